	.target	sm_90a

	.elftype	@"ET_EXEC"


//--------------------- .note.nv.tkinfo           --------------------------
	.section	.note.nv.tkinfo,"",@"SHT_NOTE"
	.sectionflags	@"SHF_NOTE_NV_TKINFO"
	.tkinfo
        /*0018*/ 	.word	0x00000002
        /*0030*/ 	.string	""
        /*0030*/ 	.string	"ptxas"
        /*0030*/ 	.string	"Cuda compilation tools, release 13.0, V13.0.88"
        /*0030*/ 	.string	"Build cuda_13.0.r13.0/compiler.36424714_0"
        /*0030*/ 	.string	"-arch sm_90a -m 64 "



//--------------------- .note.nv.cuinfo           --------------------------
	.section	.note.nv.cuinfo,"",@"SHT_NOTE"
	.sectionflags	@"SHF_NOTE_NV_CUINFO"
        /*0018*/ 	.short	0x0002
        /*001a*/ 	.short	0x005a
        /*001c*/ 	.short	0x0082
	.zero		2


//--------------------- .nv.info                  --------------------------
	.section	.nv.info,"",@"SHT_CUDA_INFO"
	.align	4


	//----- nvinfo : EIATTR_REGCOUNT
	.align		4
        /*0000*/ 	.byte	0x04, 0x2f
        /*0002*/ 	.short	(.L_10 - .L_9)
	.align		4
.L_9:
        /*0004*/ 	.word	index@(_ZN10layer_norm13ln_fwd_kernelINS_13Kernel_traitsIfffffjLj6144ELj1ELj1ELj8ELj16ENS_18Kernel_traits_baseILj6144EfffffjLj256EEEEELb1ELb1ELb1ELb1EEEvNS_9FwdParamsE)
        /*0008*/ 	.word	0x000000a1


	//----- nvinfo : EIATTR_FRAME_SIZE
	.align		4
.L_10:
        /*000c*/ 	.byte	0x04, 0x11
        /*000e*/ 	.short	(.L_12 - .L_11)
	.align		4
.L_11:
        /*0010*/ 	.word	index@(_ZN10layer_norm13ln_fwd_kernelINS_13Kernel_traitsIfffffjLj6144ELj1ELj1ELj8ELj16ENS_18Kernel_traits_baseILj6144EfffffjLj256EEEEELb1ELb1ELb1ELb1EEEvNS_9FwdParamsE)
        /*0014*/ 	.word	0x00000000


	//----- nvinfo : EIATTR_REGCOUNT
	.align		4
.L_12:
        /*0018*/ 	.byte	0x04, 0x2f
        /*001a*/ 	.short	(.L_14 - .L_13)
	.align		4
.L_13:
        /*001c*/ 	.word	index@(_ZN10layer_norm13ln_fwd_kernelINS_13Kernel_traitsIfffffjLj6144ELj1ELj1ELj8ELj16ENS_18Kernel_traits_baseILj6144EfffffjLj256EEEEELb1ELb1ELb1ELb0EEEvNS_9FwdParamsE)
        /*0020*/ 	.word	0x000000ac


	//----- nvinfo : EIATTR_FRAME_SIZE
	.align		4
.L_14:
        /*0024*/ 	.byte	0x04, 0x11
        /*0026*/ 	.short	(.L_16 - .L_15)
	.align		4
.L_15:
        /*0028*/ 	.word	index@(_ZN10layer_norm13ln_fwd_kernelINS_13Kernel_traitsIfffffjLj6144ELj1ELj1ELj8ELj16ENS_18Kernel_traits_baseILj6144EfffffjLj256EEEEELb1ELb1ELb1ELb0EEEvNS_9FwdParamsE)
        /*002c*/ 	.word	0x00000000


	//----- nvinfo : EIATTR_REGCOUNT
	.align		4
.L_16:
        /*0030*/ 	.byte	0x04, 0x2f
        /*0032*/ 	.short	(.L_18 - .L_17)
	.align		4
.L_17:
        /*0034*/ 	.word	index@(_ZN10layer_norm13ln_fwd_kernelINS_13Kernel_traitsIfffffjLj6144ELj1ELj1ELj8ELj16ENS_18Kernel_traits_baseILj6144EfffffjLj256EEEEELb1ELb1ELb0ELb1EEEvNS_9FwdParamsE)
        /*0038*/ 	.word	0x00000094


	//----- nvinfo : EIATTR_FRAME_SIZE
	.align		4
.L_18:
        /*003c*/ 	.byte	0x04, 0x11
        /*003e*/ 	.short	(.L_20 - .L_19)
	.align		4
.L_19:
        /*0040*/ 	.word	index@(_ZN10layer_norm13ln_fwd_kernelINS_13Kernel_traitsIfffffjLj6144ELj1ELj1ELj8ELj16ENS_18Kernel_traits_baseILj6144EfffffjLj256EEEEELb1ELb1ELb0ELb1EEEvNS_9FwdParamsE)
        /*0044*/ 	.word	0x00000000


	//----- nvinfo : EIATTR_REGCOUNT
	.align		4
.L_20:
        /*0048*/ 	.byte	0x04, 0x2f
        /*004a*/ 	.short	(.L_22 - .L_21)
	.align		4
.L_21:
        /*004c*/ 	.word	index@(_ZN10layer_norm13ln_fwd_kernelINS_13Kernel_traitsIfffffjLj6144ELj1ELj1ELj8ELj16ENS_18Kernel_traits_baseILj6144EfffffjLj256EEEEELb1ELb1ELb0ELb0EEEvNS_9FwdParamsE)
        /*0050*/ 	.word	0x00000080


	//----- nvinfo : EIATTR_FRAME_SIZE
	.align		4
.L_22:
        /*0054*/ 	.byte	0x04, 0x11
        /*0056*/ 	.short	(.L_24 - .L_23)
	.align		4
.L_23:
        /*0058*/ 	.word	index@(_ZN10layer_norm13ln_fwd_kernelINS_13Kernel_traitsIfffffjLj6144ELj1ELj1ELj8ELj16ENS_18Kernel_traits_baseILj6144EfffffjLj256EEEEELb1ELb1ELb0ELb0EEEvNS_9FwdParamsE)
        /*005c*/ 	.word	0x00000010


	//----- nvinfo : EIATTR_REGCOUNT
	.align		4
.L_24:
        /*0060*/ 	.byte	0x04, 0x2f
        /*0062*/ 	.short	(.L_26 - .L_25)
	.align		4
.L_25:
        /*0064*/ 	.word	index@(_ZN10layer_norm13ln_fwd_kernelINS_13Kernel_traitsIfffffjLj6144ELj1ELj1ELj8ELj16ENS_18Kernel_traits_baseILj6144EfffffjLj256EEEEELb1ELb0ELb1ELb1EEEvNS_9FwdParamsE)
        /*0068*/ 	.word	0x0000007f


	//----- nvinfo : EIATTR_FRAME_SIZE
	.align		4
.L_26:
        /*006c*/ 	.byte	0x04, 0x11
        /*006e*/ 	.short	(.L_28 - .L_27)
	.align		4
.L_27:
        /*0070*/ 	.word	index@(_ZN10layer_norm13ln_fwd_kernelINS_13Kernel_traitsIfffffjLj6144ELj1ELj1ELj8ELj16ENS_18Kernel_traits_baseILj6144EfffffjLj256EEEEELb1ELb0ELb1ELb1EEEvNS_9FwdParamsE)
        /*0074*/ 	.word	0x00000000


	//----- nvinfo : EIATTR_REGCOUNT
	.align		4
.L_28:
        /*0078*/ 	.byte	0x04, 0x2f
        /*007a*/ 	.short	(.L_30 - .L_29)
	.align		4
.L_29:
        /*007c*/ 	.word	index@(_ZN10layer_norm13ln_fwd_kernelINS_13Kernel_traitsIfffffjLj6144ELj1ELj1ELj8ELj16ENS_18Kernel_traits_baseILj6144EfffffjLj256EEEEELb1ELb0ELb1ELb0EEEvNS_9FwdParamsE)
        /*0080*/ 	.word	0x00000080


	//----- nvinfo : EIATTR_FRAME_SIZE
	.align		4
.L_30:
        /*0084*/ 	.byte	0x04, 0x11
        /*0086*/ 	.short	(.L_32 - .L_31)
	.align		4
.L_31:
        /*0088*/ 	.word	index@(_ZN10layer_norm13ln_fwd_kernelINS_13Kernel_traitsIfffffjLj6144ELj1ELj1ELj8ELj16ENS_18Kernel_traits_baseILj6144EfffffjLj256EEEEELb1ELb0ELb1ELb0EEEvNS_9FwdParamsE)
        /*008c*/ 	.word	0x00000008


	//----- nvinfo : EIATTR_REGCOUNT
	.align		4
.L_32:
        /*0090*/ 	.byte	0x04, 0x2f
        /*0092*/ 	.short	(.L_34 - .L_33)
	.align		4
.L_33:
        /*0094*/ 	.word	index@(_ZN10layer_norm13ln_fwd_kernelINS_13Kernel_traitsIfffffjLj6144ELj1ELj1ELj8ELj16ENS_18Kernel_traits_baseILj6144EfffffjLj256EEEEELb1ELb0ELb0ELb1EEEvNS_9FwdParamsE)
        /*0098*/ 	.word	0x0000007f


	//----- nvinfo : EIATTR_FRAME_SIZE
	.align		4
.L_34:
        /*009c*/ 	.byte	0x04, 0x11
        /*009e*/ 	.short	(.L_36 - .L_35)
	.align		4
.L_35:
        /*00a0*/ 	.word	index@(_ZN10layer_norm13ln_fwd_kernelINS_13Kernel_traitsIfffffjLj6144ELj1ELj1ELj8ELj16ENS_18Kernel_traits_baseILj6144EfffffjLj256EEEEELb1ELb0ELb0ELb1EEEvNS_9FwdParamsE)
        /*00a4*/ 	.word	0x00000000


	//----- nvinfo : EIATTR_REGCOUNT
	.align		4
.L_36:
        /*00a8*/ 	.byte	0x04, 0x2f
        /*00aa*/ 	.short	(.L_38 - .L_37)
	.align		4
.L_37:
        /*00ac*/ 	.word	index@(_ZN10layer_norm13ln_fwd_kernelINS_13Kernel_traitsIfffffjLj6144ELj1ELj1ELj8ELj16ENS_18Kernel_traits_baseILj6144EfffffjLj256EEEEELb1ELb0ELb0ELb0EEEvNS_9FwdParamsE)
        /*00b0*/ 	.word	0x0000007a


	//----- nvinfo : EIATTR_FRAME_SIZE
	.align		4
.L_38:
        /*00b4*/ 	.byte	0x04, 0x11
        /*00b6*/ 	.short	(.L_40 - .L_39)
	.align		4
.L_39:
        /*00b8*/ 	.word	index@(_ZN10layer_norm13ln_fwd_kernelINS_13Kernel_traitsIfffffjLj6144ELj1ELj1ELj8ELj16ENS_18Kernel_traits_baseILj6144EfffffjLj256EEEEELb1ELb0ELb0ELb0EEEvNS_9FwdParamsE)
        /*00bc*/ 	.word	0x00000000


	//----- nvinfo : EIATTR_REGCOUNT
	.align		4
.L_40:
        /*00c0*/ 	.byte	0x04, 0x2f
        /*00c2*/ 	.short	(.L_42 - .L_41)
	.align		4
.L_41:
        /*00c4*/ 	.word	index@(_ZN10layer_norm13ln_fwd_kernelINS_13Kernel_traitsIfffffjLj6144ELj1ELj1ELj8ELj16ENS_18Kernel_traits_baseILj6144EfffffjLj256EEEEELb0ELb1ELb1ELb1EEEvNS_9FwdParamsE)
        /*00c8*/ 	.word	0x0000007f


	//----- nvinfo : EIATTR_FRAME_SIZE
	.align		4
.L_42:
        /*00cc*/ 	.byte	0x04, 0x11
        /*00ce*/ 	.short	(.L_44 - .L_43)
	.align		4
.L_43:
        /*00d0*/ 	.word	index@(_ZN10layer_norm13ln_fwd_kernelINS_13Kernel_traitsIfffffjLj6144ELj1ELj1ELj8ELj16ENS_18Kernel_traits_baseILj6144EfffffjLj256EEEEELb0ELb1ELb1ELb1EEEvNS_9FwdParamsE)
        /*00d4*/ 	.word	0x00000000


	//----- nvinfo : EIATTR_REGCOUNT
	.align		4
.L_44:
        /*00d8*/ 	.byte	0x04, 0x2f
        /*00da*/ 	.short	(.L_46 - .L_45)
	.align		4
.L_45:
        /*00dc*/ 	.word	index@(_ZN10layer_norm13ln_fwd_kernelINS_13Kernel_traitsIfffffjLj6144ELj1ELj1ELj8ELj16ENS_18Kernel_traits_baseILj6144EfffffjLj256EEEEELb0ELb1ELb1ELb0EEEvNS_9FwdParamsE)
        /*00e0*/ 	.word	0x0000008a


	//----- nvinfo : EIATTR_FRAME_SIZE
	.align		4
.L_46:
        /*00e4*/ 	.byte	0x04, 0x11
        /*00e6*/ 	.short	(.L_48 - .L_47)
	.align		4
.L_47:
        /*00e8*/ 	.word	index@(_ZN10layer_norm13ln_fwd_kernelINS_13Kernel_traitsIfffffjLj6144ELj1ELj1ELj8ELj16ENS_18Kernel_traits_baseILj6144EfffffjLj256EEEEELb0ELb1ELb1ELb0EEEvNS_9FwdParamsE)
        /*00ec*/ 	.word	0x00000000


	//----- nvinfo : EIATTR_REGCOUNT
	.align		4
.L_48:
        /*00f0*/ 	.byte	0x04, 0x2f
        /*00f2*/ 	.short	(.L_50 - .L_49)
	.align		4
.L_49:
        /*00f4*/ 	.word	index@(_ZN10layer_norm13ln_fwd_kernelINS_13Kernel_traitsIfffffjLj6144ELj1ELj1ELj8ELj16ENS_18Kernel_traits_baseILj6144EfffffjLj256EEEEELb0ELb1ELb0ELb1EEEvNS_9FwdParamsE)
        /*00f8*/ 	.word	0x00000092


	//----- nvinfo : EIATTR_FRAME_SIZE
	.align		4
.L_50:
        /*00fc*/ 	.byte	0x04, 0x11
        /*00fe*/ 	.short	(.L_52 - .L_51)
	.align		4
.L_51:
        /*0100*/ 	.word	index@(_ZN10layer_norm13ln_fwd_kernelINS_13Kernel_traitsIfffffjLj6144ELj1ELj1ELj8ELj16ENS_18Kernel_traits_baseILj6144EfffffjLj256EEEEELb0ELb1ELb0ELb1EEEvNS_9FwdParamsE)
        /*0104*/ 	.word	0x00000000


	//----- nvinfo : EIATTR_REGCOUNT
	.align		4
.L_52:
        /*0108*/ 	.byte	0x04, 0x2f
        /*010a*/ 	.short	(.L_54 - .L_53)
	.align		4
.L_53:
        /*010c*/ 	.word	index@(_ZN10layer_norm13ln_fwd_kernelINS_13Kernel_traitsIfffffjLj6144ELj1ELj1ELj8ELj16ENS_18Kernel_traits_baseILj6144EfffffjLj256EEEEELb0ELb1ELb0ELb0EEEvNS_9FwdParamsE)
        /*0110*/ 	.word	0x00000080


	//----- nvinfo : EIATTR_FRAME_SIZE
	.align		4
.L_54:
        /*0114*/ 	.byte	0x04, 0x11
        /*0116*/ 	.short	(.L_56 - .L_55)
	.align		4
.L_55:
        /*0118*/ 	.word	index@(_ZN10layer_norm13ln_fwd_kernelINS_13Kernel_traitsIfffffjLj6144ELj1ELj1ELj8ELj16ENS_18Kernel_traits_baseILj6144EfffffjLj256EEEEELb0ELb1ELb0ELb0EEEvNS_9FwdParamsE)
        /*011c*/ 	.word	0x00000000


	//----- nvinfo : EIATTR_REGCOUNT
	.align		4
.L_56:
        /*0120*/ 	.byte	0x04, 0x2f
        /*0122*/ 	.short	(.L_58 - .L_57)
	.align		4
.L_57:
        /*0124*/ 	.word	index@(_ZN10layer_norm13ln_fwd_kernelINS_13Kernel_traitsIfffffjLj6144ELj1ELj1ELj8ELj16ENS_18Kernel_traits_baseILj6144EfffffjLj256EEEEELb0ELb0ELb1ELb1EEEvNS_9FwdParamsE)
        /*0128*/ 	.word	0x00000066


	//----- nvinfo : EIATTR_FRAME_SIZE
	.align		4
.L_58:
        /*012c*/ 	.byte	0x04, 0x11
        /*012e*/ 	.short	(.L_60 - .L_59)
	.align		4
.L_59:
        /*0130*/ 	.word	index@(_ZN10layer_norm13ln_fwd_kernelINS_13Kernel_traitsIfffffjLj6144ELj1ELj1ELj8ELj16ENS_18Kernel_traits_baseILj6144EfffffjLj256EEEEELb0ELb0ELb1ELb1EEEvNS_9FwdParamsE)
        /*0134*/ 	.word	0x00000000


	//----- nvinfo : EIATTR_REGCOUNT
	.align		4
.L_60:
        /*0138*/ 	.byte	0x04, 0x2f
        /*013a*/ 	.short	(.L_62 - .L_61)
	.align		4
.L_61:
        /*013c*/ 	.word	index@(_ZN10layer_norm13ln_fwd_kernelINS_13Kernel_traitsIfffffjLj6144ELj1ELj1ELj8ELj16ENS_18Kernel_traits_baseILj6144EfffffjLj256EEEEELb0ELb0ELb1ELb0EEEvNS_9FwdParamsE)
        /*0140*/ 	.word	0x00000073


	//----- nvinfo : EIATTR_FRAME_SIZE
	.align		4
.L_62:
        /*0144*/ 	.byte	0x04, 0x11
        /*0146*/ 	.short	(.L_64 - .L_63)
	.align		4
.L_63:
        /*0148*/ 	.word	index@(_ZN10layer_norm13ln_fwd_kernelINS_13Kernel_traitsIfffffjLj6144ELj1ELj1ELj8ELj16ENS_18Kernel_traits_baseILj6144EfffffjLj256EEEEELb0ELb0ELb1ELb0EEEvNS_9FwdParamsE)
        /*014c*/ 	.word	0x00000000


	//----- nvinfo : EIATTR_REGCOUNT
	.align		4
.L_64:
        /*0150*/ 	.byte	0x04, 0x2f
        /*0152*/ 	.short	(.L_66 - .L_65)
	.align		4
.L_65:
        /*0154*/ 	.word	index@(_ZN10layer_norm13ln_fwd_kernelINS_13Kernel_traitsIfffffjLj6144ELj1ELj1ELj8ELj16ENS_18Kernel_traits_baseILj6144EfffffjLj256EEEEELb0ELb0ELb0ELb1EEEvNS_9FwdParamsE)
        /*0158*/ 	.word	0x00000080


	//----- nvinfo : EIATTR_FRAME_SIZE
	.align		4
.L_66:
        /*015c*/ 	.byte	0x04, 0x11
        /*015e*/ 	.short	(.L_68 - .L_67)
	.align		4
.L_67:
        /*0160*/ 	.word	index@(_ZN10layer_norm13ln_fwd_kernelINS_13Kernel_traitsIfffffjLj6144ELj1ELj1ELj8ELj16ENS_18Kernel_traits_baseILj6144EfffffjLj256EEEEELb0ELb0ELb0ELb1EEEvNS_9FwdParamsE)
        /*0164*/ 	.word	0x00000000


	//----- nvinfo : EIATTR_REGCOUNT
	.align		4
.L_68:
        /*0168*/ 	.byte	0x04, 0x2f
        /*016a*/ 	.short	(.L_70 - .L_69)
	.align		4
.L_69:
        /*016c*/ 	.word	index@(_ZN10layer_norm13ln_fwd_kernelINS_13Kernel_traitsIfffffjLj6144ELj1ELj1ELj8ELj16ENS_18Kernel_traits_baseILj6144EfffffjLj256EEEEELb0ELb0ELb0ELb0EEEvNS_9FwdParamsE)
        /*0170*/ 	.word	0x0000007c


	//----- nvinfo : EIATTR_FRAME_SIZE
	.align		4
.L_70:
        /*0174*/ 	.byte	0x04, 0x11
        /*0176*/ 	.short	(.L_72 - .L_71)
	.align		4
.L_71:
        /*0178*/ 	.word	index@(_ZN10layer_norm13ln_fwd_kernelINS_13Kernel_traitsIfffffjLj6144ELj1ELj1ELj8ELj16ENS_18Kernel_traits_baseILj6144EfffffjLj256EEEEELb0ELb0ELb0ELb0EEEvNS_9FwdParamsE)
        /*017c*/ 	.word	0x00000000


	//----- nvinfo : EIATTR_REGCOUNT
	.align		4
.L_72:
        /*0180*/ 	.byte	0x04, 0x2f
        /*0182*/ 	.short	(.L_74 - .L_73)
	.align		4
.L_73:
        /*0184*/ 	.word	index@(_ZN10layer_norm13ln_fwd_kernelINS_13Kernel_traitsI6__halfffffjLj6144ELj1ELj1ELj8ELj16ENS_18Kernel_traits_baseILj6144ES2_ffffjLj256EEEEELb1ELb1ELb1ELb1EEEvNS_9FwdParamsE)
        /*0188*/ 	.word	0x000000a1


	//----- nvinfo : EIATTR_FRAME_SIZE
	.align		4
.L_74:
        /*018c*/ 	.byte	0x04, 0x11
        /*018e*/ 	.short	(.L_76 - .L_75)
	.align		4
.L_75:
        /*0190*/ 	.word	index@(_ZN10layer_norm13ln_fwd_kernelINS_13Kernel_traitsI6__halfffffjLj6144ELj1ELj1ELj8ELj16ENS_18Kernel_traits_baseILj6144ES2_ffffjLj256EEEEELb1ELb1ELb1ELb1EEEvNS_9FwdParamsE)
        /*0194*/ 	.word	0x00000000


	//----- nvinfo : EIATTR_REGCOUNT
	.align		4
.L_76:
        /*0198*/ 	.byte	0x04, 0x2f
        /*019a*/ 	.short	(.L_78 - .L_77)
	.align		4
.L_77:
        /*019c*/ 	.word	index@(_ZN10layer_norm13ln_fwd_kernelINS_13Kernel_traitsI6__halfffffjLj6144ELj1ELj1ELj8ELj16ENS_18Kernel_traits_baseILj6144ES2_ffffjLj256EEEEELb1ELb1ELb1ELb0EEEvNS_9FwdParamsE)
        /*01a0*/ 	.word	0x000000ab


	//----- nvinfo : EIATTR_FRAME_SIZE
	.align		4
.L_78:
        /*01a4*/ 	.byte	0x04, 0x11
        /*01a6*/ 	.short	(.L_80 - .L_79)
	.align		4
.L_79:
        /*01a8*/ 	.word	index@(_ZN10layer_norm13ln_fwd_kernelINS_13Kernel_traitsI6__halfffffjLj6144ELj1ELj1ELj8ELj16ENS_18Kernel_traits_baseILj6144ES2_ffffjLj256EEEEELb1ELb1ELb1ELb0EEEvNS_9FwdParamsE)
        /*01ac*/ 	.word	0x00000000


	//----- nvinfo : EIATTR_REGCOUNT
	.align		4
.L_80:
        /*01b0*/ 	.byte	0x04, 0x2f
        /*01b2*/ 	.short	(.L_82 - .L_81)
	.align		4
.L_81:
        /*01b4*/ 	.word	index@(_ZN10layer_norm13ln_fwd_kernelINS_13Kernel_traitsI6__halfffffjLj6144ELj1ELj1ELj8ELj16ENS_18Kernel_traits_baseILj6144ES2_ffffjLj256EEEEELb1ELb1ELb0ELb1EEEvNS_9FwdParamsE)
        /*01b8*/ 	.word	0x0000008e


	//----- nvinfo : EIATTR_FRAME_SIZE
	.align		4
.L_82:
        /*01bc*/ 	.byte	0x04, 0x11
        /*01be*/ 	.short	(.L_84 - .L_83)
	.align		4
.L_83:
        /*01c0*/ 	.word	index@(_ZN10layer_norm13ln_fwd_kernelINS_13Kernel_traitsI6__halfffffjLj6144ELj1ELj1ELj8ELj16ENS_18Kernel_traits_baseILj6144ES2_ffffjLj256EEEEELb1ELb1ELb0ELb1EEEvNS_9FwdParamsE)
        /*01c4*/ 	.word	0x00000000


	//----- nvinfo : EIATTR_REGCOUNT
	.align		4
.L_84:
        /*01c8*/ 	.byte	0x04, 0x2f
        /*01ca*/ 	.short	(.L_86 - .L_85)
	.align		4
.L_85:
        /*01cc*/ 	.word	index@(_ZN10layer_norm13ln_fwd_kernelINS_13Kernel_traitsI6__halfffffjLj6144ELj1ELj1ELj8ELj16ENS_18Kernel_traits_baseILj6144ES2_ffffjLj256EEEEELb1ELb1ELb0ELb0EEEvNS_9FwdParamsE)
        /*01d0*/ 	.word	0x0000008c


	//----- nvinfo : EIATTR_FRAME_SIZE
	.align		4
.L_86:
        /*01d4*/ 	.byte	0x04, 0x11
        /*01d6*/ 	.short	(.L_88 - .L_87)
	.align		4
.L_87:
        /*01d8*/ 	.word	index@(_ZN10layer_norm13ln_fwd_kernelINS_13Kernel_traitsI6__halfffffjLj6144ELj1ELj1ELj8ELj16ENS_18Kernel_traits_baseILj6144ES2_ffffjLj256EEEEELb1ELb1ELb0ELb0EEEvNS_9FwdParamsE)
        /*01dc*/ 	.word	0x00000000


	//----- nvinfo : EIATTR_REGCOUNT
	.align		4
.L_88:
        /*01e0*/ 	.byte	0x04, 0x2f
        /*01e2*/ 	.short	(.L_90 - .L_89)
	.align		4
.L_89:
        /*01e4*/ 	.word	index@(_ZN10layer_norm13ln_fwd_kernelINS_13Kernel_traitsI6__halfffffjLj6144ELj1ELj1ELj8ELj16ENS_18Kernel_traits_baseILj6144ES2_ffffjLj256EEEEELb1ELb0ELb1ELb1EEEvNS_9FwdParamsE)
        /*01e8*/ 	.word	0x0000007f


	//----- nvinfo : EIATTR_FRAME_SIZE
	.align		4
.L_90:
        /*01ec*/ 	.byte	0x04, 0x11
        /*01ee*/ 	.short	(.L_92 - .L_91)
	.align		4
.L_91:
        /*01f0*/ 	.word	index@(_ZN10layer_norm13ln_fwd_kernelINS_13Kernel_traitsI6__halfffffjLj6144ELj1ELj1ELj8ELj16ENS_18Kernel_traits_baseILj6144ES2_ffffjLj256EEEEELb1ELb0ELb1ELb1EEEvNS_9FwdParamsE)
        /*01f4*/ 	.word	0x00000000


	//----- nvinfo : EIATTR_REGCOUNT
	.align		4
.L_92:
        /*01f8*/ 	.byte	0x04, 0x2f
        /*01fa*/ 	.short	(.L_94 - .L_93)
	.align		4
.L_93:
        /*01fc*/ 	.word	index@(_ZN10layer_norm13ln_fwd_kernelINS_13Kernel_traitsI6__halfffffjLj6144ELj1ELj1ELj8ELj16ENS_18Kernel_traits_baseILj6144ES2_ffffjLj256EEEEELb1ELb0ELb1ELb0EEEvNS_9FwdParamsE)
        /*0200*/ 	.word	0x00000080


	//----- nvinfo : EIATTR_FRAME_SIZE
	.align		4
.L_94:
        /*0204*/ 	.byte	0x04, 0x11
        /*0206*/ 	.short	(.L_96 - .L_95)
	.align		4
.L_95:
        /*0208*/ 	.word	index@(_ZN10layer_norm13ln_fwd_kernelINS_13Kernel_traitsI6__halfffffjLj6144ELj1ELj1ELj8ELj16ENS_18Kernel_traits_baseILj6144ES2_ffffjLj256EEEEELb1ELb0ELb1ELb0EEEvNS_9FwdParamsE)
        /*020c*/ 	.word	0x00000008


	//----- nvinfo : EIATTR_REGCOUNT
	.align		4
.L_96:
        /*0210*/ 	.byte	0x04, 0x2f
        /*0212*/ 	.short	(.L_98 - .L_97)
	.align		4
.L_97:
        /*0214*/ 	.word	index@(_ZN10layer_norm13ln_fwd_kernelINS_13Kernel_traitsI6__halfffffjLj6144ELj1ELj1ELj8ELj16ENS_18Kernel_traits_baseILj6144ES2_ffffjLj256EEEEELb1ELb0ELb0ELb1EEEvNS_9FwdParamsE)
        /*0218*/ 	.word	0x0000007f


	//----- nvinfo : EIATTR_FRAME_SIZE
	.align		4
.L_98:
        /*021c*/ 	.byte	0x04, 0x11
        /*021e*/ 	.short	(.L_100 - .L_99)
	.align		4
.L_99:
        /*0220*/ 	.word	index@(_ZN10layer_norm13ln_fwd_kernelINS_13Kernel_traitsI6__halfffffjLj6144ELj1ELj1ELj8ELj16ENS_18Kernel_traits_baseILj6144ES2_ffffjLj256EEEEELb1ELb0ELb0ELb1EEEvNS_9FwdParamsE)
        /*0224*/ 	.word	0x00000000


	//----- nvinfo : EIATTR_REGCOUNT
	.align		4
.L_100:
        /*0228*/ 	.byte	0x04, 0x2f
        /*022a*/ 	.short	(.L_102 - .L_101)
	.align		4
.L_101:
        /*022c*/ 	.word	index@(_ZN10layer_norm13ln_fwd_kernelINS_13Kernel_traitsI6__halfffffjLj6144ELj1ELj1ELj8ELj16ENS_18Kernel_traits_baseILj6144ES2_ffffjLj256EEEEELb1ELb0ELb0ELb0EEEvNS_9FwdParamsE)
        /*0230*/ 	.word	0x0000007a


	//----- nvinfo : EIATTR_FRAME_SIZE
	.align		4
.L_102:
        /*0234*/ 	.byte	0x04, 0x11
        /*0236*/ 	.short	(.L_104 - .L_103)
	.align		4
.L_103:
        /*0238*/ 	.word	index@(_ZN10layer_norm13ln_fwd_kernelINS_13Kernel_traitsI6__halfffffjLj6144ELj1ELj1ELj8ELj16ENS_18Kernel_traits_baseILj6144ES2_ffffjLj256EEEEELb1ELb0ELb0ELb0EEEvNS_9FwdParamsE)
        /*023c*/ 	.word	0x00000000


	//----- nvinfo : EIATTR_REGCOUNT
	.align		4
.L_104:
        /*0240*/ 	.byte	0x04, 0x2f
        /*0242*/ 	.short	(.L_106 - .L_105)
	.align		4
.L_105:
        /*0244*/ 	.word	index@(_ZN10layer_norm13ln_fwd_kernelINS_13Kernel_traitsI6__halfffffjLj6144ELj1ELj1ELj8ELj16ENS_18Kernel_traits_baseILj6144ES2_ffffjLj256EEEEELb0ELb1ELb1ELb1EEEvNS_9FwdParamsE)
        /*0248*/ 	.word	0x00000080


	//----- nvinfo : EIATTR_FRAME_SIZE
	.align		4
.L_106:
        /*024c*/ 	.byte	0x04, 0x11
        /*024e*/ 	.short	(.L_108 - .L_107)
	.align		4
.L_107:
        /*0250*/ 	.word	index@(_ZN10layer_norm13ln_fwd_kernelINS_13Kernel_traitsI6__halfffffjLj6144ELj1ELj1ELj8ELj16ENS_18Kernel_traits_baseILj6144ES2_ffffjLj256EEEEELb0ELb1ELb1ELb1EEEvNS_9FwdParamsE)
        /*0254*/ 	.word	0x00000000


	//----- nvinfo : EIATTR_REGCOUNT
	.align		4
.L_108:
        /*0258*/ 	.byte	0x04, 0x2f
        /*025a*/ 	.short	(.L_110 - .L_109)
	.align		4
.L_109:
        /*025c*/ 	.word	index@(_ZN10layer_norm13ln_fwd_kernelINS_13Kernel_traitsI6__halfffffjLj6144ELj1ELj1ELj8ELj16ENS_18Kernel_traits_baseILj6144ES2_ffffjLj256EEEEELb0ELb1ELb1ELb0EEEvNS_9FwdParamsE)
        /*0260*/ 	.word	0x00000089


	//----- nvinfo : EIATTR_FRAME_SIZE
	.align		4
.L_110:
        /*0264*/ 	.byte	0x04, 0x11
        /*0266*/ 	.short	(.L_112 - .L_111)
	.align		4
.L_111:
        /*0268*/ 	.word	index@(_ZN10layer_norm13ln_fwd_kernelINS_13Kernel_traitsI6__halfffffjLj6144ELj1ELj1ELj8ELj16ENS_18Kernel_traits_baseILj6144ES2_ffffjLj256EEEEELb0ELb1ELb1ELb0EEEvNS_9FwdParamsE)
        /*026c*/ 	.word	0x00000000


	//----- nvinfo : EIATTR_REGCOUNT
	.align		4
.L_112:
        /*0270*/ 	.byte	0x04, 0x2f
        /*0272*/ 	.short	(.L_114 - .L_113)
	.align		4
.L_113:
        /*0274*/ 	.word	index@(_ZN10layer_norm13ln_fwd_kernelINS_13Kernel_traitsI6__halfffffjLj6144ELj1ELj1ELj8ELj16ENS_18Kernel_traits_baseILj6144ES2_ffffjLj256EEEEELb0ELb1ELb0ELb1EEEvNS_9FwdParamsE)
        /*0278*/ 	.word	0x0000007e


	//----- nvinfo : EIATTR_FRAME_SIZE
	.align		4
.L_114:
        /*027c*/ 	.byte	0x04, 0x11
        /*027e*/ 	.short	(.L_116 - .L_115)
	.align		4
.L_115:
        /*0280*/ 	.word	index@(_ZN10layer_norm13ln_fwd_kernelINS_13Kernel_traitsI6__halfffffjLj6144ELj1ELj1ELj8ELj16ENS_18Kernel_traits_baseILj6144ES2_ffffjLj256EEEEELb0ELb1ELb0ELb1EEEvNS_9FwdParamsE)
        /*0284*/ 	.word	0x00000000


	//----- nvinfo : EIATTR_REGCOUNT
	.align		4
.L_116:
        /*0288*/ 	.byte	0x04, 0x2f
        /*028a*/ 	.short	(.L_118 - .L_117)
	.align		4
.L_117:
        /*028c*/ 	.word	index@(_ZN10layer_norm13ln_fwd_kernelINS_13Kernel_traitsI6__halfffffjLj6144ELj1ELj1ELj8ELj16ENS_18Kernel_traits_baseILj6144ES2_ffffjLj256EEEEELb0ELb1ELb0ELb0EEEvNS_9FwdParamsE)
        /*0290*/ 	.word	0x0000007d


	//----- nvinfo : EIATTR_FRAME_SIZE
	.align		4
.L_118:
        /*0294*/ 	.byte	0x04, 0x11
        /*0296*/ 	.short	(.L_120 - .L_119)
	.align		4
.L_119:
        /*0298*/ 	.word	index@(_ZN10layer_norm13ln_fwd_kernelINS_13Kernel_traitsI6__halfffffjLj6144ELj1ELj1ELj8ELj16ENS_18Kernel_traits_baseILj6144ES2_ffffjLj256EEEEELb0ELb1ELb0ELb0EEEvNS_9FwdParamsE)
        /*029c*/ 	.word	0x00000000


	//----- nvinfo : EIATTR_REGCOUNT
	.align		4
.L_120:
        /*02a0*/ 	.byte	0x04, 0x2f
        /*02a2*/ 	.short	(.L_122 - .L_121)
	.align		4
.L_121:
        /*02a4*/ 	.word	index@(_ZN10layer_norm13ln_fwd_kernelINS_13Kernel_traitsI6__halfffffjLj6144ELj1ELj1ELj8ELj16ENS_18Kernel_traits_baseILj6144ES2_ffffjLj256EEEEELb0ELb0ELb1ELb1EEEvNS_9FwdParamsE)
        /*02a8*/ 	.word	0x00000067


	//----- nvinfo : EIATTR_FRAME_SIZE
	.align		4
.L_122:
        /*02ac*/ 	.byte	0x04, 0x11
        /*02ae*/ 	.short	(.L_124 - .L_123)
	.align		4
.L_123:
        /*02b0*/ 	.word	index@(_ZN10layer_norm13ln_fwd_kernelINS_13Kernel_traitsI6__halfffffjLj6144ELj1ELj1ELj8ELj16ENS_18Kernel_traits_baseILj6144ES2_ffffjLj256EEEEELb0ELb0ELb1ELb1EEEvNS_9FwdParamsE)
        /*02b4*/ 	.word	0x00000000


	//----- nvinfo : EIATTR_REGCOUNT
	.align		4
.L_124:
        /*02b8*/ 	.byte	0x04, 0x2f
        /*02ba*/ 	.short	(.L_126 - .L_125)
	.align		4
.L_125:
        /*02bc*/ 	.word	index@(_ZN10layer_norm13ln_fwd_kernelINS_13Kernel_traitsI6__halfffffjLj6144ELj1ELj1ELj8ELj16ENS_18Kernel_traits_baseILj6144ES2_ffffjLj256EEEEELb0ELb0ELb1ELb0EEEvNS_9FwdParamsE)
        /*02c0*/ 	.word	0x00000073


	//----- nvinfo : EIATTR_FRAME_SIZE
	.align		4
.L_126:
        /*02c4*/ 	.byte	0x04, 0x11
        /*02c6*/ 	.short	(.L_128 - .L_127)
	.align		4
.L_127:
        /*02c8*/ 	.word	index@(_ZN10layer_norm13ln_fwd_kernelINS_13Kernel_traitsI6__halfffffjLj6144ELj1ELj1ELj8ELj16ENS_18Kernel_traits_baseILj6144ES2_ffffjLj256EEEEELb0ELb0ELb1ELb0EEEvNS_9FwdParamsE)
        /*02cc*/ 	.word	0x00000000


	//----- nvinfo : EIATTR_REGCOUNT
	.align		4
.L_128:
        /*02d0*/ 	.byte	0x04, 0x2f
        /*02d2*/ 	.short	(.L_130 - .L_129)
	.align		4
.L_129:
        /*02d4*/ 	.word	index@(_ZN10layer_norm13ln_fwd_kernelINS_13Kernel_traitsI6__halfffffjLj6144ELj1ELj1ELj8ELj16ENS_18Kernel_traits_baseILj6144ES2_ffffjLj256EEEEELb0ELb0ELb0ELb1EEEvNS_9FwdParamsE)
        /*02d8*/ 	.word	0x00000080


	//----- nvinfo : EIATTR_FRAME_SIZE
	.align		4
.L_130:
        /*02dc*/ 	.byte	0x04, 0x11
        /*02de*/ 	.short	(.L_132 - .L_131)
	.align		4
.L_131:
        /*02e0*/ 	.word	index@(_ZN10layer_norm13ln_fwd_kernelINS_13Kernel_traitsI6__halfffffjLj6144ELj1ELj1ELj8ELj16ENS_18Kernel_traits_baseILj6144ES2_ffffjLj256EEEEELb0ELb0ELb0ELb1EEEvNS_9FwdParamsE)
        /*02e4*/ 	.word	0x00000000


	//----- nvinfo : EIATTR_REGCOUNT
	.align		4
.L_132:
        /*02e8*/ 	.byte	0x04, 0x2f
        /*02ea*/ 	.short	(.L_134 - .L_133)
	.align		4
.L_133:
        /*02ec*/ 	.word	index@(_ZN10layer_norm13ln_fwd_kernelINS_13Kernel_traitsI6__halfffffjLj6144ELj1ELj1ELj8ELj16ENS_18Kernel_traits_baseILj6144ES2_ffffjLj256EEEEELb0ELb0ELb0ELb0EEEvNS_9FwdParamsE)
        /*02f0*/ 	.word	0x0000007e


	//----- nvinfo : EIATTR_FRAME_SIZE
	.align		4
.L_134:
        /*02f4*/ 	.byte	0x04, 0x11
        /*02f6*/ 	.short	(.L_136 - .L_135)
	.align		4
.L_135:
        /*02f8*/ 	.word	index@(_ZN10layer_norm13ln_fwd_kernelINS_13Kernel_traitsI6__halfffffjLj6144ELj1ELj1ELj8ELj16ENS_18Kernel_traits_baseILj6144ES2_ffffjLj256EEEEELb0ELb0ELb0ELb0EEEvNS_9FwdParamsE)
        /*02fc*/ 	.word	0x00000000


	//----- nvinfo : EIATTR_REGCOUNT
	.align		4
.L_136:
        /*0300*/ 	.byte	0x04, 0x2f
        /*0302*/ 	.short	(.L_138 - .L_137)
	.align		4
.L_137:
        /*0304*/ 	.word	index@(_ZN10layer_norm13ln_fwd_kernelINS_13Kernel_traitsIf6__halffS2_fjLj6144ELj1ELj1ELj8ELj16ENS_18Kernel_traits_baseILj6144EfS2_fS2_fjLj256EEEEELb1ELb1ELb1ELb1EEEvNS_9FwdParamsE)
        /*0308*/ 	.word	0x000000a8


	//----- nvinfo : EIATTR_FRAME_SIZE
	.align		4
.L_138:
        /*030c*/ 	.byte	0x04, 0x11
        /*030e*/ 	.short	(.L_140 - .L_139)
	.align		4
.L_139:
        /*0310*/ 	.word	index@(_ZN10layer_norm13ln_fwd_kernelINS_13Kernel_traitsIf6__halffS2_fjLj6144ELj1ELj1ELj8ELj16ENS_18Kernel_traits_baseILj6144EfS2_fS2_fjLj256EEEEELb1ELb1ELb1ELb1EEEvNS_9FwdParamsE)
        /*0314*/ 	.word	0x00000000


	//----- nvinfo : EIATTR_REGCOUNT
	.align		4
.L_140:
        /*0318*/ 	.byte	0x04, 0x2f
        /*031a*/ 	.short	(.L_142 - .L_141)
	.align		4
.L_141:
        /*031c*/ 	.word	index@(_ZN10layer_norm13ln_fwd_kernelINS_13Kernel_traitsIf6__halffS2_fjLj6144ELj1ELj1ELj8ELj16ENS_18Kernel_traits_baseILj6144EfS2_fS2_fjLj256EEEEELb1ELb1ELb1ELb0EEEvNS_9FwdParamsE)
        /*0320*/ 	.word	0x000000ad


	//----- nvinfo : EIATTR_FRAME_SIZE
	.align		4
.L_142:
        /*0324*/ 	.byte	0x04, 0x11
        /*0326*/ 	.short	(.L_144 - .L_143)
	.align		4
.L_143:
        /*0328*/ 	.word	index@(_ZN10layer_norm13ln_fwd_kernelINS_13Kernel_traitsIf6__halffS2_fjLj6144ELj1ELj1ELj8ELj16ENS_18Kernel_traits_baseILj6144EfS2_fS2_fjLj256EEEEELb1ELb1ELb1ELb0EEEvNS_9FwdParamsE)
        /*032c*/ 	.word	0x00000000


	//----- nvinfo : EIATTR_REGCOUNT
	.align		4
.L_144:
        /*0330*/ 	.byte	0x04, 0x2f
        /*0332*/ 	.short	(.L_146 - .L_145)
	.align		4
.L_145:
        /*0334*/ 	.word	index@(_ZN10layer_norm13ln_fwd_kernelINS_13Kernel_traitsIf6__halffS2_fjLj6144ELj1ELj1ELj8ELj16ENS_18Kernel_traits_baseILj6144EfS2_fS2_fjLj256EEEEELb1ELb1ELb0ELb1EEEvNS_9FwdParamsE)
        /*0338*/ 	.word	0x0000008e


	//----- nvinfo : EIATTR_FRAME_SIZE
	.align		4
.L_146:
        /*033c*/ 	.byte	0x04, 0x11
        /*033e*/ 	.short	(.L_148 - .L_147)
	.align		4
.L_147:
        /*0340*/ 	.word	index@(_ZN10layer_norm13ln_fwd_kernelINS_13Kernel_traitsIf6__halffS2_fjLj6144ELj1ELj1ELj8ELj16ENS_18Kernel_traits_baseILj6144EfS2_fS2_fjLj256EEEEELb1ELb1ELb0ELb1EEEvNS_9FwdParamsE)
        /*0344*/ 	.word	0x00000000


	//----- nvinfo : EIATTR_REGCOUNT
	.align		4
.L_148:
        /*0348*/ 	.byte	0x04, 0x2f
        /*034a*/ 	.short	(.L_150 - .L_149)
	.align		4
.L_149:
        /*034c*/ 	.word	index@(_ZN10layer_norm13ln_fwd_kernelINS_13Kernel_traitsIf6__halffS2_fjLj6144ELj1ELj1ELj8ELj16ENS_18Kernel_traits_baseILj6144EfS2_fS2_fjLj256EEEEELb1ELb1ELb0ELb0EEEvNS_9FwdParamsE)
        /*0350*/ 	.word	0x000000a2


	//----- nvinfo : EIATTR_FRAME_SIZE
	.align		4
.L_150:
        /*0354*/ 	.byte	0x04, 0x11
        /*0356*/ 	.short	(.L_152 - .L_151)
	.align		4
.L_151:
        /*0358*/ 	.word	index@(_ZN10layer_norm13ln_fwd_kernelINS_13Kernel_traitsIf6__halffS2_fjLj6144ELj1ELj1ELj8ELj16ENS_18Kernel_traits_baseILj6144EfS2_fS2_fjLj256EEEEELb1ELb1ELb0ELb0EEEvNS_9FwdParamsE)
        /*035c*/ 	.word	0x00000000


	//----- nvinfo : EIATTR_REGCOUNT
	.align		4
.L_152:
        /*0360*/ 	.byte	0x04, 0x2f
        /*0362*/ 	.short	(.L_154 - .L_153)
	.align		4
.L_153:
        /*0364*/ 	.word	index@(_ZN10layer_norm13ln_fwd_kernelINS_13Kernel_traitsIf6__halffS2_fjLj6144ELj1ELj1ELj8ELj16ENS_18Kernel_traits_baseILj6144EfS2_fS2_fjLj256EEEEELb1ELb0ELb1ELb1EEEvNS_9FwdParamsE)
        /*0368*/ 	.word	0x0000007f


	//----- nvinfo : EIATTR_FRAME_SIZE
	.align		4
.L_154:
        /*036c*/ 	.byte	0x04, 0x11
        /*036e*/ 	.short	(.L_156 - .L_155)
	.align		4
.L_155:
        /*0370*/ 	.word	index@(_ZN10layer_norm13ln_fwd_kernelINS_13Kernel_traitsIf6__halffS2_fjLj6144ELj1ELj1ELj8ELj16ENS_18Kernel_traits_baseILj6144EfS2_fS2_fjLj256EEEEELb1ELb0ELb1ELb1EEEvNS_9FwdParamsE)
        /*0374*/ 	.word	0x00000000


	//----- nvinfo : EIATTR_REGCOUNT
	.align		4
.L_156:
        /*0378*/ 	.byte	0x04, 0x2f
        /*037a*/ 	.short	(.L_158 - .L_157)
	.align		4
.L_157:
        /*037c*/ 	.word	index@(_ZN10layer_norm13ln_fwd_kernelINS_13Kernel_traitsIf6__halffS2_fjLj6144ELj1ELj1ELj8ELj16ENS_18Kernel_traits_baseILj6144EfS2_fS2_fjLj256EEEEELb1ELb0ELb1ELb0EEEvNS_9FwdParamsE)
        /*0380*/ 	.word	0x00000080


	//----- nvinfo : EIATTR_FRAME_SIZE
	.align		4
.L_158:
        /*0384*/ 	.byte	0x04, 0x11
        /*0386*/ 	.short	(.L_160 - .L_159)
	.align		4
.L_159:
        /*0388*/ 	.word	index@(_ZN10layer_norm13ln_fwd_kernelINS_13Kernel_traitsIf6__halffS2_fjLj6144ELj1ELj1ELj8ELj16ENS_18Kernel_traits_baseILj6144EfS2_fS2_fjLj256EEEEELb1ELb0ELb1ELb0EEEvNS_9FwdParamsE)
        /*038c*/ 	.word	0x00000000


	//----- nvinfo : EIATTR_REGCOUNT
	.align		4
.L_160:
        /*0390*/ 	.byte	0x04, 0x2f
        /*0392*/ 	.short	(.L_162 - .L_161)
	.align		4
.L_161:
        /*0394*/ 	.word	index@(_ZN10layer_norm13ln_fwd_kernelINS_13Kernel_traitsIf6__halffS2_fjLj6144ELj1ELj1ELj8ELj16ENS_18Kernel_traits_baseILj6144EfS2_fS2_fjLj256EEEEELb1ELb0ELb0ELb1EEEvNS_9FwdParamsE)
        /*0398*/ 	.word	0x0000007a


	//----- nvinfo : EIATTR_FRAME_SIZE
	.align		4
.L_162:
        /*039c*/ 	.byte	0x04, 0x11
        /*039e*/ 	.short	(.L_164 - .L_163)
	.align		4
.L_163:
        /*03a0*/ 	.word	index@(_ZN10layer_norm13ln_fwd_kernelINS_13Kernel_traitsIf6__halffS2_fjLj6144ELj1ELj1ELj8ELj16ENS_18Kernel_traits_baseILj6144EfS2_fS2_fjLj256EEEEELb1ELb0ELb0ELb1EEEvNS_9FwdParamsE)
        /*03a4*/ 	.word	0x00000000


	//----- nvinfo : EIATTR_REGCOUNT
	.align		4
.L_164:
        /*03a8*/ 	.byte	0x04, 0x2f
        /*03aa*/ 	.short	(.L_166 - .L_165)
	.align		4
.L_165:
        /*03ac*/ 	.word	index@(_ZN10layer_norm13ln_fwd_kernelINS_13Kernel_traitsIf6__halffS2_fjLj6144ELj1ELj1ELj8ELj16ENS_18Kernel_traits_baseILj6144EfS2_fS2_fjLj256EEEEELb1ELb0ELb0ELb0EEEvNS_9FwdParamsE)
        /*03b0*/ 	.word	0x00000079


	//----- nvinfo : EIATTR_FRAME_SIZE
	.align		4
.L_166:
        /*03b4*/ 	.byte	0x04, 0x11
        /*03b6*/ 	.short	(.L_168 - .L_167)
	.align		4
.L_167:
        /*03b8*/ 	.word	index@(_ZN10layer_norm13ln_fwd_kernelINS_13Kernel_traitsIf6__halffS2_fjLj6144ELj1ELj1ELj8ELj16ENS_18Kernel_traits_baseILj6144EfS2_fS2_fjLj256EEEEELb1ELb0ELb0ELb0EEEvNS_9FwdParamsE)
        /*03bc*/ 	.word	0x00000000


	//----- nvinfo : EIATTR_REGCOUNT
	.align		4
.L_168:
        /*03c0*/ 	.byte	0x04, 0x2f
        /*03c2*/ 	.short	(.L_170 - .L_169)
	.align		4
.L_169:
        /*03c4*/ 	.word	index@(_ZN10layer_norm13ln_fwd_kernelINS_13Kernel_traitsIf6__halffS2_fjLj6144ELj1ELj1ELj8ELj16ENS_18Kernel_traits_baseILj6144EfS2_fS2_fjLj256EEEEELb0ELb1ELb1ELb1EEEvNS_9FwdParamsE)
        /*03c8*/ 	.word	0x00000080


	//----- nvinfo : EIATTR_FRAME_SIZE
	.align		4
.L_170:
        /*03cc*/ 	.byte	0x04, 0x11
        /*03ce*/ 	.short	(.L_172 - .L_171)
	.align		4
.L_171:
        /*03d0*/ 	.word	index@(_ZN10layer_norm13ln_fwd_kernelINS_13Kernel_traitsIf6__halffS2_fjLj6144ELj1ELj1ELj8ELj16ENS_18Kernel_traits_baseILj6144EfS2_fS2_fjLj256EEEEELb0ELb1ELb1ELb1EEEvNS_9FwdParamsE)
        /*03d4*/ 	.word	0x00000000


	//----- nvinfo : EIATTR_REGCOUNT
	.align		4
.L_172:
        /*03d8*/ 	.byte	0x04, 0x2f
        /*03da*/ 	.short	(.L_174 - .L_173)
	.align		4
.L_173:
        /*03dc*/ 	.word	index@(_ZN10layer_norm13ln_fwd_kernelINS_13Kernel_traitsIf6__halffS2_fjLj6144ELj1ELj1ELj8ELj16ENS_18Kernel_traits_baseILj6144EfS2_fS2_fjLj256EEEEELb0ELb1ELb1ELb0EEEvNS_9FwdParamsE)
        /*03e0*/ 	.word	0x00000080


	//----- nvinfo : EIATTR_FRAME_SIZE
	.align		4
.L_174:
        /*03e4*/ 	.byte	0x04, 0x11
        /*03e6*/ 	.short	(.L_176 - .L_175)
	.align		4
.L_175:
        /*03e8*/ 	.word	index@(_ZN10layer_norm13ln_fwd_kernelINS_13Kernel_traitsIf6__halffS2_fjLj6144ELj1ELj1ELj8ELj16ENS_18Kernel_traits_baseILj6144EfS2_fS2_fjLj256EEEEELb0ELb1ELb1ELb0EEEvNS_9FwdParamsE)
        /*03ec*/ 	.word	0x00000000


	//----- nvinfo : EIATTR_REGCOUNT
	.align		4
.L_176:
        /*03f0*/ 	.byte	0x04, 0x2f
        /*03f2*/ 	.short	(.L_178 - .L_177)
	.align		4
.L_177:
        /*03f4*/ 	.word	index@(_ZN10layer_norm13ln_fwd_kernelINS_13Kernel_traitsIf6__halffS2_fjLj6144ELj1ELj1ELj8ELj16ENS_18Kernel_traits_baseILj6144EfS2_fS2_fjLj256EEEEELb0ELb1ELb0ELb1EEEvNS_9FwdParamsE)
        /*03f8*/ 	.word	0x00000080


	//----- nvinfo : EIATTR_FRAME_SIZE
	.align		4
.L_178:
        /*03fc*/ 	.byte	0x04, 0x11
        /*03fe*/ 	.short	(.L_180 - .L_179)
	.align		4
.L_179:
        /*0400*/ 	.word	index@(_ZN10layer_norm13ln_fwd_kernelINS_13Kernel_traitsIf6__halffS2_fjLj6144ELj1ELj1ELj8ELj16ENS_18Kernel_traits_baseILj6144EfS2_fS2_fjLj256EEEEELb0ELb1ELb0ELb1EEEvNS_9FwdParamsE)
        /*0404*/ 	.word	0x00000000


	//----- nvinfo : EIATTR_REGCOUNT
	.align		4
.L_180:
        /*0408*/ 	.byte	0x04, 0x2f
        /*040a*/ 	.short	(.L_182 - .L_181)
	.align		4
.L_181:
        /*040c*/ 	.word	index@(_ZN10layer_norm13ln_fwd_kernelINS_13Kernel_traitsIf6__halffS2_fjLj6144ELj1ELj1ELj8ELj16ENS_18Kernel_traits_baseILj6144EfS2_fS2_fjLj256EEEEELb0ELb1ELb0ELb0EEEvNS_9FwdParamsE)
        /*0410*/ 	.word	0x00000080


	//----- nvinfo : EIATTR_FRAME_SIZE
	.align		4
.L_182:
        /*0414*/ 	.byte	0x04, 0x11
        /*0416*/ 	.short	(.L_184 - .L_183)
	.align		4
.L_183:
        /*0418*/ 	.word	index@(_ZN10layer_norm13ln_fwd_kernelINS_13Kernel_traitsIf6__halffS2_fjLj6144ELj1ELj1ELj8ELj16ENS_18Kernel_traits_baseILj6144EfS2_fS2_fjLj256EEEEELb0ELb1ELb0ELb0EEEvNS_9FwdParamsE)
        /*041c*/ 	.word	0x00000000


	//----- nvinfo : EIATTR_REGCOUNT
	.align		4
.L_184:
        /*0420*/ 	.byte	0x04, 0x2f
        /*0422*/ 	.short	(.L_186 - .L_185)
	.align		4
.L_185:
        /*0424*/ 	.word	index@(_ZN10layer_norm13ln_fwd_kernelINS_13Kernel_traitsIf6__halffS2_fjLj6144ELj1ELj1ELj8ELj16ENS_18Kernel_traits_baseILj6144EfS2_fS2_fjLj256EEEEELb0ELb0ELb1ELb1EEEvNS_9FwdParamsE)
        /*0428*/ 	.word	0x0000007c


	//----- nvinfo : EIATTR_FRAME_SIZE
	.align		4
.L_186:
        /*042c*/ 	.byte	0x04, 0x11
        /*042e*/ 	.short	(.L_188 - .L_187)
	.align		4
.L_187:
        /*0430*/ 	.word	index@(_ZN10layer_norm13ln_fwd_kernelINS_13Kernel_traitsIf6__halffS2_fjLj6144ELj1ELj1ELj8ELj16ENS_18Kernel_traits_baseILj6144EfS2_fS2_fjLj256EEEEELb0ELb0ELb1ELb1EEEvNS_9FwdParamsE)
        /*0434*/ 	.word	0x00000000


	//----- nvinfo : EIATTR_REGCOUNT
	.align		4
.L_188:
        /*0438*/ 	.byte	0x04, 0x2f
        /*043a*/ 	.short	(.L_190 - .L_189)
	.align		4
.L_189:
        /*043c*/ 	.word	index@(_ZN10layer_norm13ln_fwd_kernelINS_13Kernel_traitsIf6__halffS2_fjLj6144ELj1ELj1ELj8ELj16ENS_18Kernel_traits_baseILj6144EfS2_fS2_fjLj256EEEEELb0ELb0ELb1ELb0EEEvNS_9FwdParamsE)
        /*0440*/ 	.word	0x00000072


	//----- nvinfo : EIATTR_FRAME_SIZE
	.align		4
.L_190:
        /*0444*/ 	.byte	0x04, 0x11
        /*0446*/ 	.short	(.L_192 - .L_191)
	.align		4
.L_191:
        /*0448*/ 	.word	index@(_ZN10layer_norm13ln_fwd_kernelINS_13Kernel_traitsIf6__halffS2_fjLj6144ELj1ELj1ELj8ELj16ENS_18Kernel_traits_baseILj6144EfS2_fS2_fjLj256EEEEELb0ELb0ELb1ELb0EEEvNS_9FwdParamsE)
        /*044c*/ 	.word	0x00000000


	//----- nvinfo : EIATTR_REGCOUNT
	.align		4
.L_192:
        /*0450*/ 	.byte	0x04, 0x2f
        /*0452*/ 	.short	(.L_194 - .L_193)
	.align		4
.L_193:
        /*0454*/ 	.word	index@(_ZN10layer_norm13ln_fwd_kernelINS_13Kernel_traitsIf6__halffS2_fjLj6144ELj1ELj1ELj8ELj16ENS_18Kernel_traits_baseILj6144EfS2_fS2_fjLj256EEEEELb0ELb0ELb0ELb1EEEvNS_9FwdParamsE)
        /*0458*/ 	.word	0x0000007c


	//----- nvinfo : EIATTR_FRAME_SIZE
	.align		4
.L_194:
        /*045c*/ 	.byte	0x04, 0x11
        /*045e*/ 	.short	(.L_196 - .L_195)
	.align		4
.L_195:
        /*0460*/ 	.word	index@(_ZN10layer_norm13ln_fwd_kernelINS_13Kernel_traitsIf6__halffS2_fjLj6144ELj1ELj1ELj8ELj16ENS_18Kernel_traits_baseILj6144EfS2_fS2_fjLj256EEEEELb0ELb0ELb0ELb1EEEvNS_9FwdParamsE)
        /*0464*/ 	.word	0x00000000


	//----- nvinfo : EIATTR_REGCOUNT
	.align		4
.L_196:
        /*0468*/ 	.byte	0x04, 0x2f
        /*046a*/ 	.short	(.L_198 - .L_197)
	.align		4
.L_197:
        /*046c*/ 	.word	index@(_ZN10layer_norm13ln_fwd_kernelINS_13Kernel_traitsIf6__halffS2_fjLj6144ELj1ELj1ELj8ELj16ENS_18Kernel_traits_baseILj6144EfS2_fS2_fjLj256EEEEELb0ELb0ELb0ELb0EEEvNS_9FwdParamsE)
        /*0470*/ 	.word	0x0000006e


	//----- nvinfo : EIATTR_FRAME_SIZE
	.align		4
.L_198:
        /*0474*/ 	.byte	0x04, 0x11
        /*0476*/ 	.short	(.L_200 - .L_199)
	.align		4
.L_199:
        /*0478*/ 	.word	index@(_ZN10layer_norm13ln_fwd_kernelINS_13Kernel_traitsIf6__halffS2_fjLj6144ELj1ELj1ELj8ELj16ENS_18Kernel_traits_baseILj6144EfS2_fS2_fjLj256EEEEELb0ELb0ELb0ELb0EEEvNS_9FwdParamsE)
        /*047c*/ 	.word	0x00000000


	//----- nvinfo : EIATTR_REGCOUNT
	.align		4
.L_200:
        /*0480*/ 	.byte	0x04, 0x2f
        /*0482*/ 	.short	(.L_202 - .L_201)
	.align		4
.L_201:
        /*0484*/ 	.word	index@(_ZN10layer_norm13ln_fwd_kernelINS_13Kernel_traitsI6__halfS2_fS2_fjLj6144ELj1ELj1ELj8ELj16ENS_18Kernel_traits_baseILj6144ES2_S2_fS2_fjLj256EEEEELb1ELb1ELb1ELb1EEEvNS_9FwdParamsE)
        /*0488*/ 	.word	0x0000007f


	//----- nvinfo : EIATTR_FRAME_SIZE
	.align		4
.L_202:
        /*048c*/ 	.byte	0x04, 0x11
        /*048e*/ 	.short	(.L_204 - .L_203)
	.align		4
.L_203:
        /*0490*/ 	.word	index@(_ZN10layer_norm13ln_fwd_kernelINS_13Kernel_traitsI6__halfS2_fS2_fjLj6144ELj1ELj1ELj8ELj16ENS_18Kernel_traits_baseILj6144ES2_S2_fS2_fjLj256EEEEELb1ELb1ELb1ELb1EEEvNS_9FwdParamsE)
        /*0494*/ 	.word	0x00000000


	//----- nvinfo : EIATTR_REGCOUNT
	.align		4
.L_204:
        /*0498*/ 	.byte	0x04, 0x2f
        /*049a*/ 	.short	(.L_206 - .L_205)
	.align		4
.L_205:
        /*049c*/ 	.word	index@(_ZN10layer_norm13ln_fwd_kernelINS_13Kernel_traitsI6__halfS2_fS2_fjLj6144ELj1ELj1ELj8ELj16ENS_18Kernel_traits_baseILj6144ES2_S2_fS2_fjLj256EEEEELb1ELb1ELb1ELb0EEEvNS_9FwdParamsE)
        /*04a0*/ 	.word	0x000000ad


	//----- nvinfo : EIATTR_FRAME_SIZE
	.align		4
.L_206:
        /*04a4*/ 	.byte	0x04, 0x11
        /*04a6*/ 	.short	(.L_208 - .L_207)
	.align		4
.L_207:
        /*04a8*/ 	.word	index@(_ZN10layer_norm13ln_fwd_kernelINS_13Kernel_traitsI6__halfS2_fS2_fjLj6144ELj1ELj1ELj8ELj16ENS_18Kernel_traits_baseILj6144ES2_S2_fS2_fjLj256EEEEELb1ELb1ELb1ELb0EEEvNS_9FwdParamsE)
        /*04ac*/ 	.word	0x00000000


	//----- nvinfo : EIATTR_REGCOUNT
	.align		4
.L_208:
        /*04b0*/ 	.byte	0x04, 0x2f
        /*04b2*/ 	.short	(.L_210 - .L_209)
	.align		4
.L_209:
        /*04b4*/ 	.word	index@(_ZN10layer_norm13ln_fwd_kernelINS_13Kernel_traitsI6__halfS2_fS2_fjLj6144ELj1ELj1ELj8ELj16ENS_18Kernel_traits_baseILj6144ES2_S2_fS2_fjLj256EEEEELb1ELb1ELb0ELb1EEEvNS_9FwdParamsE)
        /*04b8*/ 	.word	0x0000007f


	//----- nvinfo : EIATTR_FRAME_SIZE
	.align		4
.L_210:
        /*04bc*/ 	.byte	0x04, 0x11
        /*04be*/ 	.short	(.L_212 - .L_211)
	.align		4
.L_211:
        /*04c0*/ 	.word	index@(_ZN10layer_norm13ln_fwd_kernelINS_13Kernel_traitsI6__halfS2_fS2_fjLj6144ELj1ELj1ELj8ELj16ENS_18Kernel_traits_baseILj6144ES2_S2_fS2_fjLj256EEEEELb1ELb1ELb0ELb1EEEvNS_9FwdParamsE)
        /*04c4*/ 	.word	0x00000000


	//----- nvinfo : EIATTR_REGCOUNT
	.align		4
.L_212:
        /*04c8*/ 	.byte	0x04, 0x2f
        /*04ca*/ 	.short	(.L_214 - .L_213)
	.align		4
.L_213:
        /*04cc*/ 	.word	index@(_ZN10layer_norm13ln_fwd_kernelINS_13Kernel_traitsI6__halfS2_fS2_fjLj6144ELj1ELj1ELj8ELj16ENS_18Kernel_traits_baseILj6144ES2_S2_fS2_fjLj256EEEEELb1ELb1ELb0ELb0EEEvNS_9FwdParamsE)
        /*04d0*/ 	.word	0x000000a3


	//----- nvinfo : EIATTR_FRAME_SIZE
	.align		4
.L_214:
        /*04d4*/ 	.byte	0x04, 0x11
        /*04d6*/ 	.short	(.L_216 - .L_215)
	.align		4
.L_215:
        /*04d8*/ 	.word	index@(_ZN10layer_norm13ln_fwd_kernelINS_13Kernel_traitsI6__halfS2_fS2_fjLj6144ELj1ELj1ELj8ELj16ENS_18Kernel_traits_baseILj6144ES2_S2_fS2_fjLj256EEEEELb1ELb1ELb0ELb0EEEvNS_9FwdParamsE)
        /*04dc*/ 	.word	0x00000000


	//----- nvinfo : EIATTR_REGCOUNT
	.align		4
.L_216:
        /*04e0*/ 	.byte	0x04, 0x2f
        /*04e2*/ 	.short	(.L_218 - .L_217)
	.align		4
.L_217:
        /*04e4*/ 	.word	index@(_ZN10layer_norm13ln_fwd_kernelINS_13Kernel_traitsI6__halfS2_fS2_fjLj6144ELj1ELj1ELj8ELj16ENS_18Kernel_traits_baseILj6144ES2_S2_fS2_fjLj256EEEEELb1ELb0ELb1ELb1EEEvNS_9FwdParamsE)
        /*04e8*/ 	.word	0x0000007f


	//----- nvinfo : EIATTR_FRAME_SIZE
	.align		4
.L_218:
        /*04ec*/ 	.byte	0x04, 0x11
        /*04ee*/ 	.short	(.L_220 - .L_219)
	.align		4
.L_219:
        /*04f0*/ 	.word	index@(_ZN10layer_norm13ln_fwd_kernelINS_13Kernel_traitsI6__halfS2_fS2_fjLj6144ELj1ELj1ELj8ELj16ENS_18Kernel_traits_baseILj6144ES2_S2_fS2_fjLj256EEEEELb1ELb0ELb1ELb1EEEvNS_9FwdParamsE)
        /*04f4*/ 	.word	0x00000000


	//----- nvinfo : EIATTR_REGCOUNT
	.align		4
.L_220:
        /*04f8*/ 	.byte	0x04, 0x2f
        /*04fa*/ 	.short	(.L_222 - .L_221)
	.align		4
.L_221:
        /*04fc*/ 	.word	index@(_ZN10layer_norm13ln_fwd_kernelINS_13Kernel_traitsI6__halfS2_fS2_fjLj6144ELj1ELj1ELj8ELj16ENS_18Kernel_traits_baseILj6144ES2_S2_fS2_fjLj256EEEEELb1ELb0ELb1ELb0EEEvNS_9FwdParamsE)
        /*0500*/ 	.word	0x00000080


	//----- nvinfo : EIATTR_FRAME_SIZE
	.align		4
.L_222:
        /*0504*/ 	.byte	0x04, 0x11
        /*0506*/ 	.short	(.L_224 - .L_223)
	.align		4
.L_223:
        /*0508*/ 	.word	index@(_ZN10layer_norm13ln_fwd_kernelINS_13Kernel_traitsI6__halfS2_fS2_fjLj6144ELj1ELj1ELj8ELj16ENS_18Kernel_traits_baseILj6144ES2_S2_fS2_fjLj256EEEEELb1ELb0ELb1ELb0EEEvNS_9FwdParamsE)
        /*050c*/ 	.word	0x00000000


	//----- nvinfo : EIATTR_REGCOUNT
	.align		4
.L_224:
        /*0510*/ 	.byte	0x04, 0x2f
        /*0512*/ 	.short	(.L_226 - .L_225)
	.align		4
.L_225:
        /*0514*/ 	.word	index@(_ZN10layer_norm13ln_fwd_kernelINS_13Kernel_traitsI6__halfS2_fS2_fjLj6144ELj1ELj1ELj8ELj16ENS_18Kernel_traits_baseILj6144ES2_S2_fS2_fjLj256EEEEELb1ELb0ELb0ELb1EEEvNS_9FwdParamsE)
        /*0518*/ 	.word	0x0000007b


	//----- nvinfo : EIATTR_FRAME_SIZE
	.align		4
.L_226:
        /*051c*/ 	.byte	0x04, 0x11
        /*051e*/ 	.short	(.L_228 - .L_227)
	.align		4
.L_227:
        /*0520*/ 	.word	index@(_ZN10layer_norm13ln_fwd_kernelINS_13Kernel_traitsI6__halfS2_fS2_fjLj6144ELj1ELj1ELj8ELj16ENS_18Kernel_traits_baseILj6144ES2_S2_fS2_fjLj256EEEEELb1ELb0ELb0ELb1EEEvNS_9FwdParamsE)
        /*0524*/ 	.word	0x00000000


	//----- nvinfo : EIATTR_REGCOUNT
	.align		4
.L_228:
        /*0528*/ 	.byte	0x04, 0x2f
        /*052a*/ 	.short	(.L_230 - .L_229)
	.align		4
.L_229:
        /*052c*/ 	.word	index@(_ZN10layer_norm13ln_fwd_kernelINS_13Kernel_traitsI6__halfS2_fS2_fjLj6144ELj1ELj1ELj8ELj16ENS_18Kernel_traits_baseILj6144ES2_S2_fS2_fjLj256EEEEELb1ELb0ELb0ELb0EEEvNS_9FwdParamsE)
        /*0530*/ 	.word	0x00000079


	//----- nvinfo : EIATTR_FRAME_SIZE
	.align		4
.L_230:
        /*0534*/ 	.byte	0x04, 0x11
        /*0536*/ 	.short	(.L_232 - .L_231)
	.align		4
.L_231:
        /*0538*/ 	.word	index@(_ZN10layer_norm13ln_fwd_kernelINS_13Kernel_traitsI6__halfS2_fS2_fjLj6144ELj1ELj1ELj8ELj16ENS_18Kernel_traits_baseILj6144ES2_S2_fS2_fjLj256EEEEELb1ELb0ELb0ELb0EEEvNS_9FwdParamsE)
        /*053c*/ 	.word	0x00000000


	//----- nvinfo : EIATTR_REGCOUNT
	.align		4
.L_232:
        /*0540*/ 	.byte	0x04, 0x2f
        /*0542*/ 	.short	(.L_234 - .L_233)
	.align		4
.L_233:
        /*0544*/ 	.word	index@(_ZN10layer_norm13ln_fwd_kernelINS_13Kernel_traitsI6__halfS2_fS2_fjLj6144ELj1ELj1ELj8ELj16ENS_18Kernel_traits_baseILj6144ES2_S2_fS2_fjLj256EEEEELb0ELb1ELb1ELb1EEEvNS_9FwdParamsE)
        /*0548*/ 	.word	0x00000079


	//----- nvinfo : EIATTR_FRAME_SIZE
	.align		4
.L_234:
        /*054c*/ 	.byte	0x04, 0x11
        /*054e*/ 	.short	(.L_236 - .L_235)
	.align		4
.L_235:
        /*0550*/ 	.word	index@(_ZN10layer_norm13ln_fwd_kernelINS_13Kernel_traitsI6__halfS2_fS2_fjLj6144ELj1ELj1ELj8ELj16ENS_18Kernel_traits_baseILj6144ES2_S2_fS2_fjLj256EEEEELb0ELb1ELb1ELb1EEEvNS_9FwdParamsE)
        /*0554*/ 	.word	0x00000000


	//----- nvinfo : EIATTR_REGCOUNT
	.align		4
.L_236:
        /*0558*/ 	.byte	0x04, 0x2f
        /*055a*/ 	.short	(.L_238 - .L_237)
	.align		4
.L_237:
        /*055c*/ 	.word	index@(_ZN10layer_norm13ln_fwd_kernelINS_13Kernel_traitsI6__halfS2_fS2_fjLj6144ELj1ELj1ELj8ELj16ENS_18Kernel_traits_baseILj6144ES2_S2_fS2_fjLj256EEEEELb0ELb1ELb1ELb0EEEvNS_9FwdParamsE)
        /*0560*/ 	.word	0x00000080


	//----- nvinfo : EIATTR_FRAME_SIZE
	.align		4
.L_238:
        /*0564*/ 	.byte	0x04, 0x11
        /*0566*/ 	.short	(.L_240 - .L_239)
	.align		4
.L_239:
        /*0568*/ 	.word	index@(_ZN10layer_norm13ln_fwd_kernelINS_13Kernel_traitsI6__halfS2_fS2_fjLj6144ELj1ELj1ELj8ELj16ENS_18Kernel_traits_baseILj6144ES2_S2_fS2_fjLj256EEEEELb0ELb1ELb1ELb0EEEvNS_9FwdParamsE)
        /*056c*/ 	.word	0x00000000


	//----- nvinfo : EIATTR_REGCOUNT
	.align		4
.L_240:
        /*0570*/ 	.byte	0x04, 0x2f
        /*0572*/ 	.short	(.L_242 - .L_241)
	.align		4
.L_241:
        /*0574*/ 	.word	index@(_ZN10layer_norm13ln_fwd_kernelINS_13Kernel_traitsI6__halfS2_fS2_fjLj6144ELj1ELj1ELj8ELj16ENS_18Kernel_traits_baseILj6144ES2_S2_fS2_fjLj256EEEEELb0ELb1ELb0ELb1EEEvNS_9FwdParamsE)
        /*0578*/ 	.word	0x00000080


	//----- nvinfo : EIATTR_FRAME_SIZE
	.align		4
.L_242:
        /*057c*/ 	.byte	0x04, 0x11
        /*057e*/ 	.short	(.L_244 - .L_243)
	.align		4
.L_243:
        /*0580*/ 	.word	index@(_ZN10layer_norm13ln_fwd_kernelINS_13Kernel_traitsI6__halfS2_fS2_fjLj6144ELj1ELj1ELj8ELj16ENS_18Kernel_traits_baseILj6144ES2_S2_fS2_fjLj256EEEEELb0ELb1ELb0ELb1EEEvNS_9FwdParamsE)
        /*0584*/ 	.word	0x00000000


	//----- nvinfo : EIATTR_REGCOUNT
	.align		4
.L_244:
        /*0588*/ 	.byte	0x04, 0x2f
        /*058a*/ 	.short	(.L_246 - .L_245)
	.align		4
.L_245:
        /*058c*/ 	.word	index@(_ZN10layer_norm13ln_fwd_kernelINS_13Kernel_traitsI6__halfS2_fS2_fjLj6144ELj1ELj1ELj8ELj16ENS_18Kernel_traits_baseILj6144ES2_S2_fS2_fjLj256EEEEELb0ELb1ELb0ELb0EEEvNS_9FwdParamsE)
        /*0590*/ 	.word	0x00000080


	//----- nvinfo : EIATTR_FRAME_SIZE
	.align		4
.L_246:
        /*0594*/ 	.byte	0x04, 0x11
        /*0596*/ 	.short	(.L_248 - .L_247)
	.align		4
.L_247:
        /*0598*/ 	.word	index@(_ZN10layer_norm13ln_fwd_kernelINS_13Kernel_traitsI6__halfS2_fS2_fjLj6144ELj1ELj1ELj8ELj16ENS_18Kernel_traits_baseILj6144ES2_S2_fS2_fjLj256EEEEELb0ELb1ELb0ELb0EEEvNS_9FwdParamsE)
        /*059c*/ 	.word	0x00000000


	//----- nvinfo : EIATTR_REGCOUNT
	.align		4
.L_248:
        /*05a0*/ 	.byte	0x04, 0x2f
        /*05a2*/ 	.short	(.L_250 - .L_249)
	.align		4
.L_249:
        /*05a4*/ 	.word	index@(_ZN10layer_norm13ln_fwd_kernelINS_13Kernel_traitsI6__halfS2_fS2_fjLj6144ELj1ELj1ELj8ELj16ENS_18Kernel_traits_baseILj6144ES2_S2_fS2_fjLj256EEEEELb0ELb0ELb1ELb1EEEvNS_9FwdParamsE)
        /*05a8*/ 	.word	0x00000070


	//----- nvinfo : EIATTR_FRAME_SIZE
	.align		4
.L_250:
        /*05ac*/ 	.byte	0x04, 0x11
        /*05ae*/ 	.short	(.L_252 - .L_251)
	.align		4
.L_251:
        /*05b0*/ 	.word	index@(_ZN10layer_norm13ln_fwd_kernelINS_13Kernel_traitsI6__halfS2_fS2_fjLj6144ELj1ELj1ELj8ELj16ENS_18Kernel_traits_baseILj6144ES2_S2_fS2_fjLj256EEEEELb0ELb0ELb1ELb1EEEvNS_9FwdParamsE)
        /*05b4*/ 	.word	0x00000000


	//----- nvinfo : EIATTR_REGCOUNT
	.align		4
.L_252:
        /*05b8*/ 	.byte	0x04, 0x2f
        /*05ba*/ 	.short	(.L_254 - .L_253)
	.align		4
.L_253:
        /*05bc*/ 	.word	index@(_ZN10layer_norm13ln_fwd_kernelINS_13Kernel_traitsI6__halfS2_fS2_fjLj6144ELj1ELj1ELj8ELj16ENS_18Kernel_traits_baseILj6144ES2_S2_fS2_fjLj256EEEEELb0ELb0ELb1ELb0EEEvNS_9FwdParamsE)
        /*05c0*/ 	.word	0x00000071


	//----- nvinfo : EIATTR_FRAME_SIZE
	.align		4
.L_254:
        /*05c4*/ 	.byte	0x04, 0x11
        /*05c6*/ 	.short	(.L_256 - .L_255)
	.align		4
.L_255:
        /*05c8*/ 	.word	index@(_ZN10layer_norm13ln_fwd_kernelINS_13Kernel_traitsI6__halfS2_fS2_fjLj6144ELj1ELj1ELj8ELj16ENS_18Kernel_traits_baseILj6144ES2_S2_fS2_fjLj256EEEEELb0ELb0ELb1ELb0EEEvNS_9FwdParamsE)
        /*05cc*/ 	.word	0x00000000


	//----- nvinfo : EIATTR_REGCOUNT
	.align		4
.L_256:
        /*05d0*/ 	.byte	0x04, 0x2f
        /*05d2*/ 	.short	(.L_258 - .L_257)
	.align		4
.L_257:
        /*05d4*/ 	.word	index@(_ZN10layer_norm13ln_fwd_kernelINS_13Kernel_traitsI6__halfS2_fS2_fjLj6144ELj1ELj1ELj8ELj16ENS_18Kernel_traits_baseILj6144ES2_S2_fS2_fjLj256EEEEELb0ELb0ELb0ELb1EEEvNS_9FwdParamsE)
        /*05d8*/ 	.word	0x00000079


	//----- nvinfo : EIATTR_FRAME_SIZE
	.align		4
.L_258:
        /*05dc*/ 	.byte	0x04, 0x11
        /*05de*/ 	.short	(.L_260 - .L_259)
	.align		4
.L_259:
        /*05e0*/ 	.word	index@(_ZN10layer_norm13ln_fwd_kernelINS_13Kernel_traitsI6__halfS2_fS2_fjLj6144ELj1ELj1ELj8ELj16ENS_18Kernel_traits_baseILj6144ES2_S2_fS2_fjLj256EEEEELb0ELb0ELb0ELb1EEEvNS_9FwdParamsE)
        /*05e4*/ 	.word	0x00000000


	//----- nvinfo : EIATTR_REGCOUNT
	.align		4
.L_260:
        /*05e8*/ 	.byte	0x04, 0x2f
        /*05ea*/ 	.short	(.L_262 - .L_261)
	.align		4
.L_261:
        /*05ec*/ 	.word	index@(_ZN10layer_norm13ln_fwd_kernelINS_13Kernel_traitsI6__halfS2_fS2_fjLj6144ELj1ELj1ELj8ELj16ENS_18Kernel_traits_baseILj6144ES2_S2_fS2_fjLj256EEEEELb0ELb0ELb0ELb0EEEvNS_9FwdParamsE)
        /*05f0*/ 	.word	0x0000006d


	//----- nvinfo : EIATTR_FRAME_SIZE
	.align		4
.L_262:
        /*05f4*/ 	.byte	0x04, 0x11
        /*05f6*/ 	.short	(.L_264 - .L_263)
	.align		4
.L_263:
        /*05f8*/ 	.word	index@(_ZN10layer_norm13ln_fwd_kernelINS_13Kernel_traitsI6__halfS2_fS2_fjLj6144ELj1ELj1ELj8ELj16ENS_18Kernel_traits_baseILj6144ES2_S2_fS2_fjLj256EEEEELb0ELb0ELb0ELb0EEEvNS_9FwdParamsE)
        /*05fc*/ 	.word	0x00000000


	//----- nvinfo : EIATTR_REGCOUNT
	.align		4
.L_264:
        /*0600*/ 	.byte	0x04, 0x2f
        /*0602*/ 	.short	(.L_266 - .L_265)
	.align		4
.L_265:
        /*0604*/ 	.word	index@(_ZN10layer_norm13ln_fwd_kernelINS_13Kernel_traitsIf6__halfS2_S2_fjLj6144ELj1ELj1ELj8ELj16ENS_18Kernel_traits_baseILj6144EfS2_S2_S2_fjLj256EEEEELb1ELb1ELb1ELb1EEEvNS_9FwdParamsE)
        /*0608*/ 	.word	0x000000b8


	//----- nvinfo : EIATTR_FRAME_SIZE
	.align		4
.L_266:
        /*060c*/ 	.byte	0x04, 0x11
        /*060e*/ 	.short	(.L_268 - .L_267)
	.align		4
.L_267:
        /*0610*/ 	.word	index@(_ZN10layer_norm13ln_fwd_kernelINS_13Kernel_traitsIf6__halfS2_S2_fjLj6144ELj1ELj1ELj8ELj16ENS_18Kernel_traits_baseILj6144EfS2_S2_S2_fjLj256EEEEELb1ELb1ELb1ELb1EEEvNS_9FwdParamsE)
        /*0614*/ 	.word	0x00000000


	//----- nvinfo : EIATTR_REGCOUNT
	.align		4
.L_268:
        /*0618*/ 	.byte	0x04, 0x2f
        /*061a*/ 	.short	(.L_270 - .L_269)
	.align		4
.L_269:
        /*061c*/ 	.word	index@(_ZN10layer_norm13ln_fwd_kernelINS_13Kernel_traitsIf6__halfS2_S2_fjLj6144ELj1ELj1ELj8ELj16ENS_18Kernel_traits_baseILj6144EfS2_S2_S2_fjLj256EEEEELb1ELb1ELb1ELb0EEEvNS_9FwdParamsE)
        /*0620*/ 	.word	0x000000b8


	//----- nvinfo : EIATTR_FRAME_SIZE
	.align		4
.L_270:
        /*0624*/ 	.byte	0x04, 0x11
        /*0626*/ 	.short	(.L_272 - .L_271)
	.align		4
.L_271:
        /*0628*/ 	.word	index@(_ZN10layer_norm13ln_fwd_kernelINS_13Kernel_traitsIf6__halfS2_S2_fjLj6144ELj1ELj1ELj8ELj16ENS_18Kernel_traits_baseILj6144EfS2_S2_S2_fjLj256EEEEELb1ELb1ELb1ELb0EEEvNS_9FwdParamsE)
        /*062c*/ 	.word	0x00000000


	//----- nvinfo : EIATTR_REGCOUNT
	.align		4
.L_272:
        /*0630*/ 	.byte	0x04, 0x2f
        /*0632*/ 	.short	(.L_274 - .L_273)
	.align		4
.L_273:
        /*0634*/ 	.word	index@(_ZN10layer_norm13ln_fwd_kernelINS_13Kernel_traitsIf6__halfS2_S2_fjLj6144ELj1ELj1ELj8ELj16ENS_18Kernel_traits_baseILj6144EfS2_S2_S2_fjLj256EEEEELb1ELb1ELb0ELb1EEEvNS_9FwdParamsE)
        /*0638*/ 	.word	0x0000009a


	//----- nvinfo : EIATTR_FRAME_SIZE
	.align		4
.L_274:
        /*063c*/ 	.byte	0x04, 0x11
        /*063e*/ 	.short	(.L_276 - .L_275)
	.align		4
.L_275:
        /*0640*/ 	.word	index@(_ZN10layer_norm13ln_fwd_kernelINS_13Kernel_traitsIf6__halfS2_S2_fjLj6144ELj1ELj1ELj8ELj16ENS_18Kernel_traits_baseILj6144EfS2_S2_S2_fjLj256EEEEELb1ELb1ELb0ELb1EEEvNS_9FwdParamsE)
        /*0644*/ 	.word	0x00000000


	//----- nvinfo : EIATTR_REGCOUNT
	.align		4
.L_276:
        /*0648*/ 	.byte	0x04, 0x2f
        /*064a*/ 	.short	(.L_278 - .L_277)
	.align		4
.L_277:
        /*064c*/ 	.word	index@(_ZN10layer_norm13ln_fwd_kernelINS_13Kernel_traitsIf6__halfS2_S2_fjLj6144ELj1ELj1ELj8ELj16ENS_18Kernel_traits_baseILj6144EfS2_S2_S2_fjLj256EEEEELb1ELb1ELb0ELb0EEEvNS_9FwdParamsE)
        /*0650*/ 	.word	0x00000094


	//----- nvinfo : EIATTR_FRAME_SIZE
	.align		4
.L_278:
        /*0654*/ 	.byte	0x04, 0x11
        /*0656*/ 	.short	(.L_280 - .L_279)
	.align		4
.L_279:
        /*0658*/ 	.word	index@(_ZN10layer_norm13ln_fwd_kernelINS_13Kernel_traitsIf6__halfS2_S2_fjLj6144ELj1ELj1ELj8ELj16ENS_18Kernel_traits_baseILj6144EfS2_S2_S2_fjLj256EEEEELb1ELb1ELb0ELb0EEEvNS_9FwdParamsE)
        /*065c*/ 	.word	0x00000000


	//----- nvinfo : EIATTR_REGCOUNT
	.align		4
.L_280:
        /*0660*/ 	.byte	0x04, 0x2f
        /*0662*/ 	.short	(.L_282 - .L_281)
	.align		4
.L_281:
        /*0664*/ 	.word	index@(_ZN10layer_norm13ln_fwd_kernelINS_13Kernel_traitsIf6__halfS2_S2_fjLj6144ELj1ELj1ELj8ELj16ENS_18Kernel_traits_baseILj6144EfS2_S2_S2_fjLj256EEEEELb1ELb0ELb1ELb1EEEvNS_9FwdParamsE)
        /*0668*/ 	.word	0x0000007f


	//----- nvinfo : EIATTR_FRAME_SIZE
	.align		4
.L_282:
        /*066c*/ 	.byte	0x04, 0x11
        /*066e*/ 	.short	(.L_284 - .L_283)
	.align		4
.L_283:
        /*0670*/ 	.word	index@(_ZN10layer_norm13ln_fwd_kernelINS_13Kernel_traitsIf6__halfS2_S2_fjLj6144ELj1ELj1ELj8ELj16ENS_18Kernel_traits_baseILj6144EfS2_S2_S2_fjLj256EEEEELb1ELb0ELb1ELb1EEEvNS_9FwdParamsE)
        /*0674*/ 	.word	0x00000000


	//----- nvinfo : EIATTR_REGCOUNT
	.align		4
.L_284:
        /*0678*/ 	.byte	0x04, 0x2f
        /*067a*/ 	.short	(.L_286 - .L_285)
	.align		4
.L_285:
        /*067c*/ 	.word	index@(_ZN10layer_norm13ln_fwd_kernelINS_13Kernel_traitsIf6__halfS2_S2_fjLj6144ELj1ELj1ELj8ELj16ENS_18Kernel_traits_baseILj6144EfS2_S2_S2_fjLj256EEEEELb1ELb0ELb1ELb0EEEvNS_9FwdParamsE)
        /*0680*/ 	.word	0x0000007e


	//----- nvinfo : EIATTR_FRAME_SIZE
	.align		4
.L_286:
        /*0684*/ 	.byte	0x04, 0x11
        /*0686*/ 	.short	(.L_288 - .L_287)
	.align		4
.L_287:
        /*0688*/ 	.word	index@(_ZN10layer_norm13ln_fwd_kernelINS_13Kernel_traitsIf6__halfS2_S2_fjLj6144ELj1ELj1ELj8ELj16ENS_18Kernel_traits_baseILj6144EfS2_S2_S2_fjLj256EEEEELb1ELb0ELb1ELb0EEEvNS_9FwdParamsE)
        /*068c*/ 	.word	0x00000000


	//----- nvinfo : EIATTR_REGCOUNT
	.align		4
.L_288:
        /*0690*/ 	.byte	0x04, 0x2f
        /*0692*/ 	.short	(.L_290 - .L_289)
	.align		4
.L_289:
        /*0694*/ 	.word	index@(_ZN10layer_norm13ln_fwd_kernelINS_13Kernel_traitsIf6__halfS2_S2_fjLj6144ELj1ELj1ELj8ELj16ENS_18Kernel_traits_baseILj6144EfS2_S2_S2_fjLj256EEEEELb1ELb0ELb0ELb1EEEvNS_9FwdParamsE)
        /*0698*/ 	.word	0x00000080


	//----- nvinfo : EIATTR_FRAME_SIZE
	.align		4
.L_290:
        /*069c*/ 	.byte	0x04, 0x11
        /*069e*/ 	.short	(.L_292 - .L_291)
	.align		4
.L_291:
        /*06a0*/ 	.word	index@(_ZN10layer_norm13ln_fwd_kernelINS_13Kernel_traitsIf6__halfS2_S2_fjLj6144ELj1ELj1ELj8ELj16ENS_18Kernel_traits_baseILj6144EfS2_S2_S2_fjLj256EEEEELb1ELb0ELb0ELb1EEEvNS_9FwdParamsE)
        /*06a4*/ 	.word	0x00000000


	//----- nvinfo : EIATTR_REGCOUNT
	.align		4
.L_292:
        /*06a8*/ 	.byte	0x04, 0x2f
        /*06aa*/ 	.short	(.L_294 - .L_293)
	.align		4
.L_293:
        /*06ac*/ 	.word	index@(_ZN10layer_norm13ln_fwd_kernelINS_13Kernel_traitsIf6__halfS2_S2_fjLj6144ELj1ELj1ELj8ELj16ENS_18Kernel_traits_baseILj6144EfS2_S2_S2_fjLj256EEEEELb1ELb0ELb0ELb0EEEvNS_9FwdParamsE)
        /*06b0*/ 	.word	0x00000074


	//----- nvinfo : EIATTR_FRAME_SIZE
	.align		4
.L_294:
        /*06b4*/ 	.byte	0x04, 0x11
        /*06b6*/ 	.short	(.L_296 - .L_295)
	.align		4
.L_295:
        /*06b8*/ 	.word	index@(_ZN10layer_norm13ln_fwd_kernelINS_13Kernel_traitsIf6__halfS2_S2_fjLj6144ELj1ELj1ELj8ELj16ENS_18Kernel_traits_baseILj6144EfS2_S2_S2_fjLj256EEEEELb1ELb0ELb0ELb0EEEvNS_9FwdParamsE)
        /*06bc*/ 	.word	0x00000000


	//----- nvinfo : EIATTR_REGCOUNT
	.align		4
.L_296:
        /*06c0*/ 	.byte	0x04, 0x2f
        /*06c2*/ 	.short	(.L_298 - .L_297)
	.align		4
.L_297:
        /*06c4*/ 	.word	index@(_ZN10layer_norm13ln_fwd_kernelINS_13Kernel_traitsIf6__halfS2_S2_fjLj6144ELj1ELj1ELj8ELj16ENS_18Kernel_traits_baseILj6144EfS2_S2_S2_fjLj256EEEEELb0ELb1ELb1ELb1EEEvNS_9FwdParamsE)
        /*06c8*/ 	.word	0x0000007f


	//----- nvinfo : EIATTR_FRAME_SIZE
	.align		4
.L_298:
        /*06cc*/ 	.byte	0x04, 0x11
        /*06ce*/ 	.short	(.L_300 - .L_299)
	.align		4
.L_299:
        /*06d0*/ 	.word	index@(_ZN10layer_norm13ln_fwd_kernelINS_13Kernel_traitsIf6__halfS2_S2_fjLj6144ELj1ELj1ELj8ELj16ENS_18Kernel_traits_baseILj6144EfS2_S2_S2_fjLj256EEEEELb0ELb1ELb1ELb1EEEvNS_9FwdParamsE)
        /*06d4*/ 	.word	0x00000000


	//----- nvinfo : EIATTR_REGCOUNT
	.align		4
.L_300:
        /*06d8*/ 	.byte	0x04, 0x2f
        /*06da*/ 	.short	(.L_302 - .L_301)
	.align		4
.L_301:
        /*06dc*/ 	.word	index@(_ZN10layer_norm13ln_fwd_kernelINS_13Kernel_traitsIf6__halfS2_S2_fjLj6144ELj1ELj1ELj8ELj16ENS_18Kernel_traits_baseILj6144EfS2_S2_S2_fjLj256EEEEELb0ELb1ELb1ELb0EEEvNS_9FwdParamsE)
        /*06e0*/ 	.word	0x00000080


	//----- nvinfo : EIATTR_FRAME_SIZE
	.align		4
.L_302:
        /*06e4*/ 	.byte	0x04, 0x11
        /*06e6*/ 	.short	(.L_304 - .L_303)
	.align		4
.L_303:
        /*06e8*/ 	.word	index@(_ZN10layer_norm13ln_fwd_kernelINS_13Kernel_traitsIf6__halfS2_S2_fjLj6144ELj1ELj1ELj8ELj16ENS_18Kernel_traits_baseILj6144EfS2_S2_S2_fjLj256EEEEELb0ELb1ELb1ELb0EEEvNS_9FwdParamsE)
        /*06ec*/ 	.word	0x00000000


	//----- nvinfo : EIATTR_REGCOUNT
	.align		4
.L_304:
        /*06f0*/ 	.byte	0x04, 0x2f
        /*06f2*/ 	.short	(.L_306 - .L_305)
	.align		4
.L_305:
        /*06f4*/ 	.word	index@(_ZN10layer_norm13ln_fwd_kernelINS_13Kernel_traitsIf6__halfS2_S2_fjLj6144ELj1ELj1ELj8ELj16ENS_18Kernel_traits_baseILj6144EfS2_S2_S2_fjLj256EEEEELb0ELb1ELb0ELb1EEEvNS_9FwdParamsE)
        /*06f8*/ 	.word	0x00000080


	//----- nvinfo : EIATTR_FRAME_SIZE
	.align		4
.L_306:
        /*06fc*/ 	.byte	0x04, 0x11
        /*06fe*/ 	.short	(.L_308 - .L_307)
	.align		4
.L_307:
        /*0700*/ 	.word	index@(_ZN10layer_norm13ln_fwd_kernelINS_13Kernel_traitsIf6__halfS2_S2_fjLj6144ELj1ELj1ELj8ELj16ENS_18Kernel_traits_baseILj6144EfS2_S2_S2_fjLj256EEEEELb0ELb1ELb0ELb1EEEvNS_9FwdParamsE)
        /*0704*/ 	.word	0x00000000


	//----- nvinfo : EIATTR_REGCOUNT
	.align		4
.L_308:
        /*0708*/ 	.byte	0x04, 0x2f
        /*070a*/ 	.short	(.L_310 - .L_309)
	.align		4
.L_309:
        /*070c*/ 	.word	index@(_ZN10layer_norm13ln_fwd_kernelINS_13Kernel_traitsIf6__halfS2_S2_fjLj6144ELj1ELj1ELj8ELj16ENS_18Kernel_traits_baseILj6144EfS2_S2_S2_fjLj256EEEEELb0ELb1ELb0ELb0EEEvNS_9FwdParamsE)
        /*0710*/ 	.word	0x0000007f


	//----- nvinfo : EIATTR_FRAME_SIZE
	.align		4
.L_310:
        /*0714*/ 	.byte	0x04, 0x11
        /*0716*/ 	.short	(.L_312 - .L_311)
	.align		4
.L_311:
        /*0718*/ 	.word	index@(_ZN10layer_norm13ln_fwd_kernelINS_13Kernel_traitsIf6__halfS2_S2_fjLj6144ELj1ELj1ELj8ELj16ENS_18Kernel_traits_baseILj6144EfS2_S2_S2_fjLj256EEEEELb0ELb1ELb0ELb0EEEvNS_9FwdParamsE)
        /*071c*/ 	.word	0x00000000


	//----- nvinfo : EIATTR_REGCOUNT
	.align		4
.L_312:
        /*0720*/ 	.byte	0x04, 0x2f
        /*0722*/ 	.short	(.L_314 - .L_313)
	.align		4
.L_313:
        /*0724*/ 	.word	index@(_ZN10layer_norm13ln_fwd_kernelINS_13Kernel_traitsIf6__halfS2_S2_fjLj6144ELj1ELj1ELj8ELj16ENS_18Kernel_traits_baseILj6144EfS2_S2_S2_fjLj256EEEEELb0ELb0ELb1ELb1EEEvNS_9FwdParamsE)
        /*0728*/ 	.word	0x0000007c


	//----- nvinfo : EIATTR_FRAME_SIZE
	.align		4
.L_314:
        /*072c*/ 	.byte	0x04, 0x11
        /*072e*/ 	.short	(.L_316 - .L_315)
	.align		4
.L_315:
        /*0730*/ 	.word	index@(_ZN10layer_norm13ln_fwd_kernelINS_13Kernel_traitsIf6__halfS2_S2_fjLj6144ELj1ELj1ELj8ELj16ENS_18Kernel_traits_baseILj6144EfS2_S2_S2_fjLj256EEEEELb0ELb0ELb1ELb1EEEvNS_9FwdParamsE)
        /*0734*/ 	.word	0x00000000


	//----- nvinfo : EIATTR_REGCOUNT
	.align		4
.L_316:
        /*0738*/ 	.byte	0x04, 0x2f
        /*073a*/ 	.short	(.L_318 - .L_317)
	.align		4
.L_317:
        /*073c*/ 	.word	index@(_ZN10layer_norm13ln_fwd_kernelINS_13Kernel_traitsIf6__halfS2_S2_fjLj6144ELj1ELj1ELj8ELj16ENS_18Kernel_traits_baseILj6144EfS2_S2_S2_fjLj256EEEEELb0ELb0ELb1ELb0EEEvNS_9FwdParamsE)
        /*0740*/ 	.word	0x0000007e


	//----- nvinfo : EIATTR_FRAME_SIZE
	.align		4
.L_318:
        /*0744*/ 	.byte	0x04, 0x11
        /*0746*/ 	.short	(.L_320 - .L_319)
	.align		4
.L_319:
        /*0748*/ 	.word	index@(_ZN10layer_norm13ln_fwd_kernelINS_13Kernel_traitsIf6__halfS2_S2_fjLj6144ELj1ELj1ELj8ELj16ENS_18Kernel_traits_baseILj6144EfS2_S2_S2_fjLj256EEEEELb0ELb0ELb1ELb0EEEvNS_9FwdParamsE)
        /*074c*/ 	.word	0x00000000


	//----- nvinfo : EIATTR_REGCOUNT
	.align		4
.L_320:
        /*0750*/ 	.byte	0x04, 0x2f
        /*0752*/ 	.short	(.L_322 - .L_321)
	.align		4
.L_321:
        /*0754*/ 	.word	index@(_ZN10layer_norm13ln_fwd_kernelINS_13Kernel_traitsIf6__halfS2_S2_fjLj6144ELj1ELj1ELj8ELj16ENS_18Kernel_traits_baseILj6144EfS2_S2_S2_fjLj256EEEEELb0ELb0ELb0ELb1EEEvNS_9FwdParamsE)
        /*0758*/ 	.word	0x0000007e


	//----- nvinfo : EIATTR_FRAME_SIZE
	.align		4
.L_322:
        /*075c*/ 	.byte	0x04, 0x11
        /*075e*/ 	.short	(.L_324 - .L_323)
	.align		4
.L_323:
        /*0760*/ 	.word	index@(_ZN10layer_norm13ln_fwd_kernelINS_13Kernel_traitsIf6__halfS2_S2_fjLj6144ELj1ELj1ELj8ELj16ENS_18Kernel_traits_baseILj6144EfS2_S2_S2_fjLj256EEEEELb0ELb0ELb0ELb1EEEvNS_9FwdParamsE)
        /*0764*/ 	.word	0x00000000


	//----- nvinfo : EIATTR_REGCOUNT
	.align		4
.L_324:
        /*0768*/ 	.byte	0x04, 0x2f
        /*076a*/ 	.short	(.L_326 - .L_325)
	.align		4
.L_325:
        /*076c*/ 	.word	index@(_ZN10layer_norm13ln_fwd_kernelINS_13Kernel_traitsIf6__halfS2_S2_fjLj6144ELj1ELj1ELj8ELj16ENS_18Kernel_traits_baseILj6144EfS2_S2_S2_fjLj256EEEEELb0ELb0ELb0ELb0EEEvNS_9FwdParamsE)
        /*0770*/ 	.word	0x00000080


	//----- nvinfo : EIATTR_FRAME_SIZE
	.align		4
.L_326:
        /*0774*/ 	.byte	0x04, 0x11
        /*0776*/ 	.short	(.L_328 - .L_327)
	.align		4
.L_327:
        /*0778*/ 	.word	index@(_ZN10layer_norm13ln_fwd_kernelINS_13Kernel_traitsIf6__halfS2_S2_fjLj6144ELj1ELj1ELj8ELj16ENS_18Kernel_traits_baseILj6144EfS2_S2_S2_fjLj256EEEEELb0ELb0ELb0ELb0EEEvNS_9FwdParamsE)
        /*077c*/ 	.word	0x00000000


	//----- nvinfo : EIATTR_REGCOUNT
	.align		4
.L_328:
        /*0780*/ 	.byte	0x04, 0x2f
        /*0782*/ 	.short	(.L_330 - .L_329)
	.align		4
.L_329:
        /*0784*/ 	.word	index@(_ZN10layer_norm13ln_fwd_kernelINS_13Kernel_traitsIf13__nv_bfloat16fS2_fjLj6144ELj1ELj1ELj8ELj16ENS_18Kernel_traits_baseILj6144EfS2_fS2_fjLj256EEEEELb1ELb1ELb1ELb1EEEvNS_9FwdParamsE)
        /*0788*/ 	.word	0x000000a8


	//----- nvinfo : EIATTR_FRAME_SIZE
	.align		4
.L_330:
        /*078c*/ 	.byte	0x04, 0x11
        /*078e*/ 	.short	(.L_332 - .L_331)
	.align		4
.L_331:
        /*0790*/ 	.word	index@(_ZN10layer_norm13ln_fwd_kernelINS_13Kernel_traitsIf13__nv_bfloat16fS2_fjLj6144ELj1ELj1ELj8ELj16ENS_18Kernel_traits_baseILj6144EfS2_fS2_fjLj256EEEEELb1ELb1ELb1ELb1EEEvNS_9FwdParamsE)
        /*0794*/ 	.word	0x00000000


	//----- nvinfo : EIATTR_REGCOUNT
	.align		4
.L_332:
        /*0798*/ 	.byte	0x04, 0x2f
        /*079a*/ 	.short	(.L_334 - .L_333)
	.align		4
.L_333:
        /*079c*/ 	.word	index@(_ZN10layer_norm13ln_fwd_kernelINS_13Kernel_traitsIf13__nv_bfloat16fS2_fjLj6144ELj1ELj1ELj8ELj16ENS_18Kernel_traits_baseILj6144EfS2_fS2_fjLj256EEEEELb1ELb1ELb1ELb0EEEvNS_9FwdParamsE)
        /*07a0*/ 	.word	0x000000ad


	//----- nvinfo : EIATTR_FRAME_SIZE
	.align		4
.L_334:
        /*07a4*/ 	.byte	0x04, 0x11
        /*07a6*/ 	.short	(.L_336 - .L_335)
	.align		4
.L_335:
        /*07a8*/ 	.word	index@(_ZN10layer_norm13ln_fwd_kernelINS_13Kernel_traitsIf13__nv_bfloat16fS2_fjLj6144ELj1ELj1ELj8ELj16ENS_18Kernel_traits_baseILj6144EfS2_fS2_fjLj256EEEEELb1ELb1ELb1ELb0EEEvNS_9FwdParamsE)
        /*07ac*/ 	.word	0x00000000


	//----- nvinfo : EIATTR_REGCOUNT
	.align		4
.L_336:
        /*07b0*/ 	.byte	0x04, 0x2f
        /*07b2*/ 	.short	(.L_338 - .L_337)
	.align		4
.L_337:
        /*07b4*/ 	.word	index@(_ZN10layer_norm13ln_fwd_kernelINS_13Kernel_traitsIf13__nv_bfloat16fS2_fjLj6144ELj1ELj1ELj8ELj16ENS_18Kernel_traits_baseILj6144EfS2_fS2_fjLj256EEEEELb1ELb1ELb0ELb1EEEvNS_9FwdParamsE)
        /*07b8*/ 	.word	0x0000008e


	//----- nvinfo : EIATTR_FRAME_SIZE
	.align		4
.L_338:
        /*07bc*/ 	.byte	0x04, 0x11
        /*07be*/ 	.short	(.L_340 - .L_339)
	.align		4
.L_339:
        /*07c0*/ 	.word	index@(_ZN10layer_norm13ln_fwd_kernelINS_13Kernel_traitsIf13__nv_bfloat16fS2_fjLj6144ELj1ELj1ELj8ELj16ENS_18Kernel_traits_baseILj6144EfS2_fS2_fjLj256EEEEELb1ELb1ELb0ELb1EEEvNS_9FwdParamsE)
        /*07c4*/ 	.word	0x00000000


	//----- nvinfo : EIATTR_REGCOUNT
	.align		4
.L_340:
        /*07c8*/ 	.byte	0x04, 0x2f
        /*07ca*/ 	.short	(.L_342 - .L_341)
	.align		4
.L_341:
        /*07cc*/ 	.word	index@(_ZN10layer_norm13ln_fwd_kernelINS_13Kernel_traitsIf13__nv_bfloat16fS2_fjLj6144ELj1ELj1ELj8ELj16ENS_18Kernel_traits_baseILj6144EfS2_fS2_fjLj256EEEEELb1ELb1ELb0ELb0EEEvNS_9FwdParamsE)
        /*07d0*/ 	.word	0x000000a2


	//----- nvinfo : EIATTR_FRAME_SIZE
	.align		4
.L_342:
        /*07d4*/ 	.byte	0x04, 0x11
        /*07d6*/ 	.short	(.L_344 - .L_343)
	.align		4
.L_343:
        /*07d8*/ 	.word	index@(_ZN10layer_norm13ln_fwd_kernelINS_13Kernel_traitsIf13__nv_bfloat16fS2_fjLj6144ELj1ELj1ELj8ELj16ENS_18Kernel_traits_baseILj6144EfS2_fS2_fjLj256EEEEELb1ELb1ELb0ELb0EEEvNS_9FwdParamsE)
        /*07dc*/ 	.word	0x00000000


	//----- nvinfo : EIATTR_REGCOUNT
	.align		4
.L_344:
        /*07e0*/ 	.byte	0x04, 0x2f
        /*07e2*/ 	.short	(.L_346 - .L_345)
	.align		4
.L_345:
        /*07e4*/ 	.word	index@(_ZN10layer_norm13ln_fwd_kernelINS_13Kernel_traitsIf13__nv_bfloat16fS2_fjLj6144ELj1ELj1ELj8ELj16ENS_18Kernel_traits_baseILj6144EfS2_fS2_fjLj256EEEEELb1ELb0ELb1ELb1EEEvNS_9FwdParamsE)
        /*07e8*/ 	.word	0x0000007f


	//----- nvinfo : EIATTR_FRAME_SIZE
	.align		4
.L_346:
        /*07ec*/ 	.byte	0x04, 0x11
        /*07ee*/ 	.short	(.L_348 - .L_347)
	.align		4
.L_347:
        /*07f0*/ 	.word	index@(_ZN10layer_norm13ln_fwd_kernelINS_13Kernel_traitsIf13__nv_bfloat16fS2_fjLj6144ELj1ELj1ELj8ELj16ENS_18Kernel_traits_baseILj6144EfS2_fS2_fjLj256EEEEELb1ELb0ELb1ELb1EEEvNS_9FwdParamsE)
        /*07f4*/ 	.word	0x00000000


	//----- nvinfo : EIATTR_REGCOUNT
	.align		4
.L_348:
        /*07f8*/ 	.byte	0x04, 0x2f
        /*07fa*/ 	.short	(.L_350 - .L_349)
	.align		4
.L_349:
        /*07fc*/ 	.word	index@(_ZN10layer_norm13ln_fwd_kernelINS_13Kernel_traitsIf13__nv_bfloat16fS2_fjLj6144ELj1ELj1ELj8ELj16ENS_18Kernel_traits_baseILj6144EfS2_fS2_fjLj256EEEEELb1ELb0ELb1ELb0EEEvNS_9FwdParamsE)
        /*0800*/ 	.word	0x00000080


	//----- nvinfo : EIATTR_FRAME_SIZE
	.align		4
.L_350:
        /*0804*/ 	.byte	0x04, 0x11
        /*0806*/ 	.short	(.L_352 - .L_351)
	.align		4
.L_351:
        /*0808*/ 	.word	index@(_ZN10layer_norm13ln_fwd_kernelINS_13Kernel_traitsIf13__nv_bfloat16fS2_fjLj6144ELj1ELj1ELj8ELj16ENS_18Kernel_traits_baseILj6144EfS2_fS2_fjLj256EEEEELb1ELb0ELb1ELb0EEEvNS_9FwdParamsE)
        /*080c*/ 	.word	0x00000000


	//----- nvinfo : EIATTR_REGCOUNT
	.align		4
.L_352:
        /*0810*/ 	.byte	0x04, 0x2f
        /*0812*/ 	.short	(.L_354 - .L_353)
	.align		4
.L_353:
        /*0814*/ 	.word	index@(_ZN10layer_norm13ln_fwd_kernelINS_13Kernel_traitsIf13__nv_bfloat16fS2_fjLj6144ELj1ELj1ELj8ELj16ENS_18Kernel_traits_baseILj6144EfS2_fS2_fjLj256EEEEELb1ELb0ELb0ELb1EEEvNS_9FwdParamsE)
        /*0818*/ 	.word	0x0000007f


	//----- nvinfo : EIATTR_FRAME_SIZE
	.align		4
.L_354:
        /*081c*/ 	.byte	0x04, 0x11
        /*081e*/ 	.short	(.L_356 - .L_355)
	.align		4
.L_355:
        /*0820*/ 	.word	index@(_ZN10layer_norm13ln_fwd_kernelINS_13Kernel_traitsIf13__nv_bfloat16fS2_fjLj6144ELj1ELj1ELj8ELj16ENS_18Kernel_traits_baseILj6144EfS2_fS2_fjLj256EEEEELb1ELb0ELb0ELb1EEEvNS_9FwdParamsE)
        /*0824*/ 	.word	0x00000000


	//----- nvinfo : EIATTR_REGCOUNT
	.align		4
.L_356:
        /*0828*/ 	.byte	0x04, 0x2f
        /*082a*/ 	.short	(.L_358 - .L_357)
	.align		4
.L_357:
        /*082c*/ 	.word	index@(_ZN10layer_norm13ln_fwd_kernelINS_13Kernel_traitsIf13__nv_bfloat16fS2_fjLj6144ELj1ELj1ELj8ELj16ENS_18Kernel_traits_baseILj6144EfS2_fS2_fjLj256EEEEELb1ELb0ELb0ELb0EEEvNS_9FwdParamsE)
        /*0830*/ 	.word	0x00000079


	//----- nvinfo : EIATTR_FRAME_SIZE
	.align		4
.L_358:
        /*0834*/ 	.byte	0x04, 0x11
        /*0836*/ 	.short	(.L_360 - .L_359)
	.align		4
.L_359:
        /*0838*/ 	.word	index@(_ZN10layer_norm13ln_fwd_kernelINS_13Kernel_traitsIf13__nv_bfloat16fS2_fjLj6144ELj1ELj1ELj8ELj16ENS_18Kernel_traits_baseILj6144EfS2_fS2_fjLj256EEEEELb1ELb0ELb0ELb0EEEvNS_9FwdParamsE)
        /*083c*/ 	.word	0x00000000


	//----- nvinfo : EIATTR_REGCOUNT
	.align		4
.L_360:
        /*0840*/ 	.byte	0x04, 0x2f
        /*0842*/ 	.short	(.L_362 - .L_361)
	.align		4
.L_361:
        /*0844*/ 	.word	index@(_ZN10layer_norm13ln_fwd_kernelINS_13Kernel_traitsIf13__nv_bfloat16fS2_fjLj6144ELj1ELj1ELj8ELj16ENS_18Kernel_traits_baseILj6144EfS2_fS2_fjLj256EEEEELb0ELb1ELb1ELb1EEEvNS_9FwdParamsE)
        /*0848*/ 	.word	0x00000080


	//----- nvinfo : EIATTR_FRAME_SIZE
	.align		4
.L_362:
        /*084c*/ 	.byte	0x04, 0x11
        /*084e*/ 	.short	(.L_364 - .L_363)
	.align		4
.L_363:
        /*0850*/ 	.word	index@(_ZN10layer_norm13ln_fwd_kernelINS_13Kernel_traitsIf13__nv_bfloat16fS2_fjLj6144ELj1ELj1ELj8ELj16ENS_18Kernel_traits_baseILj6144EfS2_fS2_fjLj256EEEEELb0ELb1ELb1ELb1EEEvNS_9FwdParamsE)
        /*0854*/ 	.word	0x00000000


	//----- nvinfo : EIATTR_REGCOUNT
	.align		4
.L_364:
        /*0858*/ 	.byte	0x04, 0x2f
        /*085a*/ 	.short	(.L_366 - .L_365)
	.align		4
.L_365:
        /*085c*/ 	.word	index@(_ZN10layer_norm13ln_fwd_kernelINS_13Kernel_traitsIf13__nv_bfloat16fS2_fjLj6144ELj1ELj1ELj8ELj16ENS_18Kernel_traits_baseILj6144EfS2_fS2_fjLj256EEEEELb0ELb1ELb1ELb0EEEvNS_9FwdParamsE)
        /*0860*/ 	.word	0x00000080


	//----- nvinfo : EIATTR_FRAME_SIZE
	.align		4
.L_366:
        /*0864*/ 	.byte	0x04, 0x11
        /*0866*/ 	.short	(.L_368 - .L_367)
	.align		4
.L_367:
        /*0868*/ 	.word	index@(_ZN10layer_norm13ln_fwd_kernelINS_13Kernel_traitsIf13__nv_bfloat16fS2_fjLj6144ELj1ELj1ELj8ELj16ENS_18Kernel_traits_baseILj6144EfS2_fS2_fjLj256EEEEELb0ELb1ELb1ELb0EEEvNS_9FwdParamsE)
        /*086c*/ 	.word	0x00000000


	//----- nvinfo : EIATTR_REGCOUNT
	.align		4
.L_368:
        /*0870*/ 	.byte	0x04, 0x2f
        /*0872*/ 	.short	(.L_370 - .L_369)
	.align		4
.L_369:
        /*0874*/ 	.word	index@(_ZN10layer_norm13ln_fwd_kernelINS_13Kernel_traitsIf13__nv_bfloat16fS2_fjLj6144ELj1ELj1ELj8ELj16ENS_18Kernel_traits_baseILj6144EfS2_fS2_fjLj256EEEEELb0ELb1ELb0ELb1EEEvNS_9FwdParamsE)
        /*0878*/ 	.word	0x00000080


	//----- nvinfo : EIATTR_FRAME_SIZE
	.align		4
.L_370:
        /*087c*/ 	.byte	0x04, 0x11
        /*087e*/ 	.short	(.L_372 - .L_371)
	.align		4
.L_371:
        /*0880*/ 	.word	index@(_ZN10layer_norm13ln_fwd_kernelINS_13Kernel_traitsIf13__nv_bfloat16fS2_fjLj6144ELj1ELj1ELj8ELj16ENS_18Kernel_traits_baseILj6144EfS2_fS2_fjLj256EEEEELb0ELb1ELb0ELb1EEEvNS_9FwdParamsE)
        /*0884*/ 	.word	0x00000000


	//----- nvinfo : EIATTR_REGCOUNT
	.align		4
.L_372:
        /*0888*/ 	.byte	0x04, 0x2f
        /*088a*/ 	.short	(.L_374 - .L_373)
	.align		4
.L_373:
        /*088c*/ 	.word	index@(_ZN10layer_norm13ln_fwd_kernelINS_13Kernel_traitsIf13__nv_bfloat16fS2_fjLj6144ELj1ELj1ELj8ELj16ENS_18Kernel_traits_baseILj6144EfS2_fS2_fjLj256EEEEELb0ELb1ELb0ELb0EEEvNS_9FwdParamsE)
        /*0890*/ 	.word	0x00000080


	//----- nvinfo : EIATTR_FRAME_SIZE
	.align		4
.L_374:
        /*0894*/ 	.byte	0x04, 0x11
        /*0896*/ 	.short	(.L_376 - .L_375)
	.align		4
.L_375:
        /*0898*/ 	.word	index@(_ZN10layer_norm13ln_fwd_kernelINS_13Kernel_traitsIf13__nv_bfloat16fS2_fjLj6144ELj1ELj1ELj8ELj16ENS_18Kernel_traits_baseILj6144EfS2_fS2_fjLj256EEEEELb0ELb1ELb0ELb0EEEvNS_9FwdParamsE)
        /*089c*/ 	.word	0x00000000


	//----- nvinfo : EIATTR_REGCOUNT
	.align		4
.L_376:
        /*08a0*/ 	.byte	0x04, 0x2f
        /*08a2*/ 	.short	(.L_378 - .L_377)
	.align		4
.L_377:
        /*08a4*/ 	.word	index@(_ZN10layer_norm13ln_fwd_kernelINS_13Kernel_traitsIf13__nv_bfloat16fS2_fjLj6144ELj1ELj1ELj8ELj16ENS_18Kernel_traits_baseILj6144EfS2_fS2_fjLj256EEEEELb0ELb0ELb1ELb1EEEvNS_9FwdParamsE)
        /*08a8*/ 	.word	0x00000080


	//----- nvinfo : EIATTR_FRAME_SIZE
	.align		4
.L_378:
        /*08ac*/ 	.byte	0x04, 0x11
        /*08ae*/ 	.short	(.L_380 - .L_379)
	.align		4
.L_379:
        /*08b0*/ 	.word	index@(_ZN10layer_norm13ln_fwd_kernelINS_13Kernel_traitsIf13__nv_bfloat16fS2_fjLj6144ELj1ELj1ELj8ELj16ENS_18Kernel_traits_baseILj6144EfS2_fS2_fjLj256EEEEELb0ELb0ELb1ELb1EEEvNS_9FwdParamsE)
        /*08b4*/ 	.word	0x00000000


	//----- nvinfo : EIATTR_REGCOUNT
	.align		4
.L_380:
        /*08b8*/ 	.byte	0x04, 0x2f
        /*08ba*/ 	.short	(.L_382 - .L_381)
	.align		4
.L_381:
        /*08bc*/ 	.word	index@(_ZN10layer_norm13ln_fwd_kernelINS_13Kernel_traitsIf13__nv_bfloat16fS2_fjLj6144ELj1ELj1ELj8ELj16ENS_18Kernel_traits_baseILj6144EfS2_fS2_fjLj256EEEEELb0ELb0ELb1ELb0EEEvNS_9FwdParamsE)
        /*08c0*/ 	.word	0x00000072


	//----- nvinfo : EIATTR_FRAME_SIZE
	.align		4
.L_382:
        /*08c4*/ 	.byte	0x04, 0x11
        /*08c6*/ 	.short	(.L_384 - .L_383)
	.align		4
.L_383:
        /*08c8*/ 	.word	index@(_ZN10layer_norm13ln_fwd_kernelINS_13Kernel_traitsIf13__nv_bfloat16fS2_fjLj6144ELj1ELj1ELj8ELj16ENS_18Kernel_traits_baseILj6144EfS2_fS2_fjLj256EEEEELb0ELb0ELb1ELb0EEEvNS_9FwdParamsE)
        /*08cc*/ 	.word	0x00000000


	//----- nvinfo : EIATTR_REGCOUNT
	.align		4
.L_384:
        /*08d0*/ 	.byte	0x04, 0x2f
        /*08d2*/ 	.short	(.L_386 - .L_385)
	.align		4
.L_385:
        /*08d4*/ 	.word	index@(_ZN10layer_norm13ln_fwd_kernelINS_13Kernel_traitsIf13__nv_bfloat16fS2_fjLj6144ELj1ELj1ELj8ELj16ENS_18Kernel_traits_baseILj6144EfS2_fS2_fjLj256EEEEELb0ELb0ELb0ELb1EEEvNS_9FwdParamsE)
        /*08d8*/ 	.word	0x0000007c


	//----- nvinfo : EIATTR_FRAME_SIZE
	.align		4
.L_386:
        /*08dc*/ 	.byte	0x04, 0x11
        /*08de*/ 	.short	(.L_388 - .L_387)
	.align		4
.L_387:
        /*08e0*/ 	.word	index@(_ZN10layer_norm13ln_fwd_kernelINS_13Kernel_traitsIf13__nv_bfloat16fS2_fjLj6144ELj1ELj1ELj8ELj16ENS_18Kernel_traits_baseILj6144EfS2_fS2_fjLj256EEEEELb0ELb0ELb0ELb1EEEvNS_9FwdParamsE)
        /*08e4*/ 	.word	0x00000000


	//----- nvinfo : EIATTR_REGCOUNT
	.align		4
.L_388:
        /*08e8*/ 	.byte	0x04, 0x2f
        /*08ea*/ 	.short	(.L_390 - .L_389)
	.align		4
.L_389:
        /*08ec*/ 	.word	index@(_ZN10layer_norm13ln_fwd_kernelINS_13Kernel_traitsIf13__nv_bfloat16fS2_fjLj6144ELj1ELj1ELj8ELj16ENS_18Kernel_traits_baseILj6144EfS2_fS2_fjLj256EEEEELb0ELb0ELb0ELb0EEEvNS_9FwdParamsE)
        /*08f0*/ 	.word	0x0000006e


	//----- nvinfo : EIATTR_FRAME_SIZE
	.align		4
.L_390:
        /*08f4*/ 	.byte	0x04, 0x11
        /*08f6*/ 	.short	(.L_392 - .L_391)
	.align		4
.L_391:
        /*08f8*/ 	.word	index@(_ZN10layer_norm13ln_fwd_kernelINS_13Kernel_traitsIf13__nv_bfloat16fS2_fjLj6144ELj1ELj1ELj8ELj16ENS_18Kernel_traits_baseILj6144EfS2_fS2_fjLj256EEEEELb0ELb0ELb0ELb0EEEvNS_9FwdParamsE)
        /*08fc*/ 	.word	0x00000000


	//----- nvinfo : EIATTR_REGCOUNT
	.align		4
.L_392:
        /*0900*/ 	.byte	0x04, 0x2f
        /*0902*/ 	.short	(.L_394 - .L_393)
	.align		4
.L_393:
        /*0904*/ 	.word	index@(_ZN10layer_norm13ln_fwd_kernelINS_13Kernel_traitsI13__nv_bfloat16S2_fS2_fjLj6144ELj1ELj1ELj8ELj16ENS_18Kernel_traits_baseILj6144ES2_S2_fS2_fjLj256EEEEELb1ELb1ELb1ELb1EEEvNS_9FwdParamsE)
        /*0908*/ 	.word	0x0000007f


	//----- nvinfo : EIATTR_FRAME_SIZE
	.align		4
.L_394:
        /*090c*/ 	.byte	0x04, 0x11
        /*090e*/ 	.short	(.L_396 - .L_395)
	.align		4
.L_395:
        /*0910*/ 	.word	index@(_ZN10layer_norm13ln_fwd_kernelINS_13Kernel_traitsI13__nv_bfloat16S2_fS2_fjLj6144ELj1ELj1ELj8ELj16ENS_18Kernel_traits_baseILj6144ES2_S2_fS2_fjLj256EEEEELb1ELb1ELb1ELb1EEEvNS_9FwdParamsE)
        /*0914*/ 	.word	0x00000000


	//----- nvinfo : EIATTR_REGCOUNT
	.align		4
.L_396:
        /*0918*/ 	.byte	0x04, 0x2f
        /*091a*/ 	.short	(.L_398 - .L_397)
	.align		4
.L_397:
        /*091c*/ 	.word	index@(_ZN10layer_norm13ln_fwd_kernelINS_13Kernel_traitsI13__nv_bfloat16S2_fS2_fjLj6144ELj1ELj1ELj8ELj16ENS_18Kernel_traits_baseILj6144ES2_S2_fS2_fjLj256EEEEELb1ELb1ELb1ELb0EEEvNS_9FwdParamsE)
        /*0920*/ 	.word	0x000000ad


	//----- nvinfo : EIATTR_FRAME_SIZE
	.align		4
.L_398:
        /*0924*/ 	.byte	0x04, 0x11
        /*0926*/ 	.short	(.L_400 - .L_399)
	.align		4
.L_399:
        /*0928*/ 	.word	index@(_ZN10layer_norm13ln_fwd_kernelINS_13Kernel_traitsI13__nv_bfloat16S2_fS2_fjLj6144ELj1ELj1ELj8ELj16ENS_18Kernel_traits_baseILj6144ES2_S2_fS2_fjLj256EEEEELb1ELb1ELb1ELb0EEEvNS_9FwdParamsE)
        /*092c*/ 	.word	0x00000000


	//----- nvinfo : EIATTR_REGCOUNT
	.align		4
.L_400:
        /*0930*/ 	.byte	0x04, 0x2f
        /*0932*/ 	.short	(.L_402 - .L_401)
	.align		4
.L_401:
        /*0934*/ 	.word	index@(_ZN10layer_norm13ln_fwd_kernelINS_13Kernel_traitsI13__nv_bfloat16S2_fS2_fjLj6144ELj1ELj1ELj8ELj16ENS_18Kernel_traits_baseILj6144ES2_S2_fS2_fjLj256EEEEELb1ELb1ELb0ELb1EEEvNS_9FwdParamsE)
        /*0938*/ 	.word	0x00000080


	//----- nvinfo : EIATTR_FRAME_SIZE
	.align		4
.L_402:
        /*093c*/ 	.byte	0x04, 0x11
        /*093e*/ 	.short	(.L_404 - .L_403)
	.align		4
.L_403:
        /*0940*/ 	.word	index@(_ZN10layer_norm13ln_fwd_kernelINS_13Kernel_traitsI13__nv_bfloat16S2_fS2_fjLj6144ELj1ELj1ELj8ELj16ENS_18Kernel_traits_baseILj6144ES2_S2_fS2_fjLj256EEEEELb1ELb1ELb0ELb1EEEvNS_9FwdParamsE)
        /*0944*/ 	.word	0x00000000


	//----- nvinfo : EIATTR_REGCOUNT
	.align		4
.L_404:
        /*0948*/ 	.byte	0x04, 0x2f
        /*094a*/ 	.short	(.L_406 - .L_405)
	.align		4
.L_405:
        /*094c*/ 	.word	index@(_ZN10layer_norm13ln_fwd_kernelINS_13Kernel_traitsI13__nv_bfloat16S2_fS2_fjLj6144ELj1ELj1ELj8ELj16ENS_18Kernel_traits_baseILj6144ES2_S2_fS2_fjLj256EEEEELb1ELb1ELb0ELb0EEEvNS_9FwdParamsE)
        /*0950*/ 	.word	0x000000a3


	//----- nvinfo : EIATTR_FRAME_SIZE
	.align		4
.L_406:
        /*0954*/ 	.byte	0x04, 0x11
        /*0956*/ 	.short	(.L_408 - .L_407)
	.align		4
.L_407:
        /*0958*/ 	.word	index@(_ZN10layer_norm13ln_fwd_kernelINS_13Kernel_traitsI13__nv_bfloat16S2_fS2_fjLj6144ELj1ELj1ELj8ELj16ENS_18Kernel_traits_baseILj6144ES2_S2_fS2_fjLj256EEEEELb1ELb1ELb0ELb0EEEvNS_9FwdParamsE)
        /*095c*/ 	.word	0x00000000


	//----- nvinfo : EIATTR_REGCOUNT
	.align		4
.L_408:
        /*0960*/ 	.byte	0x04, 0x2f
        /*0962*/ 	.short	(.L_410 - .L_409)
	.align		4
.L_409:
        /*0964*/ 	.word	index@(_ZN10layer_norm13ln_fwd_kernelINS_13Kernel_traitsI13__nv_bfloat16S2_fS2_fjLj6144ELj1ELj1ELj8ELj16ENS_18Kernel_traits_baseILj6144ES2_S2_fS2_fjLj256EEEEELb1ELb0ELb1ELb1EEEvNS_9FwdParamsE)
        /*0968*/ 	.word	0x0000007f


	//----- nvinfo : EIATTR_FRAME_SIZE
	.align		4
.L_410:
        /*096c*/ 	.byte	0x04, 0x11
        /*096e*/ 	.short	(.L_412 - .L_411)
	.align		4
.L_411:
        /*0970*/ 	.word	index@(_ZN10layer_norm13ln_fwd_kernelINS_13Kernel_traitsI13__nv_bfloat16S2_fS2_fjLj6144ELj1ELj1ELj8ELj16ENS_18Kernel_traits_baseILj6144ES2_S2_fS2_fjLj256EEEEELb1ELb0ELb1ELb1EEEvNS_9FwdParamsE)
        /*0974*/ 	.word	0x00000000


	//----- nvinfo : EIATTR_REGCOUNT
	.align		4
.L_412:
        /*0978*/ 	.byte	0x04, 0x2f
        /*097a*/ 	.short	(.L_414 - .L_413)
	.align		4
.L_413:
        /*097c*/ 	.word	index@(_ZN10layer_norm13ln_fwd_kernelINS_13Kernel_traitsI13__nv_bfloat16S2_fS2_fjLj6144ELj1ELj1ELj8ELj16ENS_18Kernel_traits_baseILj6144ES2_S2_fS2_fjLj256EEEEELb1ELb0ELb1ELb0EEEvNS_9FwdParamsE)
        /*0980*/ 	.word	0x00000080


	//----- nvinfo : EIATTR_FRAME_SIZE
	.align		4
.L_414:
        /*0984*/ 	.byte	0x04, 0x11
        /*0986*/ 	.short	(.L_416 - .L_415)
	.align		4
.L_415:
        /*0988*/ 	.word	index@(_ZN10layer_norm13ln_fwd_kernelINS_13Kernel_traitsI13__nv_bfloat16S2_fS2_fjLj6144ELj1ELj1ELj8ELj16ENS_18Kernel_traits_baseILj6144ES2_S2_fS2_fjLj256EEEEELb1ELb0ELb1ELb0EEEvNS_9FwdParamsE)
        /*098c*/ 	.word	0x00000000


	//----- nvinfo : EIATTR_REGCOUNT
	.align		4
.L_416:
        /*0990*/ 	.byte	0x04, 0x2f
        /*0992*/ 	.short	(.L_418 - .L_417)
	.align		4
.L_417:
        /*0994*/ 	.word	index@(_ZN10layer_norm13ln_fwd_kernelINS_13Kernel_traitsI13__nv_bfloat16S2_fS2_fjLj6144ELj1ELj1ELj8ELj16ENS_18Kernel_traits_baseILj6144ES2_S2_fS2_fjLj256EEEEELb1ELb0ELb0ELb1EEEvNS_9FwdParamsE)
        /*0998*/ 	.word	0x00000079


	//----- nvinfo : EIATTR_FRAME_SIZE
	.align		4
.L_418:
        /*099c*/ 	.byte	0x04, 0x11
        /*099e*/ 	.short	(.L_420 - .L_419)
	.align		4
.L_419:
        /*09a0*/ 	.word	index@(_ZN10layer_norm13ln_fwd_kernelINS_13Kernel_traitsI13__nv_bfloat16S2_fS2_fjLj6144ELj1ELj1ELj8ELj16ENS_18Kernel_traits_baseILj6144ES2_S2_fS2_fjLj256EEEEELb1ELb0ELb0ELb1EEEvNS_9FwdParamsE)
        /*09a4*/ 	.word	0x00000000


	//----- nvinfo : EIATTR_REGCOUNT
	.align		4
.L_420:
        /*09a8*/ 	.byte	0x04, 0x2f
        /*09aa*/ 	.short	(.L_422 - .L_421)
	.align		4
.L_421:
        /*09ac*/ 	.word	index@(_ZN10layer_norm13ln_fwd_kernelINS_13Kernel_traitsI13__nv_bfloat16S2_fS2_fjLj6144ELj1ELj1ELj8ELj16ENS_18Kernel_traits_baseILj6144ES2_S2_fS2_fjLj256EEEEELb1ELb0ELb0ELb0EEEvNS_9FwdParamsE)
        /*09b0*/ 	.word	0x00000079


	//----- nvinfo : EIATTR_FRAME_SIZE
	.align		4
.L_422:
        /*09b4*/ 	.byte	0x04, 0x11
        /*09b6*/ 	.short	(.L_424 - .L_423)
	.align		4
.L_423:
        /*09b8*/ 	.word	index@(_ZN10layer_norm13ln_fwd_kernelINS_13Kernel_traitsI13__nv_bfloat16S2_fS2_fjLj6144ELj1ELj1ELj8ELj16ENS_18Kernel_traits_baseILj6144ES2_S2_fS2_fjLj256EEEEELb1ELb0ELb0ELb0EEEvNS_9FwdParamsE)
        /*09bc*/ 	.word	0x00000000


	//----- nvinfo : EIATTR_REGCOUNT
	.align		4
.L_424:
        /*09c0*/ 	.byte	0x04, 0x2f
        /*09c2*/ 	.short	(.L_426 - .L_425)
	.align		4
.L_425:
        /*09c4*/ 	.word	index@(_ZN10layer_norm13ln_fwd_kernelINS_13Kernel_traitsI13__nv_bfloat16S2_fS2_fjLj6144ELj1ELj1ELj8ELj16ENS_18Kernel_traits_baseILj6144ES2_S2_fS2_fjLj256EEEEELb0ELb1ELb1ELb1EEEvNS_9FwdParamsE)
        /*09c8*/ 	.word	0x0000007b


	//----- nvinfo : EIATTR_FRAME_SIZE
	.align		4
.L_426:
        /*09cc*/ 	.byte	0x04, 0x11
        /*09ce*/ 	.short	(.L_428 - .L_427)
	.align		4
.L_427:
        /*09d0*/ 	.word	index@(_ZN10layer_norm13ln_fwd_kernelINS_13Kernel_traitsI13__nv_bfloat16S2_fS2_fjLj6144ELj1ELj1ELj8ELj16ENS_18Kernel_traits_baseILj6144ES2_S2_fS2_fjLj256EEEEELb0ELb1ELb1ELb1EEEvNS_9FwdParamsE)
        /*09d4*/ 	.word	0x00000000


	//----- nvinfo : EIATTR_REGCOUNT
	.align		4
.L_428:
        /*09d8*/ 	.byte	0x04, 0x2f
        /*09da*/ 	.short	(.L_430 - .L_429)
	.align		4
.L_429:
        /*09dc*/ 	.word	index@(_ZN10layer_norm13ln_fwd_kernelINS_13Kernel_traitsI13__nv_bfloat16S2_fS2_fjLj6144ELj1ELj1ELj8ELj16ENS_18Kernel_traits_baseILj6144ES2_S2_fS2_fjLj256EEEEELb0ELb1ELb1ELb0EEEvNS_9FwdParamsE)
        /*09e0*/ 	.word	0x00000080


	//----- nvinfo : EIATTR_FRAME_SIZE
	.align		4
.L_430:
        /*09e4*/ 	.byte	0x04, 0x11
        /*09e6*/ 	.short	(.L_432 - .L_431)
	.align		4
.L_431:
        /*09e8*/ 	.word	index@(_ZN10layer_norm13ln_fwd_kernelINS_13Kernel_traitsI13__nv_bfloat16S2_fS2_fjLj6144ELj1ELj1ELj8ELj16ENS_18Kernel_traits_baseILj6144ES2_S2_fS2_fjLj256EEEEELb0ELb1ELb1ELb0EEEvNS_9FwdParamsE)
        /*09ec*/ 	.word	0x00000000


	//----- nvinfo : EIATTR_REGCOUNT
	.align		4
.L_432:
        /*09f0*/ 	.byte	0x04, 0x2f
        /*09f2*/ 	.short	(.L_434 - .L_433)
	.align		4
.L_433:
        /*09f4*/ 	.word	index@(_ZN10layer_norm13ln_fwd_kernelINS_13Kernel_traitsI13__nv_bfloat16S2_fS2_fjLj6144ELj1ELj1ELj8ELj16ENS_18Kernel_traits_baseILj6144ES2_S2_fS2_fjLj256EEEEELb0ELb1ELb0ELb1EEEvNS_9FwdParamsE)
        /*09f8*/ 	.word	0x00000080


	//----- nvinfo : EIATTR_FRAME_SIZE
	.align		4
.L_434:
        /*09fc*/ 	.byte	0x04, 0x11
        /*09fe*/ 	.short	(.L_436 - .L_435)
	.align		4
.L_435:
        /*0a00*/ 	.word	index@(_ZN10layer_norm13ln_fwd_kernelINS_13Kernel_traitsI13__nv_bfloat16S2_fS2_fjLj6144ELj1ELj1ELj8ELj16ENS_18Kernel_traits_baseILj6144ES2_S2_fS2_fjLj256EEEEELb0ELb1ELb0ELb1EEEvNS_9FwdParamsE)
        /*0a04*/ 	.word	0x00000000


	//----- nvinfo : EIATTR_REGCOUNT
	.align		4
.L_436:
        /*0a08*/ 	.byte	0x04, 0x2f
        /*0a0a*/ 	.short	(.L_438 - .L_437)
	.align		4
.L_437:
        /*0a0c*/ 	.word	index@(_ZN10layer_norm13ln_fwd_kernelINS_13Kernel_traitsI13__nv_bfloat16S2_fS2_fjLj6144ELj1ELj1ELj8ELj16ENS_18Kernel_traits_baseILj6144ES2_S2_fS2_fjLj256EEEEELb0ELb1ELb0ELb0EEEvNS_9FwdParamsE)
        /*0a10*/ 	.word	0x00000080


	//----- nvinfo : EIATTR_FRAME_SIZE
	.align		4
.L_438:
        /*0a14*/ 	.byte	0x04, 0x11
        /*0a16*/ 	.short	(.L_440 - .L_439)
	.align		4
.L_439:
        /*0a18*/ 	.word	index@(_ZN10layer_norm13ln_fwd_kernelINS_13Kernel_traitsI13__nv_bfloat16S2_fS2_fjLj6144ELj1ELj1ELj8ELj16ENS_18Kernel_traits_baseILj6144ES2_S2_fS2_fjLj256EEEEELb0ELb1ELb0ELb0EEEvNS_9FwdParamsE)
        /*0a1c*/ 	.word	0x00000000


	//----- nvinfo : EIATTR_REGCOUNT
	.align		4
.L_440:
        /*0a20*/ 	.byte	0x04, 0x2f
        /*0a22*/ 	.short	(.L_442 - .L_441)
	.align		4
.L_441:
        /*0a24*/ 	.word	index@(_ZN10layer_norm13ln_fwd_kernelINS_13Kernel_traitsI13__nv_bfloat16S2_fS2_fjLj6144ELj1ELj1ELj8ELj16ENS_18Kernel_traits_baseILj6144ES2_S2_fS2_fjLj256EEEEELb0ELb0ELb1ELb1EEEvNS_9FwdParamsE)
        /*0a28*/ 	.word	0x0000006e


	//----- nvinfo : EIATTR_FRAME_SIZE
	.align		4
.L_442:
        /*0a2c*/ 	.byte	0x04, 0x11
        /*0a2e*/ 	.short	(.L_444 - .L_443)
	.align		4
.L_443:
        /*0a30*/ 	.word	index@(_ZN10layer_norm13ln_fwd_kernelINS_13Kernel_traitsI13__nv_bfloat16S2_fS2_fjLj6144ELj1ELj1ELj8ELj16ENS_18Kernel_traits_baseILj6144ES2_S2_fS2_fjLj256EEEEELb0ELb0ELb1ELb1EEEvNS_9FwdParamsE)
        /*0a34*/ 	.word	0x00000000


	//----- nvinfo : EIATTR_REGCOUNT
	.align		4
.L_444:
        /*0a38*/ 	.byte	0x04, 0x2f
        /*0a3a*/ 	.short	(.L_446 - .L_445)
	.align		4
.L_445:
        /*0a3c*/ 	.word	index@(_ZN10layer_norm13ln_fwd_kernelINS_13Kernel_traitsI13__nv_bfloat16S2_fS2_fjLj6144ELj1ELj1ELj8ELj16ENS_18Kernel_traits_baseILj6144ES2_S2_fS2_fjLj256EEEEELb0ELb0ELb1ELb0EEEvNS_9FwdParamsE)
        /*0a40*/ 	.word	0x00000071


	//----- nvinfo : EIATTR_FRAME_SIZE
	.align		4
.L_446:
        /*0a44*/ 	.byte	0x04, 0x11
        /*0a46*/ 	.short	(.L_448 - .L_447)
	.align		4
.L_447:
        /*0a48*/ 	.word	index@(_ZN10layer_norm13ln_fwd_kernelINS_13Kernel_traitsI13__nv_bfloat16S2_fS2_fjLj6144ELj1ELj1ELj8ELj16ENS_18Kernel_traits_baseILj6144ES2_S2_fS2_fjLj256EEEEELb0ELb0ELb1ELb0EEEvNS_9FwdParamsE)
        /*0a4c*/ 	.word	0x00000000


	//----- nvinfo : EIATTR_REGCOUNT
	.align		4
.L_448:
        /*0a50*/ 	.byte	0x04, 0x2f
        /*0a52*/ 	.short	(.L_450 - .L_449)
	.align		4
.L_449:
        /*0a54*/ 	.word	index@(_ZN10layer_norm13ln_fwd_kernelINS_13Kernel_traitsI13__nv_bfloat16S2_fS2_fjLj6144ELj1ELj1ELj8ELj16ENS_18Kernel_traits_baseILj6144ES2_S2_fS2_fjLj256EEEEELb0ELb0ELb0ELb1EEEvNS_9FwdParamsE)
        /*0a58*/ 	.word	0x00000079


	//----- nvinfo : EIATTR_FRAME_SIZE
	.align		4
.L_450:
        /*0a5c*/ 	.byte	0x04, 0x11
        /*0a5e*/ 	.short	(.L_452 - .L_451)
	.align		4
.L_451:
        /*0a60*/ 	.word	index@(_ZN10layer_norm13ln_fwd_kernelINS_13Kernel_traitsI13__nv_bfloat16S2_fS2_fjLj6144ELj1ELj1ELj8ELj16ENS_18Kernel_traits_baseILj6144ES2_S2_fS2_fjLj256EEEEELb0ELb0ELb0ELb1EEEvNS_9FwdParamsE)
        /*0a64*/ 	.word	0x00000000


	//----- nvinfo : EIATTR_REGCOUNT
	.align		4
.L_452:
        /*0a68*/ 	.byte	0x04, 0x2f
        /*0a6a*/ 	.short	(.L_454 - .L_453)
	.align		4
.L_453:
        /*0a6c*/ 	.word	index@(_ZN10layer_norm13ln_fwd_kernelINS_13Kernel_traitsI13__nv_bfloat16S2_fS2_fjLj6144ELj1ELj1ELj8ELj16ENS_18Kernel_traits_baseILj6144ES2_S2_fS2_fjLj256EEEEELb0ELb0ELb0ELb0EEEvNS_9FwdParamsE)
        /*0a70*/ 	.word	0x0000006d


	//----- nvinfo : EIATTR_FRAME_SIZE
	.align		4
.L_454:
        /*0a74*/ 	.byte	0x04, 0x11
        /*0a76*/ 	.short	(.L_456 - .L_455)
	.align		4
.L_455:
        /*0a78*/ 	.word	index@(_ZN10layer_norm13ln_fwd_kernelINS_13Kernel_traitsI13__nv_bfloat16S2_fS2_fjLj6144ELj1ELj1ELj8ELj16ENS_18Kernel_traits_baseILj6144ES2_S2_fS2_fjLj256EEEEELb0ELb0ELb0ELb0EEEvNS_9FwdParamsE)
        /*0a7c*/ 	.word	0x00000000


	//----- nvinfo : EIATTR_REGCOUNT
	.align		4
.L_456:
        /*0a80*/ 	.byte	0x04, 0x2f
        /*0a82*/ 	.short	(.L_458 - .L_457)
	.align		4
.L_457:
        /*0a84*/ 	.word	index@(_ZN10layer_norm13ln_fwd_kernelINS_13Kernel_traitsIf13__nv_bfloat16S2_S2_fjLj6144ELj1ELj1ELj8ELj16ENS_18Kernel_traits_baseILj6144EfS2_S2_S2_fjLj256EEEEELb1ELb1ELb1ELb1EEEvNS_9FwdParamsE)
        /*0a88*/ 	.word	0x000000b8


	//----- nvinfo : EIATTR_FRAME_SIZE
	.align		4
.L_458:
        /*0a8c*/ 	.byte	0x04, 0x11
        /*0a8e*/ 	.short	(.L_460 - .L_459)
	.align		4
.L_459:
        /*0a90*/ 	.word	index@(_ZN10layer_norm13ln_fwd_kernelINS_13Kernel_traitsIf13__nv_bfloat16S2_S2_fjLj6144ELj1ELj1ELj8ELj16ENS_18Kernel_traits_baseILj6144EfS2_S2_S2_fjLj256EEEEELb1ELb1ELb1ELb1EEEvNS_9FwdParamsE)
        /*0a94*/ 	.word	0x00000000


	//----- nvinfo : EIATTR_REGCOUNT
	.align		4
.L_460:
        /*0a98*/ 	.byte	0x04, 0x2f
        /*0a9a*/ 	.short	(.L_462 - .L_461)
	.align		4
.L_461:
        /*0a9c*/ 	.word	index@(_ZN10layer_norm13ln_fwd_kernelINS_13Kernel_traitsIf13__nv_bfloat16S2_S2_fjLj6144ELj1ELj1ELj8ELj16ENS_18Kernel_traits_baseILj6144EfS2_S2_S2_fjLj256EEEEELb1ELb1ELb1ELb0EEEvNS_9FwdParamsE)
        /*0aa0*/ 	.word	0x000000b8


	//----- nvinfo : EIATTR_FRAME_SIZE
	.align		4
.L_462:
        /*0aa4*/ 	.byte	0x04, 0x11
        /*0aa6*/ 	.short	(.L_464 - .L_463)
	.align		4
.L_463:
        /*0aa8*/ 	.word	index@(_ZN10layer_norm13ln_fwd_kernelINS_13Kernel_traitsIf13__nv_bfloat16S2_S2_fjLj6144ELj1ELj1ELj8ELj16ENS_18Kernel_traits_baseILj6144EfS2_S2_S2_fjLj256EEEEELb1ELb1ELb1ELb0EEEvNS_9FwdParamsE)
        /*0aac*/ 	.word	0x00000000


	//----- nvinfo : EIATTR_REGCOUNT
	.align		4
.L_464:
        /*0ab0*/ 	.byte	0x04, 0x2f
        /*0ab2*/ 	.short	(.L_466 - .L_465)
	.align		4
.L_465:
        /*0ab4*/ 	.word	index@(_ZN10layer_norm13ln_fwd_kernelINS_13Kernel_traitsIf13__nv_bfloat16S2_S2_fjLj6144ELj1ELj1ELj8ELj16ENS_18Kernel_traits_baseILj6144EfS2_S2_S2_fjLj256EEEEELb1ELb1ELb0ELb1EEEvNS_9FwdParamsE)
        /*0ab8*/ 	.word	0x0000009a


	//----- nvinfo : EIATTR_FRAME_SIZE
	.align		4
.L_466:
        /*0abc*/ 	.byte	0x04, 0x11
        /*0abe*/ 	.short	(.L_468 - .L_467)
	.align		4
.L_467:
        /*0ac0*/ 	.word	index@(_ZN10layer_norm13ln_fwd_kernelINS_13Kernel_traitsIf13__nv_bfloat16S2_S2_fjLj6144ELj1ELj1ELj8ELj16ENS_18Kernel_traits_baseILj6144EfS2_S2_S2_fjLj256EEEEELb1ELb1ELb0ELb1EEEvNS_9FwdParamsE)
        /*0ac4*/ 	.word	0x00000000


	//----- nvinfo : EIATTR_REGCOUNT
	.align		4
.L_468:
        /*0ac8*/ 	.byte	0x04, 0x2f
        /*0aca*/ 	.short	(.L_470 - .L_469)
	.align		4
.L_469:
        /*0acc*/ 	.word	index@(_ZN10layer_norm13ln_fwd_kernelINS_13Kernel_traitsIf13__nv_bfloat16S2_S2_fjLj6144ELj1ELj1ELj8ELj16ENS_18Kernel_traits_baseILj6144EfS2_S2_S2_fjLj256EEEEELb1ELb1ELb0ELb0EEEvNS_9FwdParamsE)
        /*0ad0*/ 	.word	0x00000094


	//----- nvinfo : EIATTR_FRAME_SIZE
	.align		4
.L_470:
        /*0ad4*/ 	.byte	0x04, 0x11
        /*0ad6*/ 	.short	(.L_472 - .L_471)
	.align		4
.L_471:
        /*0ad8*/ 	.word	index@(_ZN10layer_norm13ln_fwd_kernelINS_13Kernel_traitsIf13__nv_bfloat16S2_S2_fjLj6144ELj1ELj1ELj8ELj16ENS_18Kernel_traits_baseILj6144EfS2_S2_S2_fjLj256EEEEELb1ELb1ELb0ELb0EEEvNS_9FwdParamsE)
        /*0adc*/ 	.word	0x00000000


	//----- nvinfo : EIATTR_REGCOUNT
	.align		4
.L_472:
        /*0ae0*/ 	.byte	0x04, 0x2f
        /*0ae2*/ 	.short	(.L_474 - .L_473)
	.align		4
.L_473:
        /*0ae4*/ 	.word	index@(_ZN10layer_norm13ln_fwd_kernelINS_13Kernel_traitsIf13__nv_bfloat16S2_S2_fjLj6144ELj1ELj1ELj8ELj16ENS_18Kernel_traits_baseILj6144EfS2_S2_S2_fjLj256EEEEELb1ELb0ELb1ELb1EEEvNS_9FwdParamsE)
        /*0ae8*/ 	.word	0x0000007f


	//----- nvinfo : EIATTR_FRAME_SIZE
	.align		4
.L_474:
        /*0aec*/ 	.byte	0x04, 0x11
        /*0aee*/ 	.short	(.L_476 - .L_475)
	.align		4
.L_475:
        /*0af0*/ 	.word	index@(_ZN10layer_norm13ln_fwd_kernelINS_13Kernel_traitsIf13__nv_bfloat16S2_S2_fjLj6144ELj1ELj1ELj8ELj16ENS_18Kernel_traits_baseILj6144EfS2_S2_S2_fjLj256EEEEELb1ELb0ELb1ELb1EEEvNS_9FwdParamsE)
        /*0af4*/ 	.word	0x00000000


	//----- nvinfo : EIATTR_REGCOUNT
	.align		4
.L_476:
        /*0af8*/ 	.byte	0x04, 0x2f
        /*0afa*/ 	.short	(.L_478 - .L_477)
	.align		4
.L_477:
        /*0afc*/ 	.word	index@(_ZN10layer_norm13ln_fwd_kernelINS_13Kernel_traitsIf13__nv_bfloat16S2_S2_fjLj6144ELj1ELj1ELj8ELj16ENS_18Kernel_traits_baseILj6144EfS2_S2_S2_fjLj256EEEEELb1ELb0ELb1ELb0EEEvNS_9FwdParamsE)
        /*0b00*/ 	.word	0x0000007e


	//----- nvinfo : EIATTR_FRAME_SIZE
	.align		4
.L_478:
        /*0b04*/ 	.byte	0x04, 0x11
        /*0b06*/ 	.short	(.L_480 - .L_479)
	.align		4
.L_479:
        /*0b08*/ 	.word	index@(_ZN10layer_norm13ln_fwd_kernelINS_13Kernel_traitsIf13__nv_bfloat16S2_S2_fjLj6144ELj1ELj1ELj8ELj16ENS_18Kernel_traits_baseILj6144EfS2_S2_S2_fjLj256EEEEELb1ELb0ELb1ELb0EEEvNS_9FwdParamsE)
        /*0b0c*/ 	.word	0x00000000


	//----- nvinfo : EIATTR_REGCOUNT
	.align		4
.L_480:
        /*0b10*/ 	.byte	0x04, 0x2f
        /*0b12*/ 	.short	(.L_482 - .L_481)
	.align		4
.L_481:
        /*0b14*/ 	.word	index@(_ZN10layer_norm13ln_fwd_kernelINS_13Kernel_traitsIf13__nv_bfloat16S2_S2_fjLj6144ELj1ELj1ELj8ELj16ENS_18Kernel_traits_baseILj6144EfS2_S2_S2_fjLj256EEEEELb1ELb0ELb0ELb1EEEvNS_9FwdParamsE)
        /*0b18*/ 	.word	0x0000007f


	//----- nvinfo : EIATTR_FRAME_SIZE
	.align		4
.L_482:
        /*0b1c*/ 	.byte	0x04, 0x11
        /*0b1e*/ 	.short	(.L_484 - .L_483)
	.align		4
.L_483:
        /*0b20*/ 	.word	index@(_ZN10layer_norm13ln_fwd_kernelINS_13Kernel_traitsIf13__nv_bfloat16S2_S2_fjLj6144ELj1ELj1ELj8ELj16ENS_18Kernel_traits_baseILj6144EfS2_S2_S2_fjLj256EEEEELb1ELb0ELb0ELb1EEEvNS_9FwdParamsE)
        /*0b24*/ 	.word	0x00000000


	//----- nvinfo : EIATTR_REGCOUNT
	.align		4
.L_484:
        /*0b28*/ 	.byte	0x04, 0x2f
        /*0b2a*/ 	.short	(.L_486 - .L_485)
	.align		4
.L_485:
        /*0b2c*/ 	.word	index@(_ZN10layer_norm13ln_fwd_kernelINS_13Kernel_traitsIf13__nv_bfloat16S2_S2_fjLj6144ELj1ELj1ELj8ELj16ENS_18Kernel_traits_baseILj6144EfS2_S2_S2_fjLj256EEEEELb1ELb0ELb0ELb0EEEvNS_9FwdParamsE)
        /*0b30*/ 	.word	0x00000073


	//----- nvinfo : EIATTR_FRAME_SIZE
	.align		4
.L_486:
        /*0b34*/ 	.byte	0x04, 0x11
        /*0b36*/ 	.short	(.L_488 - .L_487)
	.align		4
.L_487:
        /*0b38*/ 	.word	index@(_ZN10layer_norm13ln_fwd_kernelINS_13Kernel_traitsIf13__nv_bfloat16S2_S2_fjLj6144ELj1ELj1ELj8ELj16ENS_18Kernel_traits_baseILj6144EfS2_S2_S2_fjLj256EEEEELb1ELb0ELb0ELb0EEEvNS_9FwdParamsE)
        /*0b3c*/ 	.word	0x00000000


	//----- nvinfo : EIATTR_REGCOUNT
	.align		4
.L_488:
        /*0b40*/ 	.byte	0x04, 0x2f
        /*0b42*/ 	.short	(.L_490 - .L_489)
	.align		4
.L_489:
        /*0b44*/ 	.word	index@(_ZN10layer_norm13ln_fwd_kernelINS_13Kernel_traitsIf13__nv_bfloat16S2_S2_fjLj6144ELj1ELj1ELj8ELj16ENS_18Kernel_traits_baseILj6144EfS2_S2_S2_fjLj256EEEEELb0ELb1ELb1ELb1EEEvNS_9FwdParamsE)
        /*0b48*/ 	.word	0x0000007f


	//----- nvinfo : EIATTR_FRAME_SIZE
	.align		4
.L_490:
        /*0b4c*/ 	.byte	0x04, 0x11
        /*0b4e*/ 	.short	(.L_492 - .L_491)
	.align		4
.L_491:
        /*0b50*/ 	.word	index@(_ZN10layer_norm13ln_fwd_kernelINS_13Kernel_traitsIf13__nv_bfloat16S2_S2_fjLj6144ELj1ELj1ELj8ELj16ENS_18Kernel_traits_baseILj6144EfS2_S2_S2_fjLj256EEEEELb0ELb1ELb1ELb1EEEvNS_9FwdParamsE)
        /*0b54*/ 	.word	0x00000000


	//----- nvinfo : EIATTR_REGCOUNT
	.align		4
.L_492:
        /*0b58*/ 	.byte	0x04, 0x2f
        /*0b5a*/ 	.short	(.L_494 - .L_493)
	.align		4
.L_493:
        /*0b5c*/ 	.word	index@(_ZN10layer_norm13ln_fwd_kernelINS_13Kernel_traitsIf13__nv_bfloat16S2_S2_fjLj6144ELj1ELj1ELj8ELj16ENS_18Kernel_traits_baseILj6144EfS2_S2_S2_fjLj256EEEEELb0ELb1ELb1ELb0EEEvNS_9FwdParamsE)
        /*0b60*/ 	.word	0x00000080


	//----- nvinfo : EIATTR_FRAME_SIZE
	.align		4
.L_494:
        /*0b64*/ 	.byte	0x04, 0x11
        /*0b66*/ 	.short	(.L_496 - .L_495)
	.align		4
.L_495:
        /*0b68*/ 	.word	index@(_ZN10layer_norm13ln_fwd_kernelINS_13Kernel_traitsIf13__nv_bfloat16S2_S2_fjLj6144ELj1ELj1ELj8ELj16ENS_18Kernel_traits_baseILj6144EfS2_S2_S2_fjLj256EEEEELb0ELb1ELb1ELb0EEEvNS_9FwdParamsE)
        /*0b6c*/ 	.word	0x00000000


	//----- nvinfo : EIATTR_REGCOUNT
	.align		4
.L_496:
        /*0b70*/ 	.byte	0x04, 0x2f
        /*0b72*/ 	.short	(.L_498 - .L_497)
	.align		4
.L_497:
        /*0b74*/ 	.word	index@(_ZN10layer_norm13ln_fwd_kernelINS_13Kernel_traitsIf13__nv_bfloat16S2_S2_fjLj6144ELj1ELj1ELj8ELj16ENS_18Kernel_traits_baseILj6144EfS2_S2_S2_fjLj256EEEEELb0ELb1ELb0ELb1EEEvNS_9FwdParamsE)
        /*0b78*/ 	.word	0x00000080


	//----- nvinfo : EIATTR_FRAME_SIZE
	.align		4
.L_498:
        /*0b7c*/ 	.byte	0x04, 0x11
        /*0b7e*/ 	.short	(.L_500 - .L_499)
	.align		4
.L_499:
        /*0b80*/ 	.word	index@(_ZN10layer_norm13ln_fwd_kernelINS_13Kernel_traitsIf13__nv_bfloat16S2_S2_fjLj6144ELj1ELj1ELj8ELj16ENS_18Kernel_traits_baseILj6144EfS2_S2_S2_fjLj256EEEEELb0ELb1ELb0ELb1EEEvNS_9FwdParamsE)
        /*0b84*/ 	.word	0x00000000


	//----- nvinfo : EIATTR_REGCOUNT
	.align		4
.L_500:
        /*0b88*/ 	.byte	0x04, 0x2f
        /*0b8a*/ 	.short	(.L_502 - .L_501)
	.align		4
.L_501:
        /*0b8c*/ 	.word	index@(_ZN10layer_norm13ln_fwd_kernelINS_13Kernel_traitsIf13__nv_bfloat16S2_S2_fjLj6144ELj1ELj1ELj8ELj16ENS_18Kernel_traits_baseILj6144EfS2_S2_S2_fjLj256EEEEELb0ELb1ELb0ELb0EEEvNS_9FwdParamsE)
        /*0b90*/ 	.word	0x0000007f


	//----- nvinfo : EIATTR_FRAME_SIZE
	.align		4
.L_502:
        /*0b94*/ 	.byte	0x04, 0x11
        /*0b96*/ 	.short	(.L_504 - .L_503)
	.align		4
.L_503:
        /*0b98*/ 	.word	index@(_ZN10layer_norm13ln_fwd_kernelINS_13Kernel_traitsIf13__nv_bfloat16S2_S2_fjLj6144ELj1ELj1ELj8ELj16ENS_18Kernel_traits_baseILj6144EfS2_S2_S2_fjLj256EEEEELb0ELb1ELb0ELb0EEEvNS_9FwdParamsE)
        /*0b9c*/ 	.word	0x00000000


	//----- nvinfo : EIATTR_REGCOUNT
	.align		4
.L_504:
        /*0ba0*/ 	.byte	0x04, 0x2f
        /*0ba2*/ 	.short	(.L_506 - .L_505)
	.align		4
.L_505:
        /*0ba4*/ 	.word	index@(_ZN10layer_norm13ln_fwd_kernelINS_13Kernel_traitsIf13__nv_bfloat16S2_S2_fjLj6144ELj1ELj1ELj8ELj16ENS_18Kernel_traits_baseILj6144EfS2_S2_S2_fjLj256EEEEELb0ELb0ELb1ELb1EEEvNS_9FwdParamsE)
        /*0ba8*/ 	.word	0x0000007c


	//----- nvinfo : EIATTR_FRAME_SIZE
	.align		4
.L_506:
        /*0bac*/ 	.byte	0x04, 0x11
        /*0bae*/ 	.short	(.L_508 - .L_507)
	.align		4
.L_507:
        /*0bb0*/ 	.word	index@(_ZN10layer_norm13ln_fwd_kernelINS_13Kernel_traitsIf13__nv_bfloat16S2_S2_fjLj6144ELj1ELj1ELj8ELj16ENS_18Kernel_traits_baseILj6144EfS2_S2_S2_fjLj256EEEEELb0ELb0ELb1ELb1EEEvNS_9FwdParamsE)
        /*0bb4*/ 	.word	0x00000000


	//----- nvinfo : EIATTR_REGCOUNT
	.align		4
.L_508:
        /*0bb8*/ 	.byte	0x04, 0x2f
        /*0bba*/ 	.short	(.L_510 - .L_509)
	.align		4
.L_509:
        /*0bbc*/ 	.word	index@(_ZN10layer_norm13ln_fwd_kernelINS_13Kernel_traitsIf13__nv_bfloat16S2_S2_fjLj6144ELj1ELj1ELj8ELj16ENS_18Kernel_traits_baseILj6144EfS2_S2_S2_fjLj256EEEEELb0ELb0ELb1ELb0EEEvNS_9FwdParamsE)
        /*0bc0*/ 	.word	0x0000007e


	//----- nvinfo : EIATTR_FRAME_SIZE
	.align		4
.L_510:
        /*0bc4*/ 	.byte	0x04, 0x11
        /*0bc6*/ 	.short	(.L_512 - .L_511)
	.align		4
.L_511:
        /*0bc8*/ 	.word	index@(_ZN10layer_norm13ln_fwd_kernelINS_13Kernel_traitsIf13__nv_bfloat16S2_S2_fjLj6144ELj1ELj1ELj8ELj16ENS_18Kernel_traits_baseILj6144EfS2_S2_S2_fjLj256EEEEELb0ELb0ELb1ELb0EEEvNS_9FwdParamsE)
        /*0bcc*/ 	.word	0x00000000


	//----- nvinfo : EIATTR_REGCOUNT
	.align		4
.L_512:
        /*0bd0*/ 	.byte	0x04, 0x2f
        /*0bd2*/ 	.short	(.L_514 - .L_513)
	.align		4
.L_513:
        /*0bd4*/ 	.word	index@(_ZN10layer_norm13ln_fwd_kernelINS_13Kernel_traitsIf13__nv_bfloat16S2_S2_fjLj6144ELj1ELj1ELj8ELj16ENS_18Kernel_traits_baseILj6144EfS2_S2_S2_fjLj256EEEEELb0ELb0ELb0ELb1EEEvNS_9FwdParamsE)
        /*0bd8*/ 	.word	0x0000007e


	//----- nvinfo : EIATTR_FRAME_SIZE
	.align		4
.L_514:
        /*0bdc*/ 	.byte	0x04, 0x11
        /*0bde*/ 	.short	(.L_516 - .L_515)
	.align		4
.L_515:
        /*0be0*/ 	.word	index@(_ZN10layer_norm13ln_fwd_kernelINS_13Kernel_traitsIf13__nv_bfloat16S2_S2_fjLj6144ELj1ELj1ELj8ELj16ENS_18Kernel_traits_baseILj6144EfS2_S2_S2_fjLj256EEEEELb0ELb0ELb0ELb1EEEvNS_9FwdParamsE)
        /*0be4*/ 	.word	0x00000000


	//----- nvinfo : EIATTR_REGCOUNT
	.align		4
.L_516:
        /*0be8*/ 	.byte	0x04, 0x2f
        /*0bea*/ 	.short	(.L_518 - .L_517)
	.align		4
.L_517:
        /*0bec*/ 	.word	index@(_ZN10layer_norm13ln_fwd_kernelINS_13Kernel_traitsIf13__nv_bfloat16S2_S2_fjLj6144ELj1ELj1ELj8ELj16ENS_18Kernel_traits_baseILj6144EfS2_S2_S2_fjLj256EEEEELb0ELb0ELb0ELb0EEEvNS_9FwdParamsE)
        /*0bf0*/ 	.word	0x00000080


	//----- nvinfo : EIATTR_FRAME_SIZE
	.align		4
.L_518:
        /*0bf4*/ 	.byte	0x04, 0x11
        /*0bf6*/ 	.short	(.L_520 - .L_519)
	.align		4
.L_519:
        /*0bf8*/ 	.word	index@(_ZN10layer_norm13ln_fwd_kernelINS_13Kernel_traitsIf13__nv_bfloat16S2_S2_fjLj6144ELj1ELj1ELj8ELj16ENS_18Kernel_traits_baseILj6144EfS2_S2_S2_fjLj256EEEEELb0ELb0ELb0ELb0EEEvNS_9FwdParamsE)
        /*0bfc*/ 	.word	0x00000000


	//----- nvinfo : EIATTR_REGCOUNT
	.align		4
.L_520:
        /*0c00*/ 	.byte	0x04, 0x2f
        /*0c02*/ 	.short	(.L_522 - .L_521)
	.align		4
.L_521:
        /*0c04*/ 	.word	index@(_ZN10layer_norm13ln_fwd_kernelINS_13Kernel_traitsI6__halfS2_S2_S2_fjLj6144ELj1ELj1ELj8ELj16ENS_18Kernel_traits_baseILj6144ES2_S2_S2_S2_fjLj256EEEEELb1ELb1ELb1ELb1EEEvNS_9FwdParamsE)
        /*0c08*/ 	.word	0x0000007f


	//----- nvinfo : EIATTR_FRAME_SIZE
	.align		4
.L_522:
        /*0c0c*/ 	.byte	0x04, 0x11
        /*0c0e*/ 	.short	(.L_524 - .L_523)
	.align		4
.L_523:
        /*0c10*/ 	.word	index@(_ZN10layer_norm13ln_fwd_kernelINS_13Kernel_traitsI6__halfS2_S2_S2_fjLj6144ELj1ELj1ELj8ELj16ENS_18Kernel_traits_baseILj6144ES2_S2_S2_S2_fjLj256EEEEELb1ELb1ELb1ELb1EEEvNS_9FwdParamsE)
        /*0c14*/ 	.word	0x00000000


	//----- nvinfo : EIATTR_REGCOUNT
	.align		4
.L_524:
        /*0c18*/ 	.byte	0x04, 0x2f
        /*0c1a*/ 	.short	(.L_526 - .L_525)
	.align		4
.L_525:
        /*0c1c*/ 	.word	index@(_ZN10layer_norm13ln_fwd_kernelINS_13Kernel_traitsI6__halfS2_S2_S2_fjLj6144ELj1ELj1ELj8ELj16ENS_18Kernel_traits_baseILj6144ES2_S2_S2_S2_fjLj256EEEEELb1ELb1ELb1ELb0EEEvNS_9FwdParamsE)
        /*0c20*/ 	.word	0x000000b0


	//----- nvinfo : EIATTR_FRAME_SIZE
	.align		4
.L_526:
        /*0c24*/ 	.byte	0x04, 0x11
        /*0c26*/ 	.short	(.L_528 - .L_527)
	.align		4
.L_527:
        /*0c28*/ 	.word	index@(_ZN10layer_norm13ln_fwd_kernelINS_13Kernel_traitsI6__halfS2_S2_S2_fjLj6144ELj1ELj1ELj8ELj16ENS_18Kernel_traits_baseILj6144ES2_S2_S2_S2_fjLj256EEEEELb1ELb1ELb1ELb0EEEvNS_9FwdParamsE)
        /*0c2c*/ 	.word	0x00000000


	//----- nvinfo : EIATTR_REGCOUNT
	.align		4
.L_528:
        /*0c30*/ 	.byte	0x04, 0x2f
        /*0c32*/ 	.short	(.L_530 - .L_529)
	.align		4
.L_529:
        /*0c34*/ 	.word	index@(_ZN10layer_norm13ln_fwd_kernelINS_13Kernel_traitsI6__halfS2_S2_S2_fjLj6144ELj1ELj1ELj8ELj16ENS_18Kernel_traits_baseILj6144ES2_S2_S2_S2_fjLj256EEEEELb1ELb1ELb0ELb1EEEvNS_9FwdParamsE)
        /*0c38*/ 	.word	0x00000080


	//----- nvinfo : EIATTR_FRAME_SIZE
	.align		4
.L_530:
        /*0c3c*/ 	.byte	0x04, 0x11
        /*0c3e*/ 	.short	(.L_532 - .L_531)
	.align		4
.L_531:
        /*0c40*/ 	.word	index@(_ZN10layer_norm13ln_fwd_kernelINS_13Kernel_traitsI6__halfS2_S2_S2_fjLj6144ELj1ELj1ELj8ELj16ENS_18Kernel_traits_baseILj6144ES2_S2_S2_S2_fjLj256EEEEELb1ELb1ELb0ELb1EEEvNS_9FwdParamsE)
        /*0c44*/ 	.word	0x00000000


	//----- nvinfo : EIATTR_REGCOUNT
	.align		4
.L_532:
        /*0c48*/ 	.byte	0x04, 0x2f
        /*0c4a*/ 	.short	(.L_534 - .L_533)
	.align		4
.L_533:
        /*0c4c*/ 	.word	index@(_ZN10layer_norm13ln_fwd_kernelINS_13Kernel_traitsI6__halfS2_S2_S2_fjLj6144ELj1ELj1ELj8ELj16ENS_18Kernel_traits_baseILj6144ES2_S2_S2_S2_fjLj256EEEEELb1ELb1ELb0ELb0EEEvNS_9FwdParamsE)
        /*0c50*/ 	.word	0x00000096


	//----- nvinfo : EIATTR_FRAME_SIZE
	.align		4
.L_534:
        /*0c54*/ 	.byte	0x04, 0x11
        /*0c56*/ 	.short	(.L_536 - .L_535)
	.align		4
.L_535:
        /*0c58*/ 	.word	index@(_ZN10layer_norm13ln_fwd_kernelINS_13Kernel_traitsI6__halfS2_S2_S2_fjLj6144ELj1ELj1ELj8ELj16ENS_18Kernel_traits_baseILj6144ES2_S2_S2_S2_fjLj256EEEEELb1ELb1ELb0ELb0EEEvNS_9FwdParamsE)
        /*0c5c*/ 	.word	0x00000000


	//----- nvinfo : EIATTR_REGCOUNT
	.align		4
.L_536:
        /*0c60*/ 	.byte	0x04, 0x2f
        /*0c62*/ 	.short	(.L_538 - .L_537)
	.align		4
.L_537:
        /*0c64*/ 	.word	index@(_ZN10layer_norm13ln_fwd_kernelINS_13Kernel_traitsI6__halfS2_S2_S2_fjLj6144ELj1ELj1ELj8ELj16ENS_18Kernel_traits_baseILj6144ES2_S2_S2_S2_fjLj256EEEEELb1ELb0ELb1ELb1EEEvNS_9FwdParamsE)
        /*0c68*/ 	.word	0x00000080


	//----- nvinfo : EIATTR_FRAME_SIZE
	.align		4
.L_538:
        /*0c6c*/ 	.byte	0x04, 0x11
        /*0c6e*/ 	.short	(.L_540 - .L_539)
	.align		4
.L_539:
        /*0c70*/ 	.word	index@(_ZN10layer_norm13ln_fwd_kernelINS_13Kernel_traitsI6__halfS2_S2_S2_fjLj6144ELj1ELj1ELj8ELj16ENS_18Kernel_traits_baseILj6144ES2_S2_S2_S2_fjLj256EEEEELb1ELb0ELb1ELb1EEEvNS_9FwdParamsE)
        /*0c74*/ 	.word	0x00000000


	//----- nvinfo : EIATTR_REGCOUNT
	.align		4
.L_540:
        /*0c78*/ 	.byte	0x04, 0x2f
        /*0c7a*/ 	.short	(.L_542 - .L_541)
	.align		4
.L_541:
        /*0c7c*/ 	.word	index@(_ZN10layer_norm13ln_fwd_kernelINS_13Kernel_traitsI6__halfS2_S2_S2_fjLj6144ELj1ELj1ELj8ELj16ENS_18Kernel_traits_baseILj6144ES2_S2_S2_S2_fjLj256EEEEELb1ELb0ELb1ELb0EEEvNS_9FwdParamsE)
        /*0c80*/ 	.word	0x00000080


	//----- nvinfo : EIATTR_FRAME_SIZE
	.align		4
.L_542:
        /*0c84*/ 	.byte	0x04, 0x11
        /*0c86*/ 	.short	(.L_544 - .L_543)
	.align		4
.L_543:
        /*0c88*/ 	.word	index@(_ZN10layer_norm13ln_fwd_kernelINS_13Kernel_traitsI6__halfS2_S2_S2_fjLj6144ELj1ELj1ELj8ELj16ENS_18Kernel_traits_baseILj6144ES2_S2_S2_S2_fjLj256EEEEELb1ELb0ELb1ELb0EEEvNS_9FwdParamsE)
        /*0c8c*/ 	.word	0x00000000


	//----- nvinfo : EIATTR_REGCOUNT
	.align		4
.L_544:
        /*0c90*/ 	.byte	0x04, 0x2f
        /*0c92*/ 	.short	(.L_546 - .L_545)
	.align		4
.L_545:
        /*0c94*/ 	.word	index@(_ZN10layer_norm13ln_fwd_kernelINS_13Kernel_traitsI6__halfS2_S2_S2_fjLj6144ELj1ELj1ELj8ELj16ENS_18Kernel_traits_baseILj6144ES2_S2_S2_S2_fjLj256EEEEELb1ELb0ELb0ELb1EEEvNS_9FwdParamsE)
        /*0c98*/ 	.word	0x00000080


	//----- nvinfo : EIATTR_FRAME_SIZE
	.align		4
.L_546:
        /*0c9c*/ 	.byte	0x04, 0x11
        /*0c9e*/ 	.short	(.L_548 - .L_547)
	.align		4
.L_547:
        /*0ca0*/ 	.word	index@(_ZN10layer_norm13ln_fwd_kernelINS_13Kernel_traitsI6__halfS2_S2_S2_fjLj6144ELj1ELj1ELj8ELj16ENS_18Kernel_traits_baseILj6144ES2_S2_S2_S2_fjLj256EEEEELb1ELb0ELb0ELb1EEEvNS_9FwdParamsE)
        /*0ca4*/ 	.word	0x00000000


	//----- nvinfo : EIATTR_REGCOUNT
	.align		4
.L_548:
        /*0ca8*/ 	.byte	0x04, 0x2f
        /*0caa*/ 	.short	(.L_550 - .L_549)
	.align		4
.L_549:
        /*0cac*/ 	.word	index@(_ZN10layer_norm13ln_fwd_kernelINS_13Kernel_traitsI6__halfS2_S2_S2_fjLj6144ELj1ELj1ELj8ELj16ENS_18Kernel_traits_baseILj6144ES2_S2_S2_S2_fjLj256EEEEELb1ELb0ELb0ELb0EEEvNS_9FwdParamsE)
        /*0cb0*/ 	.word	0x00000080


	//----- nvinfo : EIATTR_FRAME_SIZE
	.align		4
.L_550:
        /*0cb4*/ 	.byte	0x04, 0x11
        /*0cb6*/ 	.short	(.L_552 - .L_551)
	.align		4
.L_551:
        /*0cb8*/ 	.word	index@(_ZN10layer_norm13ln_fwd_kernelINS_13Kernel_traitsI6__halfS2_S2_S2_fjLj6144ELj1ELj1ELj8ELj16ENS_18Kernel_traits_baseILj6144ES2_S2_S2_S2_fjLj256EEEEELb1ELb0ELb0ELb0EEEvNS_9FwdParamsE)
        /*0cbc*/ 	.word	0x00000000


	//----- nvinfo : EIATTR_REGCOUNT
	.align		4
.L_552:
        /*0cc0*/ 	.byte	0x04, 0x2f
        /*0cc2*/ 	.short	(.L_554 - .L_553)
	.align		4
.L_553:
        /*0cc4*/ 	.word	index@(_ZN10layer_norm13ln_fwd_kernelINS_13Kernel_traitsI6__halfS2_S2_S2_fjLj6144ELj1ELj1ELj8ELj16ENS_18Kernel_traits_baseILj6144ES2_S2_S2_S2_fjLj256EEEEELb0ELb1ELb1ELb1EEEvNS_9FwdParamsE)
        /*0cc8*/ 	.word	0x00000080


	//----- nvinfo : EIATTR_FRAME_SIZE
	.align		4
.L_554:
        /*0ccc*/ 	.byte	0x04, 0x11
        /*0cce*/ 	.short	(.L_556 - .L_555)
	.align		4
.L_555:
        /*0cd0*/ 	.word	index@(_ZN10layer_norm13ln_fwd_kernelINS_13Kernel_traitsI6__halfS2_S2_S2_fjLj6144ELj1ELj1ELj8ELj16ENS_18Kernel_traits_baseILj6144ES2_S2_S2_S2_fjLj256EEEEELb0ELb1ELb1ELb1EEEvNS_9FwdParamsE)
        /*0cd4*/ 	.word	0x00000000


	//----- nvinfo : EIATTR_REGCOUNT
	.align		4
.L_556:
        /*0cd8*/ 	.byte	0x04, 0x2f
        /*0cda*/ 	.short	(.L_558 - .L_557)
	.align		4
.L_557:
        /*0cdc*/ 	.word	index@(_ZN10layer_norm13ln_fwd_kernelINS_13Kernel_traitsI6__halfS2_S2_S2_fjLj6144ELj1ELj1ELj8ELj16ENS_18Kernel_traits_baseILj6144ES2_S2_S2_S2_fjLj256EEEEELb0ELb1ELb1ELb0EEEvNS_9FwdParamsE)
        /*0ce0*/ 	.word	0x00000080


	//----- nvinfo : EIATTR_FRAME_SIZE
	.align		4
.L_558:
        /*0ce4*/ 	.byte	0x04, 0x11
        /*0ce6*/ 	.short	(.L_560 - .L_559)
	.align		4
.L_559:
        /*0ce8*/ 	.word	index@(_ZN10layer_norm13ln_fwd_kernelINS_13Kernel_traitsI6__halfS2_S2_S2_fjLj6144ELj1ELj1ELj8ELj16ENS_18Kernel_traits_baseILj6144ES2_S2_S2_S2_fjLj256EEEEELb0ELb1ELb1ELb0EEEvNS_9FwdParamsE)
        /*0cec*/ 	.word	0x00000000


	//----- nvinfo : EIATTR_REGCOUNT
	.align		4
.L_560:
        /*0cf0*/ 	.byte	0x04, 0x2f
        /*0cf2*/ 	.short	(.L_562 - .L_561)
	.align		4
.L_561:
        /*0cf4*/ 	.word	index@(_ZN10layer_norm13ln_fwd_kernelINS_13Kernel_traitsI6__halfS2_S2_S2_fjLj6144ELj1ELj1ELj8ELj16ENS_18Kernel_traits_baseILj6144ES2_S2_S2_S2_fjLj256EEEEELb0ELb1ELb0ELb1EEEvNS_9FwdParamsE)
        /*0cf8*/ 	.word	0x00000080


	//----- nvinfo : EIATTR_FRAME_SIZE
	.align		4
.L_562:
        /*0cfc*/ 	.byte	0x04, 0x11
        /*0cfe*/ 	.short	(.L_564 - .L_563)
	.align		4
.L_563:
        /*0d00*/ 	.word	index@(_ZN10layer_norm13ln_fwd_kernelINS_13Kernel_traitsI6__halfS2_S2_S2_fjLj6144ELj1ELj1ELj8ELj16ENS_18Kernel_traits_baseILj6144ES2_S2_S2_S2_fjLj256EEEEELb0ELb1ELb0ELb1EEEvNS_9FwdParamsE)
        /*0d04*/ 	.word	0x00000000


	//----- nvinfo : EIATTR_REGCOUNT
	.align		4
.L_564:
        /*0d08*/ 	.byte	0x04, 0x2f
        /*0d0a*/ 	.short	(.L_566 - .L_565)
	.align		4
.L_565:
        /*0d0c*/ 	.word	index@(_ZN10layer_norm13ln_fwd_kernelINS_13Kernel_traitsI6__halfS2_S2_S2_fjLj6144ELj1ELj1ELj8ELj16ENS_18Kernel_traits_baseILj6144ES2_S2_S2_S2_fjLj256EEEEELb0ELb1ELb0ELb0EEEvNS_9FwdParamsE)
        /*0d10*/ 	.word	0x00000080


	//----- nvinfo : EIATTR_FRAME_SIZE
	.align		4
.L_566:
        /*0d14*/ 	.byte	0x04, 0x11
        /*0d16*/ 	.short	(.L_568 - .L_567)
	.align		4
.L_567:
        /*0d18*/ 	.word	index@(_ZN10layer_norm13ln_fwd_kernelINS_13Kernel_traitsI6__halfS2_S2_S2_fjLj6144ELj1ELj1ELj8ELj16ENS_18Kernel_traits_baseILj6144ES2_S2_S2_S2_fjLj256EEEEELb0ELb1ELb0ELb0EEEvNS_9FwdParamsE)
        /*0d1c*/ 	.word	0x00000000


	//----- nvinfo : EIATTR_REGCOUNT
	.align		4
.L_568:
        /*0d20*/ 	.byte	0x04, 0x2f
        /*0d22*/ 	.short	(.L_570 - .L_569)
	.align		4
.L_569:
        /*0d24*/ 	.word	index@(_ZN10layer_norm13ln_fwd_kernelINS_13Kernel_traitsI6__halfS2_S2_S2_fjLj6144ELj1ELj1ELj8ELj16ENS_18Kernel_traits_baseILj6144ES2_S2_S2_S2_fjLj256EEEEELb0ELb0ELb1ELb1EEEvNS_9FwdParamsE)
        /*0d28*/ 	.word	0x00000074


	//----- nvinfo : EIATTR_FRAME_SIZE
	.align		4
.L_570:
        /*0d2c*/ 	.byte	0x04, 0x11
        /*0d2e*/ 	.short	(.L_572 - .L_571)
	.align		4
.L_571:
        /*0d30*/ 	.word	index@(_ZN10layer_norm13ln_fwd_kernelINS_13Kernel_traitsI6__halfS2_S2_S2_fjLj6144ELj1ELj1ELj8ELj16ENS_18Kernel_traits_baseILj6144ES2_S2_S2_S2_fjLj256EEEEELb0ELb0ELb1ELb1EEEvNS_9FwdParamsE)
        /*0d34*/ 	.word	0x00000000


	//----- nvinfo : EIATTR_REGCOUNT
	.align		4
.L_572:
        /*0d38*/ 	.byte	0x04, 0x2f
        /*0d3a*/ 	.short	(.L_574 - .L_573)
	.align		4
.L_573:
        /*0d3c*/ 	.word	index@(_ZN10layer_norm13ln_fwd_kernelINS_13Kernel_traitsI6__halfS2_S2_S2_fjLj6144ELj1ELj1ELj8ELj16ENS_18Kernel_traits_baseILj6144ES2_S2_S2_S2_fjLj256EEEEELb0ELb0ELb1ELb0EEEvNS_9FwdParamsE)
        /*0d40*/ 	.word	0x0000007e


	//----- nvinfo : EIATTR_FRAME_SIZE
	.align		4
.L_574:
        /*0d44*/ 	.byte	0x04, 0x11
        /*0d46*/ 	.short	(.L_576 - .L_575)
	.align		4
.L_575:
        /*0d48*/ 	.word	index@(_ZN10layer_norm13ln_fwd_kernelINS_13Kernel_traitsI6__halfS2_S2_S2_fjLj6144ELj1ELj1ELj8ELj16ENS_18Kernel_traits_baseILj6144ES2_S2_S2_S2_fjLj256EEEEELb0ELb0ELb1ELb0EEEvNS_9FwdParamsE)
        /*0d4c*/ 	.word	0x00000000


	//----- nvinfo : EIATTR_REGCOUNT
	.align		4
.L_576:
        /*0d50*/ 	.byte	0x04, 0x2f
        /*0d52*/ 	.short	(.L_578 - .L_577)
	.align		4
.L_577:
        /*0d54*/ 	.word	index@(_ZN10layer_norm13ln_fwd_kernelINS_13Kernel_traitsI6__halfS2_S2_S2_fjLj6144ELj1ELj1ELj8ELj16ENS_18Kernel_traits_baseILj6144ES2_S2_S2_S2_fjLj256EEEEELb0ELb0ELb0ELb1EEEvNS_9FwdParamsE)
        /*0d58*/ 	.word	0x00000080


	//----- nvinfo : EIATTR_FRAME_SIZE
	.align		4
.L_578:
        /*0d5c*/ 	.byte	0x04, 0x11
        /*0d5e*/ 	.short	(.L_580 - .L_579)
	.align		4
.L_579:
        /*0d60*/ 	.word	index@(_ZN10layer_norm13ln_fwd_kernelINS_13Kernel_traitsI6__halfS2_S2_S2_fjLj6144ELj1ELj1ELj8ELj16ENS_18Kernel_traits_baseILj6144ES2_S2_S2_S2_fjLj256EEEEELb0ELb0ELb0ELb1EEEvNS_9FwdParamsE)
        /*0d64*/ 	.word	0x00000000


	//----- nvinfo : EIATTR_REGCOUNT
	.align		4
.L_580:
        /*0d68*/ 	.byte	0x04, 0x2f
        /*0d6a*/ 	.short	(.L_582 - .L_581)
	.align		4
.L_581:
        /*0d6c*/ 	.word	index@(_ZN10layer_norm13ln_fwd_kernelINS_13Kernel_traitsI6__halfS2_S2_S2_fjLj6144ELj1ELj1ELj8ELj16ENS_18Kernel_traits_baseILj6144ES2_S2_S2_S2_fjLj256EEEEELb0ELb0ELb0ELb0EEEvNS_9FwdParamsE)
        /*0d70*/ 	.word	0x00000080


	//----- nvinfo : EIATTR_FRAME_SIZE
	.align		4
.L_582:
        /*0d74*/ 	.byte	0x04, 0x11
        /*0d76*/ 	.short	(.L_584 - .L_583)
	.align		4
.L_583:
        /*0d78*/ 	.word	index@(_ZN10layer_norm13ln_fwd_kernelINS_13Kernel_traitsI6__halfS2_S2_S2_fjLj6144ELj1ELj1ELj8ELj16ENS_18Kernel_traits_baseILj6144ES2_S2_S2_S2_fjLj256EEEEELb0ELb0ELb0ELb0EEEvNS_9FwdParamsE)
        /*0d7c*/ 	.word	0x00000000


	//----- nvinfo : EIATTR_REGCOUNT
	.align		4
.L_584:
        /*0d80*/ 	.byte	0x04, 0x2f
        /*0d82*/ 	.short	(.L_586 - .L_585)
	.align		4
.L_585:
        /*0d84*/ 	.word	index@(_ZN10layer_norm13ln_fwd_kernelINS_13Kernel_traitsI13__nv_bfloat16S2_S2_S2_fjLj6144ELj1ELj1ELj8ELj16ENS_18Kernel_traits_baseILj6144ES2_S2_S2_S2_fjLj256EEEEELb1ELb1ELb1ELb1EEEvNS_9FwdParamsE)
        /*0d88*/ 	.word	0x0000007f


	//----- nvinfo : EIATTR_FRAME_SIZE
	.align		4
.L_586:
        /*0d8c*/ 	.byte	0x04, 0x11
        /*0d8e*/ 	.short	(.L_588 - .L_587)
	.align		4
.L_587:
        /*0d90*/ 	.word	index@(_ZN10layer_norm13ln_fwd_kernelINS_13Kernel_traitsI13__nv_bfloat16S2_S2_S2_fjLj6144ELj1ELj1ELj8ELj16ENS_18Kernel_traits_baseILj6144ES2_S2_S2_S2_fjLj256EEEEELb1ELb1ELb1ELb1EEEvNS_9FwdParamsE)
        /*0d94*/ 	.word	0x00000000


	//----- nvinfo : EIATTR_REGCOUNT
	.align		4
.L_588:
        /*0d98*/ 	.byte	0x04, 0x2f
        /*0d9a*/ 	.short	(.L_590 - .L_589)
	.align		4
.L_589:
        /*0d9c*/ 	.word	index@(_ZN10layer_norm13ln_fwd_kernelINS_13Kernel_traitsI13__nv_bfloat16S2_S2_S2_fjLj6144ELj1ELj1ELj8ELj16ENS_18Kernel_traits_baseILj6144ES2_S2_S2_S2_fjLj256EEEEELb1ELb1ELb1ELb0EEEvNS_9FwdParamsE)
        /*0da0*/ 	.word	0x000000b0


	//----- nvinfo : EIATTR_FRAME_SIZE
	.align		4
.L_590:
        /*0da4*/ 	.byte	0x04, 0x11
        /*0da6*/ 	.short	(.L_592 - .L_591)
	.align		4
.L_591:
        /*0da8*/ 	.word	index@(_ZN10layer_norm13ln_fwd_kernelINS_13Kernel_traitsI13__nv_bfloat16S2_S2_S2_fjLj6144ELj1ELj1ELj8ELj16ENS_18Kernel_traits_baseILj6144ES2_S2_S2_S2_fjLj256EEEEELb1ELb1ELb1ELb0EEEvNS_9FwdParamsE)
        /*0dac*/ 	.word	0x00000000


	//----- nvinfo : EIATTR_REGCOUNT
	.align		4
.L_592:
        /*0db0*/ 	.byte	0x04, 0x2f
        /*0db2*/ 	.short	(.L_594 - .L_593)
	.align		4
.L_593:
        /*0db4*/ 	.word	index@(_ZN10layer_norm13ln_fwd_kernelINS_13Kernel_traitsI13__nv_bfloat16S2_S2_S2_fjLj6144ELj1ELj1ELj8ELj16ENS_18Kernel_traits_baseILj6144ES2_S2_S2_S2_fjLj256EEEEELb1ELb1ELb0ELb1EEEvNS_9FwdParamsE)
        /*0db8*/ 	.word	0x00000080


	//----- nvinfo : EIATTR_FRAME_SIZE
	.align		4
.L_594:
        /*0dbc*/ 	.byte	0x04, 0x11
        /*0dbe*/ 	.short	(.L_596 - .L_595)
	.align		4
.L_595:
        /*0dc0*/ 	.word	index@(_ZN10layer_norm13ln_fwd_kernelINS_13Kernel_traitsI13__nv_bfloat16S2_S2_S2_fjLj6144ELj1ELj1ELj8ELj16ENS_18Kernel_traits_baseILj6144ES2_S2_S2_S2_fjLj256EEEEELb1ELb1ELb0ELb1EEEvNS_9FwdParamsE)
        /*0dc4*/ 	.word	0x00000000


	//----- nvinfo : EIATTR_REGCOUNT
	.align		4
.L_596:
        /*0dc8*/ 	.byte	0x04, 0x2f
        /*0dca*/ 	.short	(.L_598 - .L_597)
	.align		4
.L_597:
        /*0dcc*/ 	.word	index@(_ZN10layer_norm13ln_fwd_kernelINS_13Kernel_traitsI13__nv_bfloat16S2_S2_S2_fjLj6144ELj1ELj1ELj8ELj16ENS_18Kernel_traits_baseILj6144ES2_S2_S2_S2_fjLj256EEEEELb1ELb1ELb0ELb0EEEvNS_9FwdParamsE)
        /*0dd0*/ 	.word	0x00000096


	//----- nvinfo : EIATTR_FRAME_SIZE
	.align		4
.L_598:
        /*0dd4*/ 	.byte	0x04, 0x11
        /*0dd6*/ 	.short	(.L_600 - .L_599)
	.align		4
.L_599:
        /*0dd8*/ 	.word	index@(_ZN10layer_norm13ln_fwd_kernelINS_13Kernel_traitsI13__nv_bfloat16S2_S2_S2_fjLj6144ELj1ELj1ELj8ELj16ENS_18Kernel_traits_baseILj6144ES2_S2_S2_S2_fjLj256EEEEELb1ELb1ELb0ELb0EEEvNS_9FwdParamsE)
        /*0ddc*/ 	.word	0x00000000


	//----- nvinfo : EIATTR_REGCOUNT
	.align		4
.L_600:
        /*0de0*/ 	.byte	0x04, 0x2f
        /*0de2*/ 	.short	(.L_602 - .L_601)
	.align		4
.L_601:
        /*0de4*/ 	.word	index@(_ZN10layer_norm13ln_fwd_kernelINS_13Kernel_traitsI13__nv_bfloat16S2_S2_S2_fjLj6144ELj1ELj1ELj8ELj16ENS_18Kernel_traits_baseILj6144ES2_S2_S2_S2_fjLj256EEEEELb1ELb0ELb1ELb1EEEvNS_9FwdParamsE)
        /*0de8*/ 	.word	0x00000080


	//----- nvinfo : EIATTR_FRAME_SIZE
	.align		4
.L_602:
        /*0dec*/ 	.byte	0x04, 0x11
        /*0dee*/ 	.short	(.L_604 - .L_603)
	.align		4
.L_603:
        /*0df0*/ 	.word	index@(_ZN10layer_norm13ln_fwd_kernelINS_13Kernel_traitsI13__nv_bfloat16S2_S2_S2_fjLj6144ELj1ELj1ELj8ELj16ENS_18Kernel_traits_baseILj6144ES2_S2_S2_S2_fjLj256EEEEELb1ELb0ELb1ELb1EEEvNS_9FwdParamsE)
        /*0df4*/ 	.word	0x00000000


	//----- nvinfo : EIATTR_REGCOUNT
	.align		4
.L_604:
        /*0df8*/ 	.byte	0x04, 0x2f
        /*0dfa*/ 	.short	(.L_606 - .L_605)
	.align		4
.L_605:
        /*0dfc*/ 	.word	index@(_ZN10layer_norm13ln_fwd_kernelINS_13Kernel_traitsI13__nv_bfloat16S2_S2_S2_fjLj6144ELj1ELj1ELj8ELj16ENS_18Kernel_traits_baseILj6144ES2_S2_S2_S2_fjLj256EEEEELb1ELb0ELb1ELb0EEEvNS_9FwdParamsE)
        /*0e00*/ 	.word	0x00000080


	//----- nvinfo : EIATTR_FRAME_SIZE
	.align		4
.L_606:
        /*0e04*/ 	.byte	0x04, 0x11
        /*0e06*/ 	.short	(.L_608 - .L_607)
	.align		4
.L_607:
        /*0e08*/ 	.word	index@(_ZN10layer_norm13ln_fwd_kernelINS_13Kernel_traitsI13__nv_bfloat16S2_S2_S2_fjLj6144ELj1ELj1ELj8ELj16ENS_18Kernel_traits_baseILj6144ES2_S2_S2_S2_fjLj256EEEEELb1ELb0ELb1ELb0EEEvNS_9FwdParamsE)
        /*0e0c*/ 	.word	0x00000000


	//----- nvinfo : EIATTR_REGCOUNT
	.align		4
.L_608:
        /*0e10*/ 	.byte	0x04, 0x2f
        /*0e12*/ 	.short	(.L_610 - .L_609)
	.align		4
.L_609:
        /*0e14*/ 	.word	index@(_ZN10layer_norm13ln_fwd_kernelINS_13Kernel_traitsI13__nv_bfloat16S2_S2_S2_fjLj6144ELj1ELj1ELj8ELj16ENS_18Kernel_traits_baseILj6144ES2_S2_S2_S2_fjLj256EEEEELb1ELb0ELb0ELb1EEEvNS_9FwdParamsE)
        /*0e18*/ 	.word	0x00000080


	//----- nvinfo : EIATTR_FRAME_SIZE
	.align		4
.L_610:
        /*0e1c*/ 	.byte	0x04, 0x11
        /*0e1e*/ 	.short	(.L_612 - .L_611)
	.align		4
.L_611:
        /*0e20*/ 	.word	index@(_ZN10layer_norm13ln_fwd_kernelINS_13Kernel_traitsI13__nv_bfloat16S2_S2_S2_fjLj6144ELj1ELj1ELj8ELj16ENS_18Kernel_traits_baseILj6144ES2_S2_S2_S2_fjLj256EEEEELb1ELb0ELb0ELb1EEEvNS_9FwdParamsE)
        /*0e24*/ 	.word	0x00000000


	//----- nvinfo : EIATTR_REGCOUNT
	.align		4
.L_612:
        /*0e28*/ 	.byte	0x04, 0x2f
        /*0e2a*/ 	.short	(.L_614 - .L_613)
	.align		4
.L_613:
        /*0e2c*/ 	.word	index@(_ZN10layer_norm13ln_fwd_kernelINS_13Kernel_traitsI13__nv_bfloat16S2_S2_S2_fjLj6144ELj1ELj1ELj8ELj16ENS_18Kernel_traits_baseILj6144ES2_S2_S2_S2_fjLj256EEEEELb1ELb0ELb0ELb0EEEvNS_9FwdParamsE)
        /*0e30*/ 	.word	0x00000080


	//----- nvinfo : EIATTR_FRAME_SIZE
	.align		4
.L_614:
        /*0e34*/ 	.byte	0x04, 0x11
        /*0e36*/ 	.short	(.L_616 - .L_615)
	.align		4
.L_615:
        /*0e38*/ 	.word	index@(_ZN10layer_norm13ln_fwd_kernelINS_13Kernel_traitsI13__nv_bfloat16S2_S2_S2_fjLj6144ELj1ELj1ELj8ELj16ENS_18Kernel_traits_baseILj6144ES2_S2_S2_S2_fjLj256EEEEELb1ELb0ELb0ELb0EEEvNS_9FwdParamsE)
        /*0e3c*/ 	.word	0x00000000


	//----- nvinfo : EIATTR_REGCOUNT
	.align		4
.L_616:
        /*0e40*/ 	.byte	0x04, 0x2f
        /*0e42*/ 	.short	(.L_618 - .L_617)
	.align		4
.L_617:
        /*0e44*/ 	.word	index@(_ZN10layer_norm13ln_fwd_kernelINS_13Kernel_traitsI13__nv_bfloat16S2_S2_S2_fjLj6144ELj1ELj1ELj8ELj16ENS_18Kernel_traits_baseILj6144ES2_S2_S2_S2_fjLj256EEEEELb0ELb1ELb1ELb1EEEvNS_9FwdParamsE)
        /*0e48*/ 	.word	0x00000080


	//----- nvinfo : EIATTR_FRAME_SIZE
	.align		4
.L_618:
        /*0e4c*/ 	.byte	0x04, 0x11
        /*0e4e*/ 	.short	(.L_620 - .L_619)
	.align		4
.L_619:
        /*0e50*/ 	.word	index@(_ZN10layer_norm13ln_fwd_kernelINS_13Kernel_traitsI13__nv_bfloat16S2_S2_S2_fjLj6144ELj1ELj1ELj8ELj16ENS_18Kernel_traits_baseILj6144ES2_S2_S2_S2_fjLj256EEEEELb0ELb1ELb1ELb1EEEvNS_9FwdParamsE)
        /*0e54*/ 	.word	0x00000000


	//----- nvinfo : EIATTR_REGCOUNT
	.align		4
.L_620:
        /*0e58*/ 	.byte	0x04, 0x2f
        /*0e5a*/ 	.short	(.L_622 - .L_621)
	.align		4
.L_621:
        /*0e5c*/ 	.word	index@(_ZN10layer_norm13ln_fwd_kernelINS_13Kernel_traitsI13__nv_bfloat16S2_S2_S2_fjLj6144ELj1ELj1ELj8ELj16ENS_18Kernel_traits_baseILj6144ES2_S2_S2_S2_fjLj256EEEEELb0ELb1ELb1ELb0EEEvNS_9FwdParamsE)
        /*0e60*/ 	.word	0x00000080


	//----- nvinfo : EIATTR_FRAME_SIZE
	.align		4
.L_622:
        /*0e64*/ 	.byte	0x04, 0x11
        /*0e66*/ 	.short	(.L_624 - .L_623)
	.align		4
.L_623:
        /*0e68*/ 	.word	index@(_ZN10layer_norm13ln_fwd_kernelINS_13Kernel_traitsI13__nv_bfloat16S2_S2_S2_fjLj6144ELj1ELj1ELj8ELj16ENS_18Kernel_traits_baseILj6144ES2_S2_S2_S2_fjLj256EEEEELb0ELb1ELb1ELb0EEEvNS_9FwdParamsE)
        /*0e6c*/ 	.word	0x00000000


	//----- nvinfo : EIATTR_REGCOUNT
	.align		4
.L_624:
        /*0e70*/ 	.byte	0x04, 0x2f
        /*0e72*/ 	.short	(.L_626 - .L_625)
	.align		4
.L_625:
        /*0e74*/ 	.word	index@(_ZN10layer_norm13ln_fwd_kernelINS_13Kernel_traitsI13__nv_bfloat16S2_S2_S2_fjLj6144ELj1ELj1ELj8ELj16ENS_18Kernel_traits_baseILj6144ES2_S2_S2_S2_fjLj256EEEEELb0ELb1ELb0ELb1EEEvNS_9FwdParamsE)
        /*0e78*/ 	.word	0x00000080


	//----- nvinfo : EIATTR_FRAME_SIZE
	.align		4
.L_626:
        /*0e7c*/ 	.byte	0x04, 0x11
        /*0e7e*/ 	.short	(.L_628 - .L_627)
	.align		4
.L_627:
        /*0e80*/ 	.word	index@(_ZN10layer_norm13ln_fwd_kernelINS_13Kernel_traitsI13__nv_bfloat16S2_S2_S2_fjLj6144ELj1ELj1ELj8ELj16ENS_18Kernel_traits_baseILj6144ES2_S2_S2_S2_fjLj256EEEEELb0ELb1ELb0ELb1EEEvNS_9FwdParamsE)
        /*0e84*/ 	.word	0x00000000


	//----- nvinfo : EIATTR_REGCOUNT
	.align		4
.L_628:
        /*0e88*/ 	.byte	0x04, 0x2f
        /*0e8a*/ 	.short	(.L_630 - .L_629)
	.align		4
.L_629:
        /*0e8c*/ 	.word	index@(_ZN10layer_norm13ln_fwd_kernelINS_13Kernel_traitsI13__nv_bfloat16S2_S2_S2_fjLj6144ELj1ELj1ELj8ELj16ENS_18Kernel_traits_baseILj6144ES2_S2_S2_S2_fjLj256EEEEELb0ELb1ELb0ELb0EEEvNS_9FwdParamsE)
        /*0e90*/ 	.word	0x00000080


	//----- nvinfo : EIATTR_FRAME_SIZE
	.align		4
.L_630:
        /*0e94*/ 	.byte	0x04, 0x11
        /*0e96*/ 	.short	(.L_632 - .L_631)
	.align		4
.L_631:
        /*0e98*/ 	.word	index@(_ZN10layer_norm13ln_fwd_kernelINS_13Kernel_traitsI13__nv_bfloat16S2_S2_S2_fjLj6144ELj1ELj1ELj8ELj16ENS_18Kernel_traits_baseILj6144ES2_S2_S2_S2_fjLj256EEEEELb0ELb1ELb0ELb0EEEvNS_9FwdParamsE)
        /*0e9c*/ 	.word	0x00000000


	//----- nvinfo : EIATTR_REGCOUNT
	.align		4
.L_632:
        /*0ea0*/ 	.byte	0x04, 0x2f
        /*0ea2*/ 	.short	(.L_634 - .L_633)
	.align		4
.L_633:
        /*0ea4*/ 	.word	index@(_ZN10layer_norm13ln_fwd_kernelINS_13Kernel_traitsI13__nv_bfloat16S2_S2_S2_fjLj6144ELj1ELj1ELj8ELj16ENS_18Kernel_traits_baseILj6144ES2_S2_S2_S2_fjLj256EEEEELb0ELb0ELb1ELb1EEEvNS_9FwdParamsE)
        /*0ea8*/ 	.word	0x00000074


	//----- nvinfo : EIATTR_FRAME_SIZE
	.align		4
.L_634:
        /*0eac*/ 	.byte	0x04, 0x11
        /*0eae*/ 	.short	(.L_636 - .L_635)
	.align		4
.L_635:
        /*0eb0*/ 	.word	index@(_ZN10layer_norm13ln_fwd_kernelINS_13Kernel_traitsI13__nv_bfloat16S2_S2_S2_fjLj6144ELj1ELj1ELj8ELj16ENS_18Kernel_traits_baseILj6144ES2_S2_S2_S2_fjLj256EEEEELb0ELb0ELb1ELb1EEEvNS_9FwdParamsE)
        /*0eb4*/ 	.word	0x00000000


	//----- nvinfo : EIATTR_REGCOUNT
	.align		4
.L_636:
        /*0eb8*/ 	.byte	0x04, 0x2f
        /*0eba*/ 	.short	(.L_638 - .L_637)
	.align		4
.L_637:
        /*0ebc*/ 	.word	index@(_ZN10layer_norm13ln_fwd_kernelINS_13Kernel_traitsI13__nv_bfloat16S2_S2_S2_fjLj6144ELj1ELj1ELj8ELj16ENS_18Kernel_traits_baseILj6144ES2_S2_S2_S2_fjLj256EEEEELb0ELb0ELb1ELb0EEEvNS_9FwdParamsE)
        /*0ec0*/ 	.word	0x0000007e


	//----- nvinfo : EIATTR_FRAME_SIZE
	.align		4
.L_638:
        /*0ec4*/ 	.byte	0x04, 0x11
        /*0ec6*/ 	.short	(.L_640 - .L_639)
	.align		4
.L_639:
        /*0ec8*/ 	.word	index@(_ZN10layer_norm13ln_fwd_kernelINS_13Kernel_traitsI13__nv_bfloat16S2_S2_S2_fjLj6144ELj1ELj1ELj8ELj16ENS_18Kernel_traits_baseILj6144ES2_S2_S2_S2_fjLj256EEEEELb0ELb0ELb1ELb0EEEvNS_9FwdParamsE)
        /*0ecc*/ 	.word	0x00000000


	//----- nvinfo : EIATTR_REGCOUNT
	.align		4
.L_640:
        /*0ed0*/ 	.byte	0x04, 0x2f
        /*0ed2*/ 	.short	(.L_642 - .L_641)
	.align		4
.L_641:
        /*0ed4*/ 	.word	index@(_ZN10layer_norm13ln_fwd_kernelINS_13Kernel_traitsI13__nv_bfloat16S2_S2_S2_fjLj6144ELj1ELj1ELj8ELj16ENS_18Kernel_traits_baseILj6144ES2_S2_S2_S2_fjLj256EEEEELb0ELb0ELb0ELb1EEEvNS_9FwdParamsE)
        /*0ed8*/ 	.word	0x00000080


	//----- nvinfo : EIATTR_FRAME_SIZE
	.align		4
.L_642:
        /*0edc*/ 	.byte	0x04, 0x11
        /*0ede*/ 	.short	(.L_644 - .L_643)
	.align		4
.L_643:
        /*0ee0*/ 	.word	index@(_ZN10layer_norm13ln_fwd_kernelINS_13Kernel_traitsI13__nv_bfloat16S2_S2_S2_fjLj6144ELj1ELj1ELj8ELj16ENS_18Kernel_traits_baseILj6144ES2_S2_S2_S2_fjLj256EEEEELb0ELb0ELb0ELb1EEEvNS_9FwdParamsE)
        /*0ee4*/ 	.word	0x00000000


	//----- nvinfo : EIATTR_REGCOUNT
	.align		4
.L_644:
        /*0ee8*/ 	.byte	0x04, 0x2f
        /*0eea*/ 	.short	(.L_646 - .L_645)
	.align		4
.L_645:
        /*0eec*/ 	.word	index@(_ZN10layer_norm13ln_fwd_kernelINS_13Kernel_traitsI13__nv_bfloat16S2_S2_S2_fjLj6144ELj1ELj1ELj8ELj16ENS_18Kernel_traits_baseILj6144ES2_S2_S2_S2_fjLj256EEEEELb0ELb0ELb0ELb0EEEvNS_9FwdParamsE)
        /*0ef0*/ 	.word	0x00000080


	//----- nvinfo : EIATTR_FRAME_SIZE
	.align		4
.L_646:
        /*0ef4*/ 	.byte	0x04, 0x11
        /*0ef6*/ 	.short	(.L_648 - .L_647)
	.align		4
.L_647:
        /*0ef8*/ 	.word	index@(_ZN10layer_norm13ln_fwd_kernelINS_13Kernel_traitsI13__nv_bfloat16S2_S2_S2_fjLj6144ELj1ELj1ELj8ELj16ENS_18Kernel_traits_baseILj6144ES2_S2_S2_S2_fjLj256EEEEELb0ELb0ELb0ELb0EEEvNS_9FwdParamsE)
        /*0efc*/ 	.word	0x00000000


	//----- nvinfo : EIATTR_MIN_STACK_SIZE
	.align		4
.L_648:
        /*0f00*/ 	.byte	0x04, 0x12
        /*0f02*/ 	.short	(.L_650 - .L_649)
	.align		4
.L_649:
        /*0f04*/ 	.word	index@(_ZN10layer_norm13ln_fwd_kernelINS_13Kernel_traitsI13__nv_bfloat16S2_S2_S2_fjLj6144ELj1ELj1ELj8ELj16ENS_18Kernel_traits_baseILj6144ES2_S2_S2_S2_fjLj256EEEEELb0ELb0ELb0ELb0EEEvNS_9FwdParamsE)
        /*0f08*/ 	.word	0x00000000


	//----- nvinfo : EIATTR_MIN_STACK_SIZE
	.align		4
.L_650:
        /*0f0c*/ 	.byte	0x04, 0x12
        /*0f0e*/ 	.short	(.L_652 - .L_651)
	.align		4
.L_651:
        /*0f10*/ 	.word	index@(_ZN10layer_norm13ln_fwd_kernelINS_13Kernel_traitsI13__nv_bfloat16S2_S2_S2_fjLj6144ELj1ELj1ELj8ELj16ENS_18Kernel_traits_baseILj6144ES2_S2_S2_S2_fjLj256EEEEELb0ELb0ELb0ELb1EEEvNS_9FwdParamsE)
        /*0f14*/ 	.word	0x00000000


	//----- nvinfo : EIATTR_MIN_STACK_SIZE
	.align		4
.L_652:
        /*0f18*/ 	.byte	0x04, 0x12
        /*0f1a*/ 	.short	(.L_654 - .L_653)
	.align		4
.L_653:
        /*0f1c*/ 	.word	index@(_ZN10layer_norm13ln_fwd_kernelINS_13Kernel_traitsI13__nv_bfloat16S2_S2_S2_fjLj6144ELj1ELj1ELj8ELj16ENS_18Kernel_traits_baseILj6144ES2_S2_S2_S2_fjLj256EEEEELb0ELb0ELb1ELb0EEEvNS_9FwdParamsE)
        /*0f20*/ 	.word	0x00000000


	//----- nvinfo : EIATTR_MIN_STACK_SIZE
	.align		4
.L_654:
        /*0f24*/ 	.byte	0x04, 0x12
        /*0f26*/ 	.short	(.L_656 - .L_655)
	.align		4
.L_655:
        /*0f28*/ 	.word	index@(_ZN10layer_norm13ln_fwd_kernelINS_13Kernel_traitsI13__nv_bfloat16S2_S2_S2_fjLj6144ELj1ELj1ELj8ELj16ENS_18Kernel_traits_baseILj6144ES2_S2_S2_S2_fjLj256EEEEELb0ELb0ELb1ELb1EEEvNS_9FwdParamsE)
        /*0f2c*/ 	.word	0x00000000


	//----- nvinfo : EIATTR_MIN_STACK_SIZE
	.align		4
.L_656:
        /*0f30*/ 	.byte	0x04, 0x12
        /*0f32*/ 	.short	(.L_658 - .L_657)
	.align		4
.L_657:
        /*0f34*/ 	.word	index@(_ZN10layer_norm13ln_fwd_kernelINS_13Kernel_traitsI13__nv_bfloat16S2_S2_S2_fjLj6144ELj1ELj1ELj8ELj16ENS_18Kernel_traits_baseILj6144ES2_S2_S2_S2_fjLj256EEEEELb0ELb1ELb0ELb0EEEvNS_9FwdParamsE)
        /*0f38*/ 	.word	0x00000000


	//----- nvinfo : EIATTR_MIN_STACK_SIZE
	.align		4
.L_658:
        /*0f3c*/ 	.byte	0x04, 0x12
        /*0f3e*/ 	.short	(.L_660 - .L_659)
	.align		4
.L_659:
        /*0f40*/ 	.word	index@(_ZN10layer_norm13ln_fwd_kernelINS_13Kernel_traitsI13__nv_bfloat16S2_S2_S2_fjLj6144ELj1ELj1ELj8ELj16ENS_18Kernel_traits_baseILj6144ES2_S2_S2_S2_fjLj256EEEEELb0ELb1ELb0ELb1EEEvNS_9FwdParamsE)
        /*0f44*/ 	.word	0x00000000


	//----- nvinfo : EIATTR_MIN_STACK_SIZE
	.align		4
.L_660:
        /*0f48*/ 	.byte	0x04, 0x12
        /*0f4a*/ 	.short	(.L_662 - .L_661)
	.align		4
.L_661:
        /*0f4c*/ 	.word	index@(_ZN10layer_norm13ln_fwd_kernelINS_13Kernel_traitsI13__nv_bfloat16S2_S2_S2_fjLj6144ELj1ELj1ELj8ELj16ENS_18Kernel_traits_baseILj6144ES2_S2_S2_S2_fjLj256EEEEELb0ELb1ELb1ELb0EEEvNS_9FwdParamsE)
        /*0f50*/ 	.word	0x00000000


	//----- nvinfo : EIATTR_MIN_STACK_SIZE
	.align		4
.L_662:
        /*0f54*/ 	.byte	0x04, 0x12
        /*0f56*/ 	.short	(.L_664 - .L_663)
	.align		4
.L_663:
        /*0f58*/ 	.word	index@(_ZN10layer_norm13ln_fwd_kernelINS_13Kernel_traitsI13__nv_bfloat16S2_S2_S2_fjLj6144ELj1ELj1ELj8ELj16ENS_18Kernel_traits_baseILj6144ES2_S2_S2_S2_fjLj256EEEEELb0ELb1ELb1ELb1EEEvNS_9FwdParamsE)
        /*0f5c*/ 	.word	0x00000000


	//----- nvinfo : EIATTR_MIN_STACK_SIZE
	.align		4
.L_664:
        /*0f60*/ 	.byte	0x04, 0x12
        /*0f62*/ 	.short	(.L_666 - .L_665)
	.align		4
.L_665:
        /*0f64*/ 	.word	index@(_ZN10layer_norm13ln_fwd_kernelINS_13Kernel_traitsI13__nv_bfloat16S2_S2_S2_fjLj6144ELj1ELj1ELj8ELj16ENS_18Kernel_traits_baseILj6144ES2_S2_S2_S2_fjLj256EEEEELb1ELb0ELb0ELb0EEEvNS_9FwdParamsE)
        /*0f68*/ 	.word	0x00000000


	//----- nvinfo : EIATTR_MIN_STACK_SIZE
	.align		4
.L_666:
        /*0f6c*/ 	.byte	0x04, 0x12
        /*0f6e*/ 	.short	(.L_668 - .L_667)
	.align		4
.L_667:
        /*0f70*/ 	.word	index@(_ZN10layer_norm13ln_fwd_kernelINS_13Kernel_traitsI13__nv_bfloat16S2_S2_S2_fjLj6144ELj1ELj1ELj8ELj16ENS_18Kernel_traits_baseILj6144ES2_S2_S2_S2_fjLj256EEEEELb1ELb0ELb0ELb1EEEvNS_9FwdParamsE)
        /*0f74*/ 	.word	0x00000000


	//----- nvinfo : EIATTR_MIN_STACK_SIZE
	.align		4
.L_668:
        /*0f78*/ 	.byte	0x04, 0x12
        /*0f7a*/ 	.short	(.L_670 - .L_669)
	.align		4
.L_669:
        /*0f7c*/ 	.word	index@(_ZN10layer_norm13ln_fwd_kernelINS_13Kernel_traitsI13__nv_bfloat16S2_S2_S2_fjLj6144ELj1ELj1ELj8ELj16ENS_18Kernel_traits_baseILj6144ES2_S2_S2_S2_fjLj256EEEEELb1ELb0ELb1ELb0EEEvNS_9FwdParamsE)
        /*0f80*/ 	.word	0x00000000


	//----- nvinfo : EIATTR_MIN_STACK_SIZE
	.align		4
.L_670:
        /*0f84*/ 	.byte	0x04, 0x12
        /*0f86*/ 	.short	(.L_672 - .L_671)
	.align		4
.L_671:
        /*0f88*/ 	.word	index@(_ZN10layer_norm13ln_fwd_kernelINS_13Kernel_traitsI13__nv_bfloat16S2_S2_S2_fjLj6144ELj1ELj1ELj8ELj16ENS_18Kernel_traits_baseILj6144ES2_S2_S2_S2_fjLj256EEEEELb1ELb0ELb1ELb1EEEvNS_9FwdParamsE)
        /*0f8c*/ 	.word	0x00000000


	//----- nvinfo : EIATTR_MIN_STACK_SIZE
	.align		4
.L_672:
        /*0f90*/ 	.byte	0x04, 0x12
        /*0f92*/ 	.short	(.L_674 - .L_673)
	.align		4
.L_673:
        /*0f94*/ 	.word	index@(_ZN10layer_norm13ln_fwd_kernelINS_13Kernel_traitsI13__nv_bfloat16S2_S2_S2_fjLj6144ELj1ELj1ELj8ELj16ENS_18Kernel_traits_baseILj6144ES2_S2_S2_S2_fjLj256EEEEELb1ELb1ELb0ELb0EEEvNS_9FwdParamsE)
        /*0f98*/ 	.word	0x00000000


	//----- nvinfo : EIATTR_MIN_STACK_SIZE
	.align		4
.L_674:
        /*0f9c*/ 	.byte	0x04, 0x12
        /*0f9e*/ 	.short	(.L_676 - .L_675)
	.align		4
.L_675:
        /*0fa0*/ 	.word	index@(_ZN10layer_norm13ln_fwd_kernelINS_13Kernel_traitsI13__nv_bfloat16S2_S2_S2_fjLj6144ELj1ELj1ELj8ELj16ENS_18Kernel_traits_baseILj6144ES2_S2_S2_S2_fjLj256EEEEELb1ELb1ELb0ELb1EEEvNS_9FwdParamsE)
        /*0fa4*/ 	.word	0x00000000


	//----- nvinfo : EIATTR_MIN_STACK_SIZE
	.align		4
.L_676:
        /*0fa8*/ 	.byte	0x04, 0x12
        /*0faa*/ 	.short	(.L_678 - .L_677)
	.align		4
.L_677:
        /*0fac*/ 	.word	index@(_ZN10layer_norm13ln_fwd_kernelINS_13Kernel_traitsI13__nv_bfloat16S2_S2_S2_fjLj6144ELj1ELj1ELj8ELj16ENS_18Kernel_traits_baseILj6144ES2_S2_S2_S2_fjLj256EEEEELb1ELb1ELb1ELb0EEEvNS_9FwdParamsE)
        /*0fb0*/ 	.word	0x00000000


	//----- nvinfo : EIATTR_MIN_STACK_SIZE
	.align		4
.L_678:
        /*0fb4*/ 	.byte	0x04, 0x12
        /*0fb6*/ 	.short	(.L_680 - .L_679)
	.align		4
.L_679:
        /*0fb8*/ 	.word	index@(_ZN10layer_norm13ln_fwd_kernelINS_13Kernel_traitsI13__nv_bfloat16S2_S2_S2_fjLj6144ELj1ELj1ELj8ELj16ENS_18Kernel_traits_baseILj6144ES2_S2_S2_S2_fjLj256EEEEELb1ELb1ELb1ELb1EEEvNS_9FwdParamsE)
        /*0fbc*/ 	.word	0x00000000


	//----- nvinfo : EIATTR_MIN_STACK_SIZE
	.align		4
.L_680:
        /*0fc0*/ 	.byte	0x04, 0x12
        /*0fc2*/ 	.short	(.L_682 - .L_681)
	.align		4
.L_681:
        /*0fc4*/ 	.word	index@(_ZN10layer_norm13ln_fwd_kernelINS_13Kernel_traitsI6__halfS2_S2_S2_fjLj6144ELj1ELj1ELj8ELj16ENS_18Kernel_traits_baseILj6144ES2_S2_S2_S2_fjLj256EEEEELb0ELb0ELb0ELb0EEEvNS_9FwdParamsE)
        /*0fc8*/ 	.word	0x00000000


	//----- nvinfo : EIATTR_MIN_STACK_SIZE
	.align		4
.L_682:
        /*0fcc*/ 	.byte	0x04, 0x12
        /*0fce*/ 	.short	(.L_684 - .L_683)
	.align		4
.L_683:
        /*0fd0*/ 	.word	index@(_ZN10layer_norm13ln_fwd_kernelINS_13Kernel_traitsI6__halfS2_S2_S2_fjLj6144ELj1ELj1ELj8ELj16ENS_18Kernel_traits_baseILj6144ES2_S2_S2_S2_fjLj256EEEEELb0ELb0ELb0ELb1EEEvNS_9FwdParamsE)
        /*0fd4*/ 	.word	0x00000000


	//----- nvinfo : EIATTR_MIN_STACK_SIZE
	.align		4
.L_684:
        /*0fd8*/ 	.byte	0x04, 0x12
        /*0fda*/ 	.short	(.L_686 - .L_685)
	.align		4
.L_685:
        /*0fdc*/ 	.word	index@(_ZN10layer_norm13ln_fwd_kernelINS_13Kernel_traitsI6__halfS2_S2_S2_fjLj6144ELj1ELj1ELj8ELj16ENS_18Kernel_traits_baseILj6144ES2_S2_S2_S2_fjLj256EEEEELb0ELb0ELb1ELb0EEEvNS_9FwdParamsE)
        /*0fe0*/ 	.word	0x00000000


	//----- nvinfo : EIATTR_MIN_STACK_SIZE
	.align		4
.L_686:
        /*0fe4*/ 	.byte	0x04, 0x12
        /*0fe6*/ 	.short	(.L_688 - .L_687)
	.align		4
.L_687:
        /*0fe8*/ 	.word	index@(_ZN10layer_norm13ln_fwd_kernelINS_13Kernel_traitsI6__halfS2_S2_S2_fjLj6144ELj1ELj1ELj8ELj16ENS_18Kernel_traits_baseILj6144ES2_S2_S2_S2_fjLj256EEEEELb0ELb0ELb1ELb1EEEvNS_9FwdParamsE)
        /*0fec*/ 	.word	0x00000000


	//----- nvinfo : EIATTR_MIN_STACK_SIZE
	.align		4
.L_688:
        /*0ff0*/ 	.byte	0x04, 0x12
        /*0ff2*/ 	.short	(.L_690 - .L_689)
	.align		4
.L_689:
        /*0ff4*/ 	.word	index@(_ZN10layer_norm13ln_fwd_kernelINS_13Kernel_traitsI6__halfS2_S2_S2_fjLj6144ELj1ELj1ELj8ELj16ENS_18Kernel_traits_baseILj6144ES2_S2_S2_S2_fjLj256EEEEELb0ELb1ELb0ELb0EEEvNS_9FwdParamsE)
        /*0ff8*/ 	.word	0x00000000


	//----- nvinfo : EIATTR_MIN_STACK_SIZE
	.align		4
.L_690:
        /*0ffc*/ 	.byte	0x04, 0x12
        /*0ffe*/ 	.short	(.L_692 - .L_691)
	.align		4
.L_691:
        /*1000*/ 	.word	index@(_ZN10layer_norm13ln_fwd_kernelINS_13Kernel_traitsI6__halfS2_S2_S2_fjLj6144ELj1ELj1ELj8ELj16ENS_18Kernel_traits_baseILj6144ES2_S2_S2_S2_fjLj256EEEEELb0ELb1ELb0ELb1EEEvNS_9FwdParamsE)
        /*1004*/ 	.word	0x00000000


	//----- nvinfo : EIATTR_MIN_STACK_SIZE
	.align		4
.L_692:
        /*1008*/ 	.byte	0x04, 0x12
        /*100a*/ 	.short	(.L_694 - .L_693)
	.align		4
.L_693:
        /*100c*/ 	.word	index@(_ZN10layer_norm13ln_fwd_kernelINS_13Kernel_traitsI6__halfS2_S2_S2_fjLj6144ELj1ELj1ELj8ELj16ENS_18Kernel_traits_baseILj6144ES2_S2_S2_S2_fjLj256EEEEELb0ELb1ELb1ELb0EEEvNS_9FwdParamsE)
        /*1010*/ 	.word	0x00000000


	//----- nvinfo : EIATTR_MIN_STACK_SIZE
	.align		4
.L_694:
        /*1014*/ 	.byte	0x04, 0x12
        /*1016*/ 	.short	(.L_696 - .L_695)
	.align		4
.L_695:
        /*1018*/ 	.word	index@(_ZN10layer_norm13ln_fwd_kernelINS_13Kernel_traitsI6__halfS2_S2_S2_fjLj6144ELj1ELj1ELj8ELj16ENS_18Kernel_traits_baseILj6144ES2_S2_S2_S2_fjLj256EEEEELb0ELb1ELb1ELb1EEEvNS_9FwdParamsE)
        /*101c*/ 	.word	0x00000000


	//----- nvinfo : EIATTR_MIN_STACK_SIZE
	.align		4
.L_696:
        /*1020*/ 	.byte	0x04, 0x12
        /*1022*/ 	.short	(.L_698 - .L_697)
	.align		4
.L_697:
        /*1024*/ 	.word	index@(_ZN10layer_norm13ln_fwd_kernelINS_13Kernel_traitsI6__halfS2_S2_S2_fjLj6144ELj1ELj1ELj8ELj16ENS_18Kernel_traits_baseILj6144ES2_S2_S2_S2_fjLj256EEEEELb1ELb0ELb0ELb0EEEvNS_9FwdParamsE)
        /*1028*/ 	.word	0x00000000


	//----- nvinfo : EIATTR_MIN_STACK_SIZE
	.align		4
.L_698:
        /*102c*/ 	.byte	0x04, 0x12
        /*102e*/ 	.short	(.L_700 - .L_699)
	.align		4
.L_699:
        /*1030*/ 	.word	index@(_ZN10layer_norm13ln_fwd_kernelINS_13Kernel_traitsI6__halfS2_S2_S2_fjLj6144ELj1ELj1ELj8ELj16ENS_18Kernel_traits_baseILj6144ES2_S2_S2_S2_fjLj256EEEEELb1ELb0ELb0ELb1EEEvNS_9FwdParamsE)
        /*1034*/ 	.word	0x00000000


	//----- nvinfo : EIATTR_MIN_STACK_SIZE
	.align		4
.L_700:
        /*1038*/ 	.byte	0x04, 0x12
        /*103a*/ 	.short	(.L_702 - .L_701)
	.align		4
.L_701:
        /*103c*/ 	.word	index@(_ZN10layer_norm13ln_fwd_kernelINS_13Kernel_traitsI6__halfS2_S2_S2_fjLj6144ELj1ELj1ELj8ELj16ENS_18Kernel_traits_baseILj6144ES2_S2_S2_S2_fjLj256EEEEELb1ELb0ELb1ELb0EEEvNS_9FwdParamsE)
        /*1040*/ 	.word	0x00000000


	//----- nvinfo : EIATTR_MIN_STACK_SIZE
	.align		4
.L_702:
        /*1044*/ 	.byte	0x04, 0x12
        /*1046*/ 	.short	(.L_704 - .L_703)
	.align		4
.L_703:
        /*1048*/ 	.word	index@(_ZN10layer_norm13ln_fwd_kernelINS_13Kernel_traitsI6__halfS2_S2_S2_fjLj6144ELj1ELj1ELj8ELj16ENS_18Kernel_traits_baseILj6144ES2_S2_S2_S2_fjLj256EEEEELb1ELb0ELb1ELb1EEEvNS_9FwdParamsE)
        /*104c*/ 	.word	0x00000000


	//----- nvinfo : EIATTR_MIN_STACK_SIZE
	.align		4
.L_704:
        /*1050*/ 	.byte	0x04, 0x12
        /*1052*/ 	.short	(.L_706 - .L_705)
	.align		4
.L_705:
        /*1054*/ 	.word	index@(_ZN10layer_norm13ln_fwd_kernelINS_13Kernel_traitsI6__halfS2_S2_S2_fjLj6144ELj1ELj1ELj8ELj16ENS_18Kernel_traits_baseILj6144ES2_S2_S2_S2_fjLj256EEEEELb1ELb1ELb0ELb0EEEvNS_9FwdParamsE)
        /*1058*/ 	.word	0x00000000


	//----- nvinfo : EIATTR_MIN_STACK_SIZE
	.align		4
.L_706:
        /*105c*/ 	.byte	0x04, 0x12
        /*105e*/ 	.short	(.L_708 - .L_707)
	.align		4
.L_707:
        /*1060*/ 	.word	index@(_ZN10layer_norm13ln_fwd_kernelINS_13Kernel_traitsI6__halfS2_S2_S2_fjLj6144ELj1ELj1ELj8ELj16ENS_18Kernel_traits_baseILj6144ES2_S2_S2_S2_fjLj256EEEEELb1ELb1ELb0ELb1EEEvNS_9FwdParamsE)
        /*1064*/ 	.word	0x00000000


	//----- nvinfo : EIATTR_MIN_STACK_SIZE
	.align		4
.L_708:
        /*1068*/ 	.byte	0x04, 0x12
        /*106a*/ 	.short	(.L_710 - .L_709)
	.align		4
.L_709:
        /*106c*/ 	.word	index@(_ZN10layer_norm13ln_fwd_kernelINS_13Kernel_traitsI6__halfS2_S2_S2_fjLj6144ELj1ELj1ELj8ELj16ENS_18Kernel_traits_baseILj6144ES2_S2_S2_S2_fjLj256EEEEELb1ELb1ELb1ELb0EEEvNS_9FwdParamsE)
        /*1070*/ 	.word	0x00000000


	//----- nvinfo : EIATTR_MIN_STACK_SIZE
	.align		4
.L_710:
        /*1074*/ 	.byte	0x04, 0x12
        /*1076*/ 	.short	(.L_712 - .L_711)
	.align		4
.L_711:
        /*1078*/ 	.word	index@(_ZN10layer_norm13ln_fwd_kernelINS_13Kernel_traitsI6__halfS2_S2_S2_fjLj6144ELj1ELj1ELj8ELj16ENS_18Kernel_traits_baseILj6144ES2_S2_S2_S2_fjLj256EEEEELb1ELb1ELb1ELb1EEEvNS_9FwdParamsE)
        /*107c*/ 	.word	0x00000000


	//----- nvinfo : EIATTR_MIN_STACK_SIZE
	.align		4
.L_712:
        /*1080*/ 	.byte	0x04, 0x12
        /*1082*/ 	.short	(.L_714 - .L_713)
	.align		4
.L_713:
        /*1084*/ 	.word	index@(_ZN10layer_norm13ln_fwd_kernelINS_13Kernel_traitsIf13__nv_bfloat16S2_S2_fjLj6144ELj1ELj1ELj8ELj16ENS_18Kernel_traits_baseILj6144EfS2_S2_S2_fjLj256EEEEELb0ELb0ELb0ELb0EEEvNS_9FwdParamsE)
        /*1088*/ 	.word	0x00000000


	//----- nvinfo : EIATTR_MIN_STACK_SIZE
	.align		4
.L_714:
        /*108c*/ 	.byte	0x04, 0x12
        /*108e*/ 	.short	(.L_716 - .L_715)
	.align		4
.L_715:
        /*1090*/ 	.word	index@(_ZN10layer_norm13ln_fwd_kernelINS_13Kernel_traitsIf13__nv_bfloat16S2_S2_fjLj6144ELj1ELj1ELj8ELj16ENS_18Kernel_traits_baseILj6144EfS2_S2_S2_fjLj256EEEEELb0ELb0ELb0ELb1EEEvNS_9FwdParamsE)
        /*1094*/ 	.word	0x00000000


	//----- nvinfo : EIATTR_MIN_STACK_SIZE
	.align		4
.L_716:
        /*1098*/ 	.byte	0x04, 0x12
        /*109a*/ 	.short	(.L_718 - .L_717)
	.align		4
.L_717:
        /*109c*/ 	.word	index@(_ZN10layer_norm13ln_fwd_kernelINS_13Kernel_traitsIf13__nv_bfloat16S2_S2_fjLj6144ELj1ELj1ELj8ELj16ENS_18Kernel_traits_baseILj6144EfS2_S2_S2_fjLj256EEEEELb0ELb0ELb1ELb0EEEvNS_9FwdParamsE)
        /*10a0*/ 	.word	0x00000000


	//----- nvinfo : EIATTR_MIN_STACK_SIZE
	.align		4
.L_718:
        /*10a4*/ 	.byte	0x04, 0x12
        /*10a6*/ 	.short	(.L_720 - .L_719)
	.align		4
.L_719:
        /*10a8*/ 	.word	index@(_ZN10layer_norm13ln_fwd_kernelINS_13Kernel_traitsIf13__nv_bfloat16S2_S2_fjLj6144ELj1ELj1ELj8ELj16ENS_18Kernel_traits_baseILj6144EfS2_S2_S2_fjLj256EEEEELb0ELb0ELb1ELb1EEEvNS_9FwdParamsE)
        /*10ac*/ 	.word	0x00000000


	//----- nvinfo : EIATTR_MIN_STACK_SIZE
	.align		4
.L_720:
        /*10b0*/ 	.byte	0x04, 0x12
        /*10b2*/ 	.short	(.L_722 - .L_721)
	.align		4
.L_721:
        /*10b4*/ 	.word	index@(_ZN10layer_norm13ln_fwd_kernelINS_13Kernel_traitsIf13__nv_bfloat16S2_S2_fjLj6144ELj1ELj1ELj8ELj16ENS_18Kernel_traits_baseILj6144EfS2_S2_S2_fjLj256EEEEELb0ELb1ELb0ELb0EEEvNS_9FwdParamsE)
        /*10b8*/ 	.word	0x00000000


	//----- nvinfo : EIATTR_MIN_STACK_SIZE
	.align		4
.L_722:
        /*10bc*/ 	.byte	0x04, 0x12
        /*10be*/ 	.short	(.L_724 - .L_723)
	.align		4
.L_723:
        /*10c0*/ 	.word	index@(_ZN10layer_norm13ln_fwd_kernelINS_13Kernel_traitsIf13__nv_bfloat16S2_S2_fjLj6144ELj1ELj1ELj8ELj16ENS_18Kernel_traits_baseILj6144EfS2_S2_S2_fjLj256EEEEELb0ELb1ELb0ELb1EEEvNS_9FwdParamsE)
        /*10c4*/ 	.word	0x00000000


	//----- nvinfo : EIATTR_MIN_STACK_SIZE
	.align		4
.L_724:
        /*10c8*/ 	.byte	0x04, 0x12
        /*10ca*/ 	.short	(.L_726 - .L_725)
	.align		4
.L_725:
        /*10cc*/ 	.word	index@(_ZN10layer_norm13ln_fwd_kernelINS_13Kernel_traitsIf13__nv_bfloat16S2_S2_fjLj6144ELj1ELj1ELj8ELj16ENS_18Kernel_traits_baseILj6144EfS2_S2_S2_fjLj256EEEEELb0ELb1ELb1ELb0EEEvNS_9FwdParamsE)
        /*10d0*/ 	.word	0x00000000


	//----- nvinfo : EIATTR_MIN_STACK_SIZE
	.align		4
.L_726:
        /*10d4*/ 	.byte	0x04, 0x12
        /*10d6*/ 	.short	(.L_728 - .L_727)
	.align		4
.L_727:
        /*10d8*/ 	.word	index@(_ZN10layer_norm13ln_fwd_kernelINS_13Kernel_traitsIf13__nv_bfloat16S2_S2_fjLj6144ELj1ELj1ELj8ELj16ENS_18Kernel_traits_baseILj6144EfS2_S2_S2_fjLj256EEEEELb0ELb1ELb1ELb1EEEvNS_9FwdParamsE)
        /*10dc*/ 	.word	0x00000000


	//----- nvinfo : EIATTR_MIN_STACK_SIZE
	.align		4
.L_728:
        /*10e0*/ 	.byte	0x04, 0x12
        /*10e2*/ 	.short	(.L_730 - .L_729)
	.align		4
.L_729:
        /*10e4*/ 	.word	index@(_ZN10layer_norm13ln_fwd_kernelINS_13Kernel_traitsIf13__nv_bfloat16S2_S2_fjLj6144ELj1ELj1ELj8ELj16ENS_18Kernel_traits_baseILj6144EfS2_S2_S2_fjLj256EEEEELb1ELb0ELb0ELb0EEEvNS_9FwdParamsE)
        /*10e8*/ 	.word	0x00000000


	//----- nvinfo : EIATTR_MIN_STACK_SIZE
	.align		4
.L_730:
        /*10ec*/ 	.byte	0x04, 0x12
        /*10ee*/ 	.short	(.L_732 - .L_731)
	.align		4
.L_731:
        /*10f0*/ 	.word	index@(_ZN10layer_norm13ln_fwd_kernelINS_13Kernel_traitsIf13__nv_bfloat16S2_S2_fjLj6144ELj1ELj1ELj8ELj16ENS_18Kernel_traits_baseILj6144EfS2_S2_S2_fjLj256EEEEELb1ELb0ELb0ELb1EEEvNS_9FwdParamsE)
        /*10f4*/ 	.word	0x00000000


	//----- nvinfo : EIATTR_MIN_STACK_SIZE
	.align		4
.L_732:
        /*10f8*/ 	.byte	0x04, 0x12
        /*10fa*/ 	.short	(.L_734 - .L_733)
	.align		4
.L_733:
        /*10fc*/ 	.word	index@(_ZN10layer_norm13ln_fwd_kernelINS_13Kernel_traitsIf13__nv_bfloat16S2_S2_fjLj6144ELj1ELj1ELj8ELj16ENS_18Kernel_traits_baseILj6144EfS2_S2_S2_fjLj256EEEEELb1ELb0ELb1ELb0EEEvNS_9FwdParamsE)
        /*1100*/ 	.word	0x00000000


	//----- nvinfo : EIATTR_MIN_STACK_SIZE
	.align		4
.L_734:
        /*1104*/ 	.byte	0x04, 0x12
        /*1106*/ 	.short	(.L_736 - .L_735)
	.align		4
.L_735:
        /*1108*/ 	.word	index@(_ZN10layer_norm13ln_fwd_kernelINS_13Kernel_traitsIf13__nv_bfloat16S2_S2_fjLj6144ELj1ELj1ELj8ELj16ENS_18Kernel_traits_baseILj6144EfS2_S2_S2_fjLj256EEEEELb1ELb0ELb1ELb1EEEvNS_9FwdParamsE)
        /*110c*/ 	.word	0x00000000


	//----- nvinfo : EIATTR_MIN_STACK_SIZE
	.align		4
.L_736:
        /*1110*/ 	.byte	0x04, 0x12
        /*1112*/ 	.short	(.L_738 - .L_737)
	.align		4
.L_737:
        /*1114*/ 	.word	index@(_ZN10layer_norm13ln_fwd_kernelINS_13Kernel_traitsIf13__nv_bfloat16S2_S2_fjLj6144ELj1ELj1ELj8ELj16ENS_18Kernel_traits_baseILj6144EfS2_S2_S2_fjLj256EEEEELb1ELb1ELb0ELb0EEEvNS_9FwdParamsE)
        /*1118*/ 	.word	0x00000000


	//----- nvinfo : EIATTR_MIN_STACK_SIZE
	.align		4
.L_738:
        /*111c*/ 	.byte	0x04, 0x12
        /*111e*/ 	.short	(.L_740 - .L_739)
	.align		4
.L_739:
        /*1120*/ 	.word	index@(_ZN10layer_norm13ln_fwd_kernelINS_13Kernel_traitsIf13__nv_bfloat16S2_S2_fjLj6144ELj1ELj1ELj8ELj16ENS_18Kernel_traits_baseILj6144EfS2_S2_S2_fjLj256EEEEELb1ELb1ELb0ELb1EEEvNS_9FwdParamsE)
        /*1124*/ 	.word	0x00000000


	//----- nvinfo : EIATTR_MIN_STACK_SIZE
	.align		4
.L_740:
        /*1128*/ 	.byte	0x04, 0x12
        /*112a*/ 	.short	(.L_742 - .L_741)
	.align		4
.L_741:
        /*112c*/ 	.word	index@(_ZN10layer_norm13ln_fwd_kernelINS_13Kernel_traitsIf13__nv_bfloat16S2_S2_fjLj6144ELj1ELj1ELj8ELj16ENS_18Kernel_traits_baseILj6144EfS2_S2_S2_fjLj256EEEEELb1ELb1ELb1ELb0EEEvNS_9FwdParamsE)
        /*1130*/ 	.word	0x00000000


	//----- nvinfo : EIATTR_MIN_STACK_SIZE
	.align		4
.L_742:
        /*1134*/ 	.byte	0x04, 0x12
        /*1136*/ 	.short	(.L_744 - .L_743)
	.align		4
.L_743:
        /*1138*/ 	.word	index@(_ZN10layer_norm13ln_fwd_kernelINS_13Kernel_traitsIf13__nv_bfloat16S2_S2_fjLj6144ELj1ELj1ELj8ELj16ENS_18Kernel_traits_baseILj6144EfS2_S2_S2_fjLj256EEEEELb1ELb1ELb1ELb1EEEvNS_9FwdParamsE)
        /*113c*/ 	.word	0x00000000


	//----- nvinfo : EIATTR_MIN_STACK_SIZE
	.align		4
.L_744:
        /*1140*/ 	.byte	0x04, 0x12
        /*1142*/ 	.short	(.L_746 - .L_745)
	.align		4
.L_745:
        /*1144*/ 	.word	index@(_ZN10layer_norm13ln_fwd_kernelINS_13Kernel_traitsI13__nv_bfloat16S2_fS2_fjLj6144ELj1ELj1ELj8ELj16ENS_18Kernel_traits_baseILj6144ES2_S2_fS2_fjLj256EEEEELb0ELb0ELb0ELb0EEEvNS_9FwdParamsE)
        /*1148*/ 	.word	0x00000000


	//----- nvinfo : EIATTR_MIN_STACK_SIZE
	.align		4
.L_746:
        /*114c*/ 	.byte	0x04, 0x12
        /*114e*/ 	.short	(.L_748 - .L_747)
	.align		4
.L_747:
        /*1150*/ 	.word	index@(_ZN10layer_norm13ln_fwd_kernelINS_13Kernel_traitsI13__nv_bfloat16S2_fS2_fjLj6144ELj1ELj1ELj8ELj16ENS_18Kernel_traits_baseILj6144ES2_S2_fS2_fjLj256EEEEELb0ELb0ELb0ELb1EEEvNS_9FwdParamsE)
        /*1154*/ 	.word	0x00000000


	//----- nvinfo : EIATTR_MIN_STACK_SIZE
	.align		4
.L_748:
        /*1158*/ 	.byte	0x04, 0x12
        /*115a*/ 	.short	(.L_750 - .L_749)
	.align		4
.L_749:
        /*115c*/ 	.word	index@(_ZN10layer_norm13ln_fwd_kernelINS_13Kernel_traitsI13__nv_bfloat16S2_fS2_fjLj6144ELj1ELj1ELj8ELj16ENS_18Kernel_traits_baseILj6144ES2_S2_fS2_fjLj256EEEEELb0ELb0ELb1ELb0EEEvNS_9FwdParamsE)
        /*1160*/ 	.word	0x00000000


	//----- nvinfo : EIATTR_MIN_STACK_SIZE
	.align		4
.L_750:
        /*1164*/ 	.byte	0x04, 0x12
        /*1166*/ 	.short	(.L_752 - .L_751)
	.align		4
.L_751:
        /*1168*/ 	.word	index@(_ZN10layer_norm13ln_fwd_kernelINS_13Kernel_traitsI13__nv_bfloat16S2_fS2_fjLj6144ELj1ELj1ELj8ELj16ENS_18Kernel_traits_baseILj6144ES2_S2_fS2_fjLj256EEEEELb0ELb0ELb1ELb1EEEvNS_9FwdParamsE)
        /*116c*/ 	.word	0x00000000


	//----- nvinfo : EIATTR_MIN_STACK_SIZE
	.align		4
.L_752:
        /*1170*/ 	.byte	0x04, 0x12
        /*1172*/ 	.short	(.L_754 - .L_753)
	.align		4
.L_753:
        /*1174*/ 	.word	index@(_ZN10layer_norm13ln_fwd_kernelINS_13Kernel_traitsI13__nv_bfloat16S2_fS2_fjLj6144ELj1ELj1ELj8ELj16ENS_18Kernel_traits_baseILj6144ES2_S2_fS2_fjLj256EEEEELb0ELb1ELb0ELb0EEEvNS_9FwdParamsE)
        /*1178*/ 	.word	0x00000000


	//----- nvinfo : EIATTR_MIN_STACK_SIZE
	.align		4
.L_754:
        /*117c*/ 	.byte	0x04, 0x12
        /*117e*/ 	.short	(.L_756 - .L_755)
	.align		4
.L_755:
        /*1180*/ 	.word	index@(_ZN10layer_norm13ln_fwd_kernelINS_13Kernel_traitsI13__nv_bfloat16S2_fS2_fjLj6144ELj1ELj1ELj8ELj16ENS_18Kernel_traits_baseILj6144ES2_S2_fS2_fjLj256EEEEELb0ELb1ELb0ELb1EEEvNS_9FwdParamsE)
        /*1184*/ 	.word	0x00000000


	//----- nvinfo : EIATTR_MIN_STACK_SIZE
	.align		4
.L_756:
        /*1188*/ 	.byte	0x04, 0x12
        /*118a*/ 	.short	(.L_758 - .L_757)
	.align		4
.L_757:
        /*118c*/ 	.word	index@(_ZN10layer_norm13ln_fwd_kernelINS_13Kernel_traitsI13__nv_bfloat16S2_fS2_fjLj6144ELj1ELj1ELj8ELj16ENS_18Kernel_traits_baseILj6144ES2_S2_fS2_fjLj256EEEEELb0ELb1ELb1ELb0EEEvNS_9FwdParamsE)
        /*1190*/ 	.word	0x00000000


	//----- nvinfo : EIATTR_MIN_STACK_SIZE
	.align		4
.L_758:
        /*1194*/ 	.byte	0x04, 0x12
        /*1196*/ 	.short	(.L_760 - .L_759)
	.align		4
.L_759:
        /*1198*/ 	.word	index@(_ZN10layer_norm13ln_fwd_kernelINS_13Kernel_traitsI13__nv_bfloat16S2_fS2_fjLj6144ELj1ELj1ELj8ELj16ENS_18Kernel_traits_baseILj6144ES2_S2_fS2_fjLj256EEEEELb0ELb1ELb1ELb1EEEvNS_9FwdParamsE)
        /*119c*/ 	.word	0x00000000


	//----- nvinfo : EIATTR_MIN_STACK_SIZE
	.align		4
.L_760:
        /*11a0*/ 	.byte	0x04, 0x12
        /*11a2*/ 	.short	(.L_762 - .L_761)
	.align		4
.L_761:
        /*11a4*/ 	.word	index@(_ZN10layer_norm13ln_fwd_kernelINS_13Kernel_traitsI13__nv_bfloat16S2_fS2_fjLj6144ELj1ELj1ELj8ELj16ENS_18Kernel_traits_baseILj6144ES2_S2_fS2_fjLj256EEEEELb1ELb0ELb0ELb0EEEvNS_9FwdParamsE)
        /*11a8*/ 	.word	0x00000000


	//----- nvinfo : EIATTR_MIN_STACK_SIZE
	.align		4
.L_762:
        /*11ac*/ 	.byte	0x04, 0x12
        /*11ae*/ 	.short	(.L_764 - .L_763)
	.align		4
.L_763:
        /*11b0*/ 	.word	index@(_ZN10layer_norm13ln_fwd_kernelINS_13Kernel_traitsI13__nv_bfloat16S2_fS2_fjLj6144ELj1ELj1ELj8ELj16ENS_18Kernel_traits_baseILj6144ES2_S2_fS2_fjLj256EEEEELb1ELb0ELb0ELb1EEEvNS_9FwdParamsE)
        /*11b4*/ 	.word	0x00000000


	//----- nvinfo : EIATTR_MIN_STACK_SIZE
	.align		4
.L_764:
        /*11b8*/ 	.byte	0x04, 0x12
        /*11ba*/ 	.short	(.L_766 - .L_765)
	.align		4
.L_765:
        /*11bc*/ 	.word	index@(_ZN10layer_norm13ln_fwd_kernelINS_13Kernel_traitsI13__nv_bfloat16S2_fS2_fjLj6144ELj1ELj1ELj8ELj16ENS_18Kernel_traits_baseILj6144ES2_S2_fS2_fjLj256EEEEELb1ELb0ELb1ELb0EEEvNS_9FwdParamsE)
        /*11c0*/ 	.word	0x00000000


	//----- nvinfo : EIATTR_MIN_STACK_SIZE
	.align		4
.L_766:
        /*11c4*/ 	.byte	0x04, 0x12
        /*11c6*/ 	.short	(.L_768 - .L_767)
	.align		4
.L_767:
        /*11c8*/ 	.word	index@(_ZN10layer_norm13ln_fwd_kernelINS_13Kernel_traitsI13__nv_bfloat16S2_fS2_fjLj6144ELj1ELj1ELj8ELj16ENS_18Kernel_traits_baseILj6144ES2_S2_fS2_fjLj256EEEEELb1ELb0ELb1ELb1EEEvNS_9FwdParamsE)
        /*11cc*/ 	.word	0x00000000


	//----- nvinfo : EIATTR_MIN_STACK_SIZE
	.align		4
.L_768:
        /*11d0*/ 	.byte	0x04, 0x12
        /*11d2*/ 	.short	(.L_770 - .L_769)
	.align		4
.L_769:
        /*11d4*/ 	.word	index@(_ZN10layer_norm13ln_fwd_kernelINS_13Kernel_traitsI13__nv_bfloat16S2_fS2_fjLj6144ELj1ELj1ELj8ELj16ENS_18Kernel_traits_baseILj6144ES2_S2_fS2_fjLj256EEEEELb1ELb1ELb0ELb0EEEvNS_9FwdParamsE)
        /*11d8*/ 	.word	0x00000000


	//----- nvinfo : EIATTR_MIN_STACK_SIZE
	.align		4
.L_770:
        /*11dc*/ 	.byte	0x04, 0x12
        /*11de*/ 	.short	(.L_772 - .L_771)
	.align		4
.L_771:
        /*11e0*/ 	.word	index@(_ZN10layer_norm13ln_fwd_kernelINS_13Kernel_traitsI13__nv_bfloat16S2_fS2_fjLj6144ELj1ELj1ELj8ELj16ENS_18Kernel_traits_baseILj6144ES2_S2_fS2_fjLj256EEEEELb1ELb1ELb0ELb1EEEvNS_9FwdParamsE)
        /*11e4*/ 	.word	0x00000000


	//----- nvinfo : EIATTR_MIN_STACK_SIZE
	.align		4
.L_772:
        /*11e8*/ 	.byte	0x04, 0x12
        /*11ea*/ 	.short	(.L_774 - .L_773)
	.align		4
.L_773:
        /*11ec*/ 	.word	index@(_ZN10layer_norm13ln_fwd_kernelINS_13Kernel_traitsI13__nv_bfloat16S2_fS2_fjLj6144ELj1ELj1ELj8ELj16ENS_18Kernel_traits_baseILj6144ES2_S2_fS2_fjLj256EEEEELb1ELb1ELb1ELb0EEEvNS_9FwdParamsE)
        /*11f0*/ 	.word	0x00000000


	//----- nvinfo : EIATTR_MIN_STACK_SIZE
	.align		4
.L_774:
        /*11f4*/ 	.byte	0x04, 0x12
        /*11f6*/ 	.short	(.L_776 - .L_775)
	.align		4
.L_775:
        /*11f8*/ 	.word	index@(_ZN10layer_norm13ln_fwd_kernelINS_13Kernel_traitsI13__nv_bfloat16S2_fS2_fjLj6144ELj1ELj1ELj8ELj16ENS_18Kernel_traits_baseILj6144ES2_S2_fS2_fjLj256EEEEELb1ELb1ELb1ELb1EEEvNS_9FwdParamsE)
        /*11fc*/ 	.word	0x00000000


	//----- nvinfo : EIATTR_MIN_STACK_SIZE
	.align		4
.L_776:
        /*1200*/ 	.byte	0x04, 0x12
        /*1202*/ 	.short	(.L_778 - .L_777)
	.align		4
.L_777:
        /*1204*/ 	.word	index@(_ZN10layer_norm13ln_fwd_kernelINS_13Kernel_traitsIf13__nv_bfloat16fS2_fjLj6144ELj1ELj1ELj8ELj16ENS_18Kernel_traits_baseILj6144EfS2_fS2_fjLj256EEEEELb0ELb0ELb0ELb0EEEvNS_9FwdParamsE)
        /*1208*/ 	.word	0x00000000


	//----- nvinfo : EIATTR_MIN_STACK_SIZE
	.align		4
.L_778:
        /*120c*/ 	.byte	0x04, 0x12
        /*120e*/ 	.short	(.L_780 - .L_779)
	.align		4
.L_779:
        /*1210*/ 	.word	index@(_ZN10layer_norm13ln_fwd_kernelINS_13Kernel_traitsIf13__nv_bfloat16fS2_fjLj6144ELj1ELj1ELj8ELj16ENS_18Kernel_traits_baseILj6144EfS2_fS2_fjLj256EEEEELb0ELb0ELb0ELb1EEEvNS_9FwdParamsE)
        /*1214*/ 	.word	0x00000000


	//----- nvinfo : EIATTR_MIN_STACK_SIZE
	.align		4
.L_780:
        /*1218*/ 	.byte	0x04, 0x12
        /*121a*/ 	.short	(.L_782 - .L_781)
	.align		4
.L_781:
        /*121c*/ 	.word	index@(_ZN10layer_norm13ln_fwd_kernelINS_13Kernel_traitsIf13__nv_bfloat16fS2_fjLj6144ELj1ELj1ELj8ELj16ENS_18Kernel_traits_baseILj6144EfS2_fS2_fjLj256EEEEELb0ELb0ELb1ELb0EEEvNS_9FwdParamsE)
        /*1220*/ 	.word	0x00000000


	//----- nvinfo : EIATTR_MIN_STACK_SIZE
	.align		4
.L_782:
        /*1224*/ 	.byte	0x04, 0x12
        /*1226*/ 	.short	(.L_784 - .L_783)
	.align		4
.L_783:
        /*1228*/ 	.word	index@(_ZN10layer_norm13ln_fwd_kernelINS_13Kernel_traitsIf13__nv_bfloat16fS2_fjLj6144ELj1ELj1ELj8ELj16ENS_18Kernel_traits_baseILj6144EfS2_fS2_fjLj256EEEEELb0ELb0ELb1ELb1EEEvNS_9FwdParamsE)
        /*122c*/ 	.word	0x00000000


	//----- nvinfo : EIATTR_MIN_STACK_SIZE
	.align		4
.L_784:
        /*1230*/ 	.byte	0x04, 0x12
        /*1232*/ 	.short	(.L_786 - .L_785)
	.align		4
.L_785:
        /*1234*/ 	.word	index@(_ZN10layer_norm13ln_fwd_kernelINS_13Kernel_traitsIf13__nv_bfloat16fS2_fjLj6144ELj1ELj1ELj8ELj16ENS_18Kernel_traits_baseILj6144EfS2_fS2_fjLj256EEEEELb0ELb1ELb0ELb0EEEvNS_9FwdParamsE)
        /*1238*/ 	.word	0x00000000


	//----- nvinfo : EIATTR_MIN_STACK_SIZE
	.align		4
.L_786:
        /*123c*/ 	.byte	0x04, 0x12
        /*123e*/ 	.short	(.L_788 - .L_787)
	.align		4
.L_787:
        /*1240*/ 	.word	index@(_ZN10layer_norm13ln_fwd_kernelINS_13Kernel_traitsIf13__nv_bfloat16fS2_fjLj6144ELj1ELj1ELj8ELj16ENS_18Kernel_traits_baseILj6144EfS2_fS2_fjLj256EEEEELb0ELb1ELb0ELb1EEEvNS_9FwdParamsE)
        /*1244*/ 	.word	0x00000000


	//----- nvinfo : EIATTR_MIN_STACK_SIZE
	.align		4
.L_788:
        /*1248*/ 	.byte	0x04, 0x12
        /*124a*/ 	.short	(.L_790 - .L_789)
	.align		4
.L_789:
        /*124c*/ 	.word	index@(_ZN10layer_norm13ln_fwd_kernelINS_13Kernel_traitsIf13__nv_bfloat16fS2_fjLj6144ELj1ELj1ELj8ELj16ENS_18Kernel_traits_baseILj6144EfS2_fS2_fjLj256EEEEELb0ELb1ELb1ELb0EEEvNS_9FwdParamsE)
        /*1250*/ 	.word	0x00000000


	//----- nvinfo : EIATTR_MIN_STACK_SIZE
	.align		4
.L_790:
        /*1254*/ 	.byte	0x04, 0x12
        /*1256*/ 	.short	(.L_792 - .L_791)
	.align		4
.L_791:
        /*1258*/ 	.word	index@(_ZN10layer_norm13ln_fwd_kernelINS_13Kernel_traitsIf13__nv_bfloat16fS2_fjLj6144ELj1ELj1ELj8ELj16ENS_18Kernel_traits_baseILj6144EfS2_fS2_fjLj256EEEEELb0ELb1ELb1ELb1EEEvNS_9FwdParamsE)
        /*125c*/ 	.word	0x00000000


	//----- nvinfo : EIATTR_MIN_STACK_SIZE
	.align		4
.L_792:
        /*1260*/ 	.byte	0x04, 0x12
        /*1262*/ 	.short	(.L_794 - .L_793)
	.align		4
.L_793:
        /*1264*/ 	.word	index@(_ZN10layer_norm13ln_fwd_kernelINS_13Kernel_traitsIf13__nv_bfloat16fS2_fjLj6144ELj1ELj1ELj8ELj16ENS_18Kernel_traits_baseILj6144EfS2_fS2_fjLj256EEEEELb1ELb0ELb0ELb0EEEvNS_9FwdParamsE)
        /*1268*/ 	.word	0x00000000


	//----- nvinfo : EIATTR_MIN_STACK_SIZE
	.align		4
.L_794:
        /*126c*/ 	.byte	0x04, 0x12
        /*126e*/ 	.short	(.L_796 - .L_795)
	.align		4
.L_795:
        /*1270*/ 	.word	index@(_ZN10layer_norm13ln_fwd_kernelINS_13Kernel_traitsIf13__nv_bfloat16fS2_fjLj6144ELj1ELj1ELj8ELj16ENS_18Kernel_traits_baseILj6144EfS2_fS2_fjLj256EEEEELb1ELb0ELb0ELb1EEEvNS_9FwdParamsE)
        /*1274*/ 	.word	0x00000000


	//----- nvinfo : EIATTR_MIN_STACK_SIZE
	.align		4
.L_796:
        /*1278*/ 	.byte	0x04, 0x12
        /*127a*/ 	.short	(.L_798 - .L_797)
	.align		4
.L_797:
        /*127c*/ 	.word	index@(_ZN10layer_norm13ln_fwd_kernelINS_13Kernel_traitsIf13__nv_bfloat16fS2_fjLj6144ELj1ELj1ELj8ELj16ENS_18Kernel_traits_baseILj6144EfS2_fS2_fjLj256EEEEELb1ELb0ELb1ELb0EEEvNS_9FwdParamsE)
        /*1280*/ 	.word	0x00000000


	//----- nvinfo : EIATTR_MIN_STACK_SIZE
	.align		4
.L_798:
        /*1284*/ 	.byte	0x04, 0x12
        /*1286*/ 	.short	(.L_800 - .L_799)
	.align		4
.L_799:
        /*1288*/ 	.word	index@(_ZN10layer_norm13ln_fwd_kernelINS_13Kernel_traitsIf13__nv_bfloat16fS2_fjLj6144ELj1ELj1ELj8ELj16ENS_18Kernel_traits_baseILj6144EfS2_fS2_fjLj256EEEEELb1ELb0ELb1ELb1EEEvNS_9FwdParamsE)
        /*128c*/ 	.word	0x00000000


	//----- nvinfo : EIATTR_MIN_STACK_SIZE
	.align		4
.L_800:
        /*1290*/ 	.byte	0x04, 0x12
        /*1292*/ 	.short	(.L_802 - .L_801)
	.align		4
.L_801:
        /*1294*/ 	.word	index@(_ZN10layer_norm13ln_fwd_kernelINS_13Kernel_traitsIf13__nv_bfloat16fS2_fjLj6144ELj1ELj1ELj8ELj16ENS_18Kernel_traits_baseILj6144EfS2_fS2_fjLj256EEEEELb1ELb1ELb0ELb0EEEvNS_9FwdParamsE)
        /*1298*/ 	.word	0x00000000


	//----- nvinfo : EIATTR_MIN_STACK_SIZE
	.align		4
.L_802:
        /*129c*/ 	.byte	0x04, 0x12
        /*129e*/ 	.short	(.L_804 - .L_803)
	.align		4
.L_803:
        /*12a0*/ 	.word	index@(_ZN10layer_norm13ln_fwd_kernelINS_13Kernel_traitsIf13__nv_bfloat16fS2_fjLj6144ELj1ELj1ELj8ELj16ENS_18Kernel_traits_baseILj6144EfS2_fS2_fjLj256EEEEELb1ELb1ELb0ELb1EEEvNS_9FwdParamsE)
        /*12a4*/ 	.word	0x00000000


	//----- nvinfo : EIATTR_MIN_STACK_SIZE
	.align		4
.L_804:
        /*12a8*/ 	.byte	0x04, 0x12
        /*12aa*/ 	.short	(.L_806 - .L_805)
	.align		4
.L_805:
        /*12ac*/ 	.word	index@(_ZN10layer_norm13ln_fwd_kernelINS_13Kernel_traitsIf13__nv_bfloat16fS2_fjLj6144ELj1ELj1ELj8ELj16ENS_18Kernel_traits_baseILj6144EfS2_fS2_fjLj256EEEEELb1ELb1ELb1ELb0EEEvNS_9FwdParamsE)
        /*12b0*/ 	.word	0x00000000


	//----- nvinfo : EIATTR_MIN_STACK_SIZE
	.align		4
.L_806:
        /*12b4*/ 	.byte	0x04, 0x12
        /*12b6*/ 	.short	(.L_808 - .L_807)
	.align		4
.L_807:
        /*12b8*/ 	.word	index@(_ZN10layer_norm13ln_fwd_kernelINS_13Kernel_traitsIf13__nv_bfloat16fS2_fjLj6144ELj1ELj1ELj8ELj16ENS_18Kernel_traits_baseILj6144EfS2_fS2_fjLj256EEEEELb1ELb1ELb1ELb1EEEvNS_9FwdParamsE)
        /*12bc*/ 	.word	0x00000000


	//----- nvinfo : EIATTR_MIN_STACK_SIZE
	.align		4
.L_808:
        /*12c0*/ 	.byte	0x04, 0x12
        /*12c2*/ 	.short	(.L_810 - .L_809)
	.align		4
.L_809:
        /*12c4*/ 	.word	index@(_ZN10layer_norm13ln_fwd_kernelINS_13Kernel_traitsIf6__halfS2_S2_fjLj6144ELj1ELj1ELj8ELj16ENS_18Kernel_traits_baseILj6144EfS2_S2_S2_fjLj256EEEEELb0ELb0ELb0ELb0EEEvNS_9FwdParamsE)
        /*12c8*/ 	.word	0x00000000


	//----- nvinfo : EIATTR_MIN_STACK_SIZE
	.align		4
.L_810:
        /*12cc*/ 	.byte	0x04, 0x12
        /*12ce*/ 	.short	(.L_812 - .L_811)
	.align		4
.L_811:
        /*12d0*/ 	.word	index@(_ZN10layer_norm13ln_fwd_kernelINS_13Kernel_traitsIf6__halfS2_S2_fjLj6144ELj1ELj1ELj8ELj16ENS_18Kernel_traits_baseILj6144EfS2_S2_S2_fjLj256EEEEELb0ELb0ELb0ELb1EEEvNS_9FwdParamsE)
        /*12d4*/ 	.word	0x00000000


	//----- nvinfo : EIATTR_MIN_STACK_SIZE
	.align		4
.L_812:
        /*12d8*/ 	.byte	0x04, 0x12
        /*12da*/ 	.short	(.L_814 - .L_813)
	.align		4
.L_813:
        /*12dc*/ 	.word	index@(_ZN10layer_norm13ln_fwd_kernelINS_13Kernel_traitsIf6__halfS2_S2_fjLj6144ELj1ELj1ELj8ELj16ENS_18Kernel_traits_baseILj6144EfS2_S2_S2_fjLj256EEEEELb0ELb0ELb1ELb0EEEvNS_9FwdParamsE)
        /*12e0*/ 	.word	0x00000000


	//----- nvinfo : EIATTR_MIN_STACK_SIZE
	.align		4
.L_814:
        /*12e4*/ 	.byte	0x04, 0x12
        /*12e6*/ 	.short	(.L_816 - .L_815)
	.align		4
.L_815:
        /*12e8*/ 	.word	index@(_ZN10layer_norm13ln_fwd_kernelINS_13Kernel_traitsIf6__halfS2_S2_fjLj6144ELj1ELj1ELj8ELj16ENS_18Kernel_traits_baseILj6144EfS2_S2_S2_fjLj256EEEEELb0ELb0ELb1ELb1EEEvNS_9FwdParamsE)
        /*12ec*/ 	.word	0x00000000


	//----- nvinfo : EIATTR_MIN_STACK_SIZE
	.align		4
.L_816:
        /*12f0*/ 	.byte	0x04, 0x12
        /*12f2*/ 	.short	(.L_818 - .L_817)
	.align		4
.L_817:
        /*12f4*/ 	.word	index@(_ZN10layer_norm13ln_fwd_kernelINS_13Kernel_traitsIf6__halfS2_S2_fjLj6144ELj1ELj1ELj8ELj16ENS_18Kernel_traits_baseILj6144EfS2_S2_S2_fjLj256EEEEELb0ELb1ELb0ELb0EEEvNS_9FwdParamsE)
        /*12f8*/ 	.word	0x00000000


	//----- nvinfo : EIATTR_MIN_STACK_SIZE
	.align		4
.L_818:
        /*12fc*/ 	.byte	0x04, 0x12
        /*12fe*/ 	.short	(.L_820 - .L_819)
	.align		4
.L_819:
        /*1300*/ 	.word	index@(_ZN10layer_norm13ln_fwd_kernelINS_13Kernel_traitsIf6__halfS2_S2_fjLj6144ELj1ELj1ELj8ELj16ENS_18Kernel_traits_baseILj6144EfS2_S2_S2_fjLj256EEEEELb0ELb1ELb0ELb1EEEvNS_9FwdParamsE)
        /*1304*/ 	.word	0x00000000


	//----- nvinfo : EIATTR_MIN_STACK_SIZE
	.align		4
.L_820:
        /*1308*/ 	.byte	0x04, 0x12
        /*130a*/ 	.short	(.L_822 - .L_821)
	.align		4
.L_821:
        /*130c*/ 	.word	index@(_ZN10layer_norm13ln_fwd_kernelINS_13Kernel_traitsIf6__halfS2_S2_fjLj6144ELj1ELj1ELj8ELj16ENS_18Kernel_traits_baseILj6144EfS2_S2_S2_fjLj256EEEEELb0ELb1ELb1ELb0EEEvNS_9FwdParamsE)
        /*1310*/ 	.word	0x00000000


	//----- nvinfo : EIATTR_MIN_STACK_SIZE
	.align		4
.L_822:
        /*1314*/ 	.byte	0x04, 0x12
        /*1316*/ 	.short	(.L_824 - .L_823)
	.align		4
.L_823:
        /*1318*/ 	.word	index@(_ZN10layer_norm13ln_fwd_kernelINS_13Kernel_traitsIf6__halfS2_S2_fjLj6144ELj1ELj1ELj8ELj16ENS_18Kernel_traits_baseILj6144EfS2_S2_S2_fjLj256EEEEELb0ELb1ELb1ELb1EEEvNS_9FwdParamsE)
        /*131c*/ 	.word	0x00000000


	//----- nvinfo : EIATTR_MIN_STACK_SIZE
	.align		4
.L_824:
        /*1320*/ 	.byte	0x04, 0x12
        /*1322*/ 	.short	(.L_826 - .L_825)
	.align		4
.L_825:
        /*1324*/ 	.word	index@(_ZN10layer_norm13ln_fwd_kernelINS_13Kernel_traitsIf6__halfS2_S2_fjLj6144ELj1ELj1ELj8ELj16ENS_18Kernel_traits_baseILj6144EfS2_S2_S2_fjLj256EEEEELb1ELb0ELb0ELb0EEEvNS_9FwdParamsE)
        /*1328*/ 	.word	0x00000000


	//----- nvinfo : EIATTR_MIN_STACK_SIZE
	.align		4
.L_826:
        /*132c*/ 	.byte	0x04, 0x12
        /*132e*/ 	.short	(.L_828 - .L_827)
	.align		4
.L_827:
        /*1330*/ 	.word	index@(_ZN10layer_norm13ln_fwd_kernelINS_13Kernel_traitsIf6__halfS2_S2_fjLj6144ELj1ELj1ELj8ELj16ENS_18Kernel_traits_baseILj6144EfS2_S2_S2_fjLj256EEEEELb1ELb0ELb0ELb1EEEvNS_9FwdParamsE)
        /*1334*/ 	.word	0x00000000


	//----- nvinfo : EIATTR_MIN_STACK_SIZE
	.align		4
.L_828:
        /*1338*/ 	.byte	0x04, 0x12
        /*133a*/ 	.short	(.L_830 - .L_829)
	.align		4
.L_829:
        /*133c*/ 	.word	index@(_ZN10layer_norm13ln_fwd_kernelINS_13Kernel_traitsIf6__halfS2_S2_fjLj6144ELj1ELj1ELj8ELj16ENS_18Kernel_traits_baseILj6144EfS2_S2_S2_fjLj256EEEEELb1ELb0ELb1ELb0EEEvNS_9FwdParamsE)
        /*1340*/ 	.word	0x00000000


	//----- nvinfo : EIATTR_MIN_STACK_SIZE
	.align		4
.L_830:
        /*1344*/ 	.byte	0x04, 0x12
        /*1346*/ 	.short	(.L_832 - .L_831)
	.align		4
.L_831:
        /*1348*/ 	.word	index@(_ZN10layer_norm13ln_fwd_kernelINS_13Kernel_traitsIf6__halfS2_S2_fjLj6144ELj1ELj1ELj8ELj16ENS_18Kernel_traits_baseILj6144EfS2_S2_S2_fjLj256EEEEELb1ELb0ELb1ELb1EEEvNS_9FwdParamsE)
        /*134c*/ 	.word	0x00000000


	//----- nvinfo : EIATTR_MIN_STACK_SIZE
	.align		4
.L_832:
        /*1350*/ 	.byte	0x04, 0x12
        /*1352*/ 	.short	(.L_834 - .L_833)
	.align		4
.L_833:
        /*1354*/ 	.word	index@(_ZN10layer_norm13ln_fwd_kernelINS_13Kernel_traitsIf6__halfS2_S2_fjLj6144ELj1ELj1ELj8ELj16ENS_18Kernel_traits_baseILj6144EfS2_S2_S2_fjLj256EEEEELb1ELb1ELb0ELb0EEEvNS_9FwdParamsE)
        /*1358*/ 	.word	0x00000000


	//----- nvinfo : EIATTR_MIN_STACK_SIZE
	.align		4
.L_834:
        /*135c*/ 	.byte	0x04, 0x12
        /*135e*/ 	.short	(.L_836 - .L_835)
	.align		4
.L_835:
        /*1360*/ 	.word	index@(_ZN10layer_norm13ln_fwd_kernelINS_13Kernel_traitsIf6__halfS2_S2_fjLj6144ELj1ELj1ELj8ELj16ENS_18Kernel_traits_baseILj6144EfS2_S2_S2_fjLj256EEEEELb1ELb1ELb0ELb1EEEvNS_9FwdParamsE)
        /*1364*/ 	.word	0x00000000


	//----- nvinfo : EIATTR_MIN_STACK_SIZE
	.align		4
.L_836:
        /*1368*/ 	.byte	0x04, 0x12
        /*136a*/ 	.short	(.L_838 - .L_837)
	.align		4
.L_837:
        /*136c*/ 	.word	index@(_ZN10layer_norm13ln_fwd_kernelINS_13Kernel_traitsIf6__halfS2_S2_fjLj6144ELj1ELj1ELj8ELj16ENS_18Kernel_traits_baseILj6144EfS2_S2_S2_fjLj256EEEEELb1ELb1ELb1ELb0EEEvNS_9FwdParamsE)
        /*1370*/ 	.word	0x00000000


	//----- nvinfo : EIATTR_MIN_STACK_SIZE
	.align		4
.L_838:
        /*1374*/ 	.byte	0x04, 0x12
        /*1376*/ 	.short	(.L_840 - .L_839)
	.align		4
.L_839:
        /*1378*/ 	.word	index@(_ZN10layer_norm13ln_fwd_kernelINS_13Kernel_traitsIf6__halfS2_S2_fjLj6144ELj1ELj1ELj8ELj16ENS_18Kernel_traits_baseILj6144EfS2_S2_S2_fjLj256EEEEELb1ELb1ELb1ELb1EEEvNS_9FwdParamsE)
        /*137c*/ 	.word	0x00000000


	//----- nvinfo : EIATTR_MIN_STACK_SIZE
	.align		4
.L_840:
        /*1380*/ 	.byte	0x04, 0x12
        /*1382*/ 	.short	(.L_842 - .L_841)
	.align		4
.L_841:
        /*1384*/ 	.word	index@(_ZN10layer_norm13ln_fwd_kernelINS_13Kernel_traitsI6__halfS2_fS2_fjLj6144ELj1ELj1ELj8ELj16ENS_18Kernel_traits_baseILj6144ES2_S2_fS2_fjLj256EEEEELb0ELb0ELb0ELb0EEEvNS_9FwdParamsE)
        /*1388*/ 	.word	0x00000000


	//----- nvinfo : EIATTR_MIN_STACK_SIZE
	.align		4
.L_842:
        /*138c*/ 	.byte	0x04, 0x12
        /*138e*/ 	.short	(.L_844 - .L_843)
	.align		4
.L_843:
        /*1390*/ 	.word	index@(_ZN10layer_norm13ln_fwd_kernelINS_13Kernel_traitsI6__halfS2_fS2_fjLj6144ELj1ELj1ELj8ELj16ENS_18Kernel_traits_baseILj6144ES2_S2_fS2_fjLj256EEEEELb0ELb0ELb0ELb1EEEvNS_9FwdParamsE)
        /*1394*/ 	.word	0x00000000


	//----- nvinfo : EIATTR_MIN_STACK_SIZE
	.align		4
.L_844:
        /*1398*/ 	.byte	0x04, 0x12
        /*139a*/ 	.short	(.L_846 - .L_845)
	.align		4
.L_845:
        /*139c*/ 	.word	index@(_ZN10layer_norm13ln_fwd_kernelINS_13Kernel_traitsI6__halfS2_fS2_fjLj6144ELj1ELj1ELj8ELj16ENS_18Kernel_traits_baseILj6144ES2_S2_fS2_fjLj256EEEEELb0ELb0ELb1ELb0EEEvNS_9FwdParamsE)
        /*13a0*/ 	.word	0x00000000


	//----- nvinfo : EIATTR_MIN_STACK_SIZE
	.align		4
.L_846:
        /*13a4*/ 	.byte	0x04, 0x12
        /*13a6*/ 	.short	(.L_848 - .L_847)
	.align		4
.L_847:
        /*13a8*/ 	.word	index@(_ZN10layer_norm13ln_fwd_kernelINS_13Kernel_traitsI6__halfS2_fS2_fjLj6144ELj1ELj1ELj8ELj16ENS_18Kernel_traits_baseILj6144ES2_S2_fS2_fjLj256EEEEELb0ELb0ELb1ELb1EEEvNS_9FwdParamsE)
        /*13ac*/ 	.word	0x00000000


	//----- nvinfo : EIATTR_MIN_STACK_SIZE
	.align		4
.L_848:
        /*13b0*/ 	.byte	0x04, 0x12
        /*13b2*/ 	.short	(.L_850 - .L_849)
	.align		4
.L_849:
        /*13b4*/ 	.word	index@(_ZN10layer_norm13ln_fwd_kernelINS_13Kernel_traitsI6__halfS2_fS2_fjLj6144ELj1ELj1ELj8ELj16ENS_18Kernel_traits_baseILj6144ES2_S2_fS2_fjLj256EEEEELb0ELb1ELb0ELb0EEEvNS_9FwdParamsE)
        /*13b8*/ 	.word	0x00000000


	//----- nvinfo : EIATTR_MIN_STACK_SIZE
	.align		4
.L_850:
        /*13bc*/ 	.byte	0x04, 0x12
        /*13be*/ 	.short	(.L_852 - .L_851)
	.align		4
.L_851:
        /*13c0*/ 	.word	index@(_ZN10layer_norm13ln_fwd_kernelINS_13Kernel_traitsI6__halfS2_fS2_fjLj6144ELj1ELj1ELj8ELj16ENS_18Kernel_traits_baseILj6144ES2_S2_fS2_fjLj256EEEEELb0ELb1ELb0ELb1EEEvNS_9FwdParamsE)
        /*13c4*/ 	.word	0x00000000


	//----- nvinfo : EIATTR_MIN_STACK_SIZE
	.align		4
.L_852:
        /*13c8*/ 	.byte	0x04, 0x12
        /*13ca*/ 	.short	(.L_854 - .L_853)
	.align		4
.L_853:
        /*13cc*/ 	.word	index@(_ZN10layer_norm13ln_fwd_kernelINS_13Kernel_traitsI6__halfS2_fS2_fjLj6144ELj1ELj1ELj8ELj16ENS_18Kernel_traits_baseILj6144ES2_S2_fS2_fjLj256EEEEELb0ELb1ELb1ELb0EEEvNS_9FwdParamsE)
        /*13d0*/ 	.word	0x00000000


	//----- nvinfo : EIATTR_MIN_STACK_SIZE
	.align		4
.L_854:
        /*13d4*/ 	.byte	0x04, 0x12
        /*13d6*/ 	.short	(.L_856 - .L_855)
	.align		4
.L_855:
        /*13d8*/ 	.word	index@(_ZN10layer_norm13ln_fwd_kernelINS_13Kernel_traitsI6__halfS2_fS2_fjLj6144ELj1ELj1ELj8ELj16ENS_18Kernel_traits_baseILj6144ES2_S2_fS2_fjLj256EEEEELb0ELb1ELb1ELb1EEEvNS_9FwdParamsE)
        /*13dc*/ 	.word	0x00000000


	//----- nvinfo : EIATTR_MIN_STACK_SIZE
	.align		4
.L_856:
        /*13e0*/ 	.byte	0x04, 0x12
        /*13e2*/ 	.short	(.L_858 - .L_857)
	.align		4
.L_857:
        /*13e4*/ 	.word	index@(_ZN10layer_norm13ln_fwd_kernelINS_13Kernel_traitsI6__halfS2_fS2_fjLj6144ELj1ELj1ELj8ELj16ENS_18Kernel_traits_baseILj6144ES2_S2_fS2_fjLj256EEEEELb1ELb0ELb0ELb0EEEvNS_9FwdParamsE)
        /*13e8*/ 	.word	0x00000000


	//----- nvinfo : EIATTR_MIN_STACK_SIZE
	.align		4
.L_858:
        /*13ec*/ 	.byte	0x04, 0x12
        /*13ee*/ 	.short	(.L_860 - .L_859)
	.align		4
.L_859:
        /*13f0*/ 	.word	index@(_ZN10layer_norm13ln_fwd_kernelINS_13Kernel_traitsI6__halfS2_fS2_fjLj6144ELj1ELj1ELj8ELj16ENS_18Kernel_traits_baseILj6144ES2_S2_fS2_fjLj256EEEEELb1ELb0ELb0ELb1EEEvNS_9FwdParamsE)
        /*13f4*/ 	.word	0x00000000


	//----- nvinfo : EIATTR_MIN_STACK_SIZE
	.align		4
.L_860:
        /*13f8*/ 	.byte	0x04, 0x12
        /*13fa*/ 	.short	(.L_862 - .L_861)
	.align		4
.L_861:
        /*13fc*/ 	.word	index@(_ZN10layer_norm13ln_fwd_kernelINS_13Kernel_traitsI6__halfS2_fS2_fjLj6144ELj1ELj1ELj8ELj16ENS_18Kernel_traits_baseILj6144ES2_S2_fS2_fjLj256EEEEELb1ELb0ELb1ELb0EEEvNS_9FwdParamsE)
        /*1400*/ 	.word	0x00000000


	//----- nvinfo : EIATTR_MIN_STACK_SIZE
	.align		4
.L_862:
        /*1404*/ 	.byte	0x04, 0x12
        /*1406*/ 	.short	(.L_864 - .L_863)
	.align		4
.L_863:
        /*1408*/ 	.word	index@(_ZN10layer_norm13ln_fwd_kernelINS_13Kernel_traitsI6__halfS2_fS2_fjLj6144ELj1ELj1ELj8ELj16ENS_18Kernel_traits_baseILj6144ES2_S2_fS2_fjLj256EEEEELb1ELb0ELb1ELb1EEEvNS_9FwdParamsE)
        /*140c*/ 	.word	0x00000000


	//----- nvinfo : EIATTR_MIN_STACK_SIZE
	.align		4
.L_864:
        /*1410*/ 	.byte	0x04, 0x12
        /*1412*/ 	.short	(.L_866 - .L_865)
	.align		4
.L_865:
        /*1414*/ 	.word	index@(_ZN10layer_norm13ln_fwd_kernelINS_13Kernel_traitsI6__halfS2_fS2_fjLj6144ELj1ELj1ELj8ELj16ENS_18Kernel_traits_baseILj6144ES2_S2_fS2_fjLj256EEEEELb1ELb1ELb0ELb0EEEvNS_9FwdParamsE)
        /*1418*/ 	.word	0x00000000


	//----- nvinfo : EIATTR_MIN_STACK_SIZE
	.align		4
.L_866:
        /*141c*/ 	.byte	0x04, 0x12
        /*141e*/ 	.short	(.L_868 - .L_867)
	.align		4
.L_867:
        /*1420*/ 	.word	index@(_ZN10layer_norm13ln_fwd_kernelINS_13Kernel_traitsI6__halfS2_fS2_fjLj6144ELj1ELj1ELj8ELj16ENS_18Kernel_traits_baseILj6144ES2_S2_fS2_fjLj256EEEEELb1ELb1ELb0ELb1EEEvNS_9FwdParamsE)
        /*1424*/ 	.word	0x00000000


	//----- nvinfo : EIATTR_MIN_STACK_SIZE
	.align		4
.L_868:
        /*1428*/ 	.byte	0x04, 0x12
        /*142a*/ 	.short	(.L_870 - .L_869)
	.align		4
.L_869:
        /*142c*/ 	.word	index@(_ZN10layer_norm13ln_fwd_kernelINS_13Kernel_traitsI6__halfS2_fS2_fjLj6144ELj1ELj1ELj8ELj16ENS_18Kernel_traits_baseILj6144ES2_S2_fS2_fjLj256EEEEELb1ELb1ELb1ELb0EEEvNS_9FwdParamsE)
        /*1430*/ 	.word	0x00000000


	//----- nvinfo : EIATTR_MIN_STACK_SIZE
	.align		4
.L_870:
        /*1434*/ 	.byte	0x04, 0x12
        /*1436*/ 	.short	(.L_872 - .L_871)
	.align		4
.L_871:
        /*1438*/ 	.word	index@(_ZN10layer_norm13ln_fwd_kernelINS_13Kernel_traitsI6__halfS2_fS2_fjLj6144ELj1ELj1ELj8ELj16ENS_18Kernel_traits_baseILj6144ES2_S2_fS2_fjLj256EEEEELb1ELb1ELb1ELb1EEEvNS_9FwdParamsE)
        /*143c*/ 	.word	0x00000000


	//----- nvinfo : EIATTR_MIN_STACK_SIZE
	.align		4
.L_872:
        /*1440*/ 	.byte	0x04, 0x12
        /*1442*/ 	.short	(.L_874 - .L_873)
	.align		4
.L_873:
        /*1444*/ 	.word	index@(_ZN10layer_norm13ln_fwd_kernelINS_13Kernel_traitsIf6__halffS2_fjLj6144ELj1ELj1ELj8ELj16ENS_18Kernel_traits_baseILj6144EfS2_fS2_fjLj256EEEEELb0ELb0ELb0ELb0EEEvNS_9FwdParamsE)
        /*1448*/ 	.word	0x00000000


	//----- nvinfo : EIATTR_MIN_STACK_SIZE
	.align		4
.L_874:
        /*144c*/ 	.byte	0x04, 0x12
        /*144e*/ 	.short	(.L_876 - .L_875)
	.align		4
.L_875:
        /*1450*/ 	.word	index@(_ZN10layer_norm13ln_fwd_kernelINS_13Kernel_traitsIf6__halffS2_fjLj6144ELj1ELj1ELj8ELj16ENS_18Kernel_traits_baseILj6144EfS2_fS2_fjLj256EEEEELb0ELb0ELb0ELb1EEEvNS_9FwdParamsE)
        /*1454*/ 	.word	0x00000000


	//----- nvinfo : EIATTR_MIN_STACK_SIZE
	.align		4
.L_876:
        /*1458*/ 	.byte	0x04, 0x12
        /*145a*/ 	.short	(.L_878 - .L_877)
	.align		4
.L_877:
        /*145c*/ 	.word	index@(_ZN10layer_norm13ln_fwd_kernelINS_13Kernel_traitsIf6__halffS2_fjLj6144ELj1ELj1ELj8ELj16ENS_18Kernel_traits_baseILj6144EfS2_fS2_fjLj256EEEEELb0ELb0ELb1ELb0EEEvNS_9FwdParamsE)
        /*1460*/ 	.word	0x00000000


	//----- nvinfo : EIATTR_MIN_STACK_SIZE
	.align		4
.L_878:
        /*1464*/ 	.byte	0x04, 0x12
        /*1466*/ 	.short	(.L_880 - .L_879)
	.align		4
.L_879:
        /*1468*/ 	.word	index@(_ZN10layer_norm13ln_fwd_kernelINS_13Kernel_traitsIf6__halffS2_fjLj6144ELj1ELj1ELj8ELj16ENS_18Kernel_traits_baseILj6144EfS2_fS2_fjLj256EEEEELb0ELb0ELb1ELb1EEEvNS_9FwdParamsE)
        /*146c*/ 	.word	0x00000000


	//----- nvinfo : EIATTR_MIN_STACK_SIZE
	.align		4
.L_880:
        /*1470*/ 	.byte	0x04, 0x12
        /*1472*/ 	.short	(.L_882 - .L_881)
	.align		4
.L_881:
        /*1474*/ 	.word	index@(_ZN10layer_norm13ln_fwd_kernelINS_13Kernel_traitsIf6__halffS2_fjLj6144ELj1ELj1ELj8ELj16ENS_18Kernel_traits_baseILj6144EfS2_fS2_fjLj256EEEEELb0ELb1ELb0ELb0EEEvNS_9FwdParamsE)
        /*1478*/ 	.word	0x00000000


	//----- nvinfo : EIATTR_MIN_STACK_SIZE
	.align		4
.L_882:
        /*147c*/ 	.byte	0x04, 0x12
        /*147e*/ 	.short	(.L_884 - .L_883)
	.align		4
.L_883:
        /*1480*/ 	.word	index@(_ZN10layer_norm13ln_fwd_kernelINS_13Kernel_traitsIf6__halffS2_fjLj6144ELj1ELj1ELj8ELj16ENS_18Kernel_traits_baseILj6144EfS2_fS2_fjLj256EEEEELb0ELb1ELb0ELb1EEEvNS_9FwdParamsE)
        /*1484*/ 	.word	0x00000000


	//----- nvinfo : EIATTR_MIN_STACK_SIZE
	.align		4
.L_884:
        /*1488*/ 	.byte	0x04, 0x12
        /*148a*/ 	.short	(.L_886 - .L_885)
	.align		4
.L_885:
        /*148c*/ 	.word	index@(_ZN10layer_norm13ln_fwd_kernelINS_13Kernel_traitsIf6__halffS2_fjLj6144ELj1ELj1ELj8ELj16ENS_18Kernel_traits_baseILj6144EfS2_fS2_fjLj256EEEEELb0ELb1ELb1ELb0EEEvNS_9FwdParamsE)
        /*1490*/ 	.word	0x00000000


	//----- nvinfo : EIATTR_MIN_STACK_SIZE
	.align		4
.L_886:
        /*1494*/ 	.byte	0x04, 0x12
        /*1496*/ 	.short	(.L_888 - .L_887)
	.align		4
.L_887:
        /*1498*/ 	.word	index@(_ZN10layer_norm13ln_fwd_kernelINS_13Kernel_traitsIf6__halffS2_fjLj6144ELj1ELj1ELj8ELj16ENS_18Kernel_traits_baseILj6144EfS2_fS2_fjLj256EEEEELb0ELb1ELb1ELb1EEEvNS_9FwdParamsE)
        /*149c*/ 	.word	0x00000000


	//----- nvinfo : EIATTR_MIN_STACK_SIZE
	.align		4
.L_888:
        /*14a0*/ 	.byte	0x04, 0x12
        /*14a2*/ 	.short	(.L_890 - .L_889)
	.align		4
.L_889:
        /*14a4*/ 	.word	index@(_ZN10layer_norm13ln_fwd_kernelINS_13Kernel_traitsIf6__halffS2_fjLj6144ELj1ELj1ELj8ELj16ENS_18Kernel_traits_baseILj6144EfS2_fS2_fjLj256EEEEELb1ELb0ELb0ELb0EEEvNS_9FwdParamsE)
        /*14a8*/ 	.word	0x00000000


	//----- nvinfo : EIATTR_MIN_STACK_SIZE
	.align		4
.L_890:
        /*14ac*/ 	.byte	0x04, 0x12
        /*14ae*/ 	.short	(.L_892 - .L_891)
	.align		4
.L_891:
        /*14b0*/ 	.word	index@(_ZN10layer_norm13ln_fwd_kernelINS_13Kernel_traitsIf6__halffS2_fjLj6144ELj1ELj1ELj8ELj16ENS_18Kernel_traits_baseILj6144EfS2_fS2_fjLj256EEEEELb1ELb0ELb0ELb1EEEvNS_9FwdParamsE)
        /*14b4*/ 	.word	0x00000000


	//----- nvinfo : EIATTR_MIN_STACK_SIZE
	.align		4
.L_892:
        /*14b8*/ 	.byte	0x04, 0x12
        /*14ba*/ 	.short	(.L_894 - .L_893)
	.align		4
.L_893:
        /*14bc*/ 	.word	index@(_ZN10layer_norm13ln_fwd_kernelINS_13Kernel_traitsIf6__halffS2_fjLj6144ELj1ELj1ELj8ELj16ENS_18Kernel_traits_baseILj6144EfS2_fS2_fjLj256EEEEELb1ELb0ELb1ELb0EEEvNS_9FwdParamsE)
        /*14c0*/ 	.word	0x00000000


	//----- nvinfo : EIATTR_MIN_STACK_SIZE
	.align		4
.L_894:
        /*14c4*/ 	.byte	0x04, 0x12
        /*14c6*/ 	.short	(.L_896 - .L_895)
	.align		4
.L_895:
        /*14c8*/ 	.word	index@(_ZN10layer_norm13ln_fwd_kernelINS_13Kernel_traitsIf6__halffS2_fjLj6144ELj1ELj1ELj8ELj16ENS_18Kernel_traits_baseILj6144EfS2_fS2_fjLj256EEEEELb1ELb0ELb1ELb1EEEvNS_9FwdParamsE)
        /*14cc*/ 	.word	0x00000000


	//----- nvinfo : EIATTR_MIN_STACK_SIZE
	.align		4
.L_896:
        /*14d0*/ 	.byte	0x04, 0x12
        /*14d2*/ 	.short	(.L_898 - .L_897)
	.align		4
.L_897:
        /*14d4*/ 	.word	index@(_ZN10layer_norm13ln_fwd_kernelINS_13Kernel_traitsIf6__halffS2_fjLj6144ELj1ELj1ELj8ELj16ENS_18Kernel_traits_baseILj6144EfS2_fS2_fjLj256EEEEELb1ELb1ELb0ELb0EEEvNS_9FwdParamsE)
        /*14d8*/ 	.word	0x00000000


	//----- nvinfo : EIATTR_MIN_STACK_SIZE
	.align		4
.L_898:
        /*14dc*/ 	.byte	0x04, 0x12
        /*14de*/ 	.short	(.L_900 - .L_899)
	.align		4
.L_899:
        /*14e0*/ 	.word	index@(_ZN10layer_norm13ln_fwd_kernelINS_13Kernel_traitsIf6__halffS2_fjLj6144ELj1ELj1ELj8ELj16ENS_18Kernel_traits_baseILj6144EfS2_fS2_fjLj256EEEEELb1ELb1ELb0ELb1EEEvNS_9FwdParamsE)
        /*14e4*/ 	.word	0x00000000


	//----- nvinfo : EIATTR_MIN_STACK_SIZE
	.align		4
.L_900:
        /*14e8*/ 	.byte	0x04, 0x12
        /*14ea*/ 	.short	(.L_902 - .L_901)
	.align		4
.L_901:
        /*14ec*/ 	.word	index@(_ZN10layer_norm13ln_fwd_kernelINS_13Kernel_traitsIf6__halffS2_fjLj6144ELj1ELj1ELj8ELj16ENS_18Kernel_traits_baseILj6144EfS2_fS2_fjLj256EEEEELb1ELb1ELb1ELb0EEEvNS_9FwdParamsE)
        /*14f0*/ 	.word	0x00000000


	//----- nvinfo : EIATTR_MIN_STACK_SIZE
	.align		4
.L_902:
        /*14f4*/ 	.byte	0x04, 0x12
        /*14f6*/ 	.short	(.L_904 - .L_903)
	.align		4
.L_903:
        /*14f8*/ 	.word	index@(_ZN10layer_norm13ln_fwd_kernelINS_13Kernel_traitsIf6__halffS2_fjLj6144ELj1ELj1ELj8ELj16ENS_18Kernel_traits_baseILj6144EfS2_fS2_fjLj256EEEEELb1ELb1ELb1ELb1EEEvNS_9FwdParamsE)
        /*14fc*/ 	.word	0x00000000


	//----- nvinfo : EIATTR_MIN_STACK_SIZE
	.align		4
.L_904:
        /*1500*/ 	.byte	0x04, 0x12
        /*1502*/ 	.short	(.L_906 - .L_905)
	.align		4
.L_905:
        /*1504*/ 	.word	index@(_ZN10layer_norm13ln_fwd_kernelINS_13Kernel_traitsI6__halfffffjLj6144ELj1ELj1ELj8ELj16ENS_18Kernel_traits_baseILj6144ES2_ffffjLj256EEEEELb0ELb0ELb0ELb0EEEvNS_9FwdParamsE)
        /*1508*/ 	.word	0x00000000


	//----- nvinfo : EIATTR_MIN_STACK_SIZE
	.align		4
.L_906:
        /*150c*/ 	.byte	0x04, 0x12
        /*150e*/ 	.short	(.L_908 - .L_907)
	.align		4
.L_907:
        /*1510*/ 	.word	index@(_ZN10layer_norm13ln_fwd_kernelINS_13Kernel_traitsI6__halfffffjLj6144ELj1ELj1ELj8ELj16ENS_18Kernel_traits_baseILj6144ES2_ffffjLj256EEEEELb0ELb0ELb0ELb1EEEvNS_9FwdParamsE)
        /*1514*/ 	.word	0x00000000


	//----- nvinfo : EIATTR_MIN_STACK_SIZE
	.align		4
.L_908:
        /*1518*/ 	.byte	0x04, 0x12
        /*151a*/ 	.short	(.L_910 - .L_909)
	.align		4
.L_909:
        /*151c*/ 	.word	index@(_ZN10layer_norm13ln_fwd_kernelINS_13Kernel_traitsI6__halfffffjLj6144ELj1ELj1ELj8ELj16ENS_18Kernel_traits_baseILj6144ES2_ffffjLj256EEEEELb0ELb0ELb1ELb0EEEvNS_9FwdParamsE)
        /*1520*/ 	.word	0x00000000


	//----- nvinfo : EIATTR_MIN_STACK_SIZE
	.align		4
.L_910:
        /*1524*/ 	.byte	0x04, 0x12
        /*1526*/ 	.short	(.L_912 - .L_911)
	.align		4
.L_911:
        /*1528*/ 	.word	index@(_ZN10layer_norm13ln_fwd_kernelINS_13Kernel_traitsI6__halfffffjLj6144ELj1ELj1ELj8ELj16ENS_18Kernel_traits_baseILj6144ES2_ffffjLj256EEEEELb0ELb0ELb1ELb1EEEvNS_9FwdParamsE)
        /*152c*/ 	.word	0x00000000


	//----- nvinfo : EIATTR_MIN_STACK_SIZE
	.align		4
.L_912:
        /*1530*/ 	.byte	0x04, 0x12
        /*1532*/ 	.short	(.L_914 - .L_913)
	.align		4
.L_913:
        /*1534*/ 	.word	index@(_ZN10layer_norm13ln_fwd_kernelINS_13Kernel_traitsI6__halfffffjLj6144ELj1ELj1ELj8ELj16ENS_18Kernel_traits_baseILj6144ES2_ffffjLj256EEEEELb0ELb1ELb0ELb0EEEvNS_9FwdParamsE)
        /*1538*/ 	.word	0x00000000


	//----- nvinfo : EIATTR_MIN_STACK_SIZE
	.align		4
.L_914:
        /*153c*/ 	.byte	0x04, 0x12
        /*153e*/ 	.short	(.L_916 - .L_915)
	.align		4
.L_915:
        /*1540*/ 	.word	index@(_ZN10layer_norm13ln_fwd_kernelINS_13Kernel_traitsI6__halfffffjLj6144ELj1ELj1ELj8ELj16ENS_18Kernel_traits_baseILj6144ES2_ffffjLj256EEEEELb0ELb1ELb0ELb1EEEvNS_9FwdParamsE)
        /*1544*/ 	.word	0x00000000


	//----- nvinfo : EIATTR_MIN_STACK_SIZE
	.align		4
.L_916:
        /*1548*/ 	.byte	0x04, 0x12
        /*154a*/ 	.short	(.L_918 - .L_917)
	.align		4
.L_917:
        /*154c*/ 	.word	index@(_ZN10layer_norm13ln_fwd_kernelINS_13Kernel_traitsI6__halfffffjLj6144ELj1ELj1ELj8ELj16ENS_18Kernel_traits_baseILj6144ES2_ffffjLj256EEEEELb0ELb1ELb1ELb0EEEvNS_9FwdParamsE)
        /*1550*/ 	.word	0x00000000


	//----- nvinfo : EIATTR_MIN_STACK_SIZE
	.align		4
.L_918:
        /*1554*/ 	.byte	0x04, 0x12
        /*1556*/ 	.short	(.L_920 - .L_919)
	.align		4
.L_919:
        /*1558*/ 	.word	index@(_ZN10layer_norm13ln_fwd_kernelINS_13Kernel_traitsI6__halfffffjLj6144ELj1ELj1ELj8ELj16ENS_18Kernel_traits_baseILj6144ES2_ffffjLj256EEEEELb0ELb1ELb1ELb1EEEvNS_9FwdParamsE)
        /*155c*/ 	.word	0x00000000


	//----- nvinfo : EIATTR_MIN_STACK_SIZE
	.align		4
.L_920:
        /*1560*/ 	.byte	0x04, 0x12
        /*1562*/ 	.short	(.L_922 - .L_921)
	.align		4
.L_921:
        /*1564*/ 	.word	index@(_ZN10layer_norm13ln_fwd_kernelINS_13Kernel_traitsI6__halfffffjLj6144ELj1ELj1ELj8ELj16ENS_18Kernel_traits_baseILj6144ES2_ffffjLj256EEEEELb1ELb0ELb0ELb0EEEvNS_9FwdParamsE)
        /*1568*/ 	.word	0x00000000


	//----- nvinfo : EIATTR_MIN_STACK_SIZE
	.align		4
.L_922:
        /*156c*/ 	.byte	0x04, 0x12
        /*156e*/ 	.short	(.L_924 - .L_923)
	.align		4
.L_923:
        /*1570*/ 	.word	index@(_ZN10layer_norm13ln_fwd_kernelINS_13Kernel_traitsI6__halfffffjLj6144ELj1ELj1ELj8ELj16ENS_18Kernel_traits_baseILj6144ES2_ffffjLj256EEEEELb1ELb0ELb0ELb1EEEvNS_9FwdParamsE)
        /*1574*/ 	.word	0x00000000


	//----- nvinfo : EIATTR_MIN_STACK_SIZE
	.align		4
.L_924:
        /*1578*/ 	.byte	0x04, 0x12
        /*157a*/ 	.short	(.L_926 - .L_925)
	.align		4
.L_925:
        /*157c*/ 	.word	index@(_ZN10layer_norm13ln_fwd_kernelINS_13Kernel_traitsI6__halfffffjLj6144ELj1ELj1ELj8ELj16ENS_18Kernel_traits_baseILj6144ES2_ffffjLj256EEEEELb1ELb0ELb1ELb0EEEvNS_9FwdParamsE)
        /*1580*/ 	.word	0x00000008


	//----- nvinfo : EIATTR_MIN_STACK_SIZE
	.align		4
.L_926:
        /*1584*/ 	.byte	0x04, 0x12
        /*1586*/ 	.short	(.L_928 - .L_927)
	.align		4
.L_927:
        /*1588*/ 	.word	index@(_ZN10layer_norm13ln_fwd_kernelINS_13Kernel_traitsI6__halfffffjLj6144ELj1ELj1ELj8ELj16ENS_18Kernel_traits_baseILj6144ES2_ffffjLj256EEEEELb1ELb0ELb1ELb1EEEvNS_9FwdParamsE)
        /*158c*/ 	.word	0x00000000


	//----- nvinfo : EIATTR_MIN_STACK_SIZE
	.align		4
.L_928:
        /*1590*/ 	.byte	0x04, 0x12
        /*1592*/ 	.short	(.L_930 - .L_929)
	.align		4
.L_929:
        /*1594*/ 	.word	index@(_ZN10layer_norm13ln_fwd_kernelINS_13Kernel_traitsI6__halfffffjLj6144ELj1ELj1ELj8ELj16ENS_18Kernel_traits_baseILj6144ES2_ffffjLj256EEEEELb1ELb1ELb0ELb0EEEvNS_9FwdParamsE)
        /*1598*/ 	.word	0x00000000


	//----- nvinfo : EIATTR_MIN_STACK_SIZE
	.align		4
.L_930:
        /*159c*/ 	.byte	0x04, 0x12
        /*159e*/ 	.short	(.L_932 - .L_931)
	.align		4
.L_931:
        /*15a0*/ 	.word	index@(_ZN10layer_norm13ln_fwd_kernelINS_13Kernel_traitsI6__halfffffjLj6144ELj1ELj1ELj8ELj16ENS_18Kernel_traits_baseILj6144ES2_ffffjLj256EEEEELb1ELb1ELb0ELb1EEEvNS_9FwdParamsE)
        /*15a4*/ 	.word	0x00000000


	//----- nvinfo : EIATTR_MIN_STACK_SIZE
	.align		4
.L_932:
        /*15a8*/ 	.byte	0x04, 0x12
        /*15aa*/ 	.short	(.L_934 - .L_933)
	.align		4
.L_933:
        /*15ac*/ 	.word	index@(_ZN10layer_norm13ln_fwd_kernelINS_13Kernel_traitsI6__halfffffjLj6144ELj1ELj1ELj8ELj16ENS_18Kernel_traits_baseILj6144ES2_ffffjLj256EEEEELb1ELb1ELb1ELb0EEEvNS_9FwdParamsE)
        /*15b0*/ 	.word	0x00000000


	//----- nvinfo : EIATTR_MIN_STACK_SIZE
	.align		4
.L_934:
        /*15b4*/ 	.byte	0x04, 0x12
        /*15b6*/ 	.short	(.L_936 - .L_935)
	.align		4
.L_935:
        /*15b8*/ 	.word	index@(_ZN10layer_norm13ln_fwd_kernelINS_13Kernel_traitsI6__halfffffjLj6144ELj1ELj1ELj8ELj16ENS_18Kernel_traits_baseILj6144ES2_ffffjLj256EEEEELb1ELb1ELb1ELb1EEEvNS_9FwdParamsE)
        /*15bc*/ 	.word	0x00000000


	//----- nvinfo : EIATTR_MIN_STACK_SIZE
	.align		4
.L_936:
        /*15c0*/ 	.byte	0x04, 0x12
        /*15c2*/ 	.short	(.L_938 - .L_937)
	.align		4
.L_937:
        /*15c4*/ 	.word	index@(_ZN10layer_norm13ln_fwd_kernelINS_13Kernel_traitsIfffffjLj6144ELj1ELj1ELj8ELj16ENS_18Kernel_traits_baseILj6144EfffffjLj256EEEEELb0ELb0ELb0ELb0EEEvNS_9FwdParamsE)
        /*15c8*/ 	.word	0x00000000


	//----- nvinfo : EIATTR_MIN_STACK_SIZE
	.align		4
.L_938:
        /*15cc*/ 	.byte	0x04, 0x12
        /*15ce*/ 	.short	(.L_940 - .L_939)
	.align		4
.L_939:
        /*15d0*/ 	.word	index@(_ZN10layer_norm13ln_fwd_kernelINS_13Kernel_traitsIfffffjLj6144ELj1ELj1ELj8ELj16ENS_18Kernel_traits_baseILj6144EfffffjLj256EEEEELb0ELb0ELb0ELb1EEEvNS_9FwdParamsE)
        /*15d4*/ 	.word	0x00000000


	//----- nvinfo : EIATTR_MIN_STACK_SIZE
	.align		4
.L_940:
        /*15d8*/ 	.byte	0x04, 0x12
        /*15da*/ 	.short	(.L_942 - .L_941)
	.align		4
.L_941:
        /*15dc*/ 	.word	index@(_ZN10layer_norm13ln_fwd_kernelINS_13Kernel_traitsIfffffjLj6144ELj1ELj1ELj8ELj16ENS_18Kernel_traits_baseILj6144EfffffjLj256EEEEELb0ELb0ELb1ELb0EEEvNS_9FwdParamsE)
        /*15e0*/ 	.word	0x00000000


	//----- nvinfo : EIATTR_MIN_STACK_SIZE
	.align		4
.L_942:
        /*15e4*/ 	.byte	0x04, 0x12
        /*15e6*/ 	.short	(.L_944 - .L_943)
	.align		4
.L_943:
        /*15e8*/ 	.word	index@(_ZN10layer_norm13ln_fwd_kernelINS_13Kernel_traitsIfffffjLj6144ELj1ELj1ELj8ELj16ENS_18Kernel_traits_baseILj6144EfffffjLj256EEEEELb0ELb0ELb1ELb1EEEvNS_9FwdParamsE)
        /*15ec*/ 	.word	0x00000000


	//----- nvinfo : EIATTR_MIN_STACK_SIZE
	.align		4
.L_944:
        /*15f0*/ 	.byte	0x04, 0x12
        /*15f2*/ 	.short	(.L_946 - .L_945)
	.align		4
.L_945:
        /*15f4*/ 	.word	index@(_ZN10layer_norm13ln_fwd_kernelINS_13Kernel_traitsIfffffjLj6144ELj1ELj1ELj8ELj16ENS_18Kernel_traits_baseILj6144EfffffjLj256EEEEELb0ELb1ELb0ELb0EEEvNS_9FwdParamsE)
        /*15f8*/ 	.word	0x00000000


	//----- nvinfo : EIATTR_MIN_STACK_SIZE
	.align		4
.L_946:
        /*15fc*/ 	.byte	0x04, 0x12
        /*15fe*/ 	.short	(.L_948 - .L_947)
	.align		4
.L_947:
        /*1600*/ 	.word	index@(_ZN10layer_norm13ln_fwd_kernelINS_13Kernel_traitsIfffffjLj6144ELj1ELj1ELj8ELj16ENS_18Kernel_traits_baseILj6144EfffffjLj256EEEEELb0ELb1ELb0ELb1EEEvNS_9FwdParamsE)
        /*1604*/ 	.word	0x00000000


	//----- nvinfo : EIATTR_MIN_STACK_SIZE
	.align		4
.L_948:
        /*1608*/ 	.byte	0x04, 0x12
        /*160a*/ 	.short	(.L_950 - .L_949)
	.align		4
.L_949:
        /*160c*/ 	.word	index@(_ZN10layer_norm13ln_fwd_kernelINS_13Kernel_traitsIfffffjLj6144ELj1ELj1ELj8ELj16ENS_18Kernel_traits_baseILj6144EfffffjLj256EEEEELb0ELb1ELb1ELb0EEEvNS_9FwdParamsE)
        /*1610*/ 	.word	0x00000000


	//----- nvinfo : EIATTR_MIN_STACK_SIZE
	.align		4
.L_950:
        /*1614*/ 	.byte	0x04, 0x12
        /*1616*/ 	.short	(.L_952 - .L_951)
	.align		4
.L_951:
        /*1618*/ 	.word	index@(_ZN10layer_norm13ln_fwd_kernelINS_13Kernel_traitsIfffffjLj6144ELj1ELj1ELj8ELj16ENS_18Kernel_traits_baseILj6144EfffffjLj256EEEEELb0ELb1ELb1ELb1EEEvNS_9FwdParamsE)
        /*161c*/ 	.word	0x00000000


	//----- nvinfo : EIATTR_MIN_STACK_SIZE
	.align		4
.L_952:
        /*1620*/ 	.byte	0x04, 0x12
        /*1622*/ 	.short	(.L_954 - .L_953)
	.align		4
.L_953:
        /*1624*/ 	.word	index@(_ZN10layer_norm13ln_fwd_kernelINS_13Kernel_traitsIfffffjLj6144ELj1ELj1ELj8ELj16ENS_18Kernel_traits_baseILj6144EfffffjLj256EEEEELb1ELb0ELb0ELb0EEEvNS_9FwdParamsE)
        /*1628*/ 	.word	0x00000000


	//----- nvinfo : EIATTR_MIN_STACK_SIZE
	.align		4
.L_954:
        /*162c*/ 	.byte	0x04, 0x12
        /*162e*/ 	.short	(.L_956 - .L_955)
	.align		4
.L_955:
        /*1630*/ 	.word	index@(_ZN10layer_norm13ln_fwd_kernelINS_13Kernel_traitsIfffffjLj6144ELj1ELj1ELj8ELj16ENS_18Kernel_traits_baseILj6144EfffffjLj256EEEEELb1ELb0ELb0ELb1EEEvNS_9FwdParamsE)
        /*1634*/ 	.word	0x00000000


	//----- nvinfo : EIATTR_MIN_STACK_SIZE
	.align		4
.L_956:
        /*1638*/ 	.byte	0x04, 0x12
        /*163a*/ 	.short	(.L_958 - .L_957)
	.align		4
.L_957:
        /*163c*/ 	.word	index@(_ZN10layer_norm13ln_fwd_kernelINS_13Kernel_traitsIfffffjLj6144ELj1ELj1ELj8ELj16ENS_18Kernel_traits_baseILj6144EfffffjLj256EEEEELb1ELb0ELb1ELb0EEEvNS_9FwdParamsE)
        /*1640*/ 	.word	0x00000008


	//----- nvinfo : EIATTR_MIN_STACK_SIZE
	.align		4
.L_958:
        /*1644*/ 	.byte	0x04, 0x12
        /*1646*/ 	.short	(.L_960 - .L_959)
	.align		4
.L_959:
        /*1648*/ 	.word	index@(_ZN10layer_norm13ln_fwd_kernelINS_13Kernel_traitsIfffffjLj6144ELj1ELj1ELj8ELj16ENS_18Kernel_traits_baseILj6144EfffffjLj256EEEEELb1ELb0ELb1ELb1EEEvNS_9FwdParamsE)
        /*164c*/ 	.word	0x00000000


	//----- nvinfo : EIATTR_MIN_STACK_SIZE
	.align		4
.L_960:
        /*1650*/ 	.byte	0x04, 0x12
        /*1652*/ 	.short	(.L_962 - .L_961)
	.align		4
.L_961:
        /*1654*/ 	.word	index@(_ZN10layer_norm13ln_fwd_kernelINS_13Kernel_traitsIfffffjLj6144ELj1ELj1ELj8ELj16ENS_18Kernel_traits_baseILj6144EfffffjLj256EEEEELb1ELb1ELb0ELb0EEEvNS_9FwdParamsE)
        /*1658*/ 	.word	0x00000010


	//----- nvinfo : EIATTR_MIN_STACK_SIZE
	.align		4
.L_962:
        /*165c*/ 	.byte	0x04, 0x12
        /*165e*/ 	.short	(.L_964 - .L_963)
	.align		4
.L_963:
        /*1660*/ 	.word	index@(_ZN10layer_norm13ln_fwd_kernelINS_13Kernel_traitsIfffffjLj6144ELj1ELj1ELj8ELj16ENS_18Kernel_traits_baseILj6144EfffffjLj256EEEEELb1ELb1ELb0ELb1EEEvNS_9FwdParamsE)
        /*1664*/ 	.word	0x00000000


	//----- nvinfo : EIATTR_MIN_STACK_SIZE
	.align		4
.L_964:
        /*1668*/ 	.byte	0x04, 0x12
        /*166a*/ 	.short	(.L_966 - .L_965)
	.align		4
.L_965:
        /*166c*/ 	.word	index@(_ZN10layer_norm13ln_fwd_kernelINS_13Kernel_traitsIfffffjLj6144ELj1ELj1ELj8ELj16ENS_18Kernel_traits_baseILj6144EfffffjLj256EEEEELb1ELb1ELb1ELb0EEEvNS_9FwdParamsE)
        /*1670*/ 	.word	0x00000000


	//----- nvinfo : EIATTR_MIN_STACK_SIZE
	.align		4
.L_966:
        /*1674*/ 	.byte	0x04, 0x12
        /*1676*/ 	.short	(.L_968 - .L_967)
	.align		4
.L_967:
        /*1678*/ 	.word	index@(_ZN10layer_norm13ln_fwd_kernelINS_13Kernel_traitsIfffffjLj6144ELj1ELj1ELj8ELj16ENS_18Kernel_traits_baseILj6144EfffffjLj256EEEEELb1ELb1ELb1ELb1EEEvNS_9FwdParamsE)
        /*167c*/ 	.word	0x00000000
.L_968:


//--------------------- .nv.compat                --------------------------
	.section	.nv.compat,"",@"SHT_CUDA_COMPAT_INFO"
	.align	4
        /*0000*/ 	.byte	0x02, 0x09, 0x01, 0x00, 0x02, 0x02, 0x01, 0x00, 0x02, 0x05, 0x05, 0x00, 0x03, 0x07, 0x01, 0x01
        /*0010*/ 	.byte	0x02, 0x03, 0x00, 0x00, 0x02, 0x06, 0x01, 0x00, 0x04, 0x0b, 0x08, 0x00, 0x00, 0x00, 0x00, 0x00
        /*0020*/ 	.byte	0x00, 0x00, 0x00, 0x00


//--------------------- .nv.info._ZN10layer_norm13ln_fwd_kernelINS_13Kernel_traitsI13__nv_bfloat16S2_S2_S2_fjLj6144ELj1ELj1ELj8ELj16ENS_18Kernel_traits_baseILj6144ES2_S2_S2_S2_fjLj256EEEEELb0ELb0ELb0ELb0EEEvNS_9FwdParamsE --------------------------
	.section	.nv.info._ZN10layer_norm13ln_fwd_kernelINS_13Kernel_traitsI13__nv_bfloat16S2_S2_S2_fjLj6144ELj1ELj1ELj8ELj16ENS_18Kernel_traits_baseILj6144ES2_S2_S2_S2_fjLj256EEEEELb0ELb0ELb0ELb0EEEvNS_9FwdParamsE,"",@"SHT_CUDA_INFO"
	.sectionflags	@""
	.align	4


	//----- nvinfo : EIATTR_CUDA_API_VERSION
	.align		4
        /*0000*/ 	.byte	0x04, 0x37
        /*0002*/ 	.short	(.L_970 - .L_969)
.L_969:
        /*0004*/ 	.word	0x00000082


	//----- nvinfo : EIATTR_KPARAM_INFO
	.align		4
.L_970:
        /*0008*/ 	.byte	0x04, 0x17
        /*000a*/ 	.short	(.L_972 - .L_971)
.L_971:
        /*000c*/ 	.word	0x00000000
        /*0010*/ 	.short	0x0000
        /*0012*/ 	.short	0x0000
        /*0014*/ 	.byte	0x00, 0xf0, 0xa1, 0x03


	//----- nvinfo : EIATTR_SPARSE_MMA_MASK
	.align		4
.L_972:
        /*0018*/ 	.byte	0x03, 0x50
        /*001a*/ 	.short	0x0000


	//----- nvinfo : EIATTR_MAXREG_COUNT
	.align		4
        /*001c*/ 	.byte	0x03, 0x1b
        /*001e*/ 	.short	0x00ff


	//----- nvinfo : EIATTR_NUM_BARRIERS
	.align		4
        /*0020*/ 	.byte	0x02, 0x4c
        /*0022*/ 	.byte	0x01
	.zero		1


	//----- nvinfo : EIATTR_MERCURY_ISA_VERSION
	.align		4
        /*0024*/ 	.byte	0x03, 0x5f
        /*0026*/ 	.short	0x0101


	//----- nvinfo : EIATTR_COOP_GROUP_MASK_REGIDS
	.align		4
        /*0028*/ 	.byte	0x04, 0x29
        /*002a*/ 	.short	(.L_974 - .L_973)


	//   ....[0]....
.L_973:
        /*002c*/ 	.word	0xffffffff


	//   ....[1]....
        /*0030*/ 	.word	0xffffffff


	//   ....[2]....
        /*0034*/ 	.word	0xffffffff


	//   ....[3]....
        /*0038*/ 	.word	0xffffffff


	//   ....[4]....
        /*003c*/ 	.word	0xffffffff


	//   ....[5]....
        /*0040*/ 	.word	0xffffffff


	//   ....[6]....
        /*0044*/ 	.word	0xffffffff


	//   ....[7]....
        /*0048*/ 	.word	0xffffffff


	//   ....[8]....
        /*004c*/ 	.word	0xffffffff


	//   ....[9]....
        /*0050*/ 	.word	0xffffffff


	//   ....[10]....
        /*0054*/ 	.word	0xffffffff


	//   ....[11]....
        /*0058*/ 	.word	0xffffffff


	//   ....[12]....
        /*005c*/ 	.word	0xffffffff


	//   ....[13]....
        /*0060*/ 	.word	0xffffffff


	//   ....[14]....
        /*0064*/ 	.word	0xffffffff


	//   ....[15]....
        /*0068*/ 	.word	0xffffffff


	//   ....[16]....
        /*006c*/ 	.word	0xffffffff


	//   ....[17]....
        /*0070*/ 	.word	0xffffffff


	//   ....[18]....
        /*0074*/ 	.word	0xffffffff


	//   ....[19]....
        /*0078*/ 	.word	0xffffffff


	//   ....[20]....
        /*007c*/ 	.word	0xffffffff


	//   ....[21]....
        /*0080*/ 	.word	0x0500004c


	//   ....[22]....
        /*0084*/ 	.word	0x0500004c


	//   ....[23]....
        /*0088*/ 	.word	0x0500004c


	//   ....[24]....
        /*008c*/ 	.word	0x0500004c


	//   ....[25]....
        /*0090*/ 	.word	0x0500004c


	//   ....[26]....
        /*0094*/ 	.word	0x0500004c


	//   ....[27]....
        /*0098*/ 	.word	0x0500004c


	//   ....[28]....
        /*009c*/ 	.word	0x0500004c


	//   ....[29]....
        /*00a0*/ 	.word	0x0500004c


	//   ....[30]....
        /*00a4*/ 	.word	0x0500004c


	//----- nvinfo : EIATTR_COOP_GROUP_INSTR_OFFSETS
	.align		4
.L_974:
        /*00a8*/ 	.byte	0x04, 0x28
        /*00aa*/ 	.short	(.L_976 - .L_975)


	//   ....[0]....
.L_975:
        /*00ac*/ 	.word	0x00001fc0


	//   ....[1]....
        /*00b0*/ 	.word	0x00001fe0


	//   ....[2]....
        /*00b4*/ 	.word	0x00002000


	//   ....[3]....
        /*00b8*/ 	.word	0x00002020


	//   ....[4]....
        /*00bc*/ 	.word	0x00002040


	//   ....[5]....
        /*00c0*/ 	.word	0x00002380


	//   ....[6]....
        /*00c4*/ 	.word	0x000023a0


	//   ....[7]....
        /*00c8*/ 	.word	0x000023c0


	//   ....[8]....
        /*00cc*/ 	.word	0x000023e0


	//   ....[9]....
        /*00d0*/ 	.word	0x00002400


	//   ....[10]....
        /*00d4*/ 	.word	0x000025a0


	//   ....[11]....
        /*00d8*/ 	.word	0x000025e0


	//   ....[12]....
        /*00dc*/ 	.word	0x00002610


	//   ....[13]....
        /*00e0*/ 	.word	0x00002620


	//   ....[14]....
        /*00e4*/ 	.word	0x00002650


	//   ....[15]....
        /*00e8*/ 	.word	0x000026b0


	//   ....[16]....
        /*00ec*/ 	.word	0x00002740


	//   ....[17]....
        /*00f0*/ 	.word	0x000027c0


	//   ....[18]....
        /*00f4*/ 	.word	0x00002820


	//   ....[19]....
        /*00f8*/ 	.word	0x000028a0


	//   ....[20]....
        /*00fc*/ 	.word	0x000028f0


	//   ....[21]....
        /*0100*/ 	.word	0x000030d0


	//   ....[22]....
        /*0104*/ 	.word	0x00003140


	//   ....[23]....
        /*0108*/ 	.word	0x000031b0


	//   ....[24]....
        /*010c*/ 	.word	0x00003220


	//   ....[25]....
        /*0110*/ 	.word	0x00003290


	//   ....[26]....
        /*0114*/ 	.word	0x00003620


	//   ....[27]....
        /*0118*/ 	.word	0x00003690


	//   ....[28]....
        /*011c*/ 	.word	0x00003700


	//   ....[29]....
        /*0120*/ 	.word	0x00003770


	//   ....[30]....
        /*0124*/ 	.word	0x000037e0


	//----- nvinfo : EIATTR_EXIT_INSTR_OFFSETS
	.align		4
.L_976:
        /*0128*/ 	.byte	0x04, 0x1c
        /*012a*/ 	.short	(.L_978 - .L_977)


	//   ....[0]....
.L_977:
        /*012c*/ 	.word	0x000004a0


	//   ....[1]....
        /*0130*/ 	.word	0x00003070


	//----- nvinfo : EIATTR_MAX_THREADS
	.align		4
.L_978:
        /*0134*/ 	.byte	0x04, 0x05
        /*0136*/ 	.short	(.L_980 - .L_979)
.L_979:
        /*0138*/ 	.word	0x00000100
        /*013c*/ 	.word	0x00000001
        /*0140*/ 	.word	0x00000001


	//----- nvinfo : EIATTR_CRS_STACK_SIZE
	.align		4
.L_980:
        /*0144*/ 	.byte	0x04, 0x1e
        /*0146*/ 	.short	(.L_982 - .L_981)
.L_981:
        /*0148*/ 	.word	0x00000000


	//----- nvinfo : EIATTR_CBANK_PARAM_SIZE
	.align		4
.L_982:
        /*014c*/ 	.byte	0x03, 0x19
        /*014e*/ 	.short	0x00e8


	//----- nvinfo : EIATTR_PARAM_CBANK
	.align		4
        /*0150*/ 	.byte	0x04, 0x0a
        /*0152*/ 	.short	(.L_984 - .L_983)
	.align		4
.L_983:
        /*0154*/ 	.word	index@(.nv.constant0._ZN10layer_norm13ln_fwd_kernelINS_13Kernel_traitsI13__nv_bfloat16S2_S2_S2_fjLj6144ELj1ELj1ELj8ELj16ENS_18Kernel_traits_baseILj6144ES2_S2_S2_S2_fjLj256EEEEELb0ELb0ELb0ELb0EEEvNS_9FwdParamsE)
        /*0158*/ 	.short	0x0210
        /*015a*/ 	.short	0x00e8


	//----- nvinfo : EIATTR_SW_WAR
	.align		4
.L_984:
        /*015c*/ 	.byte	0x04, 0x36
        /*015e*/ 	.short	(.L_986 - .L_985)
.L_985:
        /*0160*/ 	.word	0x00000008
.L_986:


//--------------------- .nv.info._ZN10layer_norm13ln_fwd_kernelINS_13Kernel_traitsI13__nv_bfloat16S2_S2_S2_fjLj6144ELj1ELj1ELj8ELj16ENS_18Kernel_traits_baseILj6144ES2_S2_S2_S2_fjLj256EEEEELb0ELb0ELb0ELb1EEEvNS_9FwdParamsE --------------------------
	.section	.nv.info._ZN10layer_norm13ln_fwd_kernelINS_13Kernel_traitsI13__nv_bfloat16S2_S2_S2_fjLj6144ELj1ELj1ELj8ELj16ENS_18Kernel_traits_baseILj6144ES2_S2_S2_S2_fjLj256EEEEELb0ELb0ELb0ELb1EEEvNS_9FwdParamsE,"",@"SHT_CUDA_INFO"
	.sectionflags	@""
	.align	4


	//----- nvinfo : EIATTR_CUDA_API_VERSION
	.align		4
        /*0000*/ 	.byte	0x04, 0x37
        /*0002*/ 	.short	(.L_988 - .L_987)
.L_987:
        /*0004*/ 	.word	0x00000082


	//----- nvinfo : EIATTR_KPARAM_INFO
	.align		4
.L_988:
        /*0008*/ 	.byte	0x04, 0x17
        /*000a*/ 	.short	(.L_990 - .L_989)
.L_989:
        /*000c*/ 	.word	0x00000000
        /*0010*/ 	.short	0x0000
        /*0012*/ 	.short	0x0000
        /*0014*/ 	.byte	0x00, 0xf0, 0xa1, 0x03


	//----- nvinfo : EIATTR_SPARSE_MMA_MASK
	.align		4
.L_990:
        /*0018*/ 	.byte	0x03, 0x50
        /*001a*/ 	.short	0x0000


	//----- nvinfo : EIATTR_MAXREG_COUNT
	.align		4
        /*001c*/ 	.byte	0x03, 0x1b
        /*001e*/ 	.short	0x00ff


	//----- nvinfo : EIATTR_NUM_BARRIERS
	.align		4
        /*0020*/ 	.byte	0x02, 0x4c
        /*0022*/ 	.byte	0x01
	.zero		1


	//----- nvinfo : EIATTR_MERCURY_ISA_VERSION
	.align		4
        /*0024*/ 	.byte	0x03, 0x5f
        /*0026*/ 	.short	0x0101


	//----- nvinfo : EIATTR_COOP_GROUP_MASK_REGIDS
	.align		4
        /*0028*/ 	.byte	0x04, 0x29
        /*002a*/ 	.short	(.L_992 - .L_991)


	//   ....[0]....
.L_991:
        /*002c*/ 	.word	0xffffffff


	//   ....[1]....
        /*0030*/ 	.word	0xffffffff


	//   ....[2]....
        /*0034*/ 	.word	0xffffffff


	//   ....[3]....
        /*0038*/ 	.word	0xffffffff


	//   ....[4]....
        /*003c*/ 	.word	0xffffffff


	//   ....[5]....
        /*0040*/ 	.word	0xffffffff


	//   ....[6]....
        /*0044*/ 	.word	0xffffffff


	//   ....[7]....
        /*0048*/ 	.word	0xffffffff


	//   ....[8]....
        /*004c*/ 	.word	0xffffffff


	//   ....[9]....
        /*0050*/ 	.word	0xffffffff


	//   ....[10]....
        /*0054*/ 	.word	0xffffffff


	//   ....[11]....
        /*0058*/ 	.word	0xffffffff


	//   ....[12]....
        /*005c*/ 	.word	0xffffffff


	//   ....[13]....
        /*0060*/ 	.word	0xffffffff


	//   ....[14]....
        /*0064*/ 	.word	0xffffffff


	//   ....[15]....
        /*0068*/ 	.word	0xffffffff


	//   ....[16]....
        /*006c*/ 	.word	0xffffffff


	//   ....[17]....
        /*0070*/ 	.word	0xffffffff


	//   ....[18]....
        /*0074*/ 	.word	0xffffffff


	//   ....[19]....
        /*0078*/ 	.word	0xffffffff


	//   ....[20]....
        /*007c*/ 	.word	0xffffffff


	//   ....[21]....
        /*0080*/ 	.word	0x05000012


	//   ....[22]....
        /*0084*/ 	.word	0x05000012


	//   ....[23]....
        /*0088*/ 	.word	0x05000012


	//   ....[24]....
        /*008c*/ 	.word	0x05000012


	//   ....[25]....
        /*0090*/ 	.word	0x05000012


	//   ....[26]....
        /*0094*/ 	.word	0x05000012


	//   ....[27]....
        /*0098*/ 	.word	0x05000012


	//   ....[28]....
        /*009c*/ 	.word	0x05000012


	//   ....[29]....
        /*00a0*/ 	.word	0x05000012


	//   ....[30]....
        /*00a4*/ 	.word	0x05000012


	//----- nvinfo : EIATTR_COOP_GROUP_INSTR_OFFSETS
	.align		4
.L_992:
        /*00a8*/ 	.byte	0x04, 0x28
        /*00aa*/ 	.short	(.L_994 - .L_993)


	//   ....[0]....
.L_993:
        /*00ac*/ 	.word	0x00001ac0


	//   ....[1]....
        /*00b0*/ 	.word	0x00001ae0


	//   ....[2]....
        /*00b4*/ 	.word	0x00001b00


	//   ....[3]....
        /*00b8*/ 	.word	0x00001b20


	//   ....[4]....
        /*00bc*/ 	.word	0x00001b40


	//   ....[5]....
        /*00c0*/ 	.word	0x00001e70


	//   ....[6]....
        /*00c4*/ 	.word	0x00001e90


	//   ....[7]....
        /*00c8*/ 	.word	0x00001eb0


	//   ....[8]....
        /*00cc*/ 	.word	0x00001ed0


	//   ....[9]....
        /*00d0*/ 	.word	0x00001ef0


	//   ....[10]....
        /*00d4*/ 	.word	0x00002030


	//   ....[11]....
        /*00d8*/ 	.word	0x000020b0


	//   ....[12]....
        /*00dc*/ 	.word	0x00002110


	//   ....[13]....
        /*00e0*/ 	.word	0x00002130


	//   ....[14]....
        /*00e4*/ 	.word	0x00002180


	//   ....[15]....
        /*00e8*/ 	.word	0x00002210


	//   ....[16]....
        /*00ec*/ 	.word	0x00002220


	//   ....[17]....
        /*00f0*/ 	.word	0x00002280


	//   ....[18]....
        /*00f4*/ 	.word	0x00002330


	//   ....[19]....
        /*00f8*/ 	.word	0x00002350


	//   ....[20]....
        /*00fc*/ 	.word	0x00002390


	//   ....[21]....
        /*0100*/ 	.word	0x00002ab0


	//   ....[22]....
        /*0104*/ 	.word	0x00002b20


	//   ....[23]....
        /*0108*/ 	.word	0x00002b90


	//   ....[24]....
        /*010c*/ 	.word	0x00002c00


	//   ....[25]....
        /*0110*/ 	.word	0x00002c70


	//   ....[26]....
        /*0114*/ 	.word	0x00002fe0


	//   ....[27]....
        /*0118*/ 	.word	0x00003050


	//   ....[28]....
        /*011c*/ 	.word	0x000030c0


	//   ....[29]....
        /*0120*/ 	.word	0x00003130


	//   ....[30]....
        /*0124*/ 	.word	0x000031a0


	//----- nvinfo : EIATTR_EXIT_INSTR_OFFSETS
	.align		4
.L_994:
        /*0128*/ 	.byte	0x04, 0x1c
        /*012a*/ 	.short	(.L_996 - .L_995)


	//   ....[0]....
.L_995:
        /*012c*/ 	.word	0x00000180


	//   ....[1]....
        /*0130*/ 	.word	0x00002a50


	//----- nvinfo : EIATTR_MAX_THREADS
	.align		4
.L_996:
        /*0134*/ 	.byte	0x04, 0x05
        /*0136*/ 	.short	(.L_998 - .L_997)
.L_997:
        /*0138*/ 	.word	0x00000100
        /*013c*/ 	.word	0x00000001
        /*0140*/ 	.word	0x00000001


	//----- nvinfo : EIATTR_CRS_STACK_SIZE
	.align		4
.L_998:
        /*0144*/ 	.byte	0x04, 0x1e
        /*0146*/ 	.short	(.L_1000 - .L_999)
.L_999:
        /*0148*/ 	.word	0x00000000


	//----- nvinfo : EIATTR_CBANK_PARAM_SIZE
	.align		4
.L_1000:
        /*014c*/ 	.byte	0x03, 0x19
        /*014e*/ 	.short	0x00e8


	//----- nvinfo : EIATTR_PARAM_CBANK
	.align		4
        /*0150*/ 	.byte	0x04, 0x0a
        /*0152*/ 	.short	(.L_1002 - .L_1001)
	.align		4
.L_1001:
        /*0154*/ 	.word	index@(.nv.constant0._ZN10layer_norm13ln_fwd_kernelINS_13Kernel_traitsI13__nv_bfloat16S2_S2_S2_fjLj6144ELj1ELj1ELj8ELj16ENS_18Kernel_traits_baseILj6144ES2_S2_S2_S2_fjLj256EEEEELb0ELb0ELb0ELb1EEEvNS_9FwdParamsE)
        /*0158*/ 	.short	0x0210
        /*015a*/ 	.short	0x00e8


	//----- nvinfo : EIATTR_SW_WAR
	.align		4
.L_1002:
        /*015c*/ 	.byte	0x04, 0x36
        /*015e*/ 	.short	(.L_1004 - .L_1003)
.L_1003:
        /*0160*/ 	.word	0x00000008
.L_1004:


//--------------------- .nv.info._ZN10layer_norm13ln_fwd_kernelINS_13Kernel_traitsI13__nv_bfloat16S2_S2_S2_fjLj6144ELj1ELj1ELj8ELj16ENS_18Kernel_traits_baseILj6144ES2_S2_S2_S2_fjLj256EEEEELb0ELb0ELb1ELb0EEEvNS_9FwdParamsE --------------------------
	.section	.nv.info._ZN10layer_norm13ln_fwd_kernelINS_13Kernel_traitsI13__nv_bfloat16S2_S2_S2_fjLj6144ELj1ELj1ELj8ELj16ENS_18Kernel_traits_baseILj6144ES2_S2_S2_S2_fjLj256EEEEELb0ELb0ELb1ELb0EEEvNS_9FwdParamsE,"",@"SHT_CUDA_INFO"
	.sectionflags	@""
	.align	4


	//----- nvinfo : EIATTR_CUDA_API_VERSION
	.align		4
        /*0000*/ 	.byte	0x04, 0x37
        /*0002*/ 	.short	(.L_1006 - .L_1005)
.L_1005:
        /*0004*/ 	.word	0x00000082


	//----- nvinfo : EIATTR_KPARAM_INFO
	.align		4
.L_1006:
        /*0008*/ 	.byte	0x04, 0x17
        /*000a*/ 	.short	(.L_1008 - .L_1007)
.L_1007:
        /*000c*/ 	.word	0x00000000
        /*0010*/ 	.short	0x0000
        /*0012*/ 	.short	0x0000
        /*0014*/ 	.byte	0x00, 0xf0, 0xa1, 0x03


	//----- nvinfo : EIATTR_SPARSE_MMA_MASK
	.align		4
.L_1008:
        /*0018*/ 	.byte	0x03, 0x50
        /*001a*/ 	.short	0x0000


	//----- nvinfo : EIATTR_MAXREG_COUNT
	.align		4
        /*001c*/ 	.byte	0x03, 0x1b
        /*001e*/ 	.short	0x00ff


	//----- nvinfo : EIATTR_NUM_BARRIERS
	.align		4
        /*0020*/ 	.byte	0x02, 0x4c
        /*0022*/ 	.byte	0x01
	.zero		1


	//----- nvinfo : EIATTR_MERCURY_ISA_VERSION
	.align		4
        /*0024*/ 	.byte	0x03, 0x5f
        /*0026*/ 	.short	0x0101


	//----- nvinfo : EIATTR_COOP_GROUP_MASK_REGIDS
	.align		4
        /*0028*/ 	.byte	0x04, 0x29
        /*002a*/ 	.short	(.L_1010 - .L_1009)


	//   ....[0]....
.L_1009:
        /*002c*/ 	.word	0xffffffff


	//   ....[1]....
        /*0030*/ 	.word	0xffffffff


	//   ....[2]....
        /*0034*/ 	.word	0xffffffff


	//   ....[3]....
        /*0038*/ 	.word	0xffffffff


	//   ....[4]....
        /*003c*/ 	.word	0xffffffff


	//   ....[5]....
        /*0040*/ 	.word	0xffffffff


	//   ....[6]....
        /*0044*/ 	.word	0xffffffff


	//   ....[7]....
        /*0048*/ 	.word	0xffffffff


	//   ....[8]....
        /*004c*/ 	.word	0xffffffff


	//   ....[9]....
        /*0050*/ 	.word	0xffffffff


	//   ....[10]....
        /*0054*/ 	.word	0xffffffff


	//   ....[11]....
        /*0058*/ 	.word	0xffffffff


	//   ....[12]....
        /*005c*/ 	.word	0xffffffff


	//   ....[13]....
        /*0060*/ 	.word	0xffffffff


	//   ....[14]....
        /*0064*/ 	.word	0xffffffff


	//   ....[15]....
        /*0068*/ 	.word	0xffffffff


	//   ....[16]....
        /*006c*/ 	.word	0xffffffff


	//   ....[17]....
        /*0070*/ 	.word	0xffffffff


	//   ....[18]....
        /*0074*/ 	.word	0xffffffff


	//   ....[19]....
        /*0078*/ 	.word	0xffffffff


	//   ....[20]....
        /*007c*/ 	.word	0xffffffff


	//   ....[21]....
        /*0080*/ 	.word	0x05000052


	//   ....[22]....
        /*0084*/ 	.word	0x05000052


	//   ....[23]....
        /*0088*/ 	.word	0x05000052


	//   ....[24]....
        /*008c*/ 	.word	0x05000052


	//   ....[25]....
        /*0090*/ 	.word	0x05000052


	//   ....[26]....
        /*0094*/ 	.word	0x05000052


	//   ....[27]....
        /*0098*/ 	.word	0x05000052


	//   ....[28]....
        /*009c*/ 	.word	0x05000052


	//   ....[29]....
        /*00a0*/ 	.word	0x05000052


	//   ....[30]....
        /*00a4*/ 	.word	0x05000052


	//----- nvinfo : EIATTR_COOP_GROUP_INSTR_OFFSETS
	.align		4
.L_1010:
        /*00a8*/ 	.byte	0x04, 0x28
        /*00aa*/ 	.short	(.L_1012 - .L_1011)


	//   ....[0]....
.L_1011:
        /*00ac*/ 	.word	0x000023e0


	//   ....[1]....
        /*00b0*/ 	.word	0x00002400


	//   ....[2]....
        /*00b4*/ 	.word	0x00002420


	//   ....[3]....
        /*00b8*/ 	.word	0x00002440


	//   ....[4]....
        /*00bc*/ 	.word	0x00002460


	//   ....[5]....
        /*00c0*/ 	.word	0x000027a0


	//   ....[6]....
        /*00c4*/ 	.word	0x000027c0


	//   ....[7]....
        /*00c8*/ 	.word	0x000027e0


	//   ....[8]....
        /*00cc*/ 	.word	0x00002800


	//   ....[9]....
        /*00d0*/ 	.word	0x00002820


	//   ....[10]....
        /*00d4*/ 	.word	0x000029c0


	//   ....[11]....
        /*00d8*/ 	.word	0x00002a10


	//   ....[12]....
        /*00dc*/ 	.word	0x00002a30


	//   ....[13]....
        /*00e0*/ 	.word	0x00002a40


	//   ....[14]....
        /*00e4*/ 	.word	0x00002a90


	//   ....[15]....
        /*00e8*/ 	.word	0x00002b00


	//   ....[16]....
        /*00ec*/ 	.word	0x00002b40


	//   ....[17]....
        /*00f0*/ 	.word	0x00002c00


	//   ....[18]....
        /*00f4*/ 	.word	0x00002c30


	//   ....[19]....
        /*00f8*/ 	.word	0x00002cd0


	//   ....[20]....
        /*00fc*/ 	.word	0x00002d00


	//   ....[21]....
        /*0100*/ 	.word	0x00003570


	//   ....[22]....
        /*0104*/ 	.word	0x000035e0


	//   ....[23]....
        /*0108*/ 	.word	0x00003650


	//   ....[24]....
        /*010c*/ 	.word	0x000036c0


	//   ....[25]....
        /*0110*/ 	.word	0x00003730


	//   ....[26]....
        /*0114*/ 	.word	0x00003ac0


	//   ....[27]....
        /*0118*/ 	.word	0x00003b30


	//   ....[28]....
        /*011c*/ 	.word	0x00003ba0


	//   ....[29]....
        /*0120*/ 	.word	0x00003c10


	//   ....[30]....
        /*0124*/ 	.word	0x00003c80


	//----- nvinfo : EIATTR_EXIT_INSTR_OFFSETS
	.align		4
.L_1012:
        /*0128*/ 	.byte	0x04, 0x1c
        /*012a*/ 	.short	(.L_1014 - .L_1013)


	//   ....[0]....
.L_1013:
        /*012c*/ 	.word	0x00000450


	//   ....[1]....
        /*0130*/ 	.word	0x00003510


	//----- nvinfo : EIATTR_MAX_THREADS
	.align		4
.L_1014:
        /*0134*/ 	.byte	0x04, 0x05
        /*0136*/ 	.short	(.L_1016 - .L_1015)
.L_1015:
        /*0138*/ 	.word	0x00000100
        /*013c*/ 	.word	0x00000001
        /*0140*/ 	.word	0x00000001


	//----- nvinfo : EIATTR_CRS_STACK_SIZE
	.align		4
.L_1016:
        /*0144*/ 	.byte	0x04, 0x1e
        /*0146*/ 	.short	(.L_1018 - .L_1017)
.L_1017:
        /*0148*/ 	.word	0x00000000


	//----- nvinfo : EIATTR_CBANK_PARAM_SIZE
	.align		4
.L_1018:
        /*014c*/ 	.byte	0x03, 0x19
        /*014e*/ 	.short	0x00e8


	//----- nvinfo : EIATTR_PARAM_CBANK
	.align		4
        /*0150*/ 	.byte	0x04, 0x0a
        /*0152*/ 	.short	(.L_1020 - .L_1019)
	.align		4
.L_1019:
        /*0154*/ 	.word	index@(.nv.constant0._ZN10layer_norm13ln_fwd_kernelINS_13Kernel_traitsI13__nv_bfloat16S2_S2_S2_fjLj6144ELj1ELj1ELj8ELj16ENS_18Kernel_traits_baseILj6144ES2_S2_S2_S2_fjLj256EEEEELb0ELb0ELb1ELb0EEEvNS_9FwdParamsE)
        /*0158*/ 	.short	0x0210
        /*015a*/ 	.short	0x00e8


	//----- nvinfo : EIATTR_SW_WAR
	.align		4
.L_1020:
        /*015c*/ 	.byte	0x04, 0x36
        /*015e*/ 	.short	(.L_1022 - .L_1021)
.L_1021:
        /*0160*/ 	.word	0x00000008
.L_1022:


//--------------------- .nv.info._ZN10layer_norm13ln_fwd_kernelINS_13Kernel_traitsI13__nv_bfloat16S2_S2_S2_fjLj6144ELj1ELj1ELj8ELj16ENS_18Kernel_traits_baseILj6144ES2_S2_S2_S2_fjLj256EEEEELb0ELb0ELb1ELb1EEEvNS_9FwdParamsE --------------------------
	.section	.nv.info._ZN10layer_norm13ln_fwd_kernelINS_13Kernel_traitsI13__nv_bfloat16S2_S2_S2_fjLj6144ELj1ELj1ELj8ELj16ENS_18Kernel_traits_baseILj6144ES2_S2_S2_S2_fjLj256EEEEELb0ELb0ELb1ELb1EEEvNS_9FwdParamsE,"",@"SHT_CUDA_INFO"
	.sectionflags	@""
	.align	4


	//----- nvinfo : EIATTR_CUDA_API_VERSION
	.align		4
        /*0000*/ 	.byte	0x04, 0x37
        /*0002*/ 	.short	(.L_1024 - .L_1023)
.L_1023:
        /*0004*/ 	.word	0x00000082


	//----- nvinfo : EIATTR_KPARAM_INFO
	.align		4
.L_1024:
        /*0008*/ 	.byte	0x04, 0x17
        /*000a*/ 	.short	(.L_1026 - .L_1025)
.L_1025:
        /*000c*/ 	.word	0x00000000
        /*0010*/ 	.short	0x0000
        /*0012*/ 	.short	0x0000
        /*0014*/ 	.byte	0x00, 0xf0, 0xa1, 0x03


	//----- nvinfo : EIATTR_SPARSE_MMA_MASK
	.align		4
.L_1026:
        /*0018*/ 	.byte	0x03, 0x50
        /*001a*/ 	.short	0x0000


	//----- nvinfo : EIATTR_MAXREG_COUNT
	.align		4
        /*001c*/ 	.byte	0x03, 0x1b
        /*001e*/ 	.short	0x00ff


	//----- nvinfo : EIATTR_NUM_BARRIERS
	.align		4
        /*0020*/ 	.byte	0x02, 0x4c
        /*0022*/ 	.byte	0x01
	.zero		1


	//----- nvinfo : EIATTR_MERCURY_ISA_VERSION
	.align		4
        /*0024*/ 	.byte	0x03, 0x5f
        /*0026*/ 	.short	0x0101


	//----- nvinfo : EIATTR_COOP_GROUP_MASK_REGIDS
	.align		4
        /*0028*/ 	.byte	0x04, 0x29
        /*002a*/ 	.short	(.L_1028 - .L_1027)


	//   ....[0]....
.L_1027:
        /*002c*/ 	.word	0xffffffff


	//   ....[1]....
        /*0030*/ 	.word	0xffffffff


	//   ....[2]....
        /*0034*/ 	.word	0xffffffff


	//   ....[3]....
        /*0038*/ 	.word	0xffffffff


	//   ....[4]....
        /*003c*/ 	.word	0xffffffff


	//   ....[5]....
        /*0040*/ 	.word	0xffffffff


	//   ....[6]....
        /*0044*/ 	.word	0xffffffff


	//   ....[7]....
        /*0048*/ 	.word	0xffffffff


	//   ....[8]....
        /*004c*/ 	.word	0xffffffff


	//   ....[9]....
        /*0050*/ 	.word	0xffffffff


	//   ....[10]....
        /*0054*/ 	.word	0xffffffff


	//   ....[11]....
        /*0058*/ 	.word	0xffffffff


	//   ....[12]....
        /*005c*/ 	.word	0xffffffff


	//   ....[13]....
        /*0060*/ 	.word	0xffffffff


	//   ....[14]....
        /*0064*/ 	.word	0xffffffff


	//   ....[15]....
        /*0068*/ 	.word	0xffffffff


	//   ....[16]....
        /*006c*/ 	.word	0xffffffff


	//   ....[17]....
        /*0070*/ 	.word	0xffffffff


	//   ....[18]....
        /*0074*/ 	.word	0xffffffff


	//   ....[19]....
        /*0078*/ 	.word	0xffffffff


	//   ....[20]....
        /*007c*/ 	.word	0xffffffff


	//   ....[21]....
        /*0080*/ 	.word	0x0500001a


	//   ....[22]....
        /*0084*/ 	.word	0x0500001a


	//   ....[23]....
        /*0088*/ 	.word	0x0500001a


	//   ....[24]....
        /*008c*/ 	.word	0x0500001a


	//   ....[25]....
        /*0090*/ 	.word	0x0500001a


	//   ....[26]....
        /*0094*/ 	.word	0x0500001a


	//   ....[27]....
        /*0098*/ 	.word	0x0500001a


	//   ....[28]....
        /*009c*/ 	.word	0x0500001a


	//   ....[29]....
        /*00a0*/ 	.word	0x0500001a


	//   ....[30]....
        /*00a4*/ 	.word	0x0500001a


	//----- nvinfo : EIATTR_COOP_GROUP_INSTR_OFFSETS
	.align		4
.L_1028:
        /*00a8*/ 	.byte	0x04, 0x28
        /*00aa*/ 	.short	(.L_1030 - .L_1029)


	//   ....[0]....
.L_1029:
        /*00ac*/ 	.word	0x00001d70


	//   ....[1]....
        /*00b0*/ 	.word	0x00001d90


	//   ....[2]....
        /*00b4*/ 	.word	0x00001db0


	//   ....[3]....
        /*00b8*/ 	.word	0x00001dd0


	//   ....[4]....
        /*00bc*/ 	.word	0x00001df0


	//   ....[5]....
        /*00c0*/ 	.word	0x00002120


	//   ....[6]....
        /*00c4*/ 	.word	0x00002140


	//   ....[7]....
        /*00c8*/ 	.word	0x00002160


	//   ....[8]....
        /*00cc*/ 	.word	0x00002180


	//   ....[9]....
        /*00d0*/ 	.word	0x000021a0


	//   ....[10]....
        /*00d4*/ 	.word	0x00002310


	//   ....[11]....
        /*00d8*/ 	.word	0x00002350


	//   ....[12]....
        /*00dc*/ 	.word	0x00002380


	//   ....[13]....
        /*00e0*/ 	.word	0x00002390


	//   ....[14]....
        /*00e4*/ 	.word	0x00002420


	//   ....[15]....
        /*00e8*/ 	.word	0x00002470


	//   ....[16]....
        /*00ec*/ 	.word	0x000024d0


	//   ....[17]....
        /*00f0*/ 	.word	0x00002530


	//   ....[18]....
        /*00f4*/ 	.word	0x00002540


	//   ....[19]....
        /*00f8*/ 	.word	0x00002620


	//   ....[20]....
        /*00fc*/ 	.word	0x00002650


	//   ....[21]....
        /*0100*/ 	.word	0x00003060


	//   ....[22]....
        /*0104*/ 	.word	0x000030d0


	//   ....[23]....
        /*0108*/ 	.word	0x00003140


	//   ....[24]....
        /*010c*/ 	.word	0x000031b0


	//   ....[25]....
        /*0110*/ 	.word	0x00003220


	//   ....[26]....
        /*0114*/ 	.word	0x000035a0


	//   ....[27]....
        /*0118*/ 	.word	0x00003610


	//   ....[28]....
        /*011c*/ 	.word	0x00003680


	//   ....[29]....
        /*0120*/ 	.word	0x000036f0


	//   ....[30]....
        /*0124*/ 	.word	0x00003760


	//----- nvinfo : EIATTR_EXIT_INSTR_OFFSETS
	.align		4
.L_1030:
        /*0128*/ 	.byte	0x04, 0x1c
        /*012a*/ 	.short	(.L_1032 - .L_1031)


	//   ....[0]....
.L_1031:
        /*012c*/ 	.word	0x00000150


	//   ....[1]....
        /*0130*/ 	.word	0x00003000


	//----- nvinfo : EIATTR_MAX_THREADS
	.align		4
.L_1032:
        /*0134*/ 	.byte	0x04, 0x05
        /*0136*/ 	.short	(.L_1034 - .L_1033)
.L_1033:
        /*0138*/ 	.word	0x00000100
        /*013c*/ 	.word	0x00000001
        /*0140*/ 	.word	0x00000001


	//----- nvinfo : EIATTR_CRS_STACK_SIZE
	.align		4
.L_1034:
        /*0144*/ 	.byte	0x04, 0x1e
        /*0146*/ 	.short	(.L_1036 - .L_1035)
.L_1035:
        /*0148*/ 	.word	0x00000000


	//----- nvinfo : EIATTR_CBANK_PARAM_SIZE
	.align		4
.L_1036:
        /*014c*/ 	.byte	0x03, 0x19
        /*014e*/ 	.short	0x00e8


	//----- nvinfo : EIATTR_PARAM_CBANK
	.align		4
        /*0150*/ 	.byte	0x04, 0x0a
        /*0152*/ 	.short	(.L_1038 - .L_1037)
	.align		4
.L_1037:
        /*0154*/ 	.word	index@(.nv.constant0._ZN10layer_norm13ln_fwd_kernelINS_13Kernel_traitsI13__nv_bfloat16S2_S2_S2_fjLj6144ELj1ELj1ELj8ELj16ENS_18Kernel_traits_baseILj6144ES2_S2_S2_S2_fjLj256EEEEELb0ELb0ELb1ELb1EEEvNS_9FwdParamsE)
        /*0158*/ 	.short	0x0210
        /*015a*/ 	.short	0x00e8


	//----- nvinfo : EIATTR_SW_WAR
	.align		4
.L_1038:
        /*015c*/ 	.byte	0x04, 0x36
        /*015e*/ 	.short	(.L_1040 - .L_1039)
.L_1039:
        /*0160*/ 	.word	0x00000008
.L_1040:


//--------------------- .nv.info._ZN10layer_norm13ln_fwd_kernelINS_13Kernel_traitsI13__nv_bfloat16S2_S2_S2_fjLj6144ELj1ELj1ELj8ELj16ENS_18Kernel_traits_baseILj6144ES2_S2_S2_S2_fjLj256EEEEELb0ELb1ELb0ELb0EEEvNS_9FwdParamsE --------------------------
	.section	.nv.info._ZN10layer_norm13ln_fwd_kernelINS_13Kernel_traitsI13__nv_bfloat16S2_S2_S2_fjLj6144ELj1ELj1ELj8ELj16ENS_18Kernel_traits_baseILj6144ES2_S2_S2_S2_fjLj256EEEEELb0ELb1ELb0ELb0EEEvNS_9FwdParamsE,"",@"SHT_CUDA_INFO"
	.sectionflags	@""
	.align	4


	//----- nvinfo : EIATTR_CUDA_API_VERSION
	.align		4
        /*0000*/ 	.byte	0x04, 0x37
        /*0002*/ 	.short	(.L_1042 - .L_1041)
.L_1041:
        /*0004*/ 	.word	0x00000082


	//----- nvinfo : EIATTR_KPARAM_INFO
	.align		4
.L_1042:
        /*0008*/ 	.byte	0x04, 0x17
        /*000a*/ 	.short	(.L_1044 - .L_1043)
.L_1043:
        /*000c*/ 	.word	0x00000000
        /*0010*/ 	.short	0x0000
        /*0012*/ 	.short	0x0000
        /*0014*/ 	.byte	0x00, 0xf0, 0xa1, 0x03


	//----- nvinfo : EIATTR_SPARSE_MMA_MASK
	.align		4
.L_1044:
        /*0018*/ 	.byte	0x03, 0x50
        /*001a*/ 	.short	0x0000


	//----- nvinfo : EIATTR_MAXREG_COUNT
	.align		4
        /*001c*/ 	.byte	0x03, 0x1b
        /*001e*/ 	.short	0x00ff


	//----- nvinfo : EIATTR_NUM_BARRIERS
	.align		4
        /*0020*/ 	.byte	0x02, 0x4c
        /*0022*/ 	.byte	0x01
	.zero		1


	//----- nvinfo : EIATTR_MERCURY_ISA_VERSION
	.align		4
        /*0024*/ 	.byte	0x03, 0x5f
        /*0026*/ 	.short	0x0101


	//----- nvinfo : EIATTR_COOP_GROUP_MASK_REGIDS
	.align		4
        /*0028*/ 	.byte	0x04, 0x29
        /*002a*/ 	.short	(.L_1046 - .L_1045)


	//   ....[0]....
.L_1045:
        /*002c*/ 	.word	0xffffffff


	//   ....[1]....
        /*0030*/ 	.word	0xffffffff


	//   ....[2]....
        /*0034*/ 	.word	0xffffffff


	//   ....[3]....
        /*0038*/ 	.word	0xffffffff


	//   ....[4]....
        /*003c*/ 	.word	0xffffffff


	//   ....[5]....
        /*0040*/ 	.word	0xffffffff


	//   ....[6]....
        /*0044*/ 	.word	0xffffffff


	//   ....[7]....
        /*0048*/ 	.word	0xffffffff


	//   ....[8]....
        /*004c*/ 	.word	0xffffffff


	//   ....[9]....
        /*0050*/ 	.word	0xffffffff


	//   ....[10]....
        /*0054*/ 	.word	0xffffffff


	//   ....[11]....
        /*0058*/ 	.word	0xffffffff


	//   ....[12]....
        /*005c*/ 	.word	0xffffffff


	//   ....[13]....
        /*0060*/ 	.word	0xffffffff


	//   ....[14]....
        /*0064*/ 	.word	0xffffffff


	//   ....[15]....
        /*0068*/ 	.word	0xffffffff


	//   ....[16]....
        /*006c*/ 	.word	0xffffffff


	//   ....[17]....
        /*0070*/ 	.word	0xffffffff


	//   ....[18]....
        /*0074*/ 	.word	0xffffffff


	//   ....[19]....
        /*0078*/ 	.word	0xffffffff


	//   ....[20]....
        /*007c*/ 	.word	0xffffffff


	//   ....[21]....
        /*0080*/ 	.word	0x05000076


	//   ....[22]....
        /*0084*/ 	.word	0x05000076


	//   ....[23]....
        /*0088*/ 	.word	0x05000076


	//   ....[24]....
        /*008c*/ 	.word	0x05000076


	//   ....[25]....
        /*0090*/ 	.word	0x05000076


	//   ....[26]....
        /*0094*/ 	.word	0x05000076


	//   ....[27]....
        /*0098*/ 	.word	0x05000076


	//   ....[28]....
        /*009c*/ 	.word	0x05000076


	//   ....[29]....
        /*00a0*/ 	.word	0x05000076


	//   ....[30]....
        /*00a4*/ 	.word	0x05000076


	//----- nvinfo : EIATTR_COOP_GROUP_INSTR_OFFSETS
	.align		4
.L_1046:
        /*00a8*/ 	.byte	0x04, 0x28
        /*00aa*/ 	.short	(.L_1048 - .L_1047)


	//   ....[0]....
.L_1047:
        /*00ac*/ 	.word	0x00001cf0


	//   ....[1]....
        /*00b0*/ 	.word	0x00001d10


	//   ....[2]....
        /*00b4*/ 	.word	0x00001d30


	//   ....[3]....
        /*00b8*/ 	.word	0x00001d50


	//   ....[4]....
        /*00bc*/ 	.word	0x00001d70


	//   ....[5]....
        /*00c0*/ 	.word	0x000020b0


	//   ....[6]....
        /*00c4*/ 	.word	0x000020d0


	//   ....[7]....
        /*00c8*/ 	.word	0x000020f0


	//   ....[8]....
        /*00cc*/ 	.word	0x00002110


	//   ....[9]....
        /*00d0*/ 	.word	0x00002130


	//   ....[10]....
        /*00d4*/ 	.word	0x000022c0


	//   ....[11]....
        /*00d8*/ 	.word	0x00002300


	//   ....[12]....
        /*00dc*/ 	.word	0x00002320


	//   ....[13]....
        /*00e0*/ 	.word	0x00002370


	//   ....[14]....
        /*00e4*/ 	.word	0x000023b0


	//   ....[15]....
        /*00e8*/ 	.word	0x000023e0


	//   ....[16]....
        /*00ec*/ 	.word	0x00002450


	//   ....[17]....
        /*00f0*/ 	.word	0x000024e0


	//   ....[18]....
        /*00f4*/ 	.word	0x00002520


	//   ....[19]....
        /*00f8*/ 	.word	0x000025d0


	//   ....[20]....
        /*00fc*/ 	.word	0x000025f0


	//   ....[21]....
        /*0100*/ 	.word	0x00002dd0


	//   ....[22]....
        /*0104*/ 	.word	0x00002e40


	//   ....[23]....
        /*0108*/ 	.word	0x00002eb0


	//   ....[24]....
        /*010c*/ 	.word	0x00002f20


	//   ....[25]....
        /*0110*/ 	.word	0x00002f90


	//   ....[26]....
        /*0114*/ 	.word	0x00003320


	//   ....[27]....
        /*0118*/ 	.word	0x00003390


	//   ....[28]....
        /*011c*/ 	.word	0x00003400


	//   ....[29]....
        /*0120*/ 	.word	0x00003470


	//   ....[30]....
        /*0124*/ 	.word	0x000034e0


	//----- nvinfo : EIATTR_EXIT_INSTR_OFFSETS
	.align		4
.L_1048:
        /*0128*/ 	.byte	0x04, 0x1c
        /*012a*/ 	.short	(.L_1050 - .L_1049)


	//   ....[0]....
.L_1049:
        /*012c*/ 	.word	0x00000610


	//   ....[1]....
        /*0130*/ 	.word	0x00002d70


	//----- nvinfo : EIATTR_MAX_THREADS
	.align		4
.L_1050:
        /*0134*/ 	.byte	0x04, 0x05
        /*0136*/ 	.short	(.L_1052 - .L_1051)
.L_1051:
        /*0138*/ 	.word	0x00000100
        /*013c*/ 	.word	0x00000001
        /*0140*/ 	.word	0x00000001


	//----- nvinfo : EIATTR_CRS_STACK_SIZE
	.align		4
.L_1052:
        /*0144*/ 	.byte	0x04, 0x1e
        /*0146*/ 	.short	(.L_1054 - .L_1053)
.L_1053:
        /*0148*/ 	.word	0x00000000


	//----- nvinfo : EIATTR_CBANK_PARAM_SIZE
	.align		4
.L_1054:
        /*014c*/ 	.byte	0x03, 0x19
        /*014e*/ 	.short	0x00e8


	//----- nvinfo : EIATTR_PARAM_CBANK
	.align		4
        /*0150*/ 	.byte	0x04, 0x0a
        /*0152*/ 	.short	(.L_1056 - .L_1055)
	.align		4
.L_1055:
        /*0154*/ 	.word	index@(.nv.constant0._ZN10layer_norm13ln_fwd_kernelINS_13Kernel_traitsI13__nv_bfloat16S2_S2_S2_fjLj6144ELj1ELj1ELj8ELj16ENS_18Kernel_traits_baseILj6144ES2_S2_S2_S2_fjLj256EEEEELb0ELb1ELb0ELb0EEEvNS_9FwdParamsE)
        /*0158*/ 	.short	0x0210
        /*015a*/ 	.short	0x00e8


	//----- nvinfo : EIATTR_SW_WAR
	.align		4
.L_1056:
        /*015c*/ 	.byte	0x04, 0x36
        /*015e*/ 	.short	(.L_1058 - .L_1057)
.L_1057:
        /*0160*/ 	.word	0x00000008
.L_1058:


//--------------------- .nv.info._ZN10layer_norm13ln_fwd_kernelINS_13Kernel_traitsI13__nv_bfloat16S2_S2_S2_fjLj6144ELj1ELj1ELj8ELj16ENS_18Kernel_traits_baseILj6144ES2_S2_S2_S2_fjLj256EEEEELb0ELb1ELb0ELb1EEEvNS_9FwdParamsE --------------------------
	.section	.nv.info._ZN10layer_norm13ln_fwd_kernelINS_13Kernel_traitsI13__nv_bfloat16S2_S2_S2_fjLj6144ELj1ELj1ELj8ELj16ENS_18Kernel_traits_baseILj6144ES2_S2_S2_S2_fjLj256EEEEELb0ELb1ELb0ELb1EEEvNS_9FwdParamsE,"",@"SHT_CUDA_INFO"
	.sectionflags	@""
	.align	4


	//----- nvinfo : EIATTR_CUDA_API_VERSION
	.align		4
        /*0000*/ 	.byte	0x04, 0x37
        /*0002*/ 	.short	(.L_1060 - .L_1059)
.L_1059:
        /*0004*/ 	.word	0x00000082


	//----- nvinfo : EIATTR_KPARAM_INFO
	.align		4
.L_1060:
        /*0008*/ 	.byte	0x04, 0x17
        /*000a*/ 	.short	(.L_1062 - .L_1061)
.L_1061:
        /*000c*/ 	.word	0x00000000
        /*0010*/ 	.short	0x0000
        /*0012*/ 	.short	0x0000
        /*0014*/ 	.byte	0x00, 0xf0, 0xa1, 0x03


	//----- nvinfo : EIATTR_SPARSE_MMA_MASK
	.align		4
.L_1062:
        /*0018*/ 	.byte	0x03, 0x50
        /*001a*/ 	.short	0x0000


	//----- nvinfo : EIATTR_MAXREG_COUNT
	.align		4
        /*001c*/ 	.byte	0x03, 0x1b
        /*001e*/ 	.short	0x00ff


	//----- nvinfo : EIATTR_NUM_BARRIERS
	.align		4
        /*0020*/ 	.byte	0x02, 0x4c
        /*0022*/ 	.byte	0x01
	.zero		1


	//----- nvinfo : EIATTR_MERCURY_ISA_VERSION
	.align		4
        /*0024*/ 	.byte	0x03, 0x5f
        /*0026*/ 	.short	0x0101


	//----- nvinfo : EIATTR_COOP_GROUP_MASK_REGIDS
	.align		4
        /*0028*/ 	.byte	0x04, 0x29
        /*002a*/ 	.short	(.L_1064 - .L_1063)


	//   ....[0]....
.L_1063:
        /*002c*/ 	.word	0xffffffff


	//   ....[1]....
        /*0030*/ 	.word	0xffffffff


	//   ....[2]....
        /*0034*/ 	.word	0xffffffff


	//   ....[3]....
        /*0038*/ 	.word	0xffffffff


	//   ....[4]....
        /*003c*/ 	.word	0xffffffff


	//   ....[5]....
        /*0040*/ 	.word	0xffffffff


	//   ....[6]....
        /*0044*/ 	.word	0xffffffff


	//   ....[7]....
        /*0048*/ 	.word	0xffffffff


	//   ....[8]....
        /*004c*/ 	.word	0xffffffff


	//   ....[9]....
        /*0050*/ 	.word	0xffffffff


	//   ....[10]....
        /*0054*/ 	.word	0xffffffff


	//   ....[11]....
        /*0058*/ 	.word	0xffffffff


	//   ....[12]....
        /*005c*/ 	.word	0xffffffff


	//   ....[13]....
        /*0060*/ 	.word	0xffffffff


	//   ....[14]....
        /*0064*/ 	.word	0xffffffff


	//   ....[15]....
        /*0068*/ 	.word	0xffffffff


	//   ....[16]....
        /*006c*/ 	.word	0xffffffff


	//   ....[17]....
        /*0070*/ 	.word	0xffffffff


	//   ....[18]....
        /*0074*/ 	.word	0xffffffff


	//   ....[19]....
        /*0078*/ 	.word	0xffffffff


	//   ....[20]....
        /*007c*/ 	.word	0xffffffff


	//   ....[21]....
        /*0080*/ 	.word	0x05000060


	//   ....[22]....
        /*0084*/ 	.word	0x05000060


	//   ....[23]....
        /*0088*/ 	.word	0x05000060


	//   ....[24]....
        /*008c*/ 	.word	0x05000060


	//   ....[25]....
        /*0090*/ 	.word	0x05000060


	//   ....[26]....
        /*0094*/ 	.word	0x05000060


	//   ....[27]....
        /*0098*/ 	.word	0x05000060


	//   ....[28]....
        /*009c*/ 	.word	0x05000060


	//   ....[29]....
        /*00a0*/ 	.word	0x05000060


	//   ....[30]....
        /*00a4*/ 	.word	0x05000060


	//----- nvinfo : EIATTR_COOP_GROUP_INSTR_OFFSETS
	.align		4
.L_1064:
        /*00a8*/ 	.byte	0x04, 0x28
        /*00aa*/ 	.short	(.L_1066 - .L_1065)


	//   ....[0]....
.L_1065:
        /*00ac*/ 	.word	0x00001830


	//   ....[1]....
        /*00b0*/ 	.word	0x00001850


	//   ....[2]....
        /*00b4*/ 	.word	0x00001870


	//   ....[3]....
        /*00b8*/ 	.word	0x00001890


	//   ....[4]....
        /*00bc*/ 	.word	0x000018b0


	//   ....[5]....
        /*00c0*/ 	.word	0x00001be0


	//   ....[6]....
        /*00c4*/ 	.word	0x00001c00


	//   ....[7]....
        /*00c8*/ 	.word	0x00001c20


	//   ....[8]....
        /*00cc*/ 	.word	0x00001c40


	//   ....[9]....
        /*00d0*/ 	.word	0x00001c60


	//   ....[10]....
        /*00d4*/ 	.word	0x00001dc0


	//   ....[11]....
        /*00d8*/ 	.word	0x00001e30


	//   ....[12]....
        /*00dc*/ 	.word	0x00001e50


	//   ....[13]....
        /*00e0*/ 	.word	0x00001e60


	//   ....[14]....
        /*00e4*/ 	.word	0x00001f10


	//   ....[15]....
        /*00e8*/ 	.word	0x00001f50


	//   ....[16]....
        /*00ec*/ 	.word	0x00001f60


	//   ....[17]....
        /*00f0*/ 	.word	0x00002010


	//   ....[18]....
        /*00f4*/ 	.word	0x00002050


	//   ....[19]....
        /*00f8*/ 	.word	0x000020f0


	//   ....[20]....
        /*00fc*/ 	.word	0x00002120


	//   ....[21]....
        /*0100*/ 	.word	0x00002840


	//   ....[22]....
        /*0104*/ 	.word	0x000028b0


	//   ....[23]....
        /*0108*/ 	.word	0x00002920


	//   ....[24]....
        /*010c*/ 	.word	0x00002990


	//   ....[25]....
        /*0110*/ 	.word	0x00002a00


	//   ....[26]....
        /*0114*/ 	.word	0x00002d80


	//   ....[27]....
        /*0118*/ 	.word	0x00002df0


	//   ....[28]....
        /*011c*/ 	.word	0x00002e60


	//   ....[29]....
        /*0120*/ 	.word	0x00002ed0


	//   ....[30]....
        /*0124*/ 	.word	0x00002f40


	//----- nvinfo : EIATTR_EXIT_INSTR_OFFSETS
	.align		4
.L_1066:
        /*0128*/ 	.byte	0x04, 0x1c
        /*012a*/ 	.short	(.L_1068 - .L_1067)


	//   ....[0]....
.L_1067:
        /*012c*/ 	.word	0x00000180


	//   ....[1]....
        /*0130*/ 	.word	0x000027e0


	//----- nvinfo : EIATTR_MAX_THREADS
	.align		4
.L_1068:
        /*0134*/ 	.byte	0x04, 0x05
        /*0136*/ 	.short	(.L_1070 - .L_1069)
.L_1069:
        /*0138*/ 	.word	0x00000100
        /*013c*/ 	.word	0x00000001
        /*0140*/ 	.word	0x00000001


	//----- nvinfo : EIATTR_CRS_STACK_SIZE
	.align		4
.L_1070:
        /*0144*/ 	.byte	0x04, 0x1e
        /*0146*/ 	.short	(.L_1072 - .L_1071)
.L_1071:
        /*0148*/ 	.word	0x00000000


	//----- nvinfo : EIATTR_CBANK_PARAM_SIZE
	.align		4
.L_1072:
        /*014c*/ 	.byte	0x03, 0x19
        /*014e*/ 	.short	0x00e8


	//----- nvinfo : EIATTR_PARAM_CBANK
	.align		4
        /*0150*/ 	.byte	0x04, 0x0a
        /*0152*/ 	.short	(.L_1074 - .L_1073)
	.align		4
.L_1073:
        /*0154*/ 	.word	index@(.nv.constant0._ZN10layer_norm13ln_fwd_kernelINS_13Kernel_traitsI13__nv_bfloat16S2_S2_S2_fjLj6144ELj1ELj1ELj8ELj16ENS_18Kernel_traits_baseILj6144ES2_S2_S2_S2_fjLj256EEEEELb0ELb1ELb0ELb1EEEvNS_9FwdParamsE)
        /*0158*/ 	.short	0x0210
        /*015a*/ 	.short	0x00e8


	//----- nvinfo : EIATTR_SW_WAR
	.align		4
.L_1074:
        /*015c*/ 	.byte	0x04, 0x36
        /*015e*/ 	.short	(.L_1076 - .L_1075)
.L_1075:
        /*0160*/ 	.word	0x00000008
.L_1076:


//--------------------- .nv.info._ZN10layer_norm13ln_fwd_kernelINS_13Kernel_traitsI13__nv_bfloat16S2_S2_S2_fjLj6144ELj1ELj1ELj8ELj16ENS_18Kernel_traits_baseILj6144ES2_S2_S2_S2_fjLj256EEEEELb0ELb1ELb1ELb0EEEvNS_9FwdParamsE --------------------------
	.section	.nv.info._ZN10layer_norm13ln_fwd_kernelINS_13Kernel_traitsI13__nv_bfloat16S2_S2_S2_fjLj6144ELj1ELj1ELj8ELj16ENS_18Kernel_traits_baseILj6144ES2_S2_S2_S2_fjLj256EEEEELb0ELb1ELb1ELb0EEEvNS_9FwdParamsE,"",@"SHT_CUDA_INFO"
	.sectionflags	@""
	.align	4


	//----- nvinfo : EIATTR_CUDA_API_VERSION
	.align		4
        /*0000*/ 	.byte	0x04, 0x37
        /*0002*/ 	.short	(.L_1078 - .L_1077)
.L_1077:
        /*0004*/ 	.word	0x00000082


	//----- nvinfo : EIATTR_KPARAM_INFO
	.align		4
.L_1078:
        /*0008*/ 	.byte	0x04, 0x17
        /*000a*/ 	.short	(.L_1080 - .L_1079)
.L_1079:
        /*000c*/ 	.word	0x00000000
        /*0010*/ 	.short	0x0000
        /*0012*/ 	.short	0x0000
        /*0014*/ 	.byte	0x00, 0xf0, 0xa1, 0x03


	//----- nvinfo : EIATTR_SPARSE_MMA_MASK
	.align		4
.L_1080:
        /*0018*/ 	.byte	0x03, 0x50
        /*001a*/ 	.short	0x0000


	//----- nvinfo : EIATTR_MAXREG_COUNT
	.align		4
        /*001c*/ 	.byte	0x03, 0x1b
        /*001e*/ 	.short	0x00ff


	//----- nvinfo : EIATTR_NUM_BARRIERS
	.align		4
        /*0020*/ 	.byte	0x02, 0x4c
        /*0022*/ 	.byte	0x01
	.zero		1


	//----- nvinfo : EIATTR_MERCURY_ISA_VERSION
	.align		4
        /*0024*/ 	.byte	0x03, 0x5f
        /*0026*/ 	.short	0x0101


	//----- nvinfo : EIATTR_COOP_GROUP_MASK_REGIDS
	.align		4
        /*0028*/ 	.byte	0x04, 0x29
        /*002a*/ 	.short	(.L_1082 - .L_1081)


	//   ....[0]....
.L_1081:
        /*002c*/ 	.word	0xffffffff


	//   ....[1]....
        /*0030*/ 	.word	0xffffffff


	//   ....[2]....
        /*0034*/ 	.word	0xffffffff


	//   ....[3]....
        /*0038*/ 	.word	0xffffffff


	//   ....[4]....
        /*003c*/ 	.word	0xffffffff


	//   ....[5]....
        /*0040*/ 	.word	0xffffffff


	//   ....[6]....
        /*0044*/ 	.word	0xffffffff


	//   ....[7]....
        /*0048*/ 	.word	0xffffffff


	//   ....[8]....
        /*004c*/ 	.word	0xffffffff


	//   ....[9]....
        /*0050*/ 	.word	0xffffffff


	//   ....[10]....
        /*0054*/ 	.word	0xffffffff


	//   ....[11]....
        /*0058*/ 	.word	0xffffffff


	//   ....[12]....
        /*005c*/ 	.word	0xffffffff


	//   ....[13]....
        /*0060*/ 	.word	0xffffffff


	//   ....[14]....
        /*0064*/ 	.word	0xffffffff


	//   ....[15]....
        /*0068*/ 	.word	0xffffffff


	//   ....[16]....
        /*006c*/ 	.word	0xffffffff


	//   ....[17]....
        /*0070*/ 	.word	0xffffffff


	//   ....[18]....
        /*0074*/ 	.word	0xffffffff


	//   ....[19]....
        /*0078*/ 	.word	0xffffffff


	//   ....[20]....
        /*007c*/ 	.word	0xffffffff


	//   ....[21]....
        /*0080*/ 	.word	0x05000078


	//   ....[22]....
        /*0084*/ 	.word	0x05000078


	//   ....[23]....
        /*0088*/ 	.word	0x05000078


	//   ....[24]....
        /*008c*/ 	.word	0x05000078


	//   ....[25]....
        /*0090*/ 	.word	0x05000078


	//   ....[26]....
        /*0094*/ 	.word	0x05000078


	//   ....[27]....
        /*0098*/ 	.word	0x05000078


	//   ....[28]....
        /*009c*/ 	.word	0x05000078


	//   ....[29]....
        /*00a0*/ 	.word	0x05000078


	//   ....[30]....
        /*00a4*/ 	.word	0x05000078


	//----- nvinfo : EIATTR_COOP_GROUP_INSTR_OFFSETS
	.align		4
.L_1082:
        /*00a8*/ 	.byte	0x04, 0x28
        /*00aa*/ 	.short	(.L_1084 - .L_1083)


	//   ....[0]....
.L_1083:
        /*00ac*/ 	.word	0x00002850


	//   ....[1]....
        /*00b0*/ 	.word	0x00002870


	//   ....[2]....
        /*00b4*/ 	.word	0x00002890


	//   ....[3]....
        /*00b8*/ 	.word	0x000028b0


	//   ....[4]....
        /*00bc*/ 	.word	0x000028d0


	//   ....[5]....
        /*00c0*/ 	.word	0x00002c10


	//   ....[6]....
        /*00c4*/ 	.word	0x00002c30


	//   ....[7]....
        /*00c8*/ 	.word	0x00002c50


	//   ....[8]....
        /*00cc*/ 	.word	0x00002c70


	//   ....[9]....
        /*00d0*/ 	.word	0x00002c90


	//   ....[10]....
        /*00d4*/ 	.word	0x00002df0


	//   ....[11]....
        /*00d8*/ 	.word	0x00002e70


	//   ....[12]....
        /*00dc*/ 	.word	0x00002ed0


	//   ....[13]....
        /*00e0*/ 	.word	0x00002f00


	//   ....[14]....
        /*00e4*/ 	.word	0x00002f70


	//   ....[15]....
        /*00e8*/ 	.word	0x00002fe0


	//   ....[16]....
        /*00ec*/ 	.word	0x00003040


	//   ....[17]....
        /*00f0*/ 	.word	0x00003050


	//   ....[18]....
        /*00f4*/ 	.word	0x000030d0


	//   ....[19]....
        /*00f8*/ 	.word	0x00003130


	//   ....[20]....
        /*00fc*/ 	.word	0x00003170


	//   ....[21]....
        /*0100*/ 	.word	0x000039e0


	//   ....[22]....
        /*0104*/ 	.word	0x00003a40


	//   ....[23]....
        /*0108*/ 	.word	0x00003aa0


	//   ....[24]....
        /*010c*/ 	.word	0x00003b00


	//   ....[25]....
        /*0110*/ 	.word	0x00003b60


	//   ....[26]....
        /*0114*/ 	.word	0x00003ee0


	//   ....[27]....
        /*0118*/ 	.word	0x00003f40


	//   ....[28]....
        /*011c*/ 	.word	0x00003fa0


	//   ....[29]....
        /*0120*/ 	.word	0x00004000


	//   ....[30]....
        /*0124*/ 	.word	0x00004060


	//----- nvinfo : EIATTR_EXIT_INSTR_OFFSETS
	.align		4
.L_1084:
        /*0128*/ 	.byte	0x04, 0x1c
        /*012a*/ 	.short	(.L_1086 - .L_1085)


	//   ....[0]....
.L_1085:
        /*012c*/ 	.word	0x00000610


	//   ....[1]....
        /*0130*/ 	.word	0x00003990


	//----- nvinfo : EIATTR_MAX_THREADS
	.align		4
.L_1086:
        /*0134*/ 	.byte	0x04, 0x05
        /*0136*/ 	.short	(.L_1088 - .L_1087)
.L_1087:
        /*0138*/ 	.word	0x00000100
        /*013c*/ 	.word	0x00000001
        /*0140*/ 	.word	0x00000001


	//----- nvinfo : EIATTR_CRS_STACK_SIZE
	.align		4
.L_1088:
        /*0144*/ 	.byte	0x04, 0x1e
        /*0146*/ 	.short	(.L_1090 - .L_1089)
.L_1089:
        /*0148*/ 	.word	0x00000000


	//----- nvinfo : EIATTR_CBANK_PARAM_SIZE
	.align		4
.L_1090:
        /*014c*/ 	.byte	0x03, 0x19
        /*014e*/ 	.short	0x00e8


	//----- nvinfo : EIATTR_PARAM_CBANK
	.align		4
        /*0150*/ 	.byte	0x04, 0x0a
        /*0152*/ 	.short	(.L_1092 - .L_1091)
	.align		4
.L_1091:
        /*0154*/ 	.word	index@(.nv.constant0._ZN10layer_norm13ln_fwd_kernelINS_13Kernel_traitsI13__nv_bfloat16S2_S2_S2_fjLj6144ELj1ELj1ELj8ELj16ENS_18Kernel_traits_baseILj6144ES2_S2_S2_S2_fjLj256EEEEELb0ELb1ELb1ELb0EEEvNS_9FwdParamsE)
        /*0158*/ 	.short	0x0210
        /*015a*/ 	.short	0x00e8


	//----- nvinfo : EIATTR_SW_WAR
	.align		4
.L_1092:
        /*015c*/ 	.byte	0x04, 0x36
        /*015e*/ 	.short	(.L_1094 - .L_1093)
.L_1093:
        /*0160*/ 	.word	0x00000008
.L_1094:


//--------------------- .nv.info._ZN10layer_norm13ln_fwd_kernelINS_13Kernel_traitsI13__nv_bfloat16S2_S2_S2_fjLj6144ELj1ELj1ELj8ELj16ENS_18Kernel_traits_baseILj6144ES2_S2_S2_S2_fjLj256EEEEELb0ELb1ELb1ELb1EEEvNS_9FwdParamsE --------------------------
	.section	.nv.info._ZN10layer_norm13ln_fwd_kernelINS_13Kernel_traitsI13__nv_bfloat16S2_S2_S2_fjLj6144ELj1ELj1ELj8ELj16ENS_18Kernel_traits_baseILj6144ES2_S2_S2_S2_fjLj256EEEEELb0ELb1ELb1ELb1EEEvNS_9FwdParamsE,"",@"SHT_CUDA_INFO"
	.sectionflags	@""
	.align	4


	//----- nvinfo : EIATTR_CUDA_API_VERSION
	.align		4
        /*0000*/ 	.byte	0x04, 0x37
        /*0002*/ 	.short	(.L_1096 - .L_1095)
.L_1095:
        /*0004*/ 	.word	0x00000082


	//----- nvinfo : EIATTR_KPARAM_INFO
	.align		4
.L_1096:
        /*0008*/ 	.byte	0x04, 0x17
        /*000a*/ 	.short	(.L_1098 - .L_1097)
.L_1097:
        /*000c*/ 	.word	0x00000000
        /*0010*/ 	.short	0x0000
        /*0012*/ 	.short	0x0000
        /*0014*/ 	.byte	0x00, 0xf0, 0xa1, 0x03


	//----- nvinfo : EIATTR_SPARSE_MMA_MASK
	.align		4
.L_1098:
        /*0018*/ 	.byte	0x03, 0x50
        /*001a*/ 	.short	0x0000


	//----- nvinfo : EIATTR_MAXREG_COUNT
	.align		4
        /*001c*/ 	.byte	0x03, 0x1b
        /*001e*/ 	.short	0x00ff


	//----- nvinfo : EIATTR_NUM_BARRIERS
	.align		4
        /*0020*/ 	.byte	0x02, 0x4c
        /*0022*/ 	.byte	0x01
	.zero		1


	//----- nvinfo : EIATTR_MERCURY_ISA_VERSION
	.align		4
        /*0024*/ 	.byte	0x03, 0x5f
        /*0026*/ 	.short	0x0101


	//----- nvinfo : EIATTR_COOP_GROUP_MASK_REGIDS
	.align		4
        /*0028*/ 	.byte	0x04, 0x29
        /*002a*/ 	.short	(.L_1100 - .L_1099)


	//   ....[0]....
.L_1099:
        /*002c*/ 	.word	0xffffffff


	//   ....[1]....
        /*0030*/ 	.word	0xffffffff


	//   ....[2]....
        /*0034*/ 	.word	0xffffffff


	//   ....[3]....
        /*0038*/ 	.word	0xffffffff


	//   ....[4]....
        /*003c*/ 	.word	0xffffffff


	//   ....[5]....
        /*0040*/ 	.word	0xffffffff


	//   ....[6]....
        /*0044*/ 	.word	0xffffffff


	//   ....[7]....
        /*0048*/ 	.word	0xffffffff


	//   ....[8]....
        /*004c*/ 	.word	0xffffffff


	//   ....[9]....
        /*0050*/ 	.word	0xffffffff


	//   ....[10]....
        /*0054*/ 	.word	0xffffffff


	//   ....[11]....
        /*0058*/ 	.word	0xffffffff


	//   ....[12]....
        /*005c*/ 	.word	0xffffffff


	//   ....[13]....
        /*0060*/ 	.word	0xffffffff


	//   ....[14]....
        /*0064*/ 	.word	0xffffffff


	//   ....[15]....
        /*0068*/ 	.word	0xffffffff


	//   ....[16]....
        /*006c*/ 	.word	0xffffffff


	//   ....[17]....
        /*0070*/ 	.word	0xffffffff


	//   ....[18]....
        /*0074*/ 	.word	0xffffffff


	//   ....[19]....
        /*0078*/ 	.word	0xffffffff


	//   ....[20]....
        /*007c*/ 	.word	0xffffffff


	//   ....[21]....
        /*0080*/ 	.word	0x05000026


	//   ....[22]....
        /*0084*/ 	.word	0x05000026


	//   ....[23]....
        /*0088*/ 	.word	0x05000026


	//   ....[24]....
        /*008c*/ 	.word	0x05000026


	//   ....[25]....
        /*0090*/ 	.word	0x05000026


	//   ....[26]....
        /*0094*/ 	.word	0x05000026


	//   ....[27]....
        /*0098*/ 	.word	0x05000026


	//   ....[28]....
        /*009c*/ 	.word	0x05000026


	//   ....[29]....
        /*00a0*/ 	.word	0x05000026


	//   ....[30]....
        /*00a4*/ 	.word	0x05000026


	//----- nvinfo : EIATTR_COOP_GROUP_INSTR_OFFSETS
	.align		4
.L_1100:
        /*00a8*/ 	.byte	0x04, 0x28
        /*00aa*/ 	.short	(.L_1102 - .L_1101)


	//   ....[0]....
.L_1101:
        /*00ac*/ 	.word	0x00002190


	//   ....[1]....
        /*00b0*/ 	.word	0x000021b0


	//   ....[2]....
        /*00b4*/ 	.word	0x000021d0


	//   ....[3]....
        /*00b8*/ 	.word	0x000021f0


	//   ....[4]....
        /*00bc*/ 	.word	0x00002210


	//   ....[5]....
        /*00c0*/ 	.word	0x00002540


	//   ....[6]....
        /*00c4*/ 	.word	0x00002560


	//   ....[7]....
        /*00c8*/ 	.word	0x00002580


	//   ....[8]....
        /*00cc*/ 	.word	0x000025a0


	//   ....[9]....
        /*00d0*/ 	.word	0x000025c0


	//   ....[10]....
        /*00d4*/ 	.word	0x00002730


	//   ....[11]....
        /*00d8*/ 	.word	0x00002770


	//   ....[12]....
        /*00dc*/ 	.word	0x000027a0


	//   ....[13]....
        /*00e0*/ 	.word	0x000027b0


	//   ....[14]....
        /*00e4*/ 	.word	0x000027e0


	//   ....[15]....
        /*00e8*/ 	.word	0x00002880


	//   ....[16]....
        /*00ec*/ 	.word	0x000028c0


	//   ....[17]....
        /*00f0*/ 	.word	0x00002980


	//   ....[18]....
        /*00f4*/ 	.word	0x000029b0


	//   ....[19]....
        /*00f8*/ 	.word	0x00002a40


	//   ....[20]....
        /*00fc*/ 	.word	0x00002a70


	//   ....[21]....
        /*0100*/ 	.word	0x00003480


	//   ....[22]....
        /*0104*/ 	.word	0x000034f0


	//   ....[23]....
        /*0108*/ 	.word	0x00003560


	//   ....[24]....
        /*010c*/ 	.word	0x000035d0


	//   ....[25]....
        /*0110*/ 	.word	0x00003640


	//   ....[26]....
        /*0114*/ 	.word	0x000039b0


	//   ....[27]....
        /*0118*/ 	.word	0x00003a20


	//   ....[28]....
        /*011c*/ 	.word	0x00003a90


	//   ....[29]....
        /*0120*/ 	.word	0x00003b00


	//   ....[30]....
        /*0124*/ 	.word	0x00003b70


	//----- nvinfo : EIATTR_EXIT_INSTR_OFFSETS
	.align		4
.L_1102:
        /*0128*/ 	.byte	0x04, 0x1c
        /*012a*/ 	.short	(.L_1104 - .L_1103)


	//   ....[0]....
.L_1103:
        /*012c*/ 	.word	0x00000180


	//   ....[1]....
        /*0130*/ 	.word	0x00003420


	//----- nvinfo : EIATTR_MAX_THREADS
	.align		4
.L_1104:
        /*0134*/ 	.byte	0x04, 0x05
        /*0136*/ 	.short	(.L_1106 - .L_1105)
.L_1105:
        /*0138*/ 	.word	0x00000100
        /*013c*/ 	.word	0x00000001
        /*0140*/ 	.word	0x00000001


	//----- nvinfo : EIATTR_CRS_STACK_SIZE
	.align		4
.L_1106:
        /*0144*/ 	.byte	0x04, 0x1e
        /*0146*/ 	.short	(.L_1108 - .L_1107)
.L_1107:
        /*0148*/ 	.word	0x00000000


	//----- nvinfo : EIATTR_CBANK_PARAM_SIZE
	.align		4
.L_1108:
        /*014c*/ 	.byte	0x03, 0x19
        /*014e*/ 	.short	0x00e8


	//----- nvinfo : EIATTR_PARAM_CBANK
	.align		4
        /*0150*/ 	.byte	0x04, 0x0a
        /*0152*/ 	.short	(.L_1110 - .L_1109)
	.align		4
.L_1109:
        /*0154*/ 	.word	index@(.nv.constant0._ZN10layer_norm13ln_fwd_kernelINS_13Kernel_traitsI13__nv_bfloat16S2_S2_S2_fjLj6144ELj1ELj1ELj8ELj16ENS_18Kernel_traits_baseILj6144ES2_S2_S2_S2_fjLj256EEEEELb0ELb1ELb1ELb1EEEvNS_9FwdParamsE)
        /*0158*/ 	.short	0x0210
        /*015a*/ 	.short	0x00e8


	//----- nvinfo : EIATTR_SW_WAR
	.align		4
.L_1110:
        /*015c*/ 	.byte	0x04, 0x36
        /*015e*/ 	.short	(.L_1112 - .L_1111)
.L_1111:
        /*0160*/ 	.word	0x00000008
.L_1112:


//--------------------- .nv.info._ZN10layer_norm13ln_fwd_kernelINS_13Kernel_traitsI13__nv_bfloat16S2_S2_S2_fjLj6144ELj1ELj1ELj8ELj16ENS_18Kernel_traits_baseILj6144ES2_S2_S2_S2_fjLj256EEEEELb1ELb0ELb0ELb0EEEvNS_9FwdParamsE --------------------------
	.section	.nv.info._ZN10layer_norm13ln_fwd_kernelINS_13Kernel_traitsI13__nv_bfloat16S2_S2_S2_fjLj6144ELj1ELj1ELj8ELj16ENS_18Kernel_traits_baseILj6144ES2_S2_S2_S2_fjLj256EEEEELb1ELb0ELb0ELb0EEEvNS_9FwdParamsE,"",@"SHT_CUDA_INFO"
	.sectionflags	@""
	.align	4


	//----- nvinfo : EIATTR_CUDA_API_VERSION
	.align		4
        /*0000*/ 	.byte	0x04, 0x37
        /*0002*/ 	.short	(.L_1114 - .L_1113)
.L_1113:
        /*0004*/ 	.word	0x00000082


	//----- nvinfo : EIATTR_KPARAM_INFO
	.align		4
.L_1114:
        /*0008*/ 	.byte	0x04, 0x17
        /*000a*/ 	.short	(.L_1116 - .L_1115)
.L_1115:
        /*000c*/ 	.word	0x00000000
        /*0010*/ 	.short	0x0000
        /*0012*/ 	.short	0x0000
        /*0014*/ 	.byte	0x00, 0xf0, 0xa1, 0x03


	//----- nvinfo : EIATTR_SPARSE_MMA_MASK
	.align		4
.L_1116:
        /*0018*/ 	.byte	0x03, 0x50
        /*001a*/ 	.short	0x0000


	//----- nvinfo : EIATTR_MAXREG_COUNT
	.align		4
        /*001c*/ 	.byte	0x03, 0x1b
        /*001e*/ 	.short	0x00ff


	//----- nvinfo : EIATTR_NUM_BARRIERS
	.align		4
        /*0020*/ 	.byte	0x02, 0x4c
        /*0022*/ 	.byte	0x01
	.zero		1


	//----- nvinfo : EIATTR_MERCURY_ISA_VERSION
	.align		4
        /*0024*/ 	.byte	0x03, 0x5f
        /*0026*/ 	.short	0x0101


	//----- nvinfo : EIATTR_COOP_GROUP_MASK_REGIDS
	.align		4
        /*0028*/ 	.byte	0x04, 0x29
        /*002a*/ 	.short	(.L_1118 - .L_1117)


	//   ....[0]....
.L_1117:
        /*002c*/ 	.word	0xffffffff


	//   ....[1]....
        /*0030*/ 	.word	0xffffffff


	//   ....[2]....
        /*0034*/ 	.word	0xffffffff


	//   ....[3]....
        /*0038*/ 	.word	0xffffffff


	//   ....[4]....
        /*003c*/ 	.word	0xffffffff


	//   ....[5]....
        /*0040*/ 	.word	0xffffffff


	//   ....[6]....
        /*0044*/ 	.word	0xffffffff


	//   ....[7]....
        /*0048*/ 	.word	0xffffffff


	//   ....[8]....
        /*004c*/ 	.word	0xffffffff


	//   ....[9]....
        /*0050*/ 	.word	0xffffffff


	//   ....[10]....
        /*0054*/ 	.word	0xffffffff


	//   ....[11]....
        /*0058*/ 	.word	0xffffffff


	//   ....[12]....
        /*005c*/ 	.word	0xffffffff


	//   ....[13]....
        /*0060*/ 	.word	0xffffffff


	//   ....[14]....
        /*0064*/ 	.word	0xffffffff


	//   ....[15]....
        /*0068*/ 	.word	0xffffffff


	//   ....[16]....
        /*006c*/ 	.word	0xffffffff


	//   ....[17]....
        /*0070*/ 	.word	0xffffffff


	//   ....[18]....
        /*0074*/ 	.word	0xffffffff


	//   ....[19]....
        /*0078*/ 	.word	0xffffffff


	//   ....[20]....
        /*007c*/ 	.word	0xffffffff


	//   ....[21]....
        /*0080*/ 	.word	0x0500005a


	//   ....[22]....
        /*0084*/ 	.word	0x0500005a


	//   ....[23]....
        /*0088*/ 	.word	0x0500005a


	//   ....[24]....
        /*008c*/ 	.word	0x0500005a


	//   ....[25]....
        /*0090*/ 	.word	0x0500005a


	//   ....[26]....
        /*0094*/ 	.word	0x0500005a


	//   ....[27]....
        /*0098*/ 	.word	0x0500005a


	//   ....[28]....
        /*009c*/ 	.word	0x0500005a


	//   ....[29]....
        /*00a0*/ 	.word	0x0500005a


	//   ....[30]....
        /*00a4*/ 	.word	0x0500005a


	//----- nvinfo : EIATTR_COOP_GROUP_INSTR_OFFSETS
	.align		4
.L_1118:
        /*00a8*/ 	.byte	0x04, 0x28
        /*00aa*/ 	.short	(.L_1120 - .L_1119)


	//   ....[0]....
.L_1119:
        /*00ac*/ 	.word	0x00009ca0


	//   ....[1]....
        /*00b0*/ 	.word	0x00009cc0


	//   ....[2]....
        /*00b4*/ 	.word	0x00009ce0


	//   ....[3]....
        /*00b8*/ 	.word	0x00009d00


	//   ....[4]....
        /*00bc*/ 	.word	0x00009d20


	//   ....[5]....
        /*00c0*/ 	.word	0x0000a060


	//   ....[6]....
        /*00c4*/ 	.word	0x0000a080


	//   ....[7]....
        /*00c8*/ 	.word	0x0000a0a0


	//   ....[8]....
        /*00cc*/ 	.word	0x0000a0c0


	//   ....[9]....
        /*00d0*/ 	.word	0x0000a0e0


	//   ....[10]....
        /*00d4*/ 	.word	0x0000a250


	//   ....[11]....
        /*00d8*/ 	.word	0x0000a2c0


	//   ....[12]....
        /*00dc*/ 	.word	0x0000a2e0


	//   ....[13]....
        /*00e0*/ 	.word	0x0000a2f0


	//   ....[14]....
        /*00e4*/ 	.word	0x0000a320


	//   ....[15]....
        /*00e8*/ 	.word	0x0000a3b0


	//   ....[16]....
        /*00ec*/ 	.word	0x0000a420


	//   ....[17]....
        /*00f0*/ 	.word	0x0000a4b0


	//   ....[18]....
        /*00f4*/ 	.word	0x0000a4f0


	//   ....[19]....
        /*00f8*/ 	.word	0x0000a590


	//   ....[20]....
        /*00fc*/ 	.word	0x0000a5b0


	//   ....[21]....
        /*0100*/ 	.word	0x0000adb0


	//   ....[22]....
        /*0104*/ 	.word	0x0000ae20


	//   ....[23]....
        /*0108*/ 	.word	0x0000ae90


	//   ....[24]....
        /*010c*/ 	.word	0x0000af00


	//   ....[25]....
        /*0110*/ 	.word	0x0000af70


	//   ....[26]....
        /*0114*/ 	.word	0x0000b300


	//   ....[27]....
        /*0118*/ 	.word	0x0000b370


	//   ....[28]....
        /*011c*/ 	.word	0x0000b3e0


	//   ....[29]....
        /*0120*/ 	.word	0x0000b450


	//   ....[30]....
        /*0124*/ 	.word	0x0000b4c0


	//----- nvinfo : EIATTR_EXIT_INSTR_OFFSETS
	.align		4
.L_1120:
        /*0128*/ 	.byte	0x04, 0x1c
        /*012a*/ 	.short	(.L_1122 - .L_1121)


	//   ....[0]....
.L_1121:
        /*012c*/ 	.word	0x00000910


	//   ....[1]....
        /*0130*/ 	.word	0x0000ad50


	//----- nvinfo : EIATTR_MAX_THREADS
	.align		4
.L_1122:
        /*0134*/ 	.byte	0x04, 0x05
        /*0136*/ 	.short	(.L_1124 - .L_1123)
.L_1123:
        /*0138*/ 	.word	0x00000100
        /*013c*/ 	.word	0x00000001
        /*0140*/ 	.word	0x00000001


	//----- nvinfo : EIATTR_CRS_STACK_SIZE
	.align		4
.L_1124:
        /*0144*/ 	.byte	0x04, 0x1e
        /*0146*/ 	.short	(.L_1126 - .L_1125)
.L_1125:
        /*0148*/ 	.word	0x00000000


	//----- nvinfo : EIATTR_CBANK_PARAM_SIZE
	.align		4
.L_1126:
        /*014c*/ 	.byte	0x03, 0x19
        /*014e*/ 	.short	0x00e8


	//----- nvinfo : EIATTR_PARAM_CBANK
	.align		4
        /*0150*/ 	.byte	0x04, 0x0a
        /*0152*/ 	.short	(.L_1128 - .L_1127)
	.align		4
.L_1127:
        /*0154*/ 	.word	index@(.nv.constant0._ZN10layer_norm13ln_fwd_kernelINS_13Kernel_traitsI13__nv_bfloat16S2_S2_S2_fjLj6144ELj1ELj1ELj8ELj16ENS_18Kernel_traits_baseILj6144ES2_S2_S2_S2_fjLj256EEEEELb1ELb0ELb0ELb0EEEvNS_9FwdParamsE)
        /*0158*/ 	.short	0x0210
        /*015a*/ 	.short	0x00e8


	//----- nvinfo : EIATTR_SW_WAR
	.align		4
.L_1128:
        /*015c*/ 	.byte	0x04, 0x36
        /*015e*/ 	.short	(.L_1130 - .L_1129)
.L_1129:
        /*0160*/ 	.word	0x00000008
.L_1130:


//--------------------- .nv.info._ZN10layer_norm13ln_fwd_kernelINS_13Kernel_traitsI13__nv_bfloat16S2_S2_S2_fjLj6144ELj1ELj1ELj8ELj16ENS_18Kernel_traits_baseILj6144ES2_S2_S2_S2_fjLj256EEEEELb1ELb0ELb0ELb1EEEvNS_9FwdParamsE --------------------------
	.section	.nv.info._ZN10layer_norm13ln_fwd_kernelINS_13Kernel_traitsI13__nv_bfloat16S2_S2_S2_fjLj6144ELj1ELj1ELj8ELj16ENS_18Kernel_traits_baseILj6144ES2_S2_S2_S2_fjLj256EEEEELb1ELb0ELb0ELb1EEEvNS_9FwdParamsE,"",@"SHT_CUDA_INFO"
	.sectionflags	@""
	.align	4


	//----- nvinfo : EIATTR_CUDA_API_VERSION
	.align		4
        /*0000*/ 	.byte	0x04, 0x37
        /*0002*/ 	.short	(.L_1132 - .L_1131)
.L_1131:
        /*0004*/ 	.word	0x00000082


	//----- nvinfo : EIATTR_KPARAM_INFO
	.align		4
.L_1132:
        /*0008*/ 	.byte	0x04, 0x17
        /*000a*/ 	.short	(.L_1134 - .L_1133)
.L_1133:
        /*000c*/ 	.word	0x00000000
        /*0010*/ 	.short	0x0000
        /*0012*/ 	.short	0x0000
        /*0014*/ 	.byte	0x00, 0xf0, 0xa1, 0x03


	//----- nvinfo : EIATTR_SPARSE_MMA_MASK
	.align		4
.L_1134:
        /*0018*/ 	.byte	0x03, 0x50
        /*001a*/ 	.short	0x0000


	//----- nvinfo : EIATTR_MAXREG_COUNT
	.align		4
        /*001c*/ 	.byte	0x03, 0x1b
        /*001e*/ 	.short	0x00ff


	//----- nvinfo : EIATTR_NUM_BARRIERS
	.align		4
        /*0020*/ 	.byte	0x02, 0x4c
        /*0022*/ 	.byte	0x01
	.zero		1


	//----- nvinfo : EIATTR_MERCURY_ISA_VERSION
	.align		4
        /*0024*/ 	.byte	0x03, 0x5f
        /*0026*/ 	.short	0x0101


	//----- nvinfo : EIATTR_COOP_GROUP_MASK_REGIDS
	.align		4
        /*0028*/ 	.byte	0x04, 0x29
        /*002a*/ 	.short	(.L_1136 - .L_1135)


	//   ....[0]....
.L_1135:
        /*002c*/ 	.word	0xffffffff


	//   ....[1]....
        /*0030*/ 	.word	0xffffffff


	//   ....[2]....
        /*0034*/ 	.word	0xffffffff


	//   ....[3]....
        /*0038*/ 	.word	0xffffffff


	//   ....[4]....
        /*003c*/ 	.word	0xffffffff


	//   ....[5]....
        /*0040*/ 	.word	0xffffffff


	//   ....[6]....
        /*0044*/ 	.word	0xffffffff


	//   ....[7]....
        /*0048*/ 	.word	0xffffffff


	//   ....[8]....
        /*004c*/ 	.word	0xffffffff


	//   ....[9]....
        /*0050*/ 	.word	0xffffffff


	//   ....[10]....
        /*0054*/ 	.word	0xffffffff


	//   ....[11]....
        /*0058*/ 	.word	0xffffffff


	//   ....[12]....
        /*005c*/ 	.word	0xffffffff


	//   ....[13]....
        /*0060*/ 	.word	0xffffffff


	//   ....[14]....
        /*0064*/ 	.word	0xffffffff


	//   ....[15]....
        /*0068*/ 	.word	0xffffffff


	//   ....[16]....
        /*006c*/ 	.word	0xffffffff


	//   ....[17]....
        /*0070*/ 	.word	0xffffffff


	//   ....[18]....
        /*0074*/ 	.word	0xffffffff


	//   ....[19]....
        /*0078*/ 	.word	0xffffffff


	//   ....[20]....
        /*007c*/ 	.word	0xffffffff


	//   ....[21]....
        /*0080*/ 	.word	0x05000029


	//   ....[22]....
        /*0084*/ 	.word	0x05000029


	//   ....[23]....
        /*0088*/ 	.word	0x05000029


	//   ....[24]....
        /*008c*/ 	.word	0x05000029


	//   ....[25]....
        /*0090*/ 	.word	0x05000029


	//   ....[26]....
        /*0094*/ 	.word	0x05000029


	//   ....[27]....
        /*0098*/ 	.word	0x05000029


	//   ....[28]....
        /*009c*/ 	.word	0x05000029


	//   ....[29]....
        /*00a0*/ 	.word	0x05000029


	//   ....[30]....
        /*00a4*/ 	.word	0x05000029


	//----- nvinfo : EIATTR_COOP_GROUP_INSTR_OFFSETS
	.align		4
.L_1136:
        /*00a8*/ 	.byte	0x04, 0x28
        /*00aa*/ 	.short	(.L_1138 - .L_1137)


	//   ....[0]....
.L_1137:
        /*00ac*/ 	.word	0x00009700


	//   ....[1]....
        /*00b0*/ 	.word	0x00009720


	//   ....[2]....
        /*00b4*/ 	.word	0x00009740


	//   ....[3]....
        /*00b8*/ 	.word	0x00009760


	//   ....[4]....
        /*00bc*/ 	.word	0x00009780


	//   ....[5]....
        /*00c0*/ 	.word	0x00009ab0


	//   ....[6]....
        /*00c4*/ 	.word	0x00009ad0


	//   ....[7]....
        /*00c8*/ 	.word	0x00009af0


	//   ....[8]....
        /*00cc*/ 	.word	0x00009b10


	//   ....[9]....
        /*00d0*/ 	.word	0x00009b30


	//   ....[10]....
        /*00d4*/ 	.word	0x00009ca0


	//   ....[11]....
        /*00d8*/ 	.word	0x00009d10


	//   ....[12]....
        /*00dc*/ 	.word	0x00009d40


	//   ....[13]....
        /*00e0*/ 	.word	0x00009d70


	//   ....[14]....
        /*00e4*/ 	.word	0x00009e00


	//   ....[15]....
        /*00e8*/ 	.word	0x00009e20


	//   ....[16]....
        /*00ec*/ 	.word	0x00009e40


	//   ....[17]....
        /*00f0*/ 	.word	0x00009ef0


	//   ....[18]....
        /*00f4*/ 	.word	0x00009f30


	//   ....[19]....
        /*00f8*/ 	.word	0x00009fd0


	//   ....[20]....
        /*00fc*/ 	.word	0x0000a000


	//   ....[21]....
        /*0100*/ 	.word	0x0000a720


	//   ....[22]....
        /*0104*/ 	.word	0x0000a790


	//   ....[23]....
        /*0108*/ 	.word	0x0000a800


	//   ....[24]....
        /*010c*/ 	.word	0x0000a870


	//   ....[25]....
        /*0110*/ 	.word	0x0000a8e0


	//   ....[26]....
        /*0114*/ 	.word	0x0000ac60


	//   ....[27]....
        /*0118*/ 	.word	0x0000acd0


	//   ....[28]....
        /*011c*/ 	.word	0x0000ad40


	//   ....[29]....
        /*0120*/ 	.word	0x0000adb0


	//   ....[30]....
        /*0124*/ 	.word	0x0000ae20


	//----- nvinfo : EIATTR_EXIT_INSTR_OFFSETS
	.align		4
.L_1138:
        /*0128*/ 	.byte	0x04, 0x1c
        /*012a*/ 	.short	(.L_1140 - .L_1139)


	//   ....[0]....
.L_1139:
        /*012c*/ 	.word	0x000005c0


	//   ....[1]....
        /*0130*/ 	.word	0x0000a6d0


	//----- nvinfo : EIATTR_MAX_THREADS
	.align		4
.L_1140:
        /*0134*/ 	.byte	0x04, 0x05
        /*0136*/ 	.short	(.L_1142 - .L_1141)
.L_1141:
        /*0138*/ 	.word	0x00000100
        /*013c*/ 	.word	0x00000001
        /*0140*/ 	.word	0x00000001


	//----- nvinfo : EIATTR_CRS_STACK_SIZE
	.align		4
.L_1142:
        /*0144*/ 	.byte	0x04, 0x1e
        /*0146*/ 	.short	(.L_1144 - .L_1143)
.L_1143:
        /*0148*/ 	.word	0x00000000


	//----- nvinfo : EIATTR_CBANK_PARAM_SIZE
	.align		4
.L_1144:
        /*014c*/ 	.byte	0x03, 0x19
        /*014e*/ 	.short	0x00e8


	//----- nvinfo : EIATTR_PARAM_CBANK
	.align		4
        /*0150*/ 	.byte	0x04, 0x0a
        /*0152*/ 	.short	(.L_1146 - .L_1145)
	.align		4
.L_1145:
        /*0154*/ 	.word	index@(.nv.constant0._ZN10layer_norm13ln_fwd_kernelINS_13Kernel_traitsI13__nv_bfloat16S2_S2_S2_fjLj6144ELj1ELj1ELj8ELj16ENS_18Kernel_traits_baseILj6144ES2_S2_S2_S2_fjLj256EEEEELb1ELb0ELb0ELb1EEEvNS_9FwdParamsE)
        /*0158*/ 	.short	0x0210
        /*015a*/ 	.short	0x00e8


	//----- nvinfo : EIATTR_SW_WAR
	.align		4
.L_1146:
        /*015c*/ 	.byte	0x04, 0x36
        /*015e*/ 	.short	(.L_1148 - .L_1147)
.L_1147:
        /*0160*/ 	.word	0x00000008
.L_1148:


//--------------------- .nv.info._ZN10layer_norm13ln_fwd_kernelINS_13Kernel_traitsI13__nv_bfloat16S2_S2_S2_fjLj6144ELj1ELj1ELj8ELj16ENS_18Kernel_traits_baseILj6144ES2_S2_S2_S2_fjLj256EEEEELb1ELb0ELb1ELb0EEEvNS_9FwdParamsE --------------------------
	.section	.nv.info._ZN10layer_norm13ln_fwd_kernelINS_13Kernel_traitsI13__nv_bfloat16S2_S2_S2_fjLj6144ELj1ELj1ELj8ELj16ENS_18Kernel_traits_baseILj6144ES2_S2_S2_S2_fjLj256EEEEELb1ELb0ELb1ELb0EEEvNS_9FwdParamsE,"",@"SHT_CUDA_INFO"
	.sectionflags	@""
	.align	4


	//----- nvinfo : EIATTR_CUDA_API_VERSION
	.align		4
        /*0000*/ 	.byte	0x04, 0x37
        /*0002*/ 	.short	(.L_1150 - .L_1149)
.L_1149:
        /*0004*/ 	.word	0x00000082


	//----- nvinfo : EIATTR_KPARAM_INFO
	.align		4
.L_1150:
        /*0008*/ 	.byte	0x04, 0x17
        /*000a*/ 	.short	(.L_1152 - .L_1151)
.L_1151:
        /*000c*/ 	.word	0x00000000
        /*0010*/ 	.short	0x0000
        /*0012*/ 	.short	0x0000
        /*0014*/ 	.byte	0x00, 0xf0, 0xa1, 0x03


	//----- nvinfo : EIATTR_SPARSE_MMA_MASK
	.align		4
.L_1152:
        /*0018*/ 	.byte	0x03, 0x50
        /*001a*/ 	.short	0x0000


	//----- nvinfo : EIATTR_MAXREG_COUNT
	.align		4
        /*001c*/ 	.byte	0x03, 0x1b
        /*001e*/ 	.short	0x00ff


	//----- nvinfo : EIATTR_NUM_BARRIERS
	.align		4
        /*0020*/ 	.byte	0x02, 0x4c
        /*0022*/ 	.byte	0x01
	.zero		1


	//----- nvinfo : EIATTR_MERCURY_ISA_VERSION
	.align		4
        /*0024*/ 	.byte	0x03, 0x5f
        /*0026*/ 	.short	0x0101


	//----- nvinfo : EIATTR_COOP_GROUP_MASK_REGIDS
	.align		4
        /*0028*/ 	.byte	0x04, 0x29
        /*002a*/ 	.short	(.L_1154 - .L_1153)


	//   ....[0]....
.L_1153:
        /*002c*/ 	.word	0xffffffff


	//   ....[1]....
        /*0030*/ 	.word	0xffffffff


	//   ....[2]....
        /*0034*/ 	.word	0xffffffff


	//   ....[3]....
        /*0038*/ 	.word	0xffffffff


	//   ....[4]....
        /*003c*/ 	.word	0xffffffff


	//   ....[5]....
        /*0040*/ 	.word	0xffffffff


	//   ....[6]....
        /*0044*/ 	.word	0xffffffff


	//   ....[7]....
        /*0048*/ 	.word	0xffffffff


	//   ....[8]....
        /*004c*/ 	.word	0xffffffff


	//   ....[9]....
        /*0050*/ 	.word	0xffffffff


	//   ....[10]....
        /*0054*/ 	.word	0xffffffff


	//   ....[11]....
        /*0058*/ 	.word	0xffffffff


	//   ....[12]....
        /*005c*/ 	.word	0xffffffff


	//   ....[13]....
        /*0060*/ 	.word	0xffffffff


	//   ....[14]....
        /*0064*/ 	.word	0xffffffff


	//   ....[15]....
        /*0068*/ 	.word	0xffffffff


	//   ....[16]....
        /*006c*/ 	.word	0xffffffff


	//   ....[17]....
        /*0070*/ 	.word	0xffffffff


	//   ....[18]....
        /*0074*/ 	.word	0xffffffff


	//   ....[19]....
        /*0078*/ 	.word	0xffffffff


	//   ....[20]....
        /*007c*/ 	.word	0xffffffff


	//   ....[21]....
        /*0080*/ 	.word	0x05000074


	//   ....[22]....
        /*0084*/ 	.word	0x05000074


	//   ....[23]....
        /*0088*/ 	.word	0x05000074


	//   ....[24]....
        /*008c*/ 	.word	0x05000074


	//   ....[25]....
        /*0090*/ 	.word	0x05000074


	//   ....[26]....
        /*0094*/ 	.word	0x05000074


	//   ....[27]....
        /*0098*/ 	.word	0x05000074


	//   ....[28]....
        /*009c*/ 	.word	0x05000074


	//   ....[29]....
        /*00a0*/ 	.word	0x05000074


	//   ....[30]....
        /*00a4*/ 	.word	0x05000074


	//----- nvinfo : EIATTR_COOP_GROUP_INSTR_OFFSETS
	.align		4
.L_1154:
        /*00a8*/ 	.byte	0x04, 0x28
        /*00aa*/ 	.short	(.L_1156 - .L_1155)


	//   ....[0]....
.L_1155:
        /*00ac*/ 	.word	0x0000ac20


	//   ....[1]....
        /*00b0*/ 	.word	0x0000ac40


	//   ....[2]....
        /*00b4*/ 	.word	0x0000ac60


	//   ....[3]....
        /*00b8*/ 	.word	0x0000ac80


	//   ....[4]....
        /*00bc*/ 	.word	0x0000aca0


	//   ....[5]....
        /*00c0*/ 	.word	0x0000afe0


	//   ....[6]....
        /*00c4*/ 	.word	0x0000b000


	//   ....[7]....
        /*00c8*/ 	.word	0x0000b020


	//   ....[8]....
        /*00cc*/ 	.word	0x0000b040


	//   ....[9]....
        /*00d0*/ 	.word	0x0000b060


	//   ....[10]....
        /*00d4*/ 	.word	0x0000b1e0


	//   ....[11]....
        /*00d8*/ 	.word	0x0000b250


	//   ....[12]....
        /*00dc*/ 	.word	0x0000b260


	//   ....[13]....
        /*00e0*/ 	.word	0x0000b290


	//   ....[14]....
        /*00e4*/ 	.word	0x0000b2e0


	//   ....[15]....
        /*00e8*/ 	.word	0x0000b340


	//   ....[16]....
        /*00ec*/ 	.word	0x0000b3b0


	//   ....[17]....
        /*00f0*/ 	.word	0x0000b410


	//   ....[18]....
        /*00f4*/ 	.word	0x0000b430


	//   ....[19]....
        /*00f8*/ 	.word	0x0000b510


	//   ....[20]....
        /*00fc*/ 	.word	0x0000b540


	//   ....[21]....
        /*0100*/ 	.word	0x0000bdc0


	//   ....[22]....
        /*0104*/ 	.word	0x0000be30


	//   ....[23]....
        /*0108*/ 	.word	0x0000bea0


	//   ....[24]....
        /*010c*/ 	.word	0x0000bf10


	//   ....[25]....
        /*0110*/ 	.word	0x0000bf80


	//   ....[26]....
        /*0114*/ 	.word	0x0000c310


	//   ....[27]....
        /*0118*/ 	.word	0x0000c380


	//   ....[28]....
        /*011c*/ 	.word	0x0000c3f0


	//   ....[29]....
        /*0120*/ 	.word	0x0000c460


	//   ....[30]....
        /*0124*/ 	.word	0x0000c4d0


	//----- nvinfo : EIATTR_EXIT_INSTR_OFFSETS
	.align		4
.L_1156:
        /*0128*/ 	.byte	0x04, 0x1c
        /*012a*/ 	.short	(.L_1158 - .L_1157)


	//   ....[0]....
.L_1157:
        /*012c*/ 	.word	0x00000900


	//   ....[1]....
        /*0130*/ 	.word	0x0000bd60


	//----- nvinfo : EIATTR_MAX_THREADS
	.align		4
.L_1158:
        /*0134*/ 	.byte	0x04, 0x05
        /*0136*/ 	.short	(.L_1160 - .L_1159)
.L_1159:
        /*0138*/ 	.word	0x00000100
        /*013c*/ 	.word	0x00000001
        /*0140*/ 	.word	0x00000001


	//----- nvinfo : EIATTR_CRS_STACK_SIZE
	.align		4
.L_1160:
        /*0144*/ 	.byte	0x04, 0x1e
        /*0146*/ 	.short	(.L_1162 - .L_1161)
.L_1161:
        /*0148*/ 	.word	0x00000000


	//----- nvinfo : EIATTR_CBANK_PARAM_SIZE
	.align		4
.L_1162:
        /*014c*/ 	.byte	0x03, 0x19
        /*014e*/ 	.short	0x00e8


	//----- nvinfo : EIATTR_PARAM_CBANK
	.align		4
        /*0150*/ 	.byte	0x04, 0x0a
        /*0152*/ 	.short	(.L_1164 - .L_1163)
	.align		4
.L_1163:
        /*0154*/ 	.word	index@(.nv.constant0._ZN10layer_norm13ln_fwd_kernelINS_13Kernel_traitsI13__nv_bfloat16S2_S2_S2_fjLj6144ELj1ELj1ELj8ELj16ENS_18Kernel_traits_baseILj6144ES2_S2_S2_S2_fjLj256EEEEELb1ELb0ELb1ELb0EEEvNS_9FwdParamsE)
        /*0158*/ 	.short	0x0210
        /*015a*/ 	.short	0x00e8


	//----- nvinfo : EIATTR_SW_WAR
	.align		4
.L_1164:
        /*015c*/ 	.byte	0x04, 0x36
        /*015e*/ 	.short	(.L_1166 - .L_1165)
.L_1165:
        /*0160*/ 	.word	0x00000008
.L_1166:


//--------------------- .nv.info._ZN10layer_norm13ln_fwd_kernelINS_13Kernel_traitsI13__nv_bfloat16S2_S2_S2_fjLj6144ELj1ELj1ELj8ELj16ENS_18Kernel_traits_baseILj6144ES2_S2_S2_S2_fjLj256EEEEELb1ELb0ELb1ELb1EEEvNS_9FwdParamsE --------------------------
	.section	.nv.info._ZN10layer_norm13ln_fwd_kernelINS_13Kernel_traitsI13__nv_bfloat16S2_S2_S2_fjLj6144ELj1ELj1ELj8ELj16ENS_18Kernel_traits_baseILj6144ES2_S2_S2_S2_fjLj256EEEEELb1ELb0ELb1ELb1EEEvNS_9FwdParamsE,"",@"SHT_CUDA_INFO"
	.sectionflags	@""
	.align	4


	//----- nvinfo : EIATTR_CUDA_API_VERSION
	.align		4
        /*0000*/ 	.byte	0x04, 0x37
        /*0002*/ 	.short	(.L_1168 - .L_1167)
.L_1167:
        /*0004*/ 	.word	0x00000082


	//----- nvinfo : EIATTR_KPARAM_INFO
	.align		4
.L_1168:
        /*0008*/ 	.byte	0x04, 0x17
        /*000a*/ 	.short	(.L_1170 - .L_1169)
.L_1169:
        /*000c*/ 	.word	0x00000000
        /*0010*/ 	.short	0x0000
        /*0012*/ 	.short	0x0000
        /*0014*/ 	.byte	0x00, 0xf0, 0xa1, 0x03


	//----- nvinfo : EIATTR_SPARSE_MMA_MASK
	.align		4
.L_1170:
        /*0018*/ 	.byte	0x03, 0x50
        /*001a*/ 	.short	0x0000


	//----- nvinfo : EIATTR_MAXREG_COUNT
	.align		4
        /*001c*/ 	.byte	0x03, 0x1b
        /*001e*/ 	.short	0x00ff


	//----- nvinfo : EIATTR_NUM_BARRIERS
	.align		4
        /*0020*/ 	.byte	0x02, 0x4c
        /*0022*/ 	.byte	0x01
	.zero		1


	//----- nvinfo : EIATTR_MERCURY_ISA_VERSION
	.align		4
        /*0024*/ 	.byte	0x03, 0x5f
        /*0026*/ 	.short	0x0101


	//----- nvinfo : EIATTR_COOP_GROUP_MASK_REGIDS
	.align		4
        /*0028*/ 	.byte	0x04, 0x29
        /*002a*/ 	.short	(.L_1172 - .L_1171)


	//   ....[0]....
.L_1171:
        /*002c*/ 	.word	0xffffffff


	//   ....[1]....
        /*0030*/ 	.word	0xffffffff


	//   ....[2]....
        /*0034*/ 	.word	0xffffffff


	//   ....[3]....
        /*0038*/ 	.word	0xffffffff


	//   ....[4]....
        /*003c*/ 	.word	0xffffffff


	//   ....[5]....
        /*0040*/ 	.word	0xffffffff


	//   ....[6]....
        /*0044*/ 	.word	0xffffffff


	//   ....[7]....
        /*0048*/ 	.word	0xffffffff


	//   ....[8]....
        /*004c*/ 	.word	0xffffffff


	//   ....[9]....
        /*0050*/ 	.word	0xffffffff


	//   ....[10]....
        /*0054*/ 	.word	0xffffffff


	//   ....[11]....
        /*0058*/ 	.word	0xffffffff


	//   ....[12]....
        /*005c*/ 	.word	0xffffffff


	//   ....[13]....
        /*0060*/ 	.word	0xffffffff


	//   ....[14]....
        /*0064*/ 	.word	0xffffffff


	//   ....[15]....
        /*0068*/ 	.word	0xffffffff


	//   ....[16]....
        /*006c*/ 	.word	0xffffffff


	//   ....[17]....
        /*0070*/ 	.word	0xffffffff


	//   ....[18]....
        /*0074*/ 	.word	0xffffffff


	//   ....[19]....
        /*0078*/ 	.word	0xffffffff


	//   ....[20]....
        /*007c*/ 	.word	0xffffffff


	//   ....[21]....
        /*0080*/ 	.word	0x05000051


	//   ....[22]....
        /*0084*/ 	.word	0x05000051


	//   ....[23]....
        /*0088*/ 	.word	0x05000051


	//   ....[24]....
        /*008c*/ 	.word	0x05000051


	//   ....[25]....
        /*0090*/ 	.word	0x05000051


	//   ....[26]....
        /*0094*/ 	.word	0x05000051


	//   ....[27]....
        /*0098*/ 	.word	0x05000051


	//   ....[28]....
        /*009c*/ 	.word	0x05000051


	//   ....[29]....
        /*00a0*/ 	.word	0x05000051


	//   ....[30]....
        /*00a4*/ 	.word	0x05000051


	//----- nvinfo : EIATTR_COOP_GROUP_INSTR_OFFSETS
	.align		4
.L_1172:
        /*00a8*/ 	.byte	0x04, 0x28
        /*00aa*/ 	.short	(.L_1174 - .L_1173)


	//   ....[0]....
.L_1173:
        /*00ac*/ 	.word	0x0000a660


	//   ....[1]....
        /*00b0*/ 	.word	0x0000a680


	//   ....[2]....
        /*00b4*/ 	.word	0x0000a6a0


	//   ....[3]....
        /*00b8*/ 	.word	0x0000a6c0


	//   ....[4]....
        /*00bc*/ 	.word	0x0000a6e0


	//   ....[5]....
        /*00c0*/ 	.word	0x0000aa10


	//   ....[6]....
        /*00c4*/ 	.word	0x0000aa30


	//   ....[7]....
        /*00c8*/ 	.word	0x0000aa50


	//   ....[8]....
        /*00cc*/ 	.word	0x0000aa70


	//   ....[9]....
        /*00d0*/ 	.word	0x0000aa90


	//   ....[10]....
        /*00d4*/ 	.word	0x0000ac10


	//   ....[11]....
        /*00d8*/ 	.word	0x0000ac60


	//   ....[12]....
        /*00dc*/ 	.word	0x0000ac80


	//   ....[13]....
        /*00e0*/ 	.word	0x0000ac90


	//   ....[14]....
        /*00e4*/ 	.word	0x0000ace0


	//   ....[15]....
        /*00e8*/ 	.word	0x0000ad50


	//   ....[16]....
        /*00ec*/ 	.word	0x0000ad90


	//   ....[17]....
        /*00f0*/ 	.word	0x0000ae50


	//   ....[18]....
        /*00f4*/ 	.word	0x0000ae80


	//   ....[19]....
        /*00f8*/ 	.word	0x0000af20


	//   ....[20]....
        /*00fc*/ 	.word	0x0000af50


	//   ....[21]....
        /*0100*/ 	.word	0x0000b960


	//   ....[22]....
        /*0104*/ 	.word	0x0000b9d0


	//   ....[23]....
        /*0108*/ 	.word	0x0000ba40


	//   ....[24]....
        /*010c*/ 	.word	0x0000bab0


	//   ....[25]....
        /*0110*/ 	.word	0x0000bb20


	//   ....[26]....
        /*0114*/ 	.word	0x0000bea0


	//   ....[27]....
        /*0118*/ 	.word	0x0000bf10


	//   ....[28]....
        /*011c*/ 	.word	0x0000bf80


	//   ....[29]....
        /*0120*/ 	.word	0x0000bff0


	//   ....[30]....
        /*0124*/ 	.word	0x0000c060


	//----- nvinfo : EIATTR_EXIT_INSTR_OFFSETS
	.align		4
.L_1174:
        /*0128*/ 	.byte	0x04, 0x1c
        /*012a*/ 	.short	(.L_1176 - .L_1175)


	//   ....[0]....
.L_1175:
        /*012c*/ 	.word	0x000005c0


	//   ....[1]....
        /*0130*/ 	.word	0x0000b910


	//----- nvinfo : EIATTR_MAX_THREADS
	.align		4
.L_1176:
        /*0134*/ 	.byte	0x04, 0x05
        /*0136*/ 	.short	(.L_1178 - .L_1177)
.L_1177:
        /*0138*/ 	.word	0x00000100
        /*013c*/ 	.word	0x00000001
        /*0140*/ 	.word	0x00000001


	//----- nvinfo : EIATTR_CRS_STACK_SIZE
	.align		4
.L_1178:
        /*0144*/ 	.byte	0x04, 0x1e
        /*0146*/ 	.short	(.L_1180 - .L_1179)
.L_1179:
        /*0148*/ 	.word	0x00000000


	//----- nvinfo : EIATTR_CBANK_PARAM_SIZE
	.align		4
.L_1180:
        /*014c*/ 	.byte	0x03, 0x19
        /*014e*/ 	.short	0x00e8


	//----- nvinfo : EIATTR_PARAM_CBANK
	.align		4
        /*0150*/ 	.byte	0x04, 0x0a
        /*0152*/ 	.short	(.L_1182 - .L_1181)
	.align		4
.L_1181:
        /*0154*/ 	.word	index@(.nv.constant0._ZN10layer_norm13ln_fwd_kernelINS_13Kernel_traitsI13__nv_bfloat16S2_S2_S2_fjLj6144ELj1ELj1ELj8ELj16ENS_18Kernel_traits_baseILj6144ES2_S2_S2_S2_fjLj256EEEEELb1ELb0ELb1ELb1EEEvNS_9FwdParamsE)
        /*0158*/ 	.short	0x0210
        /*015a*/ 	.short	0x00e8


	//----- nvinfo : EIATTR_SW_WAR
	.align		4
.L_1182:
        /*015c*/ 	.byte	0x04, 0x36
        /*015e*/ 	.short	(.L_1184 - .L_1183)
.L_1183:
        /*0160*/ 	.word	0x00000008
.L_1184:


//--------------------- .nv.info._ZN10layer_norm13ln_fwd_kernelINS_13Kernel_traitsI13__nv_bfloat16S2_S2_S2_fjLj6144ELj1ELj1ELj8ELj16ENS_18Kernel_traits_baseILj6144ES2_S2_S2_S2_fjLj256EEEEELb1ELb1ELb0ELb0EEEvNS_9FwdParamsE --------------------------
	.section	.nv.info._ZN10layer_norm13ln_fwd_kernelINS_13Kernel_traitsI13__nv_bfloat16S2_S2_S2_fjLj6144ELj1ELj1ELj8ELj16ENS_18Kernel_traits_baseILj6144ES2_S2_S2_S2_fjLj256EEEEELb1ELb1ELb0ELb0EEEvNS_9FwdParamsE,"",@"SHT_CUDA_INFO"
	.sectionflags	@""
	.align	4


	//----- nvinfo : EIATTR_CUDA_API_VERSION
	.align		4
        /*0000*/ 	.byte	0x04, 0x37
        /*0002*/ 	.short	(.L_1186 - .L_1185)
.L_1185:
        /*0004*/ 	.word	0x00000082


	//----- nvinfo : EIATTR_KPARAM_INFO
	.align		4
.L_1186:
        /*0008*/ 	.byte	0x04, 0x17
        /*000a*/ 	.short	(.L_1188 - .L_1187)
.L_1187:
        /*000c*/ 	.word	0x00000000
        /*0010*/ 	.short	0x0000
        /*0012*/ 	.short	0x0000
        /*0014*/ 	.byte	0x00, 0xf0, 0xa1, 0x03


	//----- nvinfo : EIATTR_SPARSE_MMA_MASK
	.align		4
.L_1188:
        /*0018*/ 	.byte	0x03, 0x50
        /*001a*/ 	.short	0x0000


	//----- nvinfo : EIATTR_MAXREG_COUNT
	.align		4
        /*001c*/ 	.byte	0x03, 0x1b
        /*001e*/ 	.short	0x00ff


	//----- nvinfo : EIATTR_NUM_BARRIERS
	.align		4
        /*0020*/ 	.byte	0x02, 0x4c
        /*0022*/ 	.byte	0x01
	.zero		1


	//----- nvinfo : EIATTR_MERCURY_ISA_VERSION
	.align		4
        /*0024*/ 	.byte	0x03, 0x5f
        /*0026*/ 	.short	0x0101


	//----- nvinfo : EIATTR_COOP_GROUP_MASK_REGIDS
	.align		4
        /*0028*/ 	.byte	0x04, 0x29
        /*002a*/ 	.short	(.L_1190 - .L_1189)


	//   ....[0]....
.L_1189:
        /*002c*/ 	.word	0xffffffff


	//   ....[1]....
        /*0030*/ 	.word	0xffffffff


	//   ....[2]....
        /*0034*/ 	.word	0xffffffff


	//   ....[3]....
        /*0038*/ 	.word	0xffffffff


	//   ....[4]....
        /*003c*/ 	.word	0xffffffff


	//   ....[5]....
        /*0040*/ 	.word	0xffffffff


	//   ....[6]....
        /*0044*/ 	.word	0xffffffff


	//   ....[7]....
        /*0048*/ 	.word	0xffffffff


	//   ....[8]....
        /*004c*/ 	.word	0xffffffff


	//   ....[9]....
        /*0050*/ 	.word	0xffffffff


	//   ....[10]....
        /*0054*/ 	.word	0xffffffff


	//   ....[11]....
        /*0058*/ 	.word	0xffffffff


	//   ....[12]....
        /*005c*/ 	.word	0xffffffff


	//   ....[13]....
        /*0060*/ 	.word	0xffffffff


	//   ....[14]....
        /*0064*/ 	.word	0xffffffff


	//   ....[15]....
        /*0068*/ 	.word	0xffffffff


	//   ....[16]....
        /*006c*/ 	.word	0xffffffff


	//   ....[17]....
        /*0070*/ 	.word	0xffffffff


	//   ....[18]....
        /*0074*/ 	.word	0xffffffff


	//   ....[19]....
        /*0078*/ 	.word	0xffffffff


	//   ....[20]....
        /*007c*/ 	.word	0xffffffff


	//   ....[21]....
        /*0080*/ 	.word	0x05000066


	//   ....[22]....
        /*0084*/ 	.word	0x05000066


	//   ....[23]....
        /*0088*/ 	.word	0x05000066


	//   ....[24]....
        /*008c*/ 	.word	0x05000066


	//   ....[25]....
        /*0090*/ 	.word	0x05000066


	//   ....[26]....
        /*0094*/ 	.word	0x05000066


	//   ....[27]....
        /*0098*/ 	.word	0x05000066


	//   ....[28]....
        /*009c*/ 	.word	0x05000066


	//   ....[29]....
        /*00a0*/ 	.word	0x05000066


	//   ....[30]....
        /*00a4*/ 	.word	0x05000066


	//----- nvinfo : EIATTR_COOP_GROUP_INSTR_OFFSETS
	.align		4
.L_1190:
        /*00a8*/ 	.byte	0x04, 0x28
        /*00aa*/ 	.short	(.L_1192 - .L_1191)


	//   ....[0]....
.L_1191:
        /*00ac*/ 	.word	0x0000a0e0


	//   ....[1]....
        /*00b0*/ 	.word	0x0000a100


	//   ....[2]....
        /*00b4*/ 	.word	0x0000a120


	//   ....[3]....
        /*00b8*/ 	.word	0x0000a140


	//   ....[4]....
        /*00bc*/ 	.word	0x0000a160


	//   ....[5]....
        /*00c0*/ 	.word	0x0000a4a0


	//   ....[6]....
        /*00c4*/ 	.word	0x0000a4c0


	//   ....[7]....
        /*00c8*/ 	.word	0x0000a4e0


	//   ....[8]....
        /*00cc*/ 	.word	0x0000a500


	//   ....[9]....
        /*00d0*/ 	.word	0x0000a520


	//   ....[10]....
        /*00d4*/ 	.word	0x0000a6c0


	//   ....[11]....
        /*00d8*/ 	.word	0x0000a6d0


	//   ....[12]....
        /*00dc*/ 	.word	0x0000a720


	//   ....[13]....
        /*00e0*/ 	.word	0x0000a760


	//   ....[14]....
        /*00e4*/ 	.word	0x0000a7d0


	//   ....[15]....
        /*00e8*/ 	.word	0x0000a860


	//   ....[16]....
        /*00ec*/ 	.word	0x0000a8c0


	//   ....[17]....
        /*00f0*/ 	.word	0x0000a8d0


	//   ....[18]....
        /*00f4*/ 	.word	0x0000a980


	//   ....[19]....
        /*00f8*/ 	.word	0x0000a9a0


	//   ....[20]....
        /*00fc*/ 	.word	0x0000a9e0


	//   ....[21]....
        /*0100*/ 	.word	0x0000b1f0


	//   ....[22]....
        /*0104*/ 	.word	0x0000b260


	//   ....[23]....
        /*0108*/ 	.word	0x0000b2d0


	//   ....[24]....
        /*010c*/ 	.word	0x0000b340


	//   ....[25]....
        /*0110*/ 	.word	0x0000b3b0


	//   ....[26]....
        /*0114*/ 	.word	0x0000b730


	//   ....[27]....
        /*0118*/ 	.word	0x0000b7a0


	//   ....[28]....
        /*011c*/ 	.word	0x0000b810


	//   ....[29]....
        /*0120*/ 	.word	0x0000b880


	//   ....[30]....
        /*0124*/ 	.word	0x0000b8f0


	//----- nvinfo : EIATTR_EXIT_INSTR_OFFSETS
	.align		4
.L_1192:
        /*0128*/ 	.byte	0x04, 0x1c
        /*012a*/ 	.short	(.L_1194 - .L_1193)


	//   ....[0]....
.L_1193:
        /*012c*/ 	.word	0x00000ad0


	//   ....[1]....
        /*0130*/ 	.word	0x0000b190


	//----- nvinfo : EIATTR_MAX_THREADS
	.align		4
.L_1194:
        /*0134*/ 	.byte	0x04, 0x05
        /*0136*/ 	.short	(.L_1196 - .L_1195)
.L_1195:
        /*0138*/ 	.word	0x00000100
        /*013c*/ 	.word	0x00000001
        /*0140*/ 	.word	0x00000001


	//----- nvinfo : EIATTR_CRS_STACK_SIZE
	.align		4
.L_1196:
        /*0144*/ 	.byte	0x04, 0x1e
        /*0146*/ 	.short	(.L_1198 - .L_1197)
.L_1197:
        /*0148*/ 	.word	0x00000000


	//----- nvinfo : EIATTR_CBANK_PARAM_SIZE
	.align		4
.L_1198:
        /*014c*/ 	.byte	0x03, 0x19
        /*014e*/ 	.short	0x00e8


	//----- nvinfo : EIATTR_PARAM_CBANK
	.align		4
        /*0150*/ 	.byte	0x04, 0x0a
        /*0152*/ 	.short	(.L_1200 - .L_1199)
	.align		4
.L_1199:
        /*0154*/ 	.word	index@(.nv.constant0._ZN10layer_norm13ln_fwd_kernelINS_13Kernel_traitsI13__nv_bfloat16S2_S2_S2_fjLj6144ELj1ELj1ELj8ELj16ENS_18Kernel_traits_baseILj6144ES2_S2_S2_S2_fjLj256EEEEELb1ELb1ELb0ELb0EEEvNS_9FwdParamsE)
        /*0158*/ 	.short	0x0210
        /*015a*/ 	.short	0x00e8


	//----- nvinfo : EIATTR_SW_WAR
	.align		4
.L_1200:
        /*015c*/ 	.byte	0x04, 0x36
        /*015e*/ 	.short	(.L_1202 - .L_1201)
.L_1201:
        /*0160*/ 	.word	0x00000008
.L_1202:


//--------------------- .nv.info._ZN10layer_norm13ln_fwd_kernelINS_13Kernel_traitsI13__nv_bfloat16S2_S2_S2_fjLj6144ELj1ELj1ELj8ELj16ENS_18Kernel_traits_baseILj6144ES2_S2_S2_S2_fjLj256EEEEELb1ELb1ELb0ELb1EEEvNS_9FwdParamsE --------------------------
	.section	.nv.info._ZN10layer_norm13ln_fwd_kernelINS_13Kernel_traitsI13__nv_bfloat16S2_S2_S2_fjLj6144ELj1ELj1ELj8ELj16ENS_18Kernel_traits_baseILj6144ES2_S2_S2_S2_fjLj256EEEEELb1ELb1ELb0ELb1EEEvNS_9FwdParamsE,"",@"SHT_CUDA_INFO"
	.sectionflags	@""
	.align	4


	//----- nvinfo : EIATTR_CUDA_API_VERSION
	.align		4
        /*0000*/ 	.byte	0x04, 0x37
        /*0002*/ 	.short	(.L_1204 - .L_1203)
.L_1203:
        /*0004*/ 	.word	0x00000082


	//----- nvinfo : EIATTR_KPARAM_INFO
	.align		4
.L_1204:
        /*0008*/ 	.byte	0x04, 0x17
        /*000a*/ 	.short	(.L_1206 - .L_1205)
.L_1205:
        /*000c*/ 	.word	0x00000000
        /*0010*/ 	.short	0x0000
        /*0012*/ 	.short	0x0000
        /*0014*/ 	.byte	0x00, 0xf0, 0xa1, 0x03


	//----- nvinfo : EIATTR_SPARSE_MMA_MASK
	.align		4
.L_1206:
        /*0018*/ 	.byte	0x03, 0x50
        /*001a*/ 	.short	0x0000


	//----- nvinfo : EIATTR_MAXREG_COUNT
	.align		4
        /*001c*/ 	.byte	0x03, 0x1b
        /*001e*/ 	.short	0x00ff


	//----- nvinfo : EIATTR_NUM_BARRIERS
	.align		4
        /*0020*/ 	.byte	0x02, 0x4c
        /*0022*/ 	.byte	0x01
	.zero		1


	//----- nvinfo : EIATTR_MERCURY_ISA_VERSION
	.align		4
        /*0024*/ 	.byte	0x03, 0x5f
        /*0026*/ 	.short	0x0101


	//----- nvinfo : EIATTR_COOP_GROUP_MASK_REGIDS
	.align		4
        /*0028*/ 	.byte	0x04, 0x29
        /*002a*/ 	.short	(.L_1208 - .L_1207)


	//   ....[0]....
.L_1207:
        /*002c*/ 	.word	0xffffffff


	//   ....[1]....
        /*0030*/ 	.word	0xffffffff


	//   ....[2]....
        /*0034*/ 	.word	0xffffffff


	//   ....[3]....
        /*0038*/ 	.word	0xffffffff


	//   ....[4]....
        /*003c*/ 	.word	0xffffffff


	//   ....[5]....
        /*0040*/ 	.word	0xffffffff


	//   ....[6]....
        /*0044*/ 	.word	0xffffffff


	//   ....[7]....
        /*0048*/ 	.word	0xffffffff


	//   ....[8]....
        /*004c*/ 	.word	0xffffffff


	//   ....[9]....
        /*0050*/ 	.word	0xffffffff


	//   ....[10]....
        /*0054*/ 	.word	0xffffffff


	//   ....[11]....
        /*0058*/ 	.word	0xffffffff


	//   ....[12]....
        /*005c*/ 	.word	0xffffffff


	//   ....[13]....
        /*0060*/ 	.word	0xffffffff


	//   ....[14]....
        /*0064*/ 	.word	0xffffffff


	//   ....[15]....
        /*0068*/ 	.word	0xffffffff


	//   ....[16]....
        /*006c*/ 	.word	0xffffffff


	//   ....[17]....
        /*0070*/ 	.word	0xffffffff


	//   ....[18]....
        /*0074*/ 	.word	0xffffffff


	//   ....[19]....
        /*0078*/ 	.word	0xffffffff


	//   ....[20]....
        /*007c*/ 	.word	0xffffffff


	//   ....[21]....
        /*0080*/ 	.word	0x05000067


	//   ....[22]....
        /*0084*/ 	.word	0x05000067


	//   ....[23]....
        /*0088*/ 	.word	0x05000067


	//   ....[24]....
        /*008c*/ 	.word	0x05000067


	//   ....[25]....
        /*0090*/ 	.word	0x05000067


	//   ....[26]....
        /*0094*/ 	.word	0x05000067


	//   ....[27]....
        /*0098*/ 	.word	0x05000067


	//   ....[28]....
        /*009c*/ 	.word	0x05000067


	//   ....[29]....
        /*00a0*/ 	.word	0x05000067


	//   ....[30]....
        /*00a4*/ 	.word	0x05000067


	//----- nvinfo : EIATTR_COOP_GROUP_INSTR_OFFSETS
	.align		4
.L_1208:
        /*00a8*/ 	.byte	0x04, 0x28
        /*00aa*/ 	.short	(.L_1210 - .L_1209)


	//   ....[0]....
.L_1209:
        /*00ac*/ 	.word	0x00009b70


	//   ....[1]....
        /*00b0*/ 	.word	0x00009b90


	//   ....[2]....
        /*00b4*/ 	.word	0x00009bb0


	//   ....[3]....
        /*00b8*/ 	.word	0x00009bd0


	//   ....[4]....
        /*00bc*/ 	.word	0x00009bf0


	//   ....[5]....
        /*00c0*/ 	.word	0x00009f20


	//   ....[6]....
        /*00c4*/ 	.word	0x00009f40


	//   ....[7]....
        /*00c8*/ 	.word	0x00009f60


	//   ....[8]....
        /*00cc*/ 	.word	0x00009f80


	//   ....[9]....
        /*00d0*/ 	.word	0x00009fa0


	//   ....[10]....
        /*00d4*/ 	.word	0x0000a120


	//   ....[11]....
        /*00d8*/ 	.word	0x0000a1a0


	//   ....[12]....
        /*00dc*/ 	.word	0x0000a1c0


	//   ....[13]....
        /*00e0*/ 	.word	0x0000a210


	//   ....[14]....
        /*00e4*/ 	.word	0x0000a240


	//   ....[15]....
        /*00e8*/ 	.word	0x0000a2d0


	//   ....[16]....
        /*00ec*/ 	.word	0x0000a310


	//   ....[17]....
        /*00f0*/ 	.word	0x0000a360


	//   ....[18]....
        /*00f4*/ 	.word	0x0000a3a0


	//   ....[19]....
        /*00f8*/ 	.word	0x0000a450


	//   ....[20]....
        /*00fc*/ 	.word	0x0000a480


	//   ....[21]....
        /*0100*/ 	.word	0x0000abb0


	//   ....[22]....
        /*0104*/ 	.word	0x0000ac20


	//   ....[23]....
        /*0108*/ 	.word	0x0000ac90


	//   ....[24]....
        /*010c*/ 	.word	0x0000ad00


	//   ....[25]....
        /*0110*/ 	.word	0x0000ad70


	//   ....[26]....
        /*0114*/ 	.word	0x0000b0f0


	//   ....[27]....
        /*0118*/ 	.word	0x0000b160


	//   ....[28]....
        /*011c*/ 	.word	0x0000b1d0


	//   ....[29]....
        /*0120*/ 	.word	0x0000b240


	//   ....[30]....
        /*0124*/ 	.word	0x0000b2b0


	//----- nvinfo : EIATTR_EXIT_INSTR_OFFSETS
	.align		4
.L_1210:
        /*0128*/ 	.byte	0x04, 0x1c
        /*012a*/ 	.short	(.L_1212 - .L_1211)


	//   ....[0]....
.L_1211:
        /*012c*/ 	.word	0x00000600


	//   ....[1]....
        /*0130*/ 	.word	0x0000ab50


	//----- nvinfo : EIATTR_MAX_THREADS
	.align		4
.L_1212:
        /*0134*/ 	.byte	0x04, 0x05
        /*0136*/ 	.short	(.L_1214 - .L_1213)
.L_1213:
        /*0138*/ 	.word	0x00000100
        /*013c*/ 	.word	0x00000001
        /*0140*/ 	.word	0x00000001


	//----- nvinfo : EIATTR_CRS_STACK_SIZE
	.align		4
.L_1214:
        /*0144*/ 	.byte	0x04, 0x1e
        /*0146*/ 	.short	(.L_1216 - .L_1215)
.L_1215:
        /*0148*/ 	.word	0x00000000


	//----- nvinfo : EIATTR_CBANK_PARAM_SIZE
	.align		4
.L_1216:
        /*014c*/ 	.byte	0x03, 0x19
        /*014e*/ 	.short	0x00e8


	//----- nvinfo : EIATTR_PARAM_CBANK
	.align		4
        /*0150*/ 	.byte	0x04, 0x0a
        /*0152*/ 	.short	(.L_1218 - .L_1217)
	.align		4
.L_1217:
        /*0154*/ 	.word	index@(.nv.constant0._ZN10layer_norm13ln_fwd_kernelINS_13Kernel_traitsI13__nv_bfloat16S2_S2_S2_fjLj6144ELj1ELj1ELj8ELj16ENS_18Kernel_traits_baseILj6144ES2_S2_S2_S2_fjLj256EEEEELb1ELb1ELb0ELb1EEEvNS_9FwdParamsE)
        /*0158*/ 	.short	0x0210
        /*015a*/ 	.short	0x00e8


	//----- nvinfo : EIATTR_SW_WAR
	.align		4
.L_1218:
        /*015c*/ 	.byte	0x04, 0x36
        /*015e*/ 	.short	(.L_1220 - .L_1219)
.L_1219:
        /*0160*/ 	.word	0x00000008
.L_1220:


//--------------------- .nv.info._ZN10layer_norm13ln_fwd_kernelINS_13Kernel_traitsI13__nv_bfloat16S2_S2_S2_fjLj6144ELj1ELj1ELj8ELj16ENS_18Kernel_traits_baseILj6144ES2_S2_S2_S2_fjLj256EEEEELb1ELb1ELb1ELb0EEEvNS_9FwdParamsE --------------------------
	.section	.nv.info._ZN10layer_norm13ln_fwd_kernelINS_13Kernel_traitsI13__nv_bfloat16S2_S2_S2_fjLj6144ELj1ELj1ELj8ELj16ENS_18Kernel_traits_baseILj6144ES2_S2_S2_S2_fjLj256EEEEELb1ELb1ELb1ELb0EEEvNS_9FwdParamsE,"",@"SHT_CUDA_INFO"
	.sectionflags	@""
	.align	4


	//----- nvinfo : EIATTR_CUDA_API_VERSION
	.align		4
        /*0000*/ 	.byte	0x04, 0x37
        /*0002*/ 	.short	(.L_1222 - .L_1221)
.L_1221:
        /*0004*/ 	.word	0x00000082


	//----- nvinfo : EIATTR_KPARAM_INFO
	.align		4
.L_1222:
        /*0008*/ 	.byte	0x04, 0x17
        /*000a*/ 	.short	(.L_1224 - .L_1223)
.L_1223:
        /*000c*/ 	.word	0x00000000
        /*0010*/ 	.short	0x0000
        /*0012*/ 	.short	0x0000
        /*0014*/ 	.byte	0x00, 0xf0, 0xa1, 0x03


	//----- nvinfo : EIATTR_SPARSE_MMA_MASK
	.align		4
.L_1224:
        /*0018*/ 	.byte	0x03, 0x50
        /*001a*/ 	.short	0x0000


	//----- nvinfo : EIATTR_MAXREG_COUNT
	.align		4
        /*001c*/ 	.byte	0x03, 0x1b
        /*001e*/ 	.short	0x00ff


	//----- nvinfo : EIATTR_NUM_BARRIERS
	.align		4
        /*0020*/ 	.byte	0x02, 0x4c
        /*0022*/ 	.byte	0x01
	.zero		1


	//----- nvinfo : EIATTR_MERCURY_ISA_VERSION
	.align		4
        /*0024*/ 	.byte	0x03, 0x5f
        /*0026*/ 	.short	0x0101


	//----- nvinfo : EIATTR_COOP_GROUP_MASK_REGIDS
	.align		4
        /*0028*/ 	.byte	0x04, 0x29
        /*002a*/ 	.short	(.L_1226 - .L_1225)


	//   ....[0]....
.L_1225:
        /*002c*/ 	.word	0xffffffff


	//   ....[1]....
        /*0030*/ 	.word	0xffffffff


	//   ....[2]....
        /*0034*/ 	.word	0xffffffff


	//   ....[3]....
        /*0038*/ 	.word	0xffffffff


	//   ....[4]....
        /*003c*/ 	.word	0xffffffff


	//   ....[5]....
        /*0040*/ 	.word	0xffffffff


	//   ....[6]....
        /*0044*/ 	.word	0xffffffff


	//   ....[7]....
        /*0048*/ 	.word	0xffffffff


	//   ....[8]....
        /*004c*/ 	.word	0xffffffff


	//   ....[9]....
        /*0050*/ 	.word	0xffffffff


	//   ....[10]....
        /*0054*/ 	.word	0xffffffff


	//   ....[11]....
        /*0058*/ 	.word	0xffffffff


	//   ....[12]....
        /*005c*/ 	.word	0xffffffff


	//   ....[13]....
        /*0060*/ 	.word	0xffffffff


	//   ....[14]....
        /*0064*/ 	.word	0xffffffff


	//   ....[15]....
        /*0068*/ 	.word	0xffffffff


	//   ....[16]....
        /*006c*/ 	.word	0xffffffff


	//   ....[17]....
        /*0070*/ 	.word	0xffffffff


	//   ....[18]....
        /*0074*/ 	.word	0xffffffff


	//   ....[19]....
        /*0078*/ 	.word	0xffffffff


	//   ....[20]....
        /*007c*/ 	.word	0xffffffff


	//   ....[21]....
        /*0080*/ 	.word	0x0500009c


	//   ....[22]....
        /*0084*/ 	.word	0x0500009c


	//   ....[23]....
        /*0088*/ 	.word	0x0500009c


	//   ....[24]....
        /*008c*/ 	.word	0x0500009c


	//   ....[25]....
        /*0090*/ 	.word	0x0500009c


	//   ....[26]....
        /*0094*/ 	.word	0x0500009c


	//   ....[27]....
        /*0098*/ 	.word	0x0500009c


	//   ....[28]....
        /*009c*/ 	.word	0x0500009c


	//   ....[29]....
        /*00a0*/ 	.word	0x0500009c


	//   ....[30]....
        /*00a4*/ 	.word	0x0500009c


	//----- nvinfo : EIATTR_COOP_GROUP_INSTR_OFFSETS
	.align		4
.L_1226:
        /*00a8*/ 	.byte	0x04, 0x28
        /*00aa*/ 	.short	(.L_1228 - .L_1227)


	//   ....[0]....
.L_1227:
        /*00ac*/ 	.word	0x0000b100


	//   ....[1]....
        /*00b0*/ 	.word	0x0000b120


	//   ....[2]....
        /*00b4*/ 	.word	0x0000b140


	//   ....[3]....
        /*00b8*/ 	.word	0x0000b160


	//   ....[4]....
        /*00bc*/ 	.word	0x0000b180


	//   ....[5]....
        /*00c0*/ 	.word	0x0000b4c0


	//   ....[6]....
        /*00c4*/ 	.word	0x0000b4e0


	//   ....[7]....
        /*00c8*/ 	.word	0x0000b500


	//   ....[8]....
        /*00cc*/ 	.word	0x0000b520


	//   ....[9]....
        /*00d0*/ 	.word	0x0000b540


	//   ....[10]....
        /*00d4*/ 	.word	0x0000b6d0


	//   ....[11]....
        /*00d8*/ 	.word	0x0000b710


	//   ....[12]....
        /*00dc*/ 	.word	0x0000b740


	//   ....[13]....
        /*00e0*/ 	.word	0x0000b7a0


	//   ....[14]....
        /*00e4*/ 	.word	0x0000b7d0


	//   ....[15]....
        /*00e8*/ 	.word	0x0000b830


	//   ....[16]....
        /*00ec*/ 	.word	0x0000b860


	//   ....[17]....
        /*00f0*/ 	.word	0x0000b8f0


	//   ....[18]....
        /*00f4*/ 	.word	0x0000b940


	//   ....[19]....
        /*00f8*/ 	.word	0x0000b9f0


	//   ....[20]....
        /*00fc*/ 	.word	0x0000ba10


	//   ....[21]....
        /*0100*/ 	.word	0x0000c290


	//   ....[22]....
        /*0104*/ 	.word	0x0000c300


	//   ....[23]....
        /*0108*/ 	.word	0x0000c370


	//   ....[24]....
        /*010c*/ 	.word	0x0000c3e0


	//   ....[25]....
        /*0110*/ 	.word	0x0000c450


	//   ....[26]....
        /*0114*/ 	.word	0x0000c7e0


	//   ....[27]....
        /*0118*/ 	.word	0x0000c850


	//   ....[28]....
        /*011c*/ 	.word	0x0000c8c0


	//   ....[29]....
        /*0120*/ 	.word	0x0000c930


	//   ....[30]....
        /*0124*/ 	.word	0x0000c9a0


	//----- nvinfo : EIATTR_EXIT_INSTR_OFFSETS
	.align		4
.L_1228:
        /*0128*/ 	.byte	0x04, 0x1c
        /*012a*/ 	.short	(.L_1230 - .L_1229)


	//   ....[0]....
.L_1229:
        /*012c*/ 	.word	0x00000a70


	//   ....[1]....
        /*0130*/ 	.word	0x0000c230


	//----- nvinfo : EIATTR_MAX_THREADS
	.align		4
.L_1230:
        /*0134*/ 	.byte	0x04, 0x05
        /*0136*/ 	.short	(.L_1232 - .L_1231)
.L_1231:
        /*0138*/ 	.word	0x00000100
        /*013c*/ 	.word	0x00000001
        /*0140*/ 	.word	0x00000001


	//----- nvinfo : EIATTR_CRS_STACK_SIZE
	.align		4
.L_1232:
        /*0144*/ 	.byte	0x04, 0x1e
        /*0146*/ 	.short	(.L_1234 - .L_1233)
.L_1233:
        /*0148*/ 	.word	0x00000000


	//----- nvinfo : EIATTR_CBANK_PARAM_SIZE
	.align		4
.L_1234:
        /*014c*/ 	.byte	0x03, 0x19
        /*014e*/ 	.short	0x00e8


	//----- nvinfo : EIATTR_PARAM_CBANK
	.align		4
        /*0150*/ 	.byte	0x04, 0x0a
        /*0152*/ 	.short	(.L_1236 - .L_1235)
	.align		4
.L_1235:
        /*0154*/ 	.word	index@(.nv.constant0._ZN10layer_norm13ln_fwd_kernelINS_13Kernel_traitsI13__nv_bfloat16S2_S2_S2_fjLj6144ELj1ELj1ELj8ELj16ENS_18Kernel_traits_baseILj6144ES2_S2_S2_S2_fjLj256EEEEELb1ELb1ELb1ELb0EEEvNS_9FwdParamsE)
        /*0158*/ 	.short	0x0210
        /*015a*/ 	.short	0x00e8


	//----- nvinfo : EIATTR_SW_WAR
	.align		4
.L_1236:
        /*015c*/ 	.byte	0x04, 0x36
        /*015e*/ 	.short	(.L_1238 - .L_1237)
.L_1237:
        /*0160*/ 	.word	0x00000008
.L_1238:


//--------------------- .nv.info._ZN10layer_norm13ln_fwd_kernelINS_13Kernel_traitsI13__nv_bfloat16S2_S2_S2_fjLj6144ELj1ELj1ELj8ELj16ENS_18Kernel_traits_baseILj6144ES2_S2_S2_S2_fjLj256EEEEELb1ELb1ELb1ELb1EEEvNS_9FwdParamsE --------------------------
	.section	.nv.info._ZN10layer_norm13ln_fwd_kernelINS_13Kernel_traitsI13__nv_bfloat16S2_S2_S2_fjLj6144ELj1ELj1ELj8ELj16ENS_18Kernel_traits_baseILj6144ES2_S2_S2_S2_fjLj256EEEEELb1ELb1ELb1ELb1EEEvNS_9FwdParamsE,"",@"SHT_CUDA_INFO"
	.sectionflags	@""
	.align	4


	//----- nvinfo : EIATTR_CUDA_API_VERSION
	.align		4
        /*0000*/ 	.byte	0x04, 0x37
        /*0002*/ 	.short	(.L_1240 - .L_1239)
.L_1239:
        /*0004*/ 	.word	0x00000082


	//----- nvinfo : EIATTR_KPARAM_INFO
	.align		4
.L_1240:
        /*0008*/ 	.byte	0x04, 0x17
        /*000a*/ 	.short	(.L_1242 - .L_1241)
.L_1241:
        /*000c*/ 	.word	0x00000000
        /*0010*/ 	.short	0x0000
        /*0012*/ 	.short	0x0000
        /*0014*/ 	.byte	0x00, 0xf0, 0xa1, 0x03


	//----- nvinfo : EIATTR_SPARSE_MMA_MASK
	.align		4
.L_1242:
        /*0018*/ 	.byte	0x03, 0x50
        /*001a*/ 	.short	0x0000


	//----- nvinfo : EIATTR_MAXREG_COUNT
	.align		4
        /*001c*/ 	.byte	0x03, 0x1b
        /*001e*/ 	.short	0x00ff


	//----- nvinfo : EIATTR_NUM_BARRIERS
	.align		4
        /*0020*/ 	.byte	0x02, 0x4c
        /*0022*/ 	.byte	0x01
	.zero		1


	//----- nvinfo : EIATTR_MERCURY_ISA_VERSION
	.align		4
        /*0024*/ 	.byte	0x03, 0x5f
        /*0026*/ 	.short	0x0101


	//----- nvinfo : EIATTR_COOP_GROUP_MASK_REGIDS
	.align		4
        /*0028*/ 	.byte	0x04, 0x29
        /*002a*/ 	.short	(.L_1244 - .L_1243)


	//   ....[0]....
.L_1243:
        /*002c*/ 	.word	0xffffffff


	//   ....[1]....
        /*0030*/ 	.word	0xffffffff


	//   ....[2]....
        /*0034*/ 	.word	0xffffffff


	//   ....[3]....
        /*0038*/ 	.word	0xffffffff


	//   ....[4]....
        /*003c*/ 	.word	0xffffffff


	//   ....[5]....
        /*0040*/ 	.word	0xffffffff


	//   ....[6]....
        /*0044*/ 	.word	0xffffffff


	//   ....[7]....
        /*0048*/ 	.word	0xffffffff


	//   ....[8]....
        /*004c*/ 	.word	0xffffffff


	//   ....[9]....
        /*0050*/ 	.word	0xffffffff


	//   ....[10]....
        /*0054*/ 	.word	0xffffffff


	//   ....[11]....
        /*0058*/ 	.word	0xffffffff


	//   ....[12]....
        /*005c*/ 	.word	0xffffffff


	//   ....[13]....
        /*0060*/ 	.word	0xffffffff


	//   ....[14]....
        /*0064*/ 	.word	0xffffffff


	//   ....[15]....
        /*0068*/ 	.word	0xffffffff


	//   ....[16]....
        /*006c*/ 	.word	0xffffffff


	//   ....[17]....
        /*0070*/ 	.word	0xffffffff


	//   ....[18]....
        /*0074*/ 	.word	0xffffffff


	//   ....[19]....
        /*0078*/ 	.word	0xffffffff


	//   ....[20]....
        /*007c*/ 	.word	0xffffffff


	//   ....[21]....
        /*0080*/ 	.word	0x0500003b


	//   ....[22]....
        /*0084*/ 	.word	0x0500003b


	//   ....[23]....
        /*0088*/ 	.word	0x0500003b


	//   ....[24]....
        /*008c*/ 	.word	0x0500003b


	//   ....[25]....
        /*0090*/ 	.word	0x0500003b


	//   ....[26]....
        /*0094*/ 	.word	0x0500003b


	//   ....[27]....
        /*0098*/ 	.word	0x0500003b


	//   ....[28]....
        /*009c*/ 	.word	0x0500003b


	//   ....[29]....
        /*00a0*/ 	.word	0x0500003b


	//   ....[30]....
        /*00a4*/ 	.word	0x0500003b


	//----- nvinfo : EIATTR_COOP_GROUP_INSTR_OFFSETS
	.align		4
.L_1244:
        /*00a8*/ 	.byte	0x04, 0x28
        /*00aa*/ 	.short	(.L_1246 - .L_1245)


	//   ....[0]....
.L_1245:
        /*00ac*/ 	.word	0x0000a910


	//   ....[1]....
        /*00b0*/ 	.word	0x0000a930


	//   ....[2]....
        /*00b4*/ 	.word	0x0000a950


	//   ....[3]....
        /*00b8*/ 	.word	0x0000a970


	//   ....[4]....
        /*00bc*/ 	.word	0x0000a990


	//   ....[5]....
        /*00c0*/ 	.word	0x0000acc0


	//   ....[6]....
        /*00c4*/ 	.word	0x0000ace0


	//   ....[7]....
        /*00c8*/ 	.word	0x0000ad00


	//   ....[8]....
        /*00cc*/ 	.word	0x0000ad20


	//   ....[9]....
        /*00d0*/ 	.word	0x0000ad40


	//   ....[10]....
        /*00d4*/ 	.word	0x0000ae70


	//   ....[11]....
        /*00d8*/ 	.word	0x0000af00


	//   ....[12]....
        /*00dc*/ 	.word	0x0000af40


	//   ....[13]....
        /*00e0*/ 	.word	0x0000af50


	//   ....[14]....
        /*00e4*/ 	.word	0x0000afe0


	//   ....[15]....
        /*00e8*/ 	.word	0x0000b000


	//   ....[16]....
        /*00ec*/ 	.word	0x0000b040


	//   ....[17]....
        /*00f0*/ 	.word	0x0000b0e0


	//   ....[18]....
        /*00f4*/ 	.word	0x0000b130


	//   ....[19]....
        /*00f8*/ 	.word	0x0000b1c0


	//   ....[20]....
        /*00fc*/ 	.word	0x0000b1f0


	//   ....[21]....
        /*0100*/ 	.word	0x0000bc10


	//   ....[22]....
        /*0104*/ 	.word	0x0000bc80


	//   ....[23]....
        /*0108*/ 	.word	0x0000bcf0


	//   ....[24]....
        /*010c*/ 	.word	0x0000bd60


	//   ....[25]....
        /*0110*/ 	.word	0x0000bdd0


	//   ....[26]....
        /*0114*/ 	.word	0x0000c150


	//   ....[27]....
        /*0118*/ 	.word	0x0000c1c0


	//   ....[28]....
        /*011c*/ 	.word	0x0000c230


	//   ....[29]....
        /*0120*/ 	.word	0x0000c2a0


	//   ....[30]....
        /*0124*/ 	.word	0x0000c310


	//----- nvinfo : EIATTR_EXIT_INSTR_OFFSETS
	.align		4
.L_1246:
        /*0128*/ 	.byte	0x04, 0x1c
        /*012a*/ 	.short	(.L_1248 - .L_1247)


	//   ....[0]....
.L_1247:
        /*012c*/ 	.word	0x00000600


	//   ....[1]....
        /*0130*/ 	.word	0x0000bbb0


	//----- nvinfo : EIATTR_MAX_THREADS
	.align		4
.L_1248:
        /*0134*/ 	.byte	0x04, 0x05
        /*0136*/ 	.short	(.L_1250 - .L_1249)
.L_1249:
        /*0138*/ 	.word	0x00000100
        /*013c*/ 	.word	0x00000001
        /*0140*/ 	.word	0x00000001


	//----- nvinfo : EIATTR_CRS_STACK_SIZE
	.align		4
.L_1250:
        /*0144*/ 	.byte	0x04, 0x1e
        /*0146*/ 	.short	(.L_1252 - .L_1251)
.L_1251:
        /*0148*/ 	.word	0x00000000


	//----- nvinfo : EIATTR_CBANK_PARAM_SIZE
	.align		4
.L_1252:
        /*014c*/ 	.byte	0x03, 0x19
        /*014e*/ 	.short	0x00e8


	//----- nvinfo : EIATTR_PARAM_CBANK
	.align		4
        /*0150*/ 	.byte	0x04, 0x0a
        /*0152*/ 	.short	(.L_1254 - .L_1253)
	.align		4
.L_1253:
        /*0154*/ 	.word	index@(.nv.constant0._ZN10layer_norm13ln_fwd_kernelINS_13Kernel_traitsI13__nv_bfloat16S2_S2_S2_fjLj6144ELj1ELj1ELj8ELj16ENS_18Kernel_traits_baseILj6144ES2_S2_S2_S2_fjLj256EEEEELb1ELb1ELb1ELb1EEEvNS_9FwdParamsE)
        /*0158*/ 	.short	0x0210
        /*015a*/ 	.short	0x00e8


	//----- nvinfo : EIATTR_SW_WAR
	.align		4
.L_1254:
        /*015c*/ 	.byte	0x04, 0x36
        /*015e*/ 	.short	(.L_1256 - .L_1255)
.L_1255:
        /*0160*/ 	.word	0x00000008
.L_1256:


//--------------------- .nv.info._ZN10layer_norm13ln_fwd_kernelINS_13Kernel_traitsI6__halfS2_S2_S2_fjLj6144ELj1ELj1ELj8ELj16ENS_18Kernel_traits_baseILj6144ES2_S2_S2_S2_fjLj256EEEEELb0ELb0ELb0ELb0EEEvNS_9FwdParamsE --------------------------
	.section	.nv.info._ZN10layer_norm13ln_fwd_kernelINS_13Kernel_traitsI6__halfS2_S2_S2_fjLj6144ELj1ELj1ELj8ELj16ENS_18Kernel_traits_baseILj6144ES2_S2_S2_S2_fjLj256EEEEELb0ELb0ELb0ELb0EEEvNS_9FwdParamsE,"",@"SHT_CUDA_INFO"
	.sectionflags	@""
	.align	4


	//----- nvinfo : EIATTR_CUDA_API_VERSION
	.align		4
        /*0000*/ 	.byte	0x04, 0x37
        /*0002*/ 	.short	(.L_1258 - .L_1257)
.L_1257:
        /*0004*/ 	.word	0x00000082


	//----- nvinfo : EIATTR_KPARAM_INFO
	.align		4
.L_1258:
        /*0008*/ 	.byte	0x04, 0x17
        /*000a*/ 	.short	(.L_1260 - .L_1259)
.L_1259:
        /*000c*/ 	.word	0x00000000
        /*0010*/ 	.short	0x0000
        /*0012*/ 	.short	0x0000
        /*0014*/ 	.byte	0x00, 0xf0, 0xa1, 0x03


	//----- nvinfo : EIATTR_SPARSE_MMA_MASK
	.align		4
.L_1260:
        /*0018*/ 	.byte	0x03, 0x50
        /*001a*/ 	.short	0x0000


	//----- nvinfo : EIATTR_MAXREG_COUNT
	.align		4
        /*001c*/ 	.byte	0x03, 0x1b
        /*001e*/ 	.short	0x00ff


	//----- nvinfo : EIATTR_NUM_BARRIERS
	.align		4
        /*0020*/ 	.byte	0x02, 0x4c
        /*0022*/ 	.byte	0x01
	.zero		1


	//----- nvinfo : EIATTR_MERCURY_ISA_VERSION
	.align		4
        /*0024*/ 	.byte	0x03, 0x5f
        /*0026*/ 	.short	0x0101


	//----- nvinfo : EIATTR_COOP_GROUP_MASK_REGIDS
	.align		4
        /*0028*/ 	.byte	0x04, 0x29
        /*002a*/ 	.short	(.L_1262 - .L_1261)


	//   ....[0]....
.L_1261:
        /*002c*/ 	.word	0xffffffff


	//   ....[1]....
        /*0030*/ 	.word	0xffffffff


	//   ....[2]....
        /*0034*/ 	.word	0xffffffff


	//   ....[3]....
        /*0038*/ 	.word	0xffffffff


	//   ....[4]....
        /*003c*/ 	.word	0xffffffff


	//   ....[5]....
        /*0040*/ 	.word	0xffffffff


	//   ....[6]....
        /*0044*/ 	.word	0xffffffff


	//   ....[7]....
        /*0048*/ 	.word	0xffffffff


	//   ....[8]....
        /*004c*/ 	.word	0xffffffff


	//   ....[9]....
        /*0050*/ 	.word	0xffffffff


	//   ....[10]....
        /*0054*/ 	.word	0xffffffff


	//   ....[11]....
        /*0058*/ 	.word	0xffffffff


	//   ....[12]....
        /*005c*/ 	.word	0xffffffff


	//   ....[13]....
        /*0060*/ 	.word	0xffffffff


	//   ....[14]....
        /*0064*/ 	.word	0xffffffff


	//   ....[15]....
        /*0068*/ 	.word	0xffffffff


	//   ....[16]....
        /*006c*/ 	.word	0xffffffff


	//   ....[17]....
        /*0070*/ 	.word	0xffffffff


	//   ....[18]....
        /*0074*/ 	.word	0xffffffff


	//   ....[19]....
        /*0078*/ 	.word	0xffffffff


	//   ....[20]....
        /*007c*/ 	.word	0xffffffff


	//   ....[21]....
        /*0080*/ 	.word	0x0500004c


	//   ....[22]....
        /*0084*/ 	.word	0x0500004c


	//   ....[23]....
        /*0088*/ 	.word	0x0500004c


	//   ....[24]....
        /*008c*/ 	.word	0x0500004c


	//   ....[25]....
        /*0090*/ 	.word	0x0500004c


	//   ....[26]....
        /*0094*/ 	.word	0x0500004c


	//   ....[27]....
        /*0098*/ 	.word	0x0500004c


	//   ....[28]....
        /*009c*/ 	.word	0x0500004c


	//   ....[29]....
        /*00a0*/ 	.word	0x0500004c


	//   ....[30]....
        /*00a4*/ 	.word	0x0500004c


	//----- nvinfo : EIATTR_COOP_GROUP_INSTR_OFFSETS
	.align		4
.L_1262:
        /*00a8*/ 	.byte	0x04, 0x28
        /*00aa*/ 	.short	(.L_1264 - .L_1263)


	//   ....[0]....
.L_1263:
        /*00ac*/ 	.word	0x00001cc0


	//   ....[1]....
        /*00b0*/ 	.word	0x00001ce0


	//   ....[2]....
        /*00b4*/ 	.word	0x00001d00


	//   ....[3]....
        /*00b8*/ 	.word	0x00001d20


	//   ....[4]....
        /*00bc*/ 	.word	0x00001d40


	//   ....[5]....
        /*00c0*/ 	.word	0x00002080


	//   ....[6]....
        /*00c4*/ 	.word	0x000020a0


	//   ....[7]....
        /*00c8*/ 	.word	0x000020c0


	//   ....[8]....
        /*00cc*/ 	.word	0x000020e0


	//   ....[9]....
        /*00d0*/ 	.word	0x00002100


	//   ....[10]....
        /*00d4*/ 	.word	0x000022a0


	//   ....[11]....
        /*00d8*/ 	.word	0x000022e0


	//   ....[12]....
        /*00dc*/ 	.word	0x00002310


	//   ....[13]....
        /*00e0*/ 	.word	0x00002320


	//   ....[14]....
        /*00e4*/ 	.word	0x00002360


	//   ....[15]....
        /*00e8*/ 	.word	0x000023b0


	//   ....[16]....
        /*00ec*/ 	.word	0x00002430


	//   ....[17]....
        /*00f0*/ 	.word	0x000024c0


	//   ....[18]....
        /*00f4*/ 	.word	0x00002520


	//   ....[19]....
        /*00f8*/ 	.word	0x000025a0


	//   ....[20]....
        /*00fc*/ 	.word	0x000025f0


	//   ....[21]....
        /*0100*/ 	.word	0x00002dd0


	//   ....[22]....
        /*0104*/ 	.word	0x00002e40


	//   ....[23]....
        /*0108*/ 	.word	0x00002eb0


	//   ....[24]....
        /*010c*/ 	.word	0x00002f20


	//   ....[25]....
        /*0110*/ 	.word	0x00002f90


	//   ....[26]....
        /*0114*/ 	.word	0x00003320


	//   ....[27]....
        /*0118*/ 	.word	0x00003390


	//   ....[28]....
        /*011c*/ 	.word	0x00003400


	//   ....[29]....
        /*0120*/ 	.word	0x00003470


	//   ....[30]....
        /*0124*/ 	.word	0x000034e0


	//----- nvinfo : EIATTR_EXIT_INSTR_OFFSETS
	.align		4
.L_1264:
        /*0128*/ 	.byte	0x04, 0x1c
        /*012a*/ 	.short	(.L_1266 - .L_1265)


	//   ....[0]....
.L_1265:
        /*012c*/ 	.word	0x00000420


	//   ....[1]....
        /*0130*/ 	.word	0x00002d70


	//----- nvinfo : EIATTR_MAX_THREADS
	.align		4
.L_1266:
        /*0134*/ 	.byte	0x04, 0x05
        /*0136*/ 	.short	(.L_1268 - .L_1267)
.L_1267:
        /*0138*/ 	.word	0x00000100
        /*013c*/ 	.word	0x00000001
        /*0140*/ 	.word	0x00000001


	//----- nvinfo : EIATTR_CRS_STACK_SIZE
	.align		4
.L_1268:
        /*0144*/ 	.byte	0x04, 0x1e
        /*0146*/ 	.short	(.L_1270 - .L_1269)
.L_1269:
        /*0148*/ 	.word	0x00000000


	//----- nvinfo : EIATTR_CBANK_PARAM_SIZE
	.align		4
.L_1270:
        /*014c*/ 	.byte	0x03, 0x19
        /*014e*/ 	.short	0x00e8


	//----- nvinfo : EIATTR_PARAM_CBANK
	.align		4
        /*0150*/ 	.byte	0x04, 0x0a
        /*0152*/ 	.short	(.L_1272 - .L_1271)
	.align		4
.L_1271:
        /*0154*/ 	.word	index@(.nv.constant0._ZN10layer_norm13ln_fwd_kernelINS_13Kernel_traitsI6__halfS2_S2_S2_fjLj6144ELj1ELj1ELj8ELj16ENS_18Kernel_traits_baseILj6144ES2_S2_S2_S2_fjLj256EEEEELb0ELb0ELb0ELb0EEEvNS_9FwdParamsE)
        /*0158*/ 	.short	0x0210
        /*015a*/ 	.short	0x00e8


	//----- nvinfo : EIATTR_SW_WAR
	.align		4
.L_1272:
        /*015c*/ 	.byte	0x04, 0x36
        /*015e*/ 	.short	(.L_1274 - .L_1273)
.L_1273:
        /*0160*/ 	.word	0x00000008
.L_1274:


//--------------------- .nv.info._ZN10layer_norm13ln_fwd_kernelINS_13Kernel_traitsI6__halfS2_S2_S2_fjLj6144ELj1ELj1ELj8ELj16ENS_18Kernel_traits_baseILj6144ES2_S2_S2_S2_fjLj256EEEEELb0ELb0ELb0ELb1EEEvNS_9FwdParamsE --------------------------
	.section	.nv.info._ZN10layer_norm13ln_fwd_kernelINS_13Kernel_traitsI6__halfS2_S2_S2_fjLj6144ELj1ELj1ELj8ELj16ENS_18Kernel_traits_baseILj6144ES2_S2_S2_S2_fjLj256EEEEELb0ELb0ELb0ELb1EEEvNS_9FwdParamsE,"",@"SHT_CUDA_INFO"
	.sectionflags	@""
	.align	4


	//----- nvinfo : EIATTR_CUDA_API_VERSION
	.align		4
        /*0000*/ 	.byte	0x04, 0x37
        /*0002*/ 	.short	(.L_1276 - .L_1275)
.L_1275:
        /*0004*/ 	.word	0x00000082


	//----- nvinfo : EIATTR_KPARAM_INFO
	.align		4
.L_1276:
        /*0008*/ 	.byte	0x04, 0x17
        /*000a*/ 	.short	(.L_1278 - .L_1277)
.L_1277:
        /*000c*/ 	.word	0x00000000
        /*0010*/ 	.short	0x0000
        /*0012*/ 	.short	0x0000
        /*0014*/ 	.byte	0x00, 0xf0, 0xa1, 0x03


	//----- nvinfo : EIATTR_SPARSE_MMA_MASK
	.align		4
.L_1278:
        /*0018*/ 	.byte	0x03, 0x50
        /*001a*/ 	.short	0x0000


	//----- nvinfo : EIATTR_MAXREG_COUNT
	.align		4
        /*001c*/ 	.byte	0x03, 0x1b
        /*001e*/ 	.short	0x00ff


	//----- nvinfo : EIATTR_NUM_BARRIERS
	.align		4
        /*0020*/ 	.byte	0x02, 0x4c
        /*0022*/ 	.byte	0x01
	.zero		1


	//----- nvinfo : EIATTR_MERCURY_ISA_VERSION
	.align		4
        /*0024*/ 	.byte	0x03, 0x5f
        /*0026*/ 	.short	0x0101


	//----- nvinfo : EIATTR_COOP_GROUP_MASK_REGIDS
	.align		4
        /*0028*/ 	.byte	0x04, 0x29
        /*002a*/ 	.short	(.L_1280 - .L_1279)


	//   ....[0]....
.L_1279:
        /*002c*/ 	.word	0xffffffff


	//   ....[1]....
        /*0030*/ 	.word	0xffffffff


	//   ....[2]....
        /*0034*/ 	.word	0xffffffff


	//   ....[3]....
        /*0038*/ 	.word	0xffffffff


	//   ....[4]....
        /*003c*/ 	.word	0xffffffff


	//   ....[5]....
        /*0040*/ 	.word	0xffffffff


	//   ....[6]....
        /*0044*/ 	.word	0xffffffff


	//   ....[7]....
        /*0048*/ 	.word	0xffffffff


	//   ....[8]....
        /*004c*/ 	.word	0xffffffff


	//   ....[9]....
        /*0050*/ 	.word	0xffffffff


	//   ....[10]....
        /*0054*/ 	.word	0xffffffff


	//   ....[11]....
        /*0058*/ 	.word	0xffffffff


	//   ....[12]....
        /*005c*/ 	.word	0xffffffff


	//   ....[13]....
        /*0060*/ 	.word	0xffffffff


	//   ....[14]....
        /*0064*/ 	.word	0xffffffff


	//   ....[15]....
        /*0068*/ 	.word	0xffffffff


	//   ....[16]....
        /*006c*/ 	.word	0xffffffff


	//   ....[17]....
        /*0070*/ 	.word	0xffffffff


	//   ....[18]....
        /*0074*/ 	.word	0xffffffff


	//   ....[19]....
        /*0078*/ 	.word	0xffffffff


	//   ....[20]....
        /*007c*/ 	.word	0xffffffff


	//   ....[21]....
        /*0080*/ 	.word	0x05000012


	//   ....[22]....
        /*0084*/ 	.word	0x05000012


	//   ....[23]....
        /*0088*/ 	.word	0x05000012


	//   ....[24]....
        /*008c*/ 	.word	0x05000012


	//   ....[25]....
        /*0090*/ 	.word	0x05000012


	//   ....[26]....
        /*0094*/ 	.word	0x05000012


	//   ....[27]....
        /*0098*/ 	.word	0x05000012


	//   ....[28]....
        /*009c*/ 	.word	0x05000012


	//   ....[29]....
        /*00a0*/ 	.word	0x05000012


	//   ....[30]....
        /*00a4*/ 	.word	0x05000012


	//----- nvinfo : EIATTR_COOP_GROUP_INSTR_OFFSETS
	.align		4
.L_1280:
        /*00a8*/ 	.byte	0x04, 0x28
        /*00aa*/ 	.short	(.L_1282 - .L_1281)


	//   ....[0]....
.L_1281:
        /*00ac*/ 	.word	0x000017b0


	//   ....[1]....
        /*00b0*/ 	.word	0x000017d0


	//   ....[2]....
        /*00b4*/ 	.word	0x000017f0


	//   ....[3]....
        /*00b8*/ 	.word	0x00001810


	//   ....[4]....
        /*00bc*/ 	.word	0x00001830


	//   ....[5]....
        /*00c0*/ 	.word	0x00001b60


	//   ....[6]....
        /*00c4*/ 	.word	0x00001b80


	//   ....[7]....
        /*00c8*/ 	.word	0x00001ba0


	//   ....[8]....
        /*00cc*/ 	.word	0x00001bc0


	//   ....[9]....
        /*00d0*/ 	.word	0x00001be0


	//   ....[10]....
        /*00d4*/ 	.word	0x00001d20


	//   ....[11]....
        /*00d8*/ 	.word	0x00001da0


	//   ....[12]....
        /*00dc*/ 	.word	0x00001e00


	//   ....[13]....
        /*00e0*/ 	.word	0x00001e20


	//   ....[14]....
        /*00e4*/ 	.word	0x00001e70


	//   ....[15]....
        /*00e8*/ 	.word	0x00001f00


	//   ....[16]....
        /*00ec*/ 	.word	0x00001f10


	//   ....[17]....
        /*00f0*/ 	.word	0x00001f70


	//   ....[18]....
        /*00f4*/ 	.word	0x00002020


	//   ....[19]....
        /*00f8*/ 	.word	0x00002040


	//   ....[20]....
        /*00fc*/ 	.word	0x00002080


	//   ....[21]....
        /*0100*/ 	.word	0x000027a0


	//   ....[22]....
        /*0104*/ 	.word	0x00002810


	//   ....[23]....
        /*0108*/ 	.word	0x00002880


	//   ....[24]....
        /*010c*/ 	.word	0x000028f0


	//   ....[25]....
        /*0110*/ 	.word	0x00002960


	//   ....[26]....
        /*0114*/ 	.word	0x00002cd0


	//   ....[27]....
        /*0118*/ 	.word	0x00002d40


	//   ....[28]....
        /*011c*/ 	.word	0x00002db0


	//   ....[29]....
        /*0120*/ 	.word	0x00002e20


	//   ....[30]....
        /*0124*/ 	.word	0x00002e90


	//----- nvinfo : EIATTR_EXIT_INSTR_OFFSETS
	.align		4
.L_1282:
        /*0128*/ 	.byte	0x04, 0x1c
        /*012a*/ 	.short	(.L_1284 - .L_1283)


	//   ....[0]....
.L_1283:
        /*012c*/ 	.word	0x00000180


	//   ....[1]....
        /*0130*/ 	.word	0x00002740


	//----- nvinfo : EIATTR_MAX_THREADS
	.align		4
.L_1284:
        /*0134*/ 	.byte	0x04, 0x05
        /*0136*/ 	.short	(.L_1286 - .L_1285)
.L_1285:
        /*0138*/ 	.word	0x00000100
        /*013c*/ 	.word	0x00000001
        /*0140*/ 	.word	0x00000001


	//----- nvinfo : EIATTR_CRS_STACK_SIZE
	.align		4
.L_1286:
        /*0144*/ 	.byte	0x04, 0x1e
        /*0146*/ 	.short	(.L_1288 - .L_1287)
.L_1287:
        /*0148*/ 	.word	0x00000000


	//----- nvinfo : EIATTR_CBANK_PARAM_SIZE
	.align		4
.L_1288:
        /*014c*/ 	.byte	0x03, 0x19
        /*014e*/ 	.short	0x00e8


	//----- nvinfo : EIATTR_PARAM_CBANK
	.align		4
        /*0150*/ 	.byte	0x04, 0x0a
        /*0152*/ 	.short	(.L_1290 - .L_1289)
	.align		4
.L_1289:
        /*0154*/ 	.word	index@(.nv.constant0._ZN10layer_norm13ln_fwd_kernelINS_13Kernel_traitsI6__halfS2_S2_S2_fjLj6144ELj1ELj1ELj8ELj16ENS_18Kernel_traits_baseILj6144ES2_S2_S2_S2_fjLj256EEEEELb0ELb0ELb0ELb1EEEvNS_9FwdParamsE)
        /*0158*/ 	.short	0x0210
        /*015a*/ 	.short	0x00e8


	//----- nvinfo : EIATTR_SW_WAR
	.align		4
.L_1290:
        /*015c*/ 	.byte	0x04, 0x36
        /*015e*/ 	.short	(.L_1292 - .L_1291)
.L_1291:
        /*0160*/ 	.word	0x00000008
.L_1292:


//--------------------- .nv.info._ZN10layer_norm13ln_fwd_kernelINS_13Kernel_traitsI6__halfS2_S2_S2_fjLj6144ELj1ELj1ELj8ELj16ENS_18Kernel_traits_baseILj6144ES2_S2_S2_S2_fjLj256EEEEELb0ELb0ELb1ELb0EEEvNS_9FwdParamsE --------------------------
	.section	.nv.info._ZN10layer_norm13ln_fwd_kernelINS_13Kernel_traitsI6__halfS2_S2_S2_fjLj6144ELj1ELj1ELj8ELj16ENS_18Kernel_traits_baseILj6144ES2_S2_S2_S2_fjLj256EEEEELb0ELb0ELb1ELb0EEEvNS_9FwdParamsE,"",@"SHT_CUDA_INFO"
	.sectionflags	@""
	.align	4


	//----- nvinfo : EIATTR_CUDA_API_VERSION
	.align		4
        /*0000*/ 	.byte	0x04, 0x37
        /*0002*/ 	.short	(.L_1294 - .L_1293)
.L_1293:
        /*0004*/ 	.word	0x00000082


	//----- nvinfo : EIATTR_KPARAM_INFO
	.align		4
.L_1294:
        /*0008*/ 	.byte	0x04, 0x17
        /*000a*/ 	.short	(.L_1296 - .L_1295)
.L_1295:
        /*000c*/ 	.word	0x00000000
        /*0010*/ 	.short	0x0000
        /*0012*/ 	.short	0x0000
        /*0014*/ 	.byte	0x00, 0xf0, 0xa1, 0x03


	//----- nvinfo : EIATTR_SPARSE_MMA_MASK
	.align		4
.L_1296:
        /*0018*/ 	.byte	0x03, 0x50
        /*001a*/ 	.short	0x0000


	//----- nvinfo : EIATTR_MAXREG_COUNT
	.align		4
        /*001c*/ 	.byte	0x03, 0x1b
        /*001e*/ 	.short	0x00ff


	//----- nvinfo : EIATTR_NUM_BARRIERS
	.align		4
        /*0020*/ 	.byte	0x02, 0x4c
        /*0022*/ 	.byte	0x01
	.zero		1


	//----- nvinfo : EIATTR_MERCURY_ISA_VERSION
	.align		4
        /*0024*/ 	.byte	0x03, 0x5f
        /*0026*/ 	.short	0x0101


	//----- nvinfo : EIATTR_COOP_GROUP_MASK_REGIDS
	.align		4
        /*0028*/ 	.byte	0x04, 0x29
        /*002a*/ 	.short	(.L_1298 - .L_1297)


	//   ....[0]....
.L_1297:
        /*002c*/ 	.word	0xffffffff


	//   ....[1]....
        /*0030*/ 	.word	0xffffffff


	//   ....[2]....
        /*0034*/ 	.word	0xffffffff


	//   ....[3]....
        /*0038*/ 	.word	0xffffffff


	//   ....[4]....
        /*003c*/ 	.word	0xffffffff


	//   ....[5]....
        /*0040*/ 	.word	0xffffffff


	//   ....[6]....
        /*0044*/ 	.word	0xffffffff


	//   ....[7]....
        /*0048*/ 	.word	0xffffffff


	//   ....[8]....
        /*004c*/ 	.word	0xffffffff


	//   ....[9]....
        /*0050*/ 	.word	0xffffffff


	//   ....[10]....
        /*0054*/ 	.word	0xffffffff


	//   ....[11]....
        /*0058*/ 	.word	0xffffffff


	//   ....[12]....
        /*005c*/ 	.word	0xffffffff


	//   ....[13]....
        /*0060*/ 	.word	0xffffffff


	//   ....[14]....
        /*0064*/ 	.word	0xffffffff


	//   ....[15]....
        /*0068*/ 	.word	0xffffffff


	//   ....[16]....
        /*006c*/ 	.word	0xffffffff


	//   ....[17]....
        /*0070*/ 	.word	0xffffffff


	//   ....[18]....
        /*0074*/ 	.word	0xffffffff


	//   ....[19]....
        /*0078*/ 	.word	0xffffffff


	//   ....[20]....
        /*007c*/ 	.word	0xffffffff


	//   ....[21]....
        /*0080*/ 	.word	0x05000054


	//   ....[22]....
        /*0084*/ 	.word	0x05000054


	//   ....[23]....
        /*0088*/ 	.word	0x05000054


	//   ....[24]....
        /*008c*/ 	.word	0x05000054


	//   ....[25]....
        /*0090*/ 	.word	0x05000054


	//   ....[26]....
        /*0094*/ 	.word	0x05000054


	//   ....[27]....
        /*0098*/ 	.word	0x05000054


	//   ....[28]....
        /*009c*/ 	.word	0x05000054


	//   ....[29]....
        /*00a0*/ 	.word	0x05000054


	//   ....[30]....
        /*00a4*/ 	.word	0x05000054


	//----- nvinfo : EIATTR_COOP_GROUP_INSTR_OFFSETS
	.align		4
.L_1298:
        /*00a8*/ 	.byte	0x04, 0x28
        /*00aa*/ 	.short	(.L_1300 - .L_1299)


	//   ....[0]....
.L_1299:
        /*00ac*/ 	.word	0x00002020


	//   ....[1]....
        /*00b0*/ 	.word	0x00002040


	//   ....[2]....
        /*00b4*/ 	.word	0x00002060


	//   ....[3]....
        /*00b8*/ 	.word	0x00002080


	//   ....[4]....
        /*00bc*/ 	.word	0x000020a0


	//   ....[5]....
        /*00c0*/ 	.word	0x000023e0


	//   ....[6]....
        /*00c4*/ 	.word	0x00002400


	//   ....[7]....
        /*00c8*/ 	.word	0x00002420


	//   ....[8]....
        /*00cc*/ 	.word	0x00002440


	//   ....[9]....
        /*00d0*/ 	.word	0x00002460


	//   ....[10]....
        /*00d4*/ 	.word	0x00002600


	//   ....[11]....
        /*00d8*/ 	.word	0x00002650


	//   ....[12]....
        /*00dc*/ 	.word	0x00002670


	//   ....[13]....
        /*00e0*/ 	.word	0x00002680


	//   ....[14]....
        /*00e4*/ 	.word	0x000026d0


	//   ....[15]....
        /*00e8*/ 	.word	0x00002740


	//   ....[16]....
        /*00ec*/ 	.word	0x00002780


	//   ....[17]....
        /*00f0*/ 	.word	0x00002840


	//   ....[18]....
        /*00f4*/ 	.word	0x00002870


	//   ....[19]....
        /*00f8*/ 	.word	0x00002910


	//   ....[20]....
        /*00fc*/ 	.word	0x00002940


	//   ....[21]....
        /*0100*/ 	.word	0x000031b0


	//   ....[22]....
        /*0104*/ 	.word	0x00003220


	//   ....[23]....
        /*0108*/ 	.word	0x00003290


	//   ....[24]....
        /*010c*/ 	.word	0x00003300


	//   ....[25]....
        /*0110*/ 	.word	0x00003370


	//   ....[26]....
        /*0114*/ 	.word	0x00003700


	//   ....[27]....
        /*0118*/ 	.word	0x00003770


	//   ....[28]....
        /*011c*/ 	.word	0x000037e0


	//   ....[29]....
        /*0120*/ 	.word	0x00003850


	//   ....[30]....
        /*0124*/ 	.word	0x000038c0


	//----- nvinfo : EIATTR_EXIT_INSTR_OFFSETS
	.align		4
.L_1300:
        /*0128*/ 	.byte	0x04, 0x1c
        /*012a*/ 	.short	(.L_1302 - .L_1301)


	//   ....[0]....
.L_1301:
        /*012c*/ 	.word	0x000003d0


	//   ....[1]....
        /*0130*/ 	.word	0x00003150


	//----- nvinfo : EIATTR_MAX_THREADS
	.align		4
.L_1302:
        /*0134*/ 	.byte	0x04, 0x05
        /*0136*/ 	.short	(.L_1304 - .L_1303)
.L_1303:
        /*0138*/ 	.word	0x00000100
        /*013c*/ 	.word	0x00000001
        /*0140*/ 	.word	0x00000001


	//----- nvinfo : EIATTR_CRS_STACK_SIZE
	.align		4
.L_1304:
        /*0144*/ 	.byte	0x04, 0x1e
        /*0146*/ 	.short	(.L_1306 - .L_1305)
.L_1305:
        /*0148*/ 	.word	0x00000000


	//----- nvinfo : EIATTR_CBANK_PARAM_SIZE
	.align		4
.L_1306:
        /*014c*/ 	.byte	0x03, 0x19
        /*014e*/ 	.short	0x00e8


	//----- nvinfo : EIATTR_PARAM_CBANK
	.align		4
        /*0150*/ 	.byte	0x04, 0x0a
        /*0152*/ 	.short	(.L_1308 - .L_1307)
	.align		4
.L_1307:
        /*0154*/ 	.word	index@(.nv.constant0._ZN10layer_norm13ln_fwd_kernelINS_13Kernel_traitsI6__halfS2_S2_S2_fjLj6144ELj1ELj1ELj8ELj16ENS_18Kernel_traits_baseILj6144ES2_S2_S2_S2_fjLj256EEEEELb0ELb0ELb1ELb0EEEvNS_9FwdParamsE)
        /*0158*/ 	.short	0x0210
        /*015a*/ 	.short	0x00e8


	//----- nvinfo : EIATTR_SW_WAR
	.align		4
.L_1308:
        /*015c*/ 	.byte	0x04, 0x36
        /*015e*/ 	.short	(.L_1310 - .L_1309)
.L_1309:
        /*0160*/ 	.word	0x00000008
.L_1310:


//--------------------- .nv.info._ZN10layer_norm13ln_fwd_kernelINS_13Kernel_traitsI6__halfS2_S2_S2_fjLj6144ELj1ELj1ELj8ELj16ENS_18Kernel_traits_baseILj6144ES2_S2_S2_S2_fjLj256EEEEELb0ELb0ELb1ELb1EEEvNS_9FwdParamsE --------------------------
	.section	.nv.info._ZN10layer_norm13ln_fwd_kernelINS_13Kernel_traitsI6__halfS2_S2_S2_fjLj6144ELj1ELj1ELj8ELj16ENS_18Kernel_traits_baseILj6144ES2_S2_S2_S2_fjLj256EEEEELb0ELb0ELb1ELb1EEEvNS_9FwdParamsE,"",@"SHT_CUDA_INFO"
	.sectionflags	@""
	.align	4


	//----- nvinfo : EIATTR_CUDA_API_VERSION
	.align		4
        /*0000*/ 	.byte	0x04, 0x37
        /*0002*/ 	.short	(.L_1312 - .L_1311)
.L_1311:
        /*0004*/ 	.word	0x00000082


	//----- nvinfo : EIATTR_KPARAM_INFO
	.align		4
.L_1312:
        /*0008*/ 	.byte	0x04, 0x17
        /*000a*/ 	.short	(.L_1314 - .L_1313)
.L_1313:
        /*000c*/ 	.word	0x00000000
        /*0010*/ 	.short	0x0000
        /*0012*/ 	.short	0x0000
        /*0014*/ 	.byte	0x00, 0xf0, 0xa1, 0x03


	//----- nvinfo : EIATTR_SPARSE_MMA_MASK
	.align		4
.L_1314:
        /*0018*/ 	.byte	0x03, 0x50
        /*001a*/ 	.short	0x0000


	//----- nvinfo : EIATTR_MAXREG_COUNT
	.align		4
        /*001c*/ 	.byte	0x03, 0x1b
        /*001e*/ 	.short	0x00ff


	//----- nvinfo : EIATTR_NUM_BARRIERS
	.align		4
        /*0020*/ 	.byte	0x02, 0x4c
        /*0022*/ 	.byte	0x01
	.zero		1


	//----- nvinfo : EIATTR_MERCURY_ISA_VERSION
	.align		4
        /*0024*/ 	.byte	0x03, 0x5f
        /*0026*/ 	.short	0x0101


	//----- nvinfo : EIATTR_COOP_GROUP_MASK_REGIDS
	.align		4
        /*0028*/ 	.byte	0x04, 0x29
        /*002a*/ 	.short	(.L_1316 - .L_1315)


	//   ....[0]....
.L_1315:
        /*002c*/ 	.word	0xffffffff


	//   ....[1]....
        /*0030*/ 	.word	0xffffffff


	//   ....[2]....
        /*0034*/ 	.word	0xffffffff


	//   ....[3]....
        /*0038*/ 	.word	0xffffffff


	//   ....[4]....
        /*003c*/ 	.word	0xffffffff


	//   ....[5]....
        /*0040*/ 	.word	0xffffffff


	//   ....[6]....
        /*0044*/ 	.word	0xffffffff


	//   ....[7]....
        /*0048*/ 	.word	0xffffffff


	//   ....[8]....
        /*004c*/ 	.word	0xffffffff


	//   ....[9]....
        /*0050*/ 	.word	0xffffffff


	//   ....[10]....
        /*0054*/ 	.word	0xffffffff


	//   ....[11]....
        /*0058*/ 	.word	0xffffffff


	//   ....[12]....
        /*005c*/ 	.word	0xffffffff


	//   ....[13]....
        /*0060*/ 	.word	0xffffffff


	//   ....[14]....
        /*0064*/ 	.word	0xffffffff


	//   ....[15]....
        /*0068*/ 	.word	0xffffffff


	//   ....[16]....
        /*006c*/ 	.word	0xffffffff


	//   ....[17]....
        /*0070*/ 	.word	0xffffffff


	//   ....[18]....
        /*0074*/ 	.word	0xffffffff


	//   ....[19]....
        /*0078*/ 	.word	0xffffffff


	//   ....[20]....
        /*007c*/ 	.word	0xffffffff


	//   ....[21]....
        /*0080*/ 	.word	0x0500001a


	//   ....[22]....
        /*0084*/ 	.word	0x0500001a


	//   ....[23]....
        /*0088*/ 	.word	0x0500001a


	//   ....[24]....
        /*008c*/ 	.word	0x0500001a


	//   ....[25]....
        /*0090*/ 	.word	0x0500001a


	//   ....[26]....
        /*0094*/ 	.word	0x0500001a


	//   ....[27]....
        /*0098*/ 	.word	0x0500001a


	//   ....[28]....
        /*009c*/ 	.word	0x0500001a


	//   ....[29]....
        /*00a0*/ 	.word	0x0500001a


	//   ....[30]....
        /*00a4*/ 	.word	0x0500001a


	//----- nvinfo : EIATTR_COOP_GROUP_INSTR_OFFSETS
	.align		4
.L_1316:
        /*00a8*/ 	.byte	0x04, 0x28
        /*00aa*/ 	.short	(.L_1318 - .L_1317)


	//   ....[0]....
.L_1317:
        /*00ac*/ 	.word	0x00001a70


	//   ....[1]....
        /*00b0*/ 	.word	0x00001a90


	//   ....[2]....
        /*00b4*/ 	.word	0x00001ab0


	//   ....[3]....
        /*00b8*/ 	.word	0x00001ad0


	//   ....[4]....
        /*00bc*/ 	.word	0x00001af0


	//   ....[5]....
        /*00c0*/ 	.word	0x00001e20


	//   ....[6]....
        /*00c4*/ 	.word	0x00001e40


	//   ....[7]....
        /*00c8*/ 	.word	0x00001e60


	//   ....[8]....
        /*00cc*/ 	.word	0x00001e80


	//   ....[9]....
        /*00d0*/ 	.word	0x00001ea0


	//   ....[10]....
        /*00d4*/ 	.word	0x00002010


	//   ....[11]....
        /*00d8*/ 	.word	0x00002050


	//   ....[12]....
        /*00dc*/ 	.word	0x00002080


	//   ....[13]....
        /*00e0*/ 	.word	0x00002090


	//   ....[14]....
        /*00e4*/ 	.word	0x00002120


	//   ....[15]....
        /*00e8*/ 	.word	0x00002170


	//   ....[16]....
        /*00ec*/ 	.word	0x000021d0


	//   ....[17]....
        /*00f0*/ 	.word	0x00002230


	//   ....[18]....
        /*00f4*/ 	.word	0x00002240


	//   ....[19]....
        /*00f8*/ 	.word	0x00002320


	//   ....[20]....
        /*00fc*/ 	.word	0x00002350


	//   ....[21]....
        /*0100*/ 	.word	0x00002ca0


	//   ....[22]....
        /*0104*/ 	.word	0x00002d10


	//   ....[23]....
        /*0108*/ 	.word	0x00002d80


	//   ....[24]....
        /*010c*/ 	.word	0x00002df0


	//   ....[25]....
        /*0110*/ 	.word	0x00002e60


	//   ....[26]....
        /*0114*/ 	.word	0x000031e0


	//   ....[27]....
        /*0118*/ 	.word	0x00003250


	//   ....[28]....
        /*011c*/ 	.word	0x000032c0


	//   ....[29]....
        /*0120*/ 	.word	0x00003330


	//   ....[30]....
        /*0124*/ 	.word	0x000033a0


	//----- nvinfo : EIATTR_EXIT_INSTR_OFFSETS
	.align		4
.L_1318:
        /*0128*/ 	.byte	0x04, 0x1c
        /*012a*/ 	.short	(.L_1320 - .L_1319)


	//   ....[0]....
.L_1319:
        /*012c*/ 	.word	0x00000150


	//   ....[1]....
        /*0130*/ 	.word	0x00002c40


	//----- nvinfo : EIATTR_MAX_THREADS
	.align		4
.L_1320:
        /*0134*/ 	.byte	0x04, 0x05
        /*0136*/ 	.short	(.L_1322 - .L_1321)
.L_1321:
        /*0138*/ 	.word	0x00000100
        /*013c*/ 	.word	0x00000001
        /*0140*/ 	.word	0x00000001


	//----- nvinfo : EIATTR_CRS_STACK_SIZE
	.align		4
.L_1322:
        /*0144*/ 	.byte	0x04, 0x1e
        /*0146*/ 	.short	(.L_1324 - .L_1323)
.L_1323:
        /*0148*/ 	.word	0x00000000


	//----- nvinfo : EIATTR_CBANK_PARAM_SIZE
	.align		4
.L_1324:
        /*014c*/ 	.byte	0x03, 0x19
        /*014e*/ 	.short	0x00e8


	//----- nvinfo : EIATTR_PARAM_CBANK
	.align		4
        /*0150*/ 	.byte	0x04, 0x0a
        /*0152*/ 	.short	(.L_1326 - .L_1325)
	.align		4
.L_1325:
        /*0154*/ 	.word	index@(.nv.constant0._ZN10layer_norm13ln_fwd_kernelINS_13Kernel_traitsI6__halfS2_S2_S2_fjLj6144ELj1ELj1ELj8ELj16ENS_18Kernel_traits_baseILj6144ES2_S2_S2_S2_fjLj256EEEEELb0ELb0ELb1ELb1EEEvNS_9FwdParamsE)
        /*0158*/ 	.short	0x0210
        /*015a*/ 	.short	0x00e8


	//----- nvinfo : EIATTR_SW_WAR
	.align		4
.L_1326:
        /*015c*/ 	.byte	0x04, 0x36
        /*015e*/ 	.short	(.L_1328 - .L_1327)
.L_1327:
        /*0160*/ 	.word	0x00000008
.L_1328:


//--------------------- .nv.info._ZN10layer_norm13ln_fwd_kernelINS_13Kernel_traitsI6__halfS2_S2_S2_fjLj6144ELj1ELj1ELj8ELj16ENS_18Kernel_traits_baseILj6144ES2_S2_S2_S2_fjLj256EEEEELb0ELb1ELb0ELb0EEEvNS_9FwdParamsE --------------------------
	.section	.nv.info._ZN10layer_norm13ln_fwd_kernelINS_13Kernel_traitsI6__halfS2_S2_S2_fjLj6144ELj1ELj1ELj8ELj16ENS_18Kernel_traits_baseILj6144ES2_S2_S2_S2_fjLj256EEEEELb0ELb1ELb0ELb0EEEvNS_9FwdParamsE,"",@"SHT_CUDA_INFO"
	.sectionflags	@""
	.align	4


	//----- nvinfo : EIATTR_CUDA_API_VERSION
	.align		4
        /*0000*/ 	.byte	0x04, 0x37
        /*0002*/ 	.short	(.L_1330 - .L_1329)
.L_1329:
        /*0004*/ 	.word	0x00000082


	//----- nvinfo : EIATTR_KPARAM_INFO
	.align		4
.L_1330:
        /*0008*/ 	.byte	0x04, 0x17
        /*000a*/ 	.short	(.L_1332 - .L_1331)
.L_1331:
        /*000c*/ 	.word	0x00000000
        /*0010*/ 	.short	0x0000
        /*0012*/ 	.short	0x0000
        /*0014*/ 	.byte	0x00, 0xf0, 0xa1, 0x03


	//----- nvinfo : EIATTR_SPARSE_MMA_MASK
	.align		4
.L_1332:
        /*0018*/ 	.byte	0x03, 0x50
        /*001a*/ 	.short	0x0000


	//----- nvinfo : EIATTR_MAXREG_COUNT
	.align		4
        /*001c*/ 	.byte	0x03, 0x1b
        /*001e*/ 	.short	0x00ff


	//----- nvinfo : EIATTR_NUM_BARRIERS
	.align		4
        /*0020*/ 	.byte	0x02, 0x4c
        /*0022*/ 	.byte	0x01
	.zero		1


	//----- nvinfo : EIATTR_MERCURY_ISA_VERSION
	.align		4
        /*0024*/ 	.byte	0x03, 0x5f
        /*0026*/ 	.short	0x0101


	//----- nvinfo : EIATTR_COOP_GROUP_MASK_REGIDS
	.align		4
        /*0028*/ 	.byte	0x04, 0x29
        /*002a*/ 	.short	(.L_1334 - .L_1333)


	//   ....[0]....
.L_1333:
        /*002c*/ 	.word	0xffffffff


	//   ....[1]....
        /*0030*/ 	.word	0xffffffff


	//   ....[2]....
        /*0034*/ 	.word	0xffffffff


	//   ....[3]....
        /*0038*/ 	.word	0xffffffff


	//   ....[4]....
        /*003c*/ 	.word	0xffffffff


	//   ....[5]....
        /*0040*/ 	.word	0xffffffff


	//   ....[6]....
        /*0044*/ 	.word	0xffffffff


	//   ....[7]....
        /*0048*/ 	.word	0xffffffff


	//   ....[8]....
        /*004c*/ 	.word	0xffffffff


	//   ....[9]....
        /*0050*/ 	.word	0xffffffff


	//   ....[10]....
        /*0054*/ 	.word	0xffffffff


	//   ....[11]....
        /*0058*/ 	.word	0xffffffff


	//   ....[12]....
        /*005c*/ 	.word	0xffffffff


	//   ....[13]....
        /*0060*/ 	.word	0xffffffff


	//   ....[14]....
        /*0064*/ 	.word	0xffffffff


	//   ....[15]....
        /*0068*/ 	.word	0xffffffff


	//   ....[16]....
        /*006c*/ 	.word	0xffffffff


	//   ....[17]....
        /*0070*/ 	.word	0xffffffff


	//   ....[18]....
        /*0074*/ 	.word	0xffffffff


	//   ....[19]....
        /*0078*/ 	.word	0xffffffff


	//   ....[20]....
        /*007c*/ 	.word	0xffffffff


	//   ....[21]....
        /*0080*/ 	.word	0x05000077


	//   ....[22]....
        /*0084*/ 	.word	0x05000077


	//   ....[23]....
        /*0088*/ 	.word	0x05000077


	//   ....[24]....
        /*008c*/ 	.word	0x05000077


	//   ....[25]....
        /*0090*/ 	.word	0x05000077


	//   ....[26]....
        /*0094*/ 	.word	0x05000077


	//   ....[27]....
        /*0098*/ 	.word	0x05000077


	//   ....[28]....
        /*009c*/ 	.word	0x05000077


	//   ....[29]....
        /*00a0*/ 	.word	0x05000077


	//   ....[30]....
        /*00a4*/ 	.word	0x05000077


	//----- nvinfo : EIATTR_COOP_GROUP_INSTR_OFFSETS
	.align		4
.L_1334:
        /*00a8*/ 	.byte	0x04, 0x28
        /*00aa*/ 	.short	(.L_1336 - .L_1335)


	//   ....[0]....
.L_1335:
        /*00ac*/ 	.word	0x00001930


	//   ....[1]....
        /*00b0*/ 	.word	0x00001950


	//   ....[2]....
        /*00b4*/ 	.word	0x00001970


	//   ....[3]....
        /*00b8*/ 	.word	0x00001990


	//   ....[4]....
        /*00bc*/ 	.word	0x000019b0


	//   ....[5]....
        /*00c0*/ 	.word	0x00001cf0


	//   ....[6]....
        /*00c4*/ 	.word	0x00001d10


	//   ....[7]....
        /*00c8*/ 	.word	0x00001d30


	//   ....[8]....
        /*00cc*/ 	.word	0x00001d50


	//   ....[9]....
        /*00d0*/ 	.word	0x00001d70


	//   ....[10]....
        /*00d4*/ 	.word	0x00001f00


	//   ....[11]....
        /*00d8*/ 	.word	0x00001f40


	//   ....[12]....
        /*00dc*/ 	.word	0x00001f60


	//   ....[13]....
        /*00e0*/ 	.word	0x00001fb0


	//   ....[14]....
        /*00e4*/ 	.word	0x00001ff0


	//   ....[15]....
        /*00e8*/ 	.word	0x00002020


	//   ....[16]....
        /*00ec*/ 	.word	0x00002090


	//   ....[17]....
        /*00f0*/ 	.word	0x00002120


	//   ....[18]....
        /*00f4*/ 	.word	0x00002160


	//   ....[19]....
        /*00f8*/ 	.word	0x00002210


	//   ....[20]....
        /*00fc*/ 	.word	0x00002230


	//   ....[21]....
        /*0100*/ 	.word	0x00002a10


	//   ....[22]....
        /*0104*/ 	.word	0x00002a80


	//   ....[23]....
        /*0108*/ 	.word	0x00002af0


	//   ....[24]....
        /*010c*/ 	.word	0x00002b60


	//   ....[25]....
        /*0110*/ 	.word	0x00002bd0


	//   ....[26]....
        /*0114*/ 	.word	0x00002f60


	//   ....[27]....
        /*0118*/ 	.word	0x00002fd0


	//   ....[28]....
        /*011c*/ 	.word	0x00003040


	//   ....[29]....
        /*0120*/ 	.word	0x000030b0


	//   ....[30]....
        /*0124*/ 	.word	0x00003120


	//----- nvinfo : EIATTR_EXIT_INSTR_OFFSETS
	.align		4
.L_1336:
        /*0128*/ 	.byte	0x04, 0x1c
        /*012a*/ 	.short	(.L_1338 - .L_1337)


	//   ....[0]....
.L_1337:
        /*012c*/ 	.word	0x00000490


	//   ....[1]....
        /*0130*/ 	.word	0x000029b0


	//----- nvinfo : EIATTR_MAX_THREADS
	.align		4
.L_1338:
        /*0134*/ 	.byte	0x04, 0x05
        /*0136*/ 	.short	(.L_1340 - .L_1339)
.L_1339:
        /*0138*/ 	.word	0x00000100
        /*013c*/ 	.word	0x00000001
        /*0140*/ 	.word	0x00000001


	//----- nvinfo : EIATTR_CRS_STACK_SIZE
	.align		4
.L_1340:
        /*0144*/ 	.byte	0x04, 0x1e
        /*0146*/ 	.short	(.L_1342 - .L_1341)
.L_1341:
        /*0148*/ 	.word	0x00000000


	//----- nvinfo : EIATTR_CBANK_PARAM_SIZE
	.align		4
.L_1342:
        /*014c*/ 	.byte	0x03, 0x19
        /*014e*/ 	.short	0x00e8


	//----- nvinfo : EIATTR_PARAM_CBANK
	.align		4
        /*0150*/ 	.byte	0x04, 0x0a
        /*0152*/ 	.short	(.L_1344 - .L_1343)
	.align		4
.L_1343:
        /*0154*/ 	.word	index@(.nv.constant0._ZN10layer_norm13ln_fwd_kernelINS_13Kernel_traitsI6__halfS2_S2_S2_fjLj6144ELj1ELj1ELj8ELj16ENS_18Kernel_traits_baseILj6144ES2_S2_S2_S2_fjLj256EEEEELb0ELb1ELb0ELb0EEEvNS_9FwdParamsE)
        /*0158*/ 	.short	0x0210
        /*015a*/ 	.short	0x00e8


	//----- nvinfo : EIATTR_SW_WAR
	.align		4
.L_1344:
        /*015c*/ 	.byte	0x04, 0x36
        /*015e*/ 	.short	(.L_1346 - .L_1345)
.L_1345:
        /*0160*/ 	.word	0x00000008
.L_1346:


//--------------------- .nv.info._ZN10layer_norm13ln_fwd_kernelINS_13Kernel_traitsI6__halfS2_S2_S2_fjLj6144ELj1ELj1ELj8ELj16ENS_18Kernel_traits_baseILj6144ES2_S2_S2_S2_fjLj256EEEEELb0ELb1ELb0ELb1EEEvNS_9FwdParamsE --------------------------
	.section	.nv.info._ZN10layer_norm13ln_fwd_kernelINS_13Kernel_traitsI6__halfS2_S2_S2_fjLj6144ELj1ELj1ELj8ELj16ENS_18Kernel_traits_baseILj6144ES2_S2_S2_S2_fjLj256EEEEELb0ELb1ELb0ELb1EEEvNS_9FwdParamsE,"",@"SHT_CUDA_INFO"
	.sectionflags	@""
	.align	4


	//----- nvinfo : EIATTR_CUDA_API_VERSION
	.align		4
        /*0000*/ 	.byte	0x04, 0x37
        /*0002*/ 	.short	(.L_1348 - .L_1347)
.L_1347:
        /*0004*/ 	.word	0x00000082


	//----- nvinfo : EIATTR_KPARAM_INFO
	.align		4
.L_1348:
        /*0008*/ 	.byte	0x04, 0x17
        /*000a*/ 	.short	(.L_1350 - .L_1349)
.L_1349:
        /*000c*/ 	.word	0x00000000
        /*0010*/ 	.short	0x0000
        /*0012*/ 	.short	0x0000
        /*0014*/ 	.byte	0x00, 0xf0, 0xa1, 0x03


	//----- nvinfo : EIATTR_SPARSE_MMA_MASK
	.align		4
.L_1350:
        /*0018*/ 	.byte	0x03, 0x50
        /*001a*/ 	.short	0x0000


	//----- nvinfo : EIATTR_MAXREG_COUNT
	.align		4
        /*001c*/ 	.byte	0x03, 0x1b
        /*001e*/ 	.short	0x00ff


	//----- nvinfo : EIATTR_NUM_BARRIERS
	.align		4
        /*0020*/ 	.byte	0x02, 0x4c
        /*0022*/ 	.byte	0x01
	.zero		1


	//----- nvinfo : EIATTR_MERCURY_ISA_VERSION
	.align		4
        /*0024*/ 	.byte	0x03, 0x5f
        /*0026*/ 	.short	0x0101


	//----- nvinfo : EIATTR_COOP_GROUP_MASK_REGIDS
	.align		4
        /*0028*/ 	.byte	0x04, 0x29
        /*002a*/ 	.short	(.L_1352 - .L_1351)


	//   ....[0]....
.L_1351:
        /*002c*/ 	.word	0xffffffff


	//   ....[1]....
        /*0030*/ 	.word	0xffffffff


	//   ....[2]....
        /*0034*/ 	.word	0xffffffff


	//   ....[3]....
        /*0038*/ 	.word	0xffffffff


	//   ....[4]....
        /*003c*/ 	.word	0xffffffff


	//   ....[5]....
        /*0040*/ 	.word	0xffffffff


	//   ....[6]....
        /*0044*/ 	.word	0xffffffff


	//   ....[7]....
        /*0048*/ 	.word	0xffffffff


	//   ....[8]....
        /*004c*/ 	.word	0xffffffff


	//   ....[9]....
        /*0050*/ 	.word	0xffffffff


	//   ....[10]....
        /*0054*/ 	.word	0xffffffff


	//   ....[11]....
        /*0058*/ 	.word	0xffffffff


	//   ....[12]....
        /*005c*/ 	.word	0xffffffff


	//   ....[13]....
        /*0060*/ 	.word	0xffffffff


	//   ....[14]....
        /*0064*/ 	.word	0xffffffff


	//   ....[15]....
        /*0068*/ 	.word	0xffffffff


	//   ....[16]....
        /*006c*/ 	.word	0xffffffff


	//   ....[17]....
        /*0070*/ 	.word	0xffffffff


	//   ....[18]....
        /*0074*/ 	.word	0xffffffff


	//   ....[19]....
        /*0078*/ 	.word	0xffffffff


	//   ....[20]....
        /*007c*/ 	.word	0xffffffff


	//   ....[21]....
        /*0080*/ 	.word	0x05000060


	//   ....[22]....
        /*0084*/ 	.word	0x05000060


	//   ....[23]....
        /*0088*/ 	.word	0x05000060


	//   ....[24]....
        /*008c*/ 	.word	0x05000060


	//   ....[25]....
        /*0090*/ 	.word	0x05000060


	//   ....[26]....
        /*0094*/ 	.word	0x05000060


	//   ....[27]....
        /*0098*/ 	.word	0x05000060


	//   ....[28]....
        /*009c*/ 	.word	0x05000060


	//   ....[29]....
        /*00a0*/ 	.word	0x05000060


	//   ....[30]....
        /*00a4*/ 	.word	0x05000060


	//----- nvinfo : EIATTR_COOP_GROUP_INSTR_OFFSETS
	.align		4
.L_1352:
        /*00a8*/ 	.byte	0x04, 0x28
        /*00aa*/ 	.short	(.L_1354 - .L_1353)


	//   ....[0]....
.L_1353:
        /*00ac*/ 	.word	0x00001470


	//   ....[1]....
        /*00b0*/ 	.word	0x00001490


	//   ....[2]....
        /*00b4*/ 	.word	0x000014b0


	//   ....[3]....
        /*00b8*/ 	.word	0x000014d0


	//   ....[4]....
        /*00bc*/ 	.word	0x000014f0


	//   ....[5]....
        /*00c0*/ 	.word	0x00001820


	//   ....[6]....
        /*00c4*/ 	.word	0x00001840


	//   ....[7]....
        /*00c8*/ 	.word	0x00001860


	//   ....[8]....
        /*00cc*/ 	.word	0x00001880


	//   ....[9]....
        /*00d0*/ 	.word	0x000018a0


	//   ....[10]....
        /*00d4*/ 	.word	0x00001a00


	//   ....[11]....
        /*00d8*/ 	.word	0x00001a70


	//   ....[12]....
        /*00dc*/ 	.word	0x00001a90


	//   ....[13]....
        /*00e0*/ 	.word	0x00001aa0


	//   ....[14]....
        /*00e4*/ 	.word	0x00001b50


	//   ....[15]....
        /*00e8*/ 	.word	0x00001b90


	//   ....[16]....
        /*00ec*/ 	.word	0x00001ba0


	//   ....[17]....
        /*00f0*/ 	.word	0x00001c50


	//   ....[18]....
        /*00f4*/ 	.word	0x00001c90


	//   ....[19]....
        /*00f8*/ 	.word	0x00001d30


	//   ....[20]....
        /*00fc*/ 	.word	0x00001d60


	//   ....[21]....
        /*0100*/ 	.word	0x00002480


	//   ....[22]....
        /*0104*/ 	.word	0x000024f0


	//   ....[23]....
        /*0108*/ 	.word	0x00002560


	//   ....[24]....
        /*010c*/ 	.word	0x000025d0


	//   ....[25]....
        /*0110*/ 	.word	0x00002640


	//   ....[26]....
        /*0114*/ 	.word	0x000029c0


	//   ....[27]....
        /*0118*/ 	.word	0x00002a30


	//   ....[28]....
        /*011c*/ 	.word	0x00002aa0


	//   ....[29]....
        /*0120*/ 	.word	0x00002b10


	//   ....[30]....
        /*0124*/ 	.word	0x00002b80


	//----- nvinfo : EIATTR_EXIT_INSTR_OFFSETS
	.align		4
.L_1354:
        /*0128*/ 	.byte	0x04, 0x1c
        /*012a*/ 	.short	(.L_1356 - .L_1355)


	//   ....[0]....
.L_1355:
        /*012c*/ 	.word	0x00000180


	//   ....[1]....
        /*0130*/ 	.word	0x00002420


	//----- nvinfo : EIATTR_MAX_THREADS
	.align		4
.L_1356:
        /*0134*/ 	.byte	0x04, 0x05
        /*0136*/ 	.short	(.L_1358 - .L_1357)
.L_1357:
        /*0138*/ 	.word	0x00000100
        /*013c*/ 	.word	0x00000001
        /*0140*/ 	.word	0x00000001


	//----- nvinfo : EIATTR_CRS_STACK_SIZE
	.align		4
.L_1358:
        /*0144*/ 	.byte	0x04, 0x1e
        /*0146*/ 	.short	(.L_1360 - .L_1359)
.L_1359:
        /*0148*/ 	.word	0x00000000


	//----- nvinfo : EIATTR_CBANK_PARAM_SIZE
	.align		4
.L_1360:
        /*014c*/ 	.byte	0x03, 0x19
        /*014e*/ 	.short	0x00e8


	//----- nvinfo : EIATTR_PARAM_CBANK
	.align		4
        /*0150*/ 	.byte	0x04, 0x0a
        /*0152*/ 	.short	(.L_1362 - .L_1361)
	.align		4
.L_1361:
        /*0154*/ 	.word	index@(.nv.constant0._ZN10layer_norm13ln_fwd_kernelINS_13Kernel_traitsI6__halfS2_S2_S2_fjLj6144ELj1ELj1ELj8ELj16ENS_18Kernel_traits_baseILj6144ES2_S2_S2_S2_fjLj256EEEEELb0ELb1ELb0ELb1EEEvNS_9FwdParamsE)
        /*0158*/ 	.short	0x0210
        /*015a*/ 	.short	0x00e8


	//----- nvinfo : EIATTR_SW_WAR
	.align		4
.L_1362:
        /*015c*/ 	.byte	0x04, 0x36
        /*015e*/ 	.short	(.L_1364 - .L_1363)
.L_1363:
        /*0160*/ 	.word	0x00000008
.L_1364:


//--------------------- .nv.info._ZN10layer_norm13ln_fwd_kernelINS_13Kernel_traitsI6__halfS2_S2_S2_fjLj6144ELj1ELj1ELj8ELj16ENS_18Kernel_traits_baseILj6144ES2_S2_S2_S2_fjLj256EEEEELb0ELb1ELb1ELb0EEEvNS_9FwdParamsE --------------------------
	.section	.nv.info._ZN10layer_norm13ln_fwd_kernelINS_13Kernel_traitsI6__halfS2_S2_S2_fjLj6144ELj1ELj1ELj8ELj16ENS_18Kernel_traits_baseILj6144ES2_S2_S2_S2_fjLj256EEEEELb0ELb1ELb1ELb0EEEvNS_9FwdParamsE,"",@"SHT_CUDA_INFO"
	.sectionflags	@""
	.align	4


	//----- nvinfo : EIATTR_CUDA_API_VERSION
	.align		4
        /*0000*/ 	.byte	0x04, 0x37
        /*0002*/ 	.short	(.L_1366 - .L_1365)
.L_1365:
        /*0004*/ 	.word	0x00000082


	//----- nvinfo : EIATTR_KPARAM_INFO
	.align		4
.L_1366:
        /*0008*/ 	.byte	0x04, 0x17
        /*000a*/ 	.short	(.L_1368 - .L_1367)
.L_1367:
        /*000c*/ 	.word	0x00000000
        /*0010*/ 	.short	0x0000
        /*0012*/ 	.short	0x0000
        /*0014*/ 	.byte	0x00, 0xf0, 0xa1, 0x03


	//----- nvinfo : EIATTR_SPARSE_MMA_MASK
	.align		4
.L_1368:
        /*0018*/ 	.byte	0x03, 0x50
        /*001a*/ 	.short	0x0000


	//----- nvinfo : EIATTR_MAXREG_COUNT
	.align		4
        /*001c*/ 	.byte	0x03, 0x1b
        /*001e*/ 	.short	0x00ff


	//----- nvinfo : EIATTR_NUM_BARRIERS
	.align		4
        /*0020*/ 	.byte	0x02, 0x4c
        /*0022*/ 	.byte	0x01
	.zero		1


	//----- nvinfo : EIATTR_MERCURY_ISA_VERSION
	.align		4
        /*0024*/ 	.byte	0x03, 0x5f
        /*0026*/ 	.short	0x0101


	//----- nvinfo : EIATTR_COOP_GROUP_MASK_REGIDS
	.align		4
        /*0028*/ 	.byte	0x04, 0x29
        /*002a*/ 	.short	(.L_1370 - .L_1369)


	//   ....[0]....
.L_1369:
        /*002c*/ 	.word	0xffffffff


	//   ....[1]....
        /*0030*/ 	.word	0xffffffff


	//   ....[2]....
        /*0034*/ 	.word	0xffffffff


	//   ....[3]....
        /*0038*/ 	.word	0xffffffff


	//   ....[4]....
        /*003c*/ 	.word	0xffffffff


	//   ....[5]....
        /*0040*/ 	.word	0xffffffff


	//   ....[6]....
        /*0044*/ 	.word	0xffffffff


	//   ....[7]....
        /*0048*/ 	.word	0xffffffff


	//   ....[8]....
        /*004c*/ 	.word	0xffffffff


	//   ....[9]....
        /*0050*/ 	.word	0xffffffff


	//   ....[10]....
        /*0054*/ 	.word	0xffffffff


	//   ....[11]....
        /*0058*/ 	.word	0xffffffff


	//   ....[12]....
        /*005c*/ 	.word	0xffffffff


	//   ....[13]....
        /*0060*/ 	.word	0xffffffff


	//   ....[14]....
        /*0064*/ 	.word	0xffffffff


	//   ....[15]....
        /*0068*/ 	.word	0xffffffff


	//   ....[16]....
        /*006c*/ 	.word	0xffffffff


	//   ....[17]....
        /*0070*/ 	.word	0xffffffff


	//   ....[18]....
        /*0074*/ 	.word	0xffffffff


	//   ....[19]....
        /*0078*/ 	.word	0xffffffff


	//   ....[20]....
        /*007c*/ 	.word	0xffffffff


	//   ....[21]....
        /*0080*/ 	.word	0x05000078


	//   ....[22]....
        /*0084*/ 	.word	0x05000078


	//   ....[23]....
        /*0088*/ 	.word	0x05000078


	//   ....[24]....
        /*008c*/ 	.word	0x05000078


	//   ....[25]....
        /*0090*/ 	.word	0x05000078


	//   ....[26]....
        /*0094*/ 	.word	0x05000078


	//   ....[27]....
        /*0098*/ 	.word	0x05000078


	//   ....[28]....
        /*009c*/ 	.word	0x05000078


	//   ....[29]....
        /*00a0*/ 	.word	0x05000078


	//   ....[30]....
        /*00a4*/ 	.word	0x05000078


	//----- nvinfo : EIATTR_COOP_GROUP_INSTR_OFFSETS
	.align		4
.L_1370:
        /*00a8*/ 	.byte	0x04, 0x28
        /*00aa*/ 	.short	(.L_1372 - .L_1371)


	//   ....[0]....
.L_1371:
        /*00ac*/ 	.word	0x000023d0


	//   ....[1]....
        /*00b0*/ 	.word	0x000023f0


	//   ....[2]....
        /*00b4*/ 	.word	0x00002410


	//   ....[3]....
        /*00b8*/ 	.word	0x00002430


	//   ....[4]....
        /*00bc*/ 	.word	0x00002450


	//   ....[5]....
        /*00c0*/ 	.word	0x00002790


	//   ....[6]....
        /*00c4*/ 	.word	0x000027b0


	//   ....[7]....
        /*00c8*/ 	.word	0x000027d0


	//   ....[8]....
        /*00cc*/ 	.word	0x000027f0


	//   ....[9]....
        /*00d0*/ 	.word	0x00002810


	//   ....[10]....
        /*00d4*/ 	.word	0x00002970


	//   ....[11]....
        /*00d8*/ 	.word	0x000029f0


	//   ....[12]....
        /*00dc*/ 	.word	0x00002a50


	//   ....[13]....
        /*00e0*/ 	.word	0x00002a80


	//   ....[14]....
        /*00e4*/ 	.word	0x00002af0


	//   ....[15]....
        /*00e8*/ 	.word	0x00002b60


	//   ....[16]....
        /*00ec*/ 	.word	0x00002bc0


	//   ....[17]....
        /*00f0*/ 	.word	0x00002bd0


	//   ....[18]....
        /*00f4*/ 	.word	0x00002c50


	//   ....[19]....
        /*00f8*/ 	.word	0x00002cb0


	//   ....[20]....
        /*00fc*/ 	.word	0x00002cf0


	//   ....[21]....
        /*0100*/ 	.word	0x00003560


	//   ....[22]....
        /*0104*/ 	.word	0x000035c0


	//   ....[23]....
        /*0108*/ 	.word	0x00003620


	//   ....[24]....
        /*010c*/ 	.word	0x00003680


	//   ....[25]....
        /*0110*/ 	.word	0x000036e0


	//   ....[26]....
        /*0114*/ 	.word	0x00003a60


	//   ....[27]....
        /*0118*/ 	.word	0x00003ac0


	//   ....[28]....
        /*011c*/ 	.word	0x00003b20


	//   ....[29]....
        /*0120*/ 	.word	0x00003b80


	//   ....[30]....
        /*0124*/ 	.word	0x00003be0


	//----- nvinfo : EIATTR_EXIT_INSTR_OFFSETS
	.align		4
.L_1372:
        /*0128*/ 	.byte	0x04, 0x1c
        /*012a*/ 	.short	(.L_1374 - .L_1373)


	//   ....[0]....
.L_1373:
        /*012c*/ 	.word	0x00000490


	//   ....[1]....
        /*0130*/ 	.word	0x00003510


	//----- nvinfo : EIATTR_MAX_THREADS
	.align		4
.L_1374:
        /*0134*/ 	.byte	0x04, 0x05
        /*0136*/ 	.short	(.L_1376 - .L_1375)
.L_1375:
        /*0138*/ 	.word	0x00000100
        /*013c*/ 	.word	0x00000001
        /*0140*/ 	.word	0x00000001


	//----- nvinfo : EIATTR_CRS_STACK_SIZE
	.align		4
.L_1376:
        /*0144*/ 	.byte	0x04, 0x1e
        /*0146*/ 	.short	(.L_1378 - .L_1377)
.L_1377:
        /*0148*/ 	.word	0x00000000


	//----- nvinfo : EIATTR_CBANK_PARAM_SIZE
	.align		4
.L_1378:
        /*014c*/ 	.byte	0x03, 0x19
        /*014e*/ 	.short	0x00e8


	//----- nvinfo : EIATTR_PARAM_CBANK
	.align		4
        /*0150*/ 	.byte	0x04, 0x0a
        /*0152*/ 	.short	(.L_1380 - .L_1379)
	.align		4
.L_1379:
        /*0154*/ 	.word	index@(.nv.constant0._ZN10layer_norm13ln_fwd_kernelINS_13Kernel_traitsI6__halfS2_S2_S2_fjLj6144ELj1ELj1ELj8ELj16ENS_18Kernel_traits_baseILj6144ES2_S2_S2_S2_fjLj256EEEEELb0ELb1ELb1ELb0EEEvNS_9FwdParamsE)
        /*0158*/ 	.short	0x0210
        /*015a*/ 	.short	0x00e8


	//----- nvinfo : EIATTR_SW_WAR
	.align		4
.L_1380:
        /*015c*/ 	.byte	0x04, 0x36
        /*015e*/ 	.short	(.L_1382 - .L_1381)
.L_1381:
        /*0160*/ 	.word	0x00000008
.L_1382:


//--------------------- .nv.info._ZN10layer_norm13ln_fwd_kernelINS_13Kernel_traitsI6__halfS2_S2_S2_fjLj6144ELj1ELj1ELj8ELj16ENS_18Kernel_traits_baseILj6144ES2_S2_S2_S2_fjLj256EEEEELb0ELb1ELb1ELb1EEEvNS_9FwdParamsE --------------------------
	.section	.nv.info._ZN10layer_norm13ln_fwd_kernelINS_13Kernel_traitsI6__halfS2_S2_S2_fjLj6144ELj1ELj1ELj8ELj16ENS_18Kernel_traits_baseILj6144ES2_S2_S2_S2_fjLj256EEEEELb0ELb1ELb1ELb1EEEvNS_9FwdParamsE,"",@"SHT_CUDA_INFO"
	.sectionflags	@""
	.align	4


	//----- nvinfo : EIATTR_CUDA_API_VERSION
	.align		4
        /*0000*/ 	.byte	0x04, 0x37
        /*0002*/ 	.short	(.L_1384 - .L_1383)
.L_1383:
        /*0004*/ 	.word	0x00000082


	//----- nvinfo : EIATTR_KPARAM_INFO
	.align		4
.L_1384:
        /*0008*/ 	.byte	0x04, 0x17
        /*000a*/ 	.short	(.L_1386 - .L_1385)
.L_1385:
        /*000c*/ 	.word	0x00000000
        /*0010*/ 	.short	0x0000
        /*0012*/ 	.short	0x0000
        /*0014*/ 	.byte	0x00, 0xf0, 0xa1, 0x03


	//----- nvinfo : EIATTR_SPARSE_MMA_MASK
	.align		4
.L_1386:
        /*0018*/ 	.byte	0x03, 0x50
        /*001a*/ 	.short	0x0000


	//----- nvinfo : EIATTR_MAXREG_COUNT
	.align		4
        /*001c*/ 	.byte	0x03, 0x1b
        /*001e*/ 	.short	0x00ff


	//----- nvinfo : EIATTR_NUM_BARRIERS
	.align		4
        /*0020*/ 	.byte	0x02, 0x4c
        /*0022*/ 	.byte	0x01
	.zero		1


	//----- nvinfo : EIATTR_MERCURY_ISA_VERSION
	.align		4
        /*0024*/ 	.byte	0x03, 0x5f
        /*0026*/ 	.short	0x0101


	//----- nvinfo : EIATTR_COOP_GROUP_MASK_REGIDS
	.align		4
        /*0028*/ 	.byte	0x04, 0x29
        /*002a*/ 	.short	(.L_1388 - .L_1387)


	//   ....[0]....
.L_1387:
        /*002c*/ 	.word	0xffffffff


	//   ....[1]....
        /*0030*/ 	.word	0xffffffff


	//   ....[2]....
        /*0034*/ 	.word	0xffffffff


	//   ....[3]....
        /*0038*/ 	.word	0xffffffff


	//   ....[4]....
        /*003c*/ 	.word	0xffffffff


	//   ....[5]....
        /*0040*/ 	.word	0xffffffff


	//   ....[6]....
        /*0044*/ 	.word	0xffffffff


	//   ....[7]....
        /*0048*/ 	.word	0xffffffff


	//   ....[8]....
        /*004c*/ 	.word	0xffffffff


	//   ....[9]....
        /*0050*/ 	.word	0xffffffff


	//   ....[10]....
        /*0054*/ 	.word	0xffffffff


	//   ....[11]....
        /*0058*/ 	.word	0xffffffff


	//   ....[12]....
        /*005c*/ 	.word	0xffffffff


	//   ....[13]....
        /*0060*/ 	.word	0xffffffff


	//   ....[14]....
        /*0064*/ 	.word	0xffffffff


	//   ....[15]....
        /*0068*/ 	.word	0xffffffff


	//   ....[16]....
        /*006c*/ 	.word	0xffffffff


	//   ....[17]....
        /*0070*/ 	.word	0xffffffff


	//   ....[18]....
        /*0074*/ 	.word	0xffffffff


	//   ....[19]....
        /*0078*/ 	.word	0xffffffff


	//   ....[20]....
        /*007c*/ 	.word	0xffffffff


	//   ....[21]....
        /*0080*/ 	.word	0x05000026


	//   ....[22]....
        /*0084*/ 	.word	0x05000026


	//   ....[23]....
        /*0088*/ 	.word	0x05000026


	//   ....[24]....
        /*008c*/ 	.word	0x05000026


	//   ....[25]....
        /*0090*/ 	.word	0x05000026


	//   ....[26]....
        /*0094*/ 	.word	0x05000026


	//   ....[27]....
        /*0098*/ 	.word	0x05000026


	//   ....[28]....
        /*009c*/ 	.word	0x05000026


	//   ....[29]....
        /*00a0*/ 	.word	0x05000026


	//   ....[30]....
        /*00a4*/ 	.word	0x05000026


	//----- nvinfo : EIATTR_COOP_GROUP_INSTR_OFFSETS
	.align		4
.L_1388:
        /*00a8*/ 	.byte	0x04, 0x28
        /*00aa*/ 	.short	(.L_1390 - .L_1389)


	//   ....[0]....
.L_1389:
        /*00ac*/ 	.word	0x00001dd0


	//   ....[1]....
        /*00b0*/ 	.word	0x00001df0


	//   ....[2]....
        /*00b4*/ 	.word	0x00001e10


	//   ....[3]....
        /*00b8*/ 	.word	0x00001e30


	//   ....[4]....
        /*00bc*/ 	.word	0x00001e50


	//   ....[5]....
        /*00c0*/ 	.word	0x00002180


	//   ....[6]....
        /*00c4*/ 	.word	0x000021a0


	//   ....[7]....
        /*00c8*/ 	.word	0x000021c0


	//   ....[8]....
        /*00cc*/ 	.word	0x000021e0


	//   ....[9]....
        /*00d0*/ 	.word	0x00002200


	//   ....[10]....
        /*00d4*/ 	.word	0x00002370


	//   ....[11]....
        /*00d8*/ 	.word	0x000023b0


	//   ....[12]....
        /*00dc*/ 	.word	0x000023e0


	//   ....[13]....
        /*00e0*/ 	.word	0x000023f0


	//   ....[14]....
        /*00e4*/ 	.word	0x00002420


	//   ....[15]....
        /*00e8*/ 	.word	0x000024c0


	//   ....[16]....
        /*00ec*/ 	.word	0x00002500


	//   ....[17]....
        /*00f0*/ 	.word	0x000025c0


	//   ....[18]....
        /*00f4*/ 	.word	0x000025f0


	//   ....[19]....
        /*00f8*/ 	.word	0x00002680


	//   ....[20]....
        /*00fc*/ 	.word	0x000026b0


	//   ....[21]....
        /*0100*/ 	.word	0x00003000


	//   ....[22]....
        /*0104*/ 	.word	0x00003070


	//   ....[23]....
        /*0108*/ 	.word	0x000030e0


	//   ....[24]....
        /*010c*/ 	.word	0x00003150


	//   ....[25]....
        /*0110*/ 	.word	0x000031c0


	//   ....[26]....
        /*0114*/ 	.word	0x00003530


	//   ....[27]....
        /*0118*/ 	.word	0x000035a0


	//   ....[28]....
        /*011c*/ 	.word	0x00003610


	//   ....[29]....
        /*0120*/ 	.word	0x00003680


	//   ....[30]....
        /*0124*/ 	.word	0x000036f0


	//----- nvinfo : EIATTR_EXIT_INSTR_OFFSETS
	.align		4
.L_1390:
        /*0128*/ 	.byte	0x04, 0x1c
        /*012a*/ 	.short	(.L_1392 - .L_1391)


	//   ....[0]....
.L_1391:
        /*012c*/ 	.word	0x00000180


	//   ....[1]....
        /*0130*/ 	.word	0x00002fa0


	//----- nvinfo : EIATTR_MAX_THREADS
	.align		4
.L_1392:
        /*0134*/ 	.byte	0x04, 0x05
        /*0136*/ 	.short	(.L_1394 - .L_1393)
.L_1393:
        /*0138*/ 	.word	0x00000100
        /*013c*/ 	.word	0x00000001
        /*0140*/ 	.word	0x00000001


	//----- nvinfo : EIATTR_CRS_STACK_SIZE
	.align		4
.L_1394:
        /*0144*/ 	.byte	0x04, 0x1e
        /*0146*/ 	.short	(.L_1396 - .L_1395)
.L_1395:
        /*0148*/ 	.word	0x00000000


	//----- nvinfo : EIATTR_CBANK_PARAM_SIZE
	.align		4
.L_1396:
        /*014c*/ 	.byte	0x03, 0x19
        /*014e*/ 	.short	0x00e8


	//----- nvinfo : EIATTR_PARAM_CBANK
	.align		4
        /*0150*/ 	.byte	0x04, 0x0a
        /*0152*/ 	.short	(.L_1398 - .L_1397)
	.align		4
.L_1397:
        /*0154*/ 	.word	index@(.nv.constant0._ZN10layer_norm13ln_fwd_kernelINS_13Kernel_traitsI6__halfS2_S2_S2_fjLj6144ELj1ELj1ELj8ELj16ENS_18Kernel_traits_baseILj6144ES2_S2_S2_S2_fjLj256EEEEELb0ELb1ELb1ELb1EEEvNS_9FwdParamsE)
        /*0158*/ 	.short	0x0210
        /*015a*/ 	.short	0x00e8


	//----- nvinfo : EIATTR_SW_WAR
	.align		4
.L_1398:
        /*015c*/ 	.byte	0x04, 0x36
        /*015e*/ 	.short	(.L_1400 - .L_1399)
.L_1399:
        /*0160*/ 	.word	0x00000008
.L_1400:


//--------------------- .nv.info._ZN10layer_norm13ln_fwd_kernelINS_13Kernel_traitsI6__halfS2_S2_S2_fjLj6144ELj1ELj1ELj8ELj16ENS_18Kernel_traits_baseILj6144ES2_S2_S2_S2_fjLj256EEEEELb1ELb0ELb0ELb0EEEvNS_9FwdParamsE --------------------------
	.section	.nv.info._ZN10layer_norm13ln_fwd_kernelINS_13Kernel_traitsI6__halfS2_S2_S2_fjLj6144ELj1ELj1ELj8ELj16ENS_18Kernel_traits_baseILj6144ES2_S2_S2_S2_fjLj256EEEEELb1ELb0ELb0ELb0EEEvNS_9FwdParamsE,"",@"SHT_CUDA_INFO"
	.sectionflags	@""
	.align	4


	//----- nvinfo : EIATTR_CUDA_API_VERSION
	.align		4
        /*0000*/ 	.byte	0x04, 0x37
        /*0002*/ 	.short	(.L_1402 - .L_1401)
.L_1401:
        /*0004*/ 	.word	0x00000082


	//----- nvinfo : EIATTR_KPARAM_INFO
	.align		4
.L_1402:
        /*0008*/ 	.byte	0x04, 0x17
        /*000a*/ 	.short	(.L_1404 - .L_1403)
.L_1403:
        /*000c*/ 	.word	0x00000000
        /*0010*/ 	.short	0x0000
        /*0012*/ 	.short	0x0000
        /*0014*/ 	.byte	0x00, 0xf0, 0xa1, 0x03


	//----- nvinfo : EIATTR_SPARSE_MMA_MASK
	.align		4
.L_1404:
        /*0018*/ 	.byte	0x03, 0x50
        /*001a*/ 	.short	0x0000


	//----- nvinfo : EIATTR_MAXREG_COUNT
	.align		4
        /*001c*/ 	.byte	0x03, 0x1b
        /*001e*/ 	.short	0x00ff


	//----- nvinfo : EIATTR_NUM_BARRIERS
	.align		4
        /*0020*/ 	.byte	0x02, 0x4c
        /*0022*/ 	.byte	0x01
	.zero		1


	//----- nvinfo : EIATTR_MERCURY_ISA_VERSION
	.align		4
        /*0024*/ 	.byte	0x03, 0x5f
        /*0026*/ 	.short	0x0101


	//----- nvinfo : EIATTR_COOP_GROUP_MASK_REGIDS
	.align		4
        /*0028*/ 	.byte	0x04, 0x29
        /*002a*/ 	.short	(.L_1406 - .L_1405)


	//   ....[0]....
.L_1405:
        /*002c*/ 	.word	0xffffffff


	//   ....[1]....
        /*0030*/ 	.word	0xffffffff


	//   ....[2]....
        /*0034*/ 	.word	0xffffffff


	//   ....[3]....
        /*0038*/ 	.word	0xffffffff


	//   ....[4]....
        /*003c*/ 	.word	0xffffffff


	//   ....[5]....
        /*0040*/ 	.word	0xffffffff


	//   ....[6]....
        /*0044*/ 	.word	0xffffffff


	//   ....[7]....
        /*0048*/ 	.word	0xffffffff


	//   ....[8]....
        /*004c*/ 	.word	0xffffffff


	//   ....[9]....
        /*0050*/ 	.word	0xffffffff


	//   ....[10]....
        /*0054*/ 	.word	0xffffffff


	//   ....[11]....
        /*0058*/ 	.word	0xffffffff


	//   ....[12]....
        /*005c*/ 	.word	0xffffffff


	//   ....[13]....
        /*0060*/ 	.word	0xffffffff


	//   ....[14]....
        /*0064*/ 	.word	0xffffffff


	//   ....[15]....
        /*0068*/ 	.word	0xffffffff


	//   ....[16]....
        /*006c*/ 	.word	0xffffffff


	//   ....[17]....
        /*0070*/ 	.word	0xffffffff


	//   ....[18]....
        /*0074*/ 	.word	0xffffffff


	//   ....[19]....
        /*0078*/ 	.word	0xffffffff


	//   ....[20]....
        /*007c*/ 	.word	0xffffffff


	//   ....[21]....
        /*0080*/ 	.word	0x0500005a


	//   ....[22]....
        /*0084*/ 	.word	0x0500005a


	//   ....[23]....
        /*0088*/ 	.word	0x0500005a


	//   ....[24]....
        /*008c*/ 	.word	0x0500005a


	//   ....[25]....
        /*0090*/ 	.word	0x0500005a


	//   ....[26]....
        /*0094*/ 	.word	0x0500005a


	//   ....[27]....
        /*0098*/ 	.word	0x0500005a


	//   ....[28]....
        /*009c*/ 	.word	0x0500005a


	//   ....[29]....
        /*00a0*/ 	.word	0x0500005a


	//   ....[30]....
        /*00a4*/ 	.word	0x0500005a


	//----- nvinfo : EIATTR_COOP_GROUP_INSTR_OFFSETS
	.align		4
.L_1406:
        /*00a8*/ 	.byte	0x04, 0x28
        /*00aa*/ 	.short	(.L_1408 - .L_1407)


	//   ....[0]....
.L_1407:
        /*00ac*/ 	.word	0x00009990


	//   ....[1]....
        /*00b0*/ 	.word	0x000099b0


	//   ....[2]....
        /*00b4*/ 	.word	0x000099d0


	//   ....[3]....
        /*00b8*/ 	.word	0x000099f0


	//   ....[4]....
        /*00bc*/ 	.word	0x00009a10


	//   ....[5]....
        /*00c0*/ 	.word	0x00009d50


	//   ....[6]....
        /*00c4*/ 	.word	0x00009d70


	//   ....[7]....
        /*00c8*/ 	.word	0x00009d90


	//   ....[8]....
        /*00cc*/ 	.word	0x00009db0


	//   ....[9]....
        /*00d0*/ 	.word	0x00009dd0


	//   ....[10]....
        /*00d4*/ 	.word	0x00009f40


	//   ....[11]....
        /*00d8*/ 	.word	0x00009fb0


	//   ....[12]....
        /*00dc*/ 	.word	0x00009fd0


	//   ....[13]....
        /*00e0*/ 	.word	0x00009fe0


	//   ....[14]....
        /*00e4*/ 	.word	0x0000a010


	//   ....[15]....
        /*00e8*/ 	.word	0x0000a0a0


	//   ....[16]....
        /*00ec*/ 	.word	0x0000a110


	//   ....[17]....
        /*00f0*/ 	.word	0x0000a1a0


	//   ....[18]....
        /*00f4*/ 	.word	0x0000a1e0


	//   ....[19]....
        /*00f8*/ 	.word	0x0000a280


	//   ....[20]....
        /*00fc*/ 	.word	0x0000a2a0


	//   ....[21]....
        /*0100*/ 	.word	0x0000aaa0


	//   ....[22]....
        /*0104*/ 	.word	0x0000ab10


	//   ....[23]....
        /*0108*/ 	.word	0x0000ab80


	//   ....[24]....
        /*010c*/ 	.word	0x0000abf0


	//   ....[25]....
        /*0110*/ 	.word	0x0000ac60


	//   ....[26]....
        /*0114*/ 	.word	0x0000aff0


	//   ....[27]....
        /*0118*/ 	.word	0x0000b060


	//   ....[28]....
        /*011c*/ 	.word	0x0000b0d0


	//   ....[29]....
        /*0120*/ 	.word	0x0000b140


	//   ....[30]....
        /*0124*/ 	.word	0x0000b1b0


	//----- nvinfo : EIATTR_EXIT_INSTR_OFFSETS
	.align		4
.L_1408:
        /*0128*/ 	.byte	0x04, 0x1c
        /*012a*/ 	.short	(.L_1410 - .L_1409)


	//   ....[0]....
.L_1409:
        /*012c*/ 	.word	0x00000890


	//   ....[1]....
        /*0130*/ 	.word	0x0000aa40


	//----- nvinfo : EIATTR_MAX_THREADS
	.align		4
.L_1410:
        /*0134*/ 	.byte	0x04, 0x05
        /*0136*/ 	.short	(.L_1412 - .L_1411)
.L_1411:
        /*0138*/ 	.word	0x00000100
        /*013c*/ 	.word	0x00000001
        /*0140*/ 	.word	0x00000001


	//----- nvinfo : EIATTR_CRS_STACK_SIZE
	.align		4
.L_1412:
        /*0144*/ 	.byte	0x04, 0x1e
        /*0146*/ 	.short	(.L_1414 - .L_1413)
.L_1413:
        /*0148*/ 	.word	0x00000000


	//----- nvinfo : EIATTR_CBANK_PARAM_SIZE
	.align		4
.L_1414:
        /*014c*/ 	.byte	0x03, 0x19
        /*014e*/ 	.short	0x00e8


	//----- nvinfo : EIATTR_PARAM_CBANK
	.align		4
        /*0150*/ 	.byte	0x04, 0x0a
        /*0152*/ 	.short	(.L_1416 - .L_1415)
	.align		4
.L_1415:
        /*0154*/ 	.word	index@(.nv.constant0._ZN10layer_norm13ln_fwd_kernelINS_13Kernel_traitsI6__halfS2_S2_S2_fjLj6144ELj1ELj1ELj8ELj16ENS_18Kernel_traits_baseILj6144ES2_S2_S2_S2_fjLj256EEEEELb1ELb0ELb0ELb0EEEvNS_9FwdParamsE)
        /*0158*/ 	.short	0x0210
        /*015a*/ 	.short	0x00e8


	//----- nvinfo : EIATTR_SW_WAR
	.align		4
.L_1416:
        /*015c*/ 	.byte	0x04, 0x36
        /*015e*/ 	.short	(.L_1418 - .L_1417)
.L_1417:
        /*0160*/ 	.word	0x00000008
.L_1418:


//--------------------- .nv.info._ZN10layer_norm13ln_fwd_kernelINS_13Kernel_traitsI6__halfS2_S2_S2_fjLj6144ELj1ELj1ELj8ELj16ENS_18Kernel_traits_baseILj6144ES2_S2_S2_S2_fjLj256EEEEELb1ELb0ELb0ELb1EEEvNS_9FwdParamsE --------------------------
	.section	.nv.info._ZN10layer_norm13ln_fwd_kernelINS_13Kernel_traitsI6__halfS2_S2_S2_fjLj6144ELj1ELj1ELj8ELj16ENS_18Kernel_traits_baseILj6144ES2_S2_S2_S2_fjLj256EEEEELb1ELb0ELb0ELb1EEEvNS_9FwdParamsE,"",@"SHT_CUDA_INFO"
	.sectionflags	@""
	.align	4


	//----- nvinfo : EIATTR_CUDA_API_VERSION
	.align		4
        /*0000*/ 	.byte	0x04, 0x37
        /*0002*/ 	.short	(.L_1420 - .L_1419)
.L_1419:
        /*0004*/ 	.word	0x00000082


	//----- nvinfo : EIATTR_KPARAM_INFO
	.align		4
.L_1420:
        /*0008*/ 	.byte	0x04, 0x17
        /*000a*/ 	.short	(.L_1422 - .L_1421)
.L_1421:
        /*000c*/ 	.word	0x00000000
        /*0010*/ 	.short	0x0000
        /*0012*/ 	.short	0x0000
        /*0014*/ 	.byte	0x00, 0xf0, 0xa1, 0x03


	//----- nvinfo : EIATTR_SPARSE_MMA_MASK
	.align		4
.L_1422:
        /*0018*/ 	.byte	0x03, 0x50
        /*001a*/ 	.short	0x0000


	//----- nvinfo : EIATTR_MAXREG_COUNT
	.align		4
        /*001c*/ 	.byte	0x03, 0x1b
        /*001e*/ 	.short	0x00ff


	//----- nvinfo : EIATTR_NUM_BARRIERS
	.align		4
        /*0020*/ 	.byte	0x02, 0x4c
        /*0022*/ 	.byte	0x01
	.zero		1


	//----- nvinfo : EIATTR_MERCURY_ISA_VERSION
	.align		4
        /*0024*/ 	.byte	0x03, 0x5f
        /*0026*/ 	.short	0x0101


	//----- nvinfo : EIATTR_COOP_GROUP_MASK_REGIDS
	.align		4
        /*0028*/ 	.byte	0x04, 0x29
        /*002a*/ 	.short	(.L_1424 - .L_1423)


	//   ....[0]....
.L_1423:
        /*002c*/ 	.word	0xffffffff


	//   ....[1]....
        /*0030*/ 	.word	0xffffffff


	//   ....[2]....
        /*0034*/ 	.word	0xffffffff


	//   ....[3]....
        /*0038*/ 	.word	0xffffffff


	//   ....[4]....
        /*003c*/ 	.word	0xffffffff


	//   ....[5]....
        /*0040*/ 	.word	0xffffffff


	//   ....[6]....
        /*0044*/ 	.word	0xffffffff


	//   ....[7]....
        /*0048*/ 	.word	0xffffffff


	//   ....[8]....
        /*004c*/ 	.word	0xffffffff


	//   ....[9]....
        /*0050*/ 	.word	0xffffffff


	//   ....[10]....
        /*0054*/ 	.word	0xffffffff


	//   ....[11]....
        /*0058*/ 	.word	0xffffffff


	//   ....[12]....
        /*005c*/ 	.word	0xffffffff


	//   ....[13]....
        /*0060*/ 	.word	0xffffffff


	//   ....[14]....
        /*0064*/ 	.word	0xffffffff


	//   ....[15]....
        /*0068*/ 	.word	0xffffffff


	//   ....[16]....
        /*006c*/ 	.word	0xffffffff


	//   ....[17]....
        /*0070*/ 	.word	0xffffffff


	//   ....[18]....
        /*0074*/ 	.word	0xffffffff


	//   ....[19]....
        /*0078*/ 	.word	0xffffffff


	//   ....[20]....
        /*007c*/ 	.word	0xffffffff


	//   ....[21]....
        /*0080*/ 	.word	0x05000029


	//   ....[22]....
        /*0084*/ 	.word	0x05000029


	//   ....[23]....
        /*0088*/ 	.word	0x05000029


	//   ....[24]....
        /*008c*/ 	.word	0x05000029


	//   ....[25]....
        /*0090*/ 	.word	0x05000029


	//   ....[26]....
        /*0094*/ 	.word	0x05000029


	//   ....[27]....
        /*0098*/ 	.word	0x05000029


	//   ....[28]....
        /*009c*/ 	.word	0x05000029


	//   ....[29]....
        /*00a0*/ 	.word	0x05000029


	//   ....[30]....
        /*00a4*/ 	.word	0x05000029


	//----- nvinfo : EIATTR_COOP_GROUP_INSTR_OFFSETS
	.align		4
.L_1424:
        /*00a8*/ 	.byte	0x04, 0x28
        /*00aa*/ 	.short	(.L_1426 - .L_1425)


	//   ....[0]....
.L_1425:
        /*00ac*/ 	.word	0x00009430


	//   ....[1]....
        /*00b0*/ 	.word	0x00009450


	//   ....[2]....
        /*00b4*/ 	.word	0x00009470


	//   ....[3]....
        /*00b8*/ 	.word	0x00009490


	//   ....[4]....
        /*00bc*/ 	.word	0x000094b0


	//   ....[5]....
        /*00c0*/ 	.word	0x000097e0


	//   ....[6]....
        /*00c4*/ 	.word	0x00009800


	//   ....[7]....
        /*00c8*/ 	.word	0x00009820


	//   ....[8]....
        /*00cc*/ 	.word	0x00009840


	//   ....[9]....
        /*00d0*/ 	.word	0x00009860


	//   ....[10]....
        /*00d4*/ 	.word	0x000099d0


	//   ....[11]....
        /*00d8*/ 	.word	0x00009a40


	//   ....[12]....
        /*00dc*/ 	.word	0x00009a70


	//   ....[13]....
        /*00e0*/ 	.word	0x00009a90


	//   ....[14]....
        /*00e4*/ 	.word	0x00009b30


	//   ....[15]....
        /*00e8*/ 	.word	0x00009b60


	//   ....[16]....
        /*00ec*/ 	.word	0x00009b70


	//   ....[17]....
        /*00f0*/ 	.word	0x00009c20


	//   ....[18]....
        /*00f4*/ 	.word	0x00009c60


	//   ....[19]....
        /*00f8*/ 	.word	0x00009d00


	//   ....[20]....
        /*00fc*/ 	.word	0x00009d30


	//   ....[21]....
        /*0100*/ 	.word	0x0000a450


	//   ....[22]....
        /*0104*/ 	.word	0x0000a4c0


	//   ....[23]....
        /*0108*/ 	.word	0x0000a530


	//   ....[24]....
        /*010c*/ 	.word	0x0000a5a0


	//   ....[25]....
        /*0110*/ 	.word	0x0000a610


	//   ....[26]....
        /*0114*/ 	.word	0x0000a990


	//   ....[27]....
        /*0118*/ 	.word	0x0000aa00


	//   ....[28]....
        /*011c*/ 	.word	0x0000aa70


	//   ....[29]....
        /*0120*/ 	.word	0x0000aae0


	//   ....[30]....
        /*0124*/ 	.word	0x0000ab50


	//----- nvinfo : EIATTR_EXIT_INSTR_OFFSETS
	.align		4
.L_1426:
        /*0128*/ 	.byte	0x04, 0x1c
        /*012a*/ 	.short	(.L_1428 - .L_1427)


	//   ....[0]....
.L_1427:
        /*012c*/ 	.word	0x000005c0


	//   ....[1]....
        /*0130*/ 	.word	0x0000a400


	//----- nvinfo : EIATTR_MAX_THREADS
	.align		4
.L_1428:
        /*0134*/ 	.byte	0x04, 0x05
        /*0136*/ 	.short	(.L_1430 - .L_1429)
.L_1429:
        /*0138*/ 	.word	0x00000100
        /*013c*/ 	.word	0x00000001
        /*0140*/ 	.word	0x00000001


	//----- nvinfo : EIATTR_CRS_STACK_SIZE
	.align		4
.L_1430:
        /*0144*/ 	.byte	0x04, 0x1e
        /*0146*/ 	.short	(.L_1432 - .L_1431)
.L_1431:
        /*0148*/ 	.word	0x00000000


	//----- nvinfo : EIATTR_CBANK_PARAM_SIZE
	.align		4
.L_1432:
        /*014c*/ 	.byte	0x03, 0x19
        /*014e*/ 	.short	0x00e8


	//----- nvinfo : EIATTR_PARAM_CBANK
	.align		4
        /*0150*/ 	.byte	0x04, 0x0a
        /*0152*/ 	.short	(.L_1434 - .L_1433)
	.align		4
.L_1433:
        /*0154*/ 	.word	index@(.nv.constant0._ZN10layer_norm13ln_fwd_kernelINS_13Kernel_traitsI6__halfS2_S2_S2_fjLj6144ELj1ELj1ELj8ELj16ENS_18Kernel_traits_baseILj6144ES2_S2_S2_S2_fjLj256EEEEELb1ELb0ELb0ELb1EEEvNS_9FwdParamsE)
        /*0158*/ 	.short	0x0210
        /*015a*/ 	.short	0x00e8


	//----- nvinfo : EIATTR_SW_WAR
	.align		4
.L_1434:
        /*015c*/ 	.byte	0x04, 0x36
        /*015e*/ 	.short	(.L_1436 - .L_1435)
.L_1435:
        /*0160*/ 	.word	0x00000008
.L_1436:


//--------------------- .nv.info._ZN10layer_norm13ln_fwd_kernelINS_13Kernel_traitsI6__halfS2_S2_S2_fjLj6144ELj1ELj1ELj8ELj16ENS_18Kernel_traits_baseILj6144ES2_S2_S2_S2_fjLj256EEEEELb1ELb0ELb1ELb0EEEvNS_9FwdParamsE --------------------------
	.section	.nv.info._ZN10layer_norm13ln_fwd_kernelINS_13Kernel_traitsI6__halfS2_S2_S2_fjLj6144ELj1ELj1ELj8ELj16ENS_18Kernel_traits_baseILj6144ES2_S2_S2_S2_fjLj256EEEEELb1ELb0ELb1ELb0EEEvNS_9FwdParamsE,"",@"SHT_CUDA_INFO"
	.sectionflags	@""
	.align	4


	//----- nvinfo : EIATTR_CUDA_API_VERSION
	.align		4
        /*0000*/ 	.byte	0x04, 0x37
        /*0002*/ 	.short	(.L_1438 - .L_1437)
.L_1437:
        /*0004*/ 	.word	0x00000082


	//----- nvinfo : EIATTR_KPARAM_INFO
	.align		4
.L_1438:
        /*0008*/ 	.byte	0x04, 0x17
        /*000a*/ 	.short	(.L_1440 - .L_1439)
.L_1439:
        /*000c*/ 	.word	0x00000000
        /*0010*/ 	.short	0x0000
        /*0012*/ 	.short	0x0000
        /*0014*/ 	.byte	0x00, 0xf0, 0xa1, 0x03


	//----- nvinfo : EIATTR_SPARSE_MMA_MASK
	.align		4
.L_1440:
        /*0018*/ 	.byte	0x03, 0x50
        /*001a*/ 	.short	0x0000


	//----- nvinfo : EIATTR_MAXREG_COUNT
	.align		4
        /*001c*/ 	.byte	0x03, 0x1b
        /*001e*/ 	.short	0x00ff


	//----- nvinfo : EIATTR_NUM_BARRIERS
	.align		4
        /*0020*/ 	.byte	0x02, 0x4c
        /*0022*/ 	.byte	0x01
	.zero		1


	//----- nvinfo : EIATTR_MERCURY_ISA_VERSION
	.align		4
        /*0024*/ 	.byte	0x03, 0x5f
        /*0026*/ 	.short	0x0101


	//----- nvinfo : EIATTR_COOP_GROUP_MASK_REGIDS
	.align		4
        /*0028*/ 	.byte	0x04, 0x29
        /*002a*/ 	.short	(.L_1442 - .L_1441)


	//   ....[0]....
.L_1441:
        /*002c*/ 	.word	0xffffffff


	//   ....[1]....
        /*0030*/ 	.word	0xffffffff


	//   ....[2]....
        /*0034*/ 	.word	0xffffffff


	//   ....[3]....
        /*0038*/ 	.word	0xffffffff


	//   ....[4]....
        /*003c*/ 	.word	0xffffffff


	//   ....[5]....
        /*0040*/ 	.word	0xffffffff


	//   ....[6]....
        /*0044*/ 	.word	0xffffffff


	//   ....[7]....
        /*0048*/ 	.word	0xffffffff


	//   ....[8]....
        /*004c*/ 	.word	0xffffffff


	//   ....[9]....
        /*0050*/ 	.word	0xffffffff


	//   ....[10]....
        /*0054*/ 	.word	0xffffffff


	//   ....[11]....
        /*0058*/ 	.word	0xffffffff


	//   ....[12]....
        /*005c*/ 	.word	0xffffffff


	//   ....[13]....
        /*0060*/ 	.word	0xffffffff


	//   ....[14]....
        /*0064*/ 	.word	0xffffffff


	//   ....[15]....
        /*0068*/ 	.word	0xffffffff


	//   ....[16]....
        /*006c*/ 	.word	0xffffffff


	//   ....[17]....
        /*0070*/ 	.word	0xffffffff


	//   ....[18]....
        /*0074*/ 	.word	0xffffffff


	//   ....[19]....
        /*0078*/ 	.word	0xffffffff


	//   ....[20]....
        /*007c*/ 	.word	0xffffffff


	//   ....[21]....
        /*0080*/ 	.word	0x05000074


	//   ....[22]....
        /*0084*/ 	.word	0x05000074


	//   ....[23]....
        /*0088*/ 	.word	0x05000074


	//   ....[24]....
        /*008c*/ 	.word	0x05000074


	//   ....[25]....
        /*0090*/ 	.word	0x05000074


	//   ....[26]....
        /*0094*/ 	.word	0x05000074


	//   ....[27]....
        /*0098*/ 	.word	0x05000074


	//   ....[28]....
        /*009c*/ 	.word	0x05000074


	//   ....[29]....
        /*00a0*/ 	.word	0x05000074


	//   ....[30]....
        /*00a4*/ 	.word	0x05000074


	//----- nvinfo : EIATTR_COOP_GROUP_INSTR_OFFSETS
	.align		4
.L_1442:
        /*00a8*/ 	.byte	0x04, 0x28
        /*00aa*/ 	.short	(.L_1444 - .L_1443)


	//   ....[0]....
.L_1443:
        /*00ac*/ 	.word	0x0000a8a0


	//   ....[1]....
        /*00b0*/ 	.word	0x0000a8c0


	//   ....[2]....
        /*00b4*/ 	.word	0x0000a8e0


	//   ....[3]....
        /*00b8*/ 	.word	0x0000a900


	//   ....[4]....
        /*00bc*/ 	.word	0x0000a920


	//   ....[5]....
        /*00c0*/ 	.word	0x0000ac60


	//   ....[6]....
        /*00c4*/ 	.word	0x0000ac80


	//   ....[7]....
        /*00c8*/ 	.word	0x0000aca0


	//   ....[8]....
        /*00cc*/ 	.word	0x0000acc0


	//   ....[9]....
        /*00d0*/ 	.word	0x0000ace0


	//   ....[10]....
        /*00d4*/ 	.word	0x0000ae60


	//   ....[11]....
        /*00d8*/ 	.word	0x0000aed0


	//   ....[12]....
        /*00dc*/ 	.word	0x0000aee0


	//   ....[13]....
        /*00e0*/ 	.word	0x0000af10


	//   ....[14]....
        /*00e4*/ 	.word	0x0000af60


	//   ....[15]....
        /*00e8*/ 	.word	0x0000afa0


	//   ....[16]....
        /*00ec*/ 	.word	0x0000afe0


	//   ....[17]....
        /*00f0*/ 	.word	0x0000b0a0


	//   ....[18]....
        /*00f4*/ 	.word	0x0000b0d0


	//   ....[19]....
        /*00f8*/ 	.word	0x0000b180


	//   ....[20]....
        /*00fc*/ 	.word	0x0000b1b0


	//   ....[21]....
        /*0100*/ 	.word	0x0000ba40


	//   ....[22]....
        /*0104*/ 	.word	0x0000bab0


	//   ....[23]....
        /*0108*/ 	.word	0x0000bb20


	//   ....[24]....
        /*010c*/ 	.word	0x0000bb90


	//   ....[25]....
        /*0110*/ 	.word	0x0000bc00


	//   ....[26]....
        /*0114*/ 	.word	0x0000bf90


	//   ....[27]....
        /*0118*/ 	.word	0x0000c000


	//   ....[28]....
        /*011c*/ 	.word	0x0000c070


	//   ....[29]....
        /*0120*/ 	.word	0x0000c0e0


	//   ....[30]....
        /*0124*/ 	.word	0x0000c150


	//----- nvinfo : EIATTR_EXIT_INSTR_OFFSETS
	.align		4
.L_1444:
        /*0128*/ 	.byte	0x04, 0x1c
        /*012a*/ 	.short	(.L_1446 - .L_1445)


	//   ....[0]....
.L_1445:
        /*012c*/ 	.word	0x00000880


	//   ....[1]....
        /*0130*/ 	.word	0x0000b9e0


	//----- nvinfo : EIATTR_MAX_THREADS
	.align		4
.L_1446:
        /*0134*/ 	.byte	0x04, 0x05
        /*0136*/ 	.short	(.L_1448 - .L_1447)
.L_1447:
        /*0138*/ 	.word	0x00000100
        /*013c*/ 	.word	0x00000001
        /*0140*/ 	.word	0x00000001


	//----- nvinfo : EIATTR_CRS_STACK_SIZE
	.align		4
.L_1448:
        /*0144*/ 	.byte	0x04, 0x1e
        /*0146*/ 	.short	(.L_1450 - .L_1449)
.L_1449:
        /*0148*/ 	.word	0x00000000


	//----- nvinfo : EIATTR_CBANK_PARAM_SIZE
	.align		4
.L_1450:
        /*014c*/ 	.byte	0x03, 0x19
        /*014e*/ 	.short	0x00e8


	//----- nvinfo : EIATTR_PARAM_CBANK
	.align		4
        /*0150*/ 	.byte	0x04, 0x0a
        /*0152*/ 	.short	(.L_1452 - .L_1451)
	.align		4
.L_1451:
        /*0154*/ 	.word	index@(.nv.constant0._ZN10layer_norm13ln_fwd_kernelINS_13Kernel_traitsI6__halfS2_S2_S2_fjLj6144ELj1ELj1ELj8ELj16ENS_18Kernel_traits_baseILj6144ES2_S2_S2_S2_fjLj256EEEEELb1ELb0ELb1ELb0EEEvNS_9FwdParamsE)
        /*0158*/ 	.short	0x0210
        /*015a*/ 	.short	0x00e8


	//----- nvinfo : EIATTR_SW_WAR
	.align		4
.L_1452:
        /*015c*/ 	.byte	0x04, 0x36
        /*015e*/ 	.short	(.L_1454 - .L_1453)
.L_1453:
        /*0160*/ 	.word	0x00000008
.L_1454:


//--------------------- .nv.info._ZN10layer_norm13ln_fwd_kernelINS_13Kernel_traitsI6__halfS2_S2_S2_fjLj6144ELj1ELj1ELj8ELj16ENS_18Kernel_traits_baseILj6144ES2_S2_S2_S2_fjLj256EEEEELb1ELb0ELb1ELb1EEEvNS_9FwdParamsE --------------------------
	.section	.nv.info._ZN10layer_norm13ln_fwd_kernelINS_13Kernel_traitsI6__halfS2_S2_S2_fjLj6144ELj1ELj1ELj8ELj16ENS_18Kernel_traits_baseILj6144ES2_S2_S2_S2_fjLj256EEEEELb1ELb0ELb1ELb1EEEvNS_9FwdParamsE,"",@"SHT_CUDA_INFO"
	.sectionflags	@""
	.align	4


	//----- nvinfo : EIATTR_CUDA_API_VERSION
	.align		4
        /*0000*/ 	.byte	0x04, 0x37
        /*0002*/ 	.short	(.L_1456 - .L_1455)
.L_1455:
        /*0004*/ 	.word	0x00000082


	//----- nvinfo : EIATTR_KPARAM_INFO
	.align		4
.L_1456:
        /*0008*/ 	.byte	0x04, 0x17
        /*000a*/ 	.short	(.L_1458 - .L_1457)
.L_1457:
        /*000c*/ 	.word	0x00000000
        /*0010*/ 	.short	0x0000
        /*0012*/ 	.short	0x0000
        /*0014*/ 	.byte	0x00, 0xf0, 0xa1, 0x03


	//----- nvinfo : EIATTR_SPARSE_MMA_MASK
	.align		4
.L_1458:
        /*0018*/ 	.byte	0x03, 0x50
        /*001a*/ 	.short	0x0000


	//----- nvinfo : EIATTR_MAXREG_COUNT
	.align		4
        /*001c*/ 	.byte	0x03, 0x1b
        /*001e*/ 	.short	0x00ff


	//----- nvinfo : EIATTR_NUM_BARRIERS
	.align		4
        /*0020*/ 	.byte	0x02, 0x4c
        /*0022*/ 	.byte	0x01
	.zero		1


	//----- nvinfo : EIATTR_MERCURY_ISA_VERSION
	.align		4
        /*0024*/ 	.byte	0x03, 0x5f
        /*0026*/ 	.short	0x0101


	//----- nvinfo : EIATTR_COOP_GROUP_MASK_REGIDS
	.align		4
        /*0028*/ 	.byte	0x04, 0x29
        /*002a*/ 	.short	(.L_1460 - .L_1459)


	//   ....[0]....
.L_1459:
        /*002c*/ 	.word	0xffffffff


	//   ....[1]....
        /*0030*/ 	.word	0xffffffff


	//   ....[2]....
        /*0034*/ 	.word	0xffffffff


	//   ....[3]....
        /*0038*/ 	.word	0xffffffff


	//   ....[4]....
        /*003c*/ 	.word	0xffffffff


	//   ....[5]....
        /*0040*/ 	.word	0xffffffff


	//   ....[6]....
        /*0044*/ 	.word	0xffffffff


	//   ....[7]....
        /*0048*/ 	.word	0xffffffff


	//   ....[8]....
        /*004c*/ 	.word	0xffffffff


	//   ....[9]....
        /*0050*/ 	.word	0xffffffff


	//   ....[10]....
        /*0054*/ 	.word	0xffffffff


	//   ....[11]....
        /*0058*/ 	.word	0xffffffff


	//   ....[12]....
        /*005c*/ 	.word	0xffffffff


	//   ....[13]....
        /*0060*/ 	.word	0xffffffff


	//   ....[14]....
        /*0064*/ 	.word	0xffffffff


	//   ....[15]....
        /*0068*/ 	.word	0xffffffff


	//   ....[16]....
        /*006c*/ 	.word	0xffffffff


	//   ....[17]....
        /*0070*/ 	.word	0xffffffff


	//   ....[18]....
        /*0074*/ 	.word	0xffffffff


	//   ....[19]....
        /*0078*/ 	.word	0xffffffff


	//   ....[20]....
        /*007c*/ 	.word	0xffffffff


	//   ....[21]....
        /*0080*/ 	.word	0x05000051


	//   ....[22]....
        /*0084*/ 	.word	0x05000051


	//   ....[23]....
        /*0088*/ 	.word	0x05000051


	//   ....[24]....
        /*008c*/ 	.word	0x05000051


	//   ....[25]....
        /*0090*/ 	.word	0x05000051


	//   ....[26]....
        /*0094*/ 	.word	0x05000051


	//   ....[27]....
        /*0098*/ 	.word	0x05000051


	//   ....[28]....
        /*009c*/ 	.word	0x05000051


	//   ....[29]....
        /*00a0*/ 	.word	0x05000051


	//   ....[30]....
        /*00a4*/ 	.word	0x05000051


	//----- nvinfo : EIATTR_COOP_GROUP_INSTR_OFFSETS
	.align		4
.L_1460:
        /*00a8*/ 	.byte	0x04, 0x28
        /*00aa*/ 	.short	(.L_1462 - .L_1461)


	//   ....[0]....
.L_1461:
        /*00ac*/ 	.word	0x0000a330


	//   ....[1]....
        /*00b0*/ 	.word	0x0000a350


	//   ....[2]....
        /*00b4*/ 	.word	0x0000a370


	//   ....[3]....
        /*00b8*/ 	.word	0x0000a390


	//   ....[4]....
        /*00bc*/ 	.word	0x0000a3b0


	//   ....[5]....
        /*00c0*/ 	.word	0x0000a6e0


	//   ....[6]....
        /*00c4*/ 	.word	0x0000a700


	//   ....[7]....
        /*00c8*/ 	.word	0x0000a720


	//   ....[8]....
        /*00cc*/ 	.word	0x0000a740


	//   ....[9]....
        /*00d0*/ 	.word	0x0000a760


	//   ....[10]....
        /*00d4*/ 	.word	0x0000a8e0


	//   ....[11]....
        /*00d8*/ 	.word	0x0000a930


	//   ....[12]....
        /*00dc*/ 	.word	0x0000a950


	//   ....[13]....
        /*00e0*/ 	.word	0x0000a960


	//   ....[14]....
        /*00e4*/ 	.word	0x0000a990


	//   ....[15]....
        /*00e8*/ 	.word	0x0000aa20


	//   ....[16]....
        /*00ec*/ 	.word	0x0000aa70


	//   ....[17]....
        /*00f0*/ 	.word	0x0000ab20


	//   ....[18]....
        /*00f4*/ 	.word	0x0000ab50


	//   ....[19]....
        /*00f8*/ 	.word	0x0000abf0


	//   ....[20]....
        /*00fc*/ 	.word	0x0000ac20


	//   ....[21]....
        /*0100*/ 	.word	0x0000b570


	//   ....[22]....
        /*0104*/ 	.word	0x0000b5e0


	//   ....[23]....
        /*0108*/ 	.word	0x0000b650


	//   ....[24]....
        /*010c*/ 	.word	0x0000b6c0


	//   ....[25]....
        /*0110*/ 	.word	0x0000b730


	//   ....[26]....
        /*0114*/ 	.word	0x0000bab0


	//   ....[27]....
        /*0118*/ 	.word	0x0000bb20


	//   ....[28]....
        /*011c*/ 	.word	0x0000bb90


	//   ....[29]....
        /*0120*/ 	.word	0x0000bc00


	//   ....[30]....
        /*0124*/ 	.word	0x0000bc70


	//----- nvinfo : EIATTR_EXIT_INSTR_OFFSETS
	.align		4
.L_1462:
        /*0128*/ 	.byte	0x04, 0x1c
        /*012a*/ 	.short	(.L_1464 - .L_1463)


	//   ....[0]....
.L_1463:
        /*012c*/ 	.word	0x000005c0


	//   ....[1]....
        /*0130*/ 	.word	0x0000b520


	//----- nvinfo : EIATTR_MAX_THREADS
	.align		4
.L_1464:
        /*0134*/ 	.byte	0x04, 0x05
        /*0136*/ 	.short	(.L_1466 - .L_1465)
.L_1465:
        /*0138*/ 	.word	0x00000100
        /*013c*/ 	.word	0x00000001
        /*0140*/ 	.word	0x00000001


	//----- nvinfo : EIATTR_CRS_STACK_SIZE
	.align		4
.L_1466:
        /*0144*/ 	.byte	0x04, 0x1e
        /*0146*/ 	.short	(.L_1468 - .L_1467)
.L_1467:
        /*0148*/ 	.word	0x00000000


	//----- nvinfo : EIATTR_CBANK_PARAM_SIZE
	.align		4
.L_1468:
        /*014c*/ 	.byte	0x03, 0x19
        /*014e*/ 	.short	0x00e8


	//----- nvinfo : EIATTR_PARAM_CBANK
	.align		4
        /*0150*/ 	.byte	0x04, 0x0a
        /*0152*/ 	.short	(.L_1470 - .L_1469)
	.align		4
.L_1469:
        /*0154*/ 	.word	index@(.nv.constant0._ZN10layer_norm13ln_fwd_kernelINS_13Kernel_traitsI6__halfS2_S2_S2_fjLj6144ELj1ELj1ELj8ELj16ENS_18Kernel_traits_baseILj6144ES2_S2_S2_S2_fjLj256EEEEELb1ELb0ELb1ELb1EEEvNS_9FwdParamsE)
        /*0158*/ 	.short	0x0210
        /*015a*/ 	.short	0x00e8


	//----- nvinfo : EIATTR_SW_WAR
	.align		4
.L_1470:
        /*015c*/ 	.byte	0x04, 0x36
        /*015e*/ 	.short	(.L_1472 - .L_1471)
.L_1471:
        /*0160*/ 	.word	0x00000008
.L_1472:


//--------------------- .nv.info._ZN10layer_norm13ln_fwd_kernelINS_13Kernel_traitsI6__halfS2_S2_S2_fjLj6144ELj1ELj1ELj8ELj16ENS_18Kernel_traits_baseILj6144ES2_S2_S2_S2_fjLj256EEEEELb1ELb1ELb0ELb0EEEvNS_9FwdParamsE --------------------------
	.section	.nv.info._ZN10layer_norm13ln_fwd_kernelINS_13Kernel_traitsI6__halfS2_S2_S2_fjLj6144ELj1ELj1ELj8ELj16ENS_18Kernel_traits_baseILj6144ES2_S2_S2_S2_fjLj256EEEEELb1ELb1ELb0ELb0EEEvNS_9FwdParamsE,"",@"SHT_CUDA_INFO"
	.sectionflags	@""
	.align	4


	//----- nvinfo : EIATTR_CUDA_API_VERSION
	.align		4
        /*0000*/ 	.byte	0x04, 0x37
        /*0002*/ 	.short	(.L_1474 - .L_1473)
.L_1473:
        /*0004*/ 	.word	0x00000082


	//----- nvinfo : EIATTR_KPARAM_INFO
	.align		4
.L_1474:
        /*0008*/ 	.byte	0x04, 0x17
        /*000a*/ 	.short	(.L_1476 - .L_1475)
.L_1475:
        /*000c*/ 	.word	0x00000000
        /*0010*/ 	.short	0x0000
        /*0012*/ 	.short	0x0000
        /*0014*/ 	.byte	0x00, 0xf0, 0xa1, 0x03


	//----- nvinfo : EIATTR_SPARSE_MMA_MASK
	.align		4
.L_1476:
        /*0018*/ 	.byte	0x03, 0x50
        /*001a*/ 	.short	0x0000


	//----- nvinfo : EIATTR_MAXREG_COUNT
	.align		4
        /*001c*/ 	.byte	0x03, 0x1b
        /*001e*/ 	.short	0x00ff


	//----- nvinfo : EIATTR_NUM_BARRIERS
	.align		4
        /*0020*/ 	.byte	0x02, 0x4c
        /*0022*/ 	.byte	0x01
	.zero		1


	//----- nvinfo : EIATTR_MERCURY_ISA_VERSION
	.align		4
        /*0024*/ 	.byte	0x03, 0x5f
        /*0026*/ 	.short	0x0101


	//----- nvinfo : EIATTR_COOP_GROUP_MASK_REGIDS
	.align		4
        /*0028*/ 	.byte	0x04, 0x29
        /*002a*/ 	.short	(.L_1478 - .L_1477)


	//   ....[0]....
.L_1477:
        /*002c*/ 	.word	0xffffffff


	//   ....[1]....
        /*0030*/ 	.word	0xffffffff


	//   ....[2]....
        /*0034*/ 	.word	0xffffffff


	//   ....[3]....
        /*0038*/ 	.word	0xffffffff


	//   ....[4]....
        /*003c*/ 	.word	0xffffffff


	//   ....[5]....
        /*0040*/ 	.word	0xffffffff


	//   ....[6]....
        /*0044*/ 	.word	0xffffffff


	//   ....[7]....
        /*0048*/ 	.word	0xffffffff


	//   ....[8]....
        /*004c*/ 	.word	0xffffffff


	//   ....[9]....
        /*0050*/ 	.word	0xffffffff


	//   ....[10]....
        /*0054*/ 	.word	0xffffffff


	//   ....[11]....
        /*0058*/ 	.word	0xffffffff


	//   ....[12]....
        /*005c*/ 	.word	0xffffffff


	//   ....[13]....
        /*0060*/ 	.word	0xffffffff


	//   ....[14]....
        /*0064*/ 	.word	0xffffffff


	//   ....[15]....
        /*0068*/ 	.word	0xffffffff


	//   ....[16]....
        /*006c*/ 	.word	0xffffffff


	//   ....[17]....
        /*0070*/ 	.word	0xffffffff


	//   ....[18]....
        /*0074*/ 	.word	0xffffffff


	//   ....[19]....
        /*0078*/ 	.word	0xffffffff


	//   ....[20]....
        /*007c*/ 	.word	0xffffffff


	//   ....[21]....
        /*0080*/ 	.word	0x05000068


	//   ....[22]....
        /*0084*/ 	.word	0x05000068


	//   ....[23]....
        /*0088*/ 	.word	0x05000068


	//   ....[24]....
        /*008c*/ 	.word	0x05000068


	//   ....[25]....
        /*0090*/ 	.word	0x05000068


	//   ....[26]....
        /*0094*/ 	.word	0x05000068


	//   ....[27]....
        /*0098*/ 	.word	0x05000068


	//   ....[28]....
        /*009c*/ 	.word	0x05000068


	//   ....[29]....
        /*00a0*/ 	.word	0x05000068


	//   ....[30]....
        /*00a4*/ 	.word	0x05000068


	//----- nvinfo : EIATTR_COOP_GROUP_INSTR_OFFSETS
	.align		4
.L_1478:
        /*00a8*/ 	.byte	0x04, 0x28
        /*00aa*/ 	.short	(.L_1480 - .L_1479)


	//   ....[0]....
.L_1479:
        /*00ac*/ 	.word	0x00009d30


	//   ....[1]....
        /*00b0*/ 	.word	0x00009d50


	//   ....[2]....
        /*00b4*/ 	.word	0x00009d70


	//   ....[3]....
        /*00b8*/ 	.word	0x00009d90


	//   ....[4]....
        /*00bc*/ 	.word	0x00009db0


	//   ....[5]....
        /*00c0*/ 	.word	0x0000a0f0


	//   ....[6]....
        /*00c4*/ 	.word	0x0000a110


	//   ....[7]....
        /*00c8*/ 	.word	0x0000a130


	//   ....[8]....
        /*00cc*/ 	.word	0x0000a150


	//   ....[9]....
        /*00d0*/ 	.word	0x0000a170


	//   ....[10]....
        /*00d4*/ 	.word	0x0000a310


	//   ....[11]....
        /*00d8*/ 	.word	0x0000a320


	//   ....[12]....
        /*00dc*/ 	.word	0x0000a370


	//   ....[13]....
        /*00e0*/ 	.word	0x0000a3b0


	//   ....[14]....
        /*00e4*/ 	.word	0x0000a420


	//   ....[15]....
        /*00e8*/ 	.word	0x0000a4b0


	//   ....[16]....
        /*00ec*/ 	.word	0x0000a510


	//   ....[17]....
        /*00f0*/ 	.word	0x0000a520


	//   ....[18]....
        /*00f4*/ 	.word	0x0000a5d0


	//   ....[19]....
        /*00f8*/ 	.word	0x0000a5f0


	//   ....[20]....
        /*00fc*/ 	.word	0x0000a630


	//   ....[21]....
        /*0100*/ 	.word	0x0000ae40


	//   ....[22]....
        /*0104*/ 	.word	0x0000aeb0


	//   ....[23]....
        /*0108*/ 	.word	0x0000af20


	//   ....[24]....
        /*010c*/ 	.word	0x0000af90


	//   ....[25]....
        /*0110*/ 	.word	0x0000b000


	//   ....[26]....
        /*0114*/ 	.word	0x0000b380


	//   ....[27]....
        /*0118*/ 	.word	0x0000b3f0


	//   ....[28]....
        /*011c*/ 	.word	0x0000b460


	//   ....[29]....
        /*0120*/ 	.word	0x0000b4d0


	//   ....[30]....
        /*0124*/ 	.word	0x0000b540


	//----- nvinfo : EIATTR_EXIT_INSTR_OFFSETS
	.align		4
.L_1480:
        /*0128*/ 	.byte	0x04, 0x1c
        /*012a*/ 	.short	(.L_1482 - .L_1481)


	//   ....[0]....
.L_1481:
        /*012c*/ 	.word	0x00000950


	//   ....[1]....
        /*0130*/ 	.word	0x0000ade0


	//----- nvinfo : EIATTR_MAX_THREADS
	.align		4
.L_1482:
        /*0134*/ 	.byte	0x04, 0x05
        /*0136*/ 	.short	(.L_1484 - .L_1483)
.L_1483:
        /*0138*/ 	.word	0x00000100
        /*013c*/ 	.word	0x00000001
        /*0140*/ 	.word	0x00000001


	//----- nvinfo : EIATTR_CRS_STACK_SIZE
	.align		4
.L_1484:
        /*0144*/ 	.byte	0x04, 0x1e
        /*0146*/ 	.short	(.L_1486 - .L_1485)
.L_1485:
        /*0148*/ 	.word	0x00000000


	//----- nvinfo : EIATTR_CBANK_PARAM_SIZE
	.align		4
.L_1486:
        /*014c*/ 	.byte	0x03, 0x19
        /*014e*/ 	.short	0x00e8


	//----- nvinfo : EIATTR_PARAM_CBANK
	.align		4
        /*0150*/ 	.byte	0x04, 0x0a
        /*0152*/ 	.short	(.L_1488 - .L_1487)
	.align		4
.L_1487:
        /*0154*/ 	.word	index@(.nv.constant0._ZN10layer_norm13ln_fwd_kernelINS_13Kernel_traitsI6__halfS2_S2_S2_fjLj6144ELj1ELj1ELj8ELj16ENS_18Kernel_traits_baseILj6144ES2_S2_S2_S2_fjLj256EEEEELb1ELb1ELb0ELb0EEEvNS_9FwdParamsE)
        /*0158*/ 	.short	0x0210
        /*015a*/ 	.short	0x00e8


	//----- nvinfo : EIATTR_SW_WAR
	.align		4
.L_1488:
        /*015c*/ 	.byte	0x04, 0x36
        /*015e*/ 	.short	(.L_1490 - .L_1489)
.L_1489:
        /*0160*/ 	.word	0x00000008
.L_1490:


//--------------------- .nv.info._ZN10layer_norm13ln_fwd_kernelINS_13Kernel_traitsI6__halfS2_S2_S2_fjLj6144ELj1ELj1ELj8ELj16ENS_18Kernel_traits_baseILj6144ES2_S2_S2_S2_fjLj256EEEEELb1ELb1ELb0ELb1EEEvNS_9FwdParamsE --------------------------
	.section	.nv.info._ZN10layer_norm13ln_fwd_kernelINS_13Kernel_traitsI6__halfS2_S2_S2_fjLj6144ELj1ELj1ELj8ELj16ENS_18Kernel_traits_baseILj6144ES2_S2_S2_S2_fjLj256EEEEELb1ELb1ELb0ELb1EEEvNS_9FwdParamsE,"",@"SHT_CUDA_INFO"
	.sectionflags	@""
	.align	4


	//----- nvinfo : EIATTR_CUDA_API_VERSION
	.align		4
        /*0000*/ 	.byte	0x04, 0x37
        /*0002*/ 	.short	(.L_1492 - .L_1491)
.L_1491:
        /*0004*/ 	.word	0x00000082


	//----- nvinfo : EIATTR_KPARAM_INFO
	.align		4
.L_1492:
        /*0008*/ 	.byte	0x04, 0x17
        /*000a*/ 	.short	(.L_1494 - .L_1493)
.L_1493:
        /*000c*/ 	.word	0x00000000
        /*0010*/ 	.short	0x0000
        /*0012*/ 	.short	0x0000
        /*0014*/ 	.byte	0x00, 0xf0, 0xa1, 0x03


	//----- nvinfo : EIATTR_SPARSE_MMA_MASK
	.align		4
.L_1494:
        /*0018*/ 	.byte	0x03, 0x50
        /*001a*/ 	.short	0x0000


	//----- nvinfo : EIATTR_MAXREG_COUNT
	.align		4
        /*001c*/ 	.byte	0x03, 0x1b
        /*001e*/ 	.short	0x00ff


	//----- nvinfo : EIATTR_NUM_BARRIERS
	.align		4
        /*0020*/ 	.byte	0x02, 0x4c
        /*0022*/ 	.byte	0x01
	.zero		1


	//----- nvinfo : EIATTR_MERCURY_ISA_VERSION
	.align		4
        /*0024*/ 	.byte	0x03, 0x5f
        /*0026*/ 	.short	0x0101


	//----- nvinfo : EIATTR_COOP_GROUP_MASK_REGIDS
	.align		4
        /*0028*/ 	.byte	0x04, 0x29
        /*002a*/ 	.short	(.L_1496 - .L_1495)


	//   ....[0]....
.L_1495:
        /*002c*/ 	.word	0xffffffff


	//   ....[1]....
        /*0030*/ 	.word	0xffffffff


	//   ....[2]....
        /*0034*/ 	.word	0xffffffff


	//   ....[3]....
        /*0038*/ 	.word	0xffffffff


	//   ....[4]....
        /*003c*/ 	.word	0xffffffff


	//   ....[5]....
        /*0040*/ 	.word	0xffffffff


	//   ....[6]....
        /*0044*/ 	.word	0xffffffff


	//   ....[7]....
        /*0048*/ 	.word	0xffffffff


	//   ....[8]....
        /*004c*/ 	.word	0xffffffff


	//   ....[9]....
        /*0050*/ 	.word	0xffffffff


	//   ....[10]....
        /*0054*/ 	.word	0xffffffff


	//   ....[11]....
        /*0058*/ 	.word	0xffffffff


	//   ....[12]....
        /*005c*/ 	.word	0xffffffff


	//   ....[13]....
        /*0060*/ 	.word	0xffffffff


	//   ....[14]....
        /*0064*/ 	.word	0xffffffff


	//   ....[15]....
        /*0068*/ 	.word	0xffffffff


	//   ....[16]....
        /*006c*/ 	.word	0xffffffff


	//   ....[17]....
        /*0070*/ 	.word	0xffffffff


	//   ....[18]....
        /*0074*/ 	.word	0xffffffff


	//   ....[19]....
        /*0078*/ 	.word	0xffffffff


	//   ....[20]....
        /*007c*/ 	.word	0xffffffff


	//   ....[21]....
        /*0080*/ 	.word	0x05000067


	//   ....[22]....
        /*0084*/ 	.word	0x05000067


	//   ....[23]....
        /*0088*/ 	.word	0x05000067


	//   ....[24]....
        /*008c*/ 	.word	0x05000067


	//   ....[25]....
        /*0090*/ 	.word	0x05000067


	//   ....[26]....
        /*0094*/ 	.word	0x05000067


	//   ....[27]....
        /*0098*/ 	.word	0x05000067


	//   ....[28]....
        /*009c*/ 	.word	0x05000067


	//   ....[29]....
        /*00a0*/ 	.word	0x05000067


	//   ....[30]....
        /*00a4*/ 	.word	0x05000067


	//----- nvinfo : EIATTR_COOP_GROUP_INSTR_OFFSETS
	.align		4
.L_1496:
        /*00a8*/ 	.byte	0x04, 0x28
        /*00aa*/ 	.short	(.L_1498 - .L_1497)


	//   ....[0]....
.L_1497:
        /*00ac*/ 	.word	0x000097b0


	//   ....[1]....
        /*00b0*/ 	.word	0x000097d0


	//   ....[2]....
        /*00b4*/ 	.word	0x000097f0


	//   ....[3]....
        /*00b8*/ 	.word	0x00009810


	//   ....[4]....
        /*00bc*/ 	.word	0x00009830


	//   ....[5]....
        /*00c0*/ 	.word	0x00009b60


	//   ....[6]....
        /*00c4*/ 	.word	0x00009b80


	//   ....[7]....
        /*00c8*/ 	.word	0x00009ba0


	//   ....[8]....
        /*00cc*/ 	.word	0x00009bc0


	//   ....[9]....
        /*00d0*/ 	.word	0x00009be0


	//   ....[10]....
        /*00d4*/ 	.word	0x00009d60


	//   ....[11]....
        /*00d8*/ 	.word	0x00009dd0


	//   ....[12]....
        /*00dc*/ 	.word	0x00009e00


	//   ....[13]....
        /*00e0*/ 	.word	0x00009e50


	//   ....[14]....
        /*00e4*/ 	.word	0x00009e80


	//   ....[15]....
        /*00e8*/ 	.word	0x00009f10


	//   ....[16]....
        /*00ec*/ 	.word	0x00009f50


	//   ....[17]....
        /*00f0*/ 	.word	0x00009fa0


	//   ....[18]....
        /*00f4*/ 	.word	0x00009fe0


	//   ....[19]....
        /*00f8*/ 	.word	0x0000a090


	//   ....[20]....
        /*00fc*/ 	.word	0x0000a0c0


	//   ....[21]....
        /*0100*/ 	.word	0x0000a7f0


	//   ....[22]....
        /*0104*/ 	.word	0x0000a860


	//   ....[23]....
        /*0108*/ 	.word	0x0000a8d0


	//   ....[24]....
        /*010c*/ 	.word	0x0000a940


	//   ....[25]....
        /*0110*/ 	.word	0x0000a9b0


	//   ....[26]....
        /*0114*/ 	.word	0x0000ad30


	//   ....[27]....
        /*0118*/ 	.word	0x0000ada0


	//   ....[28]....
        /*011c*/ 	.word	0x0000ae10


	//   ....[29]....
        /*0120*/ 	.word	0x0000ae80


	//   ....[30]....
        /*0124*/ 	.word	0x0000aef0


	//----- nvinfo : EIATTR_EXIT_INSTR_OFFSETS
	.align		4
.L_1498:
        /*0128*/ 	.byte	0x04, 0x1c
        /*012a*/ 	.short	(.L_1500 - .L_1499)


	//   ....[0]....
.L_1499:
        /*012c*/ 	.word	0x00000600


	//   ....[1]....
        /*0130*/ 	.word	0x0000a790


	//----- nvinfo : EIATTR_MAX_THREADS
	.align		4
.L_1500:
        /*0134*/ 	.byte	0x04, 0x05
        /*0136*/ 	.short	(.L_1502 - .L_1501)
.L_1501:
        /*0138*/ 	.word	0x00000100
        /*013c*/ 	.word	0x00000001
        /*0140*/ 	.word	0x00000001


	//----- nvinfo : EIATTR_CRS_STACK_SIZE
	.align		4
.L_1502:
        /*0144*/ 	.byte	0x04, 0x1e
        /*0146*/ 	.short	(.L_1504 - .L_1503)
.L_1503:
        /*0148*/ 	.word	0x00000000


	//----- nvinfo : EIATTR_CBANK_PARAM_SIZE
	.align		4
.L_1504:
        /*014c*/ 	.byte	0x03, 0x19
        /*014e*/ 	.short	0x00e8


	//----- nvinfo : EIATTR_PARAM_CBANK
	.align		4
        /*0150*/ 	.byte	0x04, 0x0a
        /*0152*/ 	.short	(.L_1506 - .L_1505)
	.align		4
.L_1505:
        /*0154*/ 	.word	index@(.nv.constant0._ZN10layer_norm13ln_fwd_kernelINS_13Kernel_traitsI6__halfS2_S2_S2_fjLj6144ELj1ELj1ELj8ELj16ENS_18Kernel_traits_baseILj6144ES2_S2_S2_S2_fjLj256EEEEELb1ELb1ELb0ELb1EEEvNS_9FwdParamsE)
        /*0158*/ 	.short	0x0210
        /*015a*/ 	.short	0x00e8


	//----- nvinfo : EIATTR_SW_WAR
	.align		4
.L_1506:
        /*015c*/ 	.byte	0x04, 0x36
        /*015e*/ 	.short	(.L_1508 - .L_1507)
.L_1507:
        /*0160*/ 	.word	0x00000008
.L_1508:


//--------------------- .nv.info._ZN10layer_norm13ln_fwd_kernelINS_13Kernel_traitsI6__halfS2_S2_S2_fjLj6144ELj1ELj1ELj8ELj16ENS_18Kernel_traits_baseILj6144ES2_S2_S2_S2_fjLj256EEEEELb1ELb1ELb1ELb0EEEvNS_9FwdParamsE --------------------------
	.section	.nv.info._ZN10layer_norm13ln_fwd_kernelINS_13Kernel_traitsI6__halfS2_S2_S2_fjLj6144ELj1ELj1ELj8ELj16ENS_18Kernel_traits_baseILj6144ES2_S2_S2_S2_fjLj256EEEEELb1ELb1ELb1ELb0EEEvNS_9FwdParamsE,"",@"SHT_CUDA_INFO"
	.sectionflags	@""
	.align	4


	//----- nvinfo : EIATTR_CUDA_API_VERSION
	.align		4
        /*0000*/ 	.byte	0x04, 0x37
        /*0002*/ 	.short	(.L_1510 - .L_1509)
.L_1509:
        /*0004*/ 	.word	0x00000082


	//----- nvinfo : EIATTR_KPARAM_INFO
	.align		4
.L_1510:
        /*0008*/ 	.byte	0x04, 0x17
        /*000a*/ 	.short	(.L_1512 - .L_1511)
.L_1511:
        /*000c*/ 	.word	0x00000000
        /*0010*/ 	.short	0x0000
        /*0012*/ 	.short	0x0000
        /*0014*/ 	.byte	0x00, 0xf0, 0xa1, 0x03


	//----- nvinfo : EIATTR_SPARSE_MMA_MASK
	.align		4
.L_1512:
        /*0018*/ 	.byte	0x03, 0x50
        /*001a*/ 	.short	0x0000


	//----- nvinfo : EIATTR_MAXREG_COUNT
	.align		4
        /*001c*/ 	.byte	0x03, 0x1b
        /*001e*/ 	.short	0x00ff


	//----- nvinfo : EIATTR_NUM_BARRIERS
	.align		4
        /*0020*/ 	.byte	0x02, 0x4c
        /*0022*/ 	.byte	0x01
	.zero		1


	//----- nvinfo : EIATTR_MERCURY_ISA_VERSION
	.align		4
        /*0024*/ 	.byte	0x03, 0x5f
        /*0026*/ 	.short	0x0101


	//----- nvinfo : EIATTR_COOP_GROUP_MASK_REGIDS
	.align		4
        /*0028*/ 	.byte	0x04, 0x29
        /*002a*/ 	.short	(.L_1514 - .L_1513)


	//   ....[0]....
.L_1513:
        /*002c*/ 	.word	0xffffffff


	//   ....[1]....
        /*0030*/ 	.word	0xffffffff


	//   ....[2]....
        /*0034*/ 	.word	0xffffffff


	//   ....[3]....
        /*0038*/ 	.word	0xffffffff


	//   ....[4]....
        /*003c*/ 	.word	0xffffffff


	//   ....[5]....
        /*0040*/ 	.word	0xffffffff


	//   ....[6]....
        /*0044*/ 	.word	0xffffffff


	//   ....[7]....
        /*0048*/ 	.word	0xffffffff


	//   ....[8]....
        /*004c*/ 	.word	0xffffffff


	//   ....[9]....
        /*0050*/ 	.word	0xffffffff


	//   ....[10]....
        /*0054*/ 	.word	0xffffffff


	//   ....[11]....
        /*0058*/ 	.word	0xffffffff


	//   ....[12]....
        /*005c*/ 	.word	0xffffffff


	//   ....[13]....
        /*0060*/ 	.word	0xffffffff


	//   ....[14]....
        /*0064*/ 	.word	0xffffffff


	//   ....[15]....
        /*0068*/ 	.word	0xffffffff


	//   ....[16]....
        /*006c*/ 	.word	0xffffffff


	//   ....[17]....
        /*0070*/ 	.word	0xffffffff


	//   ....[18]....
        /*0074*/ 	.word	0xffffffff


	//   ....[19]....
        /*0078*/ 	.word	0xffffffff


	//   ....[20]....
        /*007c*/ 	.word	0xffffffff


	//   ....[21]....
        /*0080*/ 	.word	0x0500009c


	//   ....[22]....
        /*0084*/ 	.word	0x0500009c


	//   ....[23]....
        /*0088*/ 	.word	0x0500009c


	//   ....[24]....
        /*008c*/ 	.word	0x0500009c


	//   ....[25]....
        /*0090*/ 	.word	0x0500009c


	//   ....[26]....
        /*0094*/ 	.word	0x0500009c


	//   ....[27]....
        /*0098*/ 	.word	0x0500009c


	//   ....[28]....
        /*009c*/ 	.word	0x0500009c


	//   ....[29]....
        /*00a0*/ 	.word	0x0500009c


	//   ....[30]....
        /*00a4*/ 	.word	0x0500009c


	//----- nvinfo : EIATTR_COOP_GROUP_INSTR_OFFSETS
	.align		4
.L_1514:
        /*00a8*/ 	.byte	0x04, 0x28
        /*00aa*/ 	.short	(.L_1516 - .L_1515)


	//   ....[0]....
.L_1515:
        /*00ac*/ 	.word	0x0000ac80


	//   ....[1]....
        /*00b0*/ 	.word	0x0000aca0


	//   ....[2]....
        /*00b4*/ 	.word	0x0000acc0


	//   ....[3]....
        /*00b8*/ 	.word	0x0000ace0


	//   ....[4]....
        /*00bc*/ 	.word	0x0000ad00


	//   ....[5]....
        /*00c0*/ 	.word	0x0000b040


	//   ....[6]....
        /*00c4*/ 	.word	0x0000b060


	//   ....[7]....
        /*00c8*/ 	.word	0x0000b080


	//   ....[8]....
        /*00cc*/ 	.word	0x0000b0a0


	//   ....[9]....
        /*00d0*/ 	.word	0x0000b0c0


	//   ....[10]....
        /*00d4*/ 	.word	0x0000b250


	//   ....[11]....
        /*00d8*/ 	.word	0x0000b2a0


	//   ....[12]....
        /*00dc*/ 	.word	0x0000b2c0


	//   ....[13]....
        /*00e0*/ 	.word	0x0000b320


	//   ....[14]....
        /*00e4*/ 	.word	0x0000b350


	//   ....[15]....
        /*00e8*/ 	.word	0x0000b3b0


	//   ....[16]....
        /*00ec*/ 	.word	0x0000b3e0


	//   ....[17]....
        /*00f0*/ 	.word	0x0000b470


	//   ....[18]....
        /*00f4*/ 	.word	0x0000b4c0


	//   ....[19]....
        /*00f8*/ 	.word	0x0000b570


	//   ....[20]....
        /*00fc*/ 	.word	0x0000b590


	//   ....[21]....
        /*0100*/ 	.word	0x0000be10


	//   ....[22]....
        /*0104*/ 	.word	0x0000be80


	//   ....[23]....
        /*0108*/ 	.word	0x0000bef0


	//   ....[24]....
        /*010c*/ 	.word	0x0000bf60


	//   ....[25]....
        /*0110*/ 	.word	0x0000bfd0


	//   ....[26]....
        /*0114*/ 	.word	0x0000c360


	//   ....[27]....
        /*0118*/ 	.word	0x0000c3d0


	//   ....[28]....
        /*011c*/ 	.word	0x0000c440


	//   ....[29]....
        /*0120*/ 	.word	0x0000c4b0


	//   ....[30]....
        /*0124*/ 	.word	0x0000c520


	//----- nvinfo : EIATTR_EXIT_INSTR_OFFSETS
	.align		4
.L_1516:
        /*0128*/ 	.byte	0x04, 0x1c
        /*012a*/ 	.short	(.L_1518 - .L_1517)


	//   ....[0]....
.L_1517:
        /*012c*/ 	.word	0x000008f0


	//   ....[1]....
        /*0130*/ 	.word	0x0000bdb0


	//----- nvinfo : EIATTR_MAX_THREADS
	.align		4
.L_1518:
        /*0134*/ 	.byte	0x04, 0x05
        /*0136*/ 	.short	(.L_1520 - .L_1519)
.L_1519:
        /*0138*/ 	.word	0x00000100
        /*013c*/ 	.word	0x00000001
        /*0140*/ 	.word	0x00000001


	//----- nvinfo : EIATTR_CRS_STACK_SIZE
	.align		4
.L_1520:
        /*0144*/ 	.byte	0x04, 0x1e
        /*0146*/ 	.short	(.L_1522 - .L_1521)
.L_1521:
        /*0148*/ 	.word	0x00000000


	//----- nvinfo : EIATTR_CBANK_PARAM_SIZE
	.align		4
.L_1522:
        /*014c*/ 	.byte	0x03, 0x19
        /*014e*/ 	.short	0x00e8


	//----- nvinfo : EIATTR_PARAM_CBANK
	.align		4
        /*0150*/ 	.byte	0x04, 0x0a
        /*0152*/ 	.short	(.L_1524 - .L_1523)
	.align		4
.L_1523:
        /*0154*/ 	.word	index@(.nv.constant0._ZN10layer_norm13ln_fwd_kernelINS_13Kernel_traitsI6__halfS2_S2_S2_fjLj6144ELj1ELj1ELj8ELj16ENS_18Kernel_traits_baseILj6144ES2_S2_S2_S2_fjLj256EEEEELb1ELb1ELb1ELb0EEEvNS_9FwdParamsE)
        /*0158*/ 	.short	0x0210
        /*015a*/ 	.short	0x00e8


	//----- nvinfo : EIATTR_SW_WAR
	.align		4
.L_1524:
        /*015c*/ 	.byte	0x04, 0x36
        /*015e*/ 	.short	(.L_1526 - .L_1525)
.L_1525:
        /*0160*/ 	.word	0x00000008
.L_1526:


//--------------------- .nv.info._ZN10layer_norm13ln_fwd_kernelINS_13Kernel_traitsI6__halfS2_S2_S2_fjLj6144ELj1ELj1ELj8ELj16ENS_18Kernel_traits_baseILj6144ES2_S2_S2_S2_fjLj256EEEEELb1ELb1ELb1ELb1EEEvNS_9FwdParamsE --------------------------
	.section	.nv.info._ZN10layer_norm13ln_fwd_kernelINS_13Kernel_traitsI6__halfS2_S2_S2_fjLj6144ELj1ELj1ELj8ELj16ENS_18Kernel_traits_baseILj6144ES2_S2_S2_S2_fjLj256EEEEELb1ELb1ELb1ELb1EEEvNS_9FwdParamsE,"",@"SHT_CUDA_INFO"
	.sectionflags	@""
	.align	4


	//----- nvinfo : EIATTR_CUDA_API_VERSION
	.align		4
        /*0000*/ 	.byte	0x04, 0x37
        /*0002*/ 	.short	(.L_1528 - .L_1527)
.L_1527:
        /*0004*/ 	.word	0x00000082


	//----- nvinfo : EIATTR_KPARAM_INFO
	.align		4
.L_1528:
        /*0008*/ 	.byte	0x04, 0x17
        /*000a*/ 	.short	(.L_1530 - .L_1529)
.L_1529:
        /*000c*/ 	.word	0x00000000
        /*0010*/ 	.short	0x0000
        /*0012*/ 	.short	0x0000
        /*0014*/ 	.byte	0x00, 0xf0, 0xa1, 0x03


	//----- nvinfo : EIATTR_SPARSE_MMA_MASK
	.align		4
.L_1530:
        /*0018*/ 	.byte	0x03, 0x50
        /*001a*/ 	.short	0x0000


	//----- nvinfo : EIATTR_MAXREG_COUNT
	.align		4
        /*001c*/ 	.byte	0x03, 0x1b
        /*001e*/ 	.short	0x00ff


	//----- nvinfo : EIATTR_NUM_BARRIERS
	.align		4
        /*0020*/ 	.byte	0x02, 0x4c
        /*0022*/ 	.byte	0x01
	.zero		1


	//----- nvinfo : EIATTR_MERCURY_ISA_VERSION
	.align		4
        /*0024*/ 	.byte	0x03, 0x5f
        /*0026*/ 	.short	0x0101


	//----- nvinfo : EIATTR_COOP_GROUP_MASK_REGIDS
	.align		4
        /*0028*/ 	.byte	0x04, 0x29
        /*002a*/ 	.short	(.L_1532 - .L_1531)


	//   ....[0]....
.L_1531:
        /*002c*/ 	.word	0xffffffff


	//   ....[1]....
        /*0030*/ 	.word	0xffffffff


	//   ....[2]....
        /*0034*/ 	.word	0xffffffff


	//   ....[3]....
        /*0038*/ 	.word	0xffffffff


	//   ....[4]....
        /*003c*/ 	.word	0xffffffff


	//   ....[5]....
        /*0040*/ 	.word	0xffffffff


	//   ....[6]....
        /*0044*/ 	.word	0xffffffff


	//   ....[7]....
        /*0048*/ 	.word	0xffffffff


	//   ....[8]....
        /*004c*/ 	.word	0xffffffff


	//   ....[9]....
        /*0050*/ 	.word	0xffffffff


	//   ....[10]....
        /*0054*/ 	.word	0xffffffff


	//   ....[11]....
        /*0058*/ 	.word	0xffffffff


	//   ....[12]....
        /*005c*/ 	.word	0xffffffff


	//   ....[13]....
        /*0060*/ 	.word	0xffffffff


	//   ....[14]....
        /*0064*/ 	.word	0xffffffff


	//   ....[15]....
        /*0068*/ 	.word	0xffffffff


	//   ....[16]....
        /*006c*/ 	.word	0xffffffff


	//   ....[17]....
        /*0070*/ 	.word	0xffffffff


	//   ....[18]....
        /*0074*/ 	.word	0xffffffff


	//   ....[19]....
        /*0078*/ 	.word	0xffffffff


	//   ....[20]....
        /*007c*/ 	.word	0xffffffff


	//   ....[21]....
        /*0080*/ 	.word	0x0500003b


	//   ....[22]....
        /*0084*/ 	.word	0x0500003b


	//   ....[23]....
        /*0088*/ 	.word	0x0500003b


	//   ....[24]....
        /*008c*/ 	.word	0x0500003b


	//   ....[25]....
        /*0090*/ 	.word	0x0500003b


	//   ....[26]....
        /*0094*/ 	.word	0x0500003b


	//   ....[27]....
        /*0098*/ 	.word	0x0500003b


	//   ....[28]....
        /*009c*/ 	.word	0x0500003b


	//   ....[29]....
        /*00a0*/ 	.word	0x0500003b


	//   ....[30]....
        /*00a4*/ 	.word	0x0500003b


	//----- nvinfo : EIATTR_COOP_GROUP_INSTR_OFFSETS
	.align		4
.L_1532:
        /*00a8*/ 	.byte	0x04, 0x28
        /*00aa*/ 	.short	(.L_1534 - .L_1533)


	//   ....[0]....
.L_1533:
        /*00ac*/ 	.word	0x0000a6d0


	//   ....[1]....
        /*00b0*/ 	.word	0x0000a6f0


	//   ....[2]....
        /*00b4*/ 	.word	0x0000a710


	//   ....[3]....
        /*00b8*/ 	.word	0x0000a730


	//   ....[4]....
        /*00bc*/ 	.word	0x0000a750


	//   ....[5]....
        /*00c0*/ 	.word	0x0000aa80


	//   ....[6]....
        /*00c4*/ 	.word	0x0000aaa0


	//   ....[7]....
        /*00c8*/ 	.word	0x0000aac0


	//   ....[8]....
        /*00cc*/ 	.word	0x0000aae0


	//   ....[9]....
        /*00d0*/ 	.word	0x0000ab00


	//   ....[10]....
        /*00d4*/ 	.word	0x0000ac30


	//   ....[11]....
        /*00d8*/ 	.word	0x0000acc0


	//   ....[12]....
        /*00dc*/ 	.word	0x0000ad00


	//   ....[13]....
        /*00e0*/ 	.word	0x0000ad10


	//   ....[14]....
        /*00e4*/ 	.word	0x0000ada0


	//   ....[15]....
        /*00e8*/ 	.word	0x0000adc0


	//   ....[16]....
        /*00ec*/ 	.word	0x0000ae00


	//   ....[17]....
        /*00f0*/ 	.word	0x0000aea0


	//   ....[18]....
        /*00f4*/ 	.word	0x0000aef0


	//   ....[19]....
        /*00f8*/ 	.word	0x0000af80


	//   ....[20]....
        /*00fc*/ 	.word	0x0000afb0


	//   ....[21]....
        /*0100*/ 	.word	0x0000b910


	//   ....[22]....
        /*0104*/ 	.word	0x0000b980


	//   ....[23]....
        /*0108*/ 	.word	0x0000b9f0


	//   ....[24]....
        /*010c*/ 	.word	0x0000ba60


	//   ....[25]....
        /*0110*/ 	.word	0x0000bad0


	//   ....[26]....
        /*0114*/ 	.word	0x0000be50


	//   ....[27]....
        /*0118*/ 	.word	0x0000bec0


	//   ....[28]....
        /*011c*/ 	.word	0x0000bf30


	//   ....[29]....
        /*0120*/ 	.word	0x0000bfa0


	//   ....[30]....
        /*0124*/ 	.word	0x0000c010


	//----- nvinfo : EIATTR_EXIT_INSTR_OFFSETS
	.align		4
.L_1534:
        /*0128*/ 	.byte	0x04, 0x1c
        /*012a*/ 	.short	(.L_1536 - .L_1535)


	//   ....[0]....
.L_1535:
        /*012c*/ 	.word	0x00000600


	//   ....[1]....
        /*0130*/ 	.word	0x0000b8b0


	//----- nvinfo : EIATTR_MAX_THREADS
	.align		4
.L_1536:
        /*0134*/ 	.byte	0x04, 0x05
        /*0136*/ 	.short	(.L_1538 - .L_1537)
.L_1537:
        /*0138*/ 	.word	0x00000100
        /*013c*/ 	.word	0x00000001
        /*0140*/ 	.word	0x00000001


	//----- nvinfo : EIATTR_CRS_STACK_SIZE
	.align		4
.L_1538:
        /*0144*/ 	.byte	0x04, 0x1e
        /*0146*/ 	.short	(.L_1540 - .L_1539)
.L_1539:
        /*0148*/ 	.word	0x00000000


	//----- nvinfo : EIATTR_CBANK_PARAM_SIZE
	.align		4
.L_1540:
        /*014c*/ 	.byte	0x03, 0x19
        /*014e*/ 	.short	0x00e8


	//----- nvinfo : EIATTR_PARAM_CBANK
	.align		4
        /*0150*/ 	.byte	0x04, 0x0a
        /*0152*/ 	.short	(.L_1542 - .L_1541)
	.align		4
.L_1541:
        /*0154*/ 	.word	index@(.nv.constant0._ZN10layer_norm13ln_fwd_kernelINS_13Kernel_traitsI6__halfS2_S2_S2_fjLj6144ELj1ELj1ELj8ELj16ENS_18Kernel_traits_baseILj6144ES2_S2_S2_S2_fjLj256EEEEELb1ELb1ELb1ELb1EEEvNS_9FwdParamsE)
        /*0158*/ 	.short	0x0210
        /*015a*/ 	.short	0x00e8


	//----- nvinfo : EIATTR_SW_WAR
	.align		4
.L_1542:
        /*015c*/ 	.byte	0x04, 0x36
        /*015e*/ 	.short	(.L_1544 - .L_1543)
.L_1543:
        /*0160*/ 	.word	0x00000008
.L_1544:


//--------------------- .nv.info._ZN10layer_norm13ln_fwd_kernelINS_13Kernel_traitsIf13__nv_bfloat16S2_S2_fjLj6144ELj1ELj1ELj8ELj16ENS_18Kernel_traits_baseILj6144EfS2_S2_S2_fjLj256EEEEELb0ELb0ELb0ELb0EEEvNS_9FwdParamsE --------------------------
	.section	.nv.info._ZN10layer_norm13ln_fwd_kernelINS_13Kernel_traitsIf13__nv_bfloat16S2_S2_fjLj6144ELj1ELj1ELj8ELj16ENS_18Kernel_traits_baseILj6144EfS2_S2_S2_fjLj256EEEEELb0ELb0ELb0ELb0EEEvNS_9FwdParamsE,"",@"SHT_CUDA_INFO"
	.sectionflags	@""
	.align	4


	//----- nvinfo : EIATTR_CUDA_API_VERSION
	.align		4
        /*0000*/ 	.byte	0x04, 0x37
        /*0002*/ 	.short	(.L_1546 - .L_1545)
.L_1545:
        /*0004*/ 	.word	0x00000082


	//----- nvinfo : EIATTR_KPARAM_INFO
	.align		4
.L_1546:
        /*0008*/ 	.byte	0x04, 0x17
        /*000a*/ 	.short	(.L_1548 - .L_1547)
.L_1547:
        /*000c*/ 	.word	0x00000000
        /*0010*/ 	.short	0x0000
        /*0012*/ 	.short	0x0000
        /*0014*/ 	.byte	0x00, 0xf0, 0xa1, 0x03


	//----- nvinfo : EIATTR_SPARSE_MMA_MASK
	.align		4
.L_1548:
        /*0018*/ 	.byte	0x03, 0x50
        /*001a*/ 	.short	0x0000


	//----- nvinfo : EIATTR_MAXREG_COUNT
	.align		4
        /*001c*/ 	.byte	0x03, 0x1b
        /*001e*/ 	.short	0x00ff


	//----- nvinfo : EIATTR_NUM_BARRIERS
	.align		4
        /*0020*/ 	.byte	0x02, 0x4c
        /*0022*/ 	.byte	0x01
	.zero		1


	//----- nvinfo : EIATTR_MERCURY_ISA_VERSION
	.align		4
        /*0024*/ 	.byte	0x03, 0x5f
        /*0026*/ 	.short	0x0101


	//----- nvinfo : EIATTR_COOP_GROUP_MASK_REGIDS
	.align		4
        /*0028*/ 	.byte	0x04, 0x29
        /*002a*/ 	.short	(.L_1550 - .L_1549)


	//   ....[0]....
.L_1549:
        /*002c*/ 	.word	0xffffffff


	//   ....[1]....
        /*0030*/ 	.word	0xffffffff


	//   ....[2]....
        /*0034*/ 	.word	0xffffffff


	//   ....[3]....
        /*0038*/ 	.word	0xffffffff


	//   ....[4]....
        /*003c*/ 	.word	0xffffffff


	//   ....[5]....
        /*0040*/ 	.word	0xffffffff


	//   ....[6]....
        /*0044*/ 	.word	0xffffffff


	//   ....[7]....
        /*0048*/ 	.word	0xffffffff


	//   ....[8]....
        /*004c*/ 	.word	0xffffffff


	//   ....[9]....
        /*0050*/ 	.word	0xffffffff


	//   ....[10]....
        /*0054*/ 	.word	0xffffffff


	//   ....[11]....
        /*0058*/ 	.word	0xffffffff


	//   ....[12]....
        /*005c*/ 	.word	0xffffffff


	//   ....[13]....
        /*0060*/ 	.word	0xffffffff


	//   ....[14]....
        /*0064*/ 	.word	0xffffffff


	//   ....[15]....
        /*0068*/ 	.word	0xffffffff


	//   ....[16]....
        /*006c*/ 	.word	0xffffffff


	//   ....[17]....
        /*0070*/ 	.word	0xffffffff


	//   ....[18]....
        /*0074*/ 	.word	0xffffffff


	//   ....[19]....
        /*0078*/ 	.word	0xffffffff


	//   ....[20]....
        /*007c*/ 	.word	0xffffffff


	//   ....[21]....
        /*0080*/ 	.word	0x0500004e


	//   ....[22]....
        /*0084*/ 	.word	0x0500004e


	//   ....[23]....
        /*0088*/ 	.word	0x0500004e


	//   ....[24]....
        /*008c*/ 	.word	0x0500004e


	//   ....[25]....
        /*0090*/ 	.word	0x0500004e


	//   ....[26]....
        /*0094*/ 	.word	0x0500004e


	//   ....[27]....
        /*0098*/ 	.word	0x0500004e


	//   ....[28]....
        /*009c*/ 	.word	0x0500004e


	//   ....[29]....
        /*00a0*/ 	.word	0x0500004e


	//   ....[30]....
        /*00a4*/ 	.word	0x0500004e


	//----- nvinfo : EIATTR_COOP_GROUP_INSTR_OFFSETS
	.align		4
.L_1550:
        /*00a8*/ 	.byte	0x04, 0x28
        /*00aa*/ 	.short	(.L_1552 - .L_1551)


	//   ....[0]....
.L_1551:
        /*00ac*/ 	.word	0x00001bf0


	//   ....[1]....
        /*00b0*/ 	.word	0x00001c10


	//   ....[2]....
        /*00b4*/ 	.word	0x00001c30


	//   ....[3]....
        /*00b8*/ 	.word	0x00001c50


	//   ....[4]....
        /*00bc*/ 	.word	0x00001c70


	//   ....[5]....
        /*00c0*/ 	.word	0x00001fb0


	//   ....[6]....
        /*00c4*/ 	.word	0x00001fd0


	//   ....[7]....
        /*00c8*/ 	.word	0x00001ff0


	//   ....[8]....
        /*00cc*/ 	.word	0x00002010


	//   ....[9]....
        /*00d0*/ 	.word	0x00002030


	//   ....[10]....
        /*00d4*/ 	.word	0x000021d0


	//   ....[11]....
        /*00d8*/ 	.word	0x00002210


	//   ....[12]....
        /*00dc*/ 	.word	0x00002240


	//   ....[13]....
        /*00e0*/ 	.word	0x00002250


	//   ....[14]....
        /*00e4*/ 	.word	0x00002290


	//   ....[15]....
        /*00e8*/ 	.word	0x000022f0


	//   ....[16]....
        /*00ec*/ 	.word	0x00002370


	//   ....[17]....
        /*00f0*/ 	.word	0x000023f0


	//   ....[18]....
        /*00f4*/ 	.word	0x00002450


	//   ....[19]....
        /*00f8*/ 	.word	0x000024f0


	//   ....[20]....
        /*00fc*/ 	.word	0x00002530


	//   ....[21]....
        /*0100*/ 	.word	0x00002d00


	//   ....[22]....
        /*0104*/ 	.word	0x00002d70


	//   ....[23]....
        /*0108*/ 	.word	0x00002de0


	//   ....[24]....
        /*010c*/ 	.word	0x00002e50


	//   ....[25]....
        /*0110*/ 	.word	0x00002ec0


	//   ....[26]....
        /*0114*/ 	.word	0x00003240


	//   ....[27]....
        /*0118*/ 	.word	0x000032b0


	//   ....[28]....
        /*011c*/ 	.word	0x00003320


	//   ....[29]....
        /*0120*/ 	.word	0x00003390


	//   ....[30]....
        /*0124*/ 	.word	0x00003400


	//----- nvinfo : EIATTR_EXIT_INSTR_OFFSETS
	.align		4
.L_1552:
        /*0128*/ 	.byte	0x04, 0x1c
        /*012a*/ 	.short	(.L_1554 - .L_1553)


	//   ....[0]....
.L_1553:
        /*012c*/ 	.word	0x000004e0


	//   ....[1]....
        /*0130*/ 	.word	0x00002ca0


	//----- nvinfo : EIATTR_MAX_THREADS
	.align		4
.L_1554:
        /*0134*/ 	.byte	0x04, 0x05
        /*0136*/ 	.short	(.L_1556 - .L_1555)
.L_1555:
        /*0138*/ 	.word	0x00000100
        /*013c*/ 	.word	0x00000001
        /*0140*/ 	.word	0x00000001


	//----- nvinfo : EIATTR_CRS_STACK_SIZE
	.align		4
.L_1556:
        /*0144*/ 	.byte	0x04, 0x1e
        /*0146*/ 	.short	(.L_1558 - .L_1557)
.L_1557:
        /*0148*/ 	.word	0x00000000


	//----- nvinfo : EIATTR_CBANK_PARAM_SIZE
	.align		4
.L_1558:
        /*014c*/ 	.byte	0x03, 0x19
        /*014e*/ 	.short	0x00e8


	//----- nvinfo : EIATTR_PARAM_CBANK
	.align		4
        /*0150*/ 	.byte	0x04, 0x0a
        /*0152*/ 	.short	(.L_1560 - .L_1559)
	.align		4
.L_1559:
        /*0154*/ 	.word	index@(.nv.constant0._ZN10layer_norm13ln_fwd_kernelINS_13Kernel_traitsIf13__nv_bfloat16S2_S2_fjLj6144ELj1ELj1ELj8ELj16ENS_18Kernel_traits_baseILj6144EfS2_S2_S2_fjLj256EEEEELb0ELb0ELb0ELb0EEEvNS_9FwdParamsE)
        /*0158*/ 	.short	0x0210
        /*015a*/ 	.short	0x00e8


	//----- nvinfo : EIATTR_SW_WAR
	.align		4
.L_1560:
        /*015c*/ 	.byte	0x04, 0x36
        /*015e*/ 	.short	(.L_1562 - .L_1561)
.L_1561:
        /*0160*/ 	.word	0x00000008
.L_1562:


//--------------------- .nv.info._ZN10layer_norm13ln_fwd_kernelINS_13Kernel_traitsIf13__nv_bfloat16S2_S2_fjLj6144ELj1ELj1ELj8ELj16ENS_18Kernel_traits_baseILj6144EfS2_S2_S2_fjLj256EEEEELb0ELb0ELb0ELb1EEEvNS_9FwdParamsE --------------------------
	.section	.nv.info._ZN10layer_norm13ln_fwd_kernelINS_13Kernel_traitsIf13__nv_bfloat16S2_S2_fjLj6144ELj1ELj1ELj8ELj16ENS_18Kernel_traits_baseILj6144EfS2_S2_S2_fjLj256EEEEELb0ELb0ELb0ELb1EEEvNS_9FwdParamsE,"",@"SHT_CUDA_INFO"
	.sectionflags	@""
	.align	4


	//----- nvinfo : EIATTR_CUDA_API_VERSION
	.align		4
        /*0000*/ 	.byte	0x04, 0x37
        /*0002*/ 	.short	(.L_1564 - .L_1563)
.L_1563:
        /*0004*/ 	.word	0x00000082


	//----- nvinfo : EIATTR_KPARAM_INFO
	.align		4
.L_1564:
        /*0008*/ 	.byte	0x04, 0x17
        /*000a*/ 	.short	(.L_1566 - .L_1565)
.L_1565:
        /*000c*/ 	.word	0x00000000
        /*0010*/ 	.short	0x0000
        /*0012*/ 	.short	0x0000
        /*0014*/ 	.byte	0x00, 0xf0, 0xa1, 0x03


	//----- nvinfo : EIATTR_SPARSE_MMA_MASK
	.align		4
.L_1566:
        /*0018*/ 	.byte	0x03, 0x50
        /*001a*/ 	.short	0x0000


	//----- nvinfo : EIATTR_MAXREG_COUNT
	.align		4
        /*001c*/ 	.byte	0x03, 0x1b
        /*001e*/ 	.short	0x00ff


	//----- nvinfo : EIATTR_NUM_BARRIERS
	.align		4
        /*0020*/ 	.byte	0x02, 0x4c
        /*0022*/ 	.byte	0x01
	.zero		1


	//----- nvinfo : EIATTR_MERCURY_ISA_VERSION
	.align		4
        /*0024*/ 	.byte	0x03, 0x5f
        /*0026*/ 	.short	0x0101


	//----- nvinfo : EIATTR_COOP_GROUP_MASK_REGIDS
	.align		4
        /*0028*/ 	.byte	0x04, 0x29
        /*002a*/ 	.short	(.L_1568 - .L_1567)


	//   ....[0]....
.L_1567:
        /*002c*/ 	.word	0xffffffff


	//   ....[1]....
        /*0030*/ 	.word	0xffffffff


	//   ....[2]....
        /*0034*/ 	.word	0xffffffff


	//   ....[3]....
        /*0038*/ 	.word	0xffffffff


	//   ....[4]....
        /*003c*/ 	.word	0xffffffff


	//   ....[5]....
        /*0040*/ 	.word	0xffffffff


	//   ....[6]....
        /*0044*/ 	.word	0xffffffff


	//   ....[7]....
        /*0048*/ 	.word	0xffffffff


	//   ....[8]....
        /*004c*/ 	.word	0xffffffff


	//   ....[9]....
        /*0050*/ 	.word	0xffffffff


	//   ....[10]....
        /*0054*/ 	.word	0xffffffff


	//   ....[11]....
        /*0058*/ 	.word	0xffffffff


	//   ....[12]....
        /*005c*/ 	.word	0xffffffff


	//   ....[13]....
        /*0060*/ 	.word	0xffffffff


	//   ....[14]....
        /*0064*/ 	.word	0xffffffff


	//   ....[15]....
        /*0068*/ 	.word	0xffffffff


	//   ....[16]....
        /*006c*/ 	.word	0xffffffff


	//   ....[17]....
        /*0070*/ 	.word	0xffffffff


	//   ....[18]....
        /*0074*/ 	.word	0xffffffff


	//   ....[19]....
        /*0078*/ 	.word	0xffffffff


	//   ....[20]....
        /*007c*/ 	.word	0xffffffff


	//   ....[21]....
        /*0080*/ 	.word	0x05000046


	//   ....[22]....
        /*0084*/ 	.word	0x05000046


	//   ....[23]....
        /*0088*/ 	.word	0x05000046


	//   ....[24]....
        /*008c*/ 	.word	0x05000046


	//   ....[25]....
        /*0090*/ 	.word	0x05000046


	//   ....[26]....
        /*0094*/ 	.word	0x05000046


	//   ....[27]....
        /*0098*/ 	.word	0x05000046


	//   ....[28]....
        /*009c*/ 	.word	0x05000046


	//   ....[29]....
        /*00a0*/ 	.word	0x05000046


	//   ....[30]....
        /*00a4*/ 	.word	0x05000046


	//----- nvinfo : EIATTR_COOP_GROUP_INSTR_OFFSETS
	.align		4
.L_1568:
        /*00a8*/ 	.byte	0x04, 0x28
        /*00aa*/ 	.short	(.L_1570 - .L_1569)


	//   ....[0]....
.L_1569:
        /*00ac*/ 	.word	0x000016f0


	//   ....[1]....
        /*00b0*/ 	.word	0x00001710


	//   ....[2]....
        /*00b4*/ 	.word	0x00001730


	//   ....[3]....
        /*00b8*/ 	.word	0x00001750


	//   ....[4]....
        /*00bc*/ 	.word	0x00001770


	//   ....[5]....
        /*00c0*/ 	.word	0x00001aa0


	//   ....[6]....
        /*00c4*/ 	.word	0x00001ac0


	//   ....[7]....
        /*00c8*/ 	.word	0x00001ae0


	//   ....[8]....
        /*00cc*/ 	.word	0x00001b00


	//   ....[9]....
        /*00d0*/ 	.word	0x00001b20


	//   ....[10]....
        /*00d4*/ 	.word	0x00001c60


	//   ....[11]....
        /*00d8*/ 	.word	0x00001ce0


	//   ....[12]....
        /*00dc*/ 	.word	0x00001d40


	//   ....[13]....
        /*00e0*/ 	.word	0x00001d60


	//   ....[14]....
        /*00e4*/ 	.word	0x00001db0


	//   ....[15]....
        /*00e8*/ 	.word	0x00001e40


	//   ....[16]....
        /*00ec*/ 	.word	0x00001e50


	//   ....[17]....
        /*00f0*/ 	.word	0x00001eb0


	//   ....[18]....
        /*00f4*/ 	.word	0x00001f60


	//   ....[19]....
        /*00f8*/ 	.word	0x00001f80


	//   ....[20]....
        /*00fc*/ 	.word	0x00001fd0


	//   ....[21]....
        /*0100*/ 	.word	0x000026e0


	//   ....[22]....
        /*0104*/ 	.word	0x00002750


	//   ....[23]....
        /*0108*/ 	.word	0x000027c0


	//   ....[24]....
        /*010c*/ 	.word	0x00002830


	//   ....[25]....
        /*0110*/ 	.word	0x000028a0


	//   ....[26]....
        /*0114*/ 	.word	0x00002c10


	//   ....[27]....
        /*0118*/ 	.word	0x00002c80


	//   ....[28]....
        /*011c*/ 	.word	0x00002cf0


	//   ....[29]....
        /*0120*/ 	.word	0x00002d60


	//   ....[30]....
        /*0124*/ 	.word	0x00002dd0


	//----- nvinfo : EIATTR_EXIT_INSTR_OFFSETS
	.align		4
.L_1570:
        /*0128*/ 	.byte	0x04, 0x1c
        /*012a*/ 	.short	(.L_1572 - .L_1571)


	//   ....[0]....
.L_1571:
        /*012c*/ 	.word	0x00000270


	//   ....[1]....
        /*0130*/ 	.word	0x00002680


	//----- nvinfo : EIATTR_MAX_THREADS
	.align		4
.L_1572:
        /*0134*/ 	.byte	0x04, 0x05
        /*0136*/ 	.short	(.L_1574 - .L_1573)
.L_1573:
        /*0138*/ 	.word	0x00000100
        /*013c*/ 	.word	0x00000001
        /*0140*/ 	.word	0x00000001


	//----- nvinfo : EIATTR_CRS_STACK_SIZE
	.align		4
.L_1574:
        /*0144*/ 	.byte	0x04, 0x1e
        /*0146*/ 	.short	(.L_1576 - .L_1575)
.L_1575:
        /*0148*/ 	.word	0x00000000


	//----- nvinfo : EIATTR_CBANK_PARAM_SIZE
	.align		4
.L_1576:
        /*014c*/ 	.byte	0x03, 0x19
        /*014e*/ 	.short	0x00e8


	//----- nvinfo : EIATTR_PARAM_CBANK
	.align		4
        /*0150*/ 	.byte	0x04, 0x0a
        /*0152*/ 	.short	(.L_1578 - .L_1577)
	.align		4
.L_1577:
        /*0154*/ 	.word	index@(.nv.constant0._ZN10layer_norm13ln_fwd_kernelINS_13Kernel_traitsIf13__nv_bfloat16S2_S2_fjLj6144ELj1ELj1ELj8ELj16ENS_18Kernel_traits_baseILj6144EfS2_S2_S2_fjLj256EEEEELb0ELb0ELb0ELb1EEEvNS_9FwdParamsE)
        /*0158*/ 	.short	0x0210
        /*015a*/ 	.short	0x00e8


	//----- nvinfo : EIATTR_SW_WAR
	.align		4
.L_1578:
        /*015c*/ 	.byte	0x04, 0x36
        /*015e*/ 	.short	(.L_1580 - .L_1579)
.L_1579:
        /*0160*/ 	.word	0x00000008
.L_1580:


//--------------------- .nv.info._ZN10layer_norm13ln_fwd_kernelINS_13Kernel_traitsIf13__nv_bfloat16S2_S2_fjLj6144ELj1ELj1ELj8ELj16ENS_18Kernel_traits_baseILj6144EfS2_S2_S2_fjLj256EEEEELb0ELb0ELb1ELb0EEEvNS_9FwdParamsE --------------------------
	.section	.nv.info._ZN10layer_norm13ln_fwd_kernelINS_13Kernel_traitsIf13__nv_bfloat16S2_S2_fjLj6144ELj1ELj1ELj8ELj16ENS_18Kernel_traits_baseILj6144EfS2_S2_S2_fjLj256EEEEELb0ELb0ELb1ELb0EEEvNS_9FwdParamsE,"",@"SHT_CUDA_INFO"
	.sectionflags	@""
	.align	4


	//----- nvinfo : EIATTR_CUDA_API_VERSION
	.align		4
        /*0000*/ 	.byte	0x04, 0x37
        /*0002*/ 	.short	(.L_1582 - .L_1581)
.L_1581:
        /*0004*/ 	.word	0x00000082


	//----- nvinfo : EIATTR_KPARAM_INFO
	.align		4
.L_1582:
        /*0008*/ 	.byte	0x04, 0x17
        /*000a*/ 	.short	(.L_1584 - .L_1583)
.L_1583:
        /*000c*/ 	.word	0x00000000
        /*0010*/ 	.short	0x0000
        /*0012*/ 	.short	0x0000
        /*0014*/ 	.byte	0x00, 0xf0, 0xa1, 0x03


	//----- nvinfo : EIATTR_SPARSE_MMA_MASK
	.align		4
.L_1584:
        /*0018*/ 	.byte	0x03, 0x50
        /*001a*/ 	.short	0x0000


	//----- nvinfo : EIATTR_MAXREG_COUNT
	.align		4
        /*001c*/ 	.byte	0x03, 0x1b
        /*001e*/ 	.short	0x00ff


	//----- nvinfo : EIATTR_NUM_BARRIERS
	.align		4
        /*0020*/ 	.byte	0x02, 0x4c
        /*0022*/ 	.byte	0x01
	.zero		1


	//----- nvinfo : EIATTR_MERCURY_ISA_VERSION
	.align		4
        /*0024*/ 	.byte	0x03, 0x5f
        /*0026*/ 	.short	0x0101


	//----- nvinfo : EIATTR_COOP_GROUP_MASK_REGIDS
	.align		4
        /*0028*/ 	.byte	0x04, 0x29
        /*002a*/ 	.short	(.L_1586 - .L_1585)


	//   ....[0]....
.L_1585:
        /*002c*/ 	.word	0xffffffff


	//   ....[1]....
        /*0030*/ 	.word	0xffffffff


	//   ....[2]....
        /*0034*/ 	.word	0xffffffff


	//   ....[3]....
        /*0038*/ 	.word	0xffffffff


	//   ....[4]....
        /*003c*/ 	.word	0xffffffff


	//   ....[5]....
        /*0040*/ 	.word	0xffffffff


	//   ....[6]....
        /*0044*/ 	.word	0xffffffff


	//   ....[7]....
        /*0048*/ 	.word	0xffffffff


	//   ....[8]....
        /*004c*/ 	.word	0xffffffff


	//   ....[9]....
        /*0050*/ 	.word	0xffffffff


	//   ....[10]....
        /*0054*/ 	.word	0xffffffff


	//   ....[11]....
        /*0058*/ 	.word	0xffffffff


	//   ....[12]....
        /*005c*/ 	.word	0xffffffff


	//   ....[13]....
        /*0060*/ 	.word	0xffffffff


	//   ....[14]....
        /*0064*/ 	.word	0xffffffff


	//   ....[15]....
        /*0068*/ 	.word	0xffffffff


	//   ....[16]....
        /*006c*/ 	.word	0xffffffff


	//   ....[17]....
        /*0070*/ 	.word	0xffffffff


	//   ....[18]....
        /*0074*/ 	.word	0xffffffff


	//   ....[19]....
        /*0078*/ 	.word	0xffffffff


	//   ....[20]....
        /*007c*/ 	.word	0xffffffff


	//   ....[21]....
        /*0080*/ 	.word	0x05000056


	//   ....[22]....
        /*0084*/ 	.word	0x05000056


	//   ....[23]....
        /*0088*/ 	.word	0x05000056


	//   ....[24]....
        /*008c*/ 	.word	0x05000056


	//   ....[25]....
        /*0090*/ 	.word	0x05000056


	//   ....[26]....
        /*0094*/ 	.word	0x05000056


	//   ....[27]....
        /*0098*/ 	.word	0x05000056


	//   ....[28]....
        /*009c*/ 	.word	0x05000056


	//   ....[29]....
        /*00a0*/ 	.word	0x05000056


	//   ....[30]....
        /*00a4*/ 	.word	0x05000056


	//----- nvinfo : EIATTR_COOP_GROUP_INSTR_OFFSETS
	.align		4
.L_1586:
        /*00a8*/ 	.byte	0x04, 0x28
        /*00aa*/ 	.short	(.L_1588 - .L_1587)


	//   ....[0]....
.L_1587:
        /*00ac*/ 	.word	0x00002020


	//   ....[1]....
        /*00b0*/ 	.word	0x00002040


	//   ....[2]....
        /*00b4*/ 	.word	0x00002060


	//   ....[3]....
        /*00b8*/ 	.word	0x00002080


	//   ....[4]....
        /*00bc*/ 	.word	0x000020a0


	//   ....[5]....
        /*00c0*/ 	.word	0x000023e0


	//   ....[6]....
        /*00c4*/ 	.word	0x00002400


	//   ....[7]....
        /*00c8*/ 	.word	0x00002420


	//   ....[8]....
        /*00cc*/ 	.word	0x00002440


	//   ....[9]....
        /*00d0*/ 	.word	0x00002460


	//   ....[10]....
        /*00d4*/ 	.word	0x00002600


	//   ....[11]....
        /*00d8*/ 	.word	0x00002650


	//   ....[12]....
        /*00dc*/ 	.word	0x00002670


	//   ....[13]....
        /*00e0*/ 	.word	0x00002680


	//   ....[14]....
        /*00e4*/ 	.word	0x000026d0


	//   ....[15]....
        /*00e8*/ 	.word	0x00002740


	//   ....[16]....
        /*00ec*/ 	.word	0x00002780


	//   ....[17]....
        /*00f0*/ 	.word	0x00002840


	//   ....[18]....
        /*00f4*/ 	.word	0x00002870


	//   ....[19]....
        /*00f8*/ 	.word	0x00002910


	//   ....[20]....
        /*00fc*/ 	.word	0x00002940


	//   ....[21]....
        /*0100*/ 	.word	0x000031b0


	//   ....[22]....
        /*0104*/ 	.word	0x00003220


	//   ....[23]....
        /*0108*/ 	.word	0x00003290


	//   ....[24]....
        /*010c*/ 	.word	0x00003300


	//   ....[25]....
        /*0110*/ 	.word	0x00003370


	//   ....[26]....
        /*0114*/ 	.word	0x00003700


	//   ....[27]....
        /*0118*/ 	.word	0x00003770


	//   ....[28]....
        /*011c*/ 	.word	0x000037e0


	//   ....[29]....
        /*0120*/ 	.word	0x00003850


	//   ....[30]....
        /*0124*/ 	.word	0x000038c0


	//----- nvinfo : EIATTR_EXIT_INSTR_OFFSETS
	.align		4
.L_1588:
        /*0128*/ 	.byte	0x04, 0x1c
        /*012a*/ 	.short	(.L_1590 - .L_1589)


	//   ....[0]....
.L_1589:
        /*012c*/ 	.word	0x00000490


	//   ....[1]....
        /*0130*/ 	.word	0x00003150


	//----- nvinfo : EIATTR_MAX_THREADS
	.align		4
.L_1590:
        /*0134*/ 	.byte	0x04, 0x05
        /*0136*/ 	.short	(.L_1592 - .L_1591)
.L_1591:
        /*0138*/ 	.word	0x00000100
        /*013c*/ 	.word	0x00000001
        /*0140*/ 	.word	0x00000001


	//----- nvinfo : EIATTR_CRS_STACK_SIZE
	.align		4
.L_1592:
        /*0144*/ 	.byte	0x04, 0x1e
        /*0146*/ 	.short	(.L_1594 - .L_1593)
.L_1593:
        /*0148*/ 	.word	0x00000000


	//----- nvinfo : EIATTR_CBANK_PARAM_SIZE
	.align		4
.L_1594:
        /*014c*/ 	.byte	0x03, 0x19
        /*014e*/ 	.short	0x00e8


	//----- nvinfo : EIATTR_PARAM_CBANK
	.align		4
        /*0150*/ 	.byte	0x04, 0x0a
        /*0152*/ 	.short	(.L_1596 - .L_1595)
	.align		4
.L_1595:
        /*0154*/ 	.word	index@(.nv.constant0._ZN10layer_norm13ln_fwd_kernelINS_13Kernel_traitsIf13__nv_bfloat16S2_S2_fjLj6144ELj1ELj1ELj8ELj16ENS_18Kernel_traits_baseILj6144EfS2_S2_S2_fjLj256EEEEELb0ELb0ELb1ELb0EEEvNS_9FwdParamsE)
        /*0158*/ 	.short	0x0210
        /*015a*/ 	.short	0x00e8


	//----- nvinfo : EIATTR_SW_WAR
	.align		4
.L_1596:
        /*015c*/ 	.byte	0x04, 0x36
        /*015e*/ 	.short	(.L_1598 - .L_1597)
.L_1597:
        /*0160*/ 	.word	0x00000008
.L_1598:


//--------------------- .nv.info._ZN10layer_norm13ln_fwd_kernelINS_13Kernel_traitsIf13__nv_bfloat16S2_S2_fjLj6144ELj1ELj1ELj8ELj16ENS_18Kernel_traits_baseILj6144EfS2_S2_S2_fjLj256EEEEELb0ELb0ELb1ELb1EEEvNS_9FwdParamsE --------------------------
	.section	.nv.info._ZN10layer_norm13ln_fwd_kernelINS_13Kernel_traitsIf13__nv_bfloat16S2_S2_fjLj6144ELj1ELj1ELj8ELj16ENS_18Kernel_traits_baseILj6144EfS2_S2_S2_fjLj256EEEEELb0ELb0ELb1ELb1EEEvNS_9FwdParamsE,"",@"SHT_CUDA_INFO"
	.sectionflags	@""
	.align	4


	//----- nvinfo : EIATTR_CUDA_API_VERSION
	.align		4
        /*0000*/ 	.byte	0x04, 0x37
        /*0002*/ 	.short	(.L_1600 - .L_1599)
.L_1599:
        /*0004*/ 	.word	0x00000082


	//----- nvinfo : EIATTR_KPARAM_INFO
	.align		4
.L_1600:
        /*0008*/ 	.byte	0x04, 0x17
        /*000a*/ 	.short	(.L_1602 - .L_1601)
.L_1601:
        /*000c*/ 	.word	0x00000000
        /*0010*/ 	.short	0x0000
        /*0012*/ 	.short	0x0000
        /*0014*/ 	.byte	0x00, 0xf0, 0xa1, 0x03


	//----- nvinfo : EIATTR_SPARSE_MMA_MASK
	.align		4
.L_1602:
        /*0018*/ 	.byte	0x03, 0x50
        /*001a*/ 	.short	0x0000


	//----- nvinfo : EIATTR_MAXREG_COUNT
	.align		4
        /*001c*/ 	.byte	0x03, 0x1b
        /*001e*/ 	.short	0x00ff


	//----- nvinfo : EIATTR_NUM_BARRIERS
	.align		4
        /*0020*/ 	.byte	0x02, 0x4c
        /*0022*/ 	.byte	0x01
	.zero		1


	//----- nvinfo : EIATTR_MERCURY_ISA_VERSION
	.align		4
        /*0024*/ 	.byte	0x03, 0x5f
        /*0026*/ 	.short	0x0101


	//----- nvinfo : EIATTR_COOP_GROUP_MASK_REGIDS
	.align		4
        /*0028*/ 	.byte	0x04, 0x29
        /*002a*/ 	.short	(.L_1604 - .L_1603)


	//   ....[0]....
.L_1603:
        /*002c*/ 	.word	0xffffffff


	//   ....[1]....
        /*0030*/ 	.word	0xffffffff


	//   ....[2]....
        /*0034*/ 	.word	0xffffffff


	//   ....[3]....
        /*0038*/ 	.word	0xffffffff


	//   ....[4]....
        /*003c*/ 	.word	0xffffffff


	//   ....[5]....
        /*0040*/ 	.word	0xffffffff


	//   ....[6]....
        /*0044*/ 	.word	0xffffffff


	//   ....[7]....
        /*0048*/ 	.word	0xffffffff


	//   ....[8]....
        /*004c*/ 	.word	0xffffffff


	//   ....[9]....
        /*0050*/ 	.word	0xffffffff


	//   ....[10]....
        /*0054*/ 	.word	0xffffffff


	//   ....[11]....
        /*0058*/ 	.word	0xffffffff


	//   ....[12]....
        /*005c*/ 	.word	0xffffffff


	//   ....[13]....
        /*0060*/ 	.word	0xffffffff


	//   ....[14]....
        /*0064*/ 	.word	0xffffffff


	//   ....[15]....
        /*0068*/ 	.word	0xffffffff


	//   ....[16]....
        /*006c*/ 	.word	0xffffffff


	//   ....[17]....
        /*0070*/ 	.word	0xffffffff


	//   ....[18]....
        /*0074*/ 	.word	0xffffffff


	//   ....[19]....
        /*0078*/ 	.word	0xffffffff


	//   ....[20]....
        /*007c*/ 	.word	0xffffffff


	//   ....[21]....
        /*0080*/ 	.word	0x0500004c


	//   ....[22]....
        /*0084*/ 	.word	0x0500004c


	//   ....[23]....
        /*0088*/ 	.word	0x0500004c


	//   ....[24]....
        /*008c*/ 	.word	0x0500004c


	//   ....[25]....
        /*0090*/ 	.word	0x0500004c


	//   ....[26]....
        /*0094*/ 	.word	0x0500004c


	//   ....[27]....
        /*0098*/ 	.word	0x0500004c


	//   ....[28]....
        /*009c*/ 	.word	0x0500004c


	//   ....[29]....
        /*00a0*/ 	.word	0x0500004c


	//   ....[30]....
        /*00a4*/ 	.word	0x0500004c


	//----- nvinfo : EIATTR_COOP_GROUP_INSTR_OFFSETS
	.align		4
.L_1604:
        /*00a8*/ 	.byte	0x04, 0x28
        /*00aa*/ 	.short	(.L_1606 - .L_1605)


	//   ....[0]....
.L_1605:
        /*00ac*/ 	.word	0x00001bd0


	//   ....[1]....
        /*00b0*/ 	.word	0x00001bf0


	//   ....[2]....
        /*00b4*/ 	.word	0x00001c10


	//   ....[3]....
        /*00b8*/ 	.word	0x00001c30


	//   ....[4]....
        /*00bc*/ 	.word	0x00001c50


	//   ....[5]....
        /*00c0*/ 	.word	0x00001f80


	//   ....[6]....
        /*00c4*/ 	.word	0x00001fa0


	//   ....[7]....
        /*00c8*/ 	.word	0x00001fc0


	//   ....[8]....
        /*00cc*/ 	.word	0x00001fe0


	//   ....[9]....
        /*00d0*/ 	.word	0x00002000


	//   ....[10]....
        /*00d4*/ 	.word	0x00002190


	//   ....[11]....
        /*00d8*/ 	.word	0x000021a0


	//   ....[12]....
        /*00dc*/ 	.word	0x00002220


	//   ....[13]....
        /*00e0*/ 	.word	0x00002240


	//   ....[14]....
        /*00e4*/ 	.word	0x000022c0


	//   ....[15]....
        /*00e8*/ 	.word	0x00002320


	//   ....[16]....
        /*00ec*/ 	.word	0x00002390


	//   ....[17]....
        /*00f0*/ 	.word	0x000023a0


	//   ....[18]....
        /*00f4*/ 	.word	0x00002450


	//   ....[19]....
        /*00f8*/ 	.word	0x000024a0


	//   ....[20]....
        /*00fc*/ 	.word	0x000024e0


	//   ....[21]....
        /*0100*/ 	.word	0x00002ca0


	//   ....[22]....
        /*0104*/ 	.word	0x00002d10


	//   ....[23]....
        /*0108*/ 	.word	0x00002d80


	//   ....[24]....
        /*010c*/ 	.word	0x00002df0


	//   ....[25]....
        /*0110*/ 	.word	0x00002e60


	//   ....[26]....
        /*0114*/ 	.word	0x000031d0


	//   ....[27]....
        /*0118*/ 	.word	0x00003240


	//   ....[28]....
        /*011c*/ 	.word	0x000032b0


	//   ....[29]....
        /*0120*/ 	.word	0x00003320


	//   ....[30]....
        /*0124*/ 	.word	0x00003390


	//----- nvinfo : EIATTR_EXIT_INSTR_OFFSETS
	.align		4
.L_1606:
        /*0128*/ 	.byte	0x04, 0x1c
        /*012a*/ 	.short	(.L_1608 - .L_1607)


	//   ....[0]....
.L_1607:
        /*012c*/ 	.word	0x00000230


	//   ....[1]....
        /*0130*/ 	.word	0x00002c40


	//----- nvinfo : EIATTR_MAX_THREADS
	.align		4
.L_1608:
        /*0134*/ 	.byte	0x04, 0x05
        /*0136*/ 	.short	(.L_1610 - .L_1609)
.L_1609:
        /*0138*/ 	.word	0x00000100
        /*013c*/ 	.word	0x00000001
        /*0140*/ 	.word	0x00000001


	//----- nvinfo : EIATTR_CRS_STACK_SIZE
	.align		4
.L_1610:
        /*0144*/ 	.byte	0x04, 0x1e
        /*0146*/ 	.short	(.L_1612 - .L_1611)
.L_1611:
        /*0148*/ 	.word	0x00000000


	//----- nvinfo : EIATTR_CBANK_PARAM_SIZE
	.align		4
.L_1612:
        /*014c*/ 	.byte	0x03, 0x19
        /*014e*/ 	.short	0x00e8


	//----- nvinfo : EIATTR_PARAM_CBANK
	.align		4
        /*0150*/ 	.byte	0x04, 0x0a
        /*0152*/ 	.short	(.L_1614 - .L_1613)
	.align		4
.L_1613:
        /*0154*/ 	.word	index@(.nv.constant0._ZN10layer_norm13ln_fwd_kernelINS_13Kernel_traitsIf13__nv_bfloat16S2_S2_fjLj6144ELj1ELj1ELj8ELj16ENS_18Kernel_traits_baseILj6144EfS2_S2_S2_fjLj256EEEEELb0ELb0ELb1ELb1EEEvNS_9FwdParamsE)
        /*0158*/ 	.short	0x0210
        /*015a*/ 	.short	0x00e8


	//----- nvinfo : EIATTR_SW_WAR
	.align		4
.L_1614:
        /*015c*/ 	.byte	0x04, 0x36
        /*015e*/ 	.short	(.L_1616 - .L_1615)
.L_1615:
        /*0160*/ 	.word	0x00000008
.L_1616:


//--------------------- .nv.info._ZN10layer_norm13ln_fwd_kernelINS_13Kernel_traitsIf13__nv_bfloat16S2_S2_fjLj6144ELj1ELj1ELj8ELj16ENS_18Kernel_traits_baseILj6144EfS2_S2_S2_fjLj256EEEEELb0ELb1ELb0ELb0EEEvNS_9FwdParamsE --------------------------
	.section	.nv.info._ZN10layer_norm13ln_fwd_kernelINS_13Kernel_traitsIf13__nv_bfloat16S2_S2_fjLj6144ELj1ELj1ELj8ELj16ENS_18Kernel_traits_baseILj6144EfS2_S2_S2_fjLj256EEEEELb0ELb1ELb0ELb0EEEvNS_9FwdParamsE,"",@"SHT_CUDA_INFO"
	.sectionflags	@""
	.align	4


	//----- nvinfo : EIATTR_CUDA_API_VERSION
	.align		4
        /*0000*/ 	.byte	0x04, 0x37
        /*0002*/ 	.short	(.L_1618 - .L_1617)
.L_1617:
        /*0004*/ 	.word	0x00000082


	//----- nvinfo : EIATTR_KPARAM_INFO
	.align		4
.L_1618:
        /*0008*/ 	.byte	0x04, 0x17
        /*000a*/ 	.short	(.L_1620 - .L_1619)
.L_1619:
        /*000c*/ 	.word	0x00000000
        /*0010*/ 	.short	0x0000
        /*0012*/ 	.short	0x0000
        /*0014*/ 	.byte	0x00, 0xf0, 0xa1, 0x03


	//----- nvinfo : EIATTR_SPARSE_MMA_MASK
	.align		4
.L_1620:
        /*0018*/ 	.byte	0x03, 0x50
        /*001a*/ 	.short	0x0000


	//----- nvinfo : EIATTR_MAXREG_COUNT
	.align		4
        /*001c*/ 	.byte	0x03, 0x1b
        /*001e*/ 	.short	0x00ff


	//----- nvinfo : EIATTR_NUM_BARRIERS
	.align		4
        /*0020*/ 	.byte	0x02, 0x4c
        /*0022*/ 	.byte	0x01
	.zero		1


	//----- nvinfo : EIATTR_MERCURY_ISA_VERSION
	.align		4
        /*0024*/ 	.byte	0x03, 0x5f
        /*0026*/ 	.short	0x0101


	//----- nvinfo : EIATTR_COOP_GROUP_MASK_REGIDS
	.align		4
        /*0028*/ 	.byte	0x04, 0x29
        /*002a*/ 	.short	(.L_1622 - .L_1621)


	//   ....[0]....
.L_1621:
        /*002c*/ 	.word	0xffffffff


	//   ....[1]....
        /*0030*/ 	.word	0xffffffff


	//   ....[2]....
        /*0034*/ 	.word	0xffffffff


	//   ....[3]....
        /*0038*/ 	.word	0xffffffff


	//   ....[4]....
        /*003c*/ 	.word	0xffffffff


	//   ....[5]....
        /*0040*/ 	.word	0xffffffff


	//   ....[6]....
        /*0044*/ 	.word	0xffffffff


	//   ....[7]....
        /*0048*/ 	.word	0xffffffff


	//   ....[8]....
        /*004c*/ 	.word	0xffffffff


	//   ....[9]....
        /*0050*/ 	.word	0xffffffff


	//   ....[10]....
        /*0054*/ 	.word	0xffffffff


	//   ....[11]....
        /*0058*/ 	.word	0xffffffff


	//   ....[12]....
        /*005c*/ 	.word	0xffffffff


	//   ....[13]....
        /*0060*/ 	.word	0xffffffff


	//   ....[14]....
        /*0064*/ 	.word	0xffffffff


	//   ....[15]....
        /*0068*/ 	.word	0xffffffff


	//   ....[16]....
        /*006c*/ 	.word	0xffffffff


	//   ....[17]....
        /*0070*/ 	.word	0xffffffff


	//   ....[18]....
        /*0074*/ 	.word	0xffffffff


	//   ....[19]....
        /*0078*/ 	.word	0xffffffff


	//   ....[20]....
        /*007c*/ 	.word	0xffffffff


	//   ....[21]....
        /*0080*/ 	.word	0x05000075


	//   ....[22]....
        /*0084*/ 	.word	0x05000075


	//   ....[23]....
        /*0088*/ 	.word	0x05000075


	//   ....[24]....
        /*008c*/ 	.word	0x05000075


	//   ....[25]....
        /*0090*/ 	.word	0x05000075


	//   ....[26]....
        /*0094*/ 	.word	0x05000075


	//   ....[27]....
        /*0098*/ 	.word	0x05000075


	//   ....[28]....
        /*009c*/ 	.word	0x05000075


	//   ....[29]....
        /*00a0*/ 	.word	0x05000075


	//   ....[30]....
        /*00a4*/ 	.word	0x05000075


	//----- nvinfo : EIATTR_COOP_GROUP_INSTR_OFFSETS
	.align		4
.L_1622:
        /*00a8*/ 	.byte	0x04, 0x28
        /*00aa*/ 	.short	(.L_1624 - .L_1623)


	//   ....[0]....
.L_1623:
        /*00ac*/ 	.word	0x000016e0


	//   ....[1]....
        /*00b0*/ 	.word	0x00001700


	//   ....[2]....
        /*00b4*/ 	.word	0x00001720


	//   ....[3]....
        /*00b8*/ 	.word	0x00001740


	//   ....[4]....
        /*00bc*/ 	.word	0x00001760


	//   ....[5]....
        /*00c0*/ 	.word	0x00001aa0


	//   ....[6]....
        /*00c4*/ 	.word	0x00001ac0


	//   ....[7]....
        /*00c8*/ 	.word	0x00001ae0


	//   ....[8]....
        /*00cc*/ 	.word	0x00001b00


	//   ....[9]....
        /*00d0*/ 	.word	0x00001b20


	//   ....[10]....
        /*00d4*/ 	.word	0x00001cb0


	//   ....[11]....
        /*00d8*/ 	.word	0x00001d10


	//   ....[12]....
        /*00dc*/ 	.word	0x00001d30


	//   ....[13]....
        /*00e0*/ 	.word	0x00001d80


	//   ....[14]....
        /*00e4*/ 	.word	0x00001dd0


	//   ....[15]....
        /*00e8*/ 	.word	0x00001e50


	//   ....[16]....
        /*00ec*/ 	.word	0x00001e80


	//   ....[17]....
        /*00f0*/ 	.word	0x00001ed0


	//   ....[18]....
        /*00f4*/ 	.word	0x00001f10


	//   ....[19]....
        /*00f8*/ 	.word	0x00001fe0


	//   ....[20]....
        /*00fc*/ 	.word	0x00002010


	//   ....[21]....
        /*0100*/ 	.word	0x000027e0


	//   ....[22]....
        /*0104*/ 	.word	0x00002850


	//   ....[23]....
        /*0108*/ 	.word	0x000028c0


	//   ....[24]....
        /*010c*/ 	.word	0x00002930


	//   ....[25]....
        /*0110*/ 	.word	0x000029a0


	//   ....[26]....
        /*0114*/ 	.word	0x00002d30


	//   ....[27]....
        /*0118*/ 	.word	0x00002da0


	//   ....[28]....
        /*011c*/ 	.word	0x00002e10


	//   ....[29]....
        /*0120*/ 	.word	0x00002e80


	//   ....[30]....
        /*0124*/ 	.word	0x00002ef0


	//----- nvinfo : EIATTR_EXIT_INSTR_OFFSETS
	.align		4
.L_1624:
        /*0128*/ 	.byte	0x04, 0x1c
        /*012a*/ 	.short	(.L_1626 - .L_1625)


	//   ....[0]....
.L_1625:
        /*012c*/ 	.word	0x00000570


	//   ....[1]....
        /*0130*/ 	.word	0x00002780


	//----- nvinfo : EIATTR_MAX_THREADS
	.align		4
.L_1626:
        /*0134*/ 	.byte	0x04, 0x05
        /*0136*/ 	.short	(.L_1628 - .L_1627)
.L_1627:
        /*0138*/ 	.word	0x00000100
        /*013c*/ 	.word	0x00000001
        /*0140*/ 	.word	0x00000001


	//----- nvinfo : EIATTR_CRS_STACK_SIZE
	.align		4
.L_1628:
        /*0144*/ 	.byte	0x04, 0x1e
        /*0146*/ 	.short	(.L_1630 - .L_1629)
.L_1629:
        /*0148*/ 	.word	0x00000000


	//----- nvinfo : EIATTR_CBANK_PARAM_SIZE
	.align		4
.L_1630:
        /*014c*/ 	.byte	0x03, 0x19
        /*014e*/ 	.short	0x00e8


	//----- nvinfo : EIATTR_PARAM_CBANK
	.align		4
        /*0150*/ 	.byte	0x04, 0x0a
        /*0152*/ 	.short	(.L_1632 - .L_1631)
	.align		4
.L_1631:
        /*0154*/ 	.word	index@(.nv.constant0._ZN10layer_norm13ln_fwd_kernelINS_13Kernel_traitsIf13__nv_bfloat16S2_S2_fjLj6144ELj1ELj1ELj8ELj16ENS_18Kernel_traits_baseILj6144EfS2_S2_S2_fjLj256EEEEELb0ELb1ELb0ELb0EEEvNS_9FwdParamsE)
        /*0158*/ 	.short	0x0210
        /*015a*/ 	.short	0x00e8


	//----- nvinfo : EIATTR_SW_WAR
	.align		4
.L_1632:
        /*015c*/ 	.byte	0x04, 0x36
        /*015e*/ 	.short	(.L_1634 - .L_1633)
.L_1633:
        /*0160*/ 	.word	0x00000008
.L_1634:


//--------------------- .nv.info._ZN10layer_norm13ln_fwd_kernelINS_13Kernel_traitsIf13__nv_bfloat16S2_S2_fjLj6144ELj1ELj1ELj8ELj16ENS_18Kernel_traits_baseILj6144EfS2_S2_S2_fjLj256EEEEELb0ELb1ELb0ELb1EEEvNS_9FwdParamsE --------------------------
	.section	.nv.info._ZN10layer_norm13ln_fwd_kernelINS_13Kernel_traitsIf13__nv_bfloat16S2_S2_fjLj6144ELj1ELj1ELj8ELj16ENS_18Kernel_traits_baseILj6144EfS2_S2_S2_fjLj256EEEEELb0ELb1ELb0ELb1EEEvNS_9FwdParamsE,"",@"SHT_CUDA_INFO"
	.sectionflags	@""
	.align	4


	//----- nvinfo : EIATTR_CUDA_API_VERSION
	.align		4
        /*0000*/ 	.byte	0x04, 0x37
        /*0002*/ 	.short	(.L_1636 - .L_1635)
.L_1635:
        /*0004*/ 	.word	0x00000082


	//----- nvinfo : EIATTR_KPARAM_INFO
	.align		4
.L_1636:
        /*0008*/ 	.byte	0x04, 0x17
        /*000a*/ 	.short	(.L_1638 - .L_1637)
.L_1637:
        /*000c*/ 	.word	0x00000000
        /*0010*/ 	.short	0x0000
        /*0012*/ 	.short	0x0000
        /*0014*/ 	.byte	0x00, 0xf0, 0xa1, 0x03


	//----- nvinfo : EIATTR_SPARSE_MMA_MASK
	.align		4
.L_1638:
        /*0018*/ 	.byte	0x03, 0x50
        /*001a*/ 	.short	0x0000


	//----- nvinfo : EIATTR_MAXREG_COUNT
	.align		4
        /*001c*/ 	.byte	0x03, 0x1b
        /*001e*/ 	.short	0x00ff


	//----- nvinfo : EIATTR_NUM_BARRIERS
	.align		4
        /*0020*/ 	.byte	0x02, 0x4c
        /*0022*/ 	.byte	0x01
	.zero		1


	//----- nvinfo : EIATTR_MERCURY_ISA_VERSION
	.align		4
        /*0024*/ 	.byte	0x03, 0x5f
        /*0026*/ 	.short	0x0101


	//----- nvinfo : EIATTR_COOP_GROUP_MASK_REGIDS
	.align		4
        /*0028*/ 	.byte	0x04, 0x29
        /*002a*/ 	.short	(.L_1640 - .L_1639)


	//   ....[0]....
.L_1639:
        /*002c*/ 	.word	0xffffffff


	//   ....[1]....
        /*0030*/ 	.word	0xffffffff


	//   ....[2]....
        /*0034*/ 	.word	0xffffffff


	//   ....[3]....
        /*0038*/ 	.word	0xffffffff


	//   ....[4]....
        /*003c*/ 	.word	0xffffffff


	//   ....[5]....
        /*0040*/ 	.word	0xffffffff


	//   ....[6]....
        /*0044*/ 	.word	0xffffffff


	//   ....[7]....
        /*0048*/ 	.word	0xffffffff


	//   ....[8]....
        /*004c*/ 	.word	0xffffffff


	//   ....[9]....
        /*0050*/ 	.word	0xffffffff


	//   ....[10]....
        /*0054*/ 	.word	0xffffffff


	//   ....[11]....
        /*0058*/ 	.word	0xffffffff


	//   ....[12]....
        /*005c*/ 	.word	0xffffffff


	//   ....[13]....
        /*0060*/ 	.word	0xffffffff


	//   ....[14]....
        /*0064*/ 	.word	0xffffffff


	//   ....[15]....
        /*0068*/ 	.word	0xffffffff


	//   ....[16]....
        /*006c*/ 	.word	0xffffffff


	//   ....[17]....
        /*0070*/ 	.word	0xffffffff


	//   ....[18]....
        /*0074*/ 	.word	0xffffffff


	//   ....[19]....
        /*0078*/ 	.word	0xffffffff


	//   ....[20]....
        /*007c*/ 	.word	0xffffffff


	//   ....[21]....
        /*0080*/ 	.word	0x0500006c


	//   ....[22]....
        /*0084*/ 	.word	0x0500006c


	//   ....[23]....
        /*0088*/ 	.word	0x0500006c


	//   ....[24]....
        /*008c*/ 	.word	0x0500006c


	//   ....[25]....
        /*0090*/ 	.word	0x0500006c


	//   ....[26]....
        /*0094*/ 	.word	0x0500006c


	//   ....[27]....
        /*0098*/ 	.word	0x0500006c


	//   ....[28]....
        /*009c*/ 	.word	0x0500006c


	//   ....[29]....
        /*00a0*/ 	.word	0x0500006c


	//   ....[30]....
        /*00a4*/ 	.word	0x0500006c


	//----- nvinfo : EIATTR_COOP_GROUP_INSTR_OFFSETS
	.align		4
.L_1640:
        /*00a8*/ 	.byte	0x04, 0x28
        /*00aa*/ 	.short	(.L_1642 - .L_1641)


	//   ....[0]....
.L_1641:
        /*00ac*/ 	.word	0x000011e0


	//   ....[1]....
        /*00b0*/ 	.word	0x00001200


	//   ....[2]....
        /*00b4*/ 	.word	0x00001220


	//   ....[3]....
        /*00b8*/ 	.word	0x00001240


	//   ....[4]....
        /*00bc*/ 	.word	0x00001260


	//   ....[5]....
        /*00c0*/ 	.word	0x00001590


	//   ....[6]....
        /*00c4*/ 	.word	0x000015b0


	//   ....[7]....
        /*00c8*/ 	.word	0x000015d0


	//   ....[8]....
        /*00cc*/ 	.word	0x000015f0


	//   ....[9]....
        /*00d0*/ 	.word	0x00001610


	//   ....[10]....
        /*00d4*/ 	.word	0x00001750


	//   ....[11]....
        /*00d8*/ 	.word	0x000017c0


	//   ....[12]....
        /*00dc*/ 	.word	0x000017f0


	//   ....[13]....
        /*00e0*/ 	.word	0x00001800


	//   ....[14]....
        /*00e4*/ 	.word	0x00001880


	//   ....[15]....
        /*00e8*/ 	.word	0x000018e0


	//   ....[16]....
        /*00ec*/ 	.word	0x00001940


	//   ....[17]....
        /*00f0*/ 	.word	0x00001990


	//   ....[18]....
        /*00f4*/ 	.word	0x000019b0


	//   ....[19]....
        /*00f8*/ 	.word	0x00001aa0


	//   ....[20]....
        /*00fc*/ 	.word	0x00001ab0


	//   ....[21]....
        /*0100*/ 	.word	0x000021c0


	//   ....[22]....
        /*0104*/ 	.word	0x00002230


	//   ....[23]....
        /*0108*/ 	.word	0x000022a0


	//   ....[24]....
        /*010c*/ 	.word	0x00002310


	//   ....[25]....
        /*0110*/ 	.word	0x00002380


	//   ....[26]....
        /*0114*/ 	.word	0x000026f0


	//   ....[27]....
        /*0118*/ 	.word	0x00002760


	//   ....[28]....
        /*011c*/ 	.word	0x000027d0


	//   ....[29]....
        /*0120*/ 	.word	0x00002840


	//   ....[30]....
        /*0124*/ 	.word	0x000028b0


	//----- nvinfo : EIATTR_EXIT_INSTR_OFFSETS
	.align		4
.L_1642:
        /*0128*/ 	.byte	0x04, 0x1c
        /*012a*/ 	.short	(.L_1644 - .L_1643)


	//   ....[0]....
.L_1643:
        /*012c*/ 	.word	0x00000270


	//   ....[1]....
        /*0130*/ 	.word	0x00002170


	//----- nvinfo : EIATTR_MAX_THREADS
	.align		4
.L_1644:
        /*0134*/ 	.byte	0x04, 0x05
        /*0136*/ 	.short	(.L_1646 - .L_1645)
.L_1645:
        /*0138*/ 	.word	0x00000100
        /*013c*/ 	.word	0x00000001
        /*0140*/ 	.word	0x00000001


	//----- nvinfo : EIATTR_CRS_STACK_SIZE
	.align		4
.L_1646:
        /*0144*/ 	.byte	0x04, 0x1e
        /*0146*/ 	.short	(.L_1648 - .L_1647)
.L_1647:
        /*0148*/ 	.word	0x00000000


	//----- nvinfo : EIATTR_CBANK_PARAM_SIZE
	.align		4
.L_1648:
        /*014c*/ 	.byte	0x03, 0x19
        /*014e*/ 	.short	0x00e8


	//----- nvinfo : EIATTR_PARAM_CBANK
	.align		4
        /*0150*/ 	.byte	0x04, 0x0a
        /*0152*/ 	.short	(.L_1650 - .L_1649)
	.align		4
.L_1649:
        /*0154*/ 	.word	index@(.nv.constant0._ZN10layer_norm13ln_fwd_kernelINS_13Kernel_traitsIf13__nv_bfloat16S2_S2_fjLj6144ELj1ELj1ELj8ELj16ENS_18Kernel_traits_baseILj6144EfS2_S2_S2_fjLj256EEEEELb0ELb1ELb0ELb1EEEvNS_9FwdParamsE)
        /*0158*/ 	.short	0x0210
        /*015a*/ 	.short	0x00e8


	//----- nvinfo : EIATTR_SW_WAR
	.align		4
.L_1650:
        /*015c*/ 	.byte	0x04, 0x36
        /*015e*/ 	.short	(.L_1652 - .L_1651)
.L_1651:
        /*0160*/ 	.word	0x00000008
.L_1652:


//--------------------- .nv.info._ZN10layer_norm13ln_fwd_kernelINS_13Kernel_traitsIf13__nv_bfloat16S2_S2_fjLj6144ELj1ELj1ELj8ELj16ENS_18Kernel_traits_baseILj6144EfS2_S2_S2_fjLj256EEEEELb0ELb1ELb1ELb0EEEvNS_9FwdParamsE --------------------------
	.section	.nv.info._ZN10layer_norm13ln_fwd_kernelINS_13Kernel_traitsIf13__nv_bfloat16S2_S2_fjLj6144ELj1ELj1ELj8ELj16ENS_18Kernel_traits_baseILj6144EfS2_S2_S2_fjLj256EEEEELb0ELb1ELb1ELb0EEEvNS_9FwdParamsE,"",@"SHT_CUDA_INFO"
	.sectionflags	@""
	.align	4


	//----- nvinfo : EIATTR_CUDA_API_VERSION
	.align		4
        /*0000*/ 	.byte	0x04, 0x37
        /*0002*/ 	.short	(.L_1654 - .L_1653)
.L_1653:
        /*0004*/ 	.word	0x00000082


	//----- nvinfo : EIATTR_KPARAM_INFO
	.align		4
.L_1654:
        /*0008*/ 	.byte	0x04, 0x17
        /*000a*/ 	.short	(.L_1656 - .L_1655)
.L_1655:
        /*000c*/ 	.word	0x00000000
        /*0010*/ 	.short	0x0000
        /*0012*/ 	.short	0x0000
        /*0014*/ 	.byte	0x00, 0xf0, 0xa1, 0x03


	//----- nvinfo : EIATTR_SPARSE_MMA_MASK
	.align		4
.L_1656:
        /*0018*/ 	.byte	0x03, 0x50
        /*001a*/ 	.short	0x0000


	//----- nvinfo : EIATTR_MAXREG_COUNT
	.align		4
        /*001c*/ 	.byte	0x03, 0x1b
        /*001e*/ 	.short	0x00ff


	//----- nvinfo : EIATTR_NUM_BARRIERS
	.align		4
        /*0020*/ 	.byte	0x02, 0x4c
        /*0022*/ 	.byte	0x01
	.zero		1


	//----- nvinfo : EIATTR_MERCURY_ISA_VERSION
	.align		4
        /*0024*/ 	.byte	0x03, 0x5f
        /*0026*/ 	.short	0x0101


	//----- nvinfo : EIATTR_COOP_GROUP_MASK_REGIDS
	.align		4
        /*0028*/ 	.byte	0x04, 0x29
        /*002a*/ 	.short	(.L_1658 - .L_1657)


	//   ....[0]....
.L_1657:
        /*002c*/ 	.word	0xffffffff


	//   ....[1]....
        /*0030*/ 	.word	0xffffffff


	//   ....[2]....
        /*0034*/ 	.word	0xffffffff


	//   ....[3]....
        /*0038*/ 	.word	0xffffffff


	//   ....[4]....
        /*003c*/ 	.word	0xffffffff


	//   ....[5]....
        /*0040*/ 	.word	0xffffffff


	//   ....[6]....
        /*0044*/ 	.word	0xffffffff


	//   ....[7]....
        /*0048*/ 	.word	0xffffffff


	//   ....[8]....
        /*004c*/ 	.word	0xffffffff


	//   ....[9]....
        /*0050*/ 	.word	0xffffffff


	//   ....[10]....
        /*0054*/ 	.word	0xffffffff


	//   ....[11]....
        /*0058*/ 	.word	0xffffffff


	//   ....[12]....
        /*005c*/ 	.word	0xffffffff


	//   ....[13]....
        /*0060*/ 	.word	0xffffffff


	//   ....[14]....
        /*0064*/ 	.word	0xffffffff


	//   ....[15]....
        /*0068*/ 	.word	0xffffffff


	//   ....[16]....
        /*006c*/ 	.word	0xffffffff


	//   ....[17]....
        /*0070*/ 	.word	0xffffffff


	//   ....[18]....
        /*0074*/ 	.word	0xffffffff


	//   ....[19]....
        /*0078*/ 	.word	0xffffffff


	//   ....[20]....
        /*007c*/ 	.word	0xffffffff


	//   ....[21]....
        /*0080*/ 	.word	0x05000079


	//   ....[22]....
        /*0084*/ 	.word	0x05000079


	//   ....[23]....
        /*0088*/ 	.word	0x05000079


	//   ....[24]....
        /*008c*/ 	.word	0x05000079


	//   ....[25]....
        /*0090*/ 	.word	0x05000079


	//   ....[26]....
        /*0094*/ 	.word	0x05000079


	//   ....[27]....
        /*0098*/ 	.word	0x05000079


	//   ....[28]....
        /*009c*/ 	.word	0x05000079


	//   ....[29]....
        /*00a0*/ 	.word	0x05000079


	//   ....[30]....
        /*00a4*/ 	.word	0x05000079


	//----- nvinfo : EIATTR_COOP_GROUP_INSTR_OFFSETS
	.align		4
.L_1658:
        /*00a8*/ 	.byte	0x04, 0x28
        /*00aa*/ 	.short	(.L_1660 - .L_1659)


	//   ....[0]....
.L_1659:
        /*00ac*/ 	.word	0x00002280


	//   ....[1]....
        /*00b0*/ 	.word	0x000022a0


	//   ....[2]....
        /*00b4*/ 	.word	0x000022c0


	//   ....[3]....
        /*00b8*/ 	.word	0x000022e0


	//   ....[4]....
        /*00bc*/ 	.word	0x00002300


	//   ....[5]....
        /*00c0*/ 	.word	0x00002640


	//   ....[6]....
        /*00c4*/ 	.word	0x00002660


	//   ....[7]....
        /*00c8*/ 	.word	0x00002680


	//   ....[8]....
        /*00cc*/ 	.word	0x000026a0


	//   ....[9]....
        /*00d0*/ 	.word	0x000026c0


	//   ....[10]....
        /*00d4*/ 	.word	0x00002820


	//   ....[11]....
        /*00d8*/ 	.word	0x000028a0


	//   ....[12]....
        /*00dc*/ 	.word	0x00002900


	//   ....[13]....
        /*00e0*/ 	.word	0x00002930


	//   ....[14]....
        /*00e4*/ 	.word	0x000029a0


	//   ....[15]....
        /*00e8*/ 	.word	0x00002a10


	//   ....[16]....
        /*00ec*/ 	.word	0x00002a70


	//   ....[17]....
        /*00f0*/ 	.word	0x00002a80


	//   ....[18]....
        /*00f4*/ 	.word	0x00002b00


	//   ....[19]....
        /*00f8*/ 	.word	0x00002b60


	//   ....[20]....
        /*00fc*/ 	.word	0x00002ba0


	//   ....[21]....
        /*0100*/ 	.word	0x00003410


	//   ....[22]....
        /*0104*/ 	.word	0x00003470


	//   ....[23]....
        /*0108*/ 	.word	0x000034d0


	//   ....[24]....
        /*010c*/ 	.word	0x00003530


	//   ....[25]....
        /*0110*/ 	.word	0x00003590


	//   ....[26]....
        /*0114*/ 	.word	0x00003920


	//   ....[27]....
        /*0118*/ 	.word	0x00003970


	//   ....[28]....
        /*011c*/ 	.word	0x000039d0


	//   ....[29]....
        /*0120*/ 	.word	0x00003a30


	//   ....[30]....
        /*0124*/ 	.word	0x00003a90


	//----- nvinfo : EIATTR_EXIT_INSTR_OFFSETS
	.align		4
.L_1660:
        /*0128*/ 	.byte	0x04, 0x1c
        /*012a*/ 	.short	(.L_1662 - .L_1661)


	//   ....[0]....
.L_1661:
        /*012c*/ 	.word	0x00000580


	//   ....[1]....
        /*0130*/ 	.word	0x000033c0


	//----- nvinfo : EIATTR_MAX_THREADS
	.align		4
.L_1662:
        /*0134*/ 	.byte	0x04, 0x05
        /*0136*/ 	.short	(.L_1664 - .L_1663)
.L_1663:
        /*0138*/ 	.word	0x00000100
        /*013c*/ 	.word	0x00000001
        /*0140*/ 	.word	0x00000001


	//----- nvinfo : EIATTR_CRS_STACK_SIZE
	.align		4
.L_1664:
        /*0144*/ 	.byte	0x04, 0x1e
        /*0146*/ 	.short	(.L_1666 - .L_1665)
.L_1665:
        /*0148*/ 	.word	0x00000000


	//----- nvinfo : EIATTR_CBANK_PARAM_SIZE
	.align		4
.L_1666:
        /*014c*/ 	.byte	0x03, 0x19
        /*014e*/ 	.short	0x00e8


	//----- nvinfo : EIATTR_PARAM_CBANK
	.align		4
        /*0150*/ 	.byte	0x04, 0x0a
        /*0152*/ 	.short	(.L_1668 - .L_1667)
	.align		4
.L_1667:
        /*0154*/ 	.word	index@(.nv.constant0._ZN10layer_norm13ln_fwd_kernelINS_13Kernel_traitsIf13__nv_bfloat16S2_S2_fjLj6144ELj1ELj1ELj8ELj16ENS_18Kernel_traits_baseILj6144EfS2_S2_S2_fjLj256EEEEELb0ELb1ELb1ELb0EEEvNS_9FwdParamsE)
        /*0158*/ 	.short	0x0210
        /*015a*/ 	.short	0x00e8


	//----- nvinfo : EIATTR_SW_WAR
	.align		4
.L_1668:
        /*015c*/ 	.byte	0x04, 0x36
        /*015e*/ 	.short	(.L_1670 - .L_1669)
.L_1669:
        /*0160*/ 	.word	0x00000008
.L_1670:


//--------------------- .nv.info._ZN10layer_norm13ln_fwd_kernelINS_13Kernel_traitsIf13__nv_bfloat16S2_S2_fjLj6144ELj1ELj1ELj8ELj16ENS_18Kernel_traits_baseILj6144EfS2_S2_S2_fjLj256EEEEELb0ELb1ELb1ELb1EEEvNS_9FwdParamsE --------------------------
	.section	.nv.info._ZN10layer_norm13ln_fwd_kernelINS_13Kernel_traitsIf13__nv_bfloat16S2_S2_fjLj6144ELj1ELj1ELj8ELj16ENS_18Kernel_traits_baseILj6144EfS2_S2_S2_fjLj256EEEEELb0ELb1ELb1ELb1EEEvNS_9FwdParamsE,"",@"SHT_CUDA_INFO"
	.sectionflags	@""
	.align	4


	//----- nvinfo : EIATTR_CUDA_API_VERSION
	.align		4
        /*0000*/ 	.byte	0x04, 0x37
        /*0002*/ 	.short	(.L_1672 - .L_1671)
.L_1671:
        /*0004*/ 	.word	0x00000082


	//----- nvinfo : EIATTR_KPARAM_INFO
	.align		4
.L_1672:
        /*0008*/ 	.byte	0x04, 0x17
        /*000a*/ 	.short	(.L_1674 - .L_1673)
.L_1673:
        /*000c*/ 	.word	0x00000000
        /*0010*/ 	.short	0x0000
        /*0012*/ 	.short	0x0000
        /*0014*/ 	.byte	0x00, 0xf0, 0xa1, 0x03


	//----- nvinfo : EIATTR_SPARSE_MMA_MASK
	.align		4
.L_1674:
        /*0018*/ 	.byte	0x03, 0x50
        /*001a*/ 	.short	0x0000


	//----- nvinfo : EIATTR_MAXREG_COUNT
	.align		4
        /*001c*/ 	.byte	0x03, 0x1b
        /*001e*/ 	.short	0x00ff


	//----- nvinfo : EIATTR_NUM_BARRIERS
	.align		4
        /*0020*/ 	.byte	0x02, 0x4c
        /*0022*/ 	.byte	0x01
	.zero		1


	//----- nvinfo : EIATTR_MERCURY_ISA_VERSION
	.align		4
        /*0024*/ 	.byte	0x03, 0x5f
        /*0026*/ 	.short	0x0101


	//----- nvinfo : EIATTR_COOP_GROUP_MASK_REGIDS
	.align		4
        /*0028*/ 	.byte	0x04, 0x29
        /*002a*/ 	.short	(.L_1676 - .L_1675)


	//   ....[0]....
.L_1675:
        /*002c*/ 	.word	0xffffffff


	//   ....[1]....
        /*0030*/ 	.word	0xffffffff


	//   ....[2]....
        /*0034*/ 	.word	0xffffffff


	//   ....[3]....
        /*0038*/ 	.word	0xffffffff


	//   ....[4]....
        /*003c*/ 	.word	0xffffffff


	//   ....[5]....
        /*0040*/ 	.word	0xffffffff


	//   ....[6]....
        /*0044*/ 	.word	0xffffffff


	//   ....[7]....
        /*0048*/ 	.word	0xffffffff


	//   ....[8]....
        /*004c*/ 	.word	0xffffffff


	//   ....[9]....
        /*0050*/ 	.word	0xffffffff


	//   ....[10]....
        /*0054*/ 	.word	0xffffffff


	//   ....[11]....
        /*0058*/ 	.word	0xffffffff


	//   ....[12]....
        /*005c*/ 	.word	0xffffffff


	//   ....[13]....
        /*0060*/ 	.word	0xffffffff


	//   ....[14]....
        /*0064*/ 	.word	0xffffffff


	//   ....[15]....
        /*0068*/ 	.word	0xffffffff


	//   ....[16]....
        /*006c*/ 	.word	0xffffffff


	//   ....[17]....
        /*0070*/ 	.word	0xffffffff


	//   ....[18]....
        /*0074*/ 	.word	0xffffffff


	//   ....[19]....
        /*0078*/ 	.word	0xffffffff


	//   ....[20]....
        /*007c*/ 	.word	0xffffffff


	//   ....[21]....
        /*0080*/ 	.word	0x05000067


	//   ....[22]....
        /*0084*/ 	.word	0x05000067


	//   ....[23]....
        /*0088*/ 	.word	0x05000067


	//   ....[24]....
        /*008c*/ 	.word	0x05000067


	//   ....[25]....
        /*0090*/ 	.word	0x05000067


	//   ....[26]....
        /*0094*/ 	.word	0x05000067


	//   ....[27]....
        /*0098*/ 	.word	0x05000067


	//   ....[28]....
        /*009c*/ 	.word	0x05000067


	//   ....[29]....
        /*00a0*/ 	.word	0x05000067


	//   ....[30]....
        /*00a4*/ 	.word	0x05000067


	//----- nvinfo : EIATTR_COOP_GROUP_INSTR_OFFSETS
	.align		4
.L_1676:
        /*00a8*/ 	.byte	0x04, 0x28
        /*00aa*/ 	.short	(.L_1678 - .L_1677)


	//   ....[0]....
.L_1677:
        /*00ac*/ 	.word	0x00001de0


	//   ....[1]....
        /*00b0*/ 	.word	0x00001e00


	//   ....[2]....
        /*00b4*/ 	.word	0x00001e20


	//   ....[3]....
        /*00b8*/ 	.word	0x00001e40


	//   ....[4]....
        /*00bc*/ 	.word	0x00001e60


	//   ....[5]....
        /*00c0*/ 	.word	0x00002190


	//   ....[6]....
        /*00c4*/ 	.word	0x000021b0


	//   ....[7]....
        /*00c8*/ 	.word	0x000021d0


	//   ....[8]....
        /*00cc*/ 	.word	0x000021f0


	//   ....[9]....
        /*00d0*/ 	.word	0x00002210


	//   ....[10]....
        /*00d4*/ 	.word	0x00002350


	//   ....[11]....
        /*00d8*/ 	.word	0x00002400


	//   ....[12]....
        /*00dc*/ 	.word	0x00002420


	//   ....[13]....
        /*00e0*/ 	.word	0x00002480


	//   ....[14]....
        /*00e4*/ 	.word	0x000024e0


	//   ....[15]....
        /*00e8*/ 	.word	0x00002510


	//   ....[16]....
        /*00ec*/ 	.word	0x00002560


	//   ....[17]....
        /*00f0*/ 	.word	0x000025d0


	//   ....[18]....
        /*00f4*/ 	.word	0x000025f0


	//   ....[19]....
        /*00f8*/ 	.word	0x000026f0


	//   ....[20]....
        /*00fc*/ 	.word	0x00002700


	//   ....[21]....
        /*0100*/ 	.word	0x00002ea0


	//   ....[22]....
        /*0104*/ 	.word	0x00002f10


	//   ....[23]....
        /*0108*/ 	.word	0x00002f80


	//   ....[24]....
        /*010c*/ 	.word	0x00002ff0


	//   ....[25]....
        /*0110*/ 	.word	0x00003060


	//   ....[26]....
        /*0114*/ 	.word	0x000033f0


	//   ....[27]....
        /*0118*/ 	.word	0x00003460


	//   ....[28]....
        /*011c*/ 	.word	0x000034d0


	//   ....[29]....
        /*0120*/ 	.word	0x00003540


	//   ....[30]....
        /*0124*/ 	.word	0x000035b0


	//----- nvinfo : EIATTR_EXIT_INSTR_OFFSETS
	.align		4
.L_1678:
        /*0128*/ 	.byte	0x04, 0x1c
        /*012a*/ 	.short	(.L_1680 - .L_1679)


	//   ....[0]....
.L_1679:
        /*012c*/ 	.word	0x00000270


	//   ....[1]....
        /*0130*/ 	.word	0x00002e40


	//----- nvinfo : EIATTR_MAX_THREADS
	.align		4
.L_1680:
        /*0134*/ 	.byte	0x04, 0x05
        /*0136*/ 	.short	(.L_1682 - .L_1681)
.L_1681:
        /*0138*/ 	.word	0x00000100
        /*013c*/ 	.word	0x00000001
        /*0140*/ 	.word	0x00000001


	//----- nvinfo : EIATTR_CRS_STACK_SIZE
	.align		4
.L_1682:
        /*0144*/ 	.byte	0x04, 0x1e
        /*0146*/ 	.short	(.L_1684 - .L_1683)
.L_1683:
        /*0148*/ 	.word	0x00000000


	//----- nvinfo : EIATTR_CBANK_PARAM_SIZE
	.align		4
.L_1684:
        /*014c*/ 	.byte	0x03, 0x19
        /*014e*/ 	.short	0x00e8


	//----- nvinfo : EIATTR_PARAM_CBANK
	.align		4
        /*0150*/ 	.byte	0x04, 0x0a
        /*0152*/ 	.short	(.L_1686 - .L_1685)
	.align		4
.L_1685:
        /*0154*/ 	.word	index@(.nv.constant0._ZN10layer_norm13ln_fwd_kernelINS_13Kernel_traitsIf13__nv_bfloat16S2_S2_fjLj6144ELj1ELj1ELj8ELj16ENS_18Kernel_traits_baseILj6144EfS2_S2_S2_fjLj256EEEEELb0ELb1ELb1ELb1EEEvNS_9FwdParamsE)
        /*0158*/ 	.short	0x0210
        /*015a*/ 	.short	0x00e8


	//----- nvinfo : EIATTR_SW_WAR
	.align		4
.L_1686:
        /*015c*/ 	.byte	0x04, 0x36
        /*015e*/ 	.short	(.L_1688 - .L_1687)
.L_1687:
        /*0160*/ 	.word	0x00000008
.L_1688:


//--------------------- .nv.info._ZN10layer_norm13ln_fwd_kernelINS_13Kernel_traitsIf13__nv_bfloat16S2_S2_fjLj6144ELj1ELj1ELj8ELj16ENS_18Kernel_traits_baseILj6144EfS2_S2_S2_fjLj256EEEEELb1ELb0ELb0ELb0EEEvNS_9FwdParamsE --------------------------
	.section	.nv.info._ZN10layer_norm13ln_fwd_kernelINS_13Kernel_traitsIf13__nv_bfloat16S2_S2_fjLj6144ELj1ELj1ELj8ELj16ENS_18Kernel_traits_baseILj6144EfS2_S2_S2_fjLj256EEEEELb1ELb0ELb0ELb0EEEvNS_9FwdParamsE,"",@"SHT_CUDA_INFO"
	.sectionflags	@""
	.align	4


	//----- nvinfo : EIATTR_CUDA_API_VERSION
	.align		4
        /*0000*/ 	.byte	0x04, 0x37
        /*0002*/ 	.short	(.L_1690 - .L_1689)
.L_1689:
        /*0004*/ 	.word	0x00000082


	//----- nvinfo : EIATTR_KPARAM_INFO
	.align		4
.L_1690:
        /*0008*/ 	.byte	0x04, 0x17
        /*000a*/ 	.short	(.L_1692 - .L_1691)
.L_1691:
        /*000c*/ 	.word	0x00000000
        /*0010*/ 	.short	0x0000
        /*0012*/ 	.short	0x0000
        /*0014*/ 	.byte	0x00, 0xf0, 0xa1, 0x03


	//----- nvinfo : EIATTR_SPARSE_MMA_MASK
	.align		4
.L_1692:
        /*0018*/ 	.byte	0x03, 0x50
        /*001a*/ 	.short	0x0000


	//----- nvinfo : EIATTR_MAXREG_COUNT
	.align		4
        /*001c*/ 	.byte	0x03, 0x1b
        /*001e*/ 	.short	0x00ff


	//----- nvinfo : EIATTR_NUM_BARRIERS
	.align		4
        /*0020*/ 	.byte	0x02, 0x4c
        /*0022*/ 	.byte	0x01
	.zero		1


	//----- nvinfo : EIATTR_MERCURY_ISA_VERSION
	.align		4
        /*0024*/ 	.byte	0x03, 0x5f
        /*0026*/ 	.short	0x0101


	//----- nvinfo : EIATTR_COOP_GROUP_MASK_REGIDS
	.align		4
        /*0028*/ 	.byte	0x04, 0x29
        /*002a*/ 	.short	(.L_1694 - .L_1693)


	//   ....[0]....
.L_1693:
        /*002c*/ 	.word	0xffffffff


	//   ....[1]....
        /*0030*/ 	.word	0xffffffff


	//   ....[2]....
        /*0034*/ 	.word	0xffffffff


	//   ....[3]....
        /*0038*/ 	.word	0xffffffff


	//   ....[4]....
        /*003c*/ 	.word	0xffffffff


	//   ....[5]....
        /*0040*/ 	.word	0xffffffff


	//   ....[6]....
        /*0044*/ 	.word	0xffffffff


	//   ....[7]....
        /*0048*/ 	.word	0xffffffff


	//   ....[8]....
        /*004c*/ 	.word	0xffffffff


	//   ....[9]....
        /*0050*/ 	.word	0xffffffff


	//   ....[10]....
        /*0054*/ 	.word	0xffffffff


	//   ....[11]....
        /*0058*/ 	.word	0xffffffff


	//   ....[12]....
        /*005c*/ 	.word	0xffffffff


	//   ....[13]....
        /*0060*/ 	.word	0xffffffff


	//   ....[14]....
        /*0064*/ 	.word	0xffffffff


	//   ....[15]....
        /*0068*/ 	.word	0xffffffff


	//   ....[16]....
        /*006c*/ 	.word	0xffffffff


	//   ....[17]....
        /*0070*/ 	.word	0xffffffff


	//   ....[18]....
        /*0074*/ 	.word	0xffffffff


	//   ....[19]....
        /*0078*/ 	.word	0xffffffff


	//   ....[20]....
        /*007c*/ 	.word	0xffffffff


	//   ....[21]....
        /*0080*/ 	.word	0x05000069


	//   ....[22]....
        /*0084*/ 	.word	0x05000069


	//   ....[23]....
        /*0088*/ 	.word	0x05000069


	//   ....[24]....
        /*008c*/ 	.word	0x05000069


	//   ....[25]....
        /*0090*/ 	.word	0x05000069


	//   ....[26]....
        /*0094*/ 	.word	0x05000069


	//   ....[27]....
        /*0098*/ 	.word	0x05000069


	//   ....[28]....
        /*009c*/ 	.word	0x05000069


	//   ....[29]....
        /*00a0*/ 	.word	0x05000069


	//   ....[30]....
        /*00a4*/ 	.word	0x05000069


	//----- nvinfo : EIATTR_COOP_GROUP_INSTR_OFFSETS
	.align		4
.L_1694:
        /*00a8*/ 	.byte	0x04, 0x28
        /*00aa*/ 	.short	(.L_1696 - .L_1695)


	//   ....[0]....
.L_1695:
        /*00ac*/ 	.word	0x000098e0


	//   ....[1]....
        /*00b0*/ 	.word	0x00009900


	//   ....[2]....
        /*00b4*/ 	.word	0x00009920


	//   ....[3]....
        /*00b8*/ 	.word	0x00009940


	//   ....[4]....
        /*00bc*/ 	.word	0x00009960


	//   ....[5]....
        /*00c0*/ 	.word	0x00009ca0


	//   ....[6]....
        /*00c4*/ 	.word	0x00009cc0


	//   ....[7]....
        /*00c8*/ 	.word	0x00009ce0


	//   ....[8]....
        /*00cc*/ 	.word	0x00009d00


	//   ....[9]....
        /*00d0*/ 	.word	0x00009d20


	//   ....[10]....
        /*00d4*/ 	.word	0x00009eb0


	//   ....[11]....
        /*00d8*/ 	.word	0x00009f00


	//   ....[12]....
        /*00dc*/ 	.word	0x00009f20


	//   ....[13]....
        /*00e0*/ 	.word	0x00009f30


	//   ....[14]....
        /*00e4*/ 	.word	0x00009fe0


	//   ....[15]....
        /*00e8*/ 	.word	0x0000a020


	//   ....[16]....
        /*00ec*/ 	.word	0x0000a030


	//   ....[17]....
        /*00f0*/ 	.word	0x0000a0e0


	//   ....[18]....
        /*00f4*/ 	.word	0x0000a130


	//   ....[19]....
        /*00f8*/ 	.word	0x0000a1d0


	//   ....[20]....
        /*00fc*/ 	.word	0x0000a200


	//   ....[21]....
        /*0100*/ 	.word	0x0000a9f0


	//   ....[22]....
        /*0104*/ 	.word	0x0000aa60


	//   ....[23]....
        /*0108*/ 	.word	0x0000aad0


	//   ....[24]....
        /*010c*/ 	.word	0x0000ab40


	//   ....[25]....
        /*0110*/ 	.word	0x0000abb0


	//   ....[26]....
        /*0114*/ 	.word	0x0000af30


	//   ....[27]....
        /*0118*/ 	.word	0x0000afa0


	//   ....[28]....
        /*011c*/ 	.word	0x0000b010


	//   ....[29]....
        /*0120*/ 	.word	0x0000b080


	//   ....[30]....
        /*0124*/ 	.word	0x0000b0f0


	//----- nvinfo : EIATTR_EXIT_INSTR_OFFSETS
	.align		4
.L_1696:
        /*0128*/ 	.byte	0x04, 0x1c
        /*012a*/ 	.short	(.L_1698 - .L_1697)


	//   ....[0]....
.L_1697:
        /*012c*/ 	.word	0x00000950


	//   ....[1]....
        /*0130*/ 	.word	0x0000a990


	//----- nvinfo : EIATTR_MAX_THREADS
	.align		4
.L_1698:
        /*0134*/ 	.byte	0x04, 0x05
        /*0136*/ 	.short	(.L_1700 - .L_1699)
.L_1699:
        /*0138*/ 	.word	0x00000100
        /*013c*/ 	.word	0x00000001
        /*0140*/ 	.word	0x00000001


	//----- nvinfo : EIATTR_CRS_STACK_SIZE
	.align		4
.L_1700:
        /*0144*/ 	.byte	0x04, 0x1e
        /*0146*/ 	.short	(.L_1702 - .L_1701)
.L_1701:
        /*0148*/ 	.word	0x00000000


	//----- nvinfo : EIATTR_CBANK_PARAM_SIZE
	.align		4
.L_1702:
        /*014c*/ 	.byte	0x03, 0x19
        /*014e*/ 	.short	0x00e8


	//----- nvinfo : EIATTR_PARAM_CBANK
	.align		4
        /*0150*/ 	.byte	0x04, 0x0a
        /*0152*/ 	.short	(.L_1704 - .L_1703)
	.align		4
.L_1703:
        /*0154*/ 	.word	index@(.nv.constant0._ZN10layer_norm13ln_fwd_kernelINS_13Kernel_traitsIf13__nv_bfloat16S2_S2_fjLj6144ELj1ELj1ELj8ELj16ENS_18Kernel_traits_baseILj6144EfS2_S2_S2_fjLj256EEEEELb1ELb0ELb0ELb0EEEvNS_9FwdParamsE)
        /*0158*/ 	.short	0x0210
        /*015a*/ 	.short	0x00e8


	//----- nvinfo : EIATTR_SW_WAR
	.align		4
.L_1704:
        /*015c*/ 	.byte	0x04, 0x36
        /*015e*/ 	.short	(.L_1706 - .L_1705)
.L_1705:
        /*0160*/ 	.word	0x00000008
.L_1706:


//--------------------- .nv.info._ZN10layer_norm13ln_fwd_kernelINS_13Kernel_traitsIf13__nv_bfloat16S2_S2_fjLj6144ELj1ELj1ELj8ELj16ENS_18Kernel_traits_baseILj6144EfS2_S2_S2_fjLj256EEEEELb1ELb0ELb0ELb1EEEvNS_9FwdParamsE --------------------------
	.section	.nv.info._ZN10layer_norm13ln_fwd_kernelINS_13Kernel_traitsIf13__nv_bfloat16S2_S2_fjLj6144ELj1ELj1ELj8ELj16ENS_18Kernel_traits_baseILj6144EfS2_S2_S2_fjLj256EEEEELb1ELb0ELb0ELb1EEEvNS_9FwdParamsE,"",@"SHT_CUDA_INFO"
	.sectionflags	@""
	.align	4


	//----- nvinfo : EIATTR_CUDA_API_VERSION
	.align		4
        /*0000*/ 	.byte	0x04, 0x37
        /*0002*/ 	.short	(.L_1708 - .L_1707)
.L_1707:
        /*0004*/ 	.word	0x00000082


	//----- nvinfo : EIATTR_KPARAM_INFO
	.align		4
.L_1708:
        /*0008*/ 	.byte	0x04, 0x17
        /*000a*/ 	.short	(.L_1710 - .L_1709)
.L_1709:
        /*000c*/ 	.word	0x00000000
        /*0010*/ 	.short	0x0000
        /*0012*/ 	.short	0x0000
        /*0014*/ 	.byte	0x00, 0xf0, 0xa1, 0x03


	//----- nvinfo : EIATTR_SPARSE_MMA_MASK
	.align		4
.L_1710:
        /*0018*/ 	.byte	0x03, 0x50
        /*001a*/ 	.short	0x0000


	//----- nvinfo : EIATTR_MAXREG_COUNT
	.align		4
        /*001c*/ 	.byte	0x03, 0x1b
        /*001e*/ 	.short	0x00ff


	//----- nvinfo : EIATTR_NUM_BARRIERS
	.align		4
        /*0020*/ 	.byte	0x02, 0x4c
        /*0022*/ 	.byte	0x01
	.zero		1


	//----- nvinfo : EIATTR_MERCURY_ISA_VERSION
	.align		4
        /*0024*/ 	.byte	0x03, 0x5f
        /*0026*/ 	.short	0x0101


	//----- nvinfo : EIATTR_COOP_GROUP_MASK_REGIDS
	.align		4
        /*0028*/ 	.byte	0x04, 0x29
        /*002a*/ 	.short	(.L_1712 - .L_1711)


	//   ....[0]....
.L_1711:
        /*002c*/ 	.word	0xffffffff


	//   ....[1]....
        /*0030*/ 	.word	0xffffffff


	//   ....[2]....
        /*0034*/ 	.word	0xffffffff


	//   ....[3]....
        /*0038*/ 	.word	0xffffffff


	//   ....[4]....
        /*003c*/ 	.word	0xffffffff


	//   ....[5]....
        /*0040*/ 	.word	0xffffffff


	//   ....[6]....
        /*0044*/ 	.word	0xffffffff


	//   ....[7]....
        /*0048*/ 	.word	0xffffffff


	//   ....[8]....
        /*004c*/ 	.word	0xffffffff


	//   ....[9]....
        /*0050*/ 	.word	0xffffffff


	//   ....[10]....
        /*0054*/ 	.word	0xffffffff


	//   ....[11]....
        /*0058*/ 	.word	0xffffffff


	//   ....[12]....
        /*005c*/ 	.word	0xffffffff


	//   ....[13]....
        /*0060*/ 	.word	0xffffffff


	//   ....[14]....
        /*0064*/ 	.word	0xffffffff


	//   ....[15]....
        /*0068*/ 	.word	0xffffffff


	//   ....[16]....
        /*006c*/ 	.word	0xffffffff


	//   ....[17]....
        /*0070*/ 	.word	0xffffffff


	//   ....[18]....
        /*0074*/ 	.word	0xffffffff


	//   ....[19]....
        /*0078*/ 	.word	0xffffffff


	//   ....[20]....
        /*007c*/ 	.word	0xffffffff


	//   ....[21]....
        /*0080*/ 	.word	0x0500004b


	//   ....[22]....
        /*0084*/ 	.word	0x0500004b


	//   ....[23]....
        /*0088*/ 	.word	0x0500004b


	//   ....[24]....
        /*008c*/ 	.word	0x0500004b


	//   ....[25]....
        /*0090*/ 	.word	0x0500004b


	//   ....[26]....
        /*0094*/ 	.word	0x0500004b


	//   ....[27]....
        /*0098*/ 	.word	0x0500004b


	//   ....[28]....
        /*009c*/ 	.word	0x0500004b


	//   ....[29]....
        /*00a0*/ 	.word	0x0500004b


	//   ....[30]....
        /*00a4*/ 	.word	0x0500004b


	//----- nvinfo : EIATTR_COOP_GROUP_INSTR_OFFSETS
	.align		4
.L_1712:
        /*00a8*/ 	.byte	0x04, 0x28
        /*00aa*/ 	.short	(.L_1714 - .L_1713)


	//   ....[0]....
.L_1713:
        /*00ac*/ 	.word	0x00009360


	//   ....[1]....
        /*00b0*/ 	.word	0x00009380


	//   ....[2]....
        /*00b4*/ 	.word	0x000093a0


	//   ....[3]....
        /*00b8*/ 	.word	0x000093c0


	//   ....[4]....
        /*00bc*/ 	.word	0x000093e0


	//   ....[5]....
        /*00c0*/ 	.word	0x00009710


	//   ....[6]....
        /*00c4*/ 	.word	0x00009730


	//   ....[7]....
        /*00c8*/ 	.word	0x00009750


	//   ....[8]....
        /*00cc*/ 	.word	0x00009770


	//   ....[9]....
        /*00d0*/ 	.word	0x00009790


	//   ....[10]....
        /*00d4*/ 	.word	0x00009900


	//   ....[11]....
        /*00d8*/ 	.word	0x00009970


	//   ....[12]....
        /*00dc*/ 	.word	0x00009990


	//   ....[13]....
        /*00e0*/ 	.word	0x000099a0


	//   ....[14]....
        /*00e4*/ 	.word	0x000099d0


	//   ....[15]....
        /*00e8*/ 	.word	0x00009a80


	//   ....[16]....
        /*00ec*/ 	.word	0x00009ad0


	//   ....[17]....
        /*00f0*/ 	.word	0x00009b60


	//   ....[18]....
        /*00f4*/ 	.word	0x00009b90


	//   ....[19]....
        /*00f8*/ 	.word	0x00009c30


	//   ....[20]....
        /*00fc*/ 	.word	0x00009c60


	//   ....[21]....
        /*0100*/ 	.word	0x0000a380


	//   ....[22]....
        /*0104*/ 	.word	0x0000a3f0


	//   ....[23]....
        /*0108*/ 	.word	0x0000a460


	//   ....[24]....
        /*010c*/ 	.word	0x0000a4d0


	//   ....[25]....
        /*0110*/ 	.word	0x0000a540


	//   ....[26]....
        /*0114*/ 	.word	0x0000a8c0


	//   ....[27]....
        /*0118*/ 	.word	0x0000a930


	//   ....[28]....
        /*011c*/ 	.word	0x0000a9a0


	//   ....[29]....
        /*0120*/ 	.word	0x0000aa10


	//   ....[30]....
        /*0124*/ 	.word	0x0000aa80


	//----- nvinfo : EIATTR_EXIT_INSTR_OFFSETS
	.align		4
.L_1714:
        /*0128*/ 	.byte	0x04, 0x1c
        /*012a*/ 	.short	(.L_1716 - .L_1715)


	//   ....[0]....
.L_1715:
        /*012c*/ 	.word	0x000006b0


	//   ....[1]....
        /*0130*/ 	.word	0x0000a330


	//----- nvinfo : EIATTR_MAX_THREADS
	.align		4
.L_1716:
        /*0134*/ 	.byte	0x04, 0x05
        /*0136*/ 	.short	(.L_1718 - .L_1717)
.L_1717:
        /*0138*/ 	.word	0x00000100
        /*013c*/ 	.word	0x00000001
        /*0140*/ 	.word	0x00000001


	//----- nvinfo : EIATTR_CRS_STACK_SIZE
	.align		4
.L_1718:
        /*0144*/ 	.byte	0x04, 0x1e
        /*0146*/ 	.short	(.L_1720 - .L_1719)
.L_1719:
        /*0148*/ 	.word	0x00000000


	//----- nvinfo : EIATTR_CBANK_PARAM_SIZE
	.align		4
.L_1720:
        /*014c*/ 	.byte	0x03, 0x19
        /*014e*/ 	.short	0x00e8


	//----- nvinfo : EIATTR_PARAM_CBANK
	.align		4
        /*0150*/ 	.byte	0x04, 0x0a
        /*0152*/ 	.short	(.L_1722 - .L_1721)
	.align		4
.L_1721:
        /*0154*/ 	.word	index@(.nv.constant0._ZN10layer_norm13ln_fwd_kernelINS_13Kernel_traitsIf13__nv_bfloat16S2_S2_fjLj6144ELj1ELj1ELj8ELj16ENS_18Kernel_traits_baseILj6144EfS2_S2_S2_fjLj256EEEEELb1ELb0ELb0ELb1EEEvNS_9FwdParamsE)
        /*0158*/ 	.short	0x0210
        /*015a*/ 	.short	0x00e8


	//----- nvinfo : EIATTR_SW_WAR
	.align		4
.L_1722:
        /*015c*/ 	.byte	0x04, 0x36
        /*015e*/ 	.short	(.L_1724 - .L_1723)
.L_1723:
        /*0160*/ 	.word	0x00000008
.L_1724:


//--------------------- .nv.info._ZN10layer_norm13ln_fwd_kernelINS_13Kernel_traitsIf13__nv_bfloat16S2_S2_fjLj6144ELj1ELj1ELj8ELj16ENS_18Kernel_traits_baseILj6144EfS2_S2_S2_fjLj256EEEEELb1ELb0ELb1ELb0EEEvNS_9FwdParamsE --------------------------
	.section	.nv.info._ZN10layer_norm13ln_fwd_kernelINS_13Kernel_traitsIf13__nv_bfloat16S2_S2_fjLj6144ELj1ELj1ELj8ELj16ENS_18Kernel_traits_baseILj6144EfS2_S2_S2_fjLj256EEEEELb1ELb0ELb1ELb0EEEvNS_9FwdParamsE,"",@"SHT_CUDA_INFO"
	.sectionflags	@""
	.align	4


	//----- nvinfo : EIATTR_CUDA_API_VERSION
	.align		4
        /*0000*/ 	.byte	0x04, 0x37
        /*0002*/ 	.short	(.L_1726 - .L_1725)
.L_1725:
        /*0004*/ 	.word	0x00000082


	//----- nvinfo : EIATTR_KPARAM_INFO
	.align		4
.L_1726:
        /*0008*/ 	.byte	0x04, 0x17
        /*000a*/ 	.short	(.L_1728 - .L_1727)
.L_1727:
        /*000c*/ 	.word	0x00000000
        /*0010*/ 	.short	0x0000
        /*0012*/ 	.short	0x0000
        /*0014*/ 	.byte	0x00, 0xf0, 0xa1, 0x03


	//----- nvinfo : EIATTR_SPARSE_MMA_MASK
	.align		4
.L_1728:
        /*0018*/ 	.byte	0x03, 0x50
        /*001a*/ 	.short	0x0000


	//----- nvinfo : EIATTR_MAXREG_COUNT
	.align		4
        /*001c*/ 	.byte	0x03, 0x1b
        /*001e*/ 	.short	0x00ff


	//----- nvinfo : EIATTR_NUM_BARRIERS
	.align		4
        /*0020*/ 	.byte	0x02, 0x4c
        /*0022*/ 	.byte	0x01
	.zero		1


	//----- nvinfo : EIATTR_MERCURY_ISA_VERSION
	.align		4
        /*0024*/ 	.byte	0x03, 0x5f
        /*0026*/ 	.short	0x0101


	//----- nvinfo : EIATTR_COOP_GROUP_MASK_REGIDS
	.align		4
        /*0028*/ 	.byte	0x04, 0x29
        /*002a*/ 	.short	(.L_1730 - .L_1729)


	//   ....[0]....
.L_1729:
        /*002c*/ 	.word	0xffffffff


	//   ....[1]....
        /*0030*/ 	.word	0xffffffff


	//   ....[2]....
        /*0034*/ 	.word	0xffffffff


	//   ....[3]....
        /*0038*/ 	.word	0xffffffff


	//   ....[4]....
        /*003c*/ 	.word	0xffffffff


	//   ....[5]....
        /*0040*/ 	.word	0xffffffff


	//   ....[6]....
        /*0044*/ 	.word	0xffffffff


	//   ....[7]....
        /*0048*/ 	.word	0xffffffff


	//   ....[8]....
        /*004c*/ 	.word	0xffffffff


	//   ....[9]....
        /*0050*/ 	.word	0xffffffff


	//   ....[10]....
        /*0054*/ 	.word	0xffffffff


	//   ....[11]....
        /*0058*/ 	.word	0xffffffff


	//   ....[12]....
        /*005c*/ 	.word	0xffffffff


	//   ....[13]....
        /*0060*/ 	.word	0xffffffff


	//   ....[14]....
        /*0064*/ 	.word	0xffffffff


	//   ....[15]....
        /*0068*/ 	.word	0xffffffff


	//   ....[16]....
        /*006c*/ 	.word	0xffffffff


	//   ....[17]....
        /*0070*/ 	.word	0xffffffff


	//   ....[18]....
        /*0074*/ 	.word	0xffffffff


	//   ....[19]....
        /*0078*/ 	.word	0xffffffff


	//   ....[20]....
        /*007c*/ 	.word	0xffffffff


	//   ....[21]....
        /*0080*/ 	.word	0x05000076


	//   ....[22]....
        /*0084*/ 	.word	0x05000076


	//   ....[23]....
        /*0088*/ 	.word	0x05000076


	//   ....[24]....
        /*008c*/ 	.word	0x05000076


	//   ....[25]....
        /*0090*/ 	.word	0x05000076


	//   ....[26]....
        /*0094*/ 	.word	0x05000076


	//   ....[27]....
        /*0098*/ 	.word	0x05000076


	//   ....[28]....
        /*009c*/ 	.word	0x05000076


	//   ....[29]....
        /*00a0*/ 	.word	0x05000076


	//   ....[30]....
        /*00a4*/ 	.word	0x05000076


	//----- nvinfo : EIATTR_COOP_GROUP_INSTR_OFFSETS
	.align		4
.L_1730:
        /*00a8*/ 	.byte	0x04, 0x28
        /*00aa*/ 	.short	(.L_1732 - .L_1731)


	//   ....[0]....
.L_1731:
        /*00ac*/ 	.word	0x0000a8e0


	//   ....[1]....
        /*00b0*/ 	.word	0x0000a900


	//   ....[2]....
        /*00b4*/ 	.word	0x0000a920


	//   ....[3]....
        /*00b8*/ 	.word	0x0000a940


	//   ....[4]....
        /*00bc*/ 	.word	0x0000a960


	//   ....[5]....
        /*00c0*/ 	.word	0x0000aca0


	//   ....[6]....
        /*00c4*/ 	.word	0x0000acc0


	//   ....[7]....
        /*00c8*/ 	.word	0x0000ace0


	//   ....[8]....
        /*00cc*/ 	.word	0x0000ad00


	//   ....[9]....
        /*00d0*/ 	.word	0x0000ad20


	//   ....[10]....
        /*00d4*/ 	.word	0x0000aea0


	//   ....[11]....
        /*00d8*/ 	.word	0x0000af10


	//   ....[12]....
        /*00dc*/ 	.word	0x0000af20


	//   ....[13]....
        /*00e0*/ 	.word	0x0000af50


	//   ....[14]....
        /*00e4*/ 	.word	0x0000afa0


	//   ....[15]....
        /*00e8*/ 	.word	0x0000b000


	//   ....[16]....
        /*00ec*/ 	.word	0x0000b070


	//   ....[17]....
        /*00f0*/ 	.word	0x0000b0d0


	//   ....[18]....
        /*00f4*/ 	.word	0x0000b0f0


	//   ....[19]....
        /*00f8*/ 	.word	0x0000b1d0


	//   ....[20]....
        /*00fc*/ 	.word	0x0000b200


	//   ....[21]....
        /*0100*/ 	.word	0x0000ba80


	//   ....[22]....
        /*0104*/ 	.word	0x0000baf0


	//   ....[23]....
        /*0108*/ 	.word	0x0000bb60


	//   ....[24]....
        /*010c*/ 	.word	0x0000bbd0


	//   ....[25]....
        /*0110*/ 	.word	0x0000bc40


	//   ....[26]....
        /*0114*/ 	.word	0x0000bfd0


	//   ....[27]....
        /*0118*/ 	.word	0x0000c040


	//   ....[28]....
        /*011c*/ 	.word	0x0000c0b0


	//   ....[29]....
        /*0120*/ 	.word	0x0000c120


	//   ....[30]....
        /*0124*/ 	.word	0x0000c190


	//----- nvinfo : EIATTR_EXIT_INSTR_OFFSETS
	.align		4
.L_1732:
        /*0128*/ 	.byte	0x04, 0x1c
        /*012a*/ 	.short	(.L_1734 - .L_1733)


	//   ....[0]....
.L_1733:
        /*012c*/ 	.word	0x00000940


	//   ....[1]....
        /*0130*/ 	.word	0x0000ba20


	//----- nvinfo : EIATTR_MAX_THREADS
	.align		4
.L_1734:
        /*0134*/ 	.byte	0x04, 0x05
        /*0136*/ 	.short	(.L_1736 - .L_1735)
.L_1735:
        /*0138*/ 	.word	0x00000100
        /*013c*/ 	.word	0x00000001
        /*0140*/ 	.word	0x00000001


	//----- nvinfo : EIATTR_CRS_STACK_SIZE
	.align		4
.L_1736:
        /*0144*/ 	.byte	0x04, 0x1e
        /*0146*/ 	.short	(.L_1738 - .L_1737)
.L_1737:
        /*0148*/ 	.word	0x00000000


	//----- nvinfo : EIATTR_CBANK_PARAM_SIZE
	.align		4
.L_1738:
        /*014c*/ 	.byte	0x03, 0x19
        /*014e*/ 	.short	0x00e8


	//----- nvinfo : EIATTR_PARAM_CBANK
	.align		4
        /*0150*/ 	.byte	0x04, 0x0a
        /*0152*/ 	.short	(.L_1740 - .L_1739)
	.align		4
.L_1739:
        /*0154*/ 	.word	index@(.nv.constant0._ZN10layer_norm13ln_fwd_kernelINS_13Kernel_traitsIf13__nv_bfloat16S2_S2_fjLj6144ELj1ELj1ELj8ELj16ENS_18Kernel_traits_baseILj6144EfS2_S2_S2_fjLj256EEEEELb1ELb0ELb1ELb0EEEvNS_9FwdParamsE)
        /*0158*/ 	.short	0x0210
        /*015a*/ 	.short	0x00e8


	//----- nvinfo : EIATTR_SW_WAR
	.align		4
.L_1740:
        /*015c*/ 	.byte	0x04, 0x36
        /*015e*/ 	.short	(.L_1742 - .L_1741)
.L_1741:
        /*0160*/ 	.word	0x00000008
.L_1742:


//--------------------- .nv.info._ZN10layer_norm13ln_fwd_kernelINS_13Kernel_traitsIf13__nv_bfloat16S2_S2_fjLj6144ELj1ELj1ELj8ELj16ENS_18Kernel_traits_baseILj6144EfS2_S2_S2_fjLj256EEEEELb1ELb0ELb1ELb1EEEvNS_9FwdParamsE --------------------------
	.section	.nv.info._ZN10layer_norm13ln_fwd_kernelINS_13Kernel_traitsIf13__nv_bfloat16S2_S2_fjLj6144ELj1ELj1ELj8ELj16ENS_18Kernel_traits_baseILj6144EfS2_S2_S2_fjLj256EEEEELb1ELb0ELb1ELb1EEEvNS_9FwdParamsE,"",@"SHT_CUDA_INFO"
	.sectionflags	@""
	.align	4


	//----- nvinfo : EIATTR_CUDA_API_VERSION
	.align		4
        /*0000*/ 	.byte	0x04, 0x37
        /*0002*/ 	.short	(.L_1744 - .L_1743)
.L_1743:
        /*0004*/ 	.word	0x00000082


	//----- nvinfo : EIATTR_KPARAM_INFO
	.align		4
.L_1744:
        /*0008*/ 	.byte	0x04, 0x17
        /*000a*/ 	.short	(.L_1746 - .L_1745)
.L_1745:
        /*000c*/ 	.word	0x00000000
        /*0010*/ 	.short	0x0000
        /*0012*/ 	.short	0x0000
        /*0014*/ 	.byte	0x00, 0xf0, 0xa1, 0x03


	//----- nvinfo : EIATTR_SPARSE_MMA_MASK
	.align		4
.L_1746:
        /*0018*/ 	.byte	0x03, 0x50
        /*001a*/ 	.short	0x0000


	//----- nvinfo : EIATTR_MAXREG_COUNT
	.align		4
        /*001c*/ 	.byte	0x03, 0x1b
        /*001e*/ 	.short	0x00ff


	//----- nvinfo : EIATTR_NUM_BARRIERS
	.align		4
        /*0020*/ 	.byte	0x02, 0x4c
        /*0022*/ 	.byte	0x01
	.zero		1


	//----- nvinfo : EIATTR_MERCURY_ISA_VERSION
	.align		4
        /*0024*/ 	.byte	0x03, 0x5f
        /*0026*/ 	.short	0x0101


	//----- nvinfo : EIATTR_COOP_GROUP_MASK_REGIDS
	.align		4
        /*0028*/ 	.byte	0x04, 0x29
        /*002a*/ 	.short	(.L_1748 - .L_1747)


	//   ....[0]....
.L_1747:
        /*002c*/ 	.word	0xffffffff


	//   ....[1]....
        /*0030*/ 	.word	0xffffffff


	//   ....[2]....
        /*0034*/ 	.word	0xffffffff


	//   ....[3]....
        /*0038*/ 	.word	0xffffffff


	//   ....[4]....
        /*003c*/ 	.word	0xffffffff


	//   ....[5]....
        /*0040*/ 	.word	0xffffffff


	//   ....[6]....
        /*0044*/ 	.word	0xffffffff


	//   ....[7]....
        /*0048*/ 	.word	0xffffffff


	//   ....[8]....
        /*004c*/ 	.word	0xffffffff


	//   ....[9]....
        /*0050*/ 	.word	0xffffffff


	//   ....[10]....
        /*0054*/ 	.word	0xffffffff


	//   ....[11]....
        /*0058*/ 	.word	0xffffffff


	//   ....[12]....
        /*005c*/ 	.word	0xffffffff


	//   ....[13]....
        /*0060*/ 	.word	0xffffffff


	//   ....[14]....
        /*0064*/ 	.word	0xffffffff


	//   ....[15]....
        /*0068*/ 	.word	0xffffffff


	//   ....[16]....
        /*006c*/ 	.word	0xffffffff


	//   ....[17]....
        /*0070*/ 	.word	0xffffffff


	//   ....[18]....
        /*0074*/ 	.word	0xffffffff


	//   ....[19]....
        /*0078*/ 	.word	0xffffffff


	//   ....[20]....
        /*007c*/ 	.word	0xffffffff


	//   ....[21]....
        /*0080*/ 	.word	0x0500005f


	//   ....[22]....
        /*0084*/ 	.word	0x0500005f


	//   ....[23]....
        /*0088*/ 	.word	0x0500005f


	//   ....[24]....
        /*008c*/ 	.word	0x0500005f


	//   ....[25]....
        /*0090*/ 	.word	0x0500005f


	//   ....[26]....
        /*0094*/ 	.word	0x0500005f


	//   ....[27]....
        /*0098*/ 	.word	0x0500005f


	//   ....[28]....
        /*009c*/ 	.word	0x0500005f


	//   ....[29]....
        /*00a0*/ 	.word	0x0500005f


	//   ....[30]....
        /*00a4*/ 	.word	0x0500005f


	//----- nvinfo : EIATTR_COOP_GROUP_INSTR_OFFSETS
	.align		4
.L_1748:
        /*00a8*/ 	.byte	0x04, 0x28
        /*00aa*/ 	.short	(.L_1750 - .L_1749)


	//   ....[0]....
.L_1749:
        /*00ac*/ 	.word	0x0000a520


	//   ....[1]....
        /*00b0*/ 	.word	0x0000a540


	//   ....[2]....
        /*00b4*/ 	.word	0x0000a560


	//   ....[3]....
        /*00b8*/ 	.word	0x0000a580


	//   ....[4]....
        /*00bc*/ 	.word	0x0000a5a0


	//   ....[5]....
        /*00c0*/ 	.word	0x0000a8d0


	//   ....[6]....
        /*00c4*/ 	.word	0x0000a8f0


	//   ....[7]....
        /*00c8*/ 	.word	0x0000a910


	//   ....[8]....
        /*00cc*/ 	.word	0x0000a930


	//   ....[9]....
        /*00d0*/ 	.word	0x0000a950


	//   ....[10]....
        /*00d4*/ 	.word	0x0000aa80


	//   ....[11]....
        /*00d8*/ 	.word	0x0000ab10


	//   ....[12]....
        /*00dc*/ 	.word	0x0000ab50


	//   ....[13]....
        /*00e0*/ 	.word	0x0000ab60


	//   ....[14]....
        /*00e4*/ 	.word	0x0000abf0


	//   ....[15]....
        /*00e8*/ 	.word	0x0000ac10


	//   ....[16]....
        /*00ec*/ 	.word	0x0000ac50


	//   ....[17]....
        /*00f0*/ 	.word	0x0000acf0


	//   ....[18]....
        /*00f4*/ 	.word	0x0000ad40


	//   ....[19]....
        /*00f8*/ 	.word	0x0000add0


	//   ....[20]....
        /*00fc*/ 	.word	0x0000ae00


	//   ....[21]....
        /*0100*/ 	.word	0x0000b5e0


	//   ....[22]....
        /*0104*/ 	.word	0x0000b650


	//   ....[23]....
        /*0108*/ 	.word	0x0000b6c0


	//   ....[24]....
        /*010c*/ 	.word	0x0000b730


	//   ....[25]....
        /*0110*/ 	.word	0x0000b7a0


	//   ....[26]....
        /*0114*/ 	.word	0x0000bb20


	//   ....[27]....
        /*0118*/ 	.word	0x0000bb90


	//   ....[28]....
        /*011c*/ 	.word	0x0000bc00


	//   ....[29]....
        /*0120*/ 	.word	0x0000bc70


	//   ....[30]....
        /*0124*/ 	.word	0x0000bce0


	//----- nvinfo : EIATTR_EXIT_INSTR_OFFSETS
	.align		4
.L_1750:
        /*0128*/ 	.byte	0x04, 0x1c
        /*012a*/ 	.short	(.L_1752 - .L_1751)


	//   ....[0]....
.L_1751:
        /*012c*/ 	.word	0x000006b0


	//   ....[1]....
        /*0130*/ 	.word	0x0000b590


	//----- nvinfo : EIATTR_MAX_THREADS
	.align		4
.L_1752:
        /*0134*/ 	.byte	0x04, 0x05
        /*0136*/ 	.short	(.L_1754 - .L_1753)
.L_1753:
        /*0138*/ 	.word	0x00000100
        /*013c*/ 	.word	0x00000001
        /*0140*/ 	.word	0x00000001


	//----- nvinfo : EIATTR_CRS_STACK_SIZE
	.align		4
.L_1754:
        /*0144*/ 	.byte	0x04, 0x1e
        /*0146*/ 	.short	(.L_1756 - .L_1755)
.L_1755:
        /*0148*/ 	.word	0x00000000


	//----- nvinfo : EIATTR_CBANK_PARAM_SIZE
	.align		4
.L_1756:
        /*014c*/ 	.byte	0x03, 0x19
        /*014e*/ 	.short	0x00e8


	//----- nvinfo : EIATTR_PARAM_CBANK
	.align		4
        /*0150*/ 	.byte	0x04, 0x0a
        /*0152*/ 	.short	(.L_1758 - .L_1757)
	.align		4
.L_1757:
        /*0154*/ 	.word	index@(.nv.constant0._ZN10layer_norm13ln_fwd_kernelINS_13Kernel_traitsIf13__nv_bfloat16S2_S2_fjLj6144ELj1ELj1ELj8ELj16ENS_18Kernel_traits_baseILj6144EfS2_S2_S2_fjLj256EEEEELb1ELb0ELb1ELb1EEEvNS_9FwdParamsE)
        /*0158*/ 	.short	0x0210
        /*015a*/ 	.short	0x00e8


	//----- nvinfo : EIATTR_SW_WAR
	.align		4
.L_1758:
        /*015c*/ 	.byte	0x04, 0x36
        /*015e*/ 	.short	(.L_1760 - .L_1759)
.L_1759:
        /*0160*/ 	.word	0x00000008
.L_1760:


//--------------------- .nv.info._ZN10layer_norm13ln_fwd_kernelINS_13Kernel_traitsIf13__nv_bfloat16S2_S2_fjLj6144ELj1ELj1ELj8ELj16ENS_18Kernel_traits_baseILj6144EfS2_S2_S2_fjLj256EEEEELb1ELb1ELb0ELb0EEEvNS_9FwdParamsE --------------------------
	.section	.nv.info._ZN10layer_norm13ln_fwd_kernelINS_13Kernel_traitsIf13__nv_bfloat16S2_S2_fjLj6144ELj1ELj1ELj8ELj16ENS_18Kernel_traits_baseILj6144EfS2_S2_S2_fjLj256EEEEELb1ELb1ELb0ELb0EEEvNS_9FwdParamsE,"",@"SHT_CUDA_INFO"
	.sectionflags	@""
	.align	4


	//----- nvinfo : EIATTR_CUDA_API_VERSION
	.align		4
        /*0000*/ 	.byte	0x04, 0x37
        /*0002*/ 	.short	(.L_1762 - .L_1761)
.L_1761:
        /*0004*/ 	.word	0x00000082


	//----- nvinfo : EIATTR_KPARAM_INFO
	.align		4
.L_1762:
        /*0008*/ 	.byte	0x04, 0x17
        /*000a*/ 	.short	(.L_1764 - .L_1763)
.L_1763:
        /*000c*/ 	.word	0x00000000
        /*0010*/ 	.short	0x0000
        /*0012*/ 	.short	0x0000
        /*0014*/ 	.byte	0x00, 0xf0, 0xa1, 0x03


	//----- nvinfo : EIATTR_SPARSE_MMA_MASK
	.align		4
.L_1764:
        /*0018*/ 	.byte	0x03, 0x50
        /*001a*/ 	.short	0x0000


	//----- nvinfo : EIATTR_MAXREG_COUNT
	.align		4
        /*001c*/ 	.byte	0x03, 0x1b
        /*001e*/ 	.short	0x00ff


	//----- nvinfo : EIATTR_NUM_BARRIERS
	.align		4
        /*0020*/ 	.byte	0x02, 0x4c
        /*0022*/ 	.byte	0x01
	.zero		1


	//----- nvinfo : EIATTR_MERCURY_ISA_VERSION
	.align		4
        /*0024*/ 	.byte	0x03, 0x5f
        /*0026*/ 	.short	0x0101


	//----- nvinfo : EIATTR_COOP_GROUP_MASK_REGIDS
	.align		4
        /*0028*/ 	.byte	0x04, 0x29
        /*002a*/ 	.short	(.L_1766 - .L_1765)


	//   ....[0]....
.L_1765:
        /*002c*/ 	.word	0xffffffff


	//   ....[1]....
        /*0030*/ 	.word	0xffffffff


	//   ....[2]....
        /*0034*/ 	.word	0xffffffff


	//   ....[3]....
        /*0038*/ 	.word	0xffffffff


	//   ....[4]....
        /*003c*/ 	.word	0xffffffff


	//   ....[5]....
        /*0040*/ 	.word	0xffffffff


	//   ....[6]....
        /*0044*/ 	.word	0xffffffff


	//   ....[7]....
        /*0048*/ 	.word	0xffffffff


	//   ....[8]....
        /*004c*/ 	.word	0xffffffff


	//   ....[9]....
        /*0050*/ 	.word	0xffffffff


	//   ....[10]....
        /*0054*/ 	.word	0xffffffff


	//   ....[11]....
        /*0058*/ 	.word	0xffffffff


	//   ....[12]....
        /*005c*/ 	.word	0xffffffff


	//   ....[13]....
        /*0060*/ 	.word	0xffffffff


	//   ....[14]....
        /*0064*/ 	.word	0xffffffff


	//   ....[15]....
        /*0068*/ 	.word	0xffffffff


	//   ....[16]....
        /*006c*/ 	.word	0xffffffff


	//   ....[17]....
        /*0070*/ 	.word	0xffffffff


	//   ....[18]....
        /*0074*/ 	.word	0xffffffff


	//   ....[19]....
        /*0078*/ 	.word	0xffffffff


	//   ....[20]....
        /*007c*/ 	.word	0xffffffff


	//   ....[21]....
        /*0080*/ 	.word	0x05000062


	//   ....[22]....
        /*0084*/ 	.word	0x05000062


	//   ....[23]....
        /*0088*/ 	.word	0x05000062


	//   ....[24]....
        /*008c*/ 	.word	0x05000062


	//   ....[25]....
        /*0090*/ 	.word	0x05000062


	//   ....[26]....
        /*0094*/ 	.word	0x05000062


	//   ....[27]....
        /*0098*/ 	.word	0x05000062


	//   ....[28]....
        /*009c*/ 	.word	0x05000062


	//   ....[29]....
        /*00a0*/ 	.word	0x05000062


	//   ....[30]....
        /*00a4*/ 	.word	0x05000062


	//----- nvinfo : EIATTR_COOP_GROUP_INSTR_OFFSETS
	.align		4
.L_1766:
        /*00a8*/ 	.byte	0x04, 0x28
        /*00aa*/ 	.short	(.L_1768 - .L_1767)


	//   ....[0]....
.L_1767:
        /*00ac*/ 	.word	0x00009ae0


	//   ....[1]....
        /*00b0*/ 	.word	0x00009b00


	//   ....[2]....
        /*00b4*/ 	.word	0x00009b20


	//   ....[3]....
        /*00b8*/ 	.word	0x00009b40


	//   ....[4]....
        /*00bc*/ 	.word	0x00009b60


	//   ....[5]....
        /*00c0*/ 	.word	0x00009ea0


	//   ....[6]....
        /*00c4*/ 	.word	0x00009ec0


	//   ....[7]....
        /*00c8*/ 	.word	0x00009ee0


	//   ....[8]....
        /*00cc*/ 	.word	0x00009f00


	//   ....[9]....
        /*00d0*/ 	.word	0x00009f20


	//   ....[10]....
        /*00d4*/ 	.word	0x0000a0c0


	//   ....[11]....
        /*00d8*/ 	.word	0x0000a0d0


	//   ....[12]....
        /*00dc*/ 	.word	0x0000a120


	//   ....[13]....
        /*00e0*/ 	.word	0x0000a160


	//   ....[14]....
        /*00e4*/ 	.word	0x0000a1d0


	//   ....[15]....
        /*00e8*/ 	.word	0x0000a260


	//   ....[16]....
        /*00ec*/ 	.word	0x0000a2c0


	//   ....[17]....
        /*00f0*/ 	.word	0x0000a2d0


	//   ....[18]....
        /*00f4*/ 	.word	0x0000a380


	//   ....[19]....
        /*00f8*/ 	.word	0x0000a3a0


	//   ....[20]....
        /*00fc*/ 	.word	0x0000a3e0


	//   ....[21]....
        /*0100*/ 	.word	0x0000abf0


	//   ....[22]....
        /*0104*/ 	.word	0x0000ac60


	//   ....[23]....
        /*0108*/ 	.word	0x0000acd0


	//   ....[24]....
        /*010c*/ 	.word	0x0000ad40


	//   ....[25]....
        /*0110*/ 	.word	0x0000adb0


	//   ....[26]....
        /*0114*/ 	.word	0x0000b130


	//   ....[27]....
        /*0118*/ 	.word	0x0000b1a0


	//   ....[28]....
        /*011c*/ 	.word	0x0000b210


	//   ....[29]....
        /*0120*/ 	.word	0x0000b280


	//   ....[30]....
        /*0124*/ 	.word	0x0000b2f0


	//----- nvinfo : EIATTR_EXIT_INSTR_OFFSETS
	.align		4
.L_1768:
        /*0128*/ 	.byte	0x04, 0x1c
        /*012a*/ 	.short	(.L_1770 - .L_1769)


	//   ....[0]....
.L_1769:
        /*012c*/ 	.word	0x00000a40


	//   ....[1]....
        /*0130*/ 	.word	0x0000ab90


	//----- nvinfo : EIATTR_MAX_THREADS
	.align		4
.L_1770:
        /*0134*/ 	.byte	0x04, 0x05
        /*0136*/ 	.short	(.L_1772 - .L_1771)
.L_1771:
        /*0138*/ 	.word	0x00000100
        /*013c*/ 	.word	0x00000001
        /*0140*/ 	.word	0x00000001


	//----- nvinfo : EIATTR_CRS_STACK_SIZE
	.align		4
.L_1772:
        /*0144*/ 	.byte	0x04, 0x1e
        /*0146*/ 	.short	(.L_1774 - .L_1773)
.L_1773:
        /*0148*/ 	.word	0x00000000


	//----- nvinfo : EIATTR_CBANK_PARAM_SIZE
	.align		4
.L_1774:
        /*014c*/ 	.byte	0x03, 0x19
        /*014e*/ 	.short	0x00e8


	//----- nvinfo : EIATTR_PARAM_CBANK
	.align		4
        /*0150*/ 	.byte	0x04, 0x0a
        /*0152*/ 	.short	(.L_1776 - .L_1775)
	.align		4
.L_1775:
        /*0154*/ 	.word	index@(.nv.constant0._ZN10layer_norm13ln_fwd_kernelINS_13Kernel_traitsIf13__nv_bfloat16S2_S2_fjLj6144ELj1ELj1ELj8ELj16ENS_18Kernel_traits_baseILj6144EfS2_S2_S2_fjLj256EEEEELb1ELb1ELb0ELb0EEEvNS_9FwdParamsE)
        /*0158*/ 	.short	0x0210
        /*015a*/ 	.short	0x00e8


	//----- nvinfo : EIATTR_SW_WAR
	.align		4
.L_1776:
        /*015c*/ 	.byte	0x04, 0x36
        /*015e*/ 	.short	(.L_1778 - .L_1777)
.L_1777:
        /*0160*/ 	.word	0x00000008
.L_1778:


//--------------------- .nv.info._ZN10layer_norm13ln_fwd_kernelINS_13Kernel_traitsIf13__nv_bfloat16S2_S2_fjLj6144ELj1ELj1ELj8ELj16ENS_18Kernel_traits_baseILj6144EfS2_S2_S2_fjLj256EEEEELb1ELb1ELb0ELb1EEEvNS_9FwdParamsE --------------------------
	.section	.nv.info._ZN10layer_norm13ln_fwd_kernelINS_13Kernel_traitsIf13__nv_bfloat16S2_S2_fjLj6144ELj1ELj1ELj8ELj16ENS_18Kernel_traits_baseILj6144EfS2_S2_S2_fjLj256EEEEELb1ELb1ELb0ELb1EEEvNS_9FwdParamsE,"",@"SHT_CUDA_INFO"
	.sectionflags	@""
	.align	4


	//----- nvinfo : EIATTR_CUDA_API_VERSION
	.align		4
        /*0000*/ 	.byte	0x04, 0x37
        /*0002*/ 	.short	(.L_1780 - .L_1779)
.L_1779:
        /*0004*/ 	.word	0x00000082


	//----- nvinfo : EIATTR_KPARAM_INFO
	.align		4
.L_1780:
        /*0008*/ 	.byte	0x04, 0x17
        /*000a*/ 	.short	(.L_1782 - .L_1781)
.L_1781:
        /*000c*/ 	.word	0x00000000
        /*0010*/ 	.short	0x0000
        /*0012*/ 	.short	0x0000
        /*0014*/ 	.byte	0x00, 0xf0, 0xa1, 0x03


	//----- nvinfo : EIATTR_SPARSE_MMA_MASK
	.align		4
.L_1782:
        /*0018*/ 	.byte	0x03, 0x50
        /*001a*/ 	.short	0x0000


	//----- nvinfo : EIATTR_MAXREG_COUNT
	.align		4
        /*001c*/ 	.byte	0x03, 0x1b
        /*001e*/ 	.short	0x00ff


	//----- nvinfo : EIATTR_NUM_BARRIERS
	.align		4
        /*0020*/ 	.byte	0x02, 0x4c
        /*0022*/ 	.byte	0x01
	.zero		1


	//----- nvinfo : EIATTR_MERCURY_ISA_VERSION
	.align		4
        /*0024*/ 	.byte	0x03, 0x5f
        /*0026*/ 	.short	0x0101


	//----- nvinfo : EIATTR_COOP_GROUP_MASK_REGIDS
	.align		4
        /*0028*/ 	.byte	0x04, 0x29
        /*002a*/ 	.short	(.L_1784 - .L_1783)


	//   ....[0]....
.L_1783:
        /*002c*/ 	.word	0xffffffff


	//   ....[1]....
        /*0030*/ 	.word	0xffffffff


	//   ....[2]....
        /*0034*/ 	.word	0xffffffff


	//   ....[3]....
        /*0038*/ 	.word	0xffffffff


	//   ....[4]....
        /*003c*/ 	.word	0xffffffff


	//   ....[5]....
        /*0040*/ 	.word	0xffffffff


	//   ....[6]....
        /*0044*/ 	.word	0xffffffff


	//   ....[7]....
        /*0048*/ 	.word	0xffffffff


	//   ....[8]....
        /*004c*/ 	.word	0xffffffff


	//   ....[9]....
        /*0050*/ 	.word	0xffffffff


	//   ....[10]....
        /*0054*/ 	.word	0xffffffff


	//   ....[11]....
        /*0058*/ 	.word	0xffffffff


	//   ....[12]....
        /*005c*/ 	.word	0xffffffff


	//   ....[13]....
        /*0060*/ 	.word	0xffffffff


	//   ....[14]....
        /*0064*/ 	.word	0xffffffff


	//   ....[15]....
        /*0068*/ 	.word	0xffffffff


	//   ....[16]....
        /*006c*/ 	.word	0xffffffff


	//   ....[17]....
        /*0070*/ 	.word	0xffffffff


	//   ....[18]....
        /*0074*/ 	.word	0xffffffff


	//   ....[19]....
        /*0078*/ 	.word	0xffffffff


	//   ....[20]....
        /*007c*/ 	.word	0xffffffff


	//   ....[21]....
        /*0080*/ 	.word	0x0500006c


	//   ....[22]....
        /*0084*/ 	.word	0x0500006c


	//   ....[23]....
        /*0088*/ 	.word	0x0500006c


	//   ....[24]....
        /*008c*/ 	.word	0x0500006c


	//   ....[25]....
        /*0090*/ 	.word	0x0500006c


	//   ....[26]....
        /*0094*/ 	.word	0x0500006c


	//   ....[27]....
        /*0098*/ 	.word	0x0500006c


	//   ....[28]....
        /*009c*/ 	.word	0x0500006c


	//   ....[29]....
        /*00a0*/ 	.word	0x0500006c


	//   ....[30]....
        /*00a4*/ 	.word	0x0500006c


	//----- nvinfo : EIATTR_COOP_GROUP_INSTR_OFFSETS
	.align		4
.L_1784:
        /*00a8*/ 	.byte	0x04, 0x28
        /*00aa*/ 	.short	(.L_1786 - .L_1785)


	//   ....[0]....
.L_1785:
        /*00ac*/ 	.word	0x00009540


	//   ....[1]....
        /*00b0*/ 	.word	0x00009560


	//   ....[2]....
        /*00b4*/ 	.word	0x00009580


	//   ....[3]....
        /*00b8*/ 	.word	0x000095a0


	//   ....[4]....
        /*00bc*/ 	.word	0x000095c0


	//   ....[5]....
        /*00c0*/ 	.word	0x000098f0


	//   ....[6]....
        /*00c4*/ 	.word	0x00009910


	//   ....[7]....
        /*00c8*/ 	.word	0x00009930


	//   ....[8]....
        /*00cc*/ 	.word	0x00009950


	//   ....[9]....
        /*00d0*/ 	.word	0x00009970


	//   ....[10]....
        /*00d4*/ 	.word	0x00009ae0


	//   ....[11]....
        /*00d8*/ 	.word	0x00009b50


	//   ....[12]....
        /*00dc*/ 	.word	0x00009b80


	//   ....[13]....
        /*00e0*/ 	.word	0x00009ba0


	//   ....[14]....
        /*00e4*/ 	.word	0x00009bb0


	//   ....[15]....
        /*00e8*/ 	.word	0x00009c30


	//   ....[16]....
        /*00ec*/ 	.word	0x00009c90


	//   ....[17]....
        /*00f0*/ 	.word	0x00009d40


	//   ....[18]....
        /*00f4*/ 	.word	0x00009d70


	//   ....[19]....
        /*00f8*/ 	.word	0x00009e10


	//   ....[20]....
        /*00fc*/ 	.word	0x00009e40


	//   ....[21]....
        /*0100*/ 	.word	0x0000a570


	//   ....[22]....
        /*0104*/ 	.word	0x0000a5e0


	//   ....[23]....
        /*0108*/ 	.word	0x0000a650


	//   ....[24]....
        /*010c*/ 	.word	0x0000a6c0


	//   ....[25]....
        /*0110*/ 	.word	0x0000a730


	//   ....[26]....
        /*0114*/ 	.word	0x0000aaa0


	//   ....[27]....
        /*0118*/ 	.word	0x0000ab10


	//   ....[28]....
        /*011c*/ 	.word	0x0000ab80


	//   ....[29]....
        /*0120*/ 	.word	0x0000abf0


	//   ....[30]....
        /*0124*/ 	.word	0x0000ac60


	//----- nvinfo : EIATTR_EXIT_INSTR_OFFSETS
	.align		4
.L_1786:
        /*0128*/ 	.byte	0x04, 0x1c
        /*012a*/ 	.short	(.L_1788 - .L_1787)


	//   ....[0]....
.L_1787:
        /*012c*/ 	.word	0x000006f0


	//   ....[1]....
        /*0130*/ 	.word	0x0000a510


	//----- nvinfo : EIATTR_MAX_THREADS
	.align		4
.L_1788:
        /*0134*/ 	.byte	0x04, 0x05
        /*0136*/ 	.short	(.L_1790 - .L_1789)
.L_1789:
        /*0138*/ 	.word	0x00000100
        /*013c*/ 	.word	0x00000001
        /*0140*/ 	.word	0x00000001


	//----- nvinfo : EIATTR_CRS_STACK_SIZE
	.align		4
.L_1790:
        /*0144*/ 	.byte	0x04, 0x1e
        /*0146*/ 	.short	(.L_1792 - .L_1791)
.L_1791:
        /*0148*/ 	.word	0x00000000


	//----- nvinfo : EIATTR_CBANK_PARAM_SIZE
	.align		4
.L_1792:
        /*014c*/ 	.byte	0x03, 0x19
        /*014e*/ 	.short	0x00e8


	//----- nvinfo : EIATTR_PARAM_CBANK
	.align		4
        /*0150*/ 	.byte	0x04, 0x0a
        /*0152*/ 	.short	(.L_1794 - .L_1793)
	.align		4
.L_1793:
        /*0154*/ 	.word	index@(.nv.constant0._ZN10layer_norm13ln_fwd_kernelINS_13Kernel_traitsIf13__nv_bfloat16S2_S2_fjLj6144ELj1ELj1ELj8ELj16ENS_18Kernel_traits_baseILj6144EfS2_S2_S2_fjLj256EEEEELb1ELb1ELb0ELb1EEEvNS_9FwdParamsE)
        /*0158*/ 	.short	0x0210
        /*015a*/ 	.short	0x00e8


	//----- nvinfo : EIATTR_SW_WAR
	.align		4
.L_1794:
        /*015c*/ 	.byte	0x04, 0x36
        /*015e*/ 	.short	(.L_1796 - .L_1795)
.L_1795:
        /*0160*/ 	.word	0x00000008
.L_1796:


//--------------------- .nv.info._ZN10layer_norm13ln_fwd_kernelINS_13Kernel_traitsIf13__nv_bfloat16S2_S2_fjLj6144ELj1ELj1ELj8ELj16ENS_18Kernel_traits_baseILj6144EfS2_S2_S2_fjLj256EEEEELb1ELb1ELb1ELb0EEEvNS_9FwdParamsE --------------------------
	.section	.nv.info._ZN10layer_norm13ln_fwd_kernelINS_13Kernel_traitsIf13__nv_bfloat16S2_S2_fjLj6144ELj1ELj1ELj8ELj16ENS_18Kernel_traits_baseILj6144EfS2_S2_S2_fjLj256EEEEELb1ELb1ELb1ELb0EEEvNS_9FwdParamsE,"",@"SHT_CUDA_INFO"
	.sectionflags	@""
	.align	4


	//----- nvinfo : EIATTR_CUDA_API_VERSION
	.align		4
        /*0000*/ 	.byte	0x04, 0x37
        /*0002*/ 	.short	(.L_1798 - .L_1797)
.L_1797:
        /*0004*/ 	.word	0x00000082


	//----- nvinfo : EIATTR_KPARAM_INFO
	.align		4
.L_1798:
        /*0008*/ 	.byte	0x04, 0x17
        /*000a*/ 	.short	(.L_1800 - .L_1799)
.L_1799:
        /*000c*/ 	.word	0x00000000
        /*0010*/ 	.short	0x0000
        /*0012*/ 	.short	0x0000
        /*0014*/ 	.byte	0x00, 0xf0, 0xa1, 0x03


	//----- nvinfo : EIATTR_SPARSE_MMA_MASK
	.align		4
.L_1800:
        /*0018*/ 	.byte	0x03, 0x50
        /*001a*/ 	.short	0x0000


	//----- nvinfo : EIATTR_MAXREG_COUNT
	.align		4
        /*001c*/ 	.byte	0x03, 0x1b
        /*001e*/ 	.short	0x00ff


	//----- nvinfo : EIATTR_NUM_BARRIERS
	.align		4
        /*0020*/ 	.byte	0x02, 0x4c
        /*0022*/ 	.byte	0x01
	.zero		1


	//----- nvinfo : EIATTR_MERCURY_ISA_VERSION
	.align		4
        /*0024*/ 	.byte	0x03, 0x5f
        /*0026*/ 	.short	0x0101


	//----- nvinfo : EIATTR_COOP_GROUP_MASK_REGIDS
	.align		4
        /*0028*/ 	.byte	0x04, 0x29
        /*002a*/ 	.short	(.L_1802 - .L_1801)


	//   ....[0]....
.L_1801:
        /*002c*/ 	.word	0xffffffff


	//   ....[1]....
        /*0030*/ 	.word	0xffffffff


	//   ....[2]....
        /*0034*/ 	.word	0xffffffff


	//   ....[3]....
        /*0038*/ 	.word	0xffffffff


	//   ....[4]....
        /*003c*/ 	.word	0xffffffff


	//   ....[5]....
        /*0040*/ 	.word	0xffffffff


	//   ....[6]....
        /*0044*/ 	.word	0xffffffff


	//   ....[7]....
        /*0048*/ 	.word	0xffffffff


	//   ....[8]....
        /*004c*/ 	.word	0xffffffff


	//   ....[9]....
        /*0050*/ 	.word	0xffffffff


	//   ....[10]....
        /*0054*/ 	.word	0xffffffff


	//   ....[11]....
        /*0058*/ 	.word	0xffffffff


	//   ....[12]....
        /*005c*/ 	.word	0xffffffff


	//   ....[13]....
        /*0060*/ 	.word	0xffffffff


	//   ....[14]....
        /*0064*/ 	.word	0xffffffff


	//   ....[15]....
        /*0068*/ 	.word	0xffffffff


	//   ....[16]....
        /*006c*/ 	.word	0xffffffff


	//   ....[17]....
        /*0070*/ 	.word	0xffffffff


	//   ....[18]....
        /*0074*/ 	.word	0xffffffff


	//   ....[19]....
        /*0078*/ 	.word	0xffffffff


	//   ....[20]....
        /*007c*/ 	.word	0xffffffff


	//   ....[21]....
        /*0080*/ 	.word	0x05000098


	//   ....[22]....
        /*0084*/ 	.word	0x05000098


	//   ....[23]....
        /*0088*/ 	.word	0x05000098


	//   ....[24]....
        /*008c*/ 	.word	0x05000098


	//   ....[25]....
        /*0090*/ 	.word	0x05000098


	//   ....[26]....
        /*0094*/ 	.word	0x05000098


	//   ....[27]....
        /*0098*/ 	.word	0x05000098


	//   ....[28]....
        /*009c*/ 	.word	0x05000098


	//   ....[29]....
        /*00a0*/ 	.word	0x05000098


	//   ....[30]....
        /*00a4*/ 	.word	0x05000098


	//----- nvinfo : EIATTR_COOP_GROUP_INSTR_OFFSETS
	.align		4
.L_1802:
        /*00a8*/ 	.byte	0x04, 0x28
        /*00aa*/ 	.short	(.L_1804 - .L_1803)


	//   ....[0]....
.L_1803:
        /*00ac*/ 	.word	0x0000ab50


	//   ....[1]....
        /*00b0*/ 	.word	0x0000ab70


	//   ....[2]....
        /*00b4*/ 	.word	0x0000ab90


	//   ....[3]....
        /*00b8*/ 	.word	0x0000abb0


	//   ....[4]....
        /*00bc*/ 	.word	0x0000abd0


	//   ....[5]....
        /*00c0*/ 	.word	0x0000af10


	//   ....[6]....
        /*00c4*/ 	.word	0x0000af30


	//   ....[7]....
        /*00c8*/ 	.word	0x0000af50


	//   ....[8]....
        /*00cc*/ 	.word	0x0000af70


	//   ....[9]....
        /*00d0*/ 	.word	0x0000af90


	//   ....[10]....
        /*00d4*/ 	.word	0x0000b120


	//   ....[11]....
        /*00d8*/ 	.word	0x0000b160


	//   ....[12]....
        /*00dc*/ 	.word	0x0000b190


	//   ....[13]....
        /*00e0*/ 	.word	0x0000b1a0


	//   ....[14]....
        /*00e4*/ 	.word	0x0000b230


	//   ....[15]....
        /*00e8*/ 	.word	0x0000b270


	//   ....[16]....
        /*00ec*/ 	.word	0x0000b2f0


	//   ....[17]....
        /*00f0*/ 	.word	0x0000b340


	//   ....[18]....
        /*00f4*/ 	.word	0x0000b350


	//   ....[19]....
        /*00f8*/ 	.word	0x0000b440


	//   ....[20]....
        /*00fc*/ 	.word	0x0000b460


	//   ....[21]....
        /*0100*/ 	.word	0x0000bce0


	//   ....[22]....
        /*0104*/ 	.word	0x0000bd50


	//   ....[23]....
        /*0108*/ 	.word	0x0000bdc0


	//   ....[24]....
        /*010c*/ 	.word	0x0000be30


	//   ....[25]....
        /*0110*/ 	.word	0x0000bea0


	//   ....[26]....
        /*0114*/ 	.word	0x0000c220


	//   ....[27]....
        /*0118*/ 	.word	0x0000c290


	//   ....[28]....
        /*011c*/ 	.word	0x0000c300


	//   ....[29]....
        /*0120*/ 	.word	0x0000c370


	//   ....[30]....
        /*0124*/ 	.word	0x0000c3e0


	//----- nvinfo : EIATTR_EXIT_INSTR_OFFSETS
	.align		4
.L_1804:
        /*0128*/ 	.byte	0x04, 0x1c
        /*012a*/ 	.short	(.L_1806 - .L_1805)


	//   ....[0]....
.L_1805:
        /*012c*/ 	.word	0x00000980


	//   ....[1]....
        /*0130*/ 	.word	0x0000bc80


	//----- nvinfo : EIATTR_MAX_THREADS
	.align		4
.L_1806:
        /*0134*/ 	.byte	0x04, 0x05
        /*0136*/ 	.short	(.L_1808 - .L_1807)
.L_1807:
        /*0138*/ 	.word	0x00000100
        /*013c*/ 	.word	0x00000001
        /*0140*/ 	.word	0x00000001


	//----- nvinfo : EIATTR_CRS_STACK_SIZE
	.align		4
.L_1808:
        /*0144*/ 	.byte	0x04, 0x1e
        /*0146*/ 	.short	(.L_1810 - .L_1809)
.L_1809:
        /*0148*/ 	.word	0x00000000


	//----- nvinfo : EIATTR_CBANK_PARAM_SIZE
	.align		4
.L_1810:
        /*014c*/ 	.byte	0x03, 0x19
        /*014e*/ 	.short	0x00e8


	//----- nvinfo : EIATTR_PARAM_CBANK
	.align		4
        /*0150*/ 	.byte	0x04, 0x0a
        /*0152*/ 	.short	(.L_1812 - .L_1811)
	.align		4
.L_1811:
        /*0154*/ 	.word	index@(.nv.constant0._ZN10layer_norm13ln_fwd_kernelINS_13Kernel_traitsIf13__nv_bfloat16S2_S2_fjLj6144ELj1ELj1ELj8ELj16ENS_18Kernel_traits_baseILj6144EfS2_S2_S2_fjLj256EEEEELb1ELb1ELb1ELb0EEEvNS_9FwdParamsE)
        /*0158*/ 	.short	0x0210
        /*015a*/ 	.short	0x00e8


	//----- nvinfo : EIATTR_SW_WAR
	.align		4
.L_1812:
        /*015c*/ 	.byte	0x04, 0x36
        /*015e*/ 	.short	(.L_1814 - .L_1813)
.L_1813:
        /*0160*/ 	.word	0x00000008
.L_1814:


//--------------------- .nv.info._ZN10layer_norm13ln_fwd_kernelINS_13Kernel_traitsIf13__nv_bfloat16S2_S2_fjLj6144ELj1ELj1ELj8ELj16ENS_18Kernel_traits_baseILj6144EfS2_S2_S2_fjLj256EEEEELb1ELb1ELb1ELb1EEEvNS_9FwdParamsE --------------------------
	.section	.nv.info._ZN10layer_norm13ln_fwd_kernelINS_13Kernel_traitsIf13__nv_bfloat16S2_S2_fjLj6144ELj1ELj1ELj8ELj16ENS_18Kernel_traits_baseILj6144EfS2_S2_S2_fjLj256EEEEELb1ELb1ELb1ELb1EEEvNS_9FwdParamsE,"",@"SHT_CUDA_INFO"
	.sectionflags	@""
	.align	4


	//----- nvinfo : EIATTR_CUDA_API_VERSION
	.align		4
        /*0000*/ 	.byte	0x04, 0x37
        /*0002*/ 	.short	(.L_1816 - .L_1815)
.L_1815:
        /*0004*/ 	.word	0x00000082


	//----- nvinfo : EIATTR_KPARAM_INFO
	.align		4
.L_1816:
        /*0008*/ 	.byte	0x04, 0x17
        /*000a*/ 	.short	(.L_1818 - .L_1817)
.L_1817:
        /*000c*/ 	.word	0x00000000
        /*0010*/ 	.short	0x0000
        /*0012*/ 	.short	0x0000
        /*0014*/ 	.byte	0x00, 0xf0, 0xa1, 0x03


	//----- nvinfo : EIATTR_SPARSE_MMA_MASK
	.align		4
.L_1818:
        /*0018*/ 	.byte	0x03, 0x50
        /*001a*/ 	.short	0x0000


	//----- nvinfo : EIATTR_MAXREG_COUNT
	.align		4
        /*001c*/ 	.byte	0x03, 0x1b
        /*001e*/ 	.short	0x00ff


	//----- nvinfo : EIATTR_NUM_BARRIERS
	.align		4
        /*0020*/ 	.byte	0x02, 0x4c
        /*0022*/ 	.byte	0x01
	.zero		1


	//----- nvinfo : EIATTR_MERCURY_ISA_VERSION
	.align		4
        /*0024*/ 	.byte	0x03, 0x5f
        /*0026*/ 	.short	0x0101


	//----- nvinfo : EIATTR_COOP_GROUP_MASK_REGIDS
	.align		4
        /*0028*/ 	.byte	0x04, 0x29
        /*002a*/ 	.short	(.L_1820 - .L_1819)


	//   ....[0]....
.L_1819:
        /*002c*/ 	.word	0xffffffff


	//   ....[1]....
        /*0030*/ 	.word	0xffffffff


	//   ....[2]....
        /*0034*/ 	.word	0xffffffff


	//   ....[3]....
        /*0038*/ 	.word	0xffffffff


	//   ....[4]....
        /*003c*/ 	.word	0xffffffff


	//   ....[5]....
        /*0040*/ 	.word	0xffffffff


	//   ....[6]....
        /*0044*/ 	.word	0xffffffff


	//   ....[7]....
        /*0048*/ 	.word	0xffffffff


	//   ....[8]....
        /*004c*/ 	.word	0xffffffff


	//   ....[9]....
        /*0050*/ 	.word	0xffffffff


	//   ....[10]....
        /*0054*/ 	.word	0xffffffff


	//   ....[11]....
        /*0058*/ 	.word	0xffffffff


	//   ....[12]....
        /*005c*/ 	.word	0xffffffff


	//   ....[13]....
        /*0060*/ 	.word	0xffffffff


	//   ....[14]....
        /*0064*/ 	.word	0xffffffff


	//   ....[15]....
        /*0068*/ 	.word	0xffffffff


	//   ....[16]....
        /*006c*/ 	.word	0xffffffff


	//   ....[17]....
        /*0070*/ 	.word	0xffffffff


	//   ....[18]....
        /*0074*/ 	.word	0xffffffff


	//   ....[19]....
        /*0078*/ 	.word	0xffffffff


	//   ....[20]....
        /*007c*/ 	.word	0xffffffff


	//   ....[21]....
        /*0080*/ 	.word	0x0500008a


	//   ....[22]....
        /*0084*/ 	.word	0x0500008a


	//   ....[23]....
        /*0088*/ 	.word	0x0500008a


	//   ....[24]....
        /*008c*/ 	.word	0x0500008a


	//   ....[25]....
        /*0090*/ 	.word	0x0500008a


	//   ....[26]....
        /*0094*/ 	.word	0x0500008a


	//   ....[27]....
        /*0098*/ 	.word	0x0500008a


	//   ....[28]....
        /*009c*/ 	.word	0x0500008a


	//   ....[29]....
        /*00a0*/ 	.word	0x0500008a


	//   ....[30]....
        /*00a4*/ 	.word	0x0500008a


	//----- nvinfo : EIATTR_COOP_GROUP_INSTR_OFFSETS
	.align		4
.L_1820:
        /*00a8*/ 	.byte	0x04, 0x28
        /*00aa*/ 	.short	(.L_1822 - .L_1821)


	//   ....[0]....
.L_1821:
        /*00ac*/ 	.word	0x0000a680


	//   ....[1]....
        /*00b0*/ 	.word	0x0000a6a0


	//   ....[2]....
        /*00b4*/ 	.word	0x0000a6c0


	//   ....[3]....
        /*00b8*/ 	.word	0x0000a6e0


	//   ....[4]....
        /*00bc*/ 	.word	0x0000a700


	//   ....[5]....
        /*00c0*/ 	.word	0x0000aa30


	//   ....[6]....
        /*00c4*/ 	.word	0x0000aa50


	//   ....[7]....
        /*00c8*/ 	.word	0x0000aa70


	//   ....[8]....
        /*00cc*/ 	.word	0x0000aa90


	//   ....[9]....
        /*00d0*/ 	.word	0x0000aab0


	//   ....[10]....
        /*00d4*/ 	.word	0x0000ac30


	//   ....[11]....
        /*00d8*/ 	.word	0x0000ac80


	//   ....[12]....
        /*00dc*/ 	.word	0x0000ac90


	//   ....[13]....
        /*00e0*/ 	.word	0x0000aca0


	//   ....[14]....
        /*00e4*/ 	.word	0x0000ad30


	//   ....[15]....
        /*00e8*/ 	.word	0x0000ad90


	//   ....[16]....
        /*00ec*/ 	.word	0x0000adb0


	//   ....[17]....
        /*00f0*/ 	.word	0x0000ae60


	//   ....[18]....
        /*00f4*/ 	.word	0x0000aeb0


	//   ....[19]....
        /*00f8*/ 	.word	0x0000af60


	//   ....[20]....
        /*00fc*/ 	.word	0x0000af80


	//   ....[21]....
        /*0100*/ 	.word	0x0000b740


	//   ....[22]....
        /*0104*/ 	.word	0x0000b7b0


	//   ....[23]....
        /*0108*/ 	.word	0x0000b820


	//   ....[24]....
        /*010c*/ 	.word	0x0000b890


	//   ....[25]....
        /*0110*/ 	.word	0x0000b900


	//   ....[26]....
        /*0114*/ 	.word	0x0000bc70


	//   ....[27]....
        /*0118*/ 	.word	0x0000bce0


	//   ....[28]....
        /*011c*/ 	.word	0x0000bd50


	//   ....[29]....
        /*0120*/ 	.word	0x0000bdc0


	//   ....[30]....
        /*0124*/ 	.word	0x0000be30


	//----- nvinfo : EIATTR_EXIT_INSTR_OFFSETS
	.align		4
.L_1822:
        /*0128*/ 	.byte	0x04, 0x1c
        /*012a*/ 	.short	(.L_1824 - .L_1823)


	//   ....[0]....
.L_1823:
        /*012c*/ 	.word	0x00000340


	//   ....[1]....
        /*0130*/ 	.word	0x0000b6e0


	//----- nvinfo : EIATTR_MAX_THREADS
	.align		4
.L_1824:
        /*0134*/ 	.byte	0x04, 0x05
        /*0136*/ 	.short	(.L_1826 - .L_1825)
.L_1825:
        /*0138*/ 	.word	0x00000100
        /*013c*/ 	.word	0x00000001
        /*0140*/ 	.word	0x00000001


	//----- nvinfo : EIATTR_CRS_STACK_SIZE
	.align		4
.L_1826:
        /*0144*/ 	.byte	0x04, 0x1e
        /*0146*/ 	.short	(.L_1828 - .L_1827)
.L_1827:
        /*0148*/ 	.word	0x00000000


	//----- nvinfo : EIATTR_CBANK_PARAM_SIZE
	.align		4
.L_1828:
        /*014c*/ 	.byte	0x03, 0x19
        /*014e*/ 	.short	0x00e8


	//----- nvinfo : EIATTR_PARAM_CBANK
	.align		4
        /*0150*/ 	.byte	0x04, 0x0a
        /*0152*/ 	.short	(.L_1830 - .L_1829)
	.align		4
.L_1829:
        /*0154*/ 	.word	index@(.nv.constant0._ZN10layer_norm13ln_fwd_kernelINS_13Kernel_traitsIf13__nv_bfloat16S2_S2_fjLj6144ELj1ELj1ELj8ELj16ENS_18Kernel_traits_baseILj6144EfS2_S2_S2_fjLj256EEEEELb1ELb1ELb1ELb1EEEvNS_9FwdParamsE)
        /*0158*/ 	.short	0x0210
        /*015a*/ 	.short	0x00e8


	//----- nvinfo : EIATTR_SW_WAR
	.align		4
.L_1830:
        /*015c*/ 	.byte	0x04, 0x36
        /*015e*/ 	.short	(.L_1832 - .L_1831)
.L_1831:
        /*0160*/ 	.word	0x00000008
.L_1832:


//--------------------- .nv.info._ZN10layer_norm13ln_fwd_kernelINS_13Kernel_traitsI13__nv_bfloat16S2_fS2_fjLj6144ELj1ELj1ELj8ELj16ENS_18Kernel_traits_baseILj6144ES2_S2_fS2_fjLj256EEEEELb0ELb0ELb0ELb0EEEvNS_9FwdParamsE --------------------------
	.section	.nv.info._ZN10layer_norm13ln_fwd_kernelINS_13Kernel_traitsI13__nv_bfloat16S2_fS2_fjLj6144ELj1ELj1ELj8ELj16ENS_18Kernel_traits_baseILj6144ES2_S2_fS2_fjLj256EEEEELb0ELb0ELb0ELb0EEEvNS_9FwdParamsE,"",@"SHT_CUDA_INFO"
	.sectionflags	@""
	.align	4


	//----- nvinfo : EIATTR_CUDA_API_VERSION
	.align		4
        /*0000*/ 	.byte	0x04, 0x37
        /*0002*/ 	.short	(.L_1834 - .L_1833)
.L_1833:
        /*0004*/ 	.word	0x00000082


	//----- nvinfo : EIATTR_KPARAM_INFO
	.align		4
.L_1834:
        /*0008*/ 	.byte	0x04, 0x17
        /*000a*/ 	.short	(.L_1836 - .L_1835)
.L_1835:
        /*000c*/ 	.word	0x00000000
        /*0010*/ 	.short	0x0000
        /*0012*/ 	.short	0x0000
        /*0014*/ 	.byte	0x00, 0xf0, 0xa1, 0x03


	//----- nvinfo : EIATTR_SPARSE_MMA_MASK
	.align		4
.L_1836:
        /*0018*/ 	.byte	0x03, 0x50
        /*001a*/ 	.short	0x0000


	//----- nvinfo : EIATTR_MAXREG_COUNT
	.align		4
        /*001c*/ 	.byte	0x03, 0x1b
        /*001e*/ 	.short	0x00ff


	//----- nvinfo : EIATTR_NUM_BARRIERS
	.align		4
        /*0020*/ 	.byte	0x02, 0x4c
        /*0022*/ 	.byte	0x01
	.zero		1


	//----- nvinfo : EIATTR_MERCURY_ISA_VERSION
	.align		4
        /*0024*/ 	.byte	0x03, 0x5f
        /*0026*/ 	.short	0x0101


	//----- nvinfo : EIATTR_COOP_GROUP_MASK_REGIDS
	.align		4
        /*0028*/ 	.byte	0x04, 0x29
        /*002a*/ 	.short	(.L_1838 - .L_1837)


	//   ....[0]....
.L_1837:
        /*002c*/ 	.word	0xffffffff


	//   ....[1]....
        /*0030*/ 	.word	0xffffffff


	//   ....[2]....
        /*0034*/ 	.word	0xffffffff


	//   ....[3]....
        /*0038*/ 	.word	0xffffffff


	//   ....[4]....
        /*003c*/ 	.word	0xffffffff


	//   ....[5]....
        /*0040*/ 	.word	0xffffffff


	//   ....[6]....
        /*0044*/ 	.word	0xffffffff


	//   ....[7]....
        /*0048*/ 	.word	0xffffffff


	//   ....[8]....
        /*004c*/ 	.word	0xffffffff


	//   ....[9]....
        /*0050*/ 	.word	0xffffffff


	//   ....[10]....
        /*0054*/ 	.word	0xffffffff


	//   ....[11]....
        /*0058*/ 	.word	0xffffffff


	//   ....[12]....
        /*005c*/ 	.word	0xffffffff


	//   ....[13]....
        /*0060*/ 	.word	0xffffffff


	//   ....[14]....
        /*0064*/ 	.word	0xffffffff


	//   ....[15]....
        /*0068*/ 	.word	0xffffffff


	//   ....[16]....
        /*006c*/ 	.word	0xffffffff


	//   ....[17]....
        /*0070*/ 	.word	0xffffffff


	//   ....[18]....
        /*0074*/ 	.word	0xffffffff


	//   ....[19]....
        /*0078*/ 	.word	0xffffffff


	//   ....[20]....
        /*007c*/ 	.word	0xffffffff


	//   ....[21]....
        /*0080*/ 	.word	0x05000061


	//   ....[22]....
        /*0084*/ 	.word	0x05000061


	//   ....[23]....
        /*0088*/ 	.word	0x05000061


	//   ....[24]....
        /*008c*/ 	.word	0x05000061


	//   ....[25]....
        /*0090*/ 	.word	0x05000061


	//   ....[26]....
        /*0094*/ 	.word	0x05000061


	//   ....[27]....
        /*0098*/ 	.word	0x05000061


	//   ....[28]....
        /*009c*/ 	.word	0x05000061


	//   ....[29]....
        /*00a0*/ 	.word	0x05000061


	//   ....[30]....
        /*00a4*/ 	.word	0x05000061


	//----- nvinfo : EIATTR_COOP_GROUP_INSTR_OFFSETS
	.align		4
.L_1838:
        /*00a8*/ 	.byte	0x04, 0x28
        /*00aa*/ 	.short	(.L_1840 - .L_1839)


	//   ....[0]....
.L_1839:
        /*00ac*/ 	.word	0x000015f0


	//   ....[1]....
        /*00b0*/ 	.word	0x00001610


	//   ....[2]....
        /*00b4*/ 	.word	0x00001630


	//   ....[3]....
        /*00b8*/ 	.word	0x00001650


	//   ....[4]....
        /*00bc*/ 	.word	0x00001670


	//   ....[5]....
        /*00c0*/ 	.word	0x000019b0


	//   ....[6]....
        /*00c4*/ 	.word	0x000019d0


	//   ....[7]....
        /*00c8*/ 	.word	0x000019f0


	//   ....[8]....
        /*00cc*/ 	.word	0x00001a10


	//   ....[9]....
        /*00d0*/ 	.word	0x00001a30


	//   ....[10]....
        /*00d4*/ 	.word	0x00001bd0


	//   ....[11]....
        /*00d8*/ 	.word	0x00001c20


	//   ....[12]....
        /*00dc*/ 	.word	0x00001c40


	//   ....[13]....
        /*00e0*/ 	.word	0x00001c50


	//   ....[14]....
        /*00e4*/ 	.word	0x00001ca0


	//   ....[15]....
        /*00e8*/ 	.word	0x00001d10


	//   ....[16]....
        /*00ec*/ 	.word	0x00001d50


	//   ....[17]....
        /*00f0*/ 	.word	0x00001e10


	//   ....[18]....
        /*00f4*/ 	.word	0x00001e50


	//   ....[19]....
        /*00f8*/ 	.word	0x00001ef0


	//   ....[20]....
        /*00fc*/ 	.word	0x00001f20


	//   ....[21]....
        /*0100*/ 	.word	0x000026f0


	//   ....[22]....
        /*0104*/ 	.word	0x00002760


	//   ....[23]....
        /*0108*/ 	.word	0x000027d0


	//   ....[24]....
        /*010c*/ 	.word	0x00002840


	//   ....[25]....
        /*0110*/ 	.word	0x000028b0


	//   ....[26]....
        /*0114*/ 	.word	0x00002c40


	//   ....[27]....
        /*0118*/ 	.word	0x00002cb0


	//   ....[28]....
        /*011c*/ 	.word	0x00002d20


	//   ....[29]....
        /*0120*/ 	.word	0x00002d90


	//   ....[30]....
        /*0124*/ 	.word	0x00002e00


	//----- nvinfo : EIATTR_EXIT_INSTR_OFFSETS
	.align		4
.L_1840:
        /*0128*/ 	.byte	0x04, 0x1c
        /*012a*/ 	.short	(.L_1842 - .L_1841)


	//   ....[0]....
.L_1841:
        /*012c*/ 	.word	0x00000450


	//   ....[1]....
        /*0130*/ 	.word	0x00002690


	//----- nvinfo : EIATTR_MAX_THREADS
	.align		4
.L_1842:
        /*0134*/ 	.byte	0x04, 0x05
        /*0136*/ 	.short	(.L_1844 - .L_1843)
.L_1843:
        /*0138*/ 	.word	0x00000100
        /*013c*/ 	.word	0x00000001
        /*0140*/ 	.word	0x00000001


	//----- nvinfo : EIATTR_CRS_STACK_SIZE
	.align		4
.L_1844:
        /*0144*/ 	.byte	0x04, 0x1e
        /*0146*/ 	.short	(.L_1846 - .L_1845)
.L_1845:
        /*0148*/ 	.word	0x00000000


	//----- nvinfo : EIATTR_CBANK_PARAM_SIZE
	.align		4
.L_1846:
        /*014c*/ 	.byte	0x03, 0x19
        /*014e*/ 	.short	0x00e8


	//----- nvinfo : EIATTR_PARAM_CBANK
	.align		4
        /*0150*/ 	.byte	0x04, 0x0a
        /*0152*/ 	.short	(.L_1848 - .L_1847)
	.align		4
.L_1847:
        /*0154*/ 	.word	index@(.nv.constant0._ZN10layer_norm13ln_fwd_kernelINS_13Kernel_traitsI13__nv_bfloat16S2_fS2_fjLj6144ELj1ELj1ELj8ELj16ENS_18Kernel_traits_baseILj6144ES2_S2_fS2_fjLj256EEEEELb0ELb0ELb0ELb0EEEvNS_9FwdParamsE)
        /*0158*/ 	.short	0x0210
        /*015a*/ 	.short	0x00e8


	//----- nvinfo : EIATTR_SW_WAR
	.align		4
.L_1848:
        /*015c*/ 	.byte	0x04, 0x36
        /*015e*/ 	.short	(.L_1850 - .L_1849)
.L_1849:
        /*0160*/ 	.word	0x00000008
.L_1850:


//--------------------- .nv.info._ZN10layer_norm13ln_fwd_kernelINS_13Kernel_traitsI13__nv_bfloat16S2_fS2_fjLj6144ELj1ELj1ELj8ELj16ENS_18Kernel_traits_baseILj6144ES2_S2_fS2_fjLj256EEEEELb0ELb0ELb0ELb1EEEvNS_9FwdParamsE --------------------------
	.section	.nv.info._ZN10layer_norm13ln_fwd_kernelINS_13Kernel_traitsI13__nv_bfloat16S2_fS2_fjLj6144ELj1ELj1ELj8ELj16ENS_18Kernel_traits_baseILj6144ES2_S2_fS2_fjLj256EEEEELb0ELb0ELb0ELb1EEEvNS_9FwdParamsE,"",@"SHT_CUDA_INFO"
	.sectionflags	@""
	.align	4


	//----- nvinfo : EIATTR_CUDA_API_VERSION
	.align		4
        /*0000*/ 	.byte	0x04, 0x37
        /*0002*/ 	.short	(.L_1852 - .L_1851)
.L_1851:
        /*0004*/ 	.word	0x00000082


	//----- nvinfo : EIATTR_KPARAM_INFO
	.align		4
.L_1852:
        /*0008*/ 	.byte	0x04, 0x17
        /*000a*/ 	.short	(.L_1854 - .L_1853)
.L_1853:
        /*000c*/ 	.word	0x00000000
        /*0010*/ 	.short	0x0000
        /*0012*/ 	.short	0x0000
        /*0014*/ 	.byte	0x00, 0xf0, 0xa1, 0x03


	//----- nvinfo : EIATTR_SPARSE_MMA_MASK
	.align		4
.L_1854:
        /*0018*/ 	.byte	0x03, 0x50
        /*001a*/ 	.short	0x0000


	//----- nvinfo : EIATTR_MAXREG_COUNT
	.align		4
        /*001c*/ 	.byte	0x03, 0x1b
        /*001e*/ 	.short	0x00ff


	//----- nvinfo : EIATTR_NUM_BARRIERS
	.align		4
        /*0020*/ 	.byte	0x02, 0x4c
        /*0022*/ 	.byte	0x01
	.zero		1


	//----- nvinfo : EIATTR_MERCURY_ISA_VERSION
	.align		4
        /*0024*/ 	.byte	0x03, 0x5f
        /*0026*/ 	.short	0x0101


	//----- nvinfo : EIATTR_COOP_GROUP_MASK_REGIDS
	.align		4
        /*0028*/ 	.byte	0x04, 0x29
        /*002a*/ 	.short	(.L_1856 - .L_1855)


	//   ....[0]....
.L_1855:
        /*002c*/ 	.word	0xffffffff


	//   ....[1]....
        /*0030*/ 	.word	0xffffffff


	//   ....[2]....
        /*0034*/ 	.word	0xffffffff


	//   ....[3]....
        /*0038*/ 	.word	0xffffffff


	//   ....[4]....
        /*003c*/ 	.word	0xffffffff


	//   ....[5]....
        /*0040*/ 	.word	0xffffffff


	//   ....[6]....
        /*0044*/ 	.word	0xffffffff


	//   ....[7]....
        /*0048*/ 	.word	0xffffffff


	//   ....[8]....
        /*004c*/ 	.word	0xffffffff


	//   ....[9]....
        /*0050*/ 	.word	0xffffffff


	//   ....[10]....
        /*0054*/ 	.word	0xffffffff


	//   ....[11]....
        /*0058*/ 	.word	0xffffffff


	//   ....[12]....
        /*005c*/ 	.word	0xffffffff


	//   ....[13]....
        /*0060*/ 	.word	0xffffffff


	//   ....[14]....
        /*0064*/ 	.word	0xffffffff


	//   ....[15]....
        /*0068*/ 	.word	0xffffffff


	//   ....[16]....
        /*006c*/ 	.word	0xffffffff


	//   ....[17]....
        /*0070*/ 	.word	0xffffffff


	//   ....[18]....
        /*0074*/ 	.word	0xffffffff


	//   ....[19]....
        /*0078*/ 	.word	0xffffffff


	//   ....[20]....
        /*007c*/ 	.word	0xffffffff


	//   ....[21]....
        /*0080*/ 	.word	0x0500004d


	//   ....[22]....
        /*0084*/ 	.word	0x0500004d


	//   ....[23]....
        /*0088*/ 	.word	0x0500004d


	//   ....[24]....
        /*008c*/ 	.word	0x0500004d


	//   ....[25]....
        /*0090*/ 	.word	0x0500004d


	//   ....[26]....
        /*0094*/ 	.word	0x0500004d


	//   ....[27]....
        /*0098*/ 	.word	0x0500004d


	//   ....[28]....
        /*009c*/ 	.word	0x0500004d


	//   ....[29]....
        /*00a0*/ 	.word	0x0500004d


	//   ....[30]....
        /*00a4*/ 	.word	0x0500004d


	//----- nvinfo : EIATTR_COOP_GROUP_INSTR_OFFSETS
	.align		4
.L_1856:
        /*00a8*/ 	.byte	0x04, 0x28
        /*00aa*/ 	.short	(.L_1858 - .L_1857)


	//   ....[0]....
.L_1857:
        /*00ac*/ 	.word	0x00001280


	//   ....[1]....
        /*00b0*/ 	.word	0x000012a0


	//   ....[2]....
        /*00b4*/ 	.word	0x000012c0


	//   ....[3]....
        /*00b8*/ 	.word	0x000012e0


	//   ....[4]....
        /*00bc*/ 	.word	0x00001300


	//   ....[5]....
        /*00c0*/ 	.word	0x00001630


	//   ....[6]....
        /*00c4*/ 	.word	0x00001650


	//   ....[7]....
        /*00c8*/ 	.word	0x00001670


	//   ....[8]....
        /*00cc*/ 	.word	0x00001690


	//   ....[9]....
        /*00d0*/ 	.word	0x000016b0


	//   ....[10]....
        /*00d4*/ 	.word	0x00001810


	//   ....[11]....
        /*00d8*/ 	.word	0x00001870


	//   ....[12]....
        /*00dc*/ 	.word	0x00001890


	//   ....[13]....
        /*00e0*/ 	.word	0x000018a0


	//   ....[14]....
        /*00e4*/ 	.word	0x00001960


	//   ....[15]....
        /*00e8*/ 	.word	0x00001980


	//   ....[16]....
        /*00ec*/ 	.word	0x000019a0


	//   ....[17]....
        /*00f0*/ 	.word	0x00001a40


	//   ....[18]....
        /*00f4*/ 	.word	0x00001a90


	//   ....[19]....
        /*00f8*/ 	.word	0x00001b40


	//   ....[20]....
        /*00fc*/ 	.word	0x00001b50


	//   ....[21]....
        /*0100*/ 	.word	0x00002270


	//   ....[22]....
        /*0104*/ 	.word	0x000022e0


	//   ....[23]....
        /*0108*/ 	.word	0x00002350


	//   ....[24]....
        /*010c*/ 	.word	0x000023c0


	//   ....[25]....
        /*0110*/ 	.word	0x00002430


	//   ....[26]....
        /*0114*/ 	.word	0x000027b0


	//   ....[27]....
        /*0118*/ 	.word	0x00002820


	//   ....[28]....
        /*011c*/ 	.word	0x00002890


	//   ....[29]....
        /*0120*/ 	.word	0x00002900


	//   ....[30]....
        /*0124*/ 	.word	0x00002970


	//----- nvinfo : EIATTR_EXIT_INSTR_OFFSETS
	.align		4
.L_1858:
        /*0128*/ 	.byte	0x04, 0x1c
        /*012a*/ 	.short	(.L_1860 - .L_1859)


	//   ....[0]....
.L_1859:
        /*012c*/ 	.word	0x00000140


	//   ....[1]....
        /*0130*/ 	.word	0x00002210


	//----- nvinfo : EIATTR_MAX_THREADS
	.align		4
.L_1860:
        /*0134*/ 	.byte	0x04, 0x05
        /*0136*/ 	.short	(.L_1862 - .L_1861)
.L_1861:
        /*0138*/ 	.word	0x00000100
        /*013c*/ 	.word	0x00000001
        /*0140*/ 	.word	0x00000001


	//----- nvinfo : EIATTR_CRS_STACK_SIZE
	.align		4
.L_1862:
        /*0144*/ 	.byte	0x04, 0x1e
        /*0146*/ 	.short	(.L_1864 - .L_1863)
.L_1863:
        /*0148*/ 	.word	0x00000000


	//----- nvinfo : EIATTR_CBANK_PARAM_SIZE
	.align		4
.L_1864:
        /*014c*/ 	.byte	0x03, 0x19
        /*014e*/ 	.short	0x00e8


	//----- nvinfo : EIATTR_PARAM_CBANK
	.align		4
        /*0150*/ 	.byte	0x04, 0x0a
        /*0152*/ 	.short	(.L_1866 - .L_1865)
	.align		4
.L_1865:
        /*0154*/ 	.word	index@(.nv.constant0._ZN10layer_norm13ln_fwd_kernelINS_13Kernel_traitsI13__nv_bfloat16S2_fS2_fjLj6144ELj1ELj1ELj8ELj16ENS_18Kernel_traits_baseILj6144ES2_S2_fS2_fjLj256EEEEELb0ELb0ELb0ELb1EEEvNS_9FwdParamsE)
        /*0158*/ 	.short	0x0210
        /*015a*/ 	.short	0x00e8


	//----- nvinfo : EIATTR_SW_WAR
	.align		4
.L_1866:
        /*015c*/ 	.byte	0x04, 0x36
        /*015e*/ 	.short	(.L_1868 - .L_1867)
.L_1867:
        /*0160*/ 	.word	0x00000008
.L_1868:


//--------------------- .nv.info._ZN10layer_norm13ln_fwd_kernelINS_13Kernel_traitsI13__nv_bfloat16S2_fS2_fjLj6144ELj1ELj1ELj8ELj16ENS_18Kernel_traits_baseILj6144ES2_S2_fS2_fjLj256EEEEELb0ELb0ELb1ELb0EEEvNS_9FwdParamsE --------------------------
	.section	.nv.info._ZN10layer_norm13ln_fwd_kernelINS_13Kernel_traitsI13__nv_bfloat16S2_fS2_fjLj6144ELj1ELj1ELj8ELj16ENS_18Kernel_traits_baseILj6144ES2_S2_fS2_fjLj256EEEEELb0ELb0ELb1ELb0EEEvNS_9FwdParamsE,"",@"SHT_CUDA_INFO"
	.sectionflags	@""
	.align	4


	//----- nvinfo : EIATTR_CUDA_API_VERSION
	.align		4
        /*0000*/ 	.byte	0x04, 0x37
        /*0002*/ 	.short	(.L_1870 - .L_1869)
.L_1869:
        /*0004*/ 	.word	0x00000082


	//----- nvinfo : EIATTR_KPARAM_INFO
	.align		4
.L_1870:
        /*0008*/ 	.byte	0x04, 0x17
        /*000a*/ 	.short	(.L_1872 - .L_1871)
.L_1871:
        /*000c*/ 	.word	0x00000000
        /*0010*/ 	.short	0x0000
        /*0012*/ 	.short	0x0000
        /*0014*/ 	.byte	0x00, 0xf0, 0xa1, 0x03


	//----- nvinfo : EIATTR_SPARSE_MMA_MASK
	.align		4
.L_1872:
        /*0018*/ 	.byte	0x03, 0x50
        /*001a*/ 	.short	0x0000


	//----- nvinfo : EIATTR_MAXREG_COUNT
	.align		4
        /*001c*/ 	.byte	0x03, 0x1b
        /*001e*/ 	.short	0x00ff


	//----- nvinfo : EIATTR_NUM_BARRIERS
	.align		4
        /*0020*/ 	.byte	0x02, 0x4c
        /*0022*/ 	.byte	0x01
	.zero		1


	//----- nvinfo : EIATTR_MERCURY_ISA_VERSION
	.align		4
        /*0024*/ 	.byte	0x03, 0x5f
        /*0026*/ 	.short	0x0101


	//----- nvinfo : EIATTR_COOP_GROUP_MASK_REGIDS
	.align		4
        /*0028*/ 	.byte	0x04, 0x29
        /*002a*/ 	.short	(.L_1874 - .L_1873)


	//   ....[0]....
.L_1873:
        /*002c*/ 	.word	0xffffffff


	//   ....[1]....
        /*0030*/ 	.word	0xffffffff


	//   ....[2]....
        /*0034*/ 	.word	0xffffffff


	//   ....[3]....
        /*0038*/ 	.word	0xffffffff


	//   ....[4]....
        /*003c*/ 	.word	0xffffffff


	//   ....[5]....
        /*0040*/ 	.word	0xffffffff


	//   ....[6]....
        /*0044*/ 	.word	0xffffffff


	//   ....[7]....
        /*0048*/ 	.word	0xffffffff


	//   ....[8]....
        /*004c*/ 	.word	0xffffffff


	//   ....[9]....
        /*0050*/ 	.word	0xffffffff


	//   ....[10]....
        /*0054*/ 	.word	0xffffffff


	//   ....[11]....
        /*0058*/ 	.word	0xffffffff


	//   ....[12]....
        /*005c*/ 	.word	0xffffffff


	//   ....[13]....
        /*0060*/ 	.word	0xffffffff


	//   ....[14]....
        /*0064*/ 	.word	0xffffffff


	//   ....[15]....
        /*0068*/ 	.word	0xffffffff


	//   ....[16]....
        /*006c*/ 	.word	0xffffffff


	//   ....[17]....
        /*0070*/ 	.word	0xffffffff


	//   ....[18]....
        /*0074*/ 	.word	0xffffffff


	//   ....[19]....
        /*0078*/ 	.word	0xffffffff


	//   ....[20]....
        /*007c*/ 	.word	0xffffffff


	//   ....[21]....
        /*0080*/ 	.word	0x05000069


	//   ....[22]....
        /*0084*/ 	.word	0x05000069


	//   ....[23]....
        /*0088*/ 	.word	0x05000069


	//   ....[24]....
        /*008c*/ 	.word	0x05000069


	//   ....[25]....
        /*0090*/ 	.word	0x05000069


	//   ....[26]....
        /*0094*/ 	.word	0x05000069


	//   ....[27]....
        /*0098*/ 	.word	0x05000069


	//   ....[28]....
        /*009c*/ 	.word	0x05000069


	//   ....[29]....
        /*00a0*/ 	.word	0x05000069


	//   ....[30]....
        /*00a4*/ 	.word	0x05000069


	//----- nvinfo : EIATTR_COOP_GROUP_INSTR_OFFSETS
	.align		4
.L_1874:
        /*00a8*/ 	.byte	0x04, 0x28
        /*00aa*/ 	.short	(.L_1876 - .L_1875)


	//   ....[0]....
.L_1875:
        /*00ac*/ 	.word	0x00001f20


	//   ....[1]....
        /*00b0*/ 	.word	0x00001f40


	//   ....[2]....
        /*00b4*/ 	.word	0x00001f60


	//   ....[3]....
        /*00b8*/ 	.word	0x00001f80


	//   ....[4]....
        /*00bc*/ 	.word	0x00001fa0


	//   ....[5]....
        /*00c0*/ 	.word	0x000022e0


	//   ....[6]....
        /*00c4*/ 	.word	0x00002300


	//   ....[7]....
        /*00c8*/ 	.word	0x00002320


	//   ....[8]....
        /*00cc*/ 	.word	0x00002340


	//   ....[9]....
        /*00d0*/ 	.word	0x00002360


	//   ....[10]....
        /*00d4*/ 	.word	0x00002500


	//   ....[11]....
        /*00d8*/ 	.word	0x00002550


	//   ....[12]....
        /*00dc*/ 	.word	0x00002570


	//   ....[13]....
        /*00e0*/ 	.word	0x00002580


	//   ....[14]....
        /*00e4*/ 	.word	0x00002630


	//   ....[15]....
        /*00e8*/ 	.word	0x00002670


	//   ....[16]....
        /*00ec*/ 	.word	0x00002680


	//   ....[17]....
        /*00f0*/ 	.word	0x00002730


	//   ....[18]....
        /*00f4*/ 	.word	0x00002780


	//   ....[19]....
        /*00f8*/ 	.word	0x00002820


	//   ....[20]....
        /*00fc*/ 	.word	0x00002850


	//   ....[21]....
        /*0100*/ 	.word	0x000030b0


	//   ....[22]....
        /*0104*/ 	.word	0x00003120


	//   ....[23]....
        /*0108*/ 	.word	0x00003190


	//   ....[24]....
        /*010c*/ 	.word	0x00003200


	//   ....[25]....
        /*0110*/ 	.word	0x00003270


	//   ....[26]....
        /*0114*/ 	.word	0x000035f0


	//   ....[27]....
        /*0118*/ 	.word	0x00003660


	//   ....[28]....
        /*011c*/ 	.word	0x000036d0


	//   ....[29]....
        /*0120*/ 	.word	0x00003740


	//   ....[30]....
        /*0124*/ 	.word	0x000037b0


	//----- nvinfo : EIATTR_EXIT_INSTR_OFFSETS
	.align		4
.L_1876:
        /*0128*/ 	.byte	0x04, 0x1c
        /*012a*/ 	.short	(.L_1878 - .L_1877)


	//   ....[0]....
.L_1877:
        /*012c*/ 	.word	0x00000450


	//   ....[1]....
        /*0130*/ 	.word	0x00003050


	//----- nvinfo : EIATTR_MAX_THREADS
	.align		4
.L_1878:
        /*0134*/ 	.byte	0x04, 0x05
        /*0136*/ 	.short	(.L_1880 - .L_1879)
.L_1879:
        /*0138*/ 	.word	0x00000100
        /*013c*/ 	.word	0x00000001
        /*0140*/ 	.word	0x00000001


	//----- nvinfo : EIATTR_CRS_STACK_SIZE
	.align		4
.L_1880:
        /*0144*/ 	.byte	0x04, 0x1e
        /*0146*/ 	.short	(.L_1882 - .L_1881)
.L_1881:
        /*0148*/ 	.word	0x00000000


	//----- nvinfo : EIATTR_CBANK_PARAM_SIZE
	.align		4
.L_1882:
        /*014c*/ 	.byte	0x03, 0x19
        /*014e*/ 	.short	0x00e8


	//----- nvinfo : EIATTR_PARAM_CBANK
	.align		4
        /*0150*/ 	.byte	0x04, 0x0a
        /*0152*/ 	.short	(.L_1884 - .L_1883)
	.align		4
.L_1883:
        /*0154*/ 	.word	index@(.nv.constant0._ZN10layer_norm13ln_fwd_kernelINS_13Kernel_traitsI13__nv_bfloat16S2_fS2_fjLj6144ELj1ELj1ELj8ELj16ENS_18Kernel_traits_baseILj6144ES2_S2_fS2_fjLj256EEEEELb0ELb0ELb1ELb0EEEvNS_9FwdParamsE)
        /*0158*/ 	.short	0x0210
        /*015a*/ 	.short	0x00e8


	//----- nvinfo : EIATTR_SW_WAR
	.align		4
.L_1884:
        /*015c*/ 	.byte	0x04, 0x36
        /*015e*/ 	.short	(.L_1886 - .L_1885)
.L_1885:
        /*0160*/ 	.word	0x00000008
.L_1886:


//--------------------- .nv.info._ZN10layer_norm13ln_fwd_kernelINS_13Kernel_traitsI13__nv_bfloat16S2_fS2_fjLj6144ELj1ELj1ELj8ELj16ENS_18Kernel_traits_baseILj6144ES2_S2_fS2_fjLj256EEEEELb0ELb0ELb1ELb1EEEvNS_9FwdParamsE --------------------------
	.section	.nv.info._ZN10layer_norm13ln_fwd_kernelINS_13Kernel_traitsI13__nv_bfloat16S2_fS2_fjLj6144ELj1ELj1ELj8ELj16ENS_18Kernel_traits_baseILj6144ES2_S2_fS2_fjLj256EEEEELb0ELb0ELb1ELb1EEEvNS_9FwdParamsE,"",@"SHT_CUDA_INFO"
	.sectionflags	@""
	.align	4


	//----- nvinfo : EIATTR_CUDA_API_VERSION
	.align		4
        /*0000*/ 	.byte	0x04, 0x37
        /*0002*/ 	.short	(.L_1888 - .L_1887)
.L_1887:
        /*0004*/ 	.word	0x00000082


	//----- nvinfo : EIATTR_KPARAM_INFO
	.align		4
.L_1888:
        /*0008*/ 	.byte	0x04, 0x17
        /*000a*/ 	.short	(.L_1890 - .L_1889)
.L_1889:
        /*000c*/ 	.word	0x00000000
        /*0010*/ 	.short	0x0000
        /*0012*/ 	.short	0x0000
        /*0014*/ 	.byte	0x00, 0xf0, 0xa1, 0x03


	//----- nvinfo : EIATTR_SPARSE_MMA_MASK
	.align		4
.L_1890:
        /*0018*/ 	.byte	0x03, 0x50
        /*001a*/ 	.short	0x0000


	//----- nvinfo : EIATTR_MAXREG_COUNT
	.align		4
        /*001c*/ 	.byte	0x03, 0x1b
        /*001e*/ 	.short	0x00ff


	//----- nvinfo : EIATTR_NUM_BARRIERS
	.align		4
        /*0020*/ 	.byte	0x02, 0x4c
        /*0022*/ 	.byte	0x01
	.zero		1


	//----- nvinfo : EIATTR_MERCURY_ISA_VERSION
	.align		4
        /*0024*/ 	.byte	0x03, 0x5f
        /*0026*/ 	.short	0x0101


	//----- nvinfo : EIATTR_COOP_GROUP_MASK_REGIDS
	.align		4
        /*0028*/ 	.byte	0x04, 0x29
        /*002a*/ 	.short	(.L_1892 - .L_1891)


	//   ....[0]....
.L_1891:
        /*002c*/ 	.word	0xffffffff


	//   ....[1]....
        /*0030*/ 	.word	0xffffffff


	//   ....[2]....
        /*0034*/ 	.word	0xffffffff


	//   ....[3]....
        /*0038*/ 	.word	0xffffffff


	//   ....[4]....
        /*003c*/ 	.word	0xffffffff


	//   ....[5]....
        /*0040*/ 	.word	0xffffffff


	//   ....[6]....
        /*0044*/ 	.word	0xffffffff


	//   ....[7]....
        /*0048*/ 	.word	0xffffffff


	//   ....[8]....
        /*004c*/ 	.word	0xffffffff


	//   ....[9]....
        /*0050*/ 	.word	0xffffffff


	//   ....[10]....
        /*0054*/ 	.word	0xffffffff


	//   ....[11]....
        /*0058*/ 	.word	0xffffffff


	//   ....[12]....
        /*005c*/ 	.word	0xffffffff


	//   ....[13]....
        /*0060*/ 	.word	0xffffffff


	//   ....[14]....
        /*0064*/ 	.word	0xffffffff


	//   ....[15]....
        /*0068*/ 	.word	0xffffffff


	//   ....[16]....
        /*006c*/ 	.word	0xffffffff


	//   ....[17]....
        /*0070*/ 	.word	0xffffffff


	//   ....[18]....
        /*0074*/ 	.word	0xffffffff


	//   ....[19]....
        /*0078*/ 	.word	0xffffffff


	//   ....[20]....
        /*007c*/ 	.word	0xffffffff


	//   ....[21]....
        /*0080*/ 	.word	0x05000058


	//   ....[22]....
        /*0084*/ 	.word	0x05000058


	//   ....[23]....
        /*0088*/ 	.word	0x05000058


	//   ....[24]....
        /*008c*/ 	.word	0x05000058


	//   ....[25]....
        /*0090*/ 	.word	0x05000058


	//   ....[26]....
        /*0094*/ 	.word	0x05000058


	//   ....[27]....
        /*0098*/ 	.word	0x05000058


	//   ....[28]....
        /*009c*/ 	.word	0x05000058


	//   ....[29]....
        /*00a0*/ 	.word	0x05000058


	//   ....[30]....
        /*00a4*/ 	.word	0x05000058


	//----- nvinfo : EIATTR_COOP_GROUP_INSTR_OFFSETS
	.align		4
.L_1892:
        /*00a8*/ 	.byte	0x04, 0x28
        /*00aa*/ 	.short	(.L_1894 - .L_1893)


	//   ....[0]....
.L_1893:
        /*00ac*/ 	.word	0x00001860


	//   ....[1]....
        /*00b0*/ 	.word	0x00001880


	//   ....[2]....
        /*00b4*/ 	.word	0x000018a0


	//   ....[3]....
        /*00b8*/ 	.word	0x000018c0


	//   ....[4]....
        /*00bc*/ 	.word	0x000018e0


	//   ....[5]....
        /*00c0*/ 	.word	0x00001c10


	//   ....[6]....
        /*00c4*/ 	.word	0x00001c30


	//   ....[7]....
        /*00c8*/ 	.word	0x00001c50


	//   ....[8]....
        /*00cc*/ 	.word	0x00001c70


	//   ....[9]....
        /*00d0*/ 	.word	0x00001c90


	//   ....[10]....
        /*00d4*/ 	.word	0x00001e20


	//   ....[11]....
        /*00d8*/ 	.word	0x00001e60


	//   ....[12]....
        /*00dc*/ 	.word	0x00001e80


	//   ....[13]....
        /*00e0*/ 	.word	0x00001e90


	//   ....[14]....
        /*00e4*/ 	.word	0x00001f00


	//   ....[15]....
        /*00e8*/ 	.word	0x00001f70


	//   ....[16]....
        /*00ec*/ 	.word	0x00001f90


	//   ....[17]....
        /*00f0*/ 	.word	0x00002030


	//   ....[18]....
        /*00f4*/ 	.word	0x00002070


	//   ....[19]....
        /*00f8*/ 	.word	0x00002120


	//   ....[20]....
        /*00fc*/ 	.word	0x00002150


	//   ....[21]....
        /*0100*/ 	.word	0x00002b70


	//   ....[22]....
        /*0104*/ 	.word	0x00002be0


	//   ....[23]....
        /*0108*/ 	.word	0x00002c50


	//   ....[24]....
        /*010c*/ 	.word	0x00002cc0


	//   ....[25]....
        /*0110*/ 	.word	0x00002d30


	//   ....[26]....
        /*0114*/ 	.word	0x000030a0


	//   ....[27]....
        /*0118*/ 	.word	0x00003110


	//   ....[28]....
        /*011c*/ 	.word	0x00003180


	//   ....[29]....
        /*0120*/ 	.word	0x000031f0


	//   ....[30]....
        /*0124*/ 	.word	0x00003260


	//----- nvinfo : EIATTR_EXIT_INSTR_OFFSETS
	.align		4
.L_1894:
        /*0128*/ 	.byte	0x04, 0x1c
        /*012a*/ 	.short	(.L_1896 - .L_1895)


	//   ....[0]....
.L_1895:
        /*012c*/ 	.word	0x00000140


	//   ....[1]....
        /*0130*/ 	.word	0x00002b10


	//----- nvinfo : EIATTR_MAX_THREADS
	.align		4
.L_1896:
        /*0134*/ 	.byte	0x04, 0x05
        /*0136*/ 	.short	(.L_1898 - .L_1897)
.L_1897:
        /*0138*/ 	.word	0x00000100
        /*013c*/ 	.word	0x00000001
        /*0140*/ 	.word	0x00000001


	//----- nvinfo : EIATTR_CRS_STACK_SIZE
	.align		4
.L_1898:
        /*0144*/ 	.byte	0x04, 0x1e
        /*0146*/ 	.short	(.L_1900 - .L_1899)
.L_1899:
        /*0148*/ 	.word	0x00000000


	//----- nvinfo : EIATTR_CBANK_PARAM_SIZE
	.align		4
.L_1900:
        /*014c*/ 	.byte	0x03, 0x19
        /*014e*/ 	.short	0x00e8


	//----- nvinfo : EIATTR_PARAM_CBANK
	.align		4
        /*0150*/ 	.byte	0x04, 0x0a
        /*0152*/ 	.short	(.L_1902 - .L_1901)
	.align		4
.L_1901:
        /*0154*/ 	.word	index@(.nv.constant0._ZN10layer_norm13ln_fwd_kernelINS_13Kernel_traitsI13__nv_bfloat16S2_fS2_fjLj6144ELj1ELj1ELj8ELj16ENS_18Kernel_traits_baseILj6144ES2_S2_fS2_fjLj256EEEEELb0ELb0ELb1ELb1EEEvNS_9FwdParamsE)
        /*0158*/ 	.short	0x0210
        /*015a*/ 	.short	0x00e8


	//----- nvinfo : EIATTR_SW_WAR
	.align		4
.L_1902:
        /*015c*/ 	.byte	0x04, 0x36
        /*015e*/ 	.short	(.L_1904 - .L_1903)
.L_1903:
        /*0160*/ 	.word	0x00000008
.L_1904:


//--------------------- .nv.info._ZN10layer_norm13ln_fwd_kernelINS_13Kernel_traitsI13__nv_bfloat16S2_fS2_fjLj6144ELj1ELj1ELj8ELj16ENS_18Kernel_traits_baseILj6144ES2_S2_fS2_fjLj256EEEEELb0ELb1ELb0ELb0EEEvNS_9FwdParamsE --------------------------
	.section	.nv.info._ZN10layer_norm13ln_fwd_kernelINS_13Kernel_traitsI13__nv_bfloat16S2_fS2_fjLj6144ELj1ELj1ELj8ELj16ENS_18Kernel_traits_baseILj6144ES2_S2_fS2_fjLj256EEEEELb0ELb1ELb0ELb0EEEvNS_9FwdParamsE,"",@"SHT_CUDA_INFO"
	.sectionflags	@""
	.align	4


	//----- nvinfo : EIATTR_CUDA_API_VERSION
	.align		4
        /*0000*/ 	.byte	0x04, 0x37
        /*0002*/ 	.short	(.L_1906 - .L_1905)
.L_1905:
        /*0004*/ 	.word	0x00000082


	//----- nvinfo : EIATTR_KPARAM_INFO
	.align		4
.L_1906:
        /*0008*/ 	.byte	0x04, 0x17
        /*000a*/ 	.short	(.L_1908 - .L_1907)
.L_1907:
        /*000c*/ 	.word	0x00000000
        /*0010*/ 	.short	0x0000
        /*0012*/ 	.short	0x0000
        /*0014*/ 	.byte	0x00, 0xf0, 0xa1, 0x03


	//----- nvinfo : EIATTR_SPARSE_MMA_MASK
	.align		4
.L_1908:
        /*0018*/ 	.byte	0x03, 0x50
        /*001a*/ 	.short	0x0000


	//----- nvinfo : EIATTR_MAXREG_COUNT
	.align		4
        /*001c*/ 	.byte	0x03, 0x1b
        /*001e*/ 	.short	0x00ff


	//----- nvinfo : EIATTR_NUM_BARRIERS
	.align		4
        /*0020*/ 	.byte	0x02, 0x4c
        /*0022*/ 	.byte	0x01
	.zero		1


	//----- nvinfo : EIATTR_MERCURY_ISA_VERSION
	.align		4
        /*0024*/ 	.byte	0x03, 0x5f
        /*0026*/ 	.short	0x0101


	//----- nvinfo : EIATTR_COOP_GROUP_MASK_REGIDS
	.align		4
        /*0028*/ 	.byte	0x04, 0x29
        /*002a*/ 	.short	(.L_1910 - .L_1909)


	//   ....[0]....
.L_1909:
        /*002c*/ 	.word	0xffffffff


	//   ....[1]....
        /*0030*/ 	.word	0xffffffff


	//   ....[2]....
        /*0034*/ 	.word	0xffffffff


	//   ....[3]....
        /*0038*/ 	.word	0xffffffff


	//   ....[4]....
        /*003c*/ 	.word	0xffffffff


	//   ....[5]....
        /*0040*/ 	.word	0xffffffff


	//   ....[6]....
        /*0044*/ 	.word	0xffffffff


	//   ....[7]....
        /*0048*/ 	.word	0xffffffff


	//   ....[8]....
        /*004c*/ 	.word	0xffffffff


	//   ....[9]....
        /*0050*/ 	.word	0xffffffff


	//   ....[10]....
        /*0054*/ 	.word	0xffffffff


	//   ....[11]....
        /*0058*/ 	.word	0xffffffff


	//   ....[12]....
        /*005c*/ 	.word	0xffffffff


	//   ....[13]....
        /*0060*/ 	.word	0xffffffff


	//   ....[14]....
        /*0064*/ 	.word	0xffffffff


	//   ....[15]....
        /*0068*/ 	.word	0xffffffff


	//   ....[16]....
        /*006c*/ 	.word	0xffffffff


	//   ....[17]....
        /*0070*/ 	.word	0xffffffff


	//   ....[18]....
        /*0074*/ 	.word	0xffffffff


	//   ....[19]....
        /*0078*/ 	.word	0xffffffff


	//   ....[20]....
        /*007c*/ 	.word	0xffffffff


	//   ....[21]....
        /*0080*/ 	.word	0x05000075


	//   ....[22]....
        /*0084*/ 	.word	0x05000075


	//   ....[23]....
        /*0088*/ 	.word	0x05000075


	//   ....[24]....
        /*008c*/ 	.word	0x05000075


	//   ....[25]....
        /*0090*/ 	.word	0x05000075


	//   ....[26]....
        /*0094*/ 	.word	0x05000075


	//   ....[27]....
        /*0098*/ 	.word	0x05000075


	//   ....[28]....
        /*009c*/ 	.word	0x05000075


	//   ....[29]....
        /*00a0*/ 	.word	0x05000075


	//   ....[30]....
        /*00a4*/ 	.word	0x05000075


	//----- nvinfo : EIATTR_COOP_GROUP_INSTR_OFFSETS
	.align		4
.L_1910:
        /*00a8*/ 	.byte	0x04, 0x28
        /*00aa*/ 	.short	(.L_1912 - .L_1911)


	//   ....[0]....
.L_1911:
        /*00ac*/ 	.word	0x00001a70


	//   ....[1]....
        /*00b0*/ 	.word	0x00001a90


	//   ....[2]....
        /*00b4*/ 	.word	0x00001ab0


	//   ....[3]....
        /*00b8*/ 	.word	0x00001ad0


	//   ....[4]....
        /*00bc*/ 	.word	0x00001af0


	//   ....[5]....
        /*00c0*/ 	.word	0x00001e30


	//   ....[6]....
        /*00c4*/ 	.word	0x00001e50


	//   ....[7]....
        /*00c8*/ 	.word	0x00001e70


	//   ....[8]....
        /*00cc*/ 	.word	0x00001e90


	//   ....[9]....
        /*00d0*/ 	.word	0x00001eb0


	//   ....[10]....
        /*00d4*/ 	.word	0x00002010


	//   ....[11]....
        /*00d8*/ 	.word	0x00002090


	//   ....[12]....
        /*00dc*/ 	.word	0x000020b0


	//   ....[13]....
        /*00e0*/ 	.word	0x00002110


	//   ....[14]....
        /*00e4*/ 	.word	0x00002150


	//   ....[15]....
        /*00e8*/ 	.word	0x000021b0


	//   ....[16]....
        /*00ec*/ 	.word	0x000021f0


	//   ....[17]....
        /*00f0*/ 	.word	0x00002260


	//   ....[18]....
        /*00f4*/ 	.word	0x00002280


	//   ....[19]....
        /*00f8*/ 	.word	0x00002380


	//   ....[20]....
        /*00fc*/ 	.word	0x00002390


	//   ....[21]....
        /*0100*/ 	.word	0x00002b70


	//   ....[22]....
        /*0104*/ 	.word	0x00002be0


	//   ....[23]....
        /*0108*/ 	.word	0x00002c50


	//   ....[24]....
        /*010c*/ 	.word	0x00002cc0


	//   ....[25]....
        /*0110*/ 	.word	0x00002d30


	//   ....[26]....
        /*0114*/ 	.word	0x000030d0


	//   ....[27]....
        /*0118*/ 	.word	0x00003140


	//   ....[28]....
        /*011c*/ 	.word	0x000031b0


	//   ....[29]....
        /*0120*/ 	.word	0x00003220


	//   ....[30]....
        /*0124*/ 	.word	0x00003290


	//----- nvinfo : EIATTR_EXIT_INSTR_OFFSETS
	.align		4
.L_1912:
        /*0128*/ 	.byte	0x04, 0x1c
        /*012a*/ 	.short	(.L_1914 - .L_1913)


	//   ....[0]....
.L_1913:
        /*012c*/ 	.word	0x00000600


	//   ....[1]....
        /*0130*/ 	.word	0x00002b10


	//----- nvinfo : EIATTR_MAX_THREADS
	.align		4
.L_1914:
        /*0134*/ 	.byte	0x04, 0x05
        /*0136*/ 	.short	(.L_1916 - .L_1915)
.L_1915:
        /*0138*/ 	.word	0x00000100
        /*013c*/ 	.word	0x00000001
        /*0140*/ 	.word	0x00000001


	//----- nvinfo : EIATTR_CRS_STACK_SIZE
	.align		4
.L_1916:
        /*0144*/ 	.byte	0x04, 0x1e
        /*0146*/ 	.short	(.L_1918 - .L_1917)
.L_1917:
        /*0148*/ 	.word	0x00000000


	//----- nvinfo : EIATTR_CBANK_PARAM_SIZE
	.align		4
.L_1918:
        /*014c*/ 	.byte	0x03, 0x19
        /*014e*/ 	.short	0x00e8


	//----- nvinfo : EIATTR_PARAM_CBANK
	.align		4
        /*0150*/ 	.byte	0x04, 0x0a
        /*0152*/ 	.short	(.L_1920 - .L_1919)
	.align		4
.L_1919:
        /*0154*/ 	.word	index@(.nv.constant0._ZN10layer_norm13ln_fwd_kernelINS_13Kernel_traitsI13__nv_bfloat16S2_fS2_fjLj6144ELj1ELj1ELj8ELj16ENS_18Kernel_traits_baseILj6144ES2_S2_fS2_fjLj256EEEEELb0ELb1ELb0ELb0EEEvNS_9FwdParamsE)
        /*0158*/ 	.short	0x0210
        /*015a*/ 	.short	0x00e8


	//----- nvinfo : EIATTR_SW_WAR
	.align		4
.L_1920:
        /*015c*/ 	.byte	0x04, 0x36
        /*015e*/ 	.short	(.L_1922 - .L_1921)
.L_1921:
        /*0160*/ 	.word	0x00000008
.L_1922:


//--------------------- .nv.info._ZN10layer_norm13ln_fwd_kernelINS_13Kernel_traitsI13__nv_bfloat16S2_fS2_fjLj6144ELj1ELj1ELj8ELj16ENS_18Kernel_traits_baseILj6144ES2_S2_fS2_fjLj256EEEEELb0ELb1ELb0ELb1EEEvNS_9FwdParamsE --------------------------
	.section	.nv.info._ZN10layer_norm13ln_fwd_kernelINS_13Kernel_traitsI13__nv_bfloat16S2_fS2_fjLj6144ELj1ELj1ELj8ELj16ENS_18Kernel_traits_baseILj6144ES2_S2_fS2_fjLj256EEEEELb0ELb1ELb0ELb1EEEvNS_9FwdParamsE,"",@"SHT_CUDA_INFO"
	.sectionflags	@""
	.align	4


	//----- nvinfo : EIATTR_CUDA_API_VERSION
	.align		4
        /*0000*/ 	.byte	0x04, 0x37
        /*0002*/ 	.short	(.L_1924 - .L_1923)
.L_1923:
        /*0004*/ 	.word	0x00000082


	//----- nvinfo : EIATTR_KPARAM_INFO
	.align		4
.L_1924:
        /*0008*/ 	.byte	0x04, 0x17
        /*000a*/ 	.short	(.L_1926 - .L_1925)
.L_1925:
        /*000c*/ 	.word	0x00000000
        /*0010*/ 	.short	0x0000
        /*0012*/ 	.short	0x0000
        /*0014*/ 	.byte	0x00, 0xf0, 0xa1, 0x03


	//----- nvinfo : EIATTR_SPARSE_MMA_MASK
	.align		4
.L_1926:
        /*0018*/ 	.byte	0x03, 0x50
        /*001a*/ 	.short	0x0000


	//----- nvinfo : EIATTR_MAXREG_COUNT
	.align		4
        /*001c*/ 	.byte	0x03, 0x1b
        /*001e*/ 	.short	0x00ff


	//----- nvinfo : EIATTR_NUM_BARRIERS
	.align		4
        /*0020*/ 	.byte	0x02, 0x4c
        /*0022*/ 	.byte	0x01
	.zero		1


	//----- nvinfo : EIATTR_MERCURY_ISA_VERSION
	.align		4
        /*0024*/ 	.byte	0x03, 0x5f
        /*0026*/ 	.short	0x0101


	//----- nvinfo : EIATTR_COOP_GROUP_MASK_REGIDS
	.align		4
        /*0028*/ 	.byte	0x04, 0x29
        /*002a*/ 	.short	(.L_1928 - .L_1927)


	//   ....[0]....
.L_1927:
        /*002c*/ 	.word	0xffffffff


	//   ....[1]....
        /*0030*/ 	.word	0xffffffff


	//   ....[2]....
        /*0034*/ 	.word	0xffffffff


	//   ....[3]....
        /*0038*/ 	.word	0xffffffff


	//   ....[4]....
        /*003c*/ 	.word	0xffffffff


	//   ....[5]....
        /*0040*/ 	.word	0xffffffff


	//   ....[6]....
        /*0044*/ 	.word	0xffffffff


	//   ....[7]....
        /*0048*/ 	.word	0xffffffff


	//   ....[8]....
        /*004c*/ 	.word	0xffffffff


	//   ....[9]....
        /*0050*/ 	.word	0xffffffff


	//   ....[10]....
        /*0054*/ 	.word	0xffffffff


	//   ....[11]....
        /*0058*/ 	.word	0xffffffff


	//   ....[12]....
        /*005c*/ 	.word	0xffffffff


	//   ....[13]....
        /*0060*/ 	.word	0xffffffff


	//   ....[14]....
        /*0064*/ 	.word	0xffffffff


	//   ....[15]....
        /*0068*/ 	.word	0xffffffff


	//   ....[16]....
        /*006c*/ 	.word	0xffffffff


	//   ....[17]....
        /*0070*/ 	.word	0xffffffff


	//   ....[18]....
        /*0074*/ 	.word	0xffffffff


	//   ....[19]....
        /*0078*/ 	.word	0xffffffff


	//   ....[20]....
        /*007c*/ 	.word	0xffffffff


	//   ....[21]....
        /*0080*/ 	.word	0x05000027


	//   ....[22]....
        /*0084*/ 	.word	0x05000027


	//   ....[23]....
        /*0088*/ 	.word	0x05000027


	//   ....[24]....
        /*008c*/ 	.word	0x05000027


	//   ....[25]....
        /*0090*/ 	.word	0x05000027


	//   ....[26]....
        /*0094*/ 	.word	0x05000027


	//   ....[27]....
        /*0098*/ 	.word	0x05000027


	//   ....[28]....
        /*009c*/ 	.word	0x05000027


	//   ....[29]....
        /*00a0*/ 	.word	0x05000027


	//   ....[30]....
        /*00a4*/ 	.word	0x05000027


	//----- nvinfo : EIATTR_COOP_GROUP_INSTR_OFFSETS
	.align		4
.L_1928:
        /*00a8*/ 	.byte	0x04, 0x28
        /*00aa*/ 	.short	(.L_1930 - .L_1929)


	//   ....[0]....
.L_1929:
        /*00ac*/ 	.word	0x00001710


	//   ....[1]....
        /*00b0*/ 	.word	0x00001730


	//   ....[2]....
        /*00b4*/ 	.word	0x00001750


	//   ....[3]....
        /*00b8*/ 	.word	0x00001770


	//   ....[4]....
        /*00bc*/ 	.word	0x00001790


	//   ....[5]....
        /*00c0*/ 	.word	0x00001ac0


	//   ....[6]....
        /*00c4*/ 	.word	0x00001ae0


	//   ....[7]....
        /*00c8*/ 	.word	0x00001b00


	//   ....[8]....
        /*00cc*/ 	.word	0x00001b20


	//   ....[9]....
        /*00d0*/ 	.word	0x00001b40


	//   ....[10]....
        /*00d4*/ 	.word	0x00001ca0


	//   ....[11]....
        /*00d8*/ 	.word	0x00001ce0


	//   ....[12]....
        /*00dc*/ 	.word	0x00001cf0


	//   ....[13]....
        /*00e0*/ 	.word	0x00001db0


	//   ....[14]....
        /*00e4*/ 	.word	0x00001dc0


	//   ....[15]....
        /*00e8*/ 	.word	0x00001e60


	//   ....[16]....
        /*00ec*/ 	.word	0x00001e80


	//   ....[17]....
        /*00f0*/ 	.word	0x00001ed0


	//   ....[18]....
        /*00f4*/ 	.word	0x00001f40


	//   ....[19]....
        /*00f8*/ 	.word	0x00001fb0


	//   ....[20]....
        /*00fc*/ 	.word	0x00001fe0


	//   ....[21]....
        /*0100*/ 	.word	0x00002700


	//   ....[22]....
        /*0104*/ 	.word	0x00002760


	//   ....[23]....
        /*0108*/ 	.word	0x000027c0


	//   ....[24]....
        /*010c*/ 	.word	0x00002820


	//   ....[25]....
        /*0110*/ 	.word	0x00002880


	//   ....[26]....
        /*0114*/ 	.word	0x00002bf0


	//   ....[27]....
        /*0118*/ 	.word	0x00002c50


	//   ....[28]....
        /*011c*/ 	.word	0x00002cb0


	//   ....[29]....
        /*0120*/ 	.word	0x00002d10


	//   ....[30]....
        /*0124*/ 	.word	0x00002d70


	//----- nvinfo : EIATTR_EXIT_INSTR_OFFSETS
	.align		4
.L_1930:
        /*0128*/ 	.byte	0x04, 0x1c
        /*012a*/ 	.short	(.L_1932 - .L_1931)


	//   ....[0]....
.L_1931:
        /*012c*/ 	.word	0x00000190


	//   ....[1]....
        /*0130*/ 	.word	0x000026b0


	//----- nvinfo : EIATTR_MAX_THREADS
	.align		4
.L_1932:
        /*0134*/ 	.byte	0x04, 0x05
        /*0136*/ 	.short	(.L_1934 - .L_1933)
.L_1933:
        /*0138*/ 	.word	0x00000100
        /*013c*/ 	.word	0x00000001
        /*0140*/ 	.word	0x00000001


	//----- nvinfo : EIATTR_CRS_STACK_SIZE
	.align		4
.L_1934:
        /*0144*/ 	.byte	0x04, 0x1e
        /*0146*/ 	.short	(.L_1936 - .L_1935)
.L_1935:
        /*0148*/ 	.word	0x00000000


	//----- nvinfo : EIATTR_CBANK_PARAM_SIZE
	.align		4
.L_1936:
        /*014c*/ 	.byte	0x03, 0x19
        /*014e*/ 	.short	0x00e8


	//----- nvinfo : EIATTR_PARAM_CBANK
	.align		4
        /*0150*/ 	.byte	0x04, 0x0a
        /*0152*/ 	.short	(.L_1938 - .L_1937)
	.align		4
.L_1937:
        /*0154*/ 	.word	index@(.nv.constant0._ZN10layer_norm13ln_fwd_kernelINS_13Kernel_traitsI13__nv_bfloat16S2_fS2_fjLj6144ELj1ELj1ELj8ELj16ENS_18Kernel_traits_baseILj6144ES2_S2_fS2_fjLj256EEEEELb0ELb1ELb0ELb1EEEvNS_9FwdParamsE)
        /*0158*/ 	.short	0x0210
        /*015a*/ 	.short	0x00e8


	//----- nvinfo : EIATTR_SW_WAR
	.align		4
.L_1938:
        /*015c*/ 	.byte	0x04, 0x36
        /*015e*/ 	.short	(.L_1940 - .L_1939)
.L_1939:
        /*0160*/ 	.word	0x00000008
.L_1940:


//--------------------- .nv.info._ZN10layer_norm13ln_fwd_kernelINS_13Kernel_traitsI13__nv_bfloat16S2_fS2_fjLj6144ELj1ELj1ELj8ELj16ENS_18Kernel_traits_baseILj6144ES2_S2_fS2_fjLj256EEEEELb0ELb1ELb1ELb0EEEvNS_9FwdParamsE --------------------------
	.section	.nv.info._ZN10layer_norm13ln_fwd_kernelINS_13Kernel_traitsI13__nv_bfloat16S2_fS2_fjLj6144ELj1ELj1ELj8ELj16ENS_18Kernel_traits_baseILj6144ES2_S2_fS2_fjLj256EEEEELb0ELb1ELb1ELb0EEEvNS_9FwdParamsE,"",@"SHT_CUDA_INFO"
	.sectionflags	@""
	.align	4


	//----- nvinfo : EIATTR_CUDA_API_VERSION
	.align		4
        /*0000*/ 	.byte	0x04, 0x37
        /*0002*/ 	.short	(.L_1942 - .L_1941)
.L_1941:
        /*0004*/ 	.word	0x00000082


	//----- nvinfo : EIATTR_KPARAM_INFO
	.align		4
.L_1942:
        /*0008*/ 	.byte	0x04, 0x17
        /*000a*/ 	.short	(.L_1944 - .L_1943)
.L_1943:
        /*000c*/ 	.word	0x00000000
        /*0010*/ 	.short	0x0000
        /*0012*/ 	.short	0x0000
        /*0014*/ 	.byte	0x00, 0xf0, 0xa1, 0x03


	//----- nvinfo : EIATTR_SPARSE_MMA_MASK
	.align		4
.L_1944:
        /*0018*/ 	.byte	0x03, 0x50
        /*001a*/ 	.short	0x0000


	//----- nvinfo : EIATTR_MAXREG_COUNT
	.align		4
        /*001c*/ 	.byte	0x03, 0x1b
        /*001e*/ 	.short	0x00ff


	//----- nvinfo : EIATTR_NUM_BARRIERS
	.align		4
        /*0020*/ 	.byte	0x02, 0x4c
        /*0022*/ 	.byte	0x01
	.zero		1


	//----- nvinfo : EIATTR_MERCURY_ISA_VERSION
	.align		4
        /*0024*/ 	.byte	0x03, 0x5f
        /*0026*/ 	.short	0x0101


	//----- nvinfo : EIATTR_COOP_GROUP_MASK_REGIDS
	.align		4
        /*0028*/ 	.byte	0x04, 0x29
        /*002a*/ 	.short	(.L_1946 - .L_1945)


	//   ....[0]....
.L_1945:
        /*002c*/ 	.word	0xffffffff


	//   ....[1]....
        /*0030*/ 	.word	0xffffffff


	//   ....[2]....
        /*0034*/ 	.word	0xffffffff


	//   ....[3]....
        /*0038*/ 	.word	0xffffffff


	//   ....[4]....
        /*003c*/ 	.word	0xffffffff


	//   ....[5]....
        /*0040*/ 	.word	0xffffffff


	//   ....[6]....
        /*0044*/ 	.word	0xffffffff


	//   ....[7]....
        /*0048*/ 	.word	0xffffffff


	//   ....[8]....
        /*004c*/ 	.word	0xffffffff


	//   ....[9]....
        /*0050*/ 	.word	0xffffffff


	//   ....[10]....
        /*0054*/ 	.word	0xffffffff


	//   ....[11]....
        /*0058*/ 	.word	0xffffffff


	//   ....[12]....
        /*005c*/ 	.word	0xffffffff


	//   ....[13]....
        /*0060*/ 	.word	0xffffffff


	//   ....[14]....
        /*0064*/ 	.word	0xffffffff


	//   ....[15]....
        /*0068*/ 	.word	0xffffffff


	//   ....[16]....
        /*006c*/ 	.word	0xffffffff


	//   ....[17]....
        /*0070*/ 	.word	0xffffffff


	//   ....[18]....
        /*0074*/ 	.word	0xffffffff


	//   ....[19]....
        /*0078*/ 	.word	0xffffffff


	//   ....[20]....
        /*007c*/ 	.word	0xffffffff


	//   ....[21]....
        /*0080*/ 	.word	0x0500007c


	//   ....[22]....
        /*0084*/ 	.word	0x0500007c


	//   ....[23]....
        /*0088*/ 	.word	0x0500007c


	//   ....[24]....
        /*008c*/ 	.word	0x0500007c


	//   ....[25]....
        /*0090*/ 	.word	0x0500007c


	//   ....[26]....
        /*0094*/ 	.word	0x0500007c


	//   ....[27]....
        /*0098*/ 	.word	0x0500007c


	//   ....[28]....
        /*009c*/ 	.word	0x0500007c


	//   ....[29]....
        /*00a0*/ 	.word	0x0500007c


	//   ....[30]....
        /*00a4*/ 	.word	0x0500007c


	//----- nvinfo : EIATTR_COOP_GROUP_INSTR_OFFSETS
	.align		4
.L_1946:
        /*00a8*/ 	.byte	0x04, 0x28
        /*00aa*/ 	.short	(.L_1948 - .L_1947)


	//   ....[0]....
.L_1947:
        /*00ac*/ 	.word	0x00002390


	//   ....[1]....
        /*00b0*/ 	.word	0x000023b0


	//   ....[2]....
        /*00b4*/ 	.word	0x000023d0


	//   ....[3]....
        /*00b8*/ 	.word	0x000023f0


	//   ....[4]....
        /*00bc*/ 	.word	0x00002410


	//   ....[5]....
        /*00c0*/ 	.word	0x00002750


	//   ....[6]....
        /*00c4*/ 	.word	0x00002770


	//   ....[7]....
        /*00c8*/ 	.word	0x00002790


	//   ....[8]....
        /*00cc*/ 	.word	0x000027b0


	//   ....[9]....
        /*00d0*/ 	.word	0x000027d0


	//   ....[10]....
        /*00d4*/ 	.word	0x00002920


	//   ....[11]....
        /*00d8*/ 	.word	0x000029a0


	//   ....[12]....
        /*00dc*/ 	.word	0x00002a10


	//   ....[13]....
        /*00e0*/ 	.word	0x00002a40


	//   ....[14]....
        /*00e4*/ 	.word	0x00002a90


	//   ....[15]....
        /*00e8*/ 	.word	0x00002b20


	//   ....[16]....
        /*00ec*/ 	.word	0x00002b50


	//   ....[17]....
        /*00f0*/ 	.word	0x00002b80


	//   ....[18]....
        /*00f4*/ 	.word	0x00002c20


	//   ....[19]....
        /*00f8*/ 	.word	0x00002c70


	//   ....[20]....
        /*00fc*/ 	.word	0x00002c90


	//   ....[21]....
        /*0100*/ 	.word	0x00003520


	//   ....[22]....
        /*0104*/ 	.word	0x00003570


	//   ....[23]....
        /*0108*/ 	.word	0x000035d0


	//   ....[24]....
        /*010c*/ 	.word	0x00003630


	//   ....[25]....
        /*0110*/ 	.word	0x00003680


	//   ....[26]....
        /*0114*/ 	.word	0x000039f0


	//   ....[27]....
        /*0118*/ 	.word	0x00003a40


	//   ....[28]....
        /*011c*/ 	.word	0x00003a90


	//   ....[29]....
        /*0120*/ 	.word	0x00003ae0


	//   ....[30]....
        /*0124*/ 	.word	0x00003b30


	//----- nvinfo : EIATTR_EXIT_INSTR_OFFSETS
	.align		4
.L_1948:
        /*0128*/ 	.byte	0x04, 0x1c
        /*012a*/ 	.short	(.L_1950 - .L_1949)


	//   ....[0]....
.L_1949:
        /*012c*/ 	.word	0x00000610


	//   ....[1]....
        /*0130*/ 	.word	0x000034d0


	//----- nvinfo : EIATTR_MAX_THREADS
	.align		4
.L_1950:
        /*0134*/ 	.byte	0x04, 0x05
        /*0136*/ 	.short	(.L_1952 - .L_1951)
.L_1951:
        /*0138*/ 	.word	0x00000100
        /*013c*/ 	.word	0x00000001
        /*0140*/ 	.word	0x00000001


	//----- nvinfo : EIATTR_CRS_STACK_SIZE
	.align		4
.L_1952:
        /*0144*/ 	.byte	0x04, 0x1e
        /*0146*/ 	.short	(.L_1954 - .L_1953)
.L_1953:
        /*0148*/ 	.word	0x00000000


	//----- nvinfo : EIATTR_CBANK_PARAM_SIZE
	.align		4
.L_1954:
        /*014c*/ 	.byte	0x03, 0x19
        /*014e*/ 	.short	0x00e8


	//----- nvinfo : EIATTR_PARAM_CBANK
	.align		4
        /*0150*/ 	.byte	0x04, 0x0a
        /*0152*/ 	.short	(.L_1956 - .L_1955)
	.align		4
.L_1955:
        /*0154*/ 	.word	index@(.nv.constant0._ZN10layer_norm13ln_fwd_kernelINS_13Kernel_traitsI13__nv_bfloat16S2_fS2_fjLj6144ELj1ELj1ELj8ELj16ENS_18Kernel_traits_baseILj6144ES2_S2_fS2_fjLj256EEEEELb0ELb1ELb1ELb0EEEvNS_9FwdParamsE)
        /*0158*/ 	.short	0x0210
        /*015a*/ 	.short	0x00e8


	//----- nvinfo : EIATTR_SW_WAR
	.align		4
.L_1956:
        /*015c*/ 	.byte	0x04, 0x36
        /*015e*/ 	.short	(.L_1958 - .L_1957)
.L_1957:
        /*0160*/ 	.word	0x00000008
.L_1958:


//--------------------- .nv.info._ZN10layer_norm13ln_fwd_kernelINS_13Kernel_traitsI13__nv_bfloat16S2_fS2_fjLj6144ELj1ELj1ELj8ELj16ENS_18Kernel_traits_baseILj6144ES2_S2_fS2_fjLj256EEEEELb0ELb1ELb1ELb1EEEvNS_9FwdParamsE --------------------------
	.section	.nv.info._ZN10layer_norm13ln_fwd_kernelINS_13Kernel_traitsI13__nv_bfloat16S2_fS2_fjLj6144ELj1ELj1ELj8ELj16ENS_18Kernel_traits_baseILj6144ES2_S2_fS2_fjLj256EEEEELb0ELb1ELb1ELb1EEEvNS_9FwdParamsE,"",@"SHT_CUDA_INFO"
	.sectionflags	@""
	.align	4


	//----- nvinfo : EIATTR_CUDA_API_VERSION
	.align		4
        /*0000*/ 	.byte	0x04, 0x37
        /*0002*/ 	.short	(.L_1960 - .L_1959)
.L_1959:
        /*0004*/ 	.word	0x00000082


	//----- nvinfo : EIATTR_KPARAM_INFO
	.align		4
.L_1960:
        /*0008*/ 	.byte	0x04, 0x17
        /*000a*/ 	.short	(.L_1962 - .L_1961)
.L_1961:
        /*000c*/ 	.word	0x00000000
        /*0010*/ 	.short	0x0000
        /*0012*/ 	.short	0x0000
        /*0014*/ 	.byte	0x00, 0xf0, 0xa1, 0x03


	//----- nvinfo : EIATTR_SPARSE_MMA_MASK
	.align		4
.L_1962:
        /*0018*/ 	.byte	0x03, 0x50
        /*001a*/ 	.short	0x0000


	//----- nvinfo : EIATTR_MAXREG_COUNT
	.align		4
        /*001c*/ 	.byte	0x03, 0x1b
        /*001e*/ 	.short	0x00ff


	//----- nvinfo : EIATTR_NUM_BARRIERS
	.align		4
        /*0020*/ 	.byte	0x02, 0x4c
        /*0022*/ 	.byte	0x01
	.zero		1


	//----- nvinfo : EIATTR_MERCURY_ISA_VERSION
	.align		4
        /*0024*/ 	.byte	0x03, 0x5f
        /*0026*/ 	.short	0x0101


	//----- nvinfo : EIATTR_COOP_GROUP_MASK_REGIDS
	.align		4
        /*0028*/ 	.byte	0x04, 0x29
        /*002a*/ 	.short	(.L_1964 - .L_1963)


	//   ....[0]....
.L_1963:
        /*002c*/ 	.word	0xffffffff


	//   ....[1]....
        /*0030*/ 	.word	0xffffffff


	//   ....[2]....
        /*0034*/ 	.word	0xffffffff


	//   ....[3]....
        /*0038*/ 	.word	0xffffffff


	//   ....[4]....
        /*003c*/ 	.word	0xffffffff


	//   ....[5]....
        /*0040*/ 	.word	0xffffffff


	//   ....[6]....
        /*0044*/ 	.word	0xffffffff


	//   ....[7]....
        /*0048*/ 	.word	0xffffffff


	//   ....[8]....
        /*004c*/ 	.word	0xffffffff


	//   ....[9]....
        /*0050*/ 	.word	0xffffffff


	//   ....[10]....
        /*0054*/ 	.word	0xffffffff


	//   ....[11]....
        /*0058*/ 	.word	0xffffffff


	//   ....[12]....
        /*005c*/ 	.word	0xffffffff


	//   ....[13]....
        /*0060*/ 	.word	0xffffffff


	//   ....[14]....
        /*0064*/ 	.word	0xffffffff


	//   ....[15]....
        /*0068*/ 	.word	0xffffffff


	//   ....[16]....
        /*006c*/ 	.word	0xffffffff


	//   ....[17]....
        /*0070*/ 	.word	0xffffffff


	//   ....[18]....
        /*0074*/ 	.word	0xffffffff


	//   ....[19]....
        /*0078*/ 	.word	0xffffffff


	//   ....[20]....
        /*007c*/ 	.word	0xffffffff


	//   ....[21]....
        /*0080*/ 	.word	0x05000064


	//   ....[22]....
        /*0084*/ 	.word	0x05000064


	//   ....[23]....
        /*0088*/ 	.word	0x05000064


	//   ....[24]....
        /*008c*/ 	.word	0x05000064


	//   ....[25]....
        /*0090*/ 	.word	0x05000064


	//   ....[26]....
        /*0094*/ 	.word	0x05000064


	//   ....[27]....
        /*0098*/ 	.word	0x05000064


	//   ....[28]....
        /*009c*/ 	.word	0x05000064


	//   ....[29]....
        /*00a0*/ 	.word	0x05000064


	//   ....[30]....
        /*00a4*/ 	.word	0x05000064


	//----- nvinfo : EIATTR_COOP_GROUP_INSTR_OFFSETS
	.align		4
.L_1964:
        /*00a8*/ 	.byte	0x04, 0x28
        /*00aa*/ 	.short	(.L_1966 - .L_1965)


	//   ....[0]....
.L_1965:
        /*00ac*/ 	.word	0x00001ca0


	//   ....[1]....
        /*00b0*/ 	.word	0x00001cc0


	//   ....[2]....
        /*00b4*/ 	.word	0x00001ce0


	//   ....[3]....
        /*00b8*/ 	.word	0x00001d00


	//   ....[4]....
        /*00bc*/ 	.word	0x00001d20


	//   ....[5]....
        /*00c0*/ 	.word	0x00002050


	//   ....[6]....
        /*00c4*/ 	.word	0x00002070


	//   ....[7]....
        /*00c8*/ 	.word	0x00002090


	//   ....[8]....
        /*00cc*/ 	.word	0x000020b0


	//   ....[9]....
        /*00d0*/ 	.word	0x000020d0


	//   ....[10]....
        /*00d4*/ 	.word	0x00002250


	//   ....[11]....
        /*00d8*/ 	.word	0x000022a0


	//   ....[12]....
        /*00dc*/ 	.word	0x000022c0


	//   ....[13]....
        /*00e0*/ 	.word	0x000022d0


	//   ....[14]....
        /*00e4*/ 	.word	0x00002390


	//   ....[15]....
        /*00e8*/ 	.word	0x000023c0


	//   ....[16]....
        /*00ec*/ 	.word	0x000023d0


	//   ....[17]....
        /*00f0*/ 	.word	0x00002480


	//   ....[18]....
        /*00f4*/ 	.word	0x000024c0


	//   ....[19]....
        /*00f8*/ 	.word	0x00002560


	//   ....[20]....
        /*00fc*/ 	.word	0x00002580


	//   ....[21]....
        /*0100*/ 	.word	0x00002fa0


	//   ....[22]....
        /*0104*/ 	.word	0x00003010


	//   ....[23]....
        /*0108*/ 	.word	0x00003080


	//   ....[24]....
        /*010c*/ 	.word	0x000030f0


	//   ....[25]....
        /*0110*/ 	.word	0x00003160


	//   ....[26]....
        /*0114*/ 	.word	0x000034d0


	//   ....[27]....
        /*0118*/ 	.word	0x00003540


	//   ....[28]....
        /*011c*/ 	.word	0x000035b0


	//   ....[29]....
        /*0120*/ 	.word	0x00003620


	//   ....[30]....
        /*0124*/ 	.word	0x00003690


	//----- nvinfo : EIATTR_EXIT_INSTR_OFFSETS
	.align		4
.L_1966:
        /*0128*/ 	.byte	0x04, 0x1c
        /*012a*/ 	.short	(.L_1968 - .L_1967)


	//   ....[0]....
.L_1967:
        /*012c*/ 	.word	0x00000180


	//   ....[1]....
        /*0130*/ 	.word	0x00002f40


	//----- nvinfo : EIATTR_MAX_THREADS
	.align		4
.L_1968:
        /*0134*/ 	.byte	0x04, 0x05
        /*0136*/ 	.short	(.L_1970 - .L_1969)
.L_1969:
        /*0138*/ 	.word	0x00000100
        /*013c*/ 	.word	0x00000001
        /*0140*/ 	.word	0x00000001


	//----- nvinfo : EIATTR_CRS_STACK_SIZE
	.align		4
.L_1970:
        /*0144*/ 	.byte	0x04, 0x1e
        /*0146*/ 	.short	(.L_1972 - .L_1971)
.L_1971:
        /*0148*/ 	.word	0x00000000


	//----- nvinfo : EIATTR_CBANK_PARAM_SIZE
	.align		4
.L_1972:
        /*014c*/ 	.byte	0x03, 0x19
        /*014e*/ 	.short	0x00e8


	//----- nvinfo : EIATTR_PARAM_CBANK
	.align		4
        /*0150*/ 	.byte	0x04, 0x0a
        /*0152*/ 	.short	(.L_1974 - .L_1973)
	.align		4
.L_1973:
        /*0154*/ 	.word	index@(.nv.constant0._ZN10layer_norm13ln_fwd_kernelINS_13Kernel_traitsI13__nv_bfloat16S2_fS2_fjLj6144ELj1ELj1ELj8ELj16ENS_18Kernel_traits_baseILj6144ES2_S2_fS2_fjLj256EEEEELb0ELb1ELb1ELb1EEEvNS_9FwdParamsE)
        /*0158*/ 	.short	0x0210
        /*015a*/ 	.short	0x00e8


	//----- nvinfo : EIATTR_SW_WAR
	.align		4
.L_1974:
        /*015c*/ 	.byte	0x04, 0x36
        /*015e*/ 	.short	(.L_1976 - .L_1975)
.L_1975:
        /*0160*/ 	.word	0x00000008
.L_1976:


//--------------------- .nv.info._ZN10layer_norm13ln_fwd_kernelINS_13Kernel_traitsI13__nv_bfloat16S2_fS2_fjLj6144ELj1ELj1ELj8ELj16ENS_18Kernel_traits_baseILj6144ES2_S2_fS2_fjLj256EEEEELb1ELb0ELb0ELb0EEEvNS_9FwdParamsE --------------------------
	.section	.nv.info._ZN10layer_norm13ln_fwd_kernelINS_13Kernel_traitsI13__nv_bfloat16S2_fS2_fjLj6144ELj1ELj1ELj8ELj16ENS_18Kernel_traits_baseILj6144ES2_S2_fS2_fjLj256EEEEELb1ELb0ELb0ELb0EEEvNS_9FwdParamsE,"",@"SHT_CUDA_INFO"
	.sectionflags	@""
	.align	4


	//----- nvinfo : EIATTR_CUDA_API_VERSION
	.align		4
        /*0000*/ 	.byte	0x04, 0x37
        /*0002*/ 	.short	(.L_1978 - .L_1977)
.L_1977:
        /*0004*/ 	.word	0x00000082


	//----- nvinfo : EIATTR_KPARAM_INFO
	.align		4
.L_1978:
        /*0008*/ 	.byte	0x04, 0x17
        /*000a*/ 	.short	(.L_1980 - .L_1979)
.L_1979:
        /*000c*/ 	.word	0x00000000
        /*0010*/ 	.short	0x0000
        /*0012*/ 	.short	0x0000
        /*0014*/ 	.byte	0x00, 0xf0, 0xa1, 0x03


	//----- nvinfo : EIATTR_SPARSE_MMA_MASK
	.align		4
.L_1980:
        /*0018*/ 	.byte	0x03, 0x50
        /*001a*/ 	.short	0x0000


	//----- nvinfo : EIATTR_MAXREG_COUNT
	.align		4
        /*001c*/ 	.byte	0x03, 0x1b
        /*001e*/ 	.short	0x00ff


	//----- nvinfo : EIATTR_NUM_BARRIERS
	.align		4
        /*0020*/ 	.byte	0x02, 0x4c
        /*0022*/ 	.byte	0x01
	.zero		1


	//----- nvinfo : EIATTR_MERCURY_ISA_VERSION
	.align		4
        /*0024*/ 	.byte	0x03, 0x5f
        /*0026*/ 	.short	0x0101


	//----- nvinfo : EIATTR_COOP_GROUP_MASK_REGIDS
	.align		4
        /*0028*/ 	.byte	0x04, 0x29
        /*002a*/ 	.short	(.L_1982 - .L_1981)


	//   ....[0]....
.L_1981:
        /*002c*/ 	.word	0xffffffff


	//   ....[1]....
        /*0030*/ 	.word	0xffffffff


	//   ....[2]....
        /*0034*/ 	.word	0xffffffff


	//   ....[3]....
        /*0038*/ 	.word	0xffffffff


	//   ....[4]....
        /*003c*/ 	.word	0xffffffff


	//   ....[5]....
        /*0040*/ 	.word	0xffffffff


	//   ....[6]....
        /*0044*/ 	.word	0xffffffff


	//   ....[7]....
        /*0048*/ 	.word	0xffffffff


	//   ....[8]....
        /*004c*/ 	.word	0xffffffff


	//   ....[9]....
        /*0050*/ 	.word	0xffffffff


	//   ....[10]....
        /*0054*/ 	.word	0xffffffff


	//   ....[11]....
        /*0058*/ 	.word	0xffffffff


	//   ....[12]....
        /*005c*/ 	.word	0xffffffff


	//   ....[13]....
        /*0060*/ 	.word	0xffffffff


	//   ....[14]....
        /*0064*/ 	.word	0xffffffff


	//   ....[15]....
        /*0068*/ 	.word	0xffffffff


	//   ....[16]....
        /*006c*/ 	.word	0xffffffff


	//   ....[17]....
        /*0070*/ 	.word	0xffffffff


	//   ....[18]....
        /*0074*/ 	.word	0xffffffff


	//   ....[19]....
        /*0078*/ 	.word	0xffffffff


	//   ....[20]....
        /*007c*/ 	.word	0xffffffff


	//   ....[21]....
        /*0080*/ 	.word	0x0500006d


	//   ....[22]....
        /*0084*/ 	.word	0x0500006d


	//   ....[23]....
        /*0088*/ 	.word	0x0500006d


	//   ....[24]....
        /*008c*/ 	.word	0x0500006d


	//   ....[25]....
        /*0090*/ 	.word	0x0500006d


	//   ....[26]....
        /*0094*/ 	.word	0x0500006d


	//   ....[27]....
        /*0098*/ 	.word	0x0500006d


	//   ....[28]....
        /*009c*/ 	.word	0x0500006d


	//   ....[29]....
        /*00a0*/ 	.word	0x0500006d


	//   ....[30]....
        /*00a4*/ 	.word	0x0500006d


	//----- nvinfo : EIATTR_COOP_GROUP_INSTR_OFFSETS
	.align		4
.L_1982:
        /*00a8*/ 	.byte	0x04, 0x28
        /*00aa*/ 	.short	(.L_1984 - .L_1983)


	//   ....[0]....
.L_1983:
        /*00ac*/ 	.word	0x00009a80


	//   ....[1]....
        /*00b0*/ 	.word	0x00009aa0


	//   ....[2]....
        /*00b4*/ 	.word	0x00009ac0


	//   ....[3]....
        /*00b8*/ 	.word	0x00009ae0


	//   ....[4]....
        /*00bc*/ 	.word	0x00009b00


	//   ....[5]....
        /*00c0*/ 	.word	0x00009e40


	//   ....[6]....
        /*00c4*/ 	.word	0x00009e60


	//   ....[7]....
        /*00c8*/ 	.word	0x00009e80


	//   ....[8]....
        /*00cc*/ 	.word	0x00009ea0


	//   ....[9]....
        /*00d0*/ 	.word	0x00009ec0


	//   ....[10]....
        /*00d4*/ 	.word	0x0000a050


	//   ....[11]....
        /*00d8*/ 	.word	0x0000a0a0


	//   ....[12]....
        /*00dc*/ 	.word	0x0000a0c0


	//   ....[13]....
        /*00e0*/ 	.word	0x0000a0d0


	//   ....[14]....
        /*00e4*/ 	.word	0x0000a190


	//   ....[15]....
        /*00e8*/ 	.word	0x0000a1c0


	//   ....[16]....
        /*00ec*/ 	.word	0x0000a1d0


	//   ....[17]....
        /*00f0*/ 	.word	0x0000a280


	//   ....[18]....
        /*00f4*/ 	.word	0x0000a2c0


	//   ....[19]....
        /*00f8*/ 	.word	0x0000a360


	//   ....[20]....
        /*00fc*/ 	.word	0x0000a390


	//   ....[21]....
        /*0100*/ 	.word	0x0000ab90


	//   ....[22]....
        /*0104*/ 	.word	0x0000ac00


	//   ....[23]....
        /*0108*/ 	.word	0x0000ac70


	//   ....[24]....
        /*010c*/ 	.word	0x0000ace0


	//   ....[25]....
        /*0110*/ 	.word	0x0000ad50


	//   ....[26]....
        /*0114*/ 	.word	0x0000b0d0


	//   ....[27]....
        /*0118*/ 	.word	0x0000b140


	//   ....[28]....
        /*011c*/ 	.word	0x0000b1b0


	//   ....[29]....
        /*0120*/ 	.word	0x0000b220


	//   ....[30]....
        /*0124*/ 	.word	0x0000b290


	//----- nvinfo : EIATTR_EXIT_INSTR_OFFSETS
	.align		4
.L_1984:
        /*0128*/ 	.byte	0x04, 0x1c
        /*012a*/ 	.short	(.L_1986 - .L_1985)


	//   ....[0]....
.L_1985:
        /*012c*/ 	.word	0x00000910


	//   ....[1]....
        /*0130*/ 	.word	0x0000ab30


	//----- nvinfo : EIATTR_MAX_THREADS
	.align		4
.L_1986:
        /*0134*/ 	.byte	0x04, 0x05
        /*0136*/ 	.short	(.L_1988 - .L_1987)
.L_1987:
        /*0138*/ 	.word	0x00000100
        /*013c*/ 	.word	0x00000001
        /*0140*/ 	.word	0x00000001


	//----- nvinfo : EIATTR_CRS_STACK_SIZE
	.align		4
.L_1988:
        /*0144*/ 	.byte	0x04, 0x1e
        /*0146*/ 	.short	(.L_1990 - .L_1989)
.L_1989:
        /*0148*/ 	.word	0x00000000


	//----- nvinfo : EIATTR_CBANK_PARAM_SIZE
	.align		4
.L_1990:
        /*014c*/ 	.byte	0x03, 0x19
        /*014e*/ 	.short	0x00e8


	//----- nvinfo : EIATTR_PARAM_CBANK
	.align		4
        /*0150*/ 	.byte	0x04, 0x0a
        /*0152*/ 	.short	(.L_1992 - .L_1991)
	.align		4
.L_1991:
        /*0154*/ 	.word	index@(.nv.constant0._ZN10layer_norm13ln_fwd_kernelINS_13Kernel_traitsI13__nv_bfloat16S2_fS2_fjLj6144ELj1ELj1ELj8ELj16ENS_18Kernel_traits_baseILj6144ES2_S2_fS2_fjLj256EEEEELb1ELb0ELb0ELb0EEEvNS_9FwdParamsE)
        /*0158*/ 	.short	0x0210
        /*015a*/ 	.short	0x00e8


	//----- nvinfo : EIATTR_SW_WAR
	.align		4
.L_1992:
        /*015c*/ 	.byte	0x04, 0x36
        /*015e*/ 	.short	(.L_1994 - .L_1993)
.L_1993:
        /*0160*/ 	.word	0x00000008
.L_1994:


//--------------------- .nv.info._ZN10layer_norm13ln_fwd_kernelINS_13Kernel_traitsI13__nv_bfloat16S2_fS2_fjLj6144ELj1ELj1ELj8ELj16ENS_18Kernel_traits_baseILj6144ES2_S2_fS2_fjLj256EEEEELb1ELb0ELb0ELb1EEEvNS_9FwdParamsE --------------------------
	.section	.nv.info._ZN10layer_norm13ln_fwd_kernelINS_13Kernel_traitsI13__nv_bfloat16S2_fS2_fjLj6144ELj1ELj1ELj8ELj16ENS_18Kernel_traits_baseILj6144ES2_S2_fS2_fjLj256EEEEELb1ELb0ELb0ELb1EEEvNS_9FwdParamsE,"",@"SHT_CUDA_INFO"
	.sectionflags	@""
	.align	4


	//----- nvinfo : EIATTR_CUDA_API_VERSION
	.align		4
        /*0000*/ 	.byte	0x04, 0x37
        /*0002*/ 	.short	(.L_1996 - .L_1995)
.L_1995:
        /*0004*/ 	.word	0x00000082


	//----- nvinfo : EIATTR_KPARAM_INFO
	.align		4
.L_1996:
        /*0008*/ 	.byte	0x04, 0x17
        /*000a*/ 	.short	(.L_1998 - .L_1997)
.L_1997:
        /*000c*/ 	.word	0x00000000
        /*0010*/ 	.short	0x0000
        /*0012*/ 	.short	0x0000
        /*0014*/ 	.byte	0x00, 0xf0, 0xa1, 0x03


	//----- nvinfo : EIATTR_SPARSE_MMA_MASK
	.align		4
.L_1998:
        /*0018*/ 	.byte	0x03, 0x50
        /*001a*/ 	.short	0x0000


	//----- nvinfo : EIATTR_MAXREG_COUNT
	.align		4
        /*001c*/ 	.byte	0x03, 0x1b
        /*001e*/ 	.short	0x00ff


	//----- nvinfo : EIATTR_NUM_BARRIERS
	.align		4
        /*0020*/ 	.byte	0x02, 0x4c
        /*0022*/ 	.byte	0x01
	.zero		1


	//----- nvinfo : EIATTR_MERCURY_ISA_VERSION
	.align		4
        /*0024*/ 	.byte	0x03, 0x5f
        /*0026*/ 	.short	0x0101


	//----- nvinfo : EIATTR_COOP_GROUP_MASK_REGIDS
	.align		4
        /*0028*/ 	.byte	0x04, 0x29
        /*002a*/ 	.short	(.L_2000 - .L_1999)


	//   ....[0]....
.L_1999:
        /*002c*/ 	.word	0xffffffff


	//   ....[1]....
        /*0030*/ 	.word	0xffffffff


	//   ....[2]....
        /*0034*/ 	.word	0xffffffff


	//   ....[3]....
        /*0038*/ 	.word	0xffffffff


	//   ....[4]....
        /*003c*/ 	.word	0xffffffff


	//   ....[5]....
        /*0040*/ 	.word	0xffffffff


	//   ....[6]....
        /*0044*/ 	.word	0xffffffff


	//   ....[7]....
        /*0048*/ 	.word	0xffffffff


	//   ....[8]....
        /*004c*/ 	.word	0xffffffff


	//   ....[9]....
        /*0050*/ 	.word	0xffffffff


	//   ....[10]....
        /*0054*/ 	.word	0xffffffff


	//   ....[11]....
        /*0058*/ 	.word	0xffffffff


	//   ....[12]....
        /*005c*/ 	.word	0xffffffff


	//   ....[13]....
        /*0060*/ 	.word	0xffffffff


	//   ....[14]....
        /*0064*/ 	.word	0xffffffff


	//   ....[15]....
        /*0068*/ 	.word	0xffffffff


	//   ....[16]....
        /*006c*/ 	.word	0xffffffff


	//   ....[17]....
        /*0070*/ 	.word	0xffffffff


	//   ....[18]....
        /*0074*/ 	.word	0xffffffff


	//   ....[19]....
        /*0078*/ 	.word	0xffffffff


	//   ....[20]....
        /*007c*/ 	.word	0xffffffff


	//   ....[21]....
        /*0080*/ 	.word	0x05000065


	//   ....[22]....
        /*0084*/ 	.word	0x05000065


	//   ....[23]....
        /*0088*/ 	.word	0x05000065


	//   ....[24]....
        /*008c*/ 	.word	0x05000065


	//   ....[25]....
        /*0090*/ 	.word	0x05000065


	//   ....[26]....
        /*0094*/ 	.word	0x05000065


	//   ....[27]....
        /*0098*/ 	.word	0x05000065


	//   ....[28]....
        /*009c*/ 	.word	0x05000065


	//   ....[29]....
        /*00a0*/ 	.word	0x05000065


	//   ....[30]....
        /*00a4*/ 	.word	0x05000065


	//----- nvinfo : EIATTR_COOP_GROUP_INSTR_OFFSETS
	.align		4
.L_2000:
        /*00a8*/ 	.byte	0x04, 0x28
        /*00aa*/ 	.short	(.L_2002 - .L_2001)


	//   ....[0]....
.L_2001:
        /*00ac*/ 	.word	0x00009380


	//   ....[1]....
        /*00b0*/ 	.word	0x000093a0


	//   ....[2]....
        /*00b4*/ 	.word	0x000093c0


	//   ....[3]....
        /*00b8*/ 	.word	0x000093e0


	//   ....[4]....
        /*00bc*/ 	.word	0x00009400


	//   ....[5]....
        /*00c0*/ 	.word	0x00009730


	//   ....[6]....
        /*00c4*/ 	.word	0x00009750


	//   ....[7]....
        /*00c8*/ 	.word	0x00009770


	//   ....[8]....
        /*00cc*/ 	.word	0x00009790


	//   ....[9]....
        /*00d0*/ 	.word	0x000097b0


	//   ....[10]....
        /*00d4*/ 	.word	0x00009910


	//   ....[11]....
        /*00d8*/ 	.word	0x00009980


	//   ....[12]....
        /*00dc*/ 	.word	0x000099a0


	//   ....[13]....
        /*00e0*/ 	.word	0x000099b0


	//   ....[14]....
        /*00e4*/ 	.word	0x00009a70


	//   ....[15]....
        /*00e8*/ 	.word	0x00009aa0


	//   ....[16]....
        /*00ec*/ 	.word	0x00009ab0


	//   ....[17]....
        /*00f0*/ 	.word	0x00009b50


	//   ....[18]....
        /*00f4*/ 	.word	0x00009bb0


	//   ....[19]....
        /*00f8*/ 	.word	0x00009c40


	//   ....[20]....
        /*00fc*/ 	.word	0x00009c70


	//   ....[21]....
        /*0100*/ 	.word	0x0000a3b0


	//   ....[22]....
        /*0104*/ 	.word	0x0000a420


	//   ....[23]....
        /*0108*/ 	.word	0x0000a490


	//   ....[24]....
        /*010c*/ 	.word	0x0000a500


	//   ....[25]....
        /*0110*/ 	.word	0x0000a570


	//   ....[26]....
        /*0114*/ 	.word	0x0000a8f0


	//   ....[27]....
        /*0118*/ 	.word	0x0000a960


	//   ....[28]....
        /*011c*/ 	.word	0x0000a9d0


	//   ....[29]....
        /*0120*/ 	.word	0x0000aa40


	//   ....[30]....
        /*0124*/ 	.word	0x0000aab0


	//----- nvinfo : EIATTR_EXIT_INSTR_OFFSETS
	.align		4
.L_2002:
        /*0128*/ 	.byte	0x04, 0x1c
        /*012a*/ 	.short	(.L_2004 - .L_2003)


	//   ....[0]....
.L_2003:
        /*012c*/ 	.word	0x000005c0


	//   ....[1]....
        /*0130*/ 	.word	0x0000a350


	//----- nvinfo : EIATTR_MAX_THREADS
	.align		4
.L_2004:
        /*0134*/ 	.byte	0x04, 0x05
        /*0136*/ 	.short	(.L_2006 - .L_2005)
.L_2005:
        /*0138*/ 	.word	0x00000100
        /*013c*/ 	.word	0x00000001
        /*0140*/ 	.word	0x00000001


	//----- nvinfo : EIATTR_CRS_STACK_SIZE
	.align		4
.L_2006:
        /*0144*/ 	.byte	0x04, 0x1e
        /*0146*/ 	.short	(.L_2008 - .L_2007)
.L_2007:
        /*0148*/ 	.word	0x00000000


	//----- nvinfo : EIATTR_CBANK_PARAM_SIZE
	.align		4
.L_2008:
        /*014c*/ 	.byte	0x03, 0x19
        /*014e*/ 	.short	0x00e8


	//----- nvinfo : EIATTR_PARAM_CBANK
	.align		4
        /*0150*/ 	.byte	0x04, 0x0a
        /*0152*/ 	.short	(.L_2010 - .L_2009)
	.align		4
.L_2009:
        /*0154*/ 	.word	index@(.nv.constant0._ZN10layer_norm13ln_fwd_kernelINS_13Kernel_traitsI13__nv_bfloat16S2_fS2_fjLj6144ELj1ELj1ELj8ELj16ENS_18Kernel_traits_baseILj6144ES2_S2_fS2_fjLj256EEEEELb1ELb0ELb0ELb1EEEvNS_9FwdParamsE)
        /*0158*/ 	.short	0x0210
        /*015a*/ 	.short	0x00e8


	//----- nvinfo : EIATTR_SW_WAR
	.align		4
.L_2010:
        /*015c*/ 	.byte	0x04, 0x36
        /*015e*/ 	.short	(.L_2012 - .L_2011)
.L_2011:
        /*0160*/ 	.word	0x00000008
.L_2012:


//--------------------- .nv.info._ZN10layer_norm13ln_fwd_kernelINS_13Kernel_traitsI13__nv_bfloat16S2_fS2_fjLj6144ELj1ELj1ELj8ELj16ENS_18Kernel_traits_baseILj6144ES2_S2_fS2_fjLj256EEEEELb1ELb0ELb1ELb0EEEvNS_9FwdParamsE --------------------------
	.section	.nv.info._ZN10layer_norm13ln_fwd_kernelINS_13Kernel_traitsI13__nv_bfloat16S2_fS2_fjLj6144ELj1ELj1ELj8ELj16ENS_18Kernel_traits_baseILj6144ES2_S2_fS2_fjLj256EEEEELb1ELb0ELb1ELb0EEEvNS_9FwdParamsE,"",@"SHT_CUDA_INFO"
	.sectionflags	@""
	.align	4


	//----- nvinfo : EIATTR_CUDA_API_VERSION
	.align		4
        /*0000*/ 	.byte	0x04, 0x37
        /*0002*/ 	.short	(.L_2014 - .L_2013)
.L_2013:
        /*0004*/ 	.word	0x00000082


	//----- nvinfo : EIATTR_KPARAM_INFO
	.align		4
.L_2014:
        /*0008*/ 	.byte	0x04, 0x17
        /*000a*/ 	.short	(.L_2016 - .L_2015)
.L_2015:
        /*000c*/ 	.word	0x00000000
        /*0010*/ 	.short	0x0000
        /*0012*/ 	.short	0x0000
        /*0014*/ 	.byte	0x00, 0xf0, 0xa1, 0x03


	//----- nvinfo : EIATTR_SPARSE_MMA_MASK
	.align		4
.L_2016:
        /*0018*/ 	.byte	0x03, 0x50
        /*001a*/ 	.short	0x0000


	//----- nvinfo : EIATTR_MAXREG_COUNT
	.align		4
        /*001c*/ 	.byte	0x03, 0x1b
        /*001e*/ 	.short	0x00ff


	//----- nvinfo : EIATTR_NUM_BARRIERS
	.align		4
        /*0020*/ 	.byte	0x02, 0x4c
        /*0022*/ 	.byte	0x01
	.zero		1


	//----- nvinfo : EIATTR_MERCURY_ISA_VERSION
	.align		4
        /*0024*/ 	.byte	0x03, 0x5f
        /*0026*/ 	.short	0x0101


	//----- nvinfo : EIATTR_COOP_GROUP_MASK_REGIDS
	.align		4
        /*0028*/ 	.byte	0x04, 0x29
        /*002a*/ 	.short	(.L_2018 - .L_2017)


	//   ....[0]....
.L_2017:
        /*002c*/ 	.word	0xffffffff


	//   ....[1]....
        /*0030*/ 	.word	0xffffffff


	//   ....[2]....
        /*0034*/ 	.word	0xffffffff


	//   ....[3]....
        /*0038*/ 	.word	0xffffffff


	//   ....[4]....
        /*003c*/ 	.word	0xffffffff


	//   ....[5]....
        /*0040*/ 	.word	0xffffffff


	//   ....[6]....
        /*0044*/ 	.word	0xffffffff


	//   ....[7]....
        /*0048*/ 	.word	0xffffffff


	//   ....[8]....
        /*004c*/ 	.word	0xffffffff


	//   ....[9]....
        /*0050*/ 	.word	0xffffffff


	//   ....[10]....
        /*0054*/ 	.word	0xffffffff


	//   ....[11]....
        /*0058*/ 	.word	0xffffffff


	//   ....[12]....
        /*005c*/ 	.word	0xffffffff


	//   ....[13]....
        /*0060*/ 	.word	0xffffffff


	//   ....[14]....
        /*0064*/ 	.word	0xffffffff


	//   ....[15]....
        /*0068*/ 	.word	0xffffffff


	//   ....[16]....
        /*006c*/ 	.word	0xffffffff


	//   ....[17]....
        /*0070*/ 	.word	0xffffffff


	//   ....[18]....
        /*0074*/ 	.word	0xffffffff


	//   ....[19]....
        /*0078*/ 	.word	0xffffffff


	//   ....[20]....
        /*007c*/ 	.word	0xffffffff


	//   ....[21]....
        /*0080*/ 	.word	0x05000075


	//   ....[22]....
        /*0084*/ 	.word	0x05000075


	//   ....[23]....
        /*0088*/ 	.word	0x05000075


	//   ....[24]....
        /*008c*/ 	.word	0x05000075


	//   ....[25]....
        /*0090*/ 	.word	0x05000075


	//   ....[26]....
        /*0094*/ 	.word	0x05000075


	//   ....[27]....
        /*0098*/ 	.word	0x05000075


	//   ....[28]....
        /*009c*/ 	.word	0x05000075


	//   ....[29]....
        /*00a0*/ 	.word	0x05000075


	//   ....[30]....
        /*00a4*/ 	.word	0x05000075


	//----- nvinfo : EIATTR_COOP_GROUP_INSTR_OFFSETS
	.align		4
.L_2018:
        /*00a8*/ 	.byte	0x04, 0x28
        /*00aa*/ 	.short	(.L_2020 - .L_2019)


	//   ....[0]....
.L_2019:
        /*00ac*/ 	.word	0x0000a6b0


	//   ....[1]....
        /*00b0*/ 	.word	0x0000a6d0


	//   ....[2]....
        /*00b4*/ 	.word	0x0000a6f0


	//   ....[3]....
        /*00b8*/ 	.word	0x0000a710


	//   ....[4]....
        /*00bc*/ 	.word	0x0000a730


	//   ....[5]....
        /*00c0*/ 	.word	0x0000aa70


	//   ....[6]....
        /*00c4*/ 	.word	0x0000aa90


	//   ....[7]....
        /*00c8*/ 	.word	0x0000aab0


	//   ....[8]....
        /*00cc*/ 	.word	0x0000aad0


	//   ....[9]....
        /*00d0*/ 	.word	0x0000aaf0


	//   ....[10]....
        /*00d4*/ 	.word	0x0000ac30


	//   ....[11]....
        /*00d8*/ 	.word	0x0000acc0


	//   ....[12]....
        /*00dc*/ 	.word	0x0000ace0


	//   ....[13]....
        /*00e0*/ 	.word	0x0000ad40


	//   ....[14]....
        /*00e4*/ 	.word	0x0000ada0


	//   ....[15]....
        /*00e8*/ 	.word	0x0000adf0


	//   ....[16]....
        /*00ec*/ 	.word	0x0000ae20


	//   ....[17]....
        /*00f0*/ 	.word	0x0000ae80


	//   ....[18]....
        /*00f4*/ 	.word	0x0000aeb0


	//   ....[19]....
        /*00f8*/ 	.word	0x0000afc0


	//   ....[20]....
        /*00fc*/ 	.word	0x0000afd0


	//   ....[21]....
        /*0100*/ 	.word	0x0000b850


	//   ....[22]....
        /*0104*/ 	.word	0x0000b8c0


	//   ....[23]....
        /*0108*/ 	.word	0x0000b930


	//   ....[24]....
        /*010c*/ 	.word	0x0000b9a0


	//   ....[25]....
        /*0110*/ 	.word	0x0000ba10


	//   ....[26]....
        /*0114*/ 	.word	0x0000bda0


	//   ....[27]....
        /*0118*/ 	.word	0x0000be10


	//   ....[28]....
        /*011c*/ 	.word	0x0000be80


	//   ....[29]....
        /*0120*/ 	.word	0x0000bef0


	//   ....[30]....
        /*0124*/ 	.word	0x0000bf60


	//----- nvinfo : EIATTR_EXIT_INSTR_OFFSETS
	.align		4
.L_2020:
        /*0128*/ 	.byte	0x04, 0x1c
        /*012a*/ 	.short	(.L_2022 - .L_2021)


	//   ....[0]....
.L_2021:
        /*012c*/ 	.word	0x00000900


	//   ....[1]....
        /*0130*/ 	.word	0x0000b7f0


	//----- nvinfo : EIATTR_MAX_THREADS
	.align		4
.L_2022:
        /*0134*/ 	.byte	0x04, 0x05
        /*0136*/ 	.short	(.L_2024 - .L_2023)
.L_2023:
        /*0138*/ 	.word	0x00000100
        /*013c*/ 	.word	0x00000001
        /*0140*/ 	.word	0x00000001


	//----- nvinfo : EIATTR_CRS_STACK_SIZE
	.align		4
.L_2024:
        /*0144*/ 	.byte	0x04, 0x1e
        /*0146*/ 	.short	(.L_2026 - .L_2025)
.L_2025:
        /*0148*/ 	.word	0x00000000


	//----- nvinfo : EIATTR_CBANK_PARAM_SIZE
	.align		4
.L_2026:
        /*014c*/ 	.byte	0x03, 0x19
        /*014e*/ 	.short	0x00e8


	//----- nvinfo : EIATTR_PARAM_CBANK
	.align		4
        /*0150*/ 	.byte	0x04, 0x0a
        /*0152*/ 	.short	(.L_2028 - .L_2027)
	.align		4
.L_2027:
        /*0154*/ 	.word	index@(.nv.constant0._ZN10layer_norm13ln_fwd_kernelINS_13Kernel_traitsI13__nv_bfloat16S2_fS2_fjLj6144ELj1ELj1ELj8ELj16ENS_18Kernel_traits_baseILj6144ES2_S2_fS2_fjLj256EEEEELb1ELb0ELb1ELb0EEEvNS_9FwdParamsE)
        /*0158*/ 	.short	0x0210
        /*015a*/ 	.short	0x00e8


	//----- nvinfo : EIATTR_SW_WAR
	.align		4
.L_2028:
        /*015c*/ 	.byte	0x04, 0x36
        /*015e*/ 	.short	(.L_2030 - .L_2029)
.L_2029:
        /*0160*/ 	.word	0x00000008
.L_2030:


//--------------------- .nv.info._ZN10layer_norm13ln_fwd_kernelINS_13Kernel_traitsI13__nv_bfloat16S2_fS2_fjLj6144ELj1ELj1ELj8ELj16ENS_18Kernel_traits_baseILj6144ES2_S2_fS2_fjLj256EEEEELb1ELb0ELb1ELb1EEEvNS_9FwdParamsE --------------------------
	.section	.nv.info._ZN10layer_norm13ln_fwd_kernelINS_13Kernel_traitsI13__nv_bfloat16S2_fS2_fjLj6144ELj1ELj1ELj8ELj16ENS_18Kernel_traits_baseILj6144ES2_S2_fS2_fjLj256EEEEELb1ELb0ELb1ELb1EEEvNS_9FwdParamsE,"",@"SHT_CUDA_INFO"
	.sectionflags	@""
	.align	4


	//----- nvinfo : EIATTR_CUDA_API_VERSION
	.align		4
        /*0000*/ 	.byte	0x04, 0x37
        /*0002*/ 	.short	(.L_2032 - .L_2031)
.L_2031:
        /*0004*/ 	.word	0x00000082


	//----- nvinfo : EIATTR_KPARAM_INFO
	.align		4
.L_2032:
        /*0008*/ 	.byte	0x04, 0x17
        /*000a*/ 	.short	(.L_2034 - .L_2033)
.L_2033:
        /*000c*/ 	.word	0x00000000
        /*0010*/ 	.short	0x0000
        /*0012*/ 	.short	0x0000
        /*0014*/ 	.byte	0x00, 0xf0, 0xa1, 0x03


	//----- nvinfo : EIATTR_SPARSE_MMA_MASK
	.align		4
.L_2034:
        /*0018*/ 	.byte	0x03, 0x50
        /*001a*/ 	.short	0x0000


	//----- nvinfo : EIATTR_MAXREG_COUNT
	.align		4
        /*001c*/ 	.byte	0x03, 0x1b
        /*001e*/ 	.short	0x00ff


	//----- nvinfo : EIATTR_NUM_BARRIERS
	.align		4
        /*0020*/ 	.byte	0x02, 0x4c
        /*0022*/ 	.byte	0x01
	.zero		1


	//----- nvinfo : EIATTR_MERCURY_ISA_VERSION
	.align		4
        /*0024*/ 	.byte	0x03, 0x5f
        /*0026*/ 	.short	0x0101


	//----- nvinfo : EIATTR_COOP_GROUP_MASK_REGIDS
	.align		4
        /*0028*/ 	.byte	0x04, 0x29
        /*002a*/ 	.short	(.L_2036 - .L_2035)


	//   ....[0]....
.L_2035:
        /*002c*/ 	.word	0xffffffff


	//   ....[1]....
        /*0030*/ 	.word	0xffffffff


	//   ....[2]....
        /*0034*/ 	.word	0xffffffff


	//   ....[3]....
        /*0038*/ 	.word	0xffffffff


	//   ....[4]....
        /*003c*/ 	.word	0xffffffff


	//   ....[5]....
        /*0040*/ 	.word	0xffffffff


	//   ....[6]....
        /*0044*/ 	.word	0xffffffff


	//   ....[7]....
        /*0048*/ 	.word	0xffffffff


	//   ....[8]....
        /*004c*/ 	.word	0xffffffff


	//   ....[9]....
        /*0050*/ 	.word	0xffffffff


	//   ....[10]....
        /*0054*/ 	.word	0xffffffff


	//   ....[11]....
        /*0058*/ 	.word	0xffffffff


	//   ....[12]....
        /*005c*/ 	.word	0xffffffff


	//   ....[13]....
        /*0060*/ 	.word	0xffffffff


	//   ....[14]....
        /*0064*/ 	.word	0xffffffff


	//   ....[15]....
        /*0068*/ 	.word	0xffffffff


	//   ....[16]....
        /*006c*/ 	.word	0xffffffff


	//   ....[17]....
        /*0070*/ 	.word	0xffffffff


	//   ....[18]....
        /*0074*/ 	.word	0xffffffff


	//   ....[19]....
        /*0078*/ 	.word	0xffffffff


	//   ....[20]....
        /*007c*/ 	.word	0xffffffff


	//   ....[21]....
        /*0080*/ 	.word	0x0500005b


	//   ....[22]....
        /*0084*/ 	.word	0x0500005b


	//   ....[23]....
        /*0088*/ 	.word	0x0500005b


	//   ....[24]....
        /*008c*/ 	.word	0x0500005b


	//   ....[25]....
        /*0090*/ 	.word	0x0500005b


	//   ....[26]....
        /*0094*/ 	.word	0x0500005b


	//   ....[27]....
        /*0098*/ 	.word	0x0500005b


	//   ....[28]....
        /*009c*/ 	.word	0x0500005b


	//   ....[29]....
        /*00a0*/ 	.word	0x0500005b


	//   ....[30]....
        /*00a4*/ 	.word	0x0500005b


	//----- nvinfo : EIATTR_COOP_GROUP_INSTR_OFFSETS
	.align		4
.L_2036:
        /*00a8*/ 	.byte	0x04, 0x28
        /*00aa*/ 	.short	(.L_2038 - .L_2037)


	//   ....[0]....
.L_2037:
        /*00ac*/ 	.word	0x0000a020


	//   ....[1]....
        /*00b0*/ 	.word	0x0000a040


	//   ....[2]....
        /*00b4*/ 	.word	0x0000a060


	//   ....[3]....
        /*00b8*/ 	.word	0x0000a080


	//   ....[4]....
        /*00bc*/ 	.word	0x0000a0a0


	//   ....[5]....
        /*00c0*/ 	.word	0x0000a3d0


	//   ....[6]....
        /*00c4*/ 	.word	0x0000a3f0


	//   ....[7]....
        /*00c8*/ 	.word	0x0000a410


	//   ....[8]....
        /*00cc*/ 	.word	0x0000a430


	//   ....[9]....
        /*00d0*/ 	.word	0x0000a450


	//   ....[10]....
        /*00d4*/ 	.word	0x0000a580


	//   ....[11]....
        /*00d8*/ 	.word	0x0000a610


	//   ....[12]....
        /*00dc*/ 	.word	0x0000a660


	//   ....[13]....
        /*00e0*/ 	.word	0x0000a670


	//   ....[14]....
        /*00e4*/ 	.word	0x0000a680


	//   ....[15]....
        /*00e8*/ 	.word	0x0000a740


	//   ....[16]....
        /*00ec*/ 	.word	0x0000a790


	//   ....[17]....
        /*00f0*/ 	.word	0x0000a810


	//   ....[18]....
        /*00f4*/ 	.word	0x0000a840


	//   ....[19]....
        /*00f8*/ 	.word	0x0000a8f0


	//   ....[20]....
        /*00fc*/ 	.word	0x0000a910


	//   ....[21]....
        /*0100*/ 	.word	0x0000b320


	//   ....[22]....
        /*0104*/ 	.word	0x0000b390


	//   ....[23]....
        /*0108*/ 	.word	0x0000b400


	//   ....[24]....
        /*010c*/ 	.word	0x0000b470


	//   ....[25]....
        /*0110*/ 	.word	0x0000b4e0


	//   ....[26]....
        /*0114*/ 	.word	0x0000b860


	//   ....[27]....
        /*0118*/ 	.word	0x0000b8d0


	//   ....[28]....
        /*011c*/ 	.word	0x0000b940


	//   ....[29]....
        /*0120*/ 	.word	0x0000b9b0


	//   ....[30]....
        /*0124*/ 	.word	0x0000ba20


	//----- nvinfo : EIATTR_EXIT_INSTR_OFFSETS
	.align		4
.L_2038:
        /*0128*/ 	.byte	0x04, 0x1c
        /*012a*/ 	.short	(.L_2040 - .L_2039)


	//   ....[0]....
.L_2039:
        /*012c*/ 	.word	0x000005c0


	//   ....[1]....
        /*0130*/ 	.word	0x0000b2d0


	//----- nvinfo : EIATTR_MAX_THREADS
	.align		4
.L_2040:
        /*0134*/ 	.byte	0x04, 0x05
        /*0136*/ 	.short	(.L_2042 - .L_2041)
.L_2041:
        /*0138*/ 	.word	0x00000100
        /*013c*/ 	.word	0x00000001
        /*0140*/ 	.word	0x00000001


	//----- nvinfo : EIATTR_CRS_STACK_SIZE
	.align		4
.L_2042:
        /*0144*/ 	.byte	0x04, 0x1e
        /*0146*/ 	.short	(.L_2044 - .L_2043)
.L_2043:
        /*0148*/ 	.word	0x00000000


	//----- nvinfo : EIATTR_CBANK_PARAM_SIZE
	.align		4
.L_2044:
        /*014c*/ 	.byte	0x03, 0x19
        /*014e*/ 	.short	0x00e8


	//----- nvinfo : EIATTR_PARAM_CBANK
	.align		4
        /*0150*/ 	.byte	0x04, 0x0a
        /*0152*/ 	.short	(.L_2046 - .L_2045)
	.align		4
.L_2045:
        /*0154*/ 	.word	index@(.nv.constant0._ZN10layer_norm13ln_fwd_kernelINS_13Kernel_traitsI13__nv_bfloat16S2_fS2_fjLj6144ELj1ELj1ELj8ELj16ENS_18Kernel_traits_baseILj6144ES2_S2_fS2_fjLj256EEEEELb1ELb0ELb1ELb1EEEvNS_9FwdParamsE)
        /*0158*/ 	.short	0x0210
        /*015a*/ 	.short	0x00e8


	//----- nvinfo : EIATTR_SW_WAR
	.align		4
.L_2046:
        /*015c*/ 	.byte	0x04, 0x36
        /*015e*/ 	.short	(.L_2048 - .L_2047)
.L_2047:
        /*0160*/ 	.word	0x00000008
.L_2048:


//--------------------- .nv.info._ZN10layer_norm13ln_fwd_kernelINS_13Kernel_traitsI13__nv_bfloat16S2_fS2_fjLj6144ELj1ELj1ELj8ELj16ENS_18Kernel_traits_baseILj6144ES2_S2_fS2_fjLj256EEEEELb1ELb1ELb0ELb0EEEvNS_9FwdParamsE --------------------------
	.section	.nv.info._ZN10layer_norm13ln_fwd_kernelINS_13Kernel_traitsI13__nv_bfloat16S2_fS2_fjLj6144ELj1ELj1ELj8ELj16ENS_18Kernel_traits_baseILj6144ES2_S2_fS2_fjLj256EEEEELb1ELb1ELb0ELb0EEEvNS_9FwdParamsE,"",@"SHT_CUDA_INFO"
	.sectionflags	@""
	.align	4


	//----- nvinfo : EIATTR_CUDA_API_VERSION
	.align		4
        /*0000*/ 	.byte	0x04, 0x37
        /*0002*/ 	.short	(.L_2050 - .L_2049)
.L_2049:
        /*0004*/ 	.word	0x00000082


	//----- nvinfo : EIATTR_KPARAM_INFO
	.align		4
.L_2050:
        /*0008*/ 	.byte	0x04, 0x17
        /*000a*/ 	.short	(.L_2052 - .L_2051)
.L_2051:
        /*000c*/ 	.word	0x00000000
        /*0010*/ 	.short	0x0000
        /*0012*/ 	.short	0x0000
        /*0014*/ 	.byte	0x00, 0xf0, 0xa1, 0x03


	//----- nvinfo : EIATTR_SPARSE_MMA_MASK
	.align		4
.L_2052:
        /*0018*/ 	.byte	0x03, 0x50
        /*001a*/ 	.short	0x0000


	//----- nvinfo : EIATTR_MAXREG_COUNT
	.align		4
        /*001c*/ 	.byte	0x03, 0x1b
        /*001e*/ 	.short	0x00ff


	//----- nvinfo : EIATTR_NUM_BARRIERS
	.align		4
        /*0020*/ 	.byte	0x02, 0x4c
        /*0022*/ 	.byte	0x01
	.zero		1


	//----- nvinfo : EIATTR_MERCURY_ISA_VERSION
	.align		4
        /*0024*/ 	.byte	0x03, 0x5f
        /*0026*/ 	.short	0x0101


	//----- nvinfo : EIATTR_COOP_GROUP_MASK_REGIDS
	.align		4
        /*0028*/ 	.byte	0x04, 0x29
        /*002a*/ 	.short	(.L_2054 - .L_2053)


	//   ....[0]....
.L_2053:
        /*002c*/ 	.word	0xffffffff


	//   ....[1]....
        /*0030*/ 	.word	0xffffffff


	//   ....[2]....
        /*0034*/ 	.word	0xffffffff


	//   ....[3]....
        /*0038*/ 	.word	0xffffffff


	//   ....[4]....
        /*003c*/ 	.word	0xffffffff


	//   ....[5]....
        /*0040*/ 	.word	0xffffffff


	//   ....[6]....
        /*0044*/ 	.word	0xffffffff


	//   ....[7]....
        /*0048*/ 	.word	0xffffffff


	//   ....[8]....
        /*004c*/ 	.word	0xffffffff


	//   ....[9]....
        /*0050*/ 	.word	0xffffffff


	//   ....[10]....
        /*0054*/ 	.word	0xffffffff


	//   ....[11]....
        /*0058*/ 	.word	0xffffffff


	//   ....[12]....
        /*005c*/ 	.word	0xffffffff


	//   ....[13]....
        /*0060*/ 	.word	0xffffffff


	//   ....[14]....
        /*0064*/ 	.word	0xffffffff


	//   ....[15]....
        /*0068*/ 	.word	0xffffffff


	//   ....[16]....
        /*006c*/ 	.word	0xffffffff


	//   ....[17]....
        /*0070*/ 	.word	0xffffffff


	//   ....[18]....
        /*0074*/ 	.word	0xffffffff


	//   ....[19]....
        /*0078*/ 	.word	0xffffffff


	//   ....[20]....
        /*007c*/ 	.word	0xffffffff


	//   ....[21]....
        /*0080*/ 	.word	0x05000097


	//   ....[22]....
        /*0084*/ 	.word	0x05000097


	//   ....[23]....
        /*0088*/ 	.word	0x05000097


	//   ....[24]....
        /*008c*/ 	.word	0x05000097


	//   ....[25]....
        /*0090*/ 	.word	0x05000097


	//   ....[26]....
        /*0094*/ 	.word	0x05000097


	//   ....[27]....
        /*0098*/ 	.word	0x05000097


	//   ....[28]....
        /*009c*/ 	.word	0x05000097


	//   ....[29]....
        /*00a0*/ 	.word	0x05000097


	//   ....[30]....
        /*00a4*/ 	.word	0x05000097


	//----- nvinfo : EIATTR_COOP_GROUP_INSTR_OFFSETS
	.align		4
.L_2054:
        /*00a8*/ 	.byte	0x04, 0x28
        /*00aa*/ 	.short	(.L_2056 - .L_2055)


	//   ....[0]....
.L_2055:
        /*00ac*/ 	.word	0x00009e10


	//   ....[1]....
        /*00b0*/ 	.word	0x00009e30


	//   ....[2]....
        /*00b4*/ 	.word	0x00009e50


	//   ....[3]....
        /*00b8*/ 	.word	0x00009e70


	//   ....[4]....
        /*00bc*/ 	.word	0x00009e90


	//   ....[5]....
        /*00c0*/ 	.word	0x0000a1d0


	//   ....[6]....
        /*00c4*/ 	.word	0x0000a1f0


	//   ....[7]....
        /*00c8*/ 	.word	0x0000a210


	//   ....[8]....
        /*00cc*/ 	.word	0x0000a230


	//   ....[9]....
        /*00d0*/ 	.word	0x0000a250


	//   ....[10]....
        /*00d4*/ 	.word	0x0000a3e0


	//   ....[11]....
        /*00d8*/ 	.word	0x0000a430


	//   ....[12]....
        /*00dc*/ 	.word	0x0000a450


	//   ....[13]....
        /*00e0*/ 	.word	0x0000a460


	//   ....[14]....
        /*00e4*/ 	.word	0x0000a4b0


	//   ....[15]....
        /*00e8*/ 	.word	0x0000a520


	//   ....[16]....
        /*00ec*/ 	.word	0x0000a560


	//   ....[17]....
        /*00f0*/ 	.word	0x0000a620


	//   ....[18]....
        /*00f4*/ 	.word	0x0000a660


	//   ....[19]....
        /*00f8*/ 	.word	0x0000a700


	//   ....[20]....
        /*00fc*/ 	.word	0x0000a730


	//   ....[21]....
        /*0100*/ 	.word	0x0000af10


	//   ....[22]....
        /*0104*/ 	.word	0x0000af80


	//   ....[23]....
        /*0108*/ 	.word	0x0000aff0


	//   ....[24]....
        /*010c*/ 	.word	0x0000b060


	//   ....[25]....
        /*0110*/ 	.word	0x0000b0d0


	//   ....[26]....
        /*0114*/ 	.word	0x0000b460


	//   ....[27]....
        /*0118*/ 	.word	0x0000b4d0


	//   ....[28]....
        /*011c*/ 	.word	0x0000b540


	//   ....[29]....
        /*0120*/ 	.word	0x0000b5b0


	//   ....[30]....
        /*0124*/ 	.word	0x0000b620


	//----- nvinfo : EIATTR_EXIT_INSTR_OFFSETS
	.align		4
.L_2056:
        /*0128*/ 	.byte	0x04, 0x1c
        /*012a*/ 	.short	(.L_2058 - .L_2057)


	//   ....[0]....
.L_2057:
        /*012c*/ 	.word	0x00000a80


	//   ....[1]....
        /*0130*/ 	.word	0x0000aeb0


	//----- nvinfo : EIATTR_MAX_THREADS
	.align		4
.L_2058:
        /*0134*/ 	.byte	0x04, 0x05
        /*0136*/ 	.short	(.L_2060 - .L_2059)
.L_2059:
        /*0138*/ 	.word	0x00000100
        /*013c*/ 	.word	0x00000001
        /*0140*/ 	.word	0x00000001


	//----- nvinfo : EIATTR_CRS_STACK_SIZE
	.align		4
.L_2060:
        /*0144*/ 	.byte	0x04, 0x1e
        /*0146*/ 	.short	(.L_2062 - .L_2061)
.L_2061:
        /*0148*/ 	.word	0x00000000


	//----- nvinfo : EIATTR_CBANK_PARAM_SIZE
	.align		4
.L_2062:
        /*014c*/ 	.byte	0x03, 0x19
        /*014e*/ 	.short	0x00e8


	//----- nvinfo : EIATTR_PARAM_CBANK
	.align		4
        /*0150*/ 	.byte	0x04, 0x0a
        /*0152*/ 	.short	(.L_2064 - .L_2063)
	.align		4
.L_2063:
        /*0154*/ 	.word	index@(.nv.constant0._ZN10layer_norm13ln_fwd_kernelINS_13Kernel_traitsI13__nv_bfloat16S2_fS2_fjLj6144ELj1ELj1ELj8ELj16ENS_18Kernel_traits_baseILj6144ES2_S2_fS2_fjLj256EEEEELb1ELb1ELb0ELb0EEEvNS_9FwdParamsE)
        /*0158*/ 	.short	0x0210
        /*015a*/ 	.short	0x00e8


	//----- nvinfo : EIATTR_SW_WAR
	.align		4
.L_2064:
        /*015c*/ 	.byte	0x04, 0x36
        /*015e*/ 	.short	(.L_2066 - .L_2065)
.L_2065:
        /*0160*/ 	.word	0x00000008
.L_2066:


//--------------------- .nv.info._ZN10layer_norm13ln_fwd_kernelINS_13Kernel_traitsI13__nv_bfloat16S2_fS2_fjLj6144ELj1ELj1ELj8ELj16ENS_18Kernel_traits_baseILj6144ES2_S2_fS2_fjLj256EEEEELb1ELb1ELb0ELb1EEEvNS_9FwdParamsE --------------------------
	.section	.nv.info._ZN10layer_norm13ln_fwd_kernelINS_13Kernel_traitsI13__nv_bfloat16S2_fS2_fjLj6144ELj1ELj1ELj8ELj16ENS_18Kernel_traits_baseILj6144ES2_S2_fS2_fjLj256EEEEELb1ELb1ELb0ELb1EEEvNS_9FwdParamsE,"",@"SHT_CUDA_INFO"
	.sectionflags	@""
	.align	4


	//----- nvinfo : EIATTR_CUDA_API_VERSION
	.align		4
        /*0000*/ 	.byte	0x04, 0x37
        /*0002*/ 	.short	(.L_2068 - .L_2067)
.L_2067:
        /*0004*/ 	.word	0x00000082


	//----- nvinfo : EIATTR_KPARAM_INFO
	.align		4
.L_2068:
        /*0008*/ 	.byte	0x04, 0x17
        /*000a*/ 	.short	(.L_2070 - .L_2069)
.L_2069:
        /*000c*/ 	.word	0x00000000
        /*0010*/ 	.short	0x0000
        /*0012*/ 	.short	0x0000
        /*0014*/ 	.byte	0x00, 0xf0, 0xa1, 0x03


	//----- nvinfo : EIATTR_SPARSE_MMA_MASK
	.align		4
.L_2070:
        /*0018*/ 	.byte	0x03, 0x50
        /*001a*/ 	.short	0x0000


	//----- nvinfo : EIATTR_MAXREG_COUNT
	.align		4
        /*001c*/ 	.byte	0x03, 0x1b
        /*001e*/ 	.short	0x00ff


	//----- nvinfo : EIATTR_NUM_BARRIERS
	.align		4
        /*0020*/ 	.byte	0x02, 0x4c
        /*0022*/ 	.byte	0x01
	.zero		1


	//----- nvinfo : EIATTR_MERCURY_ISA_VERSION
	.align		4
        /*0024*/ 	.byte	0x03, 0x5f
        /*0026*/ 	.short	0x0101


	//----- nvinfo : EIATTR_COOP_GROUP_MASK_REGIDS
	.align		4
        /*0028*/ 	.byte	0x04, 0x29
        /*002a*/ 	.short	(.L_2072 - .L_2071)


	//   ....[0]....
.L_2071:
        /*002c*/ 	.word	0xffffffff


	//   ....[1]....
        /*0030*/ 	.word	0xffffffff


	//   ....[2]....
        /*0034*/ 	.word	0xffffffff


	//   ....[3]....
        /*0038*/ 	.word	0xffffffff


	//   ....[4]....
        /*003c*/ 	.word	0xffffffff


	//   ....[5]....
        /*0040*/ 	.word	0xffffffff


	//   ....[6]....
        /*0044*/ 	.word	0xffffffff


	//   ....[7]....
        /*0048*/ 	.word	0xffffffff


	//   ....[8]....
        /*004c*/ 	.word	0xffffffff


	//   ....[9]....
        /*0050*/ 	.word	0xffffffff


	//   ....[10]....
        /*0054*/ 	.word	0xffffffff


	//   ....[11]....
        /*0058*/ 	.word	0xffffffff


	//   ....[12]....
        /*005c*/ 	.word	0xffffffff


	//   ....[13]....
        /*0060*/ 	.word	0xffffffff


	//   ....[14]....
        /*0064*/ 	.word	0xffffffff


	//   ....[15]....
        /*0068*/ 	.word	0xffffffff


	//   ....[16]....
        /*006c*/ 	.word	0xffffffff


	//   ....[17]....
        /*0070*/ 	.word	0xffffffff


	//   ....[18]....
        /*0074*/ 	.word	0xffffffff


	//   ....[19]....
        /*0078*/ 	.word	0xffffffff


	//   ....[20]....
        /*007c*/ 	.word	0xffffffff


	//   ....[21]....
        /*0080*/ 	.word	0x05000056


	//   ....[22]....
        /*0084*/ 	.word	0x05000056


	//   ....[23]....
        /*0088*/ 	.word	0x05000056


	//   ....[24]....
        /*008c*/ 	.word	0x05000056


	//   ....[25]....
        /*0090*/ 	.word	0x05000056


	//   ....[26]....
        /*0094*/ 	.word	0x05000056


	//   ....[27]....
        /*0098*/ 	.word	0x05000056


	//   ....[28]....
        /*009c*/ 	.word	0x05000056


	//   ....[29]....
        /*00a0*/ 	.word	0x05000056


	//   ....[30]....
        /*00a4*/ 	.word	0x05000056


	//----- nvinfo : EIATTR_COOP_GROUP_INSTR_OFFSETS
	.align		4
.L_2072:
        /*00a8*/ 	.byte	0x04, 0x28
        /*00aa*/ 	.short	(.L_2074 - .L_2073)


	//   ....[0]....
.L_2073:
        /*00ac*/ 	.word	0x00009970


	//   ....[1]....
        /*00b0*/ 	.word	0x00009990


	//   ....[2]....
        /*00b4*/ 	.word	0x000099b0


	//   ....[3]....
        /*00b8*/ 	.word	0x000099d0


	//   ....[4]....
        /*00bc*/ 	.word	0x000099f0


	//   ....[5]....
        /*00c0*/ 	.word	0x00009d20


	//   ....[6]....
        /*00c4*/ 	.word	0x00009d40


	//   ....[7]....
        /*00c8*/ 	.word	0x00009d60


	//   ....[8]....
        /*00cc*/ 	.word	0x00009d80


	//   ....[9]....
        /*00d0*/ 	.word	0x00009da0


	//   ....[10]....
        /*00d4*/ 	.word	0x00009f00


	//   ....[11]....
        /*00d8*/ 	.word	0x00009f80


	//   ....[12]....
        /*00dc*/ 	.word	0x00009fb0


	//   ....[13]....
        /*00e0*/ 	.word	0x00009ff0


	//   ....[14]....
        /*00e4*/ 	.word	0x0000a020


	//   ....[15]....
        /*00e8*/ 	.word	0x0000a0d0


	//   ....[16]....
        /*00ec*/ 	.word	0x0000a0f0


	//   ....[17]....
        /*00f0*/ 	.word	0x0000a120


	//   ....[18]....
        /*00f4*/ 	.word	0x0000a170


	//   ....[19]....
        /*00f8*/ 	.word	0x0000a240


	//   ....[20]....
        /*00fc*/ 	.word	0x0000a260


	//   ....[21]....
        /*0100*/ 	.word	0x0000a990


	//   ....[22]....
        /*0104*/ 	.word	0x0000aa00


	//   ....[23]....
        /*0108*/ 	.word	0x0000aa70


	//   ....[24]....
        /*010c*/ 	.word	0x0000aae0


	//   ....[25]....
        /*0110*/ 	.word	0x0000ab50


	//   ....[26]....
        /*0114*/ 	.word	0x0000aed0


	//   ....[27]....
        /*0118*/ 	.word	0x0000af40


	//   ....[28]....
        /*011c*/ 	.word	0x0000afb0


	//   ....[29]....
        /*0120*/ 	.word	0x0000b020


	//   ....[30]....
        /*0124*/ 	.word	0x0000b090


	//----- nvinfo : EIATTR_EXIT_INSTR_OFFSETS
	.align		4
.L_2074:
        /*0128*/ 	.byte	0x04, 0x1c
        /*012a*/ 	.short	(.L_2076 - .L_2075)


	//   ....[0]....
.L_2075:
        /*012c*/ 	.word	0x00000600


	//   ....[1]....
        /*0130*/ 	.word	0x0000a930


	//----- nvinfo : EIATTR_MAX_THREADS
	.align		4
.L_2076:
        /*0134*/ 	.byte	0x04, 0x05
        /*0136*/ 	.short	(.L_2078 - .L_2077)
.L_2077:
        /*0138*/ 	.word	0x00000100
        /*013c*/ 	.word	0x00000001
        /*0140*/ 	.word	0x00000001


	//----- nvinfo : EIATTR_CRS_STACK_SIZE
	.align		4
.L_2078:
        /*0144*/ 	.byte	0x04, 0x1e
        /*0146*/ 	.short	(.L_2080 - .L_2079)
.L_2079:
        /*0148*/ 	.word	0x00000000


	//----- nvinfo : EIATTR_CBANK_PARAM_SIZE
	.align		4
.L_2080:
        /*014c*/ 	.byte	0x03, 0x19
        /*014e*/ 	.short	0x00e8


	//----- nvinfo : EIATTR_PARAM_CBANK
	.align		4
        /*0150*/ 	.byte	0x04, 0x0a
        /*0152*/ 	.short	(.L_2082 - .L_2081)
	.align		4
.L_2081:
        /*0154*/ 	.word	index@(.nv.constant0._ZN10layer_norm13ln_fwd_kernelINS_13Kernel_traitsI13__nv_bfloat16S2_fS2_fjLj6144ELj1ELj1ELj8ELj16ENS_18Kernel_traits_baseILj6144ES2_S2_fS2_fjLj256EEEEELb1ELb1ELb0ELb1EEEvNS_9FwdParamsE)
        /*0158*/ 	.short	0x0210
        /*015a*/ 	.short	0x00e8


	//----- nvinfo : EIATTR_SW_WAR
	.align		4
.L_2082:
        /*015c*/ 	.byte	0x04, 0x36
        /*015e*/ 	.short	(.L_2084 - .L_2083)
.L_2083:
        /*0160*/ 	.word	0x00000008
.L_2084:


//--------------------- .nv.info._ZN10layer_norm13ln_fwd_kernelINS_13Kernel_traitsI13__nv_bfloat16S2_fS2_fjLj6144ELj1ELj1ELj8ELj16ENS_18Kernel_traits_baseILj6144ES2_S2_fS2_fjLj256EEEEELb1ELb1ELb1ELb0EEEvNS_9FwdParamsE --------------------------
	.section	.nv.info._ZN10layer_norm13ln_fwd_kernelINS_13Kernel_traitsI13__nv_bfloat16S2_fS2_fjLj6144ELj1ELj1ELj8ELj16ENS_18Kernel_traits_baseILj6144ES2_S2_fS2_fjLj256EEEEELb1ELb1ELb1ELb0EEEvNS_9FwdParamsE,"",@"SHT_CUDA_INFO"
	.sectionflags	@""
	.align	4


	//----- nvinfo : EIATTR_CUDA_API_VERSION
	.align		4
        /*0000*/ 	.byte	0x04, 0x37
        /*0002*/ 	.short	(.L_2086 - .L_2085)
.L_2085:
        /*0004*/ 	.word	0x00000082


	//----- nvinfo : EIATTR_KPARAM_INFO
	.align		4
.L_2086:
        /*0008*/ 	.byte	0x04, 0x17
        /*000a*/ 	.short	(.L_2088 - .L_2087)
.L_2087:
        /*000c*/ 	.word	0x00000000
        /*0010*/ 	.short	0x0000
        /*0012*/ 	.short	0x0000
        /*0014*/ 	.byte	0x00, 0xf0, 0xa1, 0x03


	//----- nvinfo : EIATTR_SPARSE_MMA_MASK
	.align		4
.L_2088:
        /*0018*/ 	.byte	0x03, 0x50
        /*001a*/ 	.short	0x0000


	//----- nvinfo : EIATTR_MAXREG_COUNT
	.align		4
        /*001c*/ 	.byte	0x03, 0x1b
        /*001e*/ 	.short	0x00ff


	//----- nvinfo : EIATTR_NUM_BARRIERS
	.align		4
        /*0020*/ 	.byte	0x02, 0x4c
        /*0022*/ 	.byte	0x01
	.zero		1


	//----- nvinfo : EIATTR_MERCURY_ISA_VERSION
	.align		4
        /*0024*/ 	.byte	0x03, 0x5f
        /*0026*/ 	.short	0x0101


	//----- nvinfo : EIATTR_COOP_GROUP_MASK_REGIDS
	.align		4
        /*0028*/ 	.byte	0x04, 0x29
        /*002a*/ 	.short	(.L_2090 - .L_2089)


	//   ....[0]....
.L_2089:
        /*002c*/ 	.word	0xffffffff


	//   ....[1]....
        /*0030*/ 	.word	0xffffffff


	//   ....[2]....
        /*0034*/ 	.word	0xffffffff


	//   ....[3]....
        /*0038*/ 	.word	0xffffffff


	//   ....[4]....
        /*003c*/ 	.word	0xffffffff


	//   ....[5]....
        /*0040*/ 	.word	0xffffffff


	//   ....[6]....
        /*0044*/ 	.word	0xffffffff


	//   ....[7]....
        /*0048*/ 	.word	0xffffffff


	//   ....[8]....
        /*004c*/ 	.word	0xffffffff


	//   ....[9]....
        /*0050*/ 	.word	0xffffffff


	//   ....[10]....
        /*0054*/ 	.word	0xffffffff


	//   ....[11]....
        /*0058*/ 	.word	0xffffffff


	//   ....[12]....
        /*005c*/ 	.word	0xffffffff


	//   ....[13]....
        /*0060*/ 	.word	0xffffffff


	//   ....[14]....
        /*0064*/ 	.word	0xffffffff


	//   ....[15]....
        /*0068*/ 	.word	0xffffffff


	//   ....[16]....
        /*006c*/ 	.word	0xffffffff


	//   ....[17]....
        /*0070*/ 	.word	0xffffffff


	//   ....[18]....
        /*0074*/ 	.word	0xffffffff


	//   ....[19]....
        /*0078*/ 	.word	0xffffffff


	//   ....[20]....
        /*007c*/ 	.word	0xffffffff


	//   ....[21]....
        /*0080*/ 	.word	0x050000a7


	//   ....[22]....
        /*0084*/ 	.word	0x050000a7


	//   ....[23]....
        /*0088*/ 	.word	0x050000a7


	//   ....[24]....
        /*008c*/ 	.word	0x050000a7


	//   ....[25]....
        /*0090*/ 	.word	0x050000a7


	//   ....[26]....
        /*0094*/ 	.word	0x050000a7


	//   ....[27]....
        /*0098*/ 	.word	0x050000a7


	//   ....[28]....
        /*009c*/ 	.word	0x050000a7


	//   ....[29]....
        /*00a0*/ 	.word	0x050000a7


	//   ....[30]....
        /*00a4*/ 	.word	0x050000a7


	//----- nvinfo : EIATTR_COOP_GROUP_INSTR_OFFSETS
	.align		4
.L_2090:
        /*00a8*/ 	.byte	0x04, 0x28
        /*00aa*/ 	.short	(.L_2092 - .L_2091)


	//   ....[0]....
.L_2091:
        /*00ac*/ 	.word	0x0000ab20


	//   ....[1]....
        /*00b0*/ 	.word	0x0000ab40


	//   ....[2]....
        /*00b4*/ 	.word	0x0000ab60


	//   ....[3]....
        /*00b8*/ 	.word	0x0000ab80


	//   ....[4]....
        /*00bc*/ 	.word	0x0000aba0


	//   ....[5]....
        /*00c0*/ 	.word	0x0000aee0


	//   ....[6]....
        /*00c4*/ 	.word	0x0000af00


	//   ....[7]....
        /*00c8*/ 	.word	0x0000af20


	//   ....[8]....
        /*00cc*/ 	.word	0x0000af40


	//   ....[9]....
        /*00d0*/ 	.word	0x0000af60


	//   ....[10]....
        /*00d4*/ 	.word	0x0000b100


	//   ....[11]....
        /*00d8*/ 	.word	0x0000b110


	//   ....[12]....
        /*00dc*/ 	.word	0x0000b1a0


	//   ....[13]....
        /*00e0*/ 	.word	0x0000b200


	//   ....[14]....
        /*00e4*/ 	.word	0x0000b210


	//   ....[15]....
        /*00e8*/ 	.word	0x0000b2a0


	//   ....[16]....
        /*00ec*/ 	.word	0x0000b300


	//   ....[17]....
        /*00f0*/ 	.word	0x0000b310


	//   ....[18]....
        /*00f4*/ 	.word	0x0000b3c0


	//   ....[19]....
        /*00f8*/ 	.word	0x0000b3e0


	//   ....[20]....
        /*00fc*/ 	.word	0x0000b420


	//   ....[21]....
        /*0100*/ 	.word	0x0000bcb0


	//   ....[22]....
        /*0104*/ 	.word	0x0000bd20


	//   ....[23]....
        /*0108*/ 	.word	0x0000bd90


	//   ....[24]....
        /*010c*/ 	.word	0x0000be00


	//   ....[25]....
        /*0110*/ 	.word	0x0000be70


	//   ....[26]....
        /*0114*/ 	.word	0x0000c1f0


	//   ....[27]....
        /*0118*/ 	.word	0x0000c260


	//   ....[28]....
        /*011c*/ 	.word	0x0000c2d0


	//   ....[29]....
        /*0120*/ 	.word	0x0000c340


	//   ....[30]....
        /*0124*/ 	.word	0x0000c3b0


	//----- nvinfo : EIATTR_EXIT_INSTR_OFFSETS
	.align		4
.L_2092:
        /*0128*/ 	.byte	0x04, 0x1c
        /*012a*/ 	.short	(.L_2094 - .L_2093)


	//   ....[0]....
.L_2093:
        /*012c*/ 	.word	0x00000a70


	//   ....[1]....
        /*0130*/ 	.word	0x0000bc50


	//----- nvinfo : EIATTR_MAX_THREADS
	.align		4
.L_2094:
        /*0134*/ 	.byte	0x04, 0x05
        /*0136*/ 	.short	(.L_2096 - .L_2095)
.L_2095:
        /*0138*/ 	.word	0x00000100
        /*013c*/ 	.word	0x00000001
        /*0140*/ 	.word	0x00000001


	//----- nvinfo : EIATTR_CRS_STACK_SIZE
	.align		4
.L_2096:
        /*0144*/ 	.byte	0x04, 0x1e
        /*0146*/ 	.short	(.L_2098 - .L_2097)
.L_2097:
        /*0148*/ 	.word	0x00000000


	//----- nvinfo : EIATTR_CBANK_PARAM_SIZE
	.align		4
.L_2098:
        /*014c*/ 	.byte	0x03, 0x19
        /*014e*/ 	.short	0x00e8


	//----- nvinfo : EIATTR_PARAM_CBANK
	.align		4
        /*0150*/ 	.byte	0x04, 0x0a
        /*0152*/ 	.short	(.L_2100 - .L_2099)
	.align		4
.L_2099:
        /*0154*/ 	.word	index@(.nv.constant0._ZN10layer_norm13ln_fwd_kernelINS_13Kernel_traitsI13__nv_bfloat16S2_fS2_fjLj6144ELj1ELj1ELj8ELj16ENS_18Kernel_traits_baseILj6144ES2_S2_fS2_fjLj256EEEEELb1ELb1ELb1ELb0EEEvNS_9FwdParamsE)
        /*0158*/ 	.short	0x0210
        /*015a*/ 	.short	0x00e8


	//----- nvinfo : EIATTR_SW_WAR
	.align		4
.L_2100:
        /*015c*/ 	.byte	0x04, 0x36
        /*015e*/ 	.short	(.L_2102 - .L_2101)
.L_2101:
        /*0160*/ 	.word	0x00000008
.L_2102:


//--------------------- .nv.info._ZN10layer_norm13ln_fwd_kernelINS_13Kernel_traitsI13__nv_bfloat16S2_fS2_fjLj6144ELj1ELj1ELj8ELj16ENS_18Kernel_traits_baseILj6144ES2_S2_fS2_fjLj256EEEEELb1ELb1ELb1ELb1EEEvNS_9FwdParamsE --------------------------
	.section	.nv.info._ZN10layer_norm13ln_fwd_kernelINS_13Kernel_traitsI13__nv_bfloat16S2_fS2_fjLj6144ELj1ELj1ELj8ELj16ENS_18Kernel_traits_baseILj6144ES2_S2_fS2_fjLj256EEEEELb1ELb1ELb1ELb1EEEvNS_9FwdParamsE,"",@"SHT_CUDA_INFO"
	.sectionflags	@""
	.align	4


	//----- nvinfo : EIATTR_CUDA_API_VERSION
	.align		4
        /*0000*/ 	.byte	0x04, 0x37
        /*0002*/ 	.short	(.L_2104 - .L_2103)
.L_2103:
        /*0004*/ 	.word	0x00000082


	//----- nvinfo : EIATTR_KPARAM_INFO
	.align		4
.L_2104:
        /*0008*/ 	.byte	0x04, 0x17
        /*000a*/ 	.short	(.L_2106 - .L_2105)
.L_2105:
        /*000c*/ 	.word	0x00000000
        /*0010*/ 	.short	0x0000
        /*0012*/ 	.short	0x0000
        /*0014*/ 	.byte	0x00, 0xf0, 0xa1, 0x03


	//----- nvinfo : EIATTR_SPARSE_MMA_MASK
	.align		4
.L_2106:
        /*0018*/ 	.byte	0x03, 0x50
        /*001a*/ 	.short	0x0000


	//----- nvinfo : EIATTR_MAXREG_COUNT
	.align		4
        /*001c*/ 	.byte	0x03, 0x1b
        /*001e*/ 	.short	0x00ff


	//----- nvinfo : EIATTR_NUM_BARRIERS
	.align		4
        /*0020*/ 	.byte	0x02, 0x4c
        /*0022*/ 	.byte	0x01
	.zero		1


	//----- nvinfo : EIATTR_MERCURY_ISA_VERSION
	.align		4
        /*0024*/ 	.byte	0x03, 0x5f
        /*0026*/ 	.short	0x0101


	//----- nvinfo : EIATTR_COOP_GROUP_MASK_REGIDS
	.align		4
        /*0028*/ 	.byte	0x04, 0x29
        /*002a*/ 	.short	(.L_2108 - .L_2107)


	//   ....[0]....
.L_2107:
        /*002c*/ 	.word	0xffffffff


	//   ....[1]....
        /*0030*/ 	.word	0xffffffff


	//   ....[2]....
        /*0034*/ 	.word	0xffffffff


	//   ....[3]....
        /*0038*/ 	.word	0xffffffff


	//   ....[4]....
        /*003c*/ 	.word	0xffffffff


	//   ....[5]....
        /*0040*/ 	.word	0xffffffff


	//   ....[6]....
        /*0044*/ 	.word	0xffffffff


	//   ....[7]....
        /*0048*/ 	.word	0xffffffff


	//   ....[8]....
        /*004c*/ 	.word	0xffffffff


	//   ....[9]....
        /*0050*/ 	.word	0xffffffff


	//   ....[10]....
        /*0054*/ 	.word	0xffffffff


	//   ....[11]....
        /*0058*/ 	.word	0xffffffff


	//   ....[12]....
        /*005c*/ 	.word	0xffffffff


	//   ....[13]....
        /*0060*/ 	.word	0xffffffff


	//   ....[14]....
        /*0064*/ 	.word	0xffffffff


	//   ....[15]....
        /*0068*/ 	.word	0xffffffff


	//   ....[16]....
        /*006c*/ 	.word	0xffffffff


	//   ....[17]....
        /*0070*/ 	.word	0xffffffff


	//   ....[18]....
        /*0074*/ 	.word	0xffffffff


	//   ....[19]....
        /*0078*/ 	.word	0xffffffff


	//   ....[20]....
        /*007c*/ 	.word	0xffffffff


	//   ....[21]....
        /*0080*/ 	.word	0x0500006f


	//   ....[22]....
        /*0084*/ 	.word	0x0500006f


	//   ....[23]....
        /*0088*/ 	.word	0x0500006f


	//   ....[24]....
        /*008c*/ 	.word	0x0500006f


	//   ....[25]....
        /*0090*/ 	.word	0x0500006f


	//   ....[26]....
        /*0094*/ 	.word	0x0500006f


	//   ....[27]....
        /*0098*/ 	.word	0x0500006f


	//   ....[28]....
        /*009c*/ 	.word	0x0500006f


	//   ....[29]....
        /*00a0*/ 	.word	0x0500006f


	//   ....[30]....
        /*00a4*/ 	.word	0x0500006f


	//----- nvinfo : EIATTR_COOP_GROUP_INSTR_OFFSETS
	.align		4
.L_2108:
        /*00a8*/ 	.byte	0x04, 0x28
        /*00aa*/ 	.short	(.L_2110 - .L_2109)


	//   ....[0]....
.L_2109:
        /*00ac*/ 	.word	0x0000a430


	//   ....[1]....
        /*00b0*/ 	.word	0x0000a450


	//   ....[2]....
        /*00b4*/ 	.word	0x0000a470


	//   ....[3]....
        /*00b8*/ 	.word	0x0000a490


	//   ....[4]....
        /*00bc*/ 	.word	0x0000a4b0


	//   ....[5]....
        /*00c0*/ 	.word	0x0000a7e0


	//   ....[6]....
        /*00c4*/ 	.word	0x0000a800


	//   ....[7]....
        /*00c8*/ 	.word	0x0000a820


	//   ....[8]....
        /*00cc*/ 	.word	0x0000a840


	//   ....[9]....
        /*00d0*/ 	.word	0x0000a860


	//   ....[10]....
        /*00d4*/ 	.word	0x0000a9e0


	//   ....[11]....
        /*00d8*/ 	.word	0x0000aa40


	//   ....[12]....
        /*00dc*/ 	.word	0x0000aa50


	//   ....[13]....
        /*00e0*/ 	.word	0x0000aa80


	//   ....[14]....
        /*00e4*/ 	.word	0x0000aad0


	//   ....[15]....
        /*00e8*/ 	.word	0x0000ab10


	//   ....[16]....
        /*00ec*/ 	.word	0x0000aba0


	//   ....[17]....
        /*00f0*/ 	.word	0x0000ac10


	//   ....[18]....
        /*00f4*/ 	.word	0x0000ac20


	//   ....[19]....
        /*00f8*/ 	.word	0x0000ad10


	//   ....[20]....
        /*00fc*/ 	.word	0x0000ad20


	//   ....[21]....
        /*0100*/ 	.word	0x0000b720


	//   ....[22]....
        /*0104*/ 	.word	0x0000b790


	//   ....[23]....
        /*0108*/ 	.word	0x0000b800


	//   ....[24]....
        /*010c*/ 	.word	0x0000b870


	//   ....[25]....
        /*0110*/ 	.word	0x0000b8e0


	//   ....[26]....
        /*0114*/ 	.word	0x0000bc60


	//   ....[27]....
        /*0118*/ 	.word	0x0000bcd0


	//   ....[28]....
        /*011c*/ 	.word	0x0000bd40


	//   ....[29]....
        /*0120*/ 	.word	0x0000bdb0


	//   ....[30]....
        /*0124*/ 	.word	0x0000be20


	//----- nvinfo : EIATTR_EXIT_INSTR_OFFSETS
	.align		4
.L_2110:
        /*0128*/ 	.byte	0x04, 0x1c
        /*012a*/ 	.short	(.L_2112 - .L_2111)


	//   ....[0]....
.L_2111:
        /*012c*/ 	.word	0x00000600


	//   ....[1]....
        /*0130*/ 	.word	0x0000b6d0


	//----- nvinfo : EIATTR_MAX_THREADS
	.align		4
.L_2112:
        /*0134*/ 	.byte	0x04, 0x05
        /*0136*/ 	.short	(.L_2114 - .L_2113)
.L_2113:
        /*0138*/ 	.word	0x00000100
        /*013c*/ 	.word	0x00000001
        /*0140*/ 	.word	0x00000001


	//----- nvinfo : EIATTR_CRS_STACK_SIZE
	.align		4
.L_2114:
        /*0144*/ 	.byte	0x04, 0x1e
        /*0146*/ 	.short	(.L_2116 - .L_2115)
.L_2115:
        /*0148*/ 	.word	0x00000000


	//----- nvinfo : EIATTR_CBANK_PARAM_SIZE
	.align		4
.L_2116:
        /*014c*/ 	.byte	0x03, 0x19
        /*014e*/ 	.short	0x00e8


	//----- nvinfo : EIATTR_PARAM_CBANK
	.align		4
        /*0150*/ 	.byte	0x04, 0x0a
        /*0152*/ 	.short	(.L_2118 - .L_2117)
	.align		4
.L_2117:
        /*0154*/ 	.word	index@(.nv.constant0._ZN10layer_norm13ln_fwd_kernelINS_13Kernel_traitsI13__nv_bfloat16S2_fS2_fjLj6144ELj1ELj1ELj8ELj16ENS_18Kernel_traits_baseILj6144ES2_S2_fS2_fjLj256EEEEELb1ELb1ELb1ELb1EEEvNS_9FwdParamsE)
        /*0158*/ 	.short	0x0210
        /*015a*/ 	.short	0x00e8


	//----- nvinfo : EIATTR_SW_WAR
	.align		4
.L_2118:
        /*015c*/ 	.byte	0x04, 0x36
        /*015e*/ 	.short	(.L_2120 - .L_2119)
.L_2119:
        /*0160*/ 	.word	0x00000008
.L_2120:


//--------------------- .nv.info._ZN10layer_norm13ln_fwd_kernelINS_13Kernel_traitsIf13__nv_bfloat16fS2_fjLj6144ELj1ELj1ELj8ELj16ENS_18Kernel_traits_baseILj6144EfS2_fS2_fjLj256EEEEELb0ELb0ELb0ELb0EEEvNS_9FwdParamsE --------------------------
	.section	.nv.info._ZN10layer_norm13ln_fwd_kernelINS_13Kernel_traitsIf13__nv_bfloat16fS2_fjLj6144ELj1ELj1ELj8ELj16ENS_18Kernel_traits_baseILj6144EfS2_fS2_fjLj256EEEEELb0ELb0ELb0ELb0EEEvNS_9FwdParamsE,"",@"SHT_CUDA_INFO"
	.sectionflags	@""
	.align	4


	//----- nvinfo : EIATTR_CUDA_API_VERSION
	.align		4
        /*0000*/ 	.byte	0x04, 0x37
        /*0002*/ 	.short	(.L_2122 - .L_2121)
.L_2121:
        /*0004*/ 	.word	0x00000082


	//----- nvinfo : EIATTR_KPARAM_INFO
	.align		4
.L_2122:
        /*0008*/ 	.byte	0x04, 0x17
        /*000a*/ 	.short	(.L_2124 - .L_2123)
.L_2123:
        /*000c*/ 	.word	0x00000000
        /*0010*/ 	.short	0x0000
        /*0012*/ 	.short	0x0000
        /*0014*/ 	.byte	0x00, 0xf0, 0xa1, 0x03


	//----- nvinfo : EIATTR_SPARSE_MMA_MASK
	.align		4
.L_2124:
        /*0018*/ 	.byte	0x03, 0x50
        /*001a*/ 	.short	0x0000


	//----- nvinfo : EIATTR_MAXREG_COUNT
	.align		4
        /*001c*/ 	.byte	0x03, 0x1b
        /*001e*/ 	.short	0x00ff


	//----- nvinfo : EIATTR_NUM_BARRIERS
	.align		4
        /*0020*/ 	.byte	0x02, 0x4c
        /*0022*/ 	.byte	0x01
	.zero		1


	//----- nvinfo : EIATTR_MERCURY_ISA_VERSION
	.align		4
        /*0024*/ 	.byte	0x03, 0x5f
        /*0026*/ 	.short	0x0101


	//----- nvinfo : EIATTR_COOP_GROUP_MASK_REGIDS
	.align		4
        /*0028*/ 	.byte	0x04, 0x29
        /*002a*/ 	.short	(.L_2126 - .L_2125)


	//   ....[0]....
.L_2125:
        /*002c*/ 	.word	0xffffffff


	//   ....[1]....
        /*0030*/ 	.word	0xffffffff


	//   ....[2]....
        /*0034*/ 	.word	0xffffffff


	//   ....[3]....
        /*0038*/ 	.word	0xffffffff


	//   ....[4]....
        /*003c*/ 	.word	0xffffffff


	//   ....[5]....
        /*0040*/ 	.word	0xffffffff


	//   ....[6]....
        /*0044*/ 	.word	0xffffffff


	//   ....[7]....
        /*0048*/ 	.word	0xffffffff


	//   ....[8]....
        /*004c*/ 	.word	0xffffffff


	//   ....[9]....
        /*0050*/ 	.word	0xffffffff


	//   ....[10]....
        /*0054*/ 	.word	0xffffffff


	//   ....[11]....
        /*0058*/ 	.word	0xffffffff


	//   ....[12]....
        /*005c*/ 	.word	0xffffffff


	//   ....[13]....
        /*0060*/ 	.word	0xffffffff


	//   ....[14]....
        /*0064*/ 	.word	0xffffffff


	//   ....[15]....
        /*0068*/ 	.word	0xffffffff


	//   ....[16]....
        /*006c*/ 	.word	0xffffffff


	//   ....[17]....
        /*0070*/ 	.word	0xffffffff


	//   ....[18]....
        /*0074*/ 	.word	0xffffffff


	//   ....[19]....
        /*0078*/ 	.word	0xffffffff


	//   ....[20]....
        /*007c*/ 	.word	0xffffffff


	//   ....[21]....
        /*0080*/ 	.word	0x05000062


	//   ....[22]....
        /*0084*/ 	.word	0x05000062


	//   ....[23]....
        /*0088*/ 	.word	0x05000062


	//   ....[24]....
        /*008c*/ 	.word	0x05000062


	//   ....[25]....
        /*0090*/ 	.word	0x05000062


	//   ....[26]....
        /*0094*/ 	.word	0x05000062


	//   ....[27]....
        /*0098*/ 	.word	0x05000062


	//   ....[28]....
        /*009c*/ 	.word	0x05000062


	//   ....[29]....
        /*00a0*/ 	.word	0x05000062


	//   ....[30]....
        /*00a4*/ 	.word	0x05000062


	//----- nvinfo : EIATTR_COOP_GROUP_INSTR_OFFSETS
	.align		4
.L_2126:
        /*00a8*/ 	.byte	0x04, 0x28
        /*00aa*/ 	.short	(.L_2128 - .L_2127)


	//   ....[0]....
.L_2127:
        /*00ac*/ 	.word	0x00001220


	//   ....[1]....
        /*00b0*/ 	.word	0x00001240


	//   ....[2]....
        /*00b4*/ 	.word	0x00001260


	//   ....[3]....
        /*00b8*/ 	.word	0x00001280


	//   ....[4]....
        /*00bc*/ 	.word	0x000012a0


	//   ....[5]....
        /*00c0*/ 	.word	0x000015e0


	//   ....[6]....
        /*00c4*/ 	.word	0x00001600


	//   ....[7]....
        /*00c8*/ 	.word	0x00001620


	//   ....[8]....
        /*00cc*/ 	.word	0x00001640


	//   ....[9]....
        /*00d0*/ 	.word	0x00001660


	//   ....[10]....
        /*00d4*/ 	.word	0x00001800


	//   ....[11]....
        /*00d8*/ 	.word	0x00001850


	//   ....[12]....
        /*00dc*/ 	.word	0x00001870


	//   ....[13]....
        /*00e0*/ 	.word	0x00001880


	//   ....[14]....
        /*00e4*/ 	.word	0x000018d0


	//   ....[15]....
        /*00e8*/ 	.word	0x00001940


	//   ....[16]....
        /*00ec*/ 	.word	0x00001980


	//   ....[17]....
        /*00f0*/ 	.word	0x00001a40


	//   ....[18]....
        /*00f4*/ 	.word	0x00001a70


	//   ....[19]....
        /*00f8*/ 	.word	0x00001b10


	//   ....[20]....
        /*00fc*/ 	.word	0x00001b40


	//   ....[21]....
        /*0100*/ 	.word	0x00002320


	//   ....[22]....
        /*0104*/ 	.word	0x00002390


	//   ....[23]....
        /*0108*/ 	.word	0x00002400


	//   ....[24]....
        /*010c*/ 	.word	0x00002470


	//   ....[25]....
        /*0110*/ 	.word	0x000024e0


	//   ....[26]....
        /*0114*/ 	.word	0x00002860


	//   ....[27]....
        /*0118*/ 	.word	0x000028d0


	//   ....[28]....
        /*011c*/ 	.word	0x00002940


	//   ....[29]....
        /*0120*/ 	.word	0x000029b0


	//   ....[30]....
        /*0124*/ 	.word	0x00002a20


	//----- nvinfo : EIATTR_EXIT_INSTR_OFFSETS
	.align		4
.L_2128:
        /*0128*/ 	.byte	0x04, 0x1c
        /*012a*/ 	.short	(.L_2130 - .L_2129)


	//   ....[0]....
.L_2129:
        /*012c*/ 	.word	0x00000490


	//   ....[1]....
        /*0130*/ 	.word	0x000022c0


	//----- nvinfo : EIATTR_MAX_THREADS
	.align		4
.L_2130:
        /*0134*/ 	.byte	0x04, 0x05
        /*0136*/ 	.short	(.L_2132 - .L_2131)
.L_2131:
        /*0138*/ 	.word	0x00000100
        /*013c*/ 	.word	0x00000001
        /*0140*/ 	.word	0x00000001


	//----- nvinfo : EIATTR_CRS_STACK_SIZE
	.align		4
.L_2132:
        /*0144*/ 	.byte	0x04, 0x1e
        /*0146*/ 	.short	(.L_2134 - .L_2133)
.L_2133:
        /*0148*/ 	.word	0x00000000


	//----- nvinfo : EIATTR_CBANK_PARAM_SIZE
	.align		4
.L_2134:
        /*014c*/ 	.byte	0x03, 0x19
        /*014e*/ 	.short	0x00e8


	//----- nvinfo : EIATTR_PARAM_CBANK
	.align		4
        /*0150*/ 	.byte	0x04, 0x0a
        /*0152*/ 	.short	(.L_2136 - .L_2135)
	.align		4
.L_2135:
        /*0154*/ 	.word	index@(.nv.constant0._ZN10layer_norm13ln_fwd_kernelINS_13Kernel_traitsIf13__nv_bfloat16fS2_fjLj6144ELj1ELj1ELj8ELj16ENS_18Kernel_traits_baseILj6144EfS2_fS2_fjLj256EEEEELb0ELb0ELb0ELb0EEEvNS_9FwdParamsE)
        /*0158*/ 	.short	0x0210
        /*015a*/ 	.short	0x00e8


	//----- nvinfo : EIATTR_SW_WAR
	.align		4
.L_2136:
        /*015c*/ 	.byte	0x04, 0x36
        /*015e*/ 	.short	(.L_2138 - .L_2137)
.L_2137:
        /*0160*/ 	.word	0x00000008
.L_2138:


//--------------------- .nv.info._ZN10layer_norm13ln_fwd_kernelINS_13Kernel_traitsIf13__nv_bfloat16fS2_fjLj6144ELj1ELj1ELj8ELj16ENS_18Kernel_traits_baseILj6144EfS2_fS2_fjLj256EEEEELb0ELb0ELb0ELb1EEEvNS_9FwdParamsE --------------------------
	.section	.nv.info._ZN10layer_norm13ln_fwd_kernelINS_13Kernel_traitsIf13__nv_bfloat16fS2_fjLj6144ELj1ELj1ELj8ELj16ENS_18Kernel_traits_baseILj6144EfS2_fS2_fjLj256EEEEELb0ELb0ELb0ELb1EEEvNS_9FwdParamsE,"",@"SHT_CUDA_INFO"
	.sectionflags	@""
	.align	4


	//----- nvinfo : EIATTR_CUDA_API_VERSION
	.align		4
        /*0000*/ 	.byte	0x04, 0x37
        /*0002*/ 	.short	(.L_2140 - .L_2139)
.L_2139:
        /*0004*/ 	.word	0x00000082


	//----- nvinfo : EIATTR_KPARAM_INFO
	.align		4
.L_2140:
        /*0008*/ 	.byte	0x04, 0x17
        /*000a*/ 	.short	(.L_2142 - .L_2141)
.L_2141:
        /*000c*/ 	.word	0x00000000
        /*0010*/ 	.short	0x0000
        /*0012*/ 	.short	0x0000
        /*0014*/ 	.byte	0x00, 0xf0, 0xa1, 0x03


	//----- nvinfo : EIATTR_SPARSE_MMA_MASK
	.align		4
.L_2142:
        /*0018*/ 	.byte	0x03, 0x50
        /*001a*/ 	.short	0x0000


	//----- nvinfo : EIATTR_MAXREG_COUNT
	.align		4
        /*001c*/ 	.byte	0x03, 0x1b
        /*001e*/ 	.short	0x00ff


	//----- nvinfo : EIATTR_NUM_BARRIERS
	.align		4
        /*0020*/ 	.byte	0x02, 0x4c
        /*0022*/ 	.byte	0x01
	.zero		1


	//----- nvinfo : EIATTR_MERCURY_ISA_VERSION
	.align		4
        /*0024*/ 	.byte	0x03, 0x5f
        /*0026*/ 	.short	0x0101


	//----- nvinfo : EIATTR_COOP_GROUP_MASK_REGIDS
	.align		4
        /*0028*/ 	.byte	0x04, 0x29
        /*002a*/ 	.short	(.L_2144 - .L_2143)


	//   ....[0]....
.L_2143:
        /*002c*/ 	.word	0xffffffff


	//   ....[1]....
        /*0030*/ 	.word	0xffffffff


	//   ....[2]....
        /*0034*/ 	.word	0xffffffff


	//   ....[3]....
        /*0038*/ 	.word	0xffffffff


	//   ....[4]....
        /*003c*/ 	.word	0xffffffff


	//   ....[5]....
        /*0040*/ 	.word	0xffffffff


	//   ....[6]....
        /*0044*/ 	.word	0xffffffff


	//   ....[7]....
        /*0048*/ 	.word	0xffffffff


	//   ....[8]....
        /*004c*/ 	.word	0xffffffff


	//   ....[9]....
        /*0050*/ 	.word	0xffffffff


	//   ....[10]....
        /*0054*/ 	.word	0xffffffff


	//   ....[11]....
        /*0058*/ 	.word	0xffffffff


	//   ....[12]....
        /*005c*/ 	.word	0xffffffff


	//   ....[13]....
        /*0060*/ 	.word	0xffffffff


	//   ....[14]....
        /*0064*/ 	.word	0xffffffff


	//   ....[15]....
        /*0068*/ 	.word	0xffffffff


	//   ....[16]....
        /*006c*/ 	.word	0xffffffff


	//   ....[17]....
        /*0070*/ 	.word	0xffffffff


	//   ....[18]....
        /*0074*/ 	.word	0xffffffff


	//   ....[19]....
        /*0078*/ 	.word	0xffffffff


	//   ....[20]....
        /*007c*/ 	.word	0xffffffff


	//   ....[21]....
        /*0080*/ 	.word	0x0500005f


	//   ....[22]....
        /*0084*/ 	.word	0x0500005f


	//   ....[23]....
        /*0088*/ 	.word	0x0500005f


	//   ....[24]....
        /*008c*/ 	.word	0x0500005f


	//   ....[25]....
        /*0090*/ 	.word	0x0500005f


	//   ....[26]....
        /*0094*/ 	.word	0x0500005f


	//   ....[27]....
        /*0098*/ 	.word	0x0500005f


	//   ....[28]....
        /*009c*/ 	.word	0x0500005f


	//   ....[29]....
        /*00a0*/ 	.word	0x0500005f


	//   ....[30]....
        /*00a4*/ 	.word	0x0500005f


	//----- nvinfo : EIATTR_COOP_GROUP_INSTR_OFFSETS
	.align		4
.L_2144:
        /*00a8*/ 	.byte	0x04, 0x28
        /*00aa*/ 	.short	(.L_2146 - .L_2145)


	//   ....[0]....
.L_2145:
        /*00ac*/ 	.word	0x00000ec0


	//   ....[1]....
        /*00b0*/ 	.word	0x00000ee0


	//   ....[2]....
        /*00b4*/ 	.word	0x00000f00


	//   ....[3]....
        /*00b8*/ 	.word	0x00000f20


	//   ....[4]....
        /*00bc*/ 	.word	0x00000f40


	//   ....[5]....
        /*00c0*/ 	.word	0x00001270


	//   ....[6]....
        /*00c4*/ 	.word	0x00001290


	//   ....[7]....
        /*00c8*/ 	.word	0x000012b0


	//   ....[8]....
        /*00cc*/ 	.word	0x000012d0


	//   ....[9]....
        /*00d0*/ 	.word	0x000012f0


	//   ....[10]....
        /*00d4*/ 	.word	0x00001450


	//   ....[11]....
        /*00d8*/ 	.word	0x000014b0


	//   ....[12]....
        /*00dc*/ 	.word	0x000014d0


	//   ....[13]....
        /*00e0*/ 	.word	0x000014e0


	//   ....[14]....
        /*00e4*/ 	.word	0x00001520


	//   ....[15]....
        /*00e8*/ 	.word	0x000015d0


	//   ....[16]....
        /*00ec*/ 	.word	0x00001620


	//   ....[17]....
        /*00f0*/ 	.word	0x000016a0


	//   ....[18]....
        /*00f4*/ 	.word	0x000016d0


	//   ....[19]....
        /*00f8*/ 	.word	0x00001770


	//   ....[20]....
        /*00fc*/ 	.word	0x000017a0


	//   ....[21]....
        /*0100*/ 	.word	0x00001eb0


	//   ....[22]....
        /*0104*/ 	.word	0x00001f20


	//   ....[23]....
        /*0108*/ 	.word	0x00001f90


	//   ....[24]....
        /*010c*/ 	.word	0x00002000


	//   ....[25]....
        /*0110*/ 	.word	0x00002070


	//   ....[26]....
        /*0114*/ 	.word	0x000023e0


	//   ....[27]....
        /*0118*/ 	.word	0x00002450


	//   ....[28]....
        /*011c*/ 	.word	0x000024c0


	//   ....[29]....
        /*0120*/ 	.word	0x00002530


	//   ....[30]....
        /*0124*/ 	.word	0x000025a0


	//----- nvinfo : EIATTR_EXIT_INSTR_OFFSETS
	.align		4
.L_2146:
        /*0128*/ 	.byte	0x04, 0x1c
        /*012a*/ 	.short	(.L_2148 - .L_2147)


	//   ....[0]....
.L_2147:
        /*012c*/ 	.word	0x00000230


	//   ....[1]....
        /*0130*/ 	.word	0x00001e50


	//----- nvinfo : EIATTR_MAX_THREADS
	.align		4
.L_2148:
        /*0134*/ 	.byte	0x04, 0x05
        /*0136*/ 	.short	(.L_2150 - .L_2149)
.L_2149:
        /*0138*/ 	.word	0x00000100
        /*013c*/ 	.word	0x00000001
        /*0140*/ 	.word	0x00000001


	//----- nvinfo : EIATTR_CRS_STACK_SIZE
	.align		4
.L_2150:
        /*0144*/ 	.byte	0x04, 0x1e
        /*0146*/ 	.short	(.L_2152 - .L_2151)
.L_2151:
        /*0148*/ 	.word	0x00000000


	//----- nvinfo : EIATTR_CBANK_PARAM_SIZE
	.align		4
.L_2152:
        /*014c*/ 	.byte	0x03, 0x19
        /*014e*/ 	.short	0x00e8


	//----- nvinfo : EIATTR_PARAM_CBANK
	.align		4
        /*0150*/ 	.byte	0x04, 0x0a
        /*0152*/ 	.short	(.L_2154 - .L_2153)
	.align		4
.L_2153:
        /*0154*/ 	.word	index@(.nv.constant0._ZN10layer_norm13ln_fwd_kernelINS_13Kernel_traitsIf13__nv_bfloat16fS2_fjLj6144ELj1ELj1ELj8ELj16ENS_18Kernel_traits_baseILj6144EfS2_fS2_fjLj256EEEEELb0ELb0ELb0ELb1EEEvNS_9FwdParamsE)
        /*0158*/ 	.short	0x0210
        /*015a*/ 	.short	0x00e8


	//----- nvinfo : EIATTR_SW_WAR
	.align		4
.L_2154:
        /*015c*/ 	.byte	0x04, 0x36
        /*015e*/ 	.short	(.L_2156 - .L_2155)
.L_2155:
        /*0160*/ 	.word	0x00000008
.L_2156:


//--------------------- .nv.info._ZN10layer_norm13ln_fwd_kernelINS_13Kernel_traitsIf13__nv_bfloat16fS2_fjLj6144ELj1ELj1ELj8ELj16ENS_18Kernel_traits_baseILj6144EfS2_fS2_fjLj256EEEEELb0ELb0ELb1ELb0EEEvNS_9FwdParamsE --------------------------
	.section	.nv.info._ZN10layer_norm13ln_fwd_kernelINS_13Kernel_traitsIf13__nv_bfloat16fS2_fjLj6144ELj1ELj1ELj8ELj16ENS_18Kernel_traits_baseILj6144EfS2_fS2_fjLj256EEEEELb0ELb0ELb1ELb0EEEvNS_9FwdParamsE,"",@"SHT_CUDA_INFO"
	.sectionflags	@""
	.align	4


	//----- nvinfo : EIATTR_CUDA_API_VERSION
	.align		4
        /*0000*/ 	.byte	0x04, 0x37
        /*0002*/ 	.short	(.L_2158 - .L_2157)
.L_2157:
        /*0004*/ 	.word	0x00000082


	//----- nvinfo : EIATTR_KPARAM_INFO
	.align		4
.L_2158:
        /*0008*/ 	.byte	0x04, 0x17
        /*000a*/ 	.short	(.L_2160 - .L_2159)
.L_2159:
        /*000c*/ 	.word	0x00000000
        /*0010*/ 	.short	0x0000
        /*0012*/ 	.short	0x0000
        /*0014*/ 	.byte	0x00, 0xf0, 0xa1, 0x03


	//----- nvinfo : EIATTR_SPARSE_MMA_MASK
	.align		4
.L_2160:
        /*0018*/ 	.byte	0x03, 0x50
        /*001a*/ 	.short	0x0000


	//----- nvinfo : EIATTR_MAXREG_COUNT
	.align		4
        /*001c*/ 	.byte	0x03, 0x1b
        /*001e*/ 	.short	0x00ff


	//----- nvinfo : EIATTR_NUM_BARRIERS
	.align		4
        /*0020*/ 	.byte	0x02, 0x4c
        /*0022*/ 	.byte	0x01
	.zero		1


	//----- nvinfo : EIATTR_MERCURY_ISA_VERSION
	.align		4
        /*0024*/ 	.byte	0x03, 0x5f
        /*0026*/ 	.short	0x0101


	//----- nvinfo : EIATTR_COOP_GROUP_MASK_REGIDS
	.align		4
        /*0028*/ 	.byte	0x04, 0x29
        /*002a*/ 	.short	(.L_2162 - .L_2161)


	//   ....[0]....
.L_2161:
        /*002c*/ 	.word	0xffffffff


	//   ....[1]....
        /*0030*/ 	.word	0xffffffff


	//   ....[2]....
        /*0034*/ 	.word	0xffffffff


	//   ....[3]....
        /*0038*/ 	.word	0xffffffff


	//   ....[4]....
        /*003c*/ 	.word	0xffffffff


	//   ....[5]....
        /*0040*/ 	.word	0xffffffff


	//   ....[6]....
        /*0044*/ 	.word	0xffffffff


	//   ....[7]....
        /*0048*/ 	.word	0xffffffff


	//   ....[8]....
        /*004c*/ 	.word	0xffffffff


	//   ....[9]....
        /*0050*/ 	.word	0xffffffff


	//   ....[10]....
        /*0054*/ 	.word	0xffffffff


	//   ....[11]....
        /*0058*/ 	.word	0xffffffff


	//   ....[12]....
        /*005c*/ 	.word	0xffffffff


	//   ....[13]....
        /*0060*/ 	.word	0xffffffff


	//   ....[14]....
        /*0064*/ 	.word	0xffffffff


	//   ....[15]....
        /*0068*/ 	.word	0xffffffff


	//   ....[16]....
        /*006c*/ 	.word	0xffffffff


	//   ....[17]....
        /*0070*/ 	.word	0xffffffff


	//   ....[18]....
        /*0074*/ 	.word	0xffffffff


	//   ....[19]....
        /*0078*/ 	.word	0xffffffff


	//   ....[20]....
        /*007c*/ 	.word	0xffffffff


	//   ....[21]....
        /*0080*/ 	.word	0x05000069


	//   ....[22]....
        /*0084*/ 	.word	0x05000069


	//   ....[23]....
        /*0088*/ 	.word	0x05000069


	//   ....[24]....
        /*008c*/ 	.word	0x05000069


	//   ....[25]....
        /*0090*/ 	.word	0x05000069


	//   ....[26]....
        /*0094*/ 	.word	0x05000069


	//   ....[27]....
        /*0098*/ 	.word	0x05000069


	//   ....[28]....
        /*009c*/ 	.word	0x05000069


	//   ....[29]....
        /*00a0*/ 	.word	0x05000069


	//   ....[30]....
        /*00a4*/ 	.word	0x05000069


	//----- nvinfo : EIATTR_COOP_GROUP_INSTR_OFFSETS
	.align		4
.L_2162:
        /*00a8*/ 	.byte	0x04, 0x28
        /*00aa*/ 	.short	(.L_2164 - .L_2163)


	//   ....[0]....
.L_2163:
        /*00ac*/ 	.word	0x00001b70


	//   ....[1]....
        /*00b0*/ 	.word	0x00001b90


	//   ....[2]....
        /*00b4*/ 	.word	0x00001bb0


	//   ....[3]....
        /*00b8*/ 	.word	0x00001bd0


	//   ....[4]....
        /*00bc*/ 	.word	0x00001bf0


	//   ....[5]....
        /*00c0*/ 	.word	0x00001f30


	//   ....[6]....
        /*00c4*/ 	.word	0x00001f50


	//   ....[7]....
        /*00c8*/ 	.word	0x00001f70


	//   ....[8]....
        /*00cc*/ 	.word	0x00001f90


	//   ....[9]....
        /*00d0*/ 	.word	0x00001fb0


	//   ....[10]....
        /*00d4*/ 	.word	0x00002150


	//   ....[11]....
        /*00d8*/ 	.word	0x000021a0


	//   ....[12]....
        /*00dc*/ 	.word	0x000021c0


	//   ....[13]....
        /*00e0*/ 	.word	0x000021d0


	//   ....[14]....
        /*00e4*/ 	.word	0x00002280


	//   ....[15]....
        /*00e8*/ 	.word	0x000022c0


	//   ....[16]....
        /*00ec*/ 	.word	0x000022d0


	//   ....[17]....
        /*00f0*/ 	.word	0x00002380


	//   ....[18]....
        /*00f4*/ 	.word	0x000023c0


	//   ....[19]....
        /*00f8*/ 	.word	0x00002460


	//   ....[20]....
        /*00fc*/ 	.word	0x00002480


	//   ....[21]....
        /*0100*/ 	.word	0x00002d00


	//   ....[22]....
        /*0104*/ 	.word	0x00002d70


	//   ....[23]....
        /*0108*/ 	.word	0x00002de0


	//   ....[24]....
        /*010c*/ 	.word	0x00002e50


	//   ....[25]....
        /*0110*/ 	.word	0x00002ec0


	//   ....[26]....
        /*0114*/ 	.word	0x00003250


	//   ....[27]....
        /*0118*/ 	.word	0x000032c0


	//   ....[28]....
        /*011c*/ 	.word	0x00003330


	//   ....[29]....
        /*0120*/ 	.word	0x000033a0


	//   ....[30]....
        /*0124*/ 	.word	0x00003410


	//----- nvinfo : EIATTR_EXIT_INSTR_OFFSETS
	.align		4
.L_2164:
        /*0128*/ 	.byte	0x04, 0x1c
        /*012a*/ 	.short	(.L_2166 - .L_2165)


	//   ....[0]....
.L_2165:
        /*012c*/ 	.word	0x00000490


	//   ....[1]....
        /*0130*/ 	.word	0x00002ca0


	//----- nvinfo : EIATTR_MAX_THREADS
	.align		4
.L_2166:
        /*0134*/ 	.byte	0x04, 0x05
        /*0136*/ 	.short	(.L_2168 - .L_2167)
.L_2167:
        /*0138*/ 	.word	0x00000100
        /*013c*/ 	.word	0x00000001
        /*0140*/ 	.word	0x00000001


	//----- nvinfo : EIATTR_CRS_STACK_SIZE
	.align		4
.L_2168:
        /*0144*/ 	.byte	0x04, 0x1e
        /*0146*/ 	.short	(.L_2170 - .L_2169)
.L_2169:
        /*0148*/ 	.word	0x00000000


	//----- nvinfo : EIATTR_CBANK_PARAM_SIZE
	.align		4
.L_2170:
        /*014c*/ 	.byte	0x03, 0x19
        /*014e*/ 	.short	0x00e8


	//----- nvinfo : EIATTR_PARAM_CBANK
	.align		4
        /*0150*/ 	.byte	0x04, 0x0a
        /*0152*/ 	.short	(.L_2172 - .L_2171)
	.align		4
.L_2171:
        /*0154*/ 	.word	index@(.nv.constant0._ZN10layer_norm13ln_fwd_kernelINS_13Kernel_traitsIf13__nv_bfloat16fS2_fjLj6144ELj1ELj1ELj8ELj16ENS_18Kernel_traits_baseILj6144EfS2_fS2_fjLj256EEEEELb0ELb0ELb1ELb0EEEvNS_9FwdParamsE)
        /*0158*/ 	.short	0x0210
        /*015a*/ 	.short	0x00e8


	//----- nvinfo : EIATTR_SW_WAR
	.align		4
.L_2172:
        /*015c*/ 	.byte	0x04, 0x36
        /*015e*/ 	.short	(.L_2174 - .L_2173)
.L_2173:
        /*0160*/ 	.word	0x00000008
.L_2174:


//--------------------- .nv.info._ZN10layer_norm13ln_fwd_kernelINS_13Kernel_traitsIf13__nv_bfloat16fS2_fjLj6144ELj1ELj1ELj8ELj16ENS_18Kernel_traits_baseILj6144EfS2_fS2_fjLj256EEEEELb0ELb0ELb1ELb1EEEvNS_9FwdParamsE --------------------------
	.section	.nv.info._ZN10layer_norm13ln_fwd_kernelINS_13Kernel_traitsIf13__nv_bfloat16fS2_fjLj6144ELj1ELj1ELj8ELj16ENS_18Kernel_traits_baseILj6144EfS2_fS2_fjLj256EEEEELb0ELb0ELb1ELb1EEEvNS_9FwdParamsE,"",@"SHT_CUDA_INFO"
	.sectionflags	@""
	.align	4


	//----- nvinfo : EIATTR_CUDA_API_VERSION
	.align		4
        /*0000*/ 	.byte	0x04, 0x37
        /*0002*/ 	.short	(.L_2176 - .L_2175)
.L_2175:
        /*0004*/ 	.word	0x00000082


	//----- nvinfo : EIATTR_KPARAM_INFO
	.align		4
.L_2176:
        /*0008*/ 	.byte	0x04, 0x17
        /*000a*/ 	.short	(.L_2178 - .L_2177)
.L_2177:
        /*000c*/ 	.word	0x00000000
        /*0010*/ 	.short	0x0000
        /*0012*/ 	.short	0x0000
        /*0014*/ 	.byte	0x00, 0xf0, 0xa1, 0x03


	//----- nvinfo : EIATTR_SPARSE_MMA_MASK
	.align		4
.L_2178:
        /*0018*/ 	.byte	0x03, 0x50
        /*001a*/ 	.short	0x0000


	//----- nvinfo : EIATTR_MAXREG_COUNT
	.align		4
        /*001c*/ 	.byte	0x03, 0x1b
        /*001e*/ 	.short	0x00ff


	//----- nvinfo : EIATTR_NUM_BARRIERS
	.align		4
        /*0020*/ 	.byte	0x02, 0x4c
        /*0022*/ 	.byte	0x01
	.zero		1


	//----- nvinfo : EIATTR_MERCURY_ISA_VERSION
	.align		4
        /*0024*/ 	.byte	0x03, 0x5f
        /*0026*/ 	.short	0x0101


	//----- nvinfo : EIATTR_COOP_GROUP_MASK_REGIDS
	.align		4
        /*0028*/ 	.byte	0x04, 0x29
        /*002a*/ 	.short	(.L_2180 - .L_2179)


	//   ....[0]....
.L_2179:
        /*002c*/ 	.word	0xffffffff


	//   ....[1]....
        /*0030*/ 	.word	0xffffffff


	//   ....[2]....
        /*0034*/ 	.word	0xffffffff


	//   ....[3]....
        /*0038*/ 	.word	0xffffffff


	//   ....[4]....
        /*003c*/ 	.word	0xffffffff


	//   ....[5]....
        /*0040*/ 	.word	0xffffffff


	//   ....[6]....
        /*0044*/ 	.word	0xffffffff


	//   ....[7]....
        /*0048*/ 	.word	0xffffffff


	//   ....[8]....
        /*004c*/ 	.word	0xffffffff


	//   ....[9]....
        /*0050*/ 	.word	0xffffffff


	//   ....[10]....
        /*0054*/ 	.word	0xffffffff


	//   ....[11]....
        /*0058*/ 	.word	0xffffffff


	//   ....[12]....
        /*005c*/ 	.word	0xffffffff


	//   ....[13]....
        /*0060*/ 	.word	0xffffffff


	//   ....[14]....
        /*0064*/ 	.word	0xffffffff


	//   ....[15]....
        /*0068*/ 	.word	0xffffffff


	//   ....[16]....
        /*006c*/ 	.word	0xffffffff


	//   ....[17]....
        /*0070*/ 	.word	0xffffffff


	//   ....[18]....
        /*0074*/ 	.word	0xffffffff


	//   ....[19]....
        /*0078*/ 	.word	0xffffffff


	//   ....[20]....
        /*007c*/ 	.word	0xffffffff


	//   ....[21]....
        /*0080*/ 	.word	0x05000064


	//   ....[22]....
        /*0084*/ 	.word	0x05000064


	//   ....[23]....
        /*0088*/ 	.word	0x05000064


	//   ....[24]....
        /*008c*/ 	.word	0x05000064


	//   ....[25]....
        /*0090*/ 	.word	0x05000064


	//   ....[26]....
        /*0094*/ 	.word	0x05000064


	//   ....[27]....
        /*0098*/ 	.word	0x05000064


	//   ....[28]....
        /*009c*/ 	.word	0x05000064


	//   ....[29]....
        /*00a0*/ 	.word	0x05000064


	//   ....[30]....
        /*00a4*/ 	.word	0x05000064


	//----- nvinfo : EIATTR_COOP_GROUP_INSTR_OFFSETS
	.align		4
.L_2180:
        /*00a8*/ 	.byte	0x04, 0x28
        /*00aa*/ 	.short	(.L_2182 - .L_2181)


	//   ....[0]....
.L_2181:
        /*00ac*/ 	.word	0x000016e0


	//   ....[1]....
        /*00b0*/ 	.word	0x00001700


	//   ....[2]....
        /*00b4*/ 	.word	0x00001720


	//   ....[3]....
        /*00b8*/ 	.word	0x00001740


	//   ....[4]....
        /*00bc*/ 	.word	0x00001760


	//   ....[5]....
        /*00c0*/ 	.word	0x00001a90


	//   ....[6]....
        /*00c4*/ 	.word	0x00001ab0


	//   ....[7]....
        /*00c8*/ 	.word	0x00001ad0


	//   ....[8]....
        /*00cc*/ 	.word	0x00001af0


	//   ....[9]....
        /*00d0*/ 	.word	0x00001b10


	//   ....[10]....
        /*00d4*/ 	.word	0x00001c90


	//   ....[11]....
        /*00d8*/ 	.word	0x00001ce0


	//   ....[12]....
        /*00dc*/ 	.word	0x00001d00


	//   ....[13]....
        /*00e0*/ 	.word	0x00001d10


	//   ....[14]....
        /*00e4*/ 	.word	0x00001dc0


	//   ....[15]....
        /*00e8*/ 	.word	0x00001df0


	//   ....[16]....
        /*00ec*/ 	.word	0x00001e10


	//   ....[17]....
        /*00f0*/ 	.word	0x00001ed0


	//   ....[18]....
        /*00f4*/ 	.word	0x00001f00


	//   ....[19]....
        /*00f8*/ 	.word	0x00001fa0


	//   ....[20]....
        /*00fc*/ 	.word	0x00001fd0


	//   ....[21]....
        /*0100*/ 	.word	0x000027b0


	//   ....[22]....
        /*0104*/ 	.word	0x00002820


	//   ....[23]....
        /*0108*/ 	.word	0x00002890


	//   ....[24]....
        /*010c*/ 	.word	0x00002900


	//   ....[25]....
        /*0110*/ 	.word	0x00002970


	//   ....[26]....
        /*0114*/ 	.word	0x00002ce0


	//   ....[27]....
        /*0118*/ 	.word	0x00002d50


	//   ....[28]....
        /*011c*/ 	.word	0x00002dc0


	//   ....[29]....
        /*0120*/ 	.word	0x00002e30


	//   ....[30]....
        /*0124*/ 	.word	0x00002ea0


	//----- nvinfo : EIATTR_EXIT_INSTR_OFFSETS
	.align		4
.L_2182:
        /*0128*/ 	.byte	0x04, 0x1c
        /*012a*/ 	.short	(.L_2184 - .L_2183)


	//   ....[0]....
.L_2183:
        /*012c*/ 	.word	0x00000230


	//   ....[1]....
        /*0130*/ 	.word	0x00002750


	//----- nvinfo : EIATTR_MAX_THREADS
	.align		4
.L_2184:
        /*0134*/ 	.byte	0x04, 0x05
        /*0136*/ 	.short	(.L_2186 - .L_2185)
.L_2185:
        /*0138*/ 	.word	0x00000100
        /*013c*/ 	.word	0x00000001
        /*0140*/ 	.word	0x00000001


	//----- nvinfo : EIATTR_CRS_STACK_SIZE
	.align		4
.L_2186:
        /*0144*/ 	.byte	0x04, 0x1e
        /*0146*/ 	.short	(.L_2188 - .L_2187)
.L_2187:
        /*0148*/ 	.word	0x00000000


	//----- nvinfo : EIATTR_CBANK_PARAM_SIZE
	.align		4
.L_2188:
        /*014c*/ 	.byte	0x03, 0x19
        /*014e*/ 	.short	0x00e8


	//----- nvinfo : EIATTR_PARAM_CBANK
	.align		4
        /*0150*/ 	.byte	0x04, 0x0a
        /*0152*/ 	.short	(.L_2190 - .L_2189)
	.align		4
.L_2189:
        /*0154*/ 	.word	index@(.nv.constant0._ZN10layer_norm13ln_fwd_kernelINS_13Kernel_traitsIf13__nv_bfloat16fS2_fjLj6144ELj1ELj1ELj8ELj16ENS_18Kernel_traits_baseILj6144EfS2_fS2_fjLj256EEEEELb0ELb0ELb1ELb1EEEvNS_9FwdParamsE)
        /*0158*/ 	.short	0x0210
        /*015a*/ 	.short	0x00e8


	//----- nvinfo : EIATTR_SW_WAR
	.align		4
.L_2190:
        /*015c*/ 	.byte	0x04, 0x36
        /*015e*/ 	.short	(.L_2192 - .L_2191)
.L_2191:
        /*0160*/ 	.word	0x00000008
.L_2192:


//--------------------- .nv.info._ZN10layer_norm13ln_fwd_kernelINS_13Kernel_traitsIf13__nv_bfloat16fS2_fjLj6144ELj1ELj1ELj8ELj16ENS_18Kernel_traits_baseILj6144EfS2_fS2_fjLj256EEEEELb0ELb1ELb0ELb0EEEvNS_9FwdParamsE --------------------------
	.section	.nv.info._ZN10layer_norm13ln_fwd_kernelINS_13Kernel_traitsIf13__nv_bfloat16fS2_fjLj6144ELj1ELj1ELj8ELj16ENS_18Kernel_traits_baseILj6144EfS2_fS2_fjLj256EEEEELb0ELb1ELb0ELb0EEEvNS_9FwdParamsE,"",@"SHT_CUDA_INFO"
	.sectionflags	@""
	.align	4


	//----- nvinfo : EIATTR_CUDA_API_VERSION
	.align		4
        /*0000*/ 	.byte	0x04, 0x37
        /*0002*/ 	.short	(.L_2194 - .L_2193)
.L_2193:
        /*0004*/ 	.word	0x00000082


	//----- nvinfo : EIATTR_KPARAM_INFO
	.align		4
.L_2194:
        /*0008*/ 	.byte	0x04, 0x17
        /*000a*/ 	.short	(.L_2196 - .L_2195)
.L_2195:
        /*000c*/ 	.word	0x00000000
        /*0010*/ 	.short	0x0000
        /*0012*/ 	.short	0x0000
        /*0014*/ 	.byte	0x00, 0xf0, 0xa1, 0x03


	//----- nvinfo : EIATTR_SPARSE_MMA_MASK
	.align		4
.L_2196:
        /*0018*/ 	.byte	0x03, 0x50
        /*001a*/ 	.short	0x0000


	//----- nvinfo : EIATTR_MAXREG_COUNT
	.align		4
        /*001c*/ 	.byte	0x03, 0x1b
        /*001e*/ 	.short	0x00ff


	//----- nvinfo : EIATTR_NUM_BARRIERS
	.align		4
        /*0020*/ 	.byte	0x02, 0x4c
        /*0022*/ 	.byte	0x01
	.zero		1


	//----- nvinfo : EIATTR_MERCURY_ISA_VERSION
	.align		4
        /*0024*/ 	.byte	0x03, 0x5f
        /*0026*/ 	.short	0x0101


	//----- nvinfo : EIATTR_COOP_GROUP_MASK_REGIDS
	.align		4
        /*0028*/ 	.byte	0x04, 0x29
        /*002a*/ 	.short	(.L_2198 - .L_2197)


	//   ....[0]....
.L_2197:
        /*002c*/ 	.word	0xffffffff


	//   ....[1]....
        /*0030*/ 	.word	0xffffffff


	//   ....[2]....
        /*0034*/ 	.word	0xffffffff


	//   ....[3]....
        /*0038*/ 	.word	0xffffffff


	//   ....[4]....
        /*003c*/ 	.word	0xffffffff


	//   ....[5]....
        /*0040*/ 	.word	0xffffffff


	//   ....[6]....
        /*0044*/ 	.word	0xffffffff


	//   ....[7]....
        /*0048*/ 	.word	0xffffffff


	//   ....[8]....
        /*004c*/ 	.word	0xffffffff


	//   ....[9]....
        /*0050*/ 	.word	0xffffffff


	//   ....[10]....
        /*0054*/ 	.word	0xffffffff


	//   ....[11]....
        /*0058*/ 	.word	0xffffffff


	//   ....[12]....
        /*005c*/ 	.word	0xffffffff


	//   ....[13]....
        /*0060*/ 	.word	0xffffffff


	//   ....[14]....
        /*0064*/ 	.word	0xffffffff


	//   ....[15]....
        /*0068*/ 	.word	0xffffffff


	//   ....[16]....
        /*006c*/ 	.word	0xffffffff


	//   ....[17]....
        /*0070*/ 	.word	0xffffffff


	//   ....[18]....
        /*0074*/ 	.word	0xffffffff


	//   ....[19]....
        /*0078*/ 	.word	0xffffffff


	//   ....[20]....
        /*007c*/ 	.word	0xffffffff


	//   ....[21]....
        /*0080*/ 	.word	0x05000075


	//   ....[22]....
        /*0084*/ 	.word	0x05000075


	//   ....[23]....
        /*0088*/ 	.word	0x05000075


	//   ....[24]....
        /*008c*/ 	.word	0x05000075


	//   ....[25]....
        /*0090*/ 	.word	0x05000075


	//   ....[26]....
        /*0094*/ 	.word	0x05000075


	//   ....[27]....
        /*0098*/ 	.word	0x05000075


	//   ....[28]....
        /*009c*/ 	.word	0x05000075


	//   ....[29]....
        /*00a0*/ 	.word	0x05000075


	//   ....[30]....
        /*00a4*/ 	.word	0x05000075


	//----- nvinfo : EIATTR_COOP_GROUP_INSTR_OFFSETS
	.align		4
.L_2198:
        /*00a8*/ 	.byte	0x04, 0x28
        /*00aa*/ 	.short	(.L_2200 - .L_2199)


	//   ....[0]....
.L_2199:
        /*00ac*/ 	.word	0x000014a0


	//   ....[1]....
        /*00b0*/ 	.word	0x000014c0


	//   ....[2]....
        /*00b4*/ 	.word	0x000014e0


	//   ....[3]....
        /*00b8*/ 	.word	0x00001500


	//   ....[4]....
        /*00bc*/ 	.word	0x00001520


	//   ....[5]....
        /*00c0*/ 	.word	0x00001860


	//   ....[6]....
        /*00c4*/ 	.word	0x00001880


	//   ....[7]....
        /*00c8*/ 	.word	0x000018a0


	//   ....[8]....
        /*00cc*/ 	.word	0x000018c0


	//   ....[9]....
        /*00d0*/ 	.word	0x000018e0


	//   ....[10]....
        /*00d4*/ 	.word	0x00001a90


	//   ....[11]....
        /*00d8*/ 	.word	0x00001ad0


	//   ....[12]....
        /*00dc*/ 	.word	0x00001ae0


	//   ....[13]....
        /*00e0*/ 	.word	0x00001b40


	//   ....[14]....
        /*00e4*/ 	.word	0x00001b80


	//   ....[15]....
        /*00e8*/ 	.word	0x00001be0


	//   ....[16]....
        /*00ec*/ 	.word	0x00001c20


	//   ....[17]....
        /*00f0*/ 	.word	0x00001c90


	//   ....[18]....
        /*00f4*/ 	.word	0x00001cb0


	//   ....[19]....
        /*00f8*/ 	.word	0x00001da0


	//   ....[20]....
        /*00fc*/ 	.word	0x00001dc0


	//   ....[21]....
        /*0100*/ 	.word	0x000025a0


	//   ....[22]....
        /*0104*/ 	.word	0x00002610


	//   ....[23]....
        /*0108*/ 	.word	0x00002680


	//   ....[24]....
        /*010c*/ 	.word	0x000026f0


	//   ....[25]....
        /*0110*/ 	.word	0x00002760


	//   ....[26]....
        /*0114*/ 	.word	0x00002af0


	//   ....[27]....
        /*0118*/ 	.word	0x00002b60


	//   ....[28]....
        /*011c*/ 	.word	0x00002bd0


	//   ....[29]....
        /*0120*/ 	.word	0x00002c40


	//   ....[30]....
        /*0124*/ 	.word	0x00002cb0


	//----- nvinfo : EIATTR_EXIT_INSTR_OFFSETS
	.align		4
.L_2200:
        /*0128*/ 	.byte	0x04, 0x1c
        /*012a*/ 	.short	(.L_2202 - .L_2201)


	//   ....[0]....
.L_2201:
        /*012c*/ 	.word	0x00000570


	//   ....[1]....
        /*0130*/ 	.word	0x00002540


	//----- nvinfo : EIATTR_MAX_THREADS
	.align		4
.L_2202:
        /*0134*/ 	.byte	0x04, 0x05
        /*0136*/ 	.short	(.L_2204 - .L_2203)
.L_2203:
        /*0138*/ 	.word	0x00000100
        /*013c*/ 	.word	0x00000001
        /*0140*/ 	.word	0x00000001


	//----- nvinfo : EIATTR_CRS_STACK_SIZE
	.align		4
.L_2204:
        /*0144*/ 	.byte	0x04, 0x1e
        /*0146*/ 	.short	(.L_2206 - .L_2205)
.L_2205:
        /*0148*/ 	.word	0x00000000


	//----- nvinfo : EIATTR_CBANK_PARAM_SIZE
	.align		4
.L_2206:
        /*014c*/ 	.byte	0x03, 0x19
        /*014e*/ 	.short	0x00e8


	//----- nvinfo : EIATTR_PARAM_CBANK
	.align		4
        /*0150*/ 	.byte	0x04, 0x0a
        /*0152*/ 	.short	(.L_2208 - .L_2207)
	.align		4
.L_2207:
        /*0154*/ 	.word	index@(.nv.constant0._ZN10layer_norm13ln_fwd_kernelINS_13Kernel_traitsIf13__nv_bfloat16fS2_fjLj6144ELj1ELj1ELj8ELj16ENS_18Kernel_traits_baseILj6144EfS2_fS2_fjLj256EEEEELb0ELb1ELb0ELb0EEEvNS_9FwdParamsE)
        /*0158*/ 	.short	0x0210
        /*015a*/ 	.short	0x00e8


	//----- nvinfo : EIATTR_SW_WAR
	.align		4
.L_2208:
        /*015c*/ 	.byte	0x04, 0x36
        /*015e*/ 	.short	(.L_2210 - .L_2209)
.L_2209:
        /*0160*/ 	.word	0x00000008
.L_2210:


//--------------------- .nv.info._ZN10layer_norm13ln_fwd_kernelINS_13Kernel_traitsIf13__nv_bfloat16fS2_fjLj6144ELj1ELj1ELj8ELj16ENS_18Kernel_traits_baseILj6144EfS2_fS2_fjLj256EEEEELb0ELb1ELb0ELb1EEEvNS_9FwdParamsE --------------------------
	.section	.nv.info._ZN10layer_norm13ln_fwd_kernelINS_13Kernel_traitsIf13__nv_bfloat16fS2_fjLj6144ELj1ELj1ELj8ELj16ENS_18Kernel_traits_baseILj6144EfS2_fS2_fjLj256EEEEELb0ELb1ELb0ELb1EEEvNS_9FwdParamsE,"",@"SHT_CUDA_INFO"
	.sectionflags	@""
	.align	4


	//----- nvinfo : EIATTR_CUDA_API_VERSION
	.align		4
        /*0000*/ 	.byte	0x04, 0x37
        /*0002*/ 	.short	(.L_2212 - .L_2211)
.L_2211:
        /*0004*/ 	.word	0x00000082


	//----- nvinfo : EIATTR_KPARAM_INFO
	.align		4
.L_2212:
        /*0008*/ 	.byte	0x04, 0x17
        /*000a*/ 	.short	(.L_2214 - .L_2213)
.L_2213:
        /*000c*/ 	.word	0x00000000
        /*0010*/ 	.short	0x0000
        /*0012*/ 	.short	0x0000
        /*0014*/ 	.byte	0x00, 0xf0, 0xa1, 0x03


	//----- nvinfo : EIATTR_SPARSE_MMA_MASK
	.align		4
.L_2214:
        /*0018*/ 	.byte	0x03, 0x50
        /*001a*/ 	.short	0x0000


	//----- nvinfo : EIATTR_MAXREG_COUNT
	.align		4
        /*001c*/ 	.byte	0x03, 0x1b
        /*001e*/ 	.short	0x00ff


	//----- nvinfo : EIATTR_NUM_BARRIERS
	.align		4
        /*0020*/ 	.byte	0x02, 0x4c
        /*0022*/ 	.byte	0x01
	.zero		1


	//----- nvinfo : EIATTR_MERCURY_ISA_VERSION
	.align		4
        /*0024*/ 	.byte	0x03, 0x5f
        /*0026*/ 	.short	0x0101


	//----- nvinfo : EIATTR_COOP_GROUP_MASK_REGIDS
	.align		4
        /*0028*/ 	.byte	0x04, 0x29
        /*002a*/ 	.short	(.L_2216 - .L_2215)


	//   ....[0]....
.L_2215:
        /*002c*/ 	.word	0xffffffff


	//   ....[1]....
        /*0030*/ 	.word	0xffffffff


	//   ....[2]....
        /*0034*/ 	.word	0xffffffff


	//   ....[3]....
        /*0038*/ 	.word	0xffffffff


	//   ....[4]....
        /*003c*/ 	.word	0xffffffff


	//   ....[5]....
        /*0040*/ 	.word	0xffffffff


	//   ....[6]....
        /*0044*/ 	.word	0xffffffff


	//   ....[7]....
        /*0048*/ 	.word	0xffffffff


	//   ....[8]....
        /*004c*/ 	.word	0xffffffff


	//   ....[9]....
        /*0050*/ 	.word	0xffffffff


	//   ....[10]....
        /*0054*/ 	.word	0xffffffff


	//   ....[11]....
        /*0058*/ 	.word	0xffffffff


	//   ....[12]....
        /*005c*/ 	.word	0xffffffff


	//   ....[13]....
        /*0060*/ 	.word	0xffffffff


	//   ....[14]....
        /*0064*/ 	.word	0xffffffff


	//   ....[15]....
        /*0068*/ 	.word	0xffffffff


	//   ....[16]....
        /*006c*/ 	.word	0xffffffff


	//   ....[17]....
        /*0070*/ 	.word	0xffffffff


	//   ....[18]....
        /*0074*/ 	.word	0xffffffff


	//   ....[19]....
        /*0078*/ 	.word	0xffffffff


	//   ....[20]....
        /*007c*/ 	.word	0xffffffff


	//   ....[21]....
        /*0080*/ 	.word	0x05000013


	//   ....[22]....
        /*0084*/ 	.word	0x05000013


	//   ....[23]....
        /*0088*/ 	.word	0x05000013


	//   ....[24]....
        /*008c*/ 	.word	0x05000013


	//   ....[25]....
        /*0090*/ 	.word	0x05000013


	//   ....[26]....
        /*0094*/ 	.word	0x05000013


	//   ....[27]....
        /*0098*/ 	.word	0x05000013


	//   ....[28]....
        /*009c*/ 	.word	0x05000013


	//   ....[29]....
        /*00a0*/ 	.word	0x05000013


	//   ....[30]....
        /*00a4*/ 	.word	0x05000013


	//----- nvinfo : EIATTR_COOP_GROUP_INSTR_OFFSETS
	.align		4
.L_2216:
        /*00a8*/ 	.byte	0x04, 0x28
        /*00aa*/ 	.short	(.L_2218 - .L_2217)


	//   ....[0]....
.L_2217:
        /*00ac*/ 	.word	0x00001150


	//   ....[1]....
        /*00b0*/ 	.word	0x00001170


	//   ....[2]....
        /*00b4*/ 	.word	0x00001190


	//   ....[3]....
        /*00b8*/ 	.word	0x000011b0


	//   ....[4]....
        /*00bc*/ 	.word	0x000011d0


	//   ....[5]....
        /*00c0*/ 	.word	0x00001500


	//   ....[6]....
        /*00c4*/ 	.word	0x00001520


	//   ....[7]....
        /*00c8*/ 	.word	0x00001540


	//   ....[8]....
        /*00cc*/ 	.word	0x00001560


	//   ....[9]....
        /*00d0*/ 	.word	0x00001580


	//   ....[10]....
        /*00d4*/ 	.word	0x000016e0


	//   ....[11]....
        /*00d8*/ 	.word	0x00001720


	//   ....[12]....
        /*00dc*/ 	.word	0x00001730


	//   ....[13]....
        /*00e0*/ 	.word	0x000017f0


	//   ....[14]....
        /*00e4*/ 	.word	0x00001800


	//   ....[15]....
        /*00e8*/ 	.word	0x000018a0


	//   ....[16]....
        /*00ec*/ 	.word	0x000018c0


	//   ....[17]....
        /*00f0*/ 	.word	0x00001910


	//   ....[18]....
        /*00f4*/ 	.word	0x00001980


	//   ....[19]....
        /*00f8*/ 	.word	0x000019f0


	//   ....[20]....
        /*00fc*/ 	.word	0x00001a20


	//   ....[21]....
        /*0100*/ 	.word	0x00002140


	//   ....[22]....
        /*0104*/ 	.word	0x000021a0


	//   ....[23]....
        /*0108*/ 	.word	0x00002200


	//   ....[24]....
        /*010c*/ 	.word	0x00002260


	//   ....[25]....
        /*0110*/ 	.word	0x000022c0


	//   ....[26]....
        /*0114*/ 	.word	0x00002630


	//   ....[27]....
        /*0118*/ 	.word	0x00002690


	//   ....[28]....
        /*011c*/ 	.word	0x000026f0


	//   ....[29]....
        /*0120*/ 	.word	0x00002750


	//   ....[30]....
        /*0124*/ 	.word	0x000027b0


	//----- nvinfo : EIATTR_EXIT_INSTR_OFFSETS
	.align		4
.L_2218:
        /*0128*/ 	.byte	0x04, 0x1c
        /*012a*/ 	.short	(.L_2220 - .L_2219)


	//   ....[0]....
.L_2219:
        /*012c*/ 	.word	0x00000280


	//   ....[1]....
        /*0130*/ 	.word	0x000020f0


	//----- nvinfo : EIATTR_MAX_THREADS
	.align		4
.L_2220:
        /*0134*/ 	.byte	0x04, 0x05
        /*0136*/ 	.short	(.L_2222 - .L_2221)
.L_2221:
        /*0138*/ 	.word	0x00000100
        /*013c*/ 	.word	0x00000001
        /*0140*/ 	.word	0x00000001


	//----- nvinfo : EIATTR_CRS_STACK_SIZE
	.align		4
.L_2222:
        /*0144*/ 	.byte	0x04, 0x1e
        /*0146*/ 	.short	(.L_2224 - .L_2223)
.L_2223:
        /*0148*/ 	.word	0x00000000


	//----- nvinfo : EIATTR_CBANK_PARAM_SIZE
	.align		4
.L_2224:
        /*014c*/ 	.byte	0x03, 0x19
        /*014e*/ 	.short	0x00e8


	//----- nvinfo : EIATTR_PARAM_CBANK
	.align		4
        /*0150*/ 	.byte	0x04, 0x0a
        /*0152*/ 	.short	(.L_2226 - .L_2225)
	.align		4
.L_2225:
        /*0154*/ 	.word	index@(.nv.constant0._ZN10layer_norm13ln_fwd_kernelINS_13Kernel_traitsIf13__nv_bfloat16fS2_fjLj6144ELj1ELj1ELj8ELj16ENS_18Kernel_traits_baseILj6144EfS2_fS2_fjLj256EEEEELb0ELb1ELb0ELb1EEEvNS_9FwdParamsE)
        /*0158*/ 	.short	0x0210
        /*015a*/ 	.short	0x00e8


	//----- nvinfo : EIATTR_SW_WAR
	.align		4
.L_2226:
        /*015c*/ 	.byte	0x04, 0x36
        /*015e*/ 	.short	(.L_2228 - .L_2227)
.L_2227:
        /*0160*/ 	.word	0x00000008
.L_2228:


//--------------------- .nv.info._ZN10layer_norm13ln_fwd_kernelINS_13Kernel_traitsIf13__nv_bfloat16fS2_fjLj6144ELj1ELj1ELj8ELj16ENS_18Kernel_traits_baseILj6144EfS2_fS2_fjLj256EEEEELb0ELb1ELb1ELb0EEEvNS_9FwdParamsE --------------------------
	.section	.nv.info._ZN10layer_norm13ln_fwd_kernelINS_13Kernel_traitsIf13__nv_bfloat16fS2_fjLj6144ELj1ELj1ELj8ELj16ENS_18Kernel_traits_baseILj6144EfS2_fS2_fjLj256EEEEELb0ELb1ELb1ELb0EEEvNS_9FwdParamsE,"",@"SHT_CUDA_INFO"
	.sectionflags	@""
	.align	4


	//----- nvinfo : EIATTR_CUDA_API_VERSION
	.align		4
        /*0000*/ 	.byte	0x04, 0x37
        /*0002*/ 	.short	(.L_2230 - .L_2229)
.L_2229:
        /*0004*/ 	.word	0x00000082


	//----- nvinfo : EIATTR_KPARAM_INFO
	.align		4
.L_2230:
        /*0008*/ 	.byte	0x04, 0x17
        /*000a*/ 	.short	(.L_2232 - .L_2231)
.L_2231:
        /*000c*/ 	.word	0x00000000
        /*0010*/ 	.short	0x0000
        /*0012*/ 	.short	0x0000
        /*0014*/ 	.byte	0x00, 0xf0, 0xa1, 0x03


	//----- nvinfo : EIATTR_SPARSE_MMA_MASK
	.align		4
.L_2232:
        /*0018*/ 	.byte	0x03, 0x50
        /*001a*/ 	.short	0x0000


	//----- nvinfo : EIATTR_MAXREG_COUNT
	.align		4
        /*001c*/ 	.byte	0x03, 0x1b
        /*001e*/ 	.short	0x00ff


	//----- nvinfo : EIATTR_NUM_BARRIERS
	.align		4
        /*0020*/ 	.byte	0x02, 0x4c
        /*0022*/ 	.byte	0x01
	.zero		1


	//----- nvinfo : EIATTR_MERCURY_ISA_VERSION
	.align		4
        /*0024*/ 	.byte	0x03, 0x5f
        /*0026*/ 	.short	0x0101


	//----- nvinfo : EIATTR_COOP_GROUP_MASK_REGIDS
	.align		4
        /*0028*/ 	.byte	0x04, 0x29
        /*002a*/ 	.short	(.L_2234 - .L_2233)


	//   ....[0]....
.L_2233:
        /*002c*/ 	.word	0xffffffff


	//   ....[1]....
        /*0030*/ 	.word	0xffffffff


	//   ....[2]....
        /*0034*/ 	.word	0xffffffff


	//   ....[3]....
        /*0038*/ 	.word	0xffffffff


	//   ....[4]....
        /*003c*/ 	.word	0xffffffff


	//   ....[5]....
        /*0040*/ 	.word	0xffffffff


	//   ....[6]....
        /*0044*/ 	.word	0xffffffff


	//   ....[7]....
        /*0048*/ 	.word	0xffffffff


	//   ....[8]....
        /*004c*/ 	.word	0xffffffff


	//   ....[9]....
        /*0050*/ 	.word	0xffffffff


	//   ....[10]....
        /*0054*/ 	.word	0xffffffff


	//   ....[11]....
        /*0058*/ 	.word	0xffffffff


	//   ....[12]....
        /*005c*/ 	.word	0xffffffff


	//   ....[13]....
        /*0060*/ 	.word	0xffffffff


	//   ....[14]....
        /*0064*/ 	.word	0xffffffff


	//   ....[15]....
        /*0068*/ 	.word	0xffffffff


	//   ....[16]....
        /*006c*/ 	.word	0xffffffff


	//   ....[17]....
        /*0070*/ 	.word	0xffffffff


	//   ....[18]....
        /*0074*/ 	.word	0xffffffff


	//   ....[19]....
        /*0078*/ 	.word	0xffffffff


	//   ....[20]....
        /*007c*/ 	.word	0xffffffff


	//   ....[21]....
        /*0080*/ 	.word	0x0500007c


	//   ....[22]....
        /*0084*/ 	.word	0x0500007c


	//   ....[23]....
        /*0088*/ 	.word	0x0500007c


	//   ....[24]....
        /*008c*/ 	.word	0x0500007c


	//   ....[25]....
        /*0090*/ 	.word	0x0500007c


	//   ....[26]....
        /*0094*/ 	.word	0x0500007c


	//   ....[27]....
        /*0098*/ 	.word	0x0500007c


	//   ....[28]....
        /*009c*/ 	.word	0x0500007c


	//   ....[29]....
        /*00a0*/ 	.word	0x0500007c


	//   ....[30]....
        /*00a4*/ 	.word	0x0500007c


	//----- nvinfo : EIATTR_COOP_GROUP_INSTR_OFFSETS
	.align		4
.L_2234:
        /*00a8*/ 	.byte	0x04, 0x28
        /*00aa*/ 	.short	(.L_2236 - .L_2235)


	//   ....[0]....
.L_2235:
        /*00ac*/ 	.word	0x00001dc0


	//   ....[1]....
        /*00b0*/ 	.word	0x00001de0


	//   ....[2]....
        /*00b4*/ 	.word	0x00001e00


	//   ....[3]....
        /*00b8*/ 	.word	0x00001e20


	//   ....[4]....
        /*00bc*/ 	.word	0x00001e40


	//   ....[5]....
        /*00c0*/ 	.word	0x00002180


	//   ....[6]....
        /*00c4*/ 	.word	0x000021a0


	//   ....[7]....
        /*00c8*/ 	.word	0x000021c0


	//   ....[8]....
        /*00cc*/ 	.word	0x000021e0


	//   ....[9]....
        /*00d0*/ 	.word	0x00002200


	//   ....[10]....
        /*00d4*/ 	.word	0x00002350


	//   ....[11]....
        /*00d8*/ 	.word	0x000023d0


	//   ....[12]....
        /*00dc*/ 	.word	0x00002440


	//   ....[13]....
        /*00e0*/ 	.word	0x00002470


	//   ....[14]....
        /*00e4*/ 	.word	0x000024c0


	//   ....[15]....
        /*00e8*/ 	.word	0x00002550


	//   ....[16]....
        /*00ec*/ 	.word	0x00002580


	//   ....[17]....
        /*00f0*/ 	.word	0x000025b0


	//   ....[18]....
        /*00f4*/ 	.word	0x00002650


	//   ....[19]....
        /*00f8*/ 	.word	0x000026a0


	//   ....[20]....
        /*00fc*/ 	.word	0x000026c0


	//   ....[21]....
        /*0100*/ 	.word	0x00002f50


	//   ....[22]....
        /*0104*/ 	.word	0x00002fa0


	//   ....[23]....
        /*0108*/ 	.word	0x00003000


	//   ....[24]....
        /*010c*/ 	.word	0x00003060


	//   ....[25]....
        /*0110*/ 	.word	0x000030b0


	//   ....[26]....
        /*0114*/ 	.word	0x00003420


	//   ....[27]....
        /*0118*/ 	.word	0x00003470


	//   ....[28]....
        /*011c*/ 	.word	0x000034c0


	//   ....[29]....
        /*0120*/ 	.word	0x00003510


	//   ....[30]....
        /*0124*/ 	.word	0x00003560


	//----- nvinfo : EIATTR_EXIT_INSTR_OFFSETS
	.align		4
.L_2236:
        /*0128*/ 	.byte	0x04, 0x1c
        /*012a*/ 	.short	(.L_2238 - .L_2237)


	//   ....[0]....
.L_2237:
        /*012c*/ 	.word	0x00000580


	//   ....[1]....
        /*0130*/ 	.word	0x00002f00


	//----- nvinfo : EIATTR_MAX_THREADS
	.align		4
.L_2238:
        /*0134*/ 	.byte	0x04, 0x05
        /*0136*/ 	.short	(.L_2240 - .L_2239)
.L_2239:
        /*0138*/ 	.word	0x00000100
        /*013c*/ 	.word	0x00000001
        /*0140*/ 	.word	0x00000001


	//----- nvinfo : EIATTR_CRS_STACK_SIZE
	.align		4
.L_2240:
        /*0144*/ 	.byte	0x04, 0x1e
        /*0146*/ 	.short	(.L_2242 - .L_2241)
.L_2241:
        /*0148*/ 	.word	0x00000000


	//----- nvinfo : EIATTR_CBANK_PARAM_SIZE
	.align		4
.L_2242:
        /*014c*/ 	.byte	0x03, 0x19
        /*014e*/ 	.short	0x00e8


	//----- nvinfo : EIATTR_PARAM_CBANK
	.align		4
        /*0150*/ 	.byte	0x04, 0x0a
        /*0152*/ 	.short	(.L_2244 - .L_2243)
	.align		4
.L_2243:
        /*0154*/ 	.word	index@(.nv.constant0._ZN10layer_norm13ln_fwd_kernelINS_13Kernel_traitsIf13__nv_bfloat16fS2_fjLj6144ELj1ELj1ELj8ELj16ENS_18Kernel_traits_baseILj6144EfS2_fS2_fjLj256EEEEELb0ELb1ELb1ELb0EEEvNS_9FwdParamsE)
        /*0158*/ 	.short	0x0210
        /*015a*/ 	.short	0x00e8


	//----- nvinfo : EIATTR_SW_WAR
	.align		4
.L_2244:
        /*015c*/ 	.byte	0x04, 0x36
        /*015e*/ 	.short	(.L_2246 - .L_2245)
.L_2245:
        /*0160*/ 	.word	0x00000008
.L_2246:


//--------------------- .nv.info._ZN10layer_norm13ln_fwd_kernelINS_13Kernel_traitsIf13__nv_bfloat16fS2_fjLj6144ELj1ELj1ELj8ELj16ENS_18Kernel_traits_baseILj6144EfS2_fS2_fjLj256EEEEELb0ELb1ELb1ELb1EEEvNS_9FwdParamsE --------------------------
	.section	.nv.info._ZN10layer_norm13ln_fwd_kernelINS_13Kernel_traitsIf13__nv_bfloat16fS2_fjLj6144ELj1ELj1ELj8ELj16ENS_18Kernel_traits_baseILj6144EfS2_fS2_fjLj256EEEEELb0ELb1ELb1ELb1EEEvNS_9FwdParamsE,"",@"SHT_CUDA_INFO"
	.sectionflags	@""
	.align	4


	//----- nvinfo : EIATTR_CUDA_API_VERSION
	.align		4
        /*0000*/ 	.byte	0x04, 0x37
        /*0002*/ 	.short	(.L_2248 - .L_2247)
.L_2247:
        /*0004*/ 	.word	0x00000082


	//----- nvinfo : EIATTR_KPARAM_INFO
	.align		4
.L_2248:
        /*0008*/ 	.byte	0x04, 0x17
        /*000a*/ 	.short	(.L_2250 - .L_2249)
.L_2249:
        /*000c*/ 	.word	0x00000000
        /*0010*/ 	.short	0x0000
        /*0012*/ 	.short	0x0000
        /*0014*/ 	.byte	0x00, 0xf0, 0xa1, 0x03


	//----- nvinfo : EIATTR_SPARSE_MMA_MASK
	.align		4
.L_2250:
        /*0018*/ 	.byte	0x03, 0x50
        /*001a*/ 	.short	0x0000


	//----- nvinfo : EIATTR_MAXREG_COUNT
	.align		4
        /*001c*/ 	.byte	0x03, 0x1b
        /*001e*/ 	.short	0x00ff


	//----- nvinfo : EIATTR_NUM_BARRIERS
	.align		4
        /*0020*/ 	.byte	0x02, 0x4c
        /*0022*/ 	.byte	0x01
	.zero		1


	//----- nvinfo : EIATTR_MERCURY_ISA_VERSION
	.align		4
        /*0024*/ 	.byte	0x03, 0x5f
        /*0026*/ 	.short	0x0101


	//----- nvinfo : EIATTR_COOP_GROUP_MASK_REGIDS
	.align		4
        /*0028*/ 	.byte	0x04, 0x29
        /*002a*/ 	.short	(.L_2252 - .L_2251)


	//   ....[0]....
.L_2251:
        /*002c*/ 	.word	0xffffffff


	//   ....[1]....
        /*0030*/ 	.word	0xffffffff


	//   ....[2]....
        /*0034*/ 	.word	0xffffffff


	//   ....[3]....
        /*0038*/ 	.word	0xffffffff


	//   ....[4]....
        /*003c*/ 	.word	0xffffffff


	//   ....[5]....
        /*0040*/ 	.word	0xffffffff


	//   ....[6]....
        /*0044*/ 	.word	0xffffffff


	//   ....[7]....
        /*0048*/ 	.word	0xffffffff


	//   ....[8]....
        /*004c*/ 	.word	0xffffffff


	//   ....[9]....
        /*0050*/ 	.word	0xffffffff


	//   ....[10]....
        /*0054*/ 	.word	0xffffffff


	//   ....[11]....
        /*0058*/ 	.word	0xffffffff


	//   ....[12]....
        /*005c*/ 	.word	0xffffffff


	//   ....[13]....
        /*0060*/ 	.word	0xffffffff


	//   ....[14]....
        /*0064*/ 	.word	0xffffffff


	//   ....[15]....
        /*0068*/ 	.word	0xffffffff


	//   ....[16]....
        /*006c*/ 	.word	0xffffffff


	//   ....[17]....
        /*0070*/ 	.word	0xffffffff


	//   ....[18]....
        /*0074*/ 	.word	0xffffffff


	//   ....[19]....
        /*0078*/ 	.word	0xffffffff


	//   ....[20]....
        /*007c*/ 	.word	0xffffffff


	//   ....[21]....
        /*0080*/ 	.word	0x05000071


	//   ....[22]....
        /*0084*/ 	.word	0x05000071


	//   ....[23]....
        /*0088*/ 	.word	0x05000071


	//   ....[24]....
        /*008c*/ 	.word	0x05000071


	//   ....[25]....
        /*0090*/ 	.word	0x05000071


	//   ....[26]....
        /*0094*/ 	.word	0x05000071


	//   ....[27]....
        /*0098*/ 	.word	0x05000071


	//   ....[28]....
        /*009c*/ 	.word	0x05000071


	//   ....[29]....
        /*00a0*/ 	.word	0x05000071


	//   ....[30]....
        /*00a4*/ 	.word	0x05000071


	//----- nvinfo : EIATTR_COOP_GROUP_INSTR_OFFSETS
	.align		4
.L_2252:
        /*00a8*/ 	.byte	0x04, 0x28
        /*00aa*/ 	.short	(.L_2254 - .L_2253)


	//   ....[0]....
.L_2253:
        /*00ac*/ 	.word	0x00001900


	//   ....[1]....
        /*00b0*/ 	.word	0x00001920


	//   ....[2]....
        /*00b4*/ 	.word	0x00001940


	//   ....[3]....
        /*00b8*/ 	.word	0x00001960


	//   ....[4]....
        /*00bc*/ 	.word	0x00001980


	//   ....[5]....
        /*00c0*/ 	.word	0x00001cb0


	//   ....[6]....
        /*00c4*/ 	.word	0x00001cd0


	//   ....[7]....
        /*00c8*/ 	.word	0x00001cf0


	//   ....[8]....
        /*00cc*/ 	.word	0x00001d10


	//   ....[9]....
        /*00d0*/ 	.word	0x00001d30


	//   ....[10]....
        /*00d4*/ 	.word	0x00001e70


	//   ....[11]....
        /*00d8*/ 	.word	0x00001f00


	//   ....[12]....
        /*00dc*/ 	.word	0x00001f70


	//   ....[13]....
        /*00e0*/ 	.word	0x00001fd0


	//   ....[14]....
        /*00e4*/ 	.word	0x00001fe0


	//   ....[15]....
        /*00e8*/ 	.word	0x00002070


	//   ....[16]....
        /*00ec*/ 	.word	0x000020d0


	//   ....[17]....
        /*00f0*/ 	.word	0x000020e0


	//   ....[18]....
        /*00f4*/ 	.word	0x00002110


	//   ....[19]....
        /*00f8*/ 	.word	0x000021e0


	//   ....[20]....
        /*00fc*/ 	.word	0x000021f0


	//   ....[21]....
        /*0100*/ 	.word	0x000029c0


	//   ....[22]....
        /*0104*/ 	.word	0x00002a20


	//   ....[23]....
        /*0108*/ 	.word	0x00002a80


	//   ....[24]....
        /*010c*/ 	.word	0x00002ae0


	//   ....[25]....
        /*0110*/ 	.word	0x00002b40


	//   ....[26]....
        /*0114*/ 	.word	0x00002eb0


	//   ....[27]....
        /*0118*/ 	.word	0x00002f10


	//   ....[28]....
        /*011c*/ 	.word	0x00002f70


	//   ....[29]....
        /*0120*/ 	.word	0x00002fd0


	//   ....[30]....
        /*0124*/ 	.word	0x00003030


	//----- nvinfo : EIATTR_EXIT_INSTR_OFFSETS
	.align		4
.L_2254:
        /*0128*/ 	.byte	0x04, 0x1c
        /*012a*/ 	.short	(.L_2256 - .L_2255)


	//   ....[0]....
.L_2255:
        /*012c*/ 	.word	0x00000270


	//   ....[1]....
        /*0130*/ 	.word	0x00002970


	//----- nvinfo : EIATTR_MAX_THREADS
	.align		4
.L_2256:
        /*0134*/ 	.byte	0x04, 0x05
        /*0136*/ 	.short	(.L_2258 - .L_2257)
.L_2257:
        /*0138*/ 	.word	0x00000100
        /*013c*/ 	.word	0x00000001
        /*0140*/ 	.word	0x00000001


	//----- nvinfo : EIATTR_CRS_STACK_SIZE
	.align		4
.L_2258:
        /*0144*/ 	.byte	0x04, 0x1e
        /*0146*/ 	.short	(.L_2260 - .L_2259)
.L_2259:
        /*0148*/ 	.word	0x00000000


	//----- nvinfo : EIATTR_CBANK_PARAM_SIZE
	.align		4
.L_2260:
        /*014c*/ 	.byte	0x03, 0x19
        /*014e*/ 	.short	0x00e8


	//----- nvinfo : EIATTR_PARAM_CBANK
	.align		4
        /*0150*/ 	.byte	0x04, 0x0a
        /*0152*/ 	.short	(.L_2262 - .L_2261)
	.align		4
.L_2261:
        /*0154*/ 	.word	index@(.nv.constant0._ZN10layer_norm13ln_fwd_kernelINS_13Kernel_traitsIf13__nv_bfloat16fS2_fjLj6144ELj1ELj1ELj8ELj16ENS_18Kernel_traits_baseILj6144EfS2_fS2_fjLj256EEEEELb0ELb1ELb1ELb1EEEvNS_9FwdParamsE)
        /*0158*/ 	.short	0x0210
        /*015a*/ 	.short	0x00e8


	//----- nvinfo : EIATTR_SW_WAR
	.align		4
.L_2262:
        /*015c*/ 	.byte	0x04, 0x36
        /*015e*/ 	.short	(.L_2264 - .L_2263)
.L_2263:
        /*0160*/ 	.word	0x00000008
.L_2264:


//--------------------- .nv.info._ZN10layer_norm13ln_fwd_kernelINS_13Kernel_traitsIf13__nv_bfloat16fS2_fjLj6144ELj1ELj1ELj8ELj16ENS_18Kernel_traits_baseILj6144EfS2_fS2_fjLj256EEEEELb1ELb0ELb0ELb0EEEvNS_9FwdParamsE --------------------------
	.section	.nv.info._ZN10layer_norm13ln_fwd_kernelINS_13Kernel_traitsIf13__nv_bfloat16fS2_fjLj6144ELj1ELj1ELj8ELj16ENS_18Kernel_traits_baseILj6144EfS2_fS2_fjLj256EEEEELb1ELb0ELb0ELb0EEEvNS_9FwdParamsE,"",@"SHT_CUDA_INFO"
	.sectionflags	@""
	.align	4


	//----- nvinfo : EIATTR_CUDA_API_VERSION
	.align		4
        /*0000*/ 	.byte	0x04, 0x37
        /*0002*/ 	.short	(.L_2266 - .L_2265)
.L_2265:
        /*0004*/ 	.word	0x00000082


	//----- nvinfo : EIATTR_KPARAM_INFO
	.align		4
.L_2266:
        /*0008*/ 	.byte	0x04, 0x17
        /*000a*/ 	.short	(.L_2268 - .L_2267)
.L_2267:
        /*000c*/ 	.word	0x00000000
        /*0010*/ 	.short	0x0000
        /*0012*/ 	.short	0x0000
        /*0014*/ 	.byte	0x00, 0xf0, 0xa1, 0x03


	//----- nvinfo : EIATTR_SPARSE_MMA_MASK
	.align		4
.L_2268:
        /*0018*/ 	.byte	0x03, 0x50
        /*001a*/ 	.short	0x0000


	//----- nvinfo : EIATTR_MAXREG_COUNT
	.align		4
        /*001c*/ 	.byte	0x03, 0x1b
        /*001e*/ 	.short	0x00ff


	//----- nvinfo : EIATTR_NUM_BARRIERS
	.align		4
        /*0020*/ 	.byte	0x02, 0x4c
        /*0022*/ 	.byte	0x01
	.zero		1


	//----- nvinfo : EIATTR_MERCURY_ISA_VERSION
	.align		4
        /*0024*/ 	.byte	0x03, 0x5f
        /*0026*/ 	.short	0x0101


	//----- nvinfo : EIATTR_COOP_GROUP_MASK_REGIDS
	.align		4
        /*0028*/ 	.byte	0x04, 0x29
        /*002a*/ 	.short	(.L_2270 - .L_2269)


	//   ....[0]....
.L_2269:
        /*002c*/ 	.word	0xffffffff


	//   ....[1]....
        /*0030*/ 	.word	0xffffffff


	//   ....[2]....
        /*0034*/ 	.word	0xffffffff


	//   ....[3]....
        /*0038*/ 	.word	0xffffffff


	//   ....[4]....
        /*003c*/ 	.word	0xffffffff


	//   ....[5]....
        /*0040*/ 	.word	0xffffffff


	//   ....[6]....
        /*0044*/ 	.word	0xffffffff


	//   ....[7]....
        /*0048*/ 	.word	0xffffffff


	//   ....[8]....
        /*004c*/ 	.word	0xffffffff


	//   ....[9]....
        /*0050*/ 	.word	0xffffffff


	//   ....[10]....
        /*0054*/ 	.word	0xffffffff


	//   ....[11]....
        /*0058*/ 	.word	0xffffffff


	//   ....[12]....
        /*005c*/ 	.word	0xffffffff


	//   ....[13]....
        /*0060*/ 	.word	0xffffffff


	//   ....[14]....
        /*0064*/ 	.word	0xffffffff


	//   ....[15]....
        /*0068*/ 	.word	0xffffffff


	//   ....[16]....
        /*006c*/ 	.word	0xffffffff


	//   ....[17]....
        /*0070*/ 	.word	0xffffffff


	//   ....[18]....
        /*0074*/ 	.word	0xffffffff


	//   ....[19]....
        /*0078*/ 	.word	0xffffffff


	//   ....[20]....
        /*007c*/ 	.word	0xffffffff


	//   ....[21]....
        /*0080*/ 	.word	0x0500006c


	//   ....[22]....
        /*0084*/ 	.word	0x0500006c


	//   ....[23]....
        /*0088*/ 	.word	0x0500006c


	//   ....[24]....
        /*008c*/ 	.word	0x0500006c


	//   ....[25]....
        /*0090*/ 	.word	0x0500006c


	//   ....[26]....
        /*0094*/ 	.word	0x0500006c


	//   ....[27]....
        /*0098*/ 	.word	0x0500006c


	//   ....[28]....
        /*009c*/ 	.word	0x0500006c


	//   ....[29]....
        /*00a0*/ 	.word	0x0500006c


	//   ....[30]....
        /*00a4*/ 	.word	0x0500006c


	//----- nvinfo : EIATTR_COOP_GROUP_INSTR_OFFSETS
	.align		4
.L_2270:
        /*00a8*/ 	.byte	0x04, 0x28
        /*00aa*/ 	.short	(.L_2272 - .L_2271)


	//   ....[0]....
.L_2271:
        /*00ac*/ 	.word	0x00009520


	//   ....[1]....
        /*00b0*/ 	.word	0x00009540


	//   ....[2]....
        /*00b4*/ 	.word	0x00009560


	//   ....[3]....
        /*00b8*/ 	.word	0x00009580


	//   ....[4]....
        /*00bc*/ 	.word	0x000095a0


	//   ....[5]....
        /*00c0*/ 	.word	0x000098e0


	//   ....[6]....
        /*00c4*/ 	.word	0x00009900


	//   ....[7]....
        /*00c8*/ 	.word	0x00009920


	//   ....[8]....
        /*00cc*/ 	.word	0x00009940


	//   ....[9]....
        /*00d0*/ 	.word	0x00009960


	//   ....[10]....
        /*00d4*/ 	.word	0x00009af0


	//   ....[11]....
        /*00d8*/ 	.word	0x00009b40


	//   ....[12]....
        /*00dc*/ 	.word	0x00009b60


	//   ....[13]....
        /*00e0*/ 	.word	0x00009b70


	//   ....[14]....
        /*00e4*/ 	.word	0x00009c30


	//   ....[15]....
        /*00e8*/ 	.word	0x00009c60


	//   ....[16]....
        /*00ec*/ 	.word	0x00009c70


	//   ....[17]....
        /*00f0*/ 	.word	0x00009d20


	//   ....[18]....
        /*00f4*/ 	.word	0x00009d60


	//   ....[19]....
        /*00f8*/ 	.word	0x00009e00


	//   ....[20]....
        /*00fc*/ 	.word	0x00009e30


	//   ....[21]....
        /*0100*/ 	.word	0x0000a630


	//   ....[22]....
        /*0104*/ 	.word	0x0000a6a0


	//   ....[23]....
        /*0108*/ 	.word	0x0000a710


	//   ....[24]....
        /*010c*/ 	.word	0x0000a780


	//   ....[25]....
        /*0110*/ 	.word	0x0000a7f0


	//   ....[26]....
        /*0114*/ 	.word	0x0000ab80


	//   ....[27]....
        /*0118*/ 	.word	0x0000abf0


	//   ....[28]....
        /*011c*/ 	.word	0x0000ac60


	//   ....[29]....
        /*0120*/ 	.word	0x0000acd0


	//   ....[30]....
        /*0124*/ 	.word	0x0000ad40


	//----- nvinfo : EIATTR_EXIT_INSTR_OFFSETS
	.align		4
.L_2272:
        /*0128*/ 	.byte	0x04, 0x1c
        /*012a*/ 	.short	(.L_2274 - .L_2273)


	//   ....[0]....
.L_2273:
        /*012c*/ 	.word	0x00000930


	//   ....[1]....
        /*0130*/ 	.word	0x0000a5d0


	//----- nvinfo : EIATTR_MAX_THREADS
	.align		4
.L_2274:
        /*0134*/ 	.byte	0x04, 0x05
        /*0136*/ 	.short	(.L_2276 - .L_2275)
.L_2275:
        /*0138*/ 	.word	0x00000100
        /*013c*/ 	.word	0x00000001
        /*0140*/ 	.word	0x00000001


	//----- nvinfo : EIATTR_CRS_STACK_SIZE
	.align		4
.L_2276:
        /*0144*/ 	.byte	0x04, 0x1e
        /*0146*/ 	.short	(.L_2278 - .L_2277)
.L_2277:
        /*0148*/ 	.word	0x00000000


	//----- nvinfo : EIATTR_CBANK_PARAM_SIZE
	.align		4
.L_2278:
        /*014c*/ 	.byte	0x03, 0x19
        /*014e*/ 	.short	0x00e8


	//----- nvinfo : EIATTR_PARAM_CBANK
	.align		4
        /*0150*/ 	.byte	0x04, 0x0a
        /*0152*/ 	.short	(.L_2280 - .L_2279)
	.align		4
.L_2279:
        /*0154*/ 	.word	index@(.nv.constant0._ZN10layer_norm13ln_fwd_kernelINS_13Kernel_traitsIf13__nv_bfloat16fS2_fjLj6144ELj1ELj1ELj8ELj16ENS_18Kernel_traits_baseILj6144EfS2_fS2_fjLj256EEEEELb1ELb0ELb0ELb0EEEvNS_9FwdParamsE)
        /*0158*/ 	.short	0x0210
        /*015a*/ 	.short	0x00e8


	//----- nvinfo : EIATTR_SW_WAR
	.align		4
.L_2280:
        /*015c*/ 	.byte	0x04, 0x36
        /*015e*/ 	.short	(.L_2282 - .L_2281)
.L_2281:
        /*0160*/ 	.word	0x00000008
.L_2282:


//--------------------- .nv.info._ZN10layer_norm13ln_fwd_kernelINS_13Kernel_traitsIf13__nv_bfloat16fS2_fjLj6144ELj1ELj1ELj8ELj16ENS_18Kernel_traits_baseILj6144EfS2_fS2_fjLj256EEEEELb1ELb0ELb0ELb1EEEvNS_9FwdParamsE --------------------------
	.section	.nv.info._ZN10layer_norm13ln_fwd_kernelINS_13Kernel_traitsIf13__nv_bfloat16fS2_fjLj6144ELj1ELj1ELj8ELj16ENS_18Kernel_traits_baseILj6144EfS2_fS2_fjLj256EEEEELb1ELb0ELb0ELb1EEEvNS_9FwdParamsE,"",@"SHT_CUDA_INFO"
	.sectionflags	@""
	.align	4


	//----- nvinfo : EIATTR_CUDA_API_VERSION
	.align		4
        /*0000*/ 	.byte	0x04, 0x37
        /*0002*/ 	.short	(.L_2284 - .L_2283)
.L_2283:
        /*0004*/ 	.word	0x00000082


	//----- nvinfo : EIATTR_KPARAM_INFO
	.align		4
.L_2284:
        /*0008*/ 	.byte	0x04, 0x17
        /*000a*/ 	.short	(.L_2286 - .L_2285)
.L_2285:
        /*000c*/ 	.word	0x00000000
        /*0010*/ 	.short	0x0000
        /*0012*/ 	.short	0x0000
        /*0014*/ 	.byte	0x00, 0xf0, 0xa1, 0x03


	//----- nvinfo : EIATTR_SPARSE_MMA_MASK
	.align		4
.L_2286:
        /*0018*/ 	.byte	0x03, 0x50
        /*001a*/ 	.short	0x0000


	//----- nvinfo : EIATTR_MAXREG_COUNT
	.align		4
        /*001c*/ 	.byte	0x03, 0x1b
        /*001e*/ 	.short	0x00ff


	//----- nvinfo : EIATTR_NUM_BARRIERS
	.align		4
        /*0020*/ 	.byte	0x02, 0x4c
        /*0022*/ 	.byte	0x01
	.zero		1


	//----- nvinfo : EIATTR_MERCURY_ISA_VERSION
	.align		4
        /*0024*/ 	.byte	0x03, 0x5f
        /*0026*/ 	.short	0x0101


	//----- nvinfo : EIATTR_COOP_GROUP_MASK_REGIDS
	.align		4
        /*0028*/ 	.byte	0x04, 0x29
        /*002a*/ 	.short	(.L_2288 - .L_2287)


	//   ....[0]....
.L_2287:
        /*002c*/ 	.word	0xffffffff


	//   ....[1]....
        /*0030*/ 	.word	0xffffffff


	//   ....[2]....
        /*0034*/ 	.word	0xffffffff


	//   ....[3]....
        /*0038*/ 	.word	0xffffffff


	//   ....[4]....
        /*003c*/ 	.word	0xffffffff


	//   ....[5]....
        /*0040*/ 	.word	0xffffffff


	//   ....[6]....
        /*0044*/ 	.word	0xffffffff


	//   ....[7]....
        /*0048*/ 	.word	0xffffffff


	//   ....[8]....
        /*004c*/ 	.word	0xffffffff


	//   ....[9]....
        /*0050*/ 	.word	0xffffffff


	//   ....[10]....
        /*0054*/ 	.word	0xffffffff


	//   ....[11]....
        /*0058*/ 	.word	0xffffffff


	//   ....[12]....
        /*005c*/ 	.word	0xffffffff


	//   ....[13]....
        /*0060*/ 	.word	0xffffffff


	//   ....[14]....
        /*0064*/ 	.word	0xffffffff


	//   ....[15]....
        /*0068*/ 	.word	0xffffffff


	//   ....[16]....
        /*006c*/ 	.word	0xffffffff


	//   ....[17]....
        /*0070*/ 	.word	0xffffffff


	//   ....[18]....
        /*0074*/ 	.word	0xffffffff


	//   ....[19]....
        /*0078*/ 	.word	0xffffffff


	//   ....[20]....
        /*007c*/ 	.word	0xffffffff


	//   ....[21]....
        /*0080*/ 	.word	0x05000063


	//   ....[22]....
        /*0084*/ 	.word	0x05000063


	//   ....[23]....
        /*0088*/ 	.word	0x05000063


	//   ....[24]....
        /*008c*/ 	.word	0x05000063


	//   ....[25]....
        /*0090*/ 	.word	0x05000063


	//   ....[26]....
        /*0094*/ 	.word	0x05000063


	//   ....[27]....
        /*0098*/ 	.word	0x05000063


	//   ....[28]....
        /*009c*/ 	.word	0x05000063


	//   ....[29]....
        /*00a0*/ 	.word	0x05000063


	//   ....[30]....
        /*00a4*/ 	.word	0x05000063


	//----- nvinfo : EIATTR_COOP_GROUP_INSTR_OFFSETS
	.align		4
.L_2288:
        /*00a8*/ 	.byte	0x04, 0x28
        /*00aa*/ 	.short	(.L_2290 - .L_2289)


	//   ....[0]....
.L_2289:
        /*00ac*/ 	.word	0x00008ea0


	//   ....[1]....
        /*00b0*/ 	.word	0x00008ec0


	//   ....[2]....
        /*00b4*/ 	.word	0x00008ee0


	//   ....[3]....
        /*00b8*/ 	.word	0x00008f00


	//   ....[4]....
        /*00bc*/ 	.word	0x00008f20


	//   ....[5]....
        /*00c0*/ 	.word	0x00009250


	//   ....[6]....
        /*00c4*/ 	.word	0x00009270


	//   ....[7]....
        /*00c8*/ 	.word	0x00009290


	//   ....[8]....
        /*00cc*/ 	.word	0x000092b0


	//   ....[9]....
        /*00d0*/ 	.word	0x000092d0


	//   ....[10]....
        /*00d4*/ 	.word	0x00009430


	//   ....[11]....
        /*00d8*/ 	.word	0x000094a0


	//   ....[12]....
        /*00dc*/ 	.word	0x000094d0


	//   ....[13]....
        /*00e0*/ 	.word	0x00009500


	//   ....[14]....
        /*00e4*/ 	.word	0x00009590


	//   ....[15]....
        /*00e8*/ 	.word	0x000095c0


	//   ....[16]....
        /*00ec*/ 	.word	0x000095d0


	//   ....[17]....
        /*00f0*/ 	.word	0x00009670


	//   ....[18]....
        /*00f4*/ 	.word	0x000096d0


	//   ....[19]....
        /*00f8*/ 	.word	0x00009760


	//   ....[20]....
        /*00fc*/ 	.word	0x00009790


	//   ....[21]....
        /*0100*/ 	.word	0x00009ed0


	//   ....[22]....
        /*0104*/ 	.word	0x00009f40


	//   ....[23]....
        /*0108*/ 	.word	0x00009fb0


	//   ....[24]....
        /*010c*/ 	.word	0x0000a020


	//   ....[25]....
        /*0110*/ 	.word	0x0000a090


	//   ....[26]....
        /*0114*/ 	.word	0x0000a410


	//   ....[27]....
        /*0118*/ 	.word	0x0000a480


	//   ....[28]....
        /*011c*/ 	.word	0x0000a4f0


	//   ....[29]....
        /*0120*/ 	.word	0x0000a560


	//   ....[30]....
        /*0124*/ 	.word	0x0000a5d0


	//----- nvinfo : EIATTR_EXIT_INSTR_OFFSETS
	.align		4
.L_2290:
        /*0128*/ 	.byte	0x04, 0x1c
        /*012a*/ 	.short	(.L_2292 - .L_2291)


	//   ....[0]....
.L_2291:
        /*012c*/ 	.word	0x00000690


	//   ....[1]....
        /*0130*/ 	.word	0x00009e70


	//----- nvinfo : EIATTR_MAX_THREADS
	.align		4
.L_2292:
        /*0134*/ 	.byte	0x04, 0x05
        /*0136*/ 	.short	(.L_2294 - .L_2293)
.L_2293:
        /*0138*/ 	.word	0x00000100
        /*013c*/ 	.word	0x00000001
        /*0140*/ 	.word	0x00000001


	//----- nvinfo : EIATTR_CRS_STACK_SIZE
	.align		4
.L_2294:
        /*0144*/ 	.byte	0x04, 0x1e
        /*0146*/ 	.short	(.L_2296 - .L_2295)
.L_2295:
        /*0148*/ 	.word	0x00000000


	//----- nvinfo : EIATTR_CBANK_PARAM_SIZE
	.align		4
.L_2296:
        /*014c*/ 	.byte	0x03, 0x19
        /*014e*/ 	.short	0x00e8


	//----- nvinfo : EIATTR_PARAM_CBANK
	.align		4
        /*0150*/ 	.byte	0x04, 0x0a
        /*0152*/ 	.short	(.L_2298 - .L_2297)
	.align		4
.L_2297:
        /*0154*/ 	.word	index@(.nv.constant0._ZN10layer_norm13ln_fwd_kernelINS_13Kernel_traitsIf13__nv_bfloat16fS2_fjLj6144ELj1ELj1ELj8ELj16ENS_18Kernel_traits_baseILj6144EfS2_fS2_fjLj256EEEEELb1ELb0ELb0ELb1EEEvNS_9FwdParamsE)
        /*0158*/ 	.short	0x0210
        /*015a*/ 	.short	0x00e8


	//----- nvinfo : EIATTR_SW_WAR
	.align		4
.L_2298:
        /*015c*/ 	.byte	0x04, 0x36
        /*015e*/ 	.short	(.L_2300 - .L_2299)
.L_2299:
        /*0160*/ 	.word	0x00000008
.L_2300:


//--------------------- .nv.info._ZN10layer_norm13ln_fwd_kernelINS_13Kernel_traitsIf13__nv_bfloat16fS2_fjLj6144ELj1ELj1ELj8ELj16ENS_18Kernel_traits_baseILj6144EfS2_fS2_fjLj256EEEEELb1ELb0ELb1ELb0EEEvNS_9FwdParamsE --------------------------
	.section	.nv.info._ZN10layer_norm13ln_fwd_kernelINS_13Kernel_traitsIf13__nv_bfloat16fS2_fjLj6144ELj1ELj1ELj8ELj16ENS_18Kernel_traits_baseILj6144EfS2_fS2_fjLj256EEEEELb1ELb0ELb1ELb0EEEvNS_9FwdParamsE,"",@"SHT_CUDA_INFO"
	.sectionflags	@""
	.align	4


	//----- nvinfo : EIATTR_CUDA_API_VERSION
	.align		4
        /*0000*/ 	.byte	0x04, 0x37
        /*0002*/ 	.short	(.L_2302 - .L_2301)
.L_2301:
        /*0004*/ 	.word	0x00000082


	//----- nvinfo : EIATTR_KPARAM_INFO
	.align		4
.L_2302:
        /*0008*/ 	.byte	0x04, 0x17
        /*000a*/ 	.short	(.L_2304 - .L_2303)
.L_2303:
        /*000c*/ 	.word	0x00000000
        /*0010*/ 	.short	0x0000
        /*0012*/ 	.short	0x0000
        /*0014*/ 	.byte	0x00, 0xf0, 0xa1, 0x03


	//----- nvinfo : EIATTR_SPARSE_MMA_MASK
	.align		4
.L_2304:
        /*0018*/ 	.byte	0x03, 0x50
        /*001a*/ 	.short	0x0000


	//----- nvinfo : EIATTR_MAXREG_COUNT
	.align		4
        /*001c*/ 	.byte	0x03, 0x1b
        /*001e*/ 	.short	0x00ff


	//----- nvinfo : EIATTR_NUM_BARRIERS
	.align		4
        /*0020*/ 	.byte	0x02, 0x4c
        /*0022*/ 	.byte	0x01
	.zero		1


	//----- nvinfo : EIATTR_MERCURY_ISA_VERSION
	.align		4
        /*0024*/ 	.byte	0x03, 0x5f
        /*0026*/ 	.short	0x0101


	//----- nvinfo : EIATTR_COOP_GROUP_MASK_REGIDS
	.align		4
        /*0028*/ 	.byte	0x04, 0x29
        /*002a*/ 	.short	(.L_2306 - .L_2305)


	//   ....[0]....
.L_2305:
        /*002c*/ 	.word	0xffffffff


	//   ....[1]....
        /*0030*/ 	.word	0xffffffff


	//   ....[2]....
        /*0034*/ 	.word	0xffffffff


	//   ....[3]....
        /*0038*/ 	.word	0xffffffff


	//   ....[4]....
        /*003c*/ 	.word	0xffffffff


	//   ....[5]....
        /*0040*/ 	.word	0xffffffff


	//   ....[6]....
        /*0044*/ 	.word	0xffffffff


	//   ....[7]....
        /*0048*/ 	.word	0xffffffff


	//   ....[8]....
        /*004c*/ 	.word	0xffffffff


	//   ....[9]....
        /*0050*/ 	.word	0xffffffff


	//   ....[10]....
        /*0054*/ 	.word	0xffffffff


	//   ....[11]....
        /*0058*/ 	.word	0xffffffff


	//   ....[12]....
        /*005c*/ 	.word	0xffffffff


	//   ....[13]....
        /*0060*/ 	.word	0xffffffff


	//   ....[14]....
        /*0064*/ 	.word	0xffffffff


	//   ....[15]....
        /*0068*/ 	.word	0xffffffff


	//   ....[16]....
        /*006c*/ 	.word	0xffffffff


	//   ....[17]....
        /*0070*/ 	.word	0xffffffff


	//   ....[18]....
        /*0074*/ 	.word	0xffffffff


	//   ....[19]....
        /*0078*/ 	.word	0xffffffff


	//   ....[20]....
        /*007c*/ 	.word	0xffffffff


	//   ....[21]....
        /*0080*/ 	.word	0x05000076


	//   ....[22]....
        /*0084*/ 	.word	0x05000076


	//   ....[23]....
        /*0088*/ 	.word	0x05000076


	//   ....[24]....
        /*008c*/ 	.word	0x05000076


	//   ....[25]....
        /*0090*/ 	.word	0x05000076


	//   ....[26]....
        /*0094*/ 	.word	0x05000076


	//   ....[27]....
        /*0098*/ 	.word	0x05000076


	//   ....[28]....
        /*009c*/ 	.word	0x05000076


	//   ....[29]....
        /*00a0*/ 	.word	0x05000076


	//   ....[30]....
        /*00a4*/ 	.word	0x05000076


	//----- nvinfo : EIATTR_COOP_GROUP_INSTR_OFFSETS
	.align		4
.L_2306:
        /*00a8*/ 	.byte	0x04, 0x28
        /*00aa*/ 	.short	(.L_2308 - .L_2307)


	//   ....[0]....
.L_2307:
        /*00ac*/ 	.word	0x0000a2f0


	//   ....[1]....
        /*00b0*/ 	.word	0x0000a310


	//   ....[2]....
        /*00b4*/ 	.word	0x0000a330


	//   ....[3]....
        /*00b8*/ 	.word	0x0000a350


	//   ....[4]....
        /*00bc*/ 	.word	0x0000a370


	//   ....[5]....
        /*00c0*/ 	.word	0x0000a6b0


	//   ....[6]....
        /*00c4*/ 	.word	0x0000a6d0


	//   ....[7]....
        /*00c8*/ 	.word	0x0000a6f0


	//   ....[8]....
        /*00cc*/ 	.word	0x0000a710


	//   ....[9]....
        /*00d0*/ 	.word	0x0000a730


	//   ....[10]....
        /*00d4*/ 	.word	0x0000a870


	//   ....[11]....
        /*00d8*/ 	.word	0x0000a910


	//   ....[12]....
        /*00dc*/ 	.word	0x0000a920


	//   ....[13]....
        /*00e0*/ 	.word	0x0000a950


	//   ....[14]....
        /*00e4*/ 	.word	0x0000a9f0


	//   ....[15]....
        /*00e8*/ 	.word	0x0000aa20


	//   ....[16]....
        /*00ec*/ 	.word	0x0000aa60


	//   ....[17]....
        /*00f0*/ 	.word	0x0000aad0


	//   ....[18]....
        /*00f4*/ 	.word	0x0000aaf0


	//   ....[19]....
        /*00f8*/ 	.word	0x0000abf0


	//   ....[20]....
        /*00fc*/ 	.word	0x0000ac10


	//   ....[21]....
        /*0100*/ 	.word	0x0000b490


	//   ....[22]....
        /*0104*/ 	.word	0x0000b500


	//   ....[23]....
        /*0108*/ 	.word	0x0000b570


	//   ....[24]....
        /*010c*/ 	.word	0x0000b5e0


	//   ....[25]....
        /*0110*/ 	.word	0x0000b650


	//   ....[26]....
        /*0114*/ 	.word	0x0000b9e0


	//   ....[27]....
        /*0118*/ 	.word	0x0000ba50


	//   ....[28]....
        /*011c*/ 	.word	0x0000bac0


	//   ....[29]....
        /*0120*/ 	.word	0x0000bb30


	//   ....[30]....
        /*0124*/ 	.word	0x0000bba0


	//----- nvinfo : EIATTR_EXIT_INSTR_OFFSETS
	.align		4
.L_2308:
        /*0128*/ 	.byte	0x04, 0x1c
        /*012a*/ 	.short	(.L_2310 - .L_2309)


	//   ....[0]....
.L_2309:
        /*012c*/ 	.word	0x00000940


	//   ....[1]....
        /*0130*/ 	.word	0x0000b430


	//----- nvinfo : EIATTR_MAX_THREADS
	.align		4
.L_2310:
        /*0134*/ 	.byte	0x04, 0x05
        /*0136*/ 	.short	(.L_2312 - .L_2311)
.L_2311:
        /*0138*/ 	.word	0x00000100
        /*013c*/ 	.word	0x00000001
        /*0140*/ 	.word	0x00000001


	//----- nvinfo : EIATTR_CRS_STACK_SIZE
	.align		4
.L_2312:
        /*0144*/ 	.byte	0x04, 0x1e
        /*0146*/ 	.short	(.L_2314 - .L_2313)
.L_2313:
        /*0148*/ 	.word	0x00000000


	//----- nvinfo : EIATTR_CBANK_PARAM_SIZE
	.align		4
.L_2314:
        /*014c*/ 	.byte	0x03, 0x19
        /*014e*/ 	.short	0x00e8


	//----- nvinfo : EIATTR_PARAM_CBANK
	.align		4
        /*0150*/ 	.byte	0x04, 0x0a
        /*0152*/ 	.short	(.L_2316 - .L_2315)
	.align		4
.L_2315:
        /*0154*/ 	.word	index@(.nv.constant0._ZN10layer_norm13ln_fwd_kernelINS_13Kernel_traitsIf13__nv_bfloat16fS2_fjLj6144ELj1ELj1ELj8ELj16ENS_18Kernel_traits_baseILj6144EfS2_fS2_fjLj256EEEEELb1ELb0ELb1ELb0EEEvNS_9FwdParamsE)
        /*0158*/ 	.short	0x0210
        /*015a*/ 	.short	0x00e8


	//----- nvinfo : EIATTR_SW_WAR
	.align		4
.L_2316:
        /*015c*/ 	.byte	0x04, 0x36
        /*015e*/ 	.short	(.L_2318 - .L_2317)
.L_2317:
        /*0160*/ 	.word	0x00000008
.L_2318:


//--------------------- .nv.info._ZN10layer_norm13ln_fwd_kernelINS_13Kernel_traitsIf13__nv_bfloat16fS2_fjLj6144ELj1ELj1ELj8ELj16ENS_18Kernel_traits_baseILj6144EfS2_fS2_fjLj256EEEEELb1ELb0ELb1ELb1EEEvNS_9FwdParamsE --------------------------
	.section	.nv.info._ZN10layer_norm13ln_fwd_kernelINS_13Kernel_traitsIf13__nv_bfloat16fS2_fjLj6144ELj1ELj1ELj8ELj16ENS_18Kernel_traits_baseILj6144EfS2_fS2_fjLj256EEEEELb1ELb0ELb1ELb1EEEvNS_9FwdParamsE,"",@"SHT_CUDA_INFO"
	.sectionflags	@""
	.align	4


	//----- nvinfo : EIATTR_CUDA_API_VERSION
	.align		4
        /*0000*/ 	.byte	0x04, 0x37
        /*0002*/ 	.short	(.L_2320 - .L_2319)
.L_2319:
        /*0004*/ 	.word	0x00000082


	//----- nvinfo : EIATTR_KPARAM_INFO
	.align		4
.L_2320:
        /*0008*/ 	.byte	0x04, 0x17
        /*000a*/ 	.short	(.L_2322 - .L_2321)
.L_2321:
        /*000c*/ 	.word	0x00000000
        /*0010*/ 	.short	0x0000
        /*0012*/ 	.short	0x0000
        /*0014*/ 	.byte	0x00, 0xf0, 0xa1, 0x03


	//----- nvinfo : EIATTR_SPARSE_MMA_MASK
	.align		4
.L_2322:
        /*0018*/ 	.byte	0x03, 0x50
        /*001a*/ 	.short	0x0000


	//----- nvinfo : EIATTR_MAXREG_COUNT
	.align		4
        /*001c*/ 	.byte	0x03, 0x1b
        /*001e*/ 	.short	0x00ff


	//----- nvinfo : EIATTR_NUM_BARRIERS
	.align		4
        /*0020*/ 	.byte	0x02, 0x4c
        /*0022*/ 	.byte	0x01
	.zero		1


	//----- nvinfo : EIATTR_MERCURY_ISA_VERSION
	.align		4
        /*0024*/ 	.byte	0x03, 0x5f
        /*0026*/ 	.short	0x0101


	//----- nvinfo : EIATTR_COOP_GROUP_MASK_REGIDS
	.align		4
        /*0028*/ 	.byte	0x04, 0x29
        /*002a*/ 	.short	(.L_2324 - .L_2323)


	//   ....[0]....
.L_2323:
        /*002c*/ 	.word	0xffffffff


	//   ....[1]....
        /*0030*/ 	.word	0xffffffff


	//   ....[2]....
        /*0034*/ 	.word	0xffffffff


	//   ....[3]....
        /*0038*/ 	.word	0xffffffff


	//   ....[4]....
        /*003c*/ 	.word	0xffffffff


	//   ....[5]....
        /*0040*/ 	.word	0xffffffff


	//   ....[6]....
        /*0044*/ 	.word	0xffffffff


	//   ....[7]....
        /*0048*/ 	.word	0xffffffff


	//   ....[8]....
        /*004c*/ 	.word	0xffffffff


	//   ....[9]....
        /*0050*/ 	.word	0xffffffff


	//   ....[10]....
        /*0054*/ 	.word	0xffffffff


	//   ....[11]....
        /*0058*/ 	.word	0xffffffff


	//   ....[12]....
        /*005c*/ 	.word	0xffffffff


	//   ....[13]....
        /*0060*/ 	.word	0xffffffff


	//   ....[14]....
        /*0064*/ 	.word	0xffffffff


	//   ....[15]....
        /*0068*/ 	.word	0xffffffff


	//   ....[16]....
        /*006c*/ 	.word	0xffffffff


	//   ....[17]....
        /*0070*/ 	.word	0xffffffff


	//   ....[18]....
        /*0074*/ 	.word	0xffffffff


	//   ....[19]....
        /*0078*/ 	.word	0xffffffff


	//   ....[20]....
        /*007c*/ 	.word	0xffffffff


	//   ....[21]....
        /*0080*/ 	.word	0x05000073


	//   ....[22]....
        /*0084*/ 	.word	0x05000073


	//   ....[23]....
        /*0088*/ 	.word	0x05000073


	//   ....[24]....
        /*008c*/ 	.word	0x05000073


	//   ....[25]....
        /*0090*/ 	.word	0x05000073


	//   ....[26]....
        /*0094*/ 	.word	0x05000073


	//   ....[27]....
        /*0098*/ 	.word	0x05000073


	//   ....[28]....
        /*009c*/ 	.word	0x05000073


	//   ....[29]....
        /*00a0*/ 	.word	0x05000073


	//   ....[30]....
        /*00a4*/ 	.word	0x05000073


	//----- nvinfo : EIATTR_COOP_GROUP_INSTR_OFFSETS
	.align		4
.L_2324:
        /*00a8*/ 	.byte	0x04, 0x28
        /*00aa*/ 	.short	(.L_2326 - .L_2325)


	//   ....[0]....
.L_2325:
        /*00ac*/ 	.word	0x00009ea0


	//   ....[1]....
        /*00b0*/ 	.word	0x00009ec0


	//   ....[2]....
        /*00b4*/ 	.word	0x00009ee0


	//   ....[3]....
        /*00b8*/ 	.word	0x00009f00


	//   ....[4]....
        /*00bc*/ 	.word	0x00009f20


	//   ....[5]....
        /*00c0*/ 	.word	0x0000a250


	//   ....[6]....
        /*00c4*/ 	.word	0x0000a270


	//   ....[7]....
        /*00c8*/ 	.word	0x0000a290


	//   ....[8]....
        /*00cc*/ 	.word	0x0000a2b0


	//   ....[9]....
        /*00d0*/ 	.word	0x0000a2d0


	//   ....[10]....
        /*00d4*/ 	.word	0x0000a400


	//   ....[11]....
        /*00d8*/ 	.word	0x0000a4b0


	//   ....[12]....
        /*00dc*/ 	.word	0x0000a4c0


	//   ....[13]....
        /*00e0*/ 	.word	0x0000a510


	//   ....[14]....
        /*00e4*/ 	.word	0x0000a540


	//   ....[15]....
        /*00e8*/ 	.word	0x0000a580


	//   ....[16]....
        /*00ec*/ 	.word	0x0000a5f0


	//   ....[17]....
        /*00f0*/ 	.word	0x0000a670


	//   ....[18]....
        /*00f4*/ 	.word	0x0000a690


	//   ....[19]....
        /*00f8*/ 	.word	0x0000a760


	//   ....[20]....
        /*00fc*/ 	.word	0x0000a790


	//   ....[21]....
        /*0100*/ 	.word	0x0000af60


	//   ....[22]....
        /*0104*/ 	.word	0x0000afd0


	//   ....[23]....
        /*0108*/ 	.word	0x0000b040


	//   ....[24]....
        /*010c*/ 	.word	0x0000b0b0


	//   ....[25]....
        /*0110*/ 	.word	0x0000b120


	//   ....[26]....
        /*0114*/ 	.word	0x0000b4a0


	//   ....[27]....
        /*0118*/ 	.word	0x0000b510


	//   ....[28]....
        /*011c*/ 	.word	0x0000b580


	//   ....[29]....
        /*0120*/ 	.word	0x0000b5f0


	//   ....[30]....
        /*0124*/ 	.word	0x0000b660


	//----- nvinfo : EIATTR_EXIT_INSTR_OFFSETS
	.align		4
.L_2326:
        /*0128*/ 	.byte	0x04, 0x1c
        /*012a*/ 	.short	(.L_2328 - .L_2327)


	//   ....[0]....
.L_2327:
        /*012c*/ 	.word	0x000006a0


	//   ....[1]....
        /*0130*/ 	.word	0x0000af10


	//----- nvinfo : EIATTR_MAX_THREADS
	.align		4
.L_2328:
        /*0134*/ 	.byte	0x04, 0x05
        /*0136*/ 	.short	(.L_2330 - .L_2329)
.L_2329:
        /*0138*/ 	.word	0x00000100
        /*013c*/ 	.word	0x00000001
        /*0140*/ 	.word	0x00000001


	//----- nvinfo : EIATTR_CRS_STACK_SIZE
	.align		4
.L_2330:
        /*0144*/ 	.byte	0x04, 0x1e
        /*0146*/ 	.short	(.L_2332 - .L_2331)
.L_2331:
        /*0148*/ 	.word	0x00000000


	//----- nvinfo : EIATTR_CBANK_PARAM_SIZE
	.align		4
.L_2332:
        /*014c*/ 	.byte	0x03, 0x19
        /*014e*/ 	.short	0x00e8


	//----- nvinfo : EIATTR_PARAM_CBANK
	.align		4
        /*0150*/ 	.byte	0x04, 0x0a
        /*0152*/ 	.short	(.L_2334 - .L_2333)
	.align		4
.L_2333:
        /*0154*/ 	.word	index@(.nv.constant0._ZN10layer_norm13ln_fwd_kernelINS_13Kernel_traitsIf13__nv_bfloat16fS2_fjLj6144ELj1ELj1ELj8ELj16ENS_18Kernel_traits_baseILj6144EfS2_fS2_fjLj256EEEEELb1ELb0ELb1ELb1EEEvNS_9FwdParamsE)
        /*0158*/ 	.short	0x0210
        /*015a*/ 	.short	0x00e8


	//----- nvinfo : EIATTR_SW_WAR
	.align		4
.L_2334:
        /*015c*/ 	.byte	0x04, 0x36
        /*015e*/ 	.short	(.L_2336 - .L_2335)
.L_2335:
        /*0160*/ 	.word	0x00000008
.L_2336:


//--------------------- .nv.info._ZN10layer_norm13ln_fwd_kernelINS_13Kernel_traitsIf13__nv_bfloat16fS2_fjLj6144ELj1ELj1ELj8ELj16ENS_18Kernel_traits_baseILj6144EfS2_fS2_fjLj256EEEEELb1ELb1ELb0ELb0EEEvNS_9FwdParamsE --------------------------
	.section	.nv.info._ZN10layer_norm13ln_fwd_kernelINS_13Kernel_traitsIf13__nv_bfloat16fS2_fjLj6144ELj1ELj1ELj8ELj16ENS_18Kernel_traits_baseILj6144EfS2_fS2_fjLj256EEEEELb1ELb1ELb0ELb0EEEvNS_9FwdParamsE,"",@"SHT_CUDA_INFO"
	.sectionflags	@""
	.align	4


	//----- nvinfo : EIATTR_CUDA_API_VERSION
	.align		4
        /*0000*/ 	.byte	0x04, 0x37
        /*0002*/ 	.short	(.L_2338 - .L_2337)
.L_2337:
        /*0004*/ 	.word	0x00000082


	//----- nvinfo : EIATTR_KPARAM_INFO
	.align		4
.L_2338:
        /*0008*/ 	.byte	0x04, 0x17
        /*000a*/ 	.short	(.L_2340 - .L_2339)
.L_2339:
        /*000c*/ 	.word	0x00000000
        /*0010*/ 	.short	0x0000
        /*0012*/ 	.short	0x0000
        /*0014*/ 	.byte	0x00, 0xf0, 0xa1, 0x03


	//----- nvinfo : EIATTR_SPARSE_MMA_MASK
	.align		4
.L_2340:
        /*0018*/ 	.byte	0x03, 0x50
        /*001a*/ 	.short	0x0000


	//----- nvinfo : EIATTR_MAXREG_COUNT
	.align		4
        /*001c*/ 	.byte	0x03, 0x1b
        /*001e*/ 	.short	0x00ff


	//----- nvinfo : EIATTR_NUM_BARRIERS
	.align		4
        /*0020*/ 	.byte	0x02, 0x4c
        /*0022*/ 	.byte	0x01
	.zero		1


	//----- nvinfo : EIATTR_MERCURY_ISA_VERSION
	.align		4
        /*0024*/ 	.byte	0x03, 0x5f
        /*0026*/ 	.short	0x0101


	//----- nvinfo : EIATTR_COOP_GROUP_MASK_REGIDS
	.align		4
        /*0028*/ 	.byte	0x04, 0x29
        /*002a*/ 	.short	(.L_2342 - .L_2341)


	//   ....[0]....
.L_2341:
        /*002c*/ 	.word	0xffffffff


	//   ....[1]....
        /*0030*/ 	.word	0xffffffff


	//   ....[2]....
        /*0034*/ 	.word	0xffffffff


	//   ....[3]....
        /*0038*/ 	.word	0xffffffff


	//   ....[4]....
        /*003c*/ 	.word	0xffffffff


	//   ....[5]....
        /*0040*/ 	.word	0xffffffff


	//   ....[6]....
        /*0044*/ 	.word	0xffffffff


	//   ....[7]....
        /*0048*/ 	.word	0xffffffff


	//   ....[8]....
        /*004c*/ 	.word	0xffffffff


	//   ....[9]....
        /*0050*/ 	.word	0xffffffff


	//   ....[10]....
        /*0054*/ 	.word	0xffffffff


	//   ....[11]....
        /*0058*/ 	.word	0xffffffff


	//   ....[12]....
        /*005c*/ 	.word	0xffffffff


	//   ....[13]....
        /*0060*/ 	.word	0xffffffff


	//   ....[14]....
        /*0064*/ 	.word	0xffffffff


	//   ....[15]....
        /*0068*/ 	.word	0xffffffff


	//   ....[16]....
        /*006c*/ 	.word	0xffffffff


	//   ....[17]....
        /*0070*/ 	.word	0xffffffff


	//   ....[18]....
        /*0074*/ 	.word	0xffffffff


	//   ....[19]....
        /*0078*/ 	.word	0xffffffff


	//   ....[20]....
        /*007c*/ 	.word	0xffffffff


	//   ....[21]....
        /*0080*/ 	.word	0x05000096


	//   ....[22]....
        /*0084*/ 	.word	0x05000096


	//   ....[23]....
        /*0088*/ 	.word	0x05000096


	//   ....[24]....
        /*008c*/ 	.word	0x05000096


	//   ....[25]....
        /*0090*/ 	.word	0x05000096


	//   ....[26]....
        /*0094*/ 	.word	0x05000096


	//   ....[27]....
        /*0098*/ 	.word	0x05000096


	//   ....[28]....
        /*009c*/ 	.word	0x05000096


	//   ....[29]....
        /*00a0*/ 	.word	0x05000096


	//   ....[30]....
        /*00a4*/ 	.word	0x05000096


	//----- nvinfo : EIATTR_COOP_GROUP_INSTR_OFFSETS
	.align		4
.L_2342:
        /*00a8*/ 	.byte	0x04, 0x28
        /*00aa*/ 	.short	(.L_2344 - .L_2343)


	//   ....[0]....
.L_2343:
        /*00ac*/ 	.word	0x00009840


	//   ....[1]....
        /*00b0*/ 	.word	0x00009860


	//   ....[2]....
        /*00b4*/ 	.word	0x00009880


	//   ....[3]....
        /*00b8*/ 	.word	0x000098a0


	//   ....[4]....
        /*00bc*/ 	.word	0x000098c0


	//   ....[5]....
        /*00c0*/ 	.word	0x00009c00


	//   ....[6]....
        /*00c4*/ 	.word	0x00009c20


	//   ....[7]....
        /*00c8*/ 	.word	0x00009c40


	//   ....[8]....
        /*00cc*/ 	.word	0x00009c60


	//   ....[9]....
        /*00d0*/ 	.word	0x00009c80


	//   ....[10]....
        /*00d4*/ 	.word	0x00009e10


	//   ....[11]....
        /*00d8*/ 	.word	0x00009e60


	//   ....[12]....
        /*00dc*/ 	.word	0x00009e80


	//   ....[13]....
        /*00e0*/ 	.word	0x00009e90


	//   ....[14]....
        /*00e4*/ 	.word	0x00009ec0


	//   ....[15]....
        /*00e8*/ 	.word	0x00009f50


	//   ....[16]....
        /*00ec*/ 	.word	0x00009fa0


	//   ....[17]....
        /*00f0*/ 	.word	0x0000a050


	//   ....[18]....
        /*00f4*/ 	.word	0x0000a090


	//   ....[19]....
        /*00f8*/ 	.word	0x0000a130


	//   ....[20]....
        /*00fc*/ 	.word	0x0000a160


	//   ....[21]....
        /*0100*/ 	.word	0x0000a940


	//   ....[22]....
        /*0104*/ 	.word	0x0000a9b0


	//   ....[23]....
        /*0108*/ 	.word	0x0000aa20


	//   ....[24]....
        /*010c*/ 	.word	0x0000aa90


	//   ....[25]....
        /*0110*/ 	.word	0x0000ab00


	//   ....[26]....
        /*0114*/ 	.word	0x0000ae80


	//   ....[27]....
        /*0118*/ 	.word	0x0000aef0


	//   ....[28]....
        /*011c*/ 	.word	0x0000af60


	//   ....[29]....
        /*0120*/ 	.word	0x0000afd0


	//   ....[30]....
        /*0124*/ 	.word	0x0000b040


	//----- nvinfo : EIATTR_EXIT_INSTR_OFFSETS
	.align		4
.L_2344:
        /*0128*/ 	.byte	0x04, 0x1c
        /*012a*/ 	.short	(.L_2346 - .L_2345)


	//   ....[0]....
.L_2345:
        /*012c*/ 	.word	0x00000960


	//   ....[1]....
        /*0130*/ 	.word	0x0000a8e0


	//----- nvinfo : EIATTR_MAX_THREADS
	.align		4
.L_2346:
        /*0134*/ 	.byte	0x04, 0x05
        /*0136*/ 	.short	(.L_2348 - .L_2347)
.L_2347:
        /*0138*/ 	.word	0x00000100
        /*013c*/ 	.word	0x00000001
        /*0140*/ 	.word	0x00000001


	//----- nvinfo : EIATTR_CRS_STACK_SIZE
	.align		4
.L_2348:
        /*0144*/ 	.byte	0x04, 0x1e
        /*0146*/ 	.short	(.L_2350 - .L_2349)
.L_2349:
        /*0148*/ 	.word	0x00000000


	//----- nvinfo : EIATTR_CBANK_PARAM_SIZE
	.align		4
.L_2350:
        /*014c*/ 	.byte	0x03, 0x19
        /*014e*/ 	.short	0x00e8


	//----- nvinfo : EIATTR_PARAM_CBANK
	.align		4
        /*0150*/ 	.byte	0x04, 0x0a
        /*0152*/ 	.short	(.L_2352 - .L_2351)
	.align		4
.L_2351:
        /*0154*/ 	.word	index@(.nv.constant0._ZN10layer_norm13ln_fwd_kernelINS_13Kernel_traitsIf13__nv_bfloat16fS2_fjLj6144ELj1ELj1ELj8ELj16ENS_18Kernel_traits_baseILj6144EfS2_fS2_fjLj256EEEEELb1ELb1ELb0ELb0EEEvNS_9FwdParamsE)
        /*0158*/ 	.short	0x0210
        /*015a*/ 	.short	0x00e8


	//----- nvinfo : EIATTR_SW_WAR
	.align		4
.L_2352:
        /*015c*/ 	.byte	0x04, 0x36
        /*015e*/ 	.short	(.L_2354 - .L_2353)
.L_2353:
        /*0160*/ 	.word	0x00000008
.L_2354:


//--------------------- .nv.info._ZN10layer_norm13ln_fwd_kernelINS_13Kernel_traitsIf13__nv_bfloat16fS2_fjLj6144ELj1ELj1ELj8ELj16ENS_18Kernel_traits_baseILj6144EfS2_fS2_fjLj256EEEEELb1ELb1ELb0ELb1EEEvNS_9FwdParamsE --------------------------
	.section	.nv.info._ZN10layer_norm13ln_fwd_kernelINS_13Kernel_traitsIf13__nv_bfloat16fS2_fjLj6144ELj1ELj1ELj8ELj16ENS_18Kernel_traits_baseILj6144EfS2_fS2_fjLj256EEEEELb1ELb1ELb0ELb1EEEvNS_9FwdParamsE,"",@"SHT_CUDA_INFO"
	.sectionflags	@""
	.align	4


	//----- nvinfo : EIATTR_CUDA_API_VERSION
	.align		4
        /*0000*/ 	.byte	0x04, 0x37
        /*0002*/ 	.short	(.L_2356 - .L_2355)
.L_2355:
        /*0004*/ 	.word	0x00000082


	//----- nvinfo : EIATTR_KPARAM_INFO
	.align		4
.L_2356:
        /*0008*/ 	.byte	0x04, 0x17
        /*000a*/ 	.short	(.L_2358 - .L_2357)
.L_2357:
        /*000c*/ 	.word	0x00000000
        /*0010*/ 	.short	0x0000
        /*0012*/ 	.short	0x0000
        /*0014*/ 	.byte	0x00, 0xf0, 0xa1, 0x03


	//----- nvinfo : EIATTR_SPARSE_MMA_MASK
	.align		4
.L_2358:
        /*0018*/ 	.byte	0x03, 0x50
        /*001a*/ 	.short	0x0000


	//----- nvinfo : EIATTR_MAXREG_COUNT
	.align		4
        /*001c*/ 	.byte	0x03, 0x1b
        /*001e*/ 	.short	0x00ff


	//----- nvinfo : EIATTR_NUM_BARRIERS
	.align		4
        /*0020*/ 	.byte	0x02, 0x4c
        /*0022*/ 	.byte	0x01
	.zero		1


	//----- nvinfo : EIATTR_MERCURY_ISA_VERSION
	.align		4
        /*0024*/ 	.byte	0x03, 0x5f
        /*0026*/ 	.short	0x0101


	//----- nvinfo : EIATTR_COOP_GROUP_MASK_REGIDS
	.align		4
        /*0028*/ 	.byte	0x04, 0x29
        /*002a*/ 	.short	(.L_2360 - .L_2359)


	//   ....[0]....
.L_2359:
        /*002c*/ 	.word	0xffffffff


	//   ....[1]....
        /*0030*/ 	.word	0xffffffff


	//   ....[2]....
        /*0034*/ 	.word	0xffffffff


	//   ....[3]....
        /*0038*/ 	.word	0xffffffff


	//   ....[4]....
        /*003c*/ 	.word	0xffffffff


	//   ....[5]....
        /*0040*/ 	.word	0xffffffff


	//   ....[6]....
        /*0044*/ 	.word	0xffffffff


	//   ....[7]....
        /*0048*/ 	.word	0xffffffff


	//   ....[8]....
        /*004c*/ 	.word	0xffffffff


	//   ....[9]....
        /*0050*/ 	.word	0xffffffff


	//   ....[10]....
        /*0054*/ 	.word	0xffffffff


	//   ....[11]....
        /*0058*/ 	.word	0xffffffff


	//   ....[12]....
        /*005c*/ 	.word	0xffffffff


	//   ....[13]....
        /*0060*/ 	.word	0xffffffff


	//   ....[14]....
        /*0064*/ 	.word	0xffffffff


	//   ....[15]....
        /*0068*/ 	.word	0xffffffff


	//   ....[16]....
        /*006c*/ 	.word	0xffffffff


	//   ....[17]....
        /*0070*/ 	.word	0xffffffff


	//   ....[18]....
        /*0074*/ 	.word	0xffffffff


	//   ....[19]....
        /*0078*/ 	.word	0xffffffff


	//   ....[20]....
        /*007c*/ 	.word	0xffffffff


	//   ....[21]....
        /*0080*/ 	.word	0x05000074


	//   ....[22]....
        /*0084*/ 	.word	0x05000074


	//   ....[23]....
        /*0088*/ 	.word	0x05000074


	//   ....[24]....
        /*008c*/ 	.word	0x05000074


	//   ....[25]....
        /*0090*/ 	.word	0x05000074


	//   ....[26]....
        /*0094*/ 	.word	0x05000074


	//   ....[27]....
        /*0098*/ 	.word	0x05000074


	//   ....[28]....
        /*009c*/ 	.word	0x05000074


	//   ....[29]....
        /*00a0*/ 	.word	0x05000074


	//   ....[30]....
        /*00a4*/ 	.word	0x05000074


	//----- nvinfo : EIATTR_COOP_GROUP_INSTR_OFFSETS
	.align		4
.L_2360:
        /*00a8*/ 	.byte	0x04, 0x28
        /*00aa*/ 	.short	(.L_2362 - .L_2361)


	//   ....[0]....
.L_2361:
        /*00ac*/ 	.word	0x000091b0


	//   ....[1]....
        /*00b0*/ 	.word	0x000091d0


	//   ....[2]....
        /*00b4*/ 	.word	0x000091f0


	//   ....[3]....
        /*00b8*/ 	.word	0x00009210


	//   ....[4]....
        /*00bc*/ 	.word	0x00009230


	//   ....[5]....
        /*00c0*/ 	.word	0x00009560


	//   ....[6]....
        /*00c4*/ 	.word	0x00009580


	//   ....[7]....
        /*00c8*/ 	.word	0x000095a0


	//   ....[8]....
        /*00cc*/ 	.word	0x000095c0


	//   ....[9]....
        /*00d0*/ 	.word	0x000095e0


	//   ....[10]....
        /*00d4*/ 	.word	0x00009740


	//   ....[11]....
        /*00d8*/ 	.word	0x000097b0


	//   ....[12]....
        /*00dc*/ 	.word	0x000097d0


	//   ....[13]....
        /*00e0*/ 	.word	0x000097f0


	//   ....[14]....
        /*00e4*/ 	.word	0x00009810


	//   ....[15]....
        /*00e8*/ 	.word	0x000098a0


	//   ....[16]....
        /*00ec*/ 	.word	0x000098e0


	//   ....[17]....
        /*00f0*/ 	.word	0x00009970


	//   ....[18]....
        /*00f4*/ 	.word	0x000099d0


	//   ....[19]....
        /*00f8*/ 	.word	0x00009a70


	//   ....[20]....
        /*00fc*/ 	.word	0x00009a90


	//   ....[21]....
        /*0100*/ 	.word	0x0000a1e0


	//   ....[22]....
        /*0104*/ 	.word	0x0000a250


	//   ....[23]....
        /*0108*/ 	.word	0x0000a2c0


	//   ....[24]....
        /*010c*/ 	.word	0x0000a330


	//   ....[25]....
        /*0110*/ 	.word	0x0000a3a0


	//   ....[26]....
        /*0114*/ 	.word	0x0000a710


	//   ....[27]....
        /*0118*/ 	.word	0x0000a780


	//   ....[28]....
        /*011c*/ 	.word	0x0000a7f0


	//   ....[29]....
        /*0120*/ 	.word	0x0000a860


	//   ....[30]....
        /*0124*/ 	.word	0x0000a8d0


	//----- nvinfo : EIATTR_EXIT_INSTR_OFFSETS
	.align		4
.L_2362:
        /*0128*/ 	.byte	0x04, 0x1c
        /*012a*/ 	.short	(.L_2364 - .L_2363)


	//   ....[0]....
.L_2363:
        /*012c*/ 	.word	0x000006f0


	//   ....[1]....
        /*0130*/ 	.word	0x0000a180


	//----- nvinfo : EIATTR_MAX_THREADS
	.align		4
.L_2364:
        /*0134*/ 	.byte	0x04, 0x05
        /*0136*/ 	.short	(.L_2366 - .L_2365)
.L_2365:
        /*0138*/ 	.word	0x00000100
        /*013c*/ 	.word	0x00000001
        /*0140*/ 	.word	0x00000001


	//----- nvinfo : EIATTR_CRS_STACK_SIZE
	.align		4
.L_2366:
        /*0144*/ 	.byte	0x04, 0x1e
        /*0146*/ 	.short	(.L_2368 - .L_2367)
.L_2367:
        /*0148*/ 	.word	0x00000000


	//----- nvinfo : EIATTR_CBANK_PARAM_SIZE
	.align		4
.L_2368:
        /*014c*/ 	.byte	0x03, 0x19
        /*014e*/ 	.short	0x00e8


	//----- nvinfo : EIATTR_PARAM_CBANK
	.align		4
        /*0150*/ 	.byte	0x04, 0x0a
        /*0152*/ 	.short	(.L_2370 - .L_2369)
	.align		4
.L_2369:
        /*0154*/ 	.word	index@(.nv.constant0._ZN10layer_norm13ln_fwd_kernelINS_13Kernel_traitsIf13__nv_bfloat16fS2_fjLj6144ELj1ELj1ELj8ELj16ENS_18Kernel_traits_baseILj6144EfS2_fS2_fjLj256EEEEELb1ELb1ELb0ELb1EEEvNS_9FwdParamsE)
        /*0158*/ 	.short	0x0210
        /*015a*/ 	.short	0x00e8


	//----- nvinfo : EIATTR_SW_WAR
	.align		4
.L_2370:
        /*015c*/ 	.byte	0x04, 0x36
        /*015e*/ 	.short	(.L_2372 - .L_2371)
.L_2371:
        /*0160*/ 	.word	0x00000008
.L_2372:


//--------------------- .nv.info._ZN10layer_norm13ln_fwd_kernelINS_13Kernel_traitsIf13__nv_bfloat16fS2_fjLj6144ELj1ELj1ELj8ELj16ENS_18Kernel_traits_baseILj6144EfS2_fS2_fjLj256EEEEELb1ELb1ELb1ELb0EEEvNS_9FwdParamsE --------------------------
	.section	.nv.info._ZN10layer_norm13ln_fwd_kernelINS_13Kernel_traitsIf13__nv_bfloat16fS2_fjLj6144ELj1ELj1ELj8ELj16ENS_18Kernel_traits_baseILj6144EfS2_fS2_fjLj256EEEEELb1ELb1ELb1ELb0EEEvNS_9FwdParamsE,"",@"SHT_CUDA_INFO"
	.sectionflags	@""
	.align	4


	//----- nvinfo : EIATTR_CUDA_API_VERSION
	.align		4
        /*0000*/ 	.byte	0x04, 0x37
        /*0002*/ 	.short	(.L_2374 - .L_2373)
.L_2373:
        /*0004*/ 	.word	0x00000082


	//----- nvinfo : EIATTR_KPARAM_INFO
	.align		4
.L_2374:
        /*0008*/ 	.byte	0x04, 0x17
        /*000a*/ 	.short	(.L_2376 - .L_2375)
.L_2375:
        /*000c*/ 	.word	0x00000000
        /*0010*/ 	.short	0x0000
        /*0012*/ 	.short	0x0000
        /*0014*/ 	.byte	0x00, 0xf0, 0xa1, 0x03


	//----- nvinfo : EIATTR_SPARSE_MMA_MASK
	.align		4
.L_2376:
        /*0018*/ 	.byte	0x03, 0x50
        /*001a*/ 	.short	0x0000


	//----- nvinfo : EIATTR_MAXREG_COUNT
	.align		4
        /*001c*/ 	.byte	0x03, 0x1b
        /*001e*/ 	.short	0x00ff


	//----- nvinfo : EIATTR_NUM_BARRIERS
	.align		4
        /*0020*/ 	.byte	0x02, 0x4c
        /*0022*/ 	.byte	0x01
	.zero		1


	//----- nvinfo : EIATTR_MERCURY_ISA_VERSION
	.align		4
        /*0024*/ 	.byte	0x03, 0x5f
        /*0026*/ 	.short	0x0101


	//----- nvinfo : EIATTR_COOP_GROUP_MASK_REGIDS
	.align		4
        /*0028*/ 	.byte	0x04, 0x29
        /*002a*/ 	.short	(.L_2378 - .L_2377)


	//   ....[0]....
.L_2377:
        /*002c*/ 	.word	0xffffffff


	//   ....[1]....
        /*0030*/ 	.word	0xffffffff


	//   ....[2]....
        /*0034*/ 	.word	0xffffffff


	//   ....[3]....
        /*0038*/ 	.word	0xffffffff


	//   ....[4]....
        /*003c*/ 	.word	0xffffffff


	//   ....[5]....
        /*0040*/ 	.word	0xffffffff


	//   ....[6]....
        /*0044*/ 	.word	0xffffffff


	//   ....[7]....
        /*0048*/ 	.word	0xffffffff


	//   ....[8]....
        /*004c*/ 	.word	0xffffffff


	//   ....[9]....
        /*0050*/ 	.word	0xffffffff


	//   ....[10]....
        /*0054*/ 	.word	0xffffffff


	//   ....[11]....
        /*0058*/ 	.word	0xffffffff


	//   ....[12]....
        /*005c*/ 	.word	0xffffffff


	//   ....[13]....
        /*0060*/ 	.word	0xffffffff


	//   ....[14]....
        /*0064*/ 	.word	0xffffffff


	//   ....[15]....
        /*0068*/ 	.word	0xffffffff


	//   ....[16]....
        /*006c*/ 	.word	0xffffffff


	//   ....[17]....
        /*0070*/ 	.word	0xffffffff


	//   ....[18]....
        /*0074*/ 	.word	0xffffffff


	//   ....[19]....
        /*0078*/ 	.word	0xffffffff


	//   ....[20]....
        /*007c*/ 	.word	0xffffffff


	//   ....[21]....
        /*0080*/ 	.word	0x050000a7


	//   ....[22]....
        /*0084*/ 	.word	0x050000a7


	//   ....[23]....
        /*0088*/ 	.word	0x050000a7


	//   ....[24]....
        /*008c*/ 	.word	0x050000a7


	//   ....[25]....
        /*0090*/ 	.word	0x050000a7


	//   ....[26]....
        /*0094*/ 	.word	0x050000a7


	//   ....[27]....
        /*0098*/ 	.word	0x050000a7


	//   ....[28]....
        /*009c*/ 	.word	0x050000a7


	//   ....[29]....
        /*00a0*/ 	.word	0x050000a7


	//   ....[30]....
        /*00a4*/ 	.word	0x050000a7


	//----- nvinfo : EIATTR_COOP_GROUP_INSTR_OFFSETS
	.align		4
.L_2378:
        /*00a8*/ 	.byte	0x04, 0x28
        /*00aa*/ 	.short	(.L_2380 - .L_2379)


	//   ....[0]....
.L_2379:
        /*00ac*/ 	.word	0x0000a3d0


	//   ....[1]....
        /*00b0*/ 	.word	0x0000a3f0


	//   ....[2]....
        /*00b4*/ 	.word	0x0000a410


	//   ....[3]....
        /*00b8*/ 	.word	0x0000a430


	//   ....[4]....
        /*00bc*/ 	.word	0x0000a450


	//   ....[5]....
        /*00c0*/ 	.word	0x0000a790


	//   ....[6]....
        /*00c4*/ 	.word	0x0000a7b0


	//   ....[7]....
        /*00c8*/ 	.word	0x0000a7d0


	//   ....[8]....
        /*00cc*/ 	.word	0x0000a7f0


	//   ....[9]....
        /*00d0*/ 	.word	0x0000a810


	//   ....[10]....
        /*00d4*/ 	.word	0x0000a9b0


	//   ....[11]....
        /*00d8*/ 	.word	0x0000a9e0


	//   ....[12]....
        /*00dc*/ 	.word	0x0000aa40


	//   ....[13]....
        /*00e0*/ 	.word	0x0000aab0


	//   ....[14]....
        /*00e4*/ 	.word	0x0000aac0


	//   ....[15]....
        /*00e8*/ 	.word	0x0000ab50


	//   ....[16]....
        /*00ec*/ 	.word	0x0000abb0


	//   ....[17]....
        /*00f0*/ 	.word	0x0000abc0


	//   ....[18]....
        /*00f4*/ 	.word	0x0000ac80


	//   ....[19]....
        /*00f8*/ 	.word	0x0000acb0


	//   ....[20]....
        /*00fc*/ 	.word	0x0000ace0


	//   ....[21]....
        /*0100*/ 	.word	0x0000b560


	//   ....[22]....
        /*0104*/ 	.word	0x0000b5d0


	//   ....[23]....
        /*0108*/ 	.word	0x0000b640


	//   ....[24]....
        /*010c*/ 	.word	0x0000b6b0


	//   ....[25]....
        /*0110*/ 	.word	0x0000b720


	//   ....[26]....
        /*0114*/ 	.word	0x0000baa0


	//   ....[27]....
        /*0118*/ 	.word	0x0000bb10


	//   ....[28]....
        /*011c*/ 	.word	0x0000bb80


	//   ....[29]....
        /*0120*/ 	.word	0x0000bbf0


	//   ....[30]....
        /*0124*/ 	.word	0x0000bc60


	//----- nvinfo : EIATTR_EXIT_INSTR_OFFSETS
	.align		4
.L_2380:
        /*0128*/ 	.byte	0x04, 0x1c
        /*012a*/ 	.short	(.L_2382 - .L_2381)


	//   ....[0]....
.L_2381:
        /*012c*/ 	.word	0x00000980


	//   ....[1]....
        /*0130*/ 	.word	0x0000b500


	//----- nvinfo : EIATTR_MAX_THREADS
	.align		4
.L_2382:
        /*0134*/ 	.byte	0x04, 0x05
        /*0136*/ 	.short	(.L_2384 - .L_2383)
.L_2383:
        /*0138*/ 	.word	0x00000100
        /*013c*/ 	.word	0x00000001
        /*0140*/ 	.word	0x00000001


	//----- nvinfo : EIATTR_CRS_STACK_SIZE
	.align		4
.L_2384:
        /*0144*/ 	.byte	0x04, 0x1e
        /*0146*/ 	.short	(.L_2386 - .L_2385)
.L_2385:
        /*0148*/ 	.word	0x00000000


	//----- nvinfo : EIATTR_CBANK_PARAM_SIZE
	.align		4
.L_2386:
        /*014c*/ 	.byte	0x03, 0x19
        /*014e*/ 	.short	0x00e8


	//----- nvinfo : EIATTR_PARAM_CBANK
	.align		4
        /*0150*/ 	.byte	0x04, 0x0a
        /*0152*/ 	.short	(.L_2388 - .L_2387)
	.align		4
.L_2387:
        /*0154*/ 	.word	index@(.nv.constant0._ZN10layer_norm13ln_fwd_kernelINS_13Kernel_traitsIf13__nv_bfloat16fS2_fjLj6144ELj1ELj1ELj8ELj16ENS_18Kernel_traits_baseILj6144EfS2_fS2_fjLj256EEEEELb1ELb1ELb1ELb0EEEvNS_9FwdParamsE)
        /*0158*/ 	.short	0x0210
        /*015a*/ 	.short	0x00e8


	//----- nvinfo : EIATTR_SW_WAR
	.align		4
.L_2388:
        /*015c*/ 	.byte	0x04, 0x36
        /*015e*/ 	.short	(.L_2390 - .L_2389)
.L_2389:
        /*0160*/ 	.word	0x00000008
.L_2390:


//--------------------- .nv.info._ZN10layer_norm13ln_fwd_kernelINS_13Kernel_traitsIf13__nv_bfloat16fS2_fjLj6144ELj1ELj1ELj8ELj16ENS_18Kernel_traits_baseILj6144EfS2_fS2_fjLj256EEEEELb1ELb1ELb1ELb1EEEvNS_9FwdParamsE --------------------------
	.section	.nv.info._ZN10layer_norm13ln_fwd_kernelINS_13Kernel_traitsIf13__nv_bfloat16fS2_fjLj6144ELj1ELj1ELj8ELj16ENS_18Kernel_traits_baseILj6144EfS2_fS2_fjLj256EEEEELb1ELb1ELb1ELb1EEEvNS_9FwdParamsE,"",@"SHT_CUDA_INFO"
	.sectionflags	@""
	.align	4


	//----- nvinfo : EIATTR_CUDA_API_VERSION
	.align		4
        /*0000*/ 	.byte	0x04, 0x37
        /*0002*/ 	.short	(.L_2392 - .L_2391)
.L_2391:
        /*0004*/ 	.word	0x00000082


	//----- nvinfo : EIATTR_KPARAM_INFO
	.align		4
.L_2392:
        /*0008*/ 	.byte	0x04, 0x17
        /*000a*/ 	.short	(.L_2394 - .L_2393)
.L_2393:
        /*000c*/ 	.word	0x00000000
        /*0010*/ 	.short	0x0000
        /*0012*/ 	.short	0x0000
        /*0014*/ 	.byte	0x00, 0xf0, 0xa1, 0x03


	//----- nvinfo : EIATTR_SPARSE_MMA_MASK
	.align		4
.L_2394:
        /*0018*/ 	.byte	0x03, 0x50
        /*001a*/ 	.short	0x0000


	//----- nvinfo : EIATTR_MAXREG_COUNT
	.align		4
        /*001c*/ 	.byte	0x03, 0x1b
        /*001e*/ 	.short	0x00ff


	//----- nvinfo : EIATTR_NUM_BARRIERS
	.align		4
        /*0020*/ 	.byte	0x02, 0x4c
        /*0022*/ 	.byte	0x01
	.zero		1


	//----- nvinfo : EIATTR_MERCURY_ISA_VERSION
	.align		4
        /*0024*/ 	.byte	0x03, 0x5f
        /*0026*/ 	.short	0x0101


	//----- nvinfo : EIATTR_COOP_GROUP_MASK_REGIDS
	.align		4
        /*0028*/ 	.byte	0x04, 0x29
        /*002a*/ 	.short	(.L_2396 - .L_2395)


	//   ....[0]....
.L_2395:
        /*002c*/ 	.word	0xffffffff


	//   ....[1]....
        /*0030*/ 	.word	0xffffffff


	//   ....[2]....
        /*0034*/ 	.word	0xffffffff


	//   ....[3]....
        /*0038*/ 	.word	0xffffffff


	//   ....[4]....
        /*003c*/ 	.word	0xffffffff


	//   ....[5]....
        /*0040*/ 	.word	0xffffffff


	//   ....[6]....
        /*0044*/ 	.word	0xffffffff


	//   ....[7]....
        /*0048*/ 	.word	0xffffffff


	//   ....[8]....
        /*004c*/ 	.word	0xffffffff


	//   ....[9]....
        /*0050*/ 	.word	0xffffffff


	//   ....[10]....
        /*0054*/ 	.word	0xffffffff


	//   ....[11]....
        /*0058*/ 	.word	0xffffffff


	//   ....[12]....
        /*005c*/ 	.word	0xffffffff


	//   ....[13]....
        /*0060*/ 	.word	0xffffffff


	//   ....[14]....
        /*0064*/ 	.word	0xffffffff


	//   ....[15]....
        /*0068*/ 	.word	0xffffffff


	//   ....[16]....
        /*006c*/ 	.word	0xffffffff


	//   ....[17]....
        /*0070*/ 	.word	0xffffffff


	//   ....[18]....
        /*0074*/ 	.word	0xffffffff


	//   ....[19]....
        /*0078*/ 	.word	0xffffffff


	//   ....[20]....
        /*007c*/ 	.word	0xffffffff


	//   ....[21]....
        /*0080*/ 	.word	0x050000a0


	//   ....[22]....
        /*0084*/ 	.word	0x050000a0


	//   ....[23]....
        /*0088*/ 	.word	0x050000a0


	//   ....[24]....
        /*008c*/ 	.word	0x050000a0


	//   ....[25]....
        /*0090*/ 	.word	0x050000a0


	//   ....[26]....
        /*0094*/ 	.word	0x050000a0


	//   ....[27]....
        /*0098*/ 	.word	0x050000a0


	//   ....[28]....
        /*009c*/ 	.word	0x050000a0


	//   ....[29]....
        /*00a0*/ 	.word	0x050000a0


	//   ....[30]....
        /*00a4*/ 	.word	0x050000a0


	//----- nvinfo : EIATTR_COOP_GROUP_INSTR_OFFSETS
	.align		4
.L_2396:
        /*00a8*/ 	.byte	0x04, 0x28
        /*00aa*/ 	.short	(.L_2398 - .L_2397)


	//   ....[0]....
.L_2397:
        /*00ac*/ 	.word	0x00009e10


	//   ....[1]....
        /*00b0*/ 	.word	0x00009e30


	//   ....[2]....
        /*00b4*/ 	.word	0x00009e50


	//   ....[3]....
        /*00b8*/ 	.word	0x00009e70


	//   ....[4]....
        /*00bc*/ 	.word	0x00009e90


	//   ....[5]....
        /*00c0*/ 	.word	0x0000a1c0


	//   ....[6]....
        /*00c4*/ 	.word	0x0000a1e0


	//   ....[7]....
        /*00c8*/ 	.word	0x0000a200


	//   ....[8]....
        /*00cc*/ 	.word	0x0000a220


	//   ....[9]....
        /*00d0*/ 	.word	0x0000a240


	//   ....[10]....
        /*00d4*/ 	.word	0x0000a3c0


	//   ....[11]....
        /*00d8*/ 	.word	0x0000a410


	//   ....[12]....
        /*00dc*/ 	.word	0x0000a480


	//   ....[13]....
        /*00e0*/ 	.word	0x0000a4b0


	//   ....[14]....
        /*00e4*/ 	.word	0x0000a4d0


	//   ....[15]....
        /*00e8*/ 	.word	0x0000a590


	//   ....[16]....
        /*00ec*/ 	.word	0x0000a5a0


	//   ....[17]....
        /*00f0*/ 	.word	0x0000a5c0


	//   ....[18]....
        /*00f4*/ 	.word	0x0000a610


	//   ....[19]....
        /*00f8*/ 	.word	0x0000a6f0


	//   ....[20]....
        /*00fc*/ 	.word	0x0000a710


	//   ....[21]....
        /*0100*/ 	.word	0x0000aed0


	//   ....[22]....
        /*0104*/ 	.word	0x0000af40


	//   ....[23]....
        /*0108*/ 	.word	0x0000afb0


	//   ....[24]....
        /*010c*/ 	.word	0x0000b020


	//   ....[25]....
        /*0110*/ 	.word	0x0000b090


	//   ....[26]....
        /*0114*/ 	.word	0x0000b400


	//   ....[27]....
        /*0118*/ 	.word	0x0000b470


	//   ....[28]....
        /*011c*/ 	.word	0x0000b4e0


	//   ....[29]....
        /*0120*/ 	.word	0x0000b550


	//   ....[30]....
        /*0124*/ 	.word	0x0000b5c0


	//----- nvinfo : EIATTR_EXIT_INSTR_OFFSETS
	.align		4
.L_2398:
        /*0128*/ 	.byte	0x04, 0x1c
        /*012a*/ 	.short	(.L_2400 - .L_2399)


	//   ....[0]....
.L_2399:
        /*012c*/ 	.word	0x00000340


	//   ....[1]....
        /*0130*/ 	.word	0x0000ae70


	//----- nvinfo : EIATTR_MAX_THREADS
	.align		4
.L_2400:
        /*0134*/ 	.byte	0x04, 0x05
        /*0136*/ 	.short	(.L_2402 - .L_2401)
.L_2401:
        /*0138*/ 	.word	0x00000100
        /*013c*/ 	.word	0x00000001
        /*0140*/ 	.word	0x00000001


	//----- nvinfo : EIATTR_CRS_STACK_SIZE
	.align		4
.L_2402:
        /*0144*/ 	.byte	0x04, 0x1e
        /*0146*/ 	.short	(.L_2404 - .L_2403)
.L_2403:
        /*0148*/ 	.word	0x00000000


	//----- nvinfo : EIATTR_CBANK_PARAM_SIZE
	.align		4
.L_2404:
        /*014c*/ 	.byte	0x03, 0x19
        /*014e*/ 	.short	0x00e8


	//----- nvinfo : EIATTR_PARAM_CBANK
	.align		4
        /*0150*/ 	.byte	0x04, 0x0a
        /*0152*/ 	.short	(.L_2406 - .L_2405)
	.align		4
.L_2405:
        /*0154*/ 	.word	index@(.nv.constant0._ZN10layer_norm13ln_fwd_kernelINS_13Kernel_traitsIf13__nv_bfloat16fS2_fjLj6144ELj1ELj1ELj8ELj16ENS_18Kernel_traits_baseILj6144EfS2_fS2_fjLj256EEEEELb1ELb1ELb1ELb1EEEvNS_9FwdParamsE)
        /*0158*/ 	.short	0x0210
        /*015a*/ 	.short	0x00e8


	//----- nvinfo : EIATTR_SW_WAR
	.align		4
.L_2406:
        /*015c*/ 	.byte	0x04, 0x36
        /*015e*/ 	.short	(.L_2408 - .L_2407)
.L_2407:
        /*0160*/ 	.word	0x00000008
.L_2408:


//--------------------- .nv.info._ZN10layer_norm13ln_fwd_kernelINS_13Kernel_traitsIf6__halfS2_S2_fjLj6144ELj1ELj1ELj8ELj16ENS_18Kernel_traits_baseILj6144EfS2_S2_S2_fjLj256EEEEELb0ELb0ELb0ELb0EEEvNS_9FwdParamsE --------------------------
	.section	.nv.info._ZN10layer_norm13ln_fwd_kernelINS_13Kernel_traitsIf6__halfS2_S2_fjLj6144ELj1ELj1ELj8ELj16ENS_18Kernel_traits_baseILj6144EfS2_S2_S2_fjLj256EEEEELb0ELb0ELb0ELb0EEEvNS_9FwdParamsE,"",@"SHT_CUDA_INFO"
	.sectionflags	@""
	.align	4


	//----- nvinfo : EIATTR_CUDA_API_VERSION
	.align		4
        /*0000*/ 	.byte	0x04, 0x37
        /*0002*/ 	.short	(.L_2410 - .L_2409)
.L_2409:
        /*0004*/ 	.word	0x00000082


	//----- nvinfo : EIATTR_KPARAM_INFO
	.align		4
.L_2410:
        /*0008*/ 	.byte	0x04, 0x17
        /*000a*/ 	.short	(.L_2412 - .L_2411)
.L_2411:
        /*000c*/ 	.word	0x00000000
        /*0010*/ 	.short	0x0000
        /*0012*/ 	.short	0x0000
        /*0014*/ 	.byte	0x00, 0xf0, 0xa1, 0x03


	//----- nvinfo : EIATTR_SPARSE_MMA_MASK
	.align		4
.L_2412:
        /*0018*/ 	.byte	0x03, 0x50
        /*001a*/ 	.short	0x0000


	//----- nvinfo : EIATTR_MAXREG_COUNT
	.align		4
        /*001c*/ 	.byte	0x03, 0x1b
        /*001e*/ 	.short	0x00ff


	//----- nvinfo : EIATTR_NUM_BARRIERS
	.align		4
        /*0020*/ 	.byte	0x02, 0x4c
        /*0022*/ 	.byte	0x01
	.zero		1


	//----- nvinfo : EIATTR_MERCURY_ISA_VERSION
	.align		4
        /*0024*/ 	.byte	0x03, 0x5f
        /*0026*/ 	.short	0x0101


	//----- nvinfo : EIATTR_COOP_GROUP_MASK_REGIDS
	.align		4
        /*0028*/ 	.byte	0x04, 0x29
        /*002a*/ 	.short	(.L_2414 - .L_2413)


	//   ....[0]....
.L_2413:
        /*002c*/ 	.word	0xffffffff


	//   ....[1]....
        /*0030*/ 	.word	0xffffffff


	//   ....[2]....
        /*0034*/ 	.word	0xffffffff


	//   ....[3]....
        /*0038*/ 	.word	0xffffffff


	//   ....[4]....
        /*003c*/ 	.word	0xffffffff


	//   ....[5]....
        /*0040*/ 	.word	0xffffffff


	//   ....[6]....
        /*0044*/ 	.word	0xffffffff


	//   ....[7]....
        /*0048*/ 	.word	0xffffffff


	//   ....[8]....
        /*004c*/ 	.word	0xffffffff


	//   ....[9]....
        /*0050*/ 	.word	0xffffffff


	//   ....[10]....
        /*0054*/ 	.word	0xffffffff


	//   ....[11]....
        /*0058*/ 	.word	0xffffffff


	//   ....[12]....
        /*005c*/ 	.word	0xffffffff


	//   ....[13]....
        /*0060*/ 	.word	0xffffffff


	//   ....[14]....
        /*0064*/ 	.word	0xffffffff


	//   ....[15]....
        /*0068*/ 	.word	0xffffffff


	//   ....[16]....
        /*006c*/ 	.word	0xffffffff


	//   ....[17]....
        /*0070*/ 	.word	0xffffffff


	//   ....[18]....
        /*0074*/ 	.word	0xffffffff


	//   ....[19]....
        /*0078*/ 	.word	0xffffffff


	//   ....[20]....
        /*007c*/ 	.word	0xffffffff


	//   ....[21]....
        /*0080*/ 	.word	0x0500004e


	//   ....[22]....
        /*0084*/ 	.word	0x0500004e


	//   ....[23]....
        /*0088*/ 	.word	0x0500004e


	//   ....[24]....
        /*008c*/ 	.word	0x0500004e


	//   ....[25]....
        /*0090*/ 	.word	0x0500004e


	//   ....[26]....
        /*0094*/ 	.word	0x0500004e


	//   ....[27]....
        /*0098*/ 	.word	0x0500004e


	//   ....[28]....
        /*009c*/ 	.word	0x0500004e


	//   ....[29]....
        /*00a0*/ 	.word	0x0500004e


	//   ....[30]....
        /*00a4*/ 	.word	0x0500004e


	//----- nvinfo : EIATTR_COOP_GROUP_INSTR_OFFSETS
	.align		4
.L_2414:
        /*00a8*/ 	.byte	0x04, 0x28
        /*00aa*/ 	.short	(.L_2416 - .L_2415)


	//   ....[0]....
.L_2415:
        /*00ac*/ 	.word	0x00001a70


	//   ....[1]....
        /*00b0*/ 	.word	0x00001a90


	//   ....[2]....
        /*00b4*/ 	.word	0x00001ab0


	//   ....[3]....
        /*00b8*/ 	.word	0x00001ad0


	//   ....[4]....
        /*00bc*/ 	.word	0x00001af0


	//   ....[5]....
        /*00c0*/ 	.word	0x00001e30


	//   ....[6]....
        /*00c4*/ 	.word	0x00001e50


	//   ....[7]....
        /*00c8*/ 	.word	0x00001e70


	//   ....[8]....
        /*00cc*/ 	.word	0x00001e90


	//   ....[9]....
        /*00d0*/ 	.word	0x00001eb0


	//   ....[10]....
        /*00d4*/ 	.word	0x00002050


	//   ....[11]....
        /*00d8*/ 	.word	0x00002090


	//   ....[12]....
        /*00dc*/ 	.word	0x000020c0


	//   ....[13]....
        /*00e0*/ 	.word	0x000020d0


	//   ....[14]....
        /*00e4*/ 	.word	0x00002110


	//   ....[15]....
        /*00e8*/ 	.word	0x00002170


	//   ....[16]....
        /*00ec*/ 	.word	0x000021f0


	//   ....[17]....
        /*00f0*/ 	.word	0x00002270


	//   ....[18]....
        /*00f4*/ 	.word	0x000022d0


	//   ....[19]....
        /*00f8*/ 	.word	0x00002370


	//   ....[20]....
        /*00fc*/ 	.word	0x000023b0


	//   ....[21]....
        /*0100*/ 	.word	0x00002b80


	//   ....[22]....
        /*0104*/ 	.word	0x00002bf0


	//   ....[23]....
        /*0108*/ 	.word	0x00002c60


	//   ....[24]....
        /*010c*/ 	.word	0x00002cd0


	//   ....[25]....
        /*0110*/ 	.word	0x00002d40


	//   ....[26]....
        /*0114*/ 	.word	0x000030c0


	//   ....[27]....
        /*0118*/ 	.word	0x00003130


	//   ....[28]....
        /*011c*/ 	.word	0x000031a0


	//   ....[29]....
        /*0120*/ 	.word	0x00003210


	//   ....[30]....
        /*0124*/ 	.word	0x00003280


	//----- nvinfo : EIATTR_EXIT_INSTR_OFFSETS
	.align		4
.L_2416:
        /*0128*/ 	.byte	0x04, 0x1c
        /*012a*/ 	.short	(.L_2418 - .L_2417)


	//   ....[0]....
.L_2417:
        /*012c*/ 	.word	0x000004e0


	//   ....[1]....
        /*0130*/ 	.word	0x00002b20


	//----- nvinfo : EIATTR_MAX_THREADS
	.align		4
.L_2418:
        /*0134*/ 	.byte	0x04, 0x05
        /*0136*/ 	.short	(.L_2420 - .L_2419)
.L_2419:
        /*0138*/ 	.word	0x00000100
        /*013c*/ 	.word	0x00000001
        /*0140*/ 	.word	0x00000001


	//----- nvinfo : EIATTR_CRS_STACK_SIZE
	.align		4
.L_2420:
        /*0144*/ 	.byte	0x04, 0x1e
        /*0146*/ 	.short	(.L_2422 - .L_2421)
.L_2421:
        /*0148*/ 	.word	0x00000000


	//----- nvinfo : EIATTR_CBANK_PARAM_SIZE
	.align		4
.L_2422:
        /*014c*/ 	.byte	0x03, 0x19
        /*014e*/ 	.short	0x00e8


	//----- nvinfo : EIATTR_PARAM_CBANK
	.align		4
        /*0150*/ 	.byte	0x04, 0x0a
        /*0152*/ 	.short	(.L_2424 - .L_2423)
	.align		4
.L_2423:
        /*0154*/ 	.word	index@(.nv.constant0._ZN10layer_norm13ln_fwd_kernelINS_13Kernel_traitsIf6__halfS2_S2_fjLj6144ELj1ELj1ELj8ELj16ENS_18Kernel_traits_baseILj6144EfS2_S2_S2_fjLj256EEEEELb0ELb0ELb0ELb0EEEvNS_9FwdParamsE)
        /*0158*/ 	.short	0x0210
        /*015a*/ 	.short	0x00e8


	//----- nvinfo : EIATTR_SW_WAR
	.align		4
.L_2424:
        /*015c*/ 	.byte	0x04, 0x36
        /*015e*/ 	.short	(.L_2426 - .L_2425)
.L_2425:
        /*0160*/ 	.word	0x00000008
.L_2426:


//--------------------- .nv.info._ZN10layer_norm13ln_fwd_kernelINS_13Kernel_traitsIf6__halfS2_S2_fjLj6144ELj1ELj1ELj8ELj16ENS_18Kernel_traits_baseILj6144EfS2_S2_S2_fjLj256EEEEELb0ELb0ELb0ELb1EEEvNS_9FwdParamsE --------------------------
	.section	.nv.info._ZN10layer_norm13ln_fwd_kernelINS_13Kernel_traitsIf6__halfS2_S2_fjLj6144ELj1ELj1ELj8ELj16ENS_18Kernel_traits_baseILj6144EfS2_S2_S2_fjLj256EEEEELb0ELb0ELb0ELb1EEEvNS_9FwdParamsE,"",@"SHT_CUDA_INFO"
	.sectionflags	@""
	.align	4


	//----- nvinfo : EIATTR_CUDA_API_VERSION
	.align		4
        /*0000*/ 	.byte	0x04, 0x37
        /*0002*/ 	.short	(.L_2428 - .L_2427)
.L_2427:
        /*0004*/ 	.word	0x00000082


	//----- nvinfo : EIATTR_KPARAM_INFO
	.align		4
.L_2428:
        /*0008*/ 	.byte	0x04, 0x17
        /*000a*/ 	.short	(.L_2430 - .L_2429)
.L_2429:
        /*000c*/ 	.word	0x00000000
        /*0010*/ 	.short	0x0000
        /*0012*/ 	.short	0x0000
        /*0014*/ 	.byte	0x00, 0xf0, 0xa1, 0x03


	//----- nvinfo : EIATTR_SPARSE_MMA_MASK
	.align		4
.L_2430:
        /*0018*/ 	.byte	0x03, 0x50
        /*001a*/ 	.short	0x0000


	//----- nvinfo : EIATTR_MAXREG_COUNT
	.align		4
        /*001c*/ 	.byte	0x03, 0x1b
        /*001e*/ 	.short	0x00ff


	//----- nvinfo : EIATTR_NUM_BARRIERS
	.align		4
        /*0020*/ 	.byte	0x02, 0x4c
        /*0022*/ 	.byte	0x01
	.zero		1


	//----- nvinfo : EIATTR_MERCURY_ISA_VERSION
	.align		4
        /*0024*/ 	.byte	0x03, 0x5f
        /*0026*/ 	.short	0x0101


	//----- nvinfo : EIATTR_COOP_GROUP_MASK_REGIDS
	.align		4
        /*0028*/ 	.byte	0x04, 0x29
        /*002a*/ 	.short	(.L_2432 - .L_2431)


	//   ....[0]....
.L_2431:
        /*002c*/ 	.word	0xffffffff


	//   ....[1]....
        /*0030*/ 	.word	0xffffffff


	//   ....[2]....
        /*0034*/ 	.word	0xffffffff


	//   ....[3]....
        /*0038*/ 	.word	0xffffffff


	//   ....[4]....
        /*003c*/ 	.word	0xffffffff


	//   ....[5]....
        /*0040*/ 	.word	0xffffffff


	//   ....[6]....
        /*0044*/ 	.word	0xffffffff


	//   ....[7]....
        /*0048*/ 	.word	0xffffffff


	//   ....[8]....
        /*004c*/ 	.word	0xffffffff


	//   ....[9]....
        /*0050*/ 	.word	0xffffffff


	//   ....[10]....
        /*0054*/ 	.word	0xffffffff


	//   ....[11]....
        /*0058*/ 	.word	0xffffffff


	//   ....[12]....
        /*005c*/ 	.word	0xffffffff


	//   ....[13]....
        /*0060*/ 	.word	0xffffffff


	//   ....[14]....
        /*0064*/ 	.word	0xffffffff


	//   ....[15]....
        /*0068*/ 	.word	0xffffffff


	//   ....[16]....
        /*006c*/ 	.word	0xffffffff


	//   ....[17]....
        /*0070*/ 	.word	0xffffffff


	//   ....[18]....
        /*0074*/ 	.word	0xffffffff


	//   ....[19]....
        /*0078*/ 	.word	0xffffffff


	//   ....[20]....
        /*007c*/ 	.word	0xffffffff


	//   ....[21]....
        /*0080*/ 	.word	0x05000046


	//   ....[22]....
        /*0084*/ 	.word	0x05000046


	//   ....[23]....
        /*0088*/ 	.word	0x05000046


	//   ....[24]....
        /*008c*/ 	.word	0x05000046


	//   ....[25]....
        /*0090*/ 	.word	0x05000046


	//   ....[26]....
        /*0094*/ 	.word	0x05000046


	//   ....[27]....
        /*0098*/ 	.word	0x05000046


	//   ....[28]....
        /*009c*/ 	.word	0x05000046


	//   ....[29]....
        /*00a0*/ 	.word	0x05000046


	//   ....[30]....
        /*00a4*/ 	.word	0x05000046


	//----- nvinfo : EIATTR_COOP_GROUP_INSTR_OFFSETS
	.align		4
.L_2432:
        /*00a8*/ 	.byte	0x04, 0x28
        /*00aa*/ 	.short	(.L_2434 - .L_2433)


	//   ....[0]....
.L_2433:
        /*00ac*/ 	.word	0x00001570


	//   ....[1]....
        /*00b0*/ 	.word	0x00001590


	//   ....[2]....
        /*00b4*/ 	.word	0x000015b0


	//   ....[3]....
        /*00b8*/ 	.word	0x000015d0


	//   ....[4]....
        /*00bc*/ 	.word	0x000015f0


	//   ....[5]....
        /*00c0*/ 	.word	0x00001920


	//   ....[6]....
        /*00c4*/ 	.word	0x00001940


	//   ....[7]....
        /*00c8*/ 	.word	0x00001960


	//   ....[8]....
        /*00cc*/ 	.word	0x00001980


	//   ....[9]....
        /*00d0*/ 	.word	0x000019a0


	//   ....[10]....
        /*00d4*/ 	.word	0x00001ae0


	//   ....[11]....
        /*00d8*/ 	.word	0x00001b60


	//   ....[12]....
        /*00dc*/ 	.word	0x00001bc0


	//   ....[13]....
        /*00e0*/ 	.word	0x00001be0


	//   ....[14]....
        /*00e4*/ 	.word	0x00001c30


	//   ....[15]....
        /*00e8*/ 	.word	0x00001cc0


	//   ....[16]....
        /*00ec*/ 	.word	0x00001cd0


	//   ....[17]....
        /*00f0*/ 	.word	0x00001d30


	//   ....[18]....
        /*00f4*/ 	.word	0x00001de0


	//   ....[19]....
        /*00f8*/ 	.word	0x00001e00


	//   ....[20]....
        /*00fc*/ 	.word	0x00001e40


	//   ....[21]....
        /*0100*/ 	.word	0x00002560


	//   ....[22]....
        /*0104*/ 	.word	0x000025d0


	//   ....[23]....
        /*0108*/ 	.word	0x00002640


	//   ....[24]....
        /*010c*/ 	.word	0x000026b0


	//   ....[25]....
        /*0110*/ 	.word	0x00002720


	//   ....[26]....
        /*0114*/ 	.word	0x00002a90


	//   ....[27]....
        /*0118*/ 	.word	0x00002b00


	//   ....[28]....
        /*011c*/ 	.word	0x00002b70


	//   ....[29]....
        /*0120*/ 	.word	0x00002be0


	//   ....[30]....
        /*0124*/ 	.word	0x00002c50


	//----- nvinfo : EIATTR_EXIT_INSTR_OFFSETS
	.align		4
.L_2434:
        /*0128*/ 	.byte	0x04, 0x1c
        /*012a*/ 	.short	(.L_2436 - .L_2435)


	//   ....[0]....
.L_2435:
        /*012c*/ 	.word	0x00000270


	//   ....[1]....
        /*0130*/ 	.word	0x00002500


	//----- nvinfo : EIATTR_MAX_THREADS
	.align		4
.L_2436:
        /*0134*/ 	.byte	0x04, 0x05
        /*0136*/ 	.short	(.L_2438 - .L_2437)
.L_2437:
        /*0138*/ 	.word	0x00000100
        /*013c*/ 	.word	0x00000001
        /*0140*/ 	.word	0x00000001


	//----- nvinfo : EIATTR_CRS_STACK_SIZE
	.align		4
.L_2438:
        /*0144*/ 	.byte	0x04, 0x1e
        /*0146*/ 	.short	(.L_2440 - .L_2439)
.L_2439:
        /*0148*/ 	.word	0x00000000


	//----- nvinfo : EIATTR_CBANK_PARAM_SIZE
	.align		4
.L_2440:
        /*014c*/ 	.byte	0x03, 0x19
        /*014e*/ 	.short	0x00e8


	//----- nvinfo : EIATTR_PARAM_CBANK
	.align		4
        /*0150*/ 	.byte	0x04, 0x0a
        /*0152*/ 	.short	(.L_2442 - .L_2441)
	.align		4
.L_2441:
        /*0154*/ 	.word	index@(.nv.constant0._ZN10layer_norm13ln_fwd_kernelINS_13Kernel_traitsIf6__halfS2_S2_fjLj6144ELj1ELj1ELj8ELj16ENS_18Kernel_traits_baseILj6144EfS2_S2_S2_fjLj256EEEEELb0ELb0ELb0ELb1EEEvNS_9FwdParamsE)
        /*0158*/ 	.short	0x0210
        /*015a*/ 	.short	0x00e8


	//----- nvinfo : EIATTR_SW_WAR
	.align		4
.L_2442:
        /*015c*/ 	.byte	0x04, 0x36
        /*015e*/ 	.short	(.L_2444 - .L_2443)
.L_2443:
        /*0160*/ 	.word	0x00000008
.L_2444:


//--------------------- .nv.info._ZN10layer_norm13ln_fwd_kernelINS_13Kernel_traitsIf6__halfS2_S2_fjLj6144ELj1ELj1ELj8ELj16ENS_18Kernel_traits_baseILj6144EfS2_S2_S2_fjLj256EEEEELb0ELb0ELb1ELb0EEEvNS_9FwdParamsE --------------------------
	.section	.nv.info._ZN10layer_norm13ln_fwd_kernelINS_13Kernel_traitsIf6__halfS2_S2_fjLj6144ELj1ELj1ELj8ELj16ENS_18Kernel_traits_baseILj6144EfS2_S2_S2_fjLj256EEEEELb0ELb0ELb1ELb0EEEvNS_9FwdParamsE,"",@"SHT_CUDA_INFO"
	.sectionflags	@""
	.align	4


	//----- nvinfo : EIATTR_CUDA_API_VERSION
	.align		4
        /*0000*/ 	.byte	0x04, 0x37
        /*0002*/ 	.short	(.L_2446 - .L_2445)
.L_2445:
        /*0004*/ 	.word	0x00000082


	//----- nvinfo : EIATTR_KPARAM_INFO
	.align		4
.L_2446:
        /*0008*/ 	.byte	0x04, 0x17
        /*000a*/ 	.short	(.L_2448 - .L_2447)
.L_2447:
        /*000c*/ 	.word	0x00000000
        /*0010*/ 	.short	0x0000
        /*0012*/ 	.short	0x0000
        /*0014*/ 	.byte	0x00, 0xf0, 0xa1, 0x03


	//----- nvinfo : EIATTR_SPARSE_MMA_MASK
	.align		4
.L_2448:
        /*0018*/ 	.byte	0x03, 0x50
        /*001a*/ 	.short	0x0000


	//----- nvinfo : EIATTR_MAXREG_COUNT
	.align		4
        /*001c*/ 	.byte	0x03, 0x1b
        /*001e*/ 	.short	0x00ff


	//----- nvinfo : EIATTR_NUM_BARRIERS
	.align		4
        /*0020*/ 	.byte	0x02, 0x4c
        /*0022*/ 	.byte	0x01
	.zero		1


	//----- nvinfo : EIATTR_MERCURY_ISA_VERSION
	.align		4
        /*0024*/ 	.byte	0x03, 0x5f
        /*0026*/ 	.short	0x0101


	//----- nvinfo : EIATTR_COOP_GROUP_MASK_REGIDS
	.align		4
        /*0028*/ 	.byte	0x04, 0x29
        /*002a*/ 	.short	(.L_2450 - .L_2449)


	//   ....[0]....
.L_2449:
        /*002c*/ 	.word	0xffffffff


	//   ....[1]....
        /*0030*/ 	.word	0xffffffff


	//   ....[2]....
        /*0034*/ 	.word	0xffffffff


	//   ....[3]....
        /*0038*/ 	.word	0xffffffff


	//   ....[4]....
        /*003c*/ 	.word	0xffffffff


	//   ....[5]....
        /*0040*/ 	.word	0xffffffff


	//   ....[6]....
        /*0044*/ 	.word	0xffffffff


	//   ....[7]....
        /*0048*/ 	.word	0xffffffff


	//   ....[8]....
        /*004c*/ 	.word	0xffffffff


	//   ....[9]....
        /*0050*/ 	.word	0xffffffff


	//   ....[10]....
        /*0054*/ 	.word	0xffffffff


	//   ....[11]....
        /*0058*/ 	.word	0xffffffff


	//   ....[12]....
        /*005c*/ 	.word	0xffffffff


	//   ....[13]....
        /*0060*/ 	.word	0xffffffff


	//   ....[14]....
        /*0064*/ 	.word	0xffffffff


	//   ....[15]....
        /*0068*/ 	.word	0xffffffff


	//   ....[16]....
        /*006c*/ 	.word	0xffffffff


	//   ....[17]....
        /*0070*/ 	.word	0xffffffff


	//   ....[18]....
        /*0074*/ 	.word	0xffffffff


	//   ....[19]....
        /*0078*/ 	.word	0xffffffff


	//   ....[20]....
        /*007c*/ 	.word	0xffffffff


	//   ....[21]....
        /*0080*/ 	.word	0x05000056


	//   ....[22]....
        /*0084*/ 	.word	0x05000056


	//   ....[23]....
        /*0088*/ 	.word	0x05000056


	//   ....[24]....
        /*008c*/ 	.word	0x05000056


	//   ....[25]....
        /*0090*/ 	.word	0x05000056


	//   ....[26]....
        /*0094*/ 	.word	0x05000056


	//   ....[27]....
        /*0098*/ 	.word	0x05000056


	//   ....[28]....
        /*009c*/ 	.word	0x05000056


	//   ....[29]....
        /*00a0*/ 	.word	0x05000056


	//   ....[30]....
        /*00a4*/ 	.word	0x05000056


	//----- nvinfo : EIATTR_COOP_GROUP_INSTR_OFFSETS
	.align		4
.L_2450:
        /*00a8*/ 	.byte	0x04, 0x28
        /*00aa*/ 	.short	(.L_2452 - .L_2451)


	//   ....[0]....
.L_2451:
        /*00ac*/ 	.word	0x00001de0


	//   ....[1]....
        /*00b0*/ 	.word	0x00001e00


	//   ....[2]....
        /*00b4*/ 	.word	0x00001e20


	//   ....[3]....
        /*00b8*/ 	.word	0x00001e40


	//   ....[4]....
        /*00bc*/ 	.word	0x00001e60


	//   ....[5]....
        /*00c0*/ 	.word	0x000021a0


	//   ....[6]....
        /*00c4*/ 	.word	0x000021c0


	//   ....[7]....
        /*00c8*/ 	.word	0x000021e0


	//   ....[8]....
        /*00cc*/ 	.word	0x00002200


	//   ....[9]....
        /*00d0*/ 	.word	0x00002220


	//   ....[10]....
        /*00d4*/ 	.word	0x000023c0


	//   ....[11]....
        /*00d8*/ 	.word	0x00002410


	//   ....[12]....
        /*00dc*/ 	.word	0x00002430


	//   ....[13]....
        /*00e0*/ 	.word	0x00002440


	//   ....[14]....
        /*00e4*/ 	.word	0x00002490


	//   ....[15]....
        /*00e8*/ 	.word	0x00002500


	//   ....[16]....
        /*00ec*/ 	.word	0x00002540


	//   ....[17]....
        /*00f0*/ 	.word	0x00002600


	//   ....[18]....
        /*00f4*/ 	.word	0x00002630


	//   ....[19]....
        /*00f8*/ 	.word	0x000026d0


	//   ....[20]....
        /*00fc*/ 	.word	0x00002700


	//   ....[21]....
        /*0100*/ 	.word	0x00002f70


	//   ....[22]....
        /*0104*/ 	.word	0x00002fe0


	//   ....[23]....
        /*0108*/ 	.word	0x00003050


	//   ....[24]....
        /*010c*/ 	.word	0x000030c0


	//   ....[25]....
        /*0110*/ 	.word	0x00003130


	//   ....[26]....
        /*0114*/ 	.word	0x000034c0


	//   ....[27]....
        /*0118*/ 	.word	0x00003530


	//   ....[28]....
        /*011c*/ 	.word	0x000035a0


	//   ....[29]....
        /*0120*/ 	.word	0x00003610


	//   ....[30]....
        /*0124*/ 	.word	0x00003680


	//----- nvinfo : EIATTR_EXIT_INSTR_OFFSETS
	.align		4
.L_2452:
        /*0128*/ 	.byte	0x04, 0x1c
        /*012a*/ 	.short	(.L_2454 - .L_2453)


	//   ....[0]....
.L_2453:
        /*012c*/ 	.word	0x00000490


	//   ....[1]....
        /*0130*/ 	.word	0x00002f10


	//----- nvinfo : EIATTR_MAX_THREADS
	.align		4
.L_2454:
        /*0134*/ 	.byte	0x04, 0x05
        /*0136*/ 	.short	(.L_2456 - .L_2455)
.L_2455:
        /*0138*/ 	.word	0x00000100
        /*013c*/ 	.word	0x00000001
        /*0140*/ 	.word	0x00000001


	//----- nvinfo : EIATTR_CRS_STACK_SIZE
	.align		4
.L_2456:
        /*0144*/ 	.byte	0x04, 0x1e
        /*0146*/ 	.short	(.L_2458 - .L_2457)
.L_2457:
        /*0148*/ 	.word	0x00000000


	//----- nvinfo : EIATTR_CBANK_PARAM_SIZE
	.align		4
.L_2458:
        /*014c*/ 	.byte	0x03, 0x19
        /*014e*/ 	.short	0x00e8


	//----- nvinfo : EIATTR_PARAM_CBANK
	.align		4
        /*0150*/ 	.byte	0x04, 0x0a
        /*0152*/ 	.short	(.L_2460 - .L_2459)
	.align		4
.L_2459:
        /*0154*/ 	.word	index@(.nv.constant0._ZN10layer_norm13ln_fwd_kernelINS_13Kernel_traitsIf6__halfS2_S2_fjLj6144ELj1ELj1ELj8ELj16ENS_18Kernel_traits_baseILj6144EfS2_S2_S2_fjLj256EEEEELb0ELb0ELb1ELb0EEEvNS_9FwdParamsE)
        /*0158*/ 	.short	0x0210
        /*015a*/ 	.short	0x00e8


	//----- nvinfo : EIATTR_SW_WAR
	.align		4
.L_2460:
        /*015c*/ 	.byte	0x04, 0x36
        /*015e*/ 	.short	(.L_2462 - .L_2461)
.L_2461:
        /*0160*/ 	.word	0x00000008
.L_2462:


//--------------------- .nv.info._ZN10layer_norm13ln_fwd_kernelINS_13Kernel_traitsIf6__halfS2_S2_fjLj6144ELj1ELj1ELj8ELj16ENS_18Kernel_traits_baseILj6144EfS2_S2_S2_fjLj256EEEEELb0ELb0ELb1ELb1EEEvNS_9FwdParamsE --------------------------
	.section	.nv.info._ZN10layer_norm13ln_fwd_kernelINS_13Kernel_traitsIf6__halfS2_S2_fjLj6144ELj1ELj1ELj8ELj16ENS_18Kernel_traits_baseILj6144EfS2_S2_S2_fjLj256EEEEELb0ELb0ELb1ELb1EEEvNS_9FwdParamsE,"",@"SHT_CUDA_INFO"
	.sectionflags	@""
	.align	4


	//----- nvinfo : EIATTR_CUDA_API_VERSION
	.align		4
        /*0000*/ 	.byte	0x04, 0x37
        /*0002*/ 	.short	(.L_2464 - .L_2463)
.L_2463:
        /*0004*/ 	.word	0x00000082


	//----- nvinfo : EIATTR_KPARAM_INFO
	.align		4
.L_2464:
        /*0008*/ 	.byte	0x04, 0x17
        /*000a*/ 	.short	(.L_2466 - .L_2465)
.L_2465:
        /*000c*/ 	.word	0x00000000
        /*0010*/ 	.short	0x0000
        /*0012*/ 	.short	0x0000
        /*0014*/ 	.byte	0x00, 0xf0, 0xa1, 0x03


	//----- nvinfo : EIATTR_SPARSE_MMA_MASK
	.align		4
.L_2466:
        /*0018*/ 	.byte	0x03, 0x50
        /*001a*/ 	.short	0x0000


	//----- nvinfo : EIATTR_MAXREG_COUNT
	.align		4
        /*001c*/ 	.byte	0x03, 0x1b
        /*001e*/ 	.short	0x00ff


	//----- nvinfo : EIATTR_NUM_BARRIERS
	.align		4
        /*0020*/ 	.byte	0x02, 0x4c
        /*0022*/ 	.byte	0x01
	.zero		1


	//----- nvinfo : EIATTR_MERCURY_ISA_VERSION
	.align		4
        /*0024*/ 	.byte	0x03, 0x5f
        /*0026*/ 	.short	0x0101


	//----- nvinfo : EIATTR_COOP_GROUP_MASK_REGIDS
	.align		4
        /*0028*/ 	.byte	0x04, 0x29
        /*002a*/ 	.short	(.L_2468 - .L_2467)


	//   ....[0]....
.L_2467:
        /*002c*/ 	.word	0xffffffff


	//   ....[1]....
        /*0030*/ 	.word	0xffffffff


	//   ....[2]....
        /*0034*/ 	.word	0xffffffff


	//   ....[3]....
        /*0038*/ 	.word	0xffffffff


	//   ....[4]....
        /*003c*/ 	.word	0xffffffff


	//   ....[5]....
        /*0040*/ 	.word	0xffffffff


	//   ....[6]....
        /*0044*/ 	.word	0xffffffff


	//   ....[7]....
        /*0048*/ 	.word	0xffffffff


	//   ....[8]....
        /*004c*/ 	.word	0xffffffff


	//   ....[9]....
        /*0050*/ 	.word	0xffffffff


	//   ....[10]....
        /*0054*/ 	.word	0xffffffff


	//   ....[11]....
        /*0058*/ 	.word	0xffffffff


	//   ....[12]....
        /*005c*/ 	.word	0xffffffff


	//   ....[13]....
        /*0060*/ 	.word	0xffffffff


	//   ....[14]....
        /*0064*/ 	.word	0xffffffff


	//   ....[15]....
        /*0068*/ 	.word	0xffffffff


	//   ....[16]....
        /*006c*/ 	.word	0xffffffff


	//   ....[17]....
        /*0070*/ 	.word	0xffffffff


	//   ....[18]....
        /*0074*/ 	.word	0xffffffff


	//   ....[19]....
        /*0078*/ 	.word	0xffffffff


	//   ....[20]....
        /*007c*/ 	.word	0xffffffff


	//   ....[21]....
        /*0080*/ 	.word	0x0500004c


	//   ....[22]....
        /*0084*/ 	.word	0x0500004c


	//   ....[23]....
        /*0088*/ 	.word	0x0500004c


	//   ....[24]....
        /*008c*/ 	.word	0x0500004c


	//   ....[25]....
        /*0090*/ 	.word	0x0500004c


	//   ....[26]....
        /*0094*/ 	.word	0x0500004c


	//   ....[27]....
        /*0098*/ 	.word	0x0500004c


	//   ....[28]....
        /*009c*/ 	.word	0x0500004c


	//   ....[29]....
        /*00a0*/ 	.word	0x0500004c


	//   ....[30]....
        /*00a4*/ 	.word	0x0500004c


	//----- nvinfo : EIATTR_COOP_GROUP_INSTR_OFFSETS
	.align		4
.L_2468:
        /*00a8*/ 	.byte	0x04, 0x28
        /*00aa*/ 	.short	(.L_2470 - .L_2469)


	//   ....[0]....
.L_2469:
        /*00ac*/ 	.word	0x00001990


	//   ....[1]....
        /*00b0*/ 	.word	0x000019b0


	//   ....[2]....
        /*00b4*/ 	.word	0x000019d0


	//   ....[3]....
        /*00b8*/ 	.word	0x000019f0


	//   ....[4]....
        /*00bc*/ 	.word	0x00001a10


	//   ....[5]....
        /*00c0*/ 	.word	0x00001d40


	//   ....[6]....
        /*00c4*/ 	.word	0x00001d60


	//   ....[7]....
        /*00c8*/ 	.word	0x00001d80


	//   ....[8]....
        /*00cc*/ 	.word	0x00001da0


	//   ....[9]....
        /*00d0*/ 	.word	0x00001dc0


	//   ....[10]....
        /*00d4*/ 	.word	0x00001f50


	//   ....[11]....
        /*00d8*/ 	.word	0x00001f60


	//   ....[12]....
        /*00dc*/ 	.word	0x00001fe0


	//   ....[13]....
        /*00e0*/ 	.word	0x00002000


	//   ....[14]....
        /*00e4*/ 	.word	0x00002080


	//   ....[15]....
        /*00e8*/ 	.word	0x000020e0


	//   ....[16]....
        /*00ec*/ 	.word	0x00002150


	//   ....[17]....
        /*00f0*/ 	.word	0x00002160


	//   ....[18]....
        /*00f4*/ 	.word	0x00002210


	//   ....[19]....
        /*00f8*/ 	.word	0x00002260


	//   ....[20]....
        /*00fc*/ 	.word	0x000022a0


	//   ....[21]....
        /*0100*/ 	.word	0x00002a60


	//   ....[22]....
        /*0104*/ 	.word	0x00002ad0


	//   ....[23]....
        /*0108*/ 	.word	0x00002b40


	//   ....[24]....
        /*010c*/ 	.word	0x00002bb0


	//   ....[25]....
        /*0110*/ 	.word	0x00002c20


	//   ....[26]....
        /*0114*/ 	.word	0x00002f90


	//   ....[27]....
        /*0118*/ 	.word	0x00003000


	//   ....[28]....
        /*011c*/ 	.word	0x00003070


	//   ....[29]....
        /*0120*/ 	.word	0x000030e0


	//   ....[30]....
        /*0124*/ 	.word	0x00003150


	//----- nvinfo : EIATTR_EXIT_INSTR_OFFSETS
	.align		4
.L_2470:
        /*0128*/ 	.byte	0x04, 0x1c
        /*012a*/ 	.short	(.L_2472 - .L_2471)


	//   ....[0]....
.L_2471:
        /*012c*/ 	.word	0x00000230


	//   ....[1]....
        /*0130*/ 	.word	0x00002a00


	//----- nvinfo : EIATTR_MAX_THREADS
	.align		4
.L_2472:
        /*0134*/ 	.byte	0x04, 0x05
        /*0136*/ 	.short	(.L_2474 - .L_2473)
.L_2473:
        /*0138*/ 	.word	0x00000100
        /*013c*/ 	.word	0x00000001
        /*0140*/ 	.word	0x00000001


	//----- nvinfo : EIATTR_CRS_STACK_SIZE
	.align		4
.L_2474:
        /*0144*/ 	.byte	0x04, 0x1e
        /*0146*/ 	.short	(.L_2476 - .L_2475)
.L_2475:
        /*0148*/ 	.word	0x00000000


	//----- nvinfo : EIATTR_CBANK_PARAM_SIZE
	.align		4
.L_2476:
        /*014c*/ 	.byte	0x03, 0x19
        /*014e*/ 	.short	0x00e8


	//----- nvinfo : EIATTR_PARAM_CBANK
	.align		4
        /*0150*/ 	.byte	0x04, 0x0a
        /*0152*/ 	.short	(.L_2478 - .L_2477)
	.align		4
.L_2477:
        /*0154*/ 	.word	index@(.nv.constant0._ZN10layer_norm13ln_fwd_kernelINS_13Kernel_traitsIf6__halfS2_S2_fjLj6144ELj1ELj1ELj8ELj16ENS_18Kernel_traits_baseILj6144EfS2_S2_S2_fjLj256EEEEELb0ELb0ELb1ELb1EEEvNS_9FwdParamsE)
        /*0158*/ 	.short	0x0210
        /*015a*/ 	.short	0x00e8


	//----- nvinfo : EIATTR_SW_WAR
	.align		4
.L_2478:
        /*015c*/ 	.byte	0x04, 0x36
        /*015e*/ 	.short	(.L_2480 - .L_2479)
.L_2479:
        /*0160*/ 	.word	0x00000008
.L_2480:


//--------------------- .nv.info._ZN10layer_norm13ln_fwd_kernelINS_13Kernel_traitsIf6__halfS2_S2_fjLj6144ELj1ELj1ELj8ELj16ENS_18Kernel_traits_baseILj6144EfS2_S2_S2_fjLj256EEEEELb0ELb1ELb0ELb0EEEvNS_9FwdParamsE --------------------------
	.section	.nv.info._ZN10layer_norm13ln_fwd_kernelINS_13Kernel_traitsIf6__halfS2_S2_fjLj6144ELj1ELj1ELj8ELj16ENS_18Kernel_traits_baseILj6144EfS2_S2_S2_fjLj256EEEEELb0ELb1ELb0ELb0EEEvNS_9FwdParamsE,"",@"SHT_CUDA_INFO"
	.sectionflags	@""
	.align	4


	//----- nvinfo : EIATTR_CUDA_API_VERSION
	.align		4
        /*0000*/ 	.byte	0x04, 0x37
        /*0002*/ 	.short	(.L_2482 - .L_2481)
.L_2481:
        /*0004*/ 	.word	0x00000082


	//----- nvinfo : EIATTR_KPARAM_INFO
	.align		4
.L_2482:
        /*0008*/ 	.byte	0x04, 0x17
        /*000a*/ 	.short	(.L_2484 - .L_2483)
.L_2483:
        /*000c*/ 	.word	0x00000000
        /*0010*/ 	.short	0x0000
        /*0012*/ 	.short	0x0000
        /*0014*/ 	.byte	0x00, 0xf0, 0xa1, 0x03


	//----- nvinfo : EIATTR_SPARSE_MMA_MASK
	.align		4
.L_2484:
        /*0018*/ 	.byte	0x03, 0x50
        /*001a*/ 	.short	0x0000


	//----- nvinfo : EIATTR_MAXREG_COUNT
	.align		4
        /*001c*/ 	.byte	0x03, 0x1b
        /*001e*/ 	.short	0x00ff


	//----- nvinfo : EIATTR_NUM_BARRIERS
	.align		4
        /*0020*/ 	.byte	0x02, 0x4c
        /*0022*/ 	.byte	0x01
	.zero		1


	//----- nvinfo : EIATTR_MERCURY_ISA_VERSION
	.align		4
        /*0024*/ 	.byte	0x03, 0x5f
        /*0026*/ 	.short	0x0101


	//----- nvinfo : EIATTR_COOP_GROUP_MASK_REGIDS
	.align		4
        /*0028*/ 	.byte	0x04, 0x29
        /*002a*/ 	.short	(.L_2486 - .L_2485)


	//   ....[0]....
.L_2485:
        /*002c*/ 	.word	0xffffffff


	//   ....[1]....
        /*0030*/ 	.word	0xffffffff


	//   ....[2]....
        /*0034*/ 	.word	0xffffffff


	//   ....[3]....
        /*0038*/ 	.word	0xffffffff


	//   ....[4]....
        /*003c*/ 	.word	0xffffffff


	//   ....[5]....
        /*0040*/ 	.word	0xffffffff


	//   ....[6]....
        /*0044*/ 	.word	0xffffffff


	//   ....[7]....
        /*0048*/ 	.word	0xffffffff


	//   ....[8]....
        /*004c*/ 	.word	0xffffffff


	//   ....[9]....
        /*0050*/ 	.word	0xffffffff


	//   ....[10]....
        /*0054*/ 	.word	0xffffffff


	//   ....[11]....
        /*0058*/ 	.word	0xffffffff


	//   ....[12]....
        /*005c*/ 	.word	0xffffffff


	//   ....[13]....
        /*0060*/ 	.word	0xffffffff


	//   ....[14]....
        /*0064*/ 	.word	0xffffffff


	//   ....[15]....
        /*0068*/ 	.word	0xffffffff


	//   ....[16]....
        /*006c*/ 	.word	0xffffffff


	//   ....[17]....
        /*0070*/ 	.word	0xffffffff


	//   ....[18]....
        /*0074*/ 	.word	0xffffffff


	//   ....[19]....
        /*0078*/ 	.word	0xffffffff


	//   ....[20]....
        /*007c*/ 	.word	0xffffffff


	//   ....[21]....
        /*0080*/ 	.word	0x05000075


	//   ....[22]....
        /*0084*/ 	.word	0x05000075


	//   ....[23]....
        /*0088*/ 	.word	0x05000075


	//   ....[24]....
        /*008c*/ 	.word	0x05000075


	//   ....[25]....
        /*0090*/ 	.word	0x05000075


	//   ....[26]....
        /*0094*/ 	.word	0x05000075


	//   ....[27]....
        /*0098*/ 	.word	0x05000075


	//   ....[28]....
        /*009c*/ 	.word	0x05000075


	//   ....[29]....
        /*00a0*/ 	.word	0x05000075


	//   ....[30]....
        /*00a4*/ 	.word	0x05000075


	//----- nvinfo : EIATTR_COOP_GROUP_INSTR_OFFSETS
	.align		4
.L_2486:
        /*00a8*/ 	.byte	0x04, 0x28
        /*00aa*/ 	.short	(.L_2488 - .L_2487)


	//   ....[0]....
.L_2487:
        /*00ac*/ 	.word	0x00001560


	//   ....[1]....
        /*00b0*/ 	.word	0x00001580


	//   ....[2]....
        /*00b4*/ 	.word	0x000015a0


	//   ....[3]....
        /*00b8*/ 	.word	0x000015c0


	//   ....[4]....
        /*00bc*/ 	.word	0x000015e0


	//   ....[5]....
        /*00c0*/ 	.word	0x00001920


	//   ....[6]....
        /*00c4*/ 	.word	0x00001940


	//   ....[7]....
        /*00c8*/ 	.word	0x00001960


	//   ....[8]....
        /*00cc*/ 	.word	0x00001980


	//   ....[9]....
        /*00d0*/ 	.word	0x000019a0


	//   ....[10]....
        /*00d4*/ 	.word	0x00001b30


	//   ....[11]....
        /*00d8*/ 	.word	0x00001b90


	//   ....[12]....
        /*00dc*/ 	.word	0x00001bb0


	//   ....[13]....
        /*00e0*/ 	.word	0x00001c00


	//   ....[14]....
        /*00e4*/ 	.word	0x00001c50


	//   ....[15]....
        /*00e8*/ 	.word	0x00001cd0


	//   ....[16]....
        /*00ec*/ 	.word	0x00001d00


	//   ....[17]....
        /*00f0*/ 	.word	0x00001d50


	//   ....[18]....
        /*00f4*/ 	.word	0x00001d90


	//   ....[19]....
        /*00f8*/ 	.word	0x00001e60


	//   ....[20]....
        /*00fc*/ 	.word	0x00001e90


	//   ....[21]....
        /*0100*/ 	.word	0x00002660


	//   ....[22]....
        /*0104*/ 	.word	0x000026d0


	//   ....[23]....
        /*0108*/ 	.word	0x00002740


	//   ....[24]....
        /*010c*/ 	.word	0x000027b0


	//   ....[25]....
        /*0110*/ 	.word	0x00002820


	//   ....[26]....
        /*0114*/ 	.word	0x00002ba0


	//   ....[27]....
        /*0118*/ 	.word	0x00002c10


	//   ....[28]....
        /*011c*/ 	.word	0x00002c80


	//   ....[29]....
        /*0120*/ 	.word	0x00002cf0


	//   ....[30]....
        /*0124*/ 	.word	0x00002d60


	//----- nvinfo : EIATTR_EXIT_INSTR_OFFSETS
	.align		4
.L_2488:
        /*0128*/ 	.byte	0x04, 0x1c
        /*012a*/ 	.short	(.L_2490 - .L_2489)


	//   ....[0]....
.L_2489:
        /*012c*/ 	.word	0x00000570


	//   ....[1]....
        /*0130*/ 	.word	0x00002600


	//----- nvinfo : EIATTR_MAX_THREADS
	.align		4
.L_2490:
        /*0134*/ 	.byte	0x04, 0x05
        /*0136*/ 	.short	(.L_2492 - .L_2491)
.L_2491:
        /*0138*/ 	.word	0x00000100
        /*013c*/ 	.word	0x00000001
        /*0140*/ 	.word	0x00000001


	//----- nvinfo : EIATTR_CRS_STACK_SIZE
	.align		4
.L_2492:
        /*0144*/ 	.byte	0x04, 0x1e
        /*0146*/ 	.short	(.L_2494 - .L_2493)
.L_2493:
        /*0148*/ 	.word	0x00000000


	//----- nvinfo : EIATTR_CBANK_PARAM_SIZE
	.align		4
.L_2494:
        /*014c*/ 	.byte	0x03, 0x19
        /*014e*/ 	.short	0x00e8


	//----- nvinfo : EIATTR_PARAM_CBANK
	.align		4
        /*0150*/ 	.byte	0x04, 0x0a
        /*0152*/ 	.short	(.L_2496 - .L_2495)
	.align		4
.L_2495:
        /*0154*/ 	.word	index@(.nv.constant0._ZN10layer_norm13ln_fwd_kernelINS_13Kernel_traitsIf6__halfS2_S2_fjLj6144ELj1ELj1ELj8ELj16ENS_18Kernel_traits_baseILj6144EfS2_S2_S2_fjLj256EEEEELb0ELb1ELb0ELb0EEEvNS_9FwdParamsE)
        /*0158*/ 	.short	0x0210
        /*015a*/ 	.short	0x00e8


	//----- nvinfo : EIATTR_SW_WAR
	.align		4
.L_2496:
        /*015c*/ 	.byte	0x04, 0x36
        /*015e*/ 	.short	(.L_2498 - .L_2497)
.L_2497:
        /*0160*/ 	.word	0x00000008
.L_2498:


//--------------------- .nv.info._ZN10layer_norm13ln_fwd_kernelINS_13Kernel_traitsIf6__halfS2_S2_fjLj6144ELj1ELj1ELj8ELj16ENS_18Kernel_traits_baseILj6144EfS2_S2_S2_fjLj256EEEEELb0ELb1ELb0ELb1EEEvNS_9FwdParamsE --------------------------
	.section	.nv.info._ZN10layer_norm13ln_fwd_kernelINS_13Kernel_traitsIf6__halfS2_S2_fjLj6144ELj1ELj1ELj8ELj16ENS_18Kernel_traits_baseILj6144EfS2_S2_S2_fjLj256EEEEELb0ELb1ELb0ELb1EEEvNS_9FwdParamsE,"",@"SHT_CUDA_INFO"
	.sectionflags	@""
	.align	4


	//----- nvinfo : EIATTR_CUDA_API_VERSION
	.align		4
        /*0000*/ 	.byte	0x04, 0x37
        /*0002*/ 	.short	(.L_2500 - .L_2499)
.L_2499:
        /*0004*/ 	.word	0x00000082


	//----- nvinfo : EIATTR_KPARAM_INFO
	.align		4
.L_2500:
        /*0008*/ 	.byte	0x04, 0x17
        /*000a*/ 	.short	(.L_2502 - .L_2501)
.L_2501:
        /*000c*/ 	.word	0x00000000
        /*0010*/ 	.short	0x0000
        /*0012*/ 	.short	0x0000
        /*0014*/ 	.byte	0x00, 0xf0, 0xa1, 0x03


	//----- nvinfo : EIATTR_SPARSE_MMA_MASK
	.align		4
.L_2502:
        /*0018*/ 	.byte	0x03, 0x50
        /*001a*/ 	.short	0x0000


	//----- nvinfo : EIATTR_MAXREG_COUNT
	.align		4
        /*001c*/ 	.byte	0x03, 0x1b
        /*001e*/ 	.short	0x00ff


	//----- nvinfo : EIATTR_NUM_BARRIERS
	.align		4
        /*0020*/ 	.byte	0x02, 0x4c
        /*0022*/ 	.byte	0x01
	.zero		1


	//----- nvinfo : EIATTR_MERCURY_ISA_VERSION
	.align		4
        /*0024*/ 	.byte	0x03, 0x5f
        /*0026*/ 	.short	0x0101


	//----- nvinfo : EIATTR_COOP_GROUP_MASK_REGIDS
	.align		4
        /*0028*/ 	.byte	0x04, 0x29
        /*002a*/ 	.short	(.L_2504 - .L_2503)


	//   ....[0]....
.L_2503:
        /*002c*/ 	.word	0xffffffff


	//   ....[1]....
        /*0030*/ 	.word	0xffffffff


	//   ....[2]....
        /*0034*/ 	.word	0xffffffff


	//   ....[3]....
        /*0038*/ 	.word	0xffffffff


	//   ....[4]....
        /*003c*/ 	.word	0xffffffff


	//   ....[5]....
        /*0040*/ 	.word	0xffffffff


	//   ....[6]....
        /*0044*/ 	.word	0xffffffff


	//   ....[7]....
        /*0048*/ 	.word	0xffffffff


	//   ....[8]....
        /*004c*/ 	.word	0xffffffff


	//   ....[9]....
        /*0050*/ 	.word	0xffffffff


	//   ....[10]....
        /*0054*/ 	.word	0xffffffff


	//   ....[11]....
        /*0058*/ 	.word	0xffffffff


	//   ....[12]....
        /*005c*/ 	.word	0xffffffff


	//   ....[13]....
        /*0060*/ 	.word	0xffffffff


	//   ....[14]....
        /*0064*/ 	.word	0xffffffff


	//   ....[15]....
        /*0068*/ 	.word	0xffffffff


	//   ....[16]....
        /*006c*/ 	.word	0xffffffff


	//   ....[17]....
        /*0070*/ 	.word	0xffffffff


	//   ....[18]....
        /*0074*/ 	.word	0xffffffff


	//   ....[19]....
        /*0078*/ 	.word	0xffffffff


	//   ....[20]....
        /*007c*/ 	.word	0xffffffff


	//   ....[21]....
        /*0080*/ 	.word	0x0500006a


	//   ....[22]....
        /*0084*/ 	.word	0x0500006a


	//   ....[23]....
        /*0088*/ 	.word	0x0500006a


	//   ....[24]....
        /*008c*/ 	.word	0x0500006a


	//   ....[25]....
        /*0090*/ 	.word	0x0500006a


	//   ....[26]....
        /*0094*/ 	.word	0x0500006a


	//   ....[27]....
        /*0098*/ 	.word	0x0500006a


	//   ....[28]....
        /*009c*/ 	.word	0x0500006a


	//   ....[29]....
        /*00a0*/ 	.word	0x0500006a


	//   ....[30]....
        /*00a4*/ 	.word	0x0500006a


	//----- nvinfo : EIATTR_COOP_GROUP_INSTR_OFFSETS
	.align		4
.L_2504:
        /*00a8*/ 	.byte	0x04, 0x28
        /*00aa*/ 	.short	(.L_2506 - .L_2505)


	//   ....[0]....
.L_2505:
        /*00ac*/ 	.word	0x00001060


	//   ....[1]....
        /*00b0*/ 	.word	0x00001080


	//   ....[2]....
        /*00b4*/ 	.word	0x000010a0


	//   ....[3]....
        /*00b8*/ 	.word	0x000010c0


	//   ....[4]....
        /*00bc*/ 	.word	0x000010e0


	//   ....[5]....
        /*00c0*/ 	.word	0x00001410


	//   ....[6]....
        /*00c4*/ 	.word	0x00001430


	//   ....[7]....
        /*00c8*/ 	.word	0x00001450


	//   ....[8]....
        /*00cc*/ 	.word	0x00001470


	//   ....[9]....
        /*00d0*/ 	.word	0x00001490


	//   ....[10]....
        /*00d4*/ 	.word	0x000015d0


	//   ....[11]....
        /*00d8*/ 	.word	0x00001640


	//   ....[12]....
        /*00dc*/ 	.word	0x00001670


	//   ....[13]....
        /*00e0*/ 	.word	0x00001680


	//   ....[14]....
        /*00e4*/ 	.word	0x00001700


	//   ....[15]....
        /*00e8*/ 	.word	0x00001760


	//   ....[16]....
        /*00ec*/ 	.word	0x000017c0


	//   ....[17]....
        /*00f0*/ 	.word	0x00001810


	//   ....[18]....
        /*00f4*/ 	.word	0x00001830


	//   ....[19]....
        /*00f8*/ 	.word	0x00001920


	//   ....[20]....
        /*00fc*/ 	.word	0x00001930


	//   ....[21]....
        /*0100*/ 	.word	0x00002050


	//   ....[22]....
        /*0104*/ 	.word	0x000020c0


	//   ....[23]....
        /*0108*/ 	.word	0x00002130


	//   ....[24]....
        /*010c*/ 	.word	0x000021a0


	//   ....[25]....
        /*0110*/ 	.word	0x00002210


	//   ....[26]....
        /*0114*/ 	.word	0x00002580


	//   ....[27]....
        /*0118*/ 	.word	0x000025f0


	//   ....[28]....
        /*011c*/ 	.word	0x00002660


	//   ....[29]....
        /*0120*/ 	.word	0x000026d0


	//   ....[30]....
        /*0124*/ 	.word	0x00002740


	//----- nvinfo : EIATTR_EXIT_INSTR_OFFSETS
	.align		4
.L_2506:
        /*0128*/ 	.byte	0x04, 0x1c
        /*012a*/ 	.short	(.L_2508 - .L_2507)


	//   ....[0]....
.L_2507:
        /*012c*/ 	.word	0x00000270


	//   ....[1]....
        /*0130*/ 	.word	0x00001ff0


	//----- nvinfo : EIATTR_MAX_THREADS
	.align		4
.L_2508:
        /*0134*/ 	.byte	0x04, 0x05
        /*0136*/ 	.short	(.L_2510 - .L_2509)
.L_2509:
        /*0138*/ 	.word	0x00000100
        /*013c*/ 	.word	0x00000001
        /*0140*/ 	.word	0x00000001


	//----- nvinfo : EIATTR_CRS_STACK_SIZE
	.align		4
.L_2510:
        /*0144*/ 	.byte	0x04, 0x1e
        /*0146*/ 	.short	(.L_2512 - .L_2511)
.L_2511:
        /*0148*/ 	.word	0x00000000


	//----- nvinfo : EIATTR_CBANK_PARAM_SIZE
	.align		4
.L_2512:
        /*014c*/ 	.byte	0x03, 0x19
        /*014e*/ 	.short	0x00e8


	//----- nvinfo : EIATTR_PARAM_CBANK
	.align		4
        /*0150*/ 	.byte	0x04, 0x0a
        /*0152*/ 	.short	(.L_2514 - .L_2513)
	.align		4
.L_2513:
        /*0154*/ 	.word	index@(.nv.constant0._ZN10layer_norm13ln_fwd_kernelINS_13Kernel_traitsIf6__halfS2_S2_fjLj6144ELj1ELj1ELj8ELj16ENS_18Kernel_traits_baseILj6144EfS2_S2_S2_fjLj256EEEEELb0ELb1ELb0ELb1EEEvNS_9FwdParamsE)
        /*0158*/ 	.short	0x0210
        /*015a*/ 	.short	0x00e8


	//----- nvinfo : EIATTR_SW_WAR
	.align		4
.L_2514:
        /*015c*/ 	.byte	0x04, 0x36
        /*015e*/ 	.short	(.L_2516 - .L_2515)
.L_2515:
        /*0160*/ 	.word	0x00000008
.L_2516:


//--------------------- .nv.info._ZN10layer_norm13ln_fwd_kernelINS_13Kernel_traitsIf6__halfS2_S2_fjLj6144ELj1ELj1ELj8ELj16ENS_18Kernel_traits_baseILj6144EfS2_S2_S2_fjLj256EEEEELb0ELb1ELb1ELb0EEEvNS_9FwdParamsE --------------------------
	.section	.nv.info._ZN10layer_norm13ln_fwd_kernelINS_13Kernel_traitsIf6__halfS2_S2_fjLj6144ELj1ELj1ELj8ELj16ENS_18Kernel_traits_baseILj6144EfS2_S2_S2_fjLj256EEEEELb0ELb1ELb1ELb0EEEvNS_9FwdParamsE,"",@"SHT_CUDA_INFO"
	.sectionflags	@""
	.align	4


	//----- nvinfo : EIATTR_CUDA_API_VERSION
	.align		4
        /*0000*/ 	.byte	0x04, 0x37
        /*0002*/ 	.short	(.L_2518 - .L_2517)
.L_2517:
        /*0004*/ 	.word	0x00000082


	//----- nvinfo : EIATTR_KPARAM_INFO
	.align		4
.L_2518:
        /*0008*/ 	.byte	0x04, 0x17
        /*000a*/ 	.short	(.L_2520 - .L_2519)
.L_2519:
        /*000c*/ 	.word	0x00000000
        /*0010*/ 	.short	0x0000
        /*0012*/ 	.short	0x0000
        /*0014*/ 	.byte	0x00, 0xf0, 0xa1, 0x03


	//----- nvinfo : EIATTR_SPARSE_MMA_MASK
	.align		4
.L_2520:
        /*0018*/ 	.byte	0x03, 0x50
        /*001a*/ 	.short	0x0000


	//----- nvinfo : EIATTR_MAXREG_COUNT
	.align		4
        /*001c*/ 	.byte	0x03, 0x1b
        /*001e*/ 	.short	0x00ff


	//----- nvinfo : EIATTR_NUM_BARRIERS
	.align		4
        /*0020*/ 	.byte	0x02, 0x4c
        /*0022*/ 	.byte	0x01
	.zero		1


	//----- nvinfo : EIATTR_MERCURY_ISA_VERSION
	.align		4
        /*0024*/ 	.byte	0x03, 0x5f
        /*0026*/ 	.short	0x0101


	//----- nvinfo : EIATTR_COOP_GROUP_MASK_REGIDS
	.align		4
        /*0028*/ 	.byte	0x04, 0x29
        /*002a*/ 	.short	(.L_2522 - .L_2521)


	//   ....[0]....
.L_2521:
        /*002c*/ 	.word	0xffffffff


	//   ....[1]....
        /*0030*/ 	.word	0xffffffff


	//   ....[2]....
        /*0034*/ 	.word	0xffffffff


	//   ....[3]....
        /*0038*/ 	.word	0xffffffff


	//   ....[4]....
        /*003c*/ 	.word	0xffffffff


	//   ....[5]....
        /*0040*/ 	.word	0xffffffff


	//   ....[6]....
        /*0044*/ 	.word	0xffffffff


	//   ....[7]....
        /*0048*/ 	.word	0xffffffff


	//   ....[8]....
        /*004c*/ 	.word	0xffffffff


	//   ....[9]....
        /*0050*/ 	.word	0xffffffff


	//   ....[10]....
        /*0054*/ 	.word	0xffffffff


	//   ....[11]....
        /*0058*/ 	.word	0xffffffff


	//   ....[12]....
        /*005c*/ 	.word	0xffffffff


	//   ....[13]....
        /*0060*/ 	.word	0xffffffff


	//   ....[14]....
        /*0064*/ 	.word	0xffffffff


	//   ....[15]....
        /*0068*/ 	.word	0xffffffff


	//   ....[16]....
        /*006c*/ 	.word	0xffffffff


	//   ....[17]....
        /*0070*/ 	.word	0xffffffff


	//   ....[18]....
        /*0074*/ 	.word	0xffffffff


	//   ....[19]....
        /*0078*/ 	.word	0xffffffff


	//   ....[20]....
        /*007c*/ 	.word	0xffffffff


	//   ....[21]....
        /*0080*/ 	.word	0x05000079


	//   ....[22]....
        /*0084*/ 	.word	0x05000079


	//   ....[23]....
        /*0088*/ 	.word	0x05000079


	//   ....[24]....
        /*008c*/ 	.word	0x05000079


	//   ....[25]....
        /*0090*/ 	.word	0x05000079


	//   ....[26]....
        /*0094*/ 	.word	0x05000079


	//   ....[27]....
        /*0098*/ 	.word	0x05000079


	//   ....[28]....
        /*009c*/ 	.word	0x05000079


	//   ....[29]....
        /*00a0*/ 	.word	0x05000079


	//   ....[30]....
        /*00a4*/ 	.word	0x05000079


	//----- nvinfo : EIATTR_COOP_GROUP_INSTR_OFFSETS
	.align		4
.L_2522:
        /*00a8*/ 	.byte	0x04, 0x28
        /*00aa*/ 	.short	(.L_2524 - .L_2523)


	//   ....[0]....
.L_2523:
        /*00ac*/ 	.word	0x00002040


	//   ....[1]....
        /*00b0*/ 	.word	0x00002060


	//   ....[2]....
        /*00b4*/ 	.word	0x00002080


	//   ....[3]....
        /*00b8*/ 	.word	0x000020a0


	//   ....[4]....
        /*00bc*/ 	.word	0x000020c0


	//   ....[5]....
        /*00c0*/ 	.word	0x00002400


	//   ....[6]....
        /*00c4*/ 	.word	0x00002420


	//   ....[7]....
        /*00c8*/ 	.word	0x00002440


	//   ....[8]....
        /*00cc*/ 	.word	0x00002460


	//   ....[9]....
        /*00d0*/ 	.word	0x00002480


	//   ....[10]....
        /*00d4*/ 	.word	0x000025e0


	//   ....[11]....
        /*00d8*/ 	.word	0x00002660


	//   ....[12]....
        /*00dc*/ 	.word	0x000026c0


	//   ....[13]....
        /*00e0*/ 	.word	0x000026f0


	//   ....[14]....
        /*00e4*/ 	.word	0x00002760


	//   ....[15]....
        /*00e8*/ 	.word	0x000027d0


	//   ....[16]....
        /*00ec*/ 	.word	0x00002830


	//   ....[17]....
        /*00f0*/ 	.word	0x00002840


	//   ....[18]....
        /*00f4*/ 	.word	0x000028c0


	//   ....[19]....
        /*00f8*/ 	.word	0x00002920


	//   ....[20]....
        /*00fc*/ 	.word	0x00002960


	//   ....[21]....
        /*0100*/ 	.word	0x000031d0


	//   ....[22]....
        /*0104*/ 	.word	0x00003230


	//   ....[23]....
        /*0108*/ 	.word	0x00003290


	//   ....[24]....
        /*010c*/ 	.word	0x000032f0


	//   ....[25]....
        /*0110*/ 	.word	0x00003350


	//   ....[26]....
        /*0114*/ 	.word	0x000036e0


	//   ....[27]....
        /*0118*/ 	.word	0x00003730


	//   ....[28]....
        /*011c*/ 	.word	0x00003790


	//   ....[29]....
        /*0120*/ 	.word	0x000037f0


	//   ....[30]....
        /*0124*/ 	.word	0x00003850


	//----- nvinfo : EIATTR_EXIT_INSTR_OFFSETS
	.align		4
.L_2524:
        /*0128*/ 	.byte	0x04, 0x1c
        /*012a*/ 	.short	(.L_2526 - .L_2525)


	//   ....[0]....
.L_2525:
        /*012c*/ 	.word	0x00000580


	//   ....[1]....
        /*0130*/ 	.word	0x00003180


	//----- nvinfo : EIATTR_MAX_THREADS
	.align		4
.L_2526:
        /*0134*/ 	.byte	0x04, 0x05
        /*0136*/ 	.short	(.L_2528 - .L_2527)
.L_2527:
        /*0138*/ 	.word	0x00000100
        /*013c*/ 	.word	0x00000001
        /*0140*/ 	.word	0x00000001


	//----- nvinfo : EIATTR_CRS_STACK_SIZE
	.align		4
.L_2528:
        /*0144*/ 	.byte	0x04, 0x1e
        /*0146*/ 	.short	(.L_2530 - .L_2529)
.L_2529:
        /*0148*/ 	.word	0x00000000


	//----- nvinfo : EIATTR_CBANK_PARAM_SIZE
	.align		4
.L_2530:
        /*014c*/ 	.byte	0x03, 0x19
        /*014e*/ 	.short	0x00e8


	//----- nvinfo : EIATTR_PARAM_CBANK
	.align		4
        /*0150*/ 	.byte	0x04, 0x0a
        /*0152*/ 	.short	(.L_2532 - .L_2531)
	.align		4
.L_2531:
        /*0154*/ 	.word	index@(.nv.constant0._ZN10layer_norm13ln_fwd_kernelINS_13Kernel_traitsIf6__halfS2_S2_fjLj6144ELj1ELj1ELj8ELj16ENS_18Kernel_traits_baseILj6144EfS2_S2_S2_fjLj256EEEEELb0ELb1ELb1ELb0EEEvNS_9FwdParamsE)
        /*0158*/ 	.short	0x0210
        /*015a*/ 	.short	0x00e8


	//----- nvinfo : EIATTR_SW_WAR
	.align		4
.L_2532:
        /*015c*/ 	.byte	0x04, 0x36
        /*015e*/ 	.short	(.L_2534 - .L_2533)
.L_2533:
        /*0160*/ 	.word	0x00000008
.L_2534:


//--------------------- .nv.info._ZN10layer_norm13ln_fwd_kernelINS_13Kernel_traitsIf6__halfS2_S2_fjLj6144ELj1ELj1ELj8ELj16ENS_18Kernel_traits_baseILj6144EfS2_S2_S2_fjLj256EEEEELb0ELb1ELb1ELb1EEEvNS_9FwdParamsE --------------------------
	.section	.nv.info._ZN10layer_norm13ln_fwd_kernelINS_13Kernel_traitsIf6__halfS2_S2_fjLj6144ELj1ELj1ELj8ELj16ENS_18Kernel_traits_baseILj6144EfS2_S2_S2_fjLj256EEEEELb0ELb1ELb1ELb1EEEvNS_9FwdParamsE,"",@"SHT_CUDA_INFO"
	.sectionflags	@""
	.align	4


	//----- nvinfo : EIATTR_CUDA_API_VERSION
	.align		4
        /*0000*/ 	.byte	0x04, 0x37
        /*0002*/ 	.short	(.L_2536 - .L_2535)
.L_2535:
        /*0004*/ 	.word	0x00000082


	//----- nvinfo : EIATTR_KPARAM_INFO
	.align		4
.L_2536:
        /*0008*/ 	.byte	0x04, 0x17
        /*000a*/ 	.short	(.L_2538 - .L_2537)
.L_2537:
        /*000c*/ 	.word	0x00000000
        /*0010*/ 	.short	0x0000
        /*0012*/ 	.short	0x0000
        /*0014*/ 	.byte	0x00, 0xf0, 0xa1, 0x03


	//----- nvinfo : EIATTR_SPARSE_MMA_MASK
	.align		4
.L_2538:
        /*0018*/ 	.byte	0x03, 0x50
        /*001a*/ 	.short	0x0000


	//----- nvinfo : EIATTR_MAXREG_COUNT
	.align		4
        /*001c*/ 	.byte	0x03, 0x1b
        /*001e*/ 	.short	0x00ff


	//----- nvinfo : EIATTR_NUM_BARRIERS
	.align		4
        /*0020*/ 	.byte	0x02, 0x4c
        /*0022*/ 	.byte	0x01
	.zero		1


	//----- nvinfo : EIATTR_MERCURY_ISA_VERSION
	.align		4
        /*0024*/ 	.byte	0x03, 0x5f
        /*0026*/ 	.short	0x0101


	//----- nvinfo : EIATTR_COOP_GROUP_MASK_REGIDS
	.align		4
        /*0028*/ 	.byte	0x04, 0x29
        /*002a*/ 	.short	(.L_2540 - .L_2539)


	//   ....[0]....
.L_2539:
        /*002c*/ 	.word	0xffffffff


	//   ....[1]....
        /*0030*/ 	.word	0xffffffff


	//   ....[2]....
        /*0034*/ 	.word	0xffffffff


	//   ....[3]....
        /*0038*/ 	.word	0xffffffff


	//   ....[4]....
        /*003c*/ 	.word	0xffffffff


	//   ....[5]....
        /*0040*/ 	.word	0xffffffff


	//   ....[6]....
        /*0044*/ 	.word	0xffffffff


	//   ....[7]....
        /*0048*/ 	.word	0xffffffff


	//   ....[8]....
        /*004c*/ 	.word	0xffffffff


	//   ....[9]....
        /*0050*/ 	.word	0xffffffff


	//   ....[10]....
        /*0054*/ 	.word	0xffffffff


	//   ....[11]....
        /*0058*/ 	.word	0xffffffff


	//   ....[12]....
        /*005c*/ 	.word	0xffffffff


	//   ....[13]....
        /*0060*/ 	.word	0xffffffff


	//   ....[14]....
        /*0064*/ 	.word	0xffffffff


	//   ....[15]....
        /*0068*/ 	.word	0xffffffff


	//   ....[16]....
        /*006c*/ 	.word	0xffffffff


	//   ....[17]....
        /*0070*/ 	.word	0xffffffff


	//   ....[18]....
        /*0074*/ 	.word	0xffffffff


	//   ....[19]....
        /*0078*/ 	.word	0xffffffff


	//   ....[20]....
        /*007c*/ 	.word	0xffffffff


	//   ....[21]....
        /*0080*/ 	.word	0x05000067


	//   ....[22]....
        /*0084*/ 	.word	0x05000067


	//   ....[23]....
        /*0088*/ 	.word	0x05000067


	//   ....[24]....
        /*008c*/ 	.word	0x05000067


	//   ....[25]....
        /*0090*/ 	.word	0x05000067


	//   ....[26]....
        /*0094*/ 	.word	0x05000067


	//   ....[27]....
        /*0098*/ 	.word	0x05000067


	//   ....[28]....
        /*009c*/ 	.word	0x05000067


	//   ....[29]....
        /*00a0*/ 	.word	0x05000067


	//   ....[30]....
        /*00a4*/ 	.word	0x05000067


	//----- nvinfo : EIATTR_COOP_GROUP_INSTR_OFFSETS
	.align		4
.L_2540:
        /*00a8*/ 	.byte	0x04, 0x28
        /*00aa*/ 	.short	(.L_2542 - .L_2541)


	//   ....[0]....
.L_2541:
        /*00ac*/ 	.word	0x00001ba0


	//   ....[1]....
        /*00b0*/ 	.word	0x00001bc0


	//   ....[2]....
        /*00b4*/ 	.word	0x00001be0


	//   ....[3]....
        /*00b8*/ 	.word	0x00001c00


	//   ....[4]....
        /*00bc*/ 	.word	0x00001c20


	//   ....[5]....
        /*00c0*/ 	.word	0x00001f50


	//   ....[6]....
        /*00c4*/ 	.word	0x00001f70


	//   ....[7]....
        /*00c8*/ 	.word	0x00001f90


	//   ....[8]....
        /*00cc*/ 	.word	0x00001fb0


	//   ....[9]....
        /*00d0*/ 	.word	0x00001fd0


	//   ....[10]....
        /*00d4*/ 	.word	0x00002110


	//   ....[11]....
        /*00d8*/ 	.word	0x000021c0


	//   ....[12]....
        /*00dc*/ 	.word	0x000021e0


	//   ....[13]....
        /*00e0*/ 	.word	0x00002240


	//   ....[14]....
        /*00e4*/ 	.word	0x000022a0


	//   ....[15]....
        /*00e8*/ 	.word	0x000022d0


	//   ....[16]....
        /*00ec*/ 	.word	0x00002320


	//   ....[17]....
        /*00f0*/ 	.word	0x00002390


	//   ....[18]....
        /*00f4*/ 	.word	0x000023b0


	//   ....[19]....
        /*00f8*/ 	.word	0x000024b0


	//   ....[20]....
        /*00fc*/ 	.word	0x000024c0


	//   ....[21]....
        /*0100*/ 	.word	0x00002c60


	//   ....[22]....
        /*0104*/ 	.word	0x00002cd0


	//   ....[23]....
        /*0108*/ 	.word	0x00002d40


	//   ....[24]....
        /*010c*/ 	.word	0x00002db0


	//   ....[25]....
        /*0110*/ 	.word	0x00002e20


	//   ....[26]....
        /*0114*/ 	.word	0x000031b0


	//   ....[27]....
        /*0118*/ 	.word	0x00003220


	//   ....[28]....
        /*011c*/ 	.word	0x00003290


	//   ....[29]....
        /*0120*/ 	.word	0x00003300


	//   ....[30]....
        /*0124*/ 	.word	0x00003370


	//----- nvinfo : EIATTR_EXIT_INSTR_OFFSETS
	.align		4
.L_2542:
        /*0128*/ 	.byte	0x04, 0x1c
        /*012a*/ 	.short	(.L_2544 - .L_2543)


	//   ....[0]....
.L_2543:
        /*012c*/ 	.word	0x00000270


	//   ....[1]....
        /*0130*/ 	.word	0x00002c00


	//----- nvinfo : EIATTR_MAX_THREADS
	.align		4
.L_2544:
        /*0134*/ 	.byte	0x04, 0x05
        /*0136*/ 	.short	(.L_2546 - .L_2545)
.L_2545:
        /*0138*/ 	.word	0x00000100
        /*013c*/ 	.word	0x00000001
        /*0140*/ 	.word	0x00000001


	//----- nvinfo : EIATTR_CRS_STACK_SIZE
	.align		4
.L_2546:
        /*0144*/ 	.byte	0x04, 0x1e
        /*0146*/ 	.short	(.L_2548 - .L_2547)
.L_2547:
        /*0148*/ 	.word	0x00000000


	//----- nvinfo : EIATTR_CBANK_PARAM_SIZE
	.align		4
.L_2548:
        /*014c*/ 	.byte	0x03, 0x19
        /*014e*/ 	.short	0x00e8


	//----- nvinfo : EIATTR_PARAM_CBANK
	.align		4
        /*0150*/ 	.byte	0x04, 0x0a
        /*0152*/ 	.short	(.L_2550 - .L_2549)
	.align		4
.L_2549:
        /*0154*/ 	.word	index@(.nv.constant0._ZN10layer_norm13ln_fwd_kernelINS_13Kernel_traitsIf6__halfS2_S2_fjLj6144ELj1ELj1ELj8ELj16ENS_18Kernel_traits_baseILj6144EfS2_S2_S2_fjLj256EEEEELb0ELb1ELb1ELb1EEEvNS_9FwdParamsE)
        /*0158*/ 	.short	0x0210
        /*015a*/ 	.short	0x00e8


	//----- nvinfo : EIATTR_SW_WAR
	.align		4
.L_2550:
        /*015c*/ 	.byte	0x04, 0x36
        /*015e*/ 	.short	(.L_2552 - .L_2551)
.L_2551:
        /*0160*/ 	.word	0x00000008
.L_2552:


//--------------------- .nv.info._ZN10layer_norm13ln_fwd_kernelINS_13Kernel_traitsIf6__halfS2_S2_fjLj6144ELj1ELj1ELj8ELj16ENS_18Kernel_traits_baseILj6144EfS2_S2_S2_fjLj256EEEEELb1ELb0ELb0ELb0EEEvNS_9FwdParamsE --------------------------
	.section	.nv.info._ZN10layer_norm13ln_fwd_kernelINS_13Kernel_traitsIf6__halfS2_S2_fjLj6144ELj1ELj1ELj8ELj16ENS_18Kernel_traits_baseILj6144EfS2_S2_S2_fjLj256EEEEELb1ELb0ELb0ELb0EEEvNS_9FwdParamsE,"",@"SHT_CUDA_INFO"
	.sectionflags	@""
	.align	4


	//----- nvinfo : EIATTR_CUDA_API_VERSION
	.align		4
        /*0000*/ 	.byte	0x04, 0x37
        /*0002*/ 	.short	(.L_2554 - .L_2553)
.L_2553:
        /*0004*/ 	.word	0x00000082


	//----- nvinfo : EIATTR_KPARAM_INFO
	.align		4
.L_2554:
        /*0008*/ 	.byte	0x04, 0x17
        /*000a*/ 	.short	(.L_2556 - .L_2555)
.L_2555:
        /*000c*/ 	.word	0x00000000
        /*0010*/ 	.short	0x0000
        /*0012*/ 	.short	0x0000
        /*0014*/ 	.byte	0x00, 0xf0, 0xa1, 0x03


	//----- nvinfo : EIATTR_SPARSE_MMA_MASK
	.align		4
.L_2556:
        /*0018*/ 	.byte	0x03, 0x50
        /*001a*/ 	.short	0x0000


	//----- nvinfo : EIATTR_MAXREG_COUNT
	.align		4
        /*001c*/ 	.byte	0x03, 0x1b
        /*001e*/ 	.short	0x00ff


	//----- nvinfo : EIATTR_NUM_BARRIERS
	.align		4
        /*0020*/ 	.byte	0x02, 0x4c
        /*0022*/ 	.byte	0x01
	.zero		1


	//----- nvinfo : EIATTR_MERCURY_ISA_VERSION
	.align		4
        /*0024*/ 	.byte	0x03, 0x5f
        /*0026*/ 	.short	0x0101


	//----- nvinfo : EIATTR_COOP_GROUP_MASK_REGIDS
	.align		4
        /*0028*/ 	.byte	0x04, 0x29
        /*002a*/ 	.short	(.L_2558 - .L_2557)


	//   ....[0]....
.L_2557:
        /*002c*/ 	.word	0xffffffff


	//   ....[1]....
        /*0030*/ 	.word	0xffffffff


	//   ....[2]....
        /*0034*/ 	.word	0xffffffff


	//   ....[3]....
        /*0038*/ 	.word	0xffffffff


	//   ....[4]....
        /*003c*/ 	.word	0xffffffff


	//   ....[5]....
        /*0040*/ 	.word	0xffffffff


	//   ....[6]....
        /*0044*/ 	.word	0xffffffff


	//   ....[7]....
        /*0048*/ 	.word	0xffffffff


	//   ....[8]....
        /*004c*/ 	.word	0xffffffff


	//   ....[9]....
        /*0050*/ 	.word	0xffffffff


	//   ....[10]....
        /*0054*/ 	.word	0xffffffff


	//   ....[11]....
        /*0058*/ 	.word	0xffffffff


	//   ....[12]....
        /*005c*/ 	.word	0xffffffff


	//   ....[13]....
        /*0060*/ 	.word	0xffffffff


	//   ....[14]....
        /*0064*/ 	.word	0xffffffff


	//   ....[15]....
        /*0068*/ 	.word	0xffffffff


	//   ....[16]....
        /*006c*/ 	.word	0xffffffff


	//   ....[17]....
        /*0070*/ 	.word	0xffffffff


	//   ....[18]....
        /*0074*/ 	.word	0xffffffff


	//   ....[19]....
        /*0078*/ 	.word	0xffffffff


	//   ....[20]....
        /*007c*/ 	.word	0xffffffff


	//   ....[21]....
        /*0080*/ 	.word	0x05000069


	//   ....[22]....
        /*0084*/ 	.word	0x05000069


	//   ....[23]....
        /*0088*/ 	.word	0x05000069


	//   ....[24]....
        /*008c*/ 	.word	0x05000069


	//   ....[25]....
        /*0090*/ 	.word	0x05000069


	//   ....[26]....
        /*0094*/ 	.word	0x05000069


	//   ....[27]....
        /*0098*/ 	.word	0x05000069


	//   ....[28]....
        /*009c*/ 	.word	0x05000069


	//   ....[29]....
        /*00a0*/ 	.word	0x05000069


	//   ....[30]....
        /*00a4*/ 	.word	0x05000069


	//----- nvinfo : EIATTR_COOP_GROUP_INSTR_OFFSETS
	.align		4
.L_2558:
        /*00a8*/ 	.byte	0x04, 0x28
        /*00aa*/ 	.short	(.L_2560 - .L_2559)


	//   ....[0]....
.L_2559:
        /*00ac*/ 	.word	0x00009760


	//   ....[1]....
        /*00b0*/ 	.word	0x00009780


	//   ....[2]....
        /*00b4*/ 	.word	0x000097a0


	//   ....[3]....
        /*00b8*/ 	.word	0x000097c0


	//   ....[4]....
        /*00bc*/ 	.word	0x000097e0


	//   ....[5]....
        /*00c0*/ 	.word	0x00009b20


	//   ....[6]....
        /*00c4*/ 	.word	0x00009b40


	//   ....[7]....
        /*00c8*/ 	.word	0x00009b60


	//   ....[8]....
        /*00cc*/ 	.word	0x00009b80


	//   ....[9]....
        /*00d0*/ 	.word	0x00009ba0


	//   ....[10]....
        /*00d4*/ 	.word	0x00009d30


	//   ....[11]....
        /*00d8*/ 	.word	0x00009d80


	//   ....[12]....
        /*00dc*/ 	.word	0x00009da0


	//   ....[13]....
        /*00e0*/ 	.word	0x00009db0


	//   ....[14]....
        /*00e4*/ 	.word	0x00009e60


	//   ....[15]....
        /*00e8*/ 	.word	0x00009ea0


	//   ....[16]....
        /*00ec*/ 	.word	0x00009eb0


	//   ....[17]....
        /*00f0*/ 	.word	0x00009f60


	//   ....[18]....
        /*00f4*/ 	.word	0x00009fb0


	//   ....[19]....
        /*00f8*/ 	.word	0x0000a050


	//   ....[20]....
        /*00fc*/ 	.word	0x0000a080


	//   ....[21]....
        /*0100*/ 	.word	0x0000a870


	//   ....[22]....
        /*0104*/ 	.word	0x0000a8e0


	//   ....[23]....
        /*0108*/ 	.word	0x0000a950


	//   ....[24]....
        /*010c*/ 	.word	0x0000a9c0


	//   ....[25]....
        /*0110*/ 	.word	0x0000aa30


	//   ....[26]....
        /*0114*/ 	.word	0x0000adb0


	//   ....[27]....
        /*0118*/ 	.word	0x0000ae20


	//   ....[28]....
        /*011c*/ 	.word	0x0000ae90


	//   ....[29]....
        /*0120*/ 	.word	0x0000af00


	//   ....[30]....
        /*0124*/ 	.word	0x0000af70


	//----- nvinfo : EIATTR_EXIT_INSTR_OFFSETS
	.align		4
.L_2560:
        /*0128*/ 	.byte	0x04, 0x1c
        /*012a*/ 	.short	(.L_2562 - .L_2561)


	//   ....[0]....
.L_2561:
        /*012c*/ 	.word	0x00000950


	//   ....[1]....
        /*0130*/ 	.word	0x0000a810


	//----- nvinfo : EIATTR_MAX_THREADS
	.align		4
.L_2562:
        /*0134*/ 	.byte	0x04, 0x05
        /*0136*/ 	.short	(.L_2564 - .L_2563)
.L_2563:
        /*0138*/ 	.word	0x00000100
        /*013c*/ 	.word	0x00000001
        /*0140*/ 	.word	0x00000001


	//----- nvinfo : EIATTR_CRS_STACK_SIZE
	.align		4
.L_2564:
        /*0144*/ 	.byte	0x04, 0x1e
        /*0146*/ 	.short	(.L_2566 - .L_2565)
.L_2565:
        /*0148*/ 	.word	0x00000000


	//----- nvinfo : EIATTR_CBANK_PARAM_SIZE
	.align		4
.L_2566:
        /*014c*/ 	.byte	0x03, 0x19
        /*014e*/ 	.short	0x00e8


	//----- nvinfo : EIATTR_PARAM_CBANK
	.align		4
        /*0150*/ 	.byte	0x04, 0x0a
        /*0152*/ 	.short	(.L_2568 - .L_2567)
	.align		4
.L_2567:
        /*0154*/ 	.word	index@(.nv.constant0._ZN10layer_norm13ln_fwd_kernelINS_13Kernel_traitsIf6__halfS2_S2_fjLj6144ELj1ELj1ELj8ELj16ENS_18Kernel_traits_baseILj6144EfS2_S2_S2_fjLj256EEEEELb1ELb0ELb0ELb0EEEvNS_9FwdParamsE)
        /*0158*/ 	.short	0x0210
        /*015a*/ 	.short	0x00e8


	//----- nvinfo : EIATTR_SW_WAR
	.align		4
.L_2568:
        /*015c*/ 	.byte	0x04, 0x36
        /*015e*/ 	.short	(.L_2570 - .L_2569)
.L_2569:
        /*0160*/ 	.word	0x00000008
.L_2570:


//--------------------- .nv.info._ZN10layer_norm13ln_fwd_kernelINS_13Kernel_traitsIf6__halfS2_S2_fjLj6144ELj1ELj1ELj8ELj16ENS_18Kernel_traits_baseILj6144EfS2_S2_S2_fjLj256EEEEELb1ELb0ELb0ELb1EEEvNS_9FwdParamsE --------------------------
	.section	.nv.info._ZN10layer_norm13ln_fwd_kernelINS_13Kernel_traitsIf6__halfS2_S2_fjLj6144ELj1ELj1ELj8ELj16ENS_18Kernel_traits_baseILj6144EfS2_S2_S2_fjLj256EEEEELb1ELb0ELb0ELb1EEEvNS_9FwdParamsE,"",@"SHT_CUDA_INFO"
	.sectionflags	@""
	.align	4


	//----- nvinfo : EIATTR_CUDA_API_VERSION
	.align		4
        /*0000*/ 	.byte	0x04, 0x37
        /*0002*/ 	.short	(.L_2572 - .L_2571)
.L_2571:
        /*0004*/ 	.word	0x00000082


	//----- nvinfo : EIATTR_KPARAM_INFO
	.align		4
.L_2572:
        /*0008*/ 	.byte	0x04, 0x17
        /*000a*/ 	.short	(.L_2574 - .L_2573)
.L_2573:
        /*000c*/ 	.word	0x00000000
        /*0010*/ 	.short	0x0000
        /*0012*/ 	.short	0x0000
        /*0014*/ 	.byte	0x00, 0xf0, 0xa1, 0x03


	//----- nvinfo : EIATTR_SPARSE_MMA_MASK
	.align		4
.L_2574:
        /*0018*/ 	.byte	0x03, 0x50
        /*001a*/ 	.short	0x0000


	//----- nvinfo : EIATTR_MAXREG_COUNT
	.align		4
        /*001c*/ 	.byte	0x03, 0x1b
        /*001e*/ 	.short	0x00ff


	//----- nvinfo : EIATTR_NUM_BARRIERS
	.align		4
        /*0020*/ 	.byte	0x02, 0x4c
        /*0022*/ 	.byte	0x01
	.zero		1


	//----- nvinfo : EIATTR_MERCURY_ISA_VERSION
	.align		4
        /*0024*/ 	.byte	0x03, 0x5f
        /*0026*/ 	.short	0x0101


	//----- nvinfo : EIATTR_COOP_GROUP_MASK_REGIDS
	.align		4
        /*0028*/ 	.byte	0x04, 0x29
        /*002a*/ 	.short	(.L_2576 - .L_2575)


	//   ....[0]....
.L_2575:
        /*002c*/ 	.word	0xffffffff


	//   ....[1]....
        /*0030*/ 	.word	0xffffffff


	//   ....[2]....
        /*0034*/ 	.word	0xffffffff


	//   ....[3]....
        /*0038*/ 	.word	0xffffffff


	//   ....[4]....
        /*003c*/ 	.word	0xffffffff


	//   ....[5]....
        /*0040*/ 	.word	0xffffffff


	//   ....[6]....
        /*0044*/ 	.word	0xffffffff


	//   ....[7]....
        /*0048*/ 	.word	0xffffffff


	//   ....[8]....
        /*004c*/ 	.word	0xffffffff


	//   ....[9]....
        /*0050*/ 	.word	0xffffffff


	//   ....[10]....
        /*0054*/ 	.word	0xffffffff


	//   ....[11]....
        /*0058*/ 	.word	0xffffffff


	//   ....[12]....
        /*005c*/ 	.word	0xffffffff


	//   ....[13]....
        /*0060*/ 	.word	0xffffffff


	//   ....[14]....
        /*0064*/ 	.word	0xffffffff


	//   ....[15]....
        /*0068*/ 	.word	0xffffffff


	//   ....[16]....
        /*006c*/ 	.word	0xffffffff


	//   ....[17]....
        /*0070*/ 	.word	0xffffffff


	//   ....[18]....
        /*0074*/ 	.word	0xffffffff


	//   ....[19]....
        /*0078*/ 	.word	0xffffffff


	//   ....[20]....
        /*007c*/ 	.word	0xffffffff


	//   ....[21]....
        /*0080*/ 	.word	0x0500004e


	//   ....[22]....
        /*0084*/ 	.word	0x0500004e


	//   ....[23]....
        /*0088*/ 	.word	0x0500004e


	//   ....[24]....
        /*008c*/ 	.word	0x0500004e


	//   ....[25]....
        /*0090*/ 	.word	0x0500004e


	//   ....[26]....
        /*0094*/ 	.word	0x0500004e


	//   ....[27]....
        /*0098*/ 	.word	0x0500004e


	//   ....[28]....
        /*009c*/ 	.word	0x0500004e


	//   ....[29]....
        /*00a0*/ 	.word	0x0500004e


	//   ....[30]....
        /*00a4*/ 	.word	0x0500004e


	//----- nvinfo : EIATTR_COOP_GROUP_INSTR_OFFSETS
	.align		4
.L_2576:
        /*00a8*/ 	.byte	0x04, 0x28
        /*00aa*/ 	.short	(.L_2578 - .L_2577)


	//   ....[0]....
.L_2577:
        /*00ac*/ 	.word	0x00009100


	//   ....[1]....
        /*00b0*/ 	.word	0x00009120


	//   ....[2]....
        /*00b4*/ 	.word	0x00009140


	//   ....[3]....
        /*00b8*/ 	.word	0x00009160


	//   ....[4]....
        /*00bc*/ 	.word	0x00009180


	//   ....[5]....
        /*00c0*/ 	.word	0x000094b0


	//   ....[6]....
        /*00c4*/ 	.word	0x000094d0


	//   ....[7]....
        /*00c8*/ 	.word	0x000094f0


	//   ....[8]....
        /*00cc*/ 	.word	0x00009510


	//   ....[9]....
        /*00d0*/ 	.word	0x00009530


	//   ....[10]....
        /*00d4*/ 	.word	0x000096a0


	//   ....[11]....
        /*00d8*/ 	.word	0x00009710


	//   ....[12]....
        /*00dc*/ 	.word	0x00009730


	//   ....[13]....
        /*00e0*/ 	.word	0x00009740


	//   ....[14]....
        /*00e4*/ 	.word	0x00009770


	//   ....[15]....
        /*00e8*/ 	.word	0x00009800


	//   ....[16]....
        /*00ec*/ 	.word	0x00009870


	//   ....[17]....
        /*00f0*/ 	.word	0x00009900


	//   ....[18]....
        /*00f4*/ 	.word	0x00009930


	//   ....[19]....
        /*00f8*/ 	.word	0x000099d0


	//   ....[20]....
        /*00fc*/ 	.word	0x000099f0


	//   ....[21]....
        /*0100*/ 	.word	0x0000a130


	//   ....[22]....
        /*0104*/ 	.word	0x0000a1a0


	//   ....[23]....
        /*0108*/ 	.word	0x0000a210


	//   ....[24]....
        /*010c*/ 	.word	0x0000a280


	//   ....[25]....
        /*0110*/ 	.word	0x0000a2f0


	//   ....[26]....
        /*0114*/ 	.word	0x0000a670


	//   ....[27]....
        /*0118*/ 	.word	0x0000a6e0


	//   ....[28]....
        /*011c*/ 	.word	0x0000a750


	//   ....[29]....
        /*0120*/ 	.word	0x0000a7c0


	//   ....[30]....
        /*0124*/ 	.word	0x0000a830


	//----- nvinfo : EIATTR_EXIT_INSTR_OFFSETS
	.align		4
.L_2578:
        /*0128*/ 	.byte	0x04, 0x1c
        /*012a*/ 	.short	(.L_2580 - .L_2579)


	//   ....[0]....
.L_2579:
        /*012c*/ 	.word	0x000006b0


	//   ....[1]....
        /*0130*/ 	.word	0x0000a0d0


	//----- nvinfo : EIATTR_MAX_THREADS
	.align		4
.L_2580:
        /*0134*/ 	.byte	0x04, 0x05
        /*0136*/ 	.short	(.L_2582 - .L_2581)
.L_2581:
        /*0138*/ 	.word	0x00000100
        /*013c*/ 	.word	0x00000001
        /*0140*/ 	.word	0x00000001


	//----- nvinfo : EIATTR_CRS_STACK_SIZE
	.align		4
.L_2582:
        /*0144*/ 	.byte	0x04, 0x1e
        /*0146*/ 	.short	(.L_2584 - .L_2583)
.L_2583:
        /*0148*/ 	.word	0x00000000


	//----- nvinfo : EIATTR_CBANK_PARAM_SIZE
	.align		4
.L_2584:
        /*014c*/ 	.byte	0x03, 0x19
        /*014e*/ 	.short	0x00e8


	//----- nvinfo : EIATTR_PARAM_CBANK
	.align		4
        /*0150*/ 	.byte	0x04, 0x0a
        /*0152*/ 	.short	(.L_2586 - .L_2585)
	.align		4
.L_2585:
        /*0154*/ 	.word	index@(.nv.constant0._ZN10layer_norm13ln_fwd_kernelINS_13Kernel_traitsIf6__halfS2_S2_fjLj6144ELj1ELj1ELj8ELj16ENS_18Kernel_traits_baseILj6144EfS2_S2_S2_fjLj256EEEEELb1ELb0ELb0ELb1EEEvNS_9FwdParamsE)
        /*0158*/ 	.short	0x0210
        /*015a*/ 	.short	0x00e8


	//----- nvinfo : EIATTR_SW_WAR
	.align		4
.L_2586:
        /*015c*/ 	.byte	0x04, 0x36
        /*015e*/ 	.short	(.L_2588 - .L_2587)
.L_2587:
        /*0160*/ 	.word	0x00000008
.L_2588:


//--------------------- .nv.info._ZN10layer_norm13ln_fwd_kernelINS_13Kernel_traitsIf6__halfS2_S2_fjLj6144ELj1ELj1ELj8ELj16ENS_18Kernel_traits_baseILj6144EfS2_S2_S2_fjLj256EEEEELb1ELb0ELb1ELb0EEEvNS_9FwdParamsE --------------------------
	.section	.nv.info._ZN10layer_norm13ln_fwd_kernelINS_13Kernel_traitsIf6__halfS2_S2_fjLj6144ELj1ELj1ELj8ELj16ENS_18Kernel_traits_baseILj6144EfS2_S2_S2_fjLj256EEEEELb1ELb0ELb1ELb0EEEvNS_9FwdParamsE,"",@"SHT_CUDA_INFO"
	.sectionflags	@""
	.align	4


	//----- nvinfo : EIATTR_CUDA_API_VERSION
	.align		4
        /*0000*/ 	.byte	0x04, 0x37
        /*0002*/ 	.short	(.L_2590 - .L_2589)
.L_2589:
        /*0004*/ 	.word	0x00000082


	//----- nvinfo : EIATTR_KPARAM_INFO
	.align		4
.L_2590:
        /*0008*/ 	.byte	0x04, 0x17
        /*000a*/ 	.short	(.L_2592 - .L_2591)
.L_2591:
        /*000c*/ 	.word	0x00000000
        /*0010*/ 	.short	0x0000
        /*0012*/ 	.short	0x0000
        /*0014*/ 	.byte	0x00, 0xf0, 0xa1, 0x03


	//----- nvinfo : EIATTR_SPARSE_MMA_MASK
	.align		4
.L_2592:
        /*0018*/ 	.byte	0x03, 0x50
        /*001a*/ 	.short	0x0000


	//----- nvinfo : EIATTR_MAXREG_COUNT
	.align		4
        /*001c*/ 	.byte	0x03, 0x1b
        /*001e*/ 	.short	0x00ff


	//----- nvinfo : EIATTR_NUM_BARRIERS
	.align		4
        /*0020*/ 	.byte	0x02, 0x4c
        /*0022*/ 	.byte	0x01
	.zero		1


	//----- nvinfo : EIATTR_MERCURY_ISA_VERSION
	.align		4
        /*0024*/ 	.byte	0x03, 0x5f
        /*0026*/ 	.short	0x0101


	//----- nvinfo : EIATTR_COOP_GROUP_MASK_REGIDS
	.align		4
        /*0028*/ 	.byte	0x04, 0x29
        /*002a*/ 	.short	(.L_2594 - .L_2593)


	//   ....[0]....
.L_2593:
        /*002c*/ 	.word	0xffffffff


	//   ....[1]....
        /*0030*/ 	.word	0xffffffff


	//   ....[2]....
        /*0034*/ 	.word	0xffffffff


	//   ....[3]....
        /*0038*/ 	.word	0xffffffff


	//   ....[4]....
        /*003c*/ 	.word	0xffffffff


	//   ....[5]....
        /*0040*/ 	.word	0xffffffff


	//   ....[6]....
        /*0044*/ 	.word	0xffffffff


	//   ....[7]....
        /*0048*/ 	.word	0xffffffff


	//   ....[8]....
        /*004c*/ 	.word	0xffffffff


	//   ....[9]....
        /*0050*/ 	.word	0xffffffff


	//   ....[10]....
        /*0054*/ 	.word	0xffffffff


	//   ....[11]....
        /*0058*/ 	.word	0xffffffff


	//   ....[12]....
        /*005c*/ 	.word	0xffffffff


	//   ....[13]....
        /*0060*/ 	.word	0xffffffff


	//   ....[14]....
        /*0064*/ 	.word	0xffffffff


	//   ....[15]....
        /*0068*/ 	.word	0xffffffff


	//   ....[16]....
        /*006c*/ 	.word	0xffffffff


	//   ....[17]....
        /*0070*/ 	.word	0xffffffff


	//   ....[18]....
        /*0074*/ 	.word	0xffffffff


	//   ....[19]....
        /*0078*/ 	.word	0xffffffff


	//   ....[20]....
        /*007c*/ 	.word	0xffffffff


	//   ....[21]....
        /*0080*/ 	.word	0x05000076


	//   ....[22]....
        /*0084*/ 	.word	0x05000076


	//   ....[23]....
        /*0088*/ 	.word	0x05000076


	//   ....[24]....
        /*008c*/ 	.word	0x05000076


	//   ....[25]....
        /*0090*/ 	.word	0x05000076


	//   ....[26]....
        /*0094*/ 	.word	0x05000076


	//   ....[27]....
        /*0098*/ 	.word	0x05000076


	//   ....[28]....
        /*009c*/ 	.word	0x05000076


	//   ....[29]....
        /*00a0*/ 	.word	0x05000076


	//   ....[30]....
        /*00a4*/ 	.word	0x05000076


	//----- nvinfo : EIATTR_COOP_GROUP_INSTR_OFFSETS
	.align		4
.L_2594:
        /*00a8*/ 	.byte	0x04, 0x28
        /*00aa*/ 	.short	(.L_2596 - .L_2595)


	//   ....[0]....
.L_2595:
        /*00ac*/ 	.word	0x0000a6a0


	//   ....[1]....
        /*00b0*/ 	.word	0x0000a6c0


	//   ....[2]....
        /*00b4*/ 	.word	0x0000a6e0


	//   ....[3]....
        /*00b8*/ 	.word	0x0000a700


	//   ....[4]....
        /*00bc*/ 	.word	0x0000a720


	//   ....[5]....
        /*00c0*/ 	.word	0x0000aa60


	//   ....[6]....
        /*00c4*/ 	.word	0x0000aa80


	//   ....[7]....
        /*00c8*/ 	.word	0x0000aaa0


	//   ....[8]....
        /*00cc*/ 	.word	0x0000aac0


	//   ....[9]....
        /*00d0*/ 	.word	0x0000aae0


	//   ....[10]....
        /*00d4*/ 	.word	0x0000ac60


	//   ....[11]....
        /*00d8*/ 	.word	0x0000acd0


	//   ....[12]....
        /*00dc*/ 	.word	0x0000ace0


	//   ....[13]....
        /*00e0*/ 	.word	0x0000ad10


	//   ....[14]....
        /*00e4*/ 	.word	0x0000ad60


	//   ....[15]....
        /*00e8*/ 	.word	0x0000add0


	//   ....[16]....
        /*00ec*/ 	.word	0x0000ae30


	//   ....[17]....
        /*00f0*/ 	.word	0x0000ae80


	//   ....[18]....
        /*00f4*/ 	.word	0x0000aeb0


	//   ....[19]....
        /*00f8*/ 	.word	0x0000af90


	//   ....[20]....
        /*00fc*/ 	.word	0x0000afc0


	//   ....[21]....
        /*0100*/ 	.word	0x0000b840


	//   ....[22]....
        /*0104*/ 	.word	0x0000b8b0


	//   ....[23]....
        /*0108*/ 	.word	0x0000b920


	//   ....[24]....
        /*010c*/ 	.word	0x0000b990


	//   ....[25]....
        /*0110*/ 	.word	0x0000ba00


	//   ....[26]....
        /*0114*/ 	.word	0x0000bd90


	//   ....[27]....
        /*0118*/ 	.word	0x0000be00


	//   ....[28]....
        /*011c*/ 	.word	0x0000be70


	//   ....[29]....
        /*0120*/ 	.word	0x0000bee0


	//   ....[30]....
        /*0124*/ 	.word	0x0000bf50


	//----- nvinfo : EIATTR_EXIT_INSTR_OFFSETS
	.align		4
.L_2596:
        /*0128*/ 	.byte	0x04, 0x1c
        /*012a*/ 	.short	(.L_2598 - .L_2597)


	//   ....[0]....
.L_2597:
        /*012c*/ 	.word	0x00000940


	//   ....[1]....
        /*0130*/ 	.word	0x0000b7e0


	//----- nvinfo : EIATTR_MAX_THREADS
	.align		4
.L_2598:
        /*0134*/ 	.byte	0x04, 0x05
        /*0136*/ 	.short	(.L_2600 - .L_2599)
.L_2599:
        /*0138*/ 	.word	0x00000100
        /*013c*/ 	.word	0x00000001
        /*0140*/ 	.word	0x00000001


	//----- nvinfo : EIATTR_CRS_STACK_SIZE
	.align		4
.L_2600:
        /*0144*/ 	.byte	0x04, 0x1e
        /*0146*/ 	.short	(.L_2602 - .L_2601)
.L_2601:
        /*0148*/ 	.word	0x00000000


	//----- nvinfo : EIATTR_CBANK_PARAM_SIZE
	.align		4
.L_2602:
        /*014c*/ 	.byte	0x03, 0x19
        /*014e*/ 	.short	0x00e8


	//----- nvinfo : EIATTR_PARAM_CBANK
	.align		4
        /*0150*/ 	.byte	0x04, 0x0a
        /*0152*/ 	.short	(.L_2604 - .L_2603)
	.align		4
.L_2603:
        /*0154*/ 	.word	index@(.nv.constant0._ZN10layer_norm13ln_fwd_kernelINS_13Kernel_traitsIf6__halfS2_S2_fjLj6144ELj1ELj1ELj8ELj16ENS_18Kernel_traits_baseILj6144EfS2_S2_S2_fjLj256EEEEELb1ELb0ELb1ELb0EEEvNS_9FwdParamsE)
        /*0158*/ 	.short	0x0210
        /*015a*/ 	.short	0x00e8


	//----- nvinfo : EIATTR_SW_WAR
	.align		4
.L_2604:
        /*015c*/ 	.byte	0x04, 0x36
        /*015e*/ 	.short	(.L_2606 - .L_2605)
.L_2605:
        /*0160*/ 	.word	0x00000008
.L_2606:


//--------------------- .nv.info._ZN10layer_norm13ln_fwd_kernelINS_13Kernel_traitsIf6__halfS2_S2_fjLj6144ELj1ELj1ELj8ELj16ENS_18Kernel_traits_baseILj6144EfS2_S2_S2_fjLj256EEEEELb1ELb0ELb1ELb1EEEvNS_9FwdParamsE --------------------------
	.section	.nv.info._ZN10layer_norm13ln_fwd_kernelINS_13Kernel_traitsIf6__halfS2_S2_fjLj6144ELj1ELj1ELj8ELj16ENS_18Kernel_traits_baseILj6144EfS2_S2_S2_fjLj256EEEEELb1ELb0ELb1ELb1EEEvNS_9FwdParamsE,"",@"SHT_CUDA_INFO"
	.sectionflags	@""
	.align	4


	//----- nvinfo : EIATTR_CUDA_API_VERSION
	.align		4
        /*0000*/ 	.byte	0x04, 0x37
        /*0002*/ 	.short	(.L_2608 - .L_2607)
.L_2607:
        /*0004*/ 	.word	0x00000082


	//----- nvinfo : EIATTR_KPARAM_INFO
	.align		4
.L_2608:
        /*0008*/ 	.byte	0x04, 0x17
        /*000a*/ 	.short	(.L_2610 - .L_2609)
.L_2609:
        /*000c*/ 	.word	0x00000000
        /*0010*/ 	.short	0x0000
        /*0012*/ 	.short	0x0000
        /*0014*/ 	.byte	0x00, 0xf0, 0xa1, 0x03


	//----- nvinfo : EIATTR_SPARSE_MMA_MASK
	.align		4
.L_2610:
        /*0018*/ 	.byte	0x03, 0x50
        /*001a*/ 	.short	0x0000


	//----- nvinfo : EIATTR_MAXREG_COUNT
	.align		4
        /*001c*/ 	.byte	0x03, 0x1b
        /*001e*/ 	.short	0x00ff


	//----- nvinfo : EIATTR_NUM_BARRIERS
	.align		4
        /*0020*/ 	.byte	0x02, 0x4c
        /*0022*/ 	.byte	0x01
	.zero		1


	//----- nvinfo : EIATTR_MERCURY_ISA_VERSION
	.align		4
        /*0024*/ 	.byte	0x03, 0x5f
        /*0026*/ 	.short	0x0101


	//----- nvinfo : EIATTR_COOP_GROUP_MASK_REGIDS
	.align		4
        /*0028*/ 	.byte	0x04, 0x29
        /*002a*/ 	.short	(.L_2612 - .L_2611)


	//   ....[0]....
.L_2611:
        /*002c*/ 	.word	0xffffffff


	//   ....[1]....
        /*0030*/ 	.word	0xffffffff


	//   ....[2]....
        /*0034*/ 	.word	0xffffffff


	//   ....[3]....
        /*0038*/ 	.word	0xffffffff


	//   ....[4]....
        /*003c*/ 	.word	0xffffffff


	//   ....[5]....
        /*0040*/ 	.word	0xffffffff


	//   ....[6]....
        /*0044*/ 	.word	0xffffffff


	//   ....[7]....
        /*0048*/ 	.word	0xffffffff


	//   ....[8]....
        /*004c*/ 	.word	0xffffffff


	//   ....[9]....
        /*0050*/ 	.word	0xffffffff


	//   ....[10]....
        /*0054*/ 	.word	0xffffffff


	//   ....[11]....
        /*0058*/ 	.word	0xffffffff


	//   ....[12]....
        /*005c*/ 	.word	0xffffffff


	//   ....[13]....
        /*0060*/ 	.word	0xffffffff


	//   ....[14]....
        /*0064*/ 	.word	0xffffffff


	//   ....[15]....
        /*0068*/ 	.word	0xffffffff


	//   ....[16]....
        /*006c*/ 	.word	0xffffffff


	//   ....[17]....
        /*0070*/ 	.word	0xffffffff


	//   ....[18]....
        /*0074*/ 	.word	0xffffffff


	//   ....[19]....
        /*0078*/ 	.word	0xffffffff


	//   ....[20]....
        /*007c*/ 	.word	0xffffffff


	//   ....[21]....
        /*0080*/ 	.word	0x0500005f


	//   ....[22]....
        /*0084*/ 	.word	0x0500005f


	//   ....[23]....
        /*0088*/ 	.word	0x0500005f


	//   ....[24]....
        /*008c*/ 	.word	0x0500005f


	//   ....[25]....
        /*0090*/ 	.word	0x0500005f


	//   ....[26]....
        /*0094*/ 	.word	0x0500005f


	//   ....[27]....
        /*0098*/ 	.word	0x0500005f


	//   ....[28]....
        /*009c*/ 	.word	0x0500005f


	//   ....[29]....
        /*00a0*/ 	.word	0x0500005f


	//   ....[30]....
        /*00a4*/ 	.word	0x0500005f


	//----- nvinfo : EIATTR_COOP_GROUP_INSTR_OFFSETS
	.align		4
.L_2612:
        /*00a8*/ 	.byte	0x04, 0x28
        /*00aa*/ 	.short	(.L_2614 - .L_2613)


	//   ....[0]....
.L_2613:
        /*00ac*/ 	.word	0x0000a2e0


	//   ....[1]....
        /*00b0*/ 	.word	0x0000a300


	//   ....[2]....
        /*00b4*/ 	.word	0x0000a320


	//   ....[3]....
        /*00b8*/ 	.word	0x0000a340


	//   ....[4]....
        /*00bc*/ 	.word	0x0000a360


	//   ....[5]....
        /*00c0*/ 	.word	0x0000a690


	//   ....[6]....
        /*00c4*/ 	.word	0x0000a6b0


	//   ....[7]....
        /*00c8*/ 	.word	0x0000a6d0


	//   ....[8]....
        /*00cc*/ 	.word	0x0000a6f0


	//   ....[9]....
        /*00d0*/ 	.word	0x0000a710


	//   ....[10]....
        /*00d4*/ 	.word	0x0000a840


	//   ....[11]....
        /*00d8*/ 	.word	0x0000a8d0


	//   ....[12]....
        /*00dc*/ 	.word	0x0000a910


	//   ....[13]....
        /*00e0*/ 	.word	0x0000a920


	//   ....[14]....
        /*00e4*/ 	.word	0x0000a9b0


	//   ....[15]....
        /*00e8*/ 	.word	0x0000a9d0


	//   ....[16]....
        /*00ec*/ 	.word	0x0000aa10


	//   ....[17]....
        /*00f0*/ 	.word	0x0000aab0


	//   ....[18]....
        /*00f4*/ 	.word	0x0000ab00


	//   ....[19]....
        /*00f8*/ 	.word	0x0000ab90


	//   ....[20]....
        /*00fc*/ 	.word	0x0000abc0


	//   ....[21]....
        /*0100*/ 	.word	0x0000b3a0


	//   ....[22]....
        /*0104*/ 	.word	0x0000b410


	//   ....[23]....
        /*0108*/ 	.word	0x0000b480


	//   ....[24]....
        /*010c*/ 	.word	0x0000b4f0


	//   ....[25]....
        /*0110*/ 	.word	0x0000b560


	//   ....[26]....
        /*0114*/ 	.word	0x0000b8e0


	//   ....[27]....
        /*0118*/ 	.word	0x0000b950


	//   ....[28]....
        /*011c*/ 	.word	0x0000b9c0


	//   ....[29]....
        /*0120*/ 	.word	0x0000ba30


	//   ....[30]....
        /*0124*/ 	.word	0x0000baa0


	//----- nvinfo : EIATTR_EXIT_INSTR_OFFSETS
	.align		4
.L_2614:
        /*0128*/ 	.byte	0x04, 0x1c
        /*012a*/ 	.short	(.L_2616 - .L_2615)


	//   ....[0]....
.L_2615:
        /*012c*/ 	.word	0x000006b0


	//   ....[1]....
        /*0130*/ 	.word	0x0000b350


	//----- nvinfo : EIATTR_MAX_THREADS
	.align		4
.L_2616:
        /*0134*/ 	.byte	0x04, 0x05
        /*0136*/ 	.short	(.L_2618 - .L_2617)
.L_2617:
        /*0138*/ 	.word	0x00000100
        /*013c*/ 	.word	0x00000001
        /*0140*/ 	.word	0x00000001


	//----- nvinfo : EIATTR_CRS_STACK_SIZE
	.align		4
.L_2618:
        /*0144*/ 	.byte	0x04, 0x1e
        /*0146*/ 	.short	(.L_2620 - .L_2619)
.L_2619:
        /*0148*/ 	.word	0x00000000


	//----- nvinfo : EIATTR_CBANK_PARAM_SIZE
	.align		4
.L_2620:
        /*014c*/ 	.byte	0x03, 0x19
        /*014e*/ 	.short	0x00e8


	//----- nvinfo : EIATTR_PARAM_CBANK
	.align		4
        /*0150*/ 	.byte	0x04, 0x0a
        /*0152*/ 	.short	(.L_2622 - .L_2621)
	.align		4
.L_2621:
        /*0154*/ 	.word	index@(.nv.constant0._ZN10layer_norm13ln_fwd_kernelINS_13Kernel_traitsIf6__halfS2_S2_fjLj6144ELj1ELj1ELj8ELj16ENS_18Kernel_traits_baseILj6144EfS2_S2_S2_fjLj256EEEEELb1ELb0ELb1ELb1EEEvNS_9FwdParamsE)
        /*0158*/ 	.short	0x0210
        /*015a*/ 	.short	0x00e8


	//----- nvinfo : EIATTR_SW_WAR
	.align		4
.L_2622:
        /*015c*/ 	.byte	0x04, 0x36
        /*015e*/ 	.short	(.L_2624 - .L_2623)
.L_2623:
        /*0160*/ 	.word	0x00000008
.L_2624:


//--------------------- .nv.info._ZN10layer_norm13ln_fwd_kernelINS_13Kernel_traitsIf6__halfS2_S2_fjLj6144ELj1ELj1ELj8ELj16ENS_18Kernel_traits_baseILj6144EfS2_S2_S2_fjLj256EEEEELb1ELb1ELb0ELb0EEEvNS_9FwdParamsE --------------------------
	.section	.nv.info._ZN10layer_norm13ln_fwd_kernelINS_13Kernel_traitsIf6__halfS2_S2_fjLj6144ELj1ELj1ELj8ELj16ENS_18Kernel_traits_baseILj6144EfS2_S2_S2_fjLj256EEEEELb1ELb1ELb0ELb0EEEvNS_9FwdParamsE,"",@"SHT_CUDA_INFO"
	.sectionflags	@""
	.align	4


	//----- nvinfo : EIATTR_CUDA_API_VERSION
	.align		4
        /*0000*/ 	.byte	0x04, 0x37
        /*0002*/ 	.short	(.L_2626 - .L_2625)
.L_2625:
        /*0004*/ 	.word	0x00000082


	//----- nvinfo : EIATTR_KPARAM_INFO
	.align		4
.L_2626:
        /*0008*/ 	.byte	0x04, 0x17
        /*000a*/ 	.short	(.L_2628 - .L_2627)
.L_2627:
        /*000c*/ 	.word	0x00000000
        /*0010*/ 	.short	0x0000
        /*0012*/ 	.short	0x0000
        /*0014*/ 	.byte	0x00, 0xf0, 0xa1, 0x03


	//----- nvinfo : EIATTR_SPARSE_MMA_MASK
	.align		4
.L_2628:
        /*0018*/ 	.byte	0x03, 0x50
        /*001a*/ 	.short	0x0000


	//----- nvinfo : EIATTR_MAXREG_COUNT
	.align		4
        /*001c*/ 	.byte	0x03, 0x1b
        /*001e*/ 	.short	0x00ff


	//----- nvinfo : EIATTR_NUM_BARRIERS
	.align		4
        /*0020*/ 	.byte	0x02, 0x4c
        /*0022*/ 	.byte	0x01
	.zero		1


	//----- nvinfo : EIATTR_MERCURY_ISA_VERSION
	.align		4
        /*0024*/ 	.byte	0x03, 0x5f
        /*0026*/ 	.short	0x0101


	//----- nvinfo : EIATTR_COOP_GROUP_MASK_REGIDS
	.align		4
        /*0028*/ 	.byte	0x04, 0x29
        /*002a*/ 	.short	(.L_2630 - .L_2629)


	//   ....[0]....
.L_2629:
        /*002c*/ 	.word	0xffffffff


	//   ....[1]....
        /*0030*/ 	.word	0xffffffff


	//   ....[2]....
        /*0034*/ 	.word	0xffffffff


	//   ....[3]....
        /*0038*/ 	.word	0xffffffff


	//   ....[4]....
        /*003c*/ 	.word	0xffffffff


	//   ....[5]....
        /*0040*/ 	.word	0xffffffff


	//   ....[6]....
        /*0044*/ 	.word	0xffffffff


	//   ....[7]....
        /*0048*/ 	.word	0xffffffff


	//   ....[8]....
        /*004c*/ 	.word	0xffffffff


	//   ....[9]....
        /*0050*/ 	.word	0xffffffff


	//   ....[10]....
        /*0054*/ 	.word	0xffffffff


	//   ....[11]....
        /*0058*/ 	.word	0xffffffff


	//   ....[12]....
        /*005c*/ 	.word	0xffffffff


	//   ....[13]....
        /*0060*/ 	.word	0xffffffff


	//   ....[14]....
        /*0064*/ 	.word	0xffffffff


	//   ....[15]....
        /*0068*/ 	.word	0xffffffff


	//   ....[16]....
        /*006c*/ 	.word	0xffffffff


	//   ....[17]....
        /*0070*/ 	.word	0xffffffff


	//   ....[18]....
        /*0074*/ 	.word	0xffffffff


	//   ....[19]....
        /*0078*/ 	.word	0xffffffff


	//   ....[20]....
        /*007c*/ 	.word	0xffffffff


	//   ....[21]....
        /*0080*/ 	.word	0x05000062


	//   ....[22]....
        /*0084*/ 	.word	0x05000062


	//   ....[23]....
        /*0088*/ 	.word	0x05000062


	//   ....[24]....
        /*008c*/ 	.word	0x05000062


	//   ....[25]....
        /*0090*/ 	.word	0x05000062


	//   ....[26]....
        /*0094*/ 	.word	0x05000062


	//   ....[27]....
        /*0098*/ 	.word	0x05000062


	//   ....[28]....
        /*009c*/ 	.word	0x05000062


	//   ....[29]....
        /*00a0*/ 	.word	0x05000062


	//   ....[30]....
        /*00a4*/ 	.word	0x05000062


	//----- nvinfo : EIATTR_COOP_GROUP_INSTR_OFFSETS
	.align		4
.L_2630:
        /*00a8*/ 	.byte	0x04, 0x28
        /*00aa*/ 	.short	(.L_2632 - .L_2631)


	//   ....[0]....
.L_2631:
        /*00ac*/ 	.word	0x00009980


	//   ....[1]....
        /*00b0*/ 	.word	0x000099a0


	//   ....[2]....
        /*00b4*/ 	.word	0x000099c0


	//   ....[3]....
        /*00b8*/ 	.word	0x000099e0


	//   ....[4]....
        /*00bc*/ 	.word	0x00009a00


	//   ....[5]....
        /*00c0*/ 	.word	0x00009d40


	//   ....[6]....
        /*00c4*/ 	.word	0x00009d60


	//   ....[7]....
        /*00c8*/ 	.word	0x00009d80


	//   ....[8]....
        /*00cc*/ 	.word	0x00009da0


	//   ....[9]....
        /*00d0*/ 	.word	0x00009dc0


	//   ....[10]....
        /*00d4*/ 	.word	0x00009f60


	//   ....[11]....
        /*00d8*/ 	.word	0x00009f70


	//   ....[12]....
        /*00dc*/ 	.word	0x00009fc0


	//   ....[13]....
        /*00e0*/ 	.word	0x0000a000


	//   ....[14]....
        /*00e4*/ 	.word	0x0000a070


	//   ....[15]....
        /*00e8*/ 	.word	0x0000a100


	//   ....[16]....
        /*00ec*/ 	.word	0x0000a160


	//   ....[17]....
        /*00f0*/ 	.word	0x0000a170


	//   ....[18]....
        /*00f4*/ 	.word	0x0000a220


	//   ....[19]....
        /*00f8*/ 	.word	0x0000a240


	//   ....[20]....
        /*00fc*/ 	.word	0x0000a280


	//   ....[21]....
        /*0100*/ 	.word	0x0000aa90


	//   ....[22]....
        /*0104*/ 	.word	0x0000ab00


	//   ....[23]....
        /*0108*/ 	.word	0x0000ab70


	//   ....[24]....
        /*010c*/ 	.word	0x0000abe0


	//   ....[25]....
        /*0110*/ 	.word	0x0000ac50


	//   ....[26]....
        /*0114*/ 	.word	0x0000afd0


	//   ....[27]....
        /*0118*/ 	.word	0x0000b040


	//   ....[28]....
        /*011c*/ 	.word	0x0000b0b0


	//   ....[29]....
        /*0120*/ 	.word	0x0000b120


	//   ....[30]....
        /*0124*/ 	.word	0x0000b190


	//----- nvinfo : EIATTR_EXIT_INSTR_OFFSETS
	.align		4
.L_2632:
        /*0128*/ 	.byte	0x04, 0x1c
        /*012a*/ 	.short	(.L_2634 - .L_2633)


	//   ....[0]....
.L_2633:
        /*012c*/ 	.word	0x00000a40


	//   ....[1]....
        /*0130*/ 	.word	0x0000aa30


	//----- nvinfo : EIATTR_MAX_THREADS
	.align		4
.L_2634:
        /*0134*/ 	.byte	0x04, 0x05
        /*0136*/ 	.short	(.L_2636 - .L_2635)
.L_2635:
        /*0138*/ 	.word	0x00000100
        /*013c*/ 	.word	0x00000001
        /*0140*/ 	.word	0x00000001


	//----- nvinfo : EIATTR_CRS_STACK_SIZE
	.align		4
.L_2636:
        /*0144*/ 	.byte	0x04, 0x1e
        /*0146*/ 	.short	(.L_2638 - .L_2637)
.L_2637:
        /*0148*/ 	.word	0x00000000


	//----- nvinfo : EIATTR_CBANK_PARAM_SIZE
	.align		4
.L_2638:
        /*014c*/ 	.byte	0x03, 0x19
        /*014e*/ 	.short	0x00e8


	//----- nvinfo : EIATTR_PARAM_CBANK
	.align		4
        /*0150*/ 	.byte	0x04, 0x0a
        /*0152*/ 	.short	(.L_2640 - .L_2639)
	.align		4
.L_2639:
        /*0154*/ 	.word	index@(.nv.constant0._ZN10layer_norm13ln_fwd_kernelINS_13Kernel_traitsIf6__halfS2_S2_fjLj6144ELj1ELj1ELj8ELj16ENS_18Kernel_traits_baseILj6144EfS2_S2_S2_fjLj256EEEEELb1ELb1ELb0ELb0EEEvNS_9FwdParamsE)
        /*0158*/ 	.short	0x0210
        /*015a*/ 	.short	0x00e8


	//----- nvinfo : EIATTR_SW_WAR
	.align		4
.L_2640:
        /*015c*/ 	.byte	0x04, 0x36
        /*015e*/ 	.short	(.L_2642 - .L_2641)
.L_2641:
        /*0160*/ 	.word	0x00000008
.L_2642:


//--------------------- .nv.info._ZN10layer_norm13ln_fwd_kernelINS_13Kernel_traitsIf6__halfS2_S2_fjLj6144ELj1ELj1ELj8ELj16ENS_18Kernel_traits_baseILj6144EfS2_S2_S2_fjLj256EEEEELb1ELb1ELb0ELb1EEEvNS_9FwdParamsE --------------------------
	.section	.nv.info._ZN10layer_norm13ln_fwd_kernelINS_13Kernel_traitsIf6__halfS2_S2_fjLj6144ELj1ELj1ELj8ELj16ENS_18Kernel_traits_baseILj6144EfS2_S2_S2_fjLj256EEEEELb1ELb1ELb0ELb1EEEvNS_9FwdParamsE,"",@"SHT_CUDA_INFO"
	.sectionflags	@""
	.align	4


	//----- nvinfo : EIATTR_CUDA_API_VERSION
	.align		4
        /*0000*/ 	.byte	0x04, 0x37
        /*0002*/ 	.short	(.L_2644 - .L_2643)
.L_2643:
        /*0004*/ 	.word	0x00000082


	//----- nvinfo : EIATTR_KPARAM_INFO
	.align		4
.L_2644:
        /*0008*/ 	.byte	0x04, 0x17
        /*000a*/ 	.short	(.L_2646 - .L_2645)
.L_2645:
        /*000c*/ 	.word	0x00000000
        /*0010*/ 	.short	0x0000
        /*0012*/ 	.short	0x0000
        /*0014*/ 	.byte	0x00, 0xf0, 0xa1, 0x03


	//----- nvinfo : EIATTR_SPARSE_MMA_MASK
	.align		4
.L_2646:
        /*0018*/ 	.byte	0x03, 0x50
        /*001a*/ 	.short	0x0000


	//----- nvinfo : EIATTR_MAXREG_COUNT
	.align		4
        /*001c*/ 	.byte	0x03, 0x1b
        /*001e*/ 	.short	0x00ff


	//----- nvinfo : EIATTR_NUM_BARRIERS
	.align		4
        /*0020*/ 	.byte	0x02, 0x4c
        /*0022*/ 	.byte	0x01
	.zero		1


	//----- nvinfo : EIATTR_MERCURY_ISA_VERSION
	.align		4
        /*0024*/ 	.byte	0x03, 0x5f
        /*0026*/ 	.short	0x0101


	//----- nvinfo : EIATTR_COOP_GROUP_MASK_REGIDS
	.align		4
        /*0028*/ 	.byte	0x04, 0x29
        /*002a*/ 	.short	(.L_2648 - .L_2647)


	//   ....[0]....
.L_2647:
        /*002c*/ 	.word	0xffffffff


	//   ....[1]....
        /*0030*/ 	.word	0xffffffff


	//   ....[2]....
        /*0034*/ 	.word	0xffffffff


	//   ....[3]....
        /*0038*/ 	.word	0xffffffff


	//   ....[4]....
        /*003c*/ 	.word	0xffffffff


	//   ....[5]....
        /*0040*/ 	.word	0xffffffff


	//   ....[6]....
        /*0044*/ 	.word	0xffffffff


	//   ....[7]....
        /*0048*/ 	.word	0xffffffff


	//   ....[8]....
        /*004c*/ 	.word	0xffffffff


	//   ....[9]....
        /*0050*/ 	.word	0xffffffff


	//   ....[10]....
        /*0054*/ 	.word	0xffffffff


	//   ....[11]....
        /*0058*/ 	.word	0xffffffff


	//   ....[12]....
        /*005c*/ 	.word	0xffffffff


	//   ....[13]....
        /*0060*/ 	.word	0xffffffff


	//   ....[14]....
        /*0064*/ 	.word	0xffffffff


	//   ....[15]....
        /*0068*/ 	.word	0xffffffff


	//   ....[16]....
        /*006c*/ 	.word	0xffffffff


	//   ....[17]....
        /*0070*/ 	.word	0xffffffff


	//   ....[18]....
        /*0074*/ 	.word	0xffffffff


	//   ....[19]....
        /*0078*/ 	.word	0xffffffff


	//   ....[20]....
        /*007c*/ 	.word	0xffffffff


	//   ....[21]....
        /*0080*/ 	.word	0x0500006c


	//   ....[22]....
        /*0084*/ 	.word	0x0500006c


	//   ....[23]....
        /*0088*/ 	.word	0x0500006c


	//   ....[24]....
        /*008c*/ 	.word	0x0500006c


	//   ....[25]....
        /*0090*/ 	.word	0x0500006c


	//   ....[26]....
        /*0094*/ 	.word	0x0500006c


	//   ....[27]....
        /*0098*/ 	.word	0x0500006c


	//   ....[28]....
        /*009c*/ 	.word	0x0500006c


	//   ....[29]....
        /*00a0*/ 	.word	0x0500006c


	//   ....[30]....
        /*00a4*/ 	.word	0x0500006c


	//----- nvinfo : EIATTR_COOP_GROUP_INSTR_OFFSETS
	.align		4
.L_2648:
        /*00a8*/ 	.byte	0x04, 0x28
        /*00aa*/ 	.short	(.L_2650 - .L_2649)


	//   ....[0]....
.L_2649:
        /*00ac*/ 	.word	0x000093d0


	//   ....[1]....
        /*00b0*/ 	.word	0x000093f0


	//   ....[2]....
        /*00b4*/ 	.word	0x00009410


	//   ....[3]....
        /*00b8*/ 	.word	0x00009430


	//   ....[4]....
        /*00bc*/ 	.word	0x00009450


	//   ....[5]....
        /*00c0*/ 	.word	0x00009780


	//   ....[6]....
        /*00c4*/ 	.word	0x000097a0


	//   ....[7]....
        /*00c8*/ 	.word	0x000097c0


	//   ....[8]....
        /*00cc*/ 	.word	0x000097e0


	//   ....[9]....
        /*00d0*/ 	.word	0x00009800


	//   ....[10]....
        /*00d4*/ 	.word	0x00009970


	//   ....[11]....
        /*00d8*/ 	.word	0x000099e0


	//   ....[12]....
        /*00dc*/ 	.word	0x00009a10


	//   ....[13]....
        /*00e0*/ 	.word	0x00009a30


	//   ....[14]....
        /*00e4*/ 	.word	0x00009a40


	//   ....[15]....
        /*00e8*/ 	.word	0x00009ac0


	//   ....[16]....
        /*00ec*/ 	.word	0x00009b20


	//   ....[17]....
        /*00f0*/ 	.word	0x00009bd0


	//   ....[18]....
        /*00f4*/ 	.word	0x00009c00


	//   ....[19]....
        /*00f8*/ 	.word	0x00009ca0


	//   ....[20]....
        /*00fc*/ 	.word	0x00009cd0


	//   ....[21]....
        /*0100*/ 	.word	0x0000a400


	//   ....[22]....
        /*0104*/ 	.word	0x0000a470


	//   ....[23]....
        /*0108*/ 	.word	0x0000a4e0


	//   ....[24]....
        /*010c*/ 	.word	0x0000a550


	//   ....[25]....
        /*0110*/ 	.word	0x0000a5c0


	//   ....[26]....
        /*0114*/ 	.word	0x0000a930


	//   ....[27]....
        /*0118*/ 	.word	0x0000a9a0


	//   ....[28]....
        /*011c*/ 	.word	0x0000aa10


	//   ....[29]....
        /*0120*/ 	.word	0x0000aa80


	//   ....[30]....
        /*0124*/ 	.word	0x0000aaf0


	//----- nvinfo : EIATTR_EXIT_INSTR_OFFSETS
	.align		4
.L_2650:
        /*0128*/ 	.byte	0x04, 0x1c
        /*012a*/ 	.short	(.L_2652 - .L_2651)


	//   ....[0]....
.L_2651:
        /*012c*/ 	.word	0x000006f0


	//   ....[1]....
        /*0130*/ 	.word	0x0000a3a0


	//----- nvinfo : EIATTR_MAX_THREADS
	.align		4
.L_2652:
        /*0134*/ 	.byte	0x04, 0x05
        /*0136*/ 	.short	(.L_2654 - .L_2653)
.L_2653:
        /*0138*/ 	.word	0x00000100
        /*013c*/ 	.word	0x00000001
        /*0140*/ 	.word	0x00000001


	//----- nvinfo : EIATTR_CRS_STACK_SIZE
	.align		4
.L_2654:
        /*0144*/ 	.byte	0x04, 0x1e
        /*0146*/ 	.short	(.L_2656 - .L_2655)
.L_2655:
        /*0148*/ 	.word	0x00000000


	//----- nvinfo : EIATTR_CBANK_PARAM_SIZE
	.align		4
.L_2656:
        /*014c*/ 	.byte	0x03, 0x19
        /*014e*/ 	.short	0x00e8


	//----- nvinfo : EIATTR_PARAM_CBANK
	.align		4
        /*0150*/ 	.byte	0x04, 0x0a
        /*0152*/ 	.short	(.L_2658 - .L_2657)
	.align		4
.L_2657:
        /*0154*/ 	.word	index@(.nv.constant0._ZN10layer_norm13ln_fwd_kernelINS_13Kernel_traitsIf6__halfS2_S2_fjLj6144ELj1ELj1ELj8ELj16ENS_18Kernel_traits_baseILj6144EfS2_S2_S2_fjLj256EEEEELb1ELb1ELb0ELb1EEEvNS_9FwdParamsE)
        /*0158*/ 	.short	0x0210
        /*015a*/ 	.short	0x00e8


	//----- nvinfo : EIATTR_SW_WAR
	.align		4
.L_2658:
        /*015c*/ 	.byte	0x04, 0x36
        /*015e*/ 	.short	(.L_2660 - .L_2659)
.L_2659:
        /*0160*/ 	.word	0x00000008
.L_2660:


//--------------------- .nv.info._ZN10layer_norm13ln_fwd_kernelINS_13Kernel_traitsIf6__halfS2_S2_fjLj6144ELj1ELj1ELj8ELj16ENS_18Kernel_traits_baseILj6144EfS2_S2_S2_fjLj256EEEEELb1ELb1ELb1ELb0EEEvNS_9FwdParamsE --------------------------
	.section	.nv.info._ZN10layer_norm13ln_fwd_kernelINS_13Kernel_traitsIf6__halfS2_S2_fjLj6144ELj1ELj1ELj8ELj16ENS_18Kernel_traits_baseILj6144EfS2_S2_S2_fjLj256EEEEELb1ELb1ELb1ELb0EEEvNS_9FwdParamsE,"",@"SHT_CUDA_INFO"
	.sectionflags	@""
	.align	4


	//----- nvinfo : EIATTR_CUDA_API_VERSION
	.align		4
        /*0000*/ 	.byte	0x04, 0x37
        /*0002*/ 	.short	(.L_2662 - .L_2661)
.L_2661:
        /*0004*/ 	.word	0x00000082


	//----- nvinfo : EIATTR_KPARAM_INFO
	.align		4
.L_2662:
        /*0008*/ 	.byte	0x04, 0x17
        /*000a*/ 	.short	(.L_2664 - .L_2663)
.L_2663:
        /*000c*/ 	.word	0x00000000
        /*0010*/ 	.short	0x0000
        /*0012*/ 	.short	0x0000
        /*0014*/ 	.byte	0x00, 0xf0, 0xa1, 0x03


	//----- nvinfo : EIATTR_SPARSE_MMA_MASK
	.align		4
.L_2664:
        /*0018*/ 	.byte	0x03, 0x50
        /*001a*/ 	.short	0x0000


	//----- nvinfo : EIATTR_MAXREG_COUNT
	.align		4
        /*001c*/ 	.byte	0x03, 0x1b
        /*001e*/ 	.short	0x00ff


	//----- nvinfo : EIATTR_NUM_BARRIERS
	.align		4
        /*0020*/ 	.byte	0x02, 0x4c
        /*0022*/ 	.byte	0x01
	.zero		1


	//----- nvinfo : EIATTR_MERCURY_ISA_VERSION
	.align		4
        /*0024*/ 	.byte	0x03, 0x5f
        /*0026*/ 	.short	0x0101


	//----- nvinfo : EIATTR_COOP_GROUP_MASK_REGIDS
	.align		4
        /*0028*/ 	.byte	0x04, 0x29
        /*002a*/ 	.short	(.L_2666 - .L_2665)


	//   ....[0]....
.L_2665:
        /*002c*/ 	.word	0xffffffff


	//   ....[1]....
        /*0030*/ 	.word	0xffffffff


	//   ....[2]....
        /*0034*/ 	.word	0xffffffff


	//   ....[3]....
        /*0038*/ 	.word	0xffffffff


	//   ....[4]....
        /*003c*/ 	.word	0xffffffff


	//   ....[5]....
        /*0040*/ 	.word	0xffffffff


	//   ....[6]....
        /*0044*/ 	.word	0xffffffff


	//   ....[7]....
        /*0048*/ 	.word	0xffffffff


	//   ....[8]....
        /*004c*/ 	.word	0xffffffff


	//   ....[9]....
        /*0050*/ 	.word	0xffffffff


	//   ....[10]....
        /*0054*/ 	.word	0xffffffff


	//   ....[11]....
        /*0058*/ 	.word	0xffffffff


	//   ....[12]....
        /*005c*/ 	.word	0xffffffff


	//   ....[13]....
        /*0060*/ 	.word	0xffffffff


	//   ....[14]....
        /*0064*/ 	.word	0xffffffff


	//   ....[15]....
        /*0068*/ 	.word	0xffffffff


	//   ....[16]....
        /*006c*/ 	.word	0xffffffff


	//   ....[17]....
        /*0070*/ 	.word	0xffffffff


	//   ....[18]....
        /*0074*/ 	.word	0xffffffff


	//   ....[19]....
        /*0078*/ 	.word	0xffffffff


	//   ....[20]....
        /*007c*/ 	.word	0xffffffff


	//   ....[21]....
        /*0080*/ 	.word	0x05000098


	//   ....[22]....
        /*0084*/ 	.word	0x05000098


	//   ....[23]....
        /*0088*/ 	.word	0x05000098


	//   ....[24]....
        /*008c*/ 	.word	0x05000098


	//   ....[25]....
        /*0090*/ 	.word	0x05000098


	//   ....[26]....
        /*0094*/ 	.word	0x05000098


	//   ....[27]....
        /*0098*/ 	.word	0x05000098


	//   ....[28]....
        /*009c*/ 	.word	0x05000098


	//   ....[29]....
        /*00a0*/ 	.word	0x05000098


	//   ....[30]....
        /*00a4*/ 	.word	0x05000098


	//----- nvinfo : EIATTR_COOP_GROUP_INSTR_OFFSETS
	.align		4
.L_2666:
        /*00a8*/ 	.byte	0x04, 0x28
        /*00aa*/ 	.short	(.L_2668 - .L_2667)


	//   ....[0]....
.L_2667:
        /*00ac*/ 	.word	0x0000a910


	//   ....[1]....
        /*00b0*/ 	.word	0x0000a930


	//   ....[2]....
        /*00b4*/ 	.word	0x0000a950


	//   ....[3]....
        /*00b8*/ 	.word	0x0000a970


	//   ....[4]....
        /*00bc*/ 	.word	0x0000a990


	//   ....[5]....
        /*00c0*/ 	.word	0x0000acd0


	//   ....[6]....
        /*00c4*/ 	.word	0x0000acf0


	//   ....[7]....
        /*00c8*/ 	.word	0x0000ad10


	//   ....[8]....
        /*00cc*/ 	.word	0x0000ad30


	//   ....[9]....
        /*00d0*/ 	.word	0x0000ad50


	//   ....[10]....
        /*00d4*/ 	.word	0x0000aec0


	//   ....[11]....
        /*00d8*/ 	.word	0x0000af20


	//   ....[12]....
        /*00dc*/ 	.word	0x0000af50


	//   ....[13]....
        /*00e0*/ 	.word	0x0000af60


	//   ....[14]....
        /*00e4*/ 	.word	0x0000aff0


	//   ....[15]....
        /*00e8*/ 	.word	0x0000b030


	//   ....[16]....
        /*00ec*/ 	.word	0x0000b0b0


	//   ....[17]....
        /*00f0*/ 	.word	0x0000b100


	//   ....[18]....
        /*00f4*/ 	.word	0x0000b110


	//   ....[19]....
        /*00f8*/ 	.word	0x0000b200


	//   ....[20]....
        /*00fc*/ 	.word	0x0000b220


	//   ....[21]....
        /*0100*/ 	.word	0x0000baa0


	//   ....[22]....
        /*0104*/ 	.word	0x0000bb10


	//   ....[23]....
        /*0108*/ 	.word	0x0000bb80


	//   ....[24]....
        /*010c*/ 	.word	0x0000bbf0


	//   ....[25]....
        /*0110*/ 	.word	0x0000bc60


	//   ....[26]....
        /*0114*/ 	.word	0x0000bfe0


	//   ....[27]....
        /*0118*/ 	.word	0x0000c050


	//   ....[28]....
        /*011c*/ 	.word	0x0000c0c0


	//   ....[29]....
        /*0120*/ 	.word	0x0000c130


	//   ....[30]....
        /*0124*/ 	.word	0x0000c1a0


	//----- nvinfo : EIATTR_EXIT_INSTR_OFFSETS
	.align		4
.L_2668:
        /*0128*/ 	.byte	0x04, 0x1c
        /*012a*/ 	.short	(.L_2670 - .L_2669)


	//   ....[0]....
.L_2669:
        /*012c*/ 	.word	0x00000980


	//   ....[1]....
        /*0130*/ 	.word	0x0000ba40


	//----- nvinfo : EIATTR_MAX_THREADS
	.align		4
.L_2670:
        /*0134*/ 	.byte	0x04, 0x05
        /*0136*/ 	.short	(.L_2672 - .L_2671)
.L_2671:
        /*0138*/ 	.word	0x00000100
        /*013c*/ 	.word	0x00000001
        /*0140*/ 	.word	0x00000001


	//----- nvinfo : EIATTR_CRS_STACK_SIZE
	.align		4
.L_2672:
        /*0144*/ 	.byte	0x04, 0x1e
        /*0146*/ 	.short	(.L_2674 - .L_2673)
.L_2673:
        /*0148*/ 	.word	0x00000000


	//----- nvinfo : EIATTR_CBANK_PARAM_SIZE
	.align		4
.L_2674:
        /*014c*/ 	.byte	0x03, 0x19
        /*014e*/ 	.short	0x00e8


	//----- nvinfo : EIATTR_PARAM_CBANK
	.align		4
        /*0150*/ 	.byte	0x04, 0x0a
        /*0152*/ 	.short	(.L_2676 - .L_2675)
	.align		4
.L_2675:
        /*0154*/ 	.word	index@(.nv.constant0._ZN10layer_norm13ln_fwd_kernelINS_13Kernel_traitsIf6__halfS2_S2_fjLj6144ELj1ELj1ELj8ELj16ENS_18Kernel_traits_baseILj6144EfS2_S2_S2_fjLj256EEEEELb1ELb1ELb1ELb0EEEvNS_9FwdParamsE)
        /*0158*/ 	.short	0x0210
        /*015a*/ 	.short	0x00e8


	//----- nvinfo : EIATTR_SW_WAR
	.align		4
.L_2676:
        /*015c*/ 	.byte	0x04, 0x36
        /*015e*/ 	.short	(.L_2678 - .L_2677)
.L_2677:
        /*0160*/ 	.word	0x00000008
.L_2678:


//--------------------- .nv.info._ZN10layer_norm13ln_fwd_kernelINS_13Kernel_traitsIf6__halfS2_S2_fjLj6144ELj1ELj1ELj8ELj16ENS_18Kernel_traits_baseILj6144EfS2_S2_S2_fjLj256EEEEELb1ELb1ELb1ELb1EEEvNS_9FwdParamsE --------------------------
	.section	.nv.info._ZN10layer_norm13ln_fwd_kernelINS_13Kernel_traitsIf6__halfS2_S2_fjLj6144ELj1ELj1ELj8ELj16ENS_18Kernel_traits_baseILj6144EfS2_S2_S2_fjLj256EEEEELb1ELb1ELb1ELb1EEEvNS_9FwdParamsE,"",@"SHT_CUDA_INFO"
	.sectionflags	@""
	.align	4


	//----- nvinfo : EIATTR_CUDA_API_VERSION
	.align		4
        /*0000*/ 	.byte	0x04, 0x37
        /*0002*/ 	.short	(.L_2680 - .L_2679)
.L_2679:
        /*0004*/ 	.word	0x00000082


	//----- nvinfo : EIATTR_KPARAM_INFO
	.align		4
.L_2680:
        /*0008*/ 	.byte	0x04, 0x17
        /*000a*/ 	.short	(.L_2682 - .L_2681)
.L_2681:
        /*000c*/ 	.word	0x00000000
        /*0010*/ 	.short	0x0000
        /*0012*/ 	.short	0x0000
        /*0014*/ 	.byte	0x00, 0xf0, 0xa1, 0x03


	//----- nvinfo : EIATTR_SPARSE_MMA_MASK
	.align		4
.L_2682:
        /*0018*/ 	.byte	0x03, 0x50
        /*001a*/ 	.short	0x0000


	//----- nvinfo : EIATTR_MAXREG_COUNT
	.align		4
        /*001c*/ 	.byte	0x03, 0x1b
        /*001e*/ 	.short	0x00ff


	//----- nvinfo : EIATTR_NUM_BARRIERS
	.align		4
        /*0020*/ 	.byte	0x02, 0x4c
        /*0022*/ 	.byte	0x01
	.zero		1


	//----- nvinfo : EIATTR_MERCURY_ISA_VERSION
	.align		4
        /*0024*/ 	.byte	0x03, 0x5f
        /*0026*/ 	.short	0x0101


	//----- nvinfo : EIATTR_COOP_GROUP_MASK_REGIDS
	.align		4
        /*0028*/ 	.byte	0x04, 0x29
        /*002a*/ 	.short	(.L_2684 - .L_2683)


	//   ....[0]....
.L_2683:
        /*002c*/ 	.word	0xffffffff


	//   ....[1]....
        /*0030*/ 	.word	0xffffffff


	//   ....[2]....
        /*0034*/ 	.word	0xffffffff


	//   ....[3]....
        /*0038*/ 	.word	0xffffffff


	//   ....[4]....
        /*003c*/ 	.word	0xffffffff


	//   ....[5]....
        /*0040*/ 	.word	0xffffffff


	//   ....[6]....
        /*0044*/ 	.word	0xffffffff


	//   ....[7]....
        /*0048*/ 	.word	0xffffffff


	//   ....[8]....
        /*004c*/ 	.word	0xffffffff


	//   ....[9]....
        /*0050*/ 	.word	0xffffffff


	//   ....[10]....
        /*0054*/ 	.word	0xffffffff


	//   ....[11]....
        /*0058*/ 	.word	0xffffffff


	//   ....[12]....
        /*005c*/ 	.word	0xffffffff


	//   ....[13]....
        /*0060*/ 	.word	0xffffffff


	//   ....[14]....
        /*0064*/ 	.word	0xffffffff


	//   ....[15]....
        /*0068*/ 	.word	0xffffffff


	//   ....[16]....
        /*006c*/ 	.word	0xffffffff


	//   ....[17]....
        /*0070*/ 	.word	0xffffffff


	//   ....[18]....
        /*0074*/ 	.word	0xffffffff


	//   ....[19]....
        /*0078*/ 	.word	0xffffffff


	//   ....[20]....
        /*007c*/ 	.word	0xffffffff


	//   ....[21]....
        /*0080*/ 	.word	0x0500008a


	//   ....[22]....
        /*0084*/ 	.word	0x0500008a


	//   ....[23]....
        /*0088*/ 	.word	0x0500008a


	//   ....[24]....
        /*008c*/ 	.word	0x0500008a


	//   ....[25]....
        /*0090*/ 	.word	0x0500008a


	//   ....[26]....
        /*0094*/ 	.word	0x0500008a


	//   ....[27]....
        /*0098*/ 	.word	0x0500008a


	//   ....[28]....
        /*009c*/ 	.word	0x0500008a


	//   ....[29]....
        /*00a0*/ 	.word	0x0500008a


	//   ....[30]....
        /*00a4*/ 	.word	0x0500008a


	//----- nvinfo : EIATTR_COOP_GROUP_INSTR_OFFSETS
	.align		4
.L_2684:
        /*00a8*/ 	.byte	0x04, 0x28
        /*00aa*/ 	.short	(.L_2686 - .L_2685)


	//   ....[0]....
.L_2685:
        /*00ac*/ 	.word	0x0000a440


	//   ....[1]....
        /*00b0*/ 	.word	0x0000a460


	//   ....[2]....
        /*00b4*/ 	.word	0x0000a480


	//   ....[3]....
        /*00b8*/ 	.word	0x0000a4a0


	//   ....[4]....
        /*00bc*/ 	.word	0x0000a4c0


	//   ....[5]....
        /*00c0*/ 	.word	0x0000a7f0


	//   ....[6]....
        /*00c4*/ 	.word	0x0000a810


	//   ....[7]....
        /*00c8*/ 	.word	0x0000a830


	//   ....[8]....
        /*00cc*/ 	.word	0x0000a850


	//   ....[9]....
        /*00d0*/ 	.word	0x0000a870


	//   ....[10]....
        /*00d4*/ 	.word	0x0000a9f0


	//   ....[11]....
        /*00d8*/ 	.word	0x0000aa40


	//   ....[12]....
        /*00dc*/ 	.word	0x0000aa50


	//   ....[13]....
        /*00e0*/ 	.word	0x0000aa60


	//   ....[14]....
        /*00e4*/ 	.word	0x0000aaf0


	//   ....[15]....
        /*00e8*/ 	.word	0x0000ab50


	//   ....[16]....
        /*00ec*/ 	.word	0x0000ab70


	//   ....[17]....
        /*00f0*/ 	.word	0x0000ac20


	//   ....[18]....
        /*00f4*/ 	.word	0x0000ac70


	//   ....[19]....
        /*00f8*/ 	.word	0x0000ad20


	//   ....[20]....
        /*00fc*/ 	.word	0x0000ad40


	//   ....[21]....
        /*0100*/ 	.word	0x0000b500


	//   ....[22]....
        /*0104*/ 	.word	0x0000b570


	//   ....[23]....
        /*0108*/ 	.word	0x0000b5e0


	//   ....[24]....
        /*010c*/ 	.word	0x0000b650


	//   ....[25]....
        /*0110*/ 	.word	0x0000b6c0


	//   ....[26]....
        /*0114*/ 	.word	0x0000ba30


	//   ....[27]....
        /*0118*/ 	.word	0x0000baa0


	//   ....[28]....
        /*011c*/ 	.word	0x0000bb10


	//   ....[29]....
        /*0120*/ 	.word	0x0000bb80


	//   ....[30]....
        /*0124*/ 	.word	0x0000bbf0


	//----- nvinfo : EIATTR_EXIT_INSTR_OFFSETS
	.align		4
.L_2686:
        /*0128*/ 	.byte	0x04, 0x1c
        /*012a*/ 	.short	(.L_2688 - .L_2687)


	//   ....[0]....
.L_2687:
        /*012c*/ 	.word	0x00000340


	//   ....[1]....
        /*0130*/ 	.word	0x0000b4a0


	//----- nvinfo : EIATTR_MAX_THREADS
	.align		4
.L_2688:
        /*0134*/ 	.byte	0x04, 0x05
        /*0136*/ 	.short	(.L_2690 - .L_2689)
.L_2689:
        /*0138*/ 	.word	0x00000100
        /*013c*/ 	.word	0x00000001
        /*0140*/ 	.word	0x00000001


	//----- nvinfo : EIATTR_CRS_STACK_SIZE
	.align		4
.L_2690:
        /*0144*/ 	.byte	0x04, 0x1e
        /*0146*/ 	.short	(.L_2692 - .L_2691)
.L_2691:
        /*0148*/ 	.word	0x00000000


	//----- nvinfo : EIATTR_CBANK_PARAM_SIZE
	.align		4
.L_2692:
        /*014c*/ 	.byte	0x03, 0x19
        /*014e*/ 	.short	0x00e8


	//----- nvinfo : EIATTR_PARAM_CBANK
	.align		4
        /*0150*/ 	.byte	0x04, 0x0a
        /*0152*/ 	.short	(.L_2694 - .L_2693)
	.align		4
.L_2693:
        /*0154*/ 	.word	index@(.nv.constant0._ZN10layer_norm13ln_fwd_kernelINS_13Kernel_traitsIf6__halfS2_S2_fjLj6144ELj1ELj1ELj8ELj16ENS_18Kernel_traits_baseILj6144EfS2_S2_S2_fjLj256EEEEELb1ELb1ELb1ELb1EEEvNS_9FwdParamsE)
        /*0158*/ 	.short	0x0210
        /*015a*/ 	.short	0x00e8


	//----- nvinfo : EIATTR_SW_WAR
	.align		4
.L_2694:
        /*015c*/ 	.byte	0x04, 0x36
        /*015e*/ 	.short	(.L_2696 - .L_2695)
.L_2695:
        /*0160*/ 	.word	0x00000008
.L_2696:


//--------------------- .nv.info._ZN10layer_norm13ln_fwd_kernelINS_13Kernel_traitsI6__halfS2_fS2_fjLj6144ELj1ELj1ELj8ELj16ENS_18Kernel_traits_baseILj6144ES2_S2_fS2_fjLj256EEEEELb0ELb0ELb0ELb0EEEvNS_9FwdParamsE --------------------------
	.section	.nv.info._ZN10layer_norm13ln_fwd_kernelINS_13Kernel_traitsI6__halfS2_fS2_fjLj6144ELj1ELj1ELj8ELj16ENS_18Kernel_traits_baseILj6144ES2_S2_fS2_fjLj256EEEEELb0ELb0ELb0ELb0EEEvNS_9FwdParamsE,"",@"SHT_CUDA_INFO"
	.sectionflags	@""
	.align	4


	//----- nvinfo : EIATTR_CUDA_API_VERSION
	.align		4
        /*0000*/ 	.byte	0x04, 0x37
        /*0002*/ 	.short	(.L_2698 - .L_2697)
.L_2697:
        /*0004*/ 	.word	0x00000082


	//----- nvinfo : EIATTR_KPARAM_INFO
	.align		4
.L_2698:
        /*0008*/ 	.byte	0x04, 0x17
        /*000a*/ 	.short	(.L_2700 - .L_2699)
.L_2699:
        /*000c*/ 	.word	0x00000000
        /*0010*/ 	.short	0x0000
        /*0012*/ 	.short	0x0000
        /*0014*/ 	.byte	0x00, 0xf0, 0xa1, 0x03


	//----- nvinfo : EIATTR_SPARSE_MMA_MASK
	.align		4
.L_2700:
        /*0018*/ 	.byte	0x03, 0x50
        /*001a*/ 	.short	0x0000


	//----- nvinfo : EIATTR_MAXREG_COUNT
	.align		4
        /*001c*/ 	.byte	0x03, 0x1b
        /*001e*/ 	.short	0x00ff


	//----- nvinfo : EIATTR_NUM_BARRIERS
	.align		4
        /*0020*/ 	.byte	0x02, 0x4c
        /*0022*/ 	.byte	0x01
	.zero		1


	//----- nvinfo : EIATTR_MERCURY_ISA_VERSION
	.align		4
        /*0024*/ 	.byte	0x03, 0x5f
        /*0026*/ 	.short	0x0101


	//----- nvinfo : EIATTR_COOP_GROUP_MASK_REGIDS
	.align		4
        /*0028*/ 	.byte	0x04, 0x29
        /*002a*/ 	.short	(.L_2702 - .L_2701)


	//   ....[0]....
.L_2701:
        /*002c*/ 	.word	0xffffffff


	//   ....[1]....
        /*0030*/ 	.word	0xffffffff


	//   ....[2]....
        /*0034*/ 	.word	0xffffffff


	//   ....[3]....
        /*0038*/ 	.word	0xffffffff


	//   ....[4]....
        /*003c*/ 	.word	0xffffffff


	//   ....[5]....
        /*0040*/ 	.word	0xffffffff


	//   ....[6]....
        /*0044*/ 	.word	0xffffffff


	//   ....[7]....
        /*0048*/ 	.word	0xffffffff


	//   ....[8]....
        /*004c*/ 	.word	0xffffffff


	//   ....[9]....
        /*0050*/ 	.word	0xffffffff


	//   ....[10]....
        /*0054*/ 	.word	0xffffffff


	//   ....[11]....
        /*0058*/ 	.word	0xffffffff


	//   ....[12]....
        /*005c*/ 	.word	0xffffffff


	//   ....[13]....
        /*0060*/ 	.word	0xffffffff


	//   ....[14]....
        /*0064*/ 	.word	0xffffffff


	//   ....[15]....
        /*0068*/ 	.word	0xffffffff


	//   ....[16]....
        /*006c*/ 	.word	0xffffffff


	//   ....[17]....
        /*0070*/ 	.word	0xffffffff


	//   ....[18]....
        /*0074*/ 	.word	0xffffffff


	//   ....[19]....
        /*0078*/ 	.word	0xffffffff


	//   ....[20]....
        /*007c*/ 	.word	0xffffffff


	//   ....[21]....
        /*0080*/ 	.word	0x05000061


	//   ....[22]....
        /*0084*/ 	.word	0x05000061


	//   ....[23]....
        /*0088*/ 	.word	0x05000061


	//   ....[24]....
        /*008c*/ 	.word	0x05000061


	//   ....[25]....
        /*0090*/ 	.word	0x05000061


	//   ....[26]....
        /*0094*/ 	.word	0x05000061


	//   ....[27]....
        /*0098*/ 	.word	0x05000061


	//   ....[28]....
        /*009c*/ 	.word	0x05000061


	//   ....[29]....
        /*00a0*/ 	.word	0x05000061


	//   ....[30]....
        /*00a4*/ 	.word	0x05000061


	//----- nvinfo : EIATTR_COOP_GROUP_INSTR_OFFSETS
	.align		4
.L_2702:
        /*00a8*/ 	.byte	0x04, 0x28
        /*00aa*/ 	.short	(.L_2704 - .L_2703)


	//   ....[0]....
.L_2703:
        /*00ac*/ 	.word	0x000013a0


	//   ....[1]....
        /*00b0*/ 	.word	0x000013c0


	//   ....[2]....
        /*00b4*/ 	.word	0x000013e0


	//   ....[3]....
        /*00b8*/ 	.word	0x00001400


	//   ....[4]....
        /*00bc*/ 	.word	0x00001420


	//   ....[5]....
        /*00c0*/ 	.word	0x00001760


	//   ....[6]....
        /*00c4*/ 	.word	0x00001780


	//   ....[7]....
        /*00c8*/ 	.word	0x000017a0


	//   ....[8]....
        /*00cc*/ 	.word	0x000017c0


	//   ....[9]....
        /*00d0*/ 	.word	0x000017e0


	//   ....[10]....
        /*00d4*/ 	.word	0x00001980


	//   ....[11]....
        /*00d8*/ 	.word	0x000019d0


	//   ....[12]....
        /*00dc*/ 	.word	0x000019f0


	//   ....[13]....
        /*00e0*/ 	.word	0x00001a00


	//   ....[14]....
        /*00e4*/ 	.word	0x00001a50


	//   ....[15]....
        /*00e8*/ 	.word	0x00001ac0


	//   ....[16]....
        /*00ec*/ 	.word	0x00001b00


	//   ....[17]....
        /*00f0*/ 	.word	0x00001bc0


	//   ....[18]....
        /*00f4*/ 	.word	0x00001c00


	//   ....[19]....
        /*00f8*/ 	.word	0x00001ca0


	//   ....[20]....
        /*00fc*/ 	.word	0x00001cd0


	//   ....[21]....
        /*0100*/ 	.word	0x000024a0


	//   ....[22]....
        /*0104*/ 	.word	0x00002510


	//   ....[23]....
        /*0108*/ 	.word	0x00002580


	//   ....[24]....
        /*010c*/ 	.word	0x000025f0


	//   ....[25]....
        /*0110*/ 	.word	0x00002660


	//   ....[26]....
        /*0114*/ 	.word	0x000029f0


	//   ....[27]....
        /*0118*/ 	.word	0x00002a60


	//   ....[28]....
        /*011c*/ 	.word	0x00002ad0


	//   ....[29]....
        /*0120*/ 	.word	0x00002b40


	//   ....[30]....
        /*0124*/ 	.word	0x00002bb0


	//----- nvinfo : EIATTR_EXIT_INSTR_OFFSETS
	.align		4
.L_2704:
        /*0128*/ 	.byte	0x04, 0x1c
        /*012a*/ 	.short	(.L_2706 - .L_2705)


	//   ....[0]....
.L_2705:
        /*012c*/ 	.word	0x000003d0


	//   ....[1]....
        /*0130*/ 	.word	0x00002440


	//----- nvinfo : EIATTR_MAX_THREADS
	.align		4
.L_2706:
        /*0134*/ 	.byte	0x04, 0x05
        /*0136*/ 	.short	(.L_2708 - .L_2707)
.L_2707:
        /*0138*/ 	.word	0x00000100
        /*013c*/ 	.word	0x00000001
        /*0140*/ 	.word	0x00000001


	//----- nvinfo : EIATTR_CRS_STACK_SIZE
	.align		4
.L_2708:
        /*0144*/ 	.byte	0x04, 0x1e
        /*0146*/ 	.short	(.L_2710 - .L_2709)
.L_2709:
        /*0148*/ 	.word	0x00000000


	//----- nvinfo : EIATTR_CBANK_PARAM_SIZE
	.align		4
.L_2710:
        /*014c*/ 	.byte	0x03, 0x19
        /*014e*/ 	.short	0x00e8


	//----- nvinfo : EIATTR_PARAM_CBANK
	.align		4
        /*0150*/ 	.byte	0x04, 0x0a
        /*0152*/ 	.short	(.L_2712 - .L_2711)
	.align		4
.L_2711:
        /*0154*/ 	.word	index@(.nv.constant0._ZN10layer_norm13ln_fwd_kernelINS_13Kernel_traitsI6__halfS2_fS2_fjLj6144ELj1ELj1ELj8ELj16ENS_18Kernel_traits_baseILj6144ES2_S2_fS2_fjLj256EEEEELb0ELb0ELb0ELb0EEEvNS_9FwdParamsE)
        /*0158*/ 	.short	0x0210
        /*015a*/ 	.short	0x00e8


	//----- nvinfo : EIATTR_SW_WAR
	.align		4
.L_2712:
        /*015c*/ 	.byte	0x04, 0x36
        /*015e*/ 	.short	(.L_2714 - .L_2713)
.L_2713:
        /*0160*/ 	.word	0x00000008
.L_2714:


//--------------------- .nv.info._ZN10layer_norm13ln_fwd_kernelINS_13Kernel_traitsI6__halfS2_fS2_fjLj6144ELj1ELj1ELj8ELj16ENS_18Kernel_traits_baseILj6144ES2_S2_fS2_fjLj256EEEEELb0ELb0ELb0ELb1EEEvNS_9FwdParamsE --------------------------
	.section	.nv.info._ZN10layer_norm13ln_fwd_kernelINS_13Kernel_traitsI6__halfS2_fS2_fjLj6144ELj1ELj1ELj8ELj16ENS_18Kernel_traits_baseILj6144ES2_S2_fS2_fjLj256EEEEELb0ELb0ELb0ELb1EEEvNS_9FwdParamsE,"",@"SHT_CUDA_INFO"
	.sectionflags	@""
	.align	4


	//----- nvinfo : EIATTR_CUDA_API_VERSION
	.align		4
        /*0000*/ 	.byte	0x04, 0x37
        /*0002*/ 	.short	(.L_2716 - .L_2715)
.L_2715:
        /*0004*/ 	.word	0x00000082


	//----- nvinfo : EIATTR_KPARAM_INFO
	.align		4
.L_2716:
        /*0008*/ 	.byte	0x04, 0x17
        /*000a*/ 	.short	(.L_2718 - .L_2717)
.L_2717:
        /*000c*/ 	.word	0x00000000
        /*0010*/ 	.short	0x0000
        /*0012*/ 	.short	0x0000
        /*0014*/ 	.byte	0x00, 0xf0, 0xa1, 0x03


	//----- nvinfo : EIATTR_SPARSE_MMA_MASK
	.align		4
.L_2718:
        /*0018*/ 	.byte	0x03, 0x50
        /*001a*/ 	.short	0x0000


	//----- nvinfo : EIATTR_MAXREG_COUNT
	.align		4
        /*001c*/ 	.byte	0x03, 0x1b
        /*001e*/ 	.short	0x00ff


	//----- nvinfo : EIATTR_NUM_BARRIERS
	.align		4
        /*0020*/ 	.byte	0x02, 0x4c
        /*0022*/ 	.byte	0x01
	.zero		1


	//----- nvinfo : EIATTR_MERCURY_ISA_VERSION
	.align		4
        /*0024*/ 	.byte	0x03, 0x5f
        /*0026*/ 	.short	0x0101


	//----- nvinfo : EIATTR_COOP_GROUP_MASK_REGIDS
	.align		4
        /*0028*/ 	.byte	0x04, 0x29
        /*002a*/ 	.short	(.L_2720 - .L_2719)


	//   ....[0]....
.L_2719:
        /*002c*/ 	.word	0xffffffff


	//   ....[1]....
        /*0030*/ 	.word	0xffffffff


	//   ....[2]....
        /*0034*/ 	.word	0xffffffff


	//   ....[3]....
        /*0038*/ 	.word	0xffffffff


	//   ....[4]....
        /*003c*/ 	.word	0xffffffff


	//   ....[5]....
        /*0040*/ 	.word	0xffffffff


	//   ....[6]....
        /*0044*/ 	.word	0xffffffff


	//   ....[7]....
        /*0048*/ 	.word	0xffffffff


	//   ....[8]....
        /*004c*/ 	.word	0xffffffff


	//   ....[9]....
        /*0050*/ 	.word	0xffffffff


	//   ....[10]....
        /*0054*/ 	.word	0xffffffff


	//   ....[11]....
        /*0058*/ 	.word	0xffffffff


	//   ....[12]....
        /*005c*/ 	.word	0xffffffff


	//   ....[13]....
        /*0060*/ 	.word	0xffffffff


	//   ....[14]....
        /*0064*/ 	.word	0xffffffff


	//   ....[15]....
        /*0068*/ 	.word	0xffffffff


	//   ....[16]....
        /*006c*/ 	.word	0xffffffff


	//   ....[17]....
        /*0070*/ 	.word	0xffffffff


	//   ....[18]....
        /*0074*/ 	.word	0xffffffff


	//   ....[19]....
        /*0078*/ 	.word	0xffffffff


	//   ....[20]....
        /*007c*/ 	.word	0xffffffff


	//   ....[21]....
        /*0080*/ 	.word	0x0500004d


	//   ....[22]....
        /*0084*/ 	.word	0x0500004d


	//   ....[23]....
        /*0088*/ 	.word	0x0500004d


	//   ....[24]....
        /*008c*/ 	.word	0x0500004d


	//   ....[25]....
        /*0090*/ 	.word	0x0500004d


	//   ....[26]....
        /*0094*/ 	.word	0x0500004d


	//   ....[27]....
        /*0098*/ 	.word	0x0500004d


	//   ....[28]....
        /*009c*/ 	.word	0x0500004d


	//   ....[29]....
        /*00a0*/ 	.word	0x0500004d


	//   ....[30]....
        /*00a4*/ 	.word	0x0500004d


	//----- nvinfo : EIATTR_COOP_GROUP_INSTR_OFFSETS
	.align		4
.L_2720:
        /*00a8*/ 	.byte	0x04, 0x28
        /*00aa*/ 	.short	(.L_2722 - .L_2721)


	//   ....[0]....
.L_2721:
        /*00ac*/ 	.word	0x00001040


	//   ....[1]....
        /*00b0*/ 	.word	0x00001060


	//   ....[2]....
        /*00b4*/ 	.word	0x00001080


	//   ....[3]....
        /*00b8*/ 	.word	0x000010a0


	//   ....[4]....
        /*00bc*/ 	.word	0x000010c0


	//   ....[5]....
        /*00c0*/ 	.word	0x000013f0


	//   ....[6]....
        /*00c4*/ 	.word	0x00001410


	//   ....[7]....
        /*00c8*/ 	.word	0x00001430


	//   ....[8]....
        /*00cc*/ 	.word	0x00001450


	//   ....[9]....
        /*00d0*/ 	.word	0x00001470


	//   ....[10]....
        /*00d4*/ 	.word	0x000015d0


	//   ....[11]....
        /*00d8*/ 	.word	0x00001630


	//   ....[12]....
        /*00dc*/ 	.word	0x00001650


	//   ....[13]....
        /*00e0*/ 	.word	0x00001660


	//   ....[14]....
        /*00e4*/ 	.word	0x00001720


	//   ....[15]....
        /*00e8*/ 	.word	0x00001740


	//   ....[16]....
        /*00ec*/ 	.word	0x00001760


	//   ....[17]....
        /*00f0*/ 	.word	0x00001800


	//   ....[18]....
        /*00f4*/ 	.word	0x00001850


	//   ....[19]....
        /*00f8*/ 	.word	0x00001900


	//   ....[20]....
        /*00fc*/ 	.word	0x00001910


	//   ....[21]....
        /*0100*/ 	.word	0x00002030


	//   ....[22]....
        /*0104*/ 	.word	0x000020a0


	//   ....[23]....
        /*0108*/ 	.word	0x00002110


	//   ....[24]....
        /*010c*/ 	.word	0x00002180


	//   ....[25]....
        /*0110*/ 	.word	0x000021f0


	//   ....[26]....
        /*0114*/ 	.word	0x00002570


	//   ....[27]....
        /*0118*/ 	.word	0x000025e0


	//   ....[28]....
        /*011c*/ 	.word	0x00002650


	//   ....[29]....
        /*0120*/ 	.word	0x000026c0


	//   ....[30]....
        /*0124*/ 	.word	0x00002730


	//----- nvinfo : EIATTR_EXIT_INSTR_OFFSETS
	.align		4
.L_2722:
        /*0128*/ 	.byte	0x04, 0x1c
        /*012a*/ 	.short	(.L_2724 - .L_2723)


	//   ....[0]....
.L_2723:
        /*012c*/ 	.word	0x00000140


	//   ....[1]....
        /*0130*/ 	.word	0x00001fd0


	//----- nvinfo : EIATTR_MAX_THREADS
	.align		4
.L_2724:
        /*0134*/ 	.byte	0x04, 0x05
        /*0136*/ 	.short	(.L_2726 - .L_2725)
.L_2725:
        /*0138*/ 	.word	0x00000100
        /*013c*/ 	.word	0x00000001
        /*0140*/ 	.word	0x00000001


	//----- nvinfo : EIATTR_CRS_STACK_SIZE
	.align		4
.L_2726:
        /*0144*/ 	.byte	0x04, 0x1e
        /*0146*/ 	.short	(.L_2728 - .L_2727)
.L_2727:
        /*0148*/ 	.word	0x00000000


	//----- nvinfo : EIATTR_CBANK_PARAM_SIZE
	.align		4
.L_2728:
        /*014c*/ 	.byte	0x03, 0x19
        /*014e*/ 	.short	0x00e8


	//----- nvinfo : EIATTR_PARAM_CBANK
	.align		4
        /*0150*/ 	.byte	0x04, 0x0a
        /*0152*/ 	.short	(.L_2730 - .L_2729)
	.align		4
.L_2729:
        /*0154*/ 	.word	index@(.nv.constant0._ZN10layer_norm13ln_fwd_kernelINS_13Kernel_traitsI6__halfS2_fS2_fjLj6144ELj1ELj1ELj8ELj16ENS_18Kernel_traits_baseILj6144ES2_S2_fS2_fjLj256EEEEELb0ELb0ELb0ELb1EEEvNS_9FwdParamsE)
        /*0158*/ 	.short	0x0210
        /*015a*/ 	.short	0x00e8


	//----- nvinfo : EIATTR_SW_WAR
	.align		4
.L_2730:
        /*015c*/ 	.byte	0x04, 0x36
        /*015e*/ 	.short	(.L_2732 - .L_2731)
.L_2731:
        /*0160*/ 	.word	0x00000008
.L_2732:


//--------------------- .nv.info._ZN10layer_norm13ln_fwd_kernelINS_13Kernel_traitsI6__halfS2_fS2_fjLj6144ELj1ELj1ELj8ELj16ENS_18Kernel_traits_baseILj6144ES2_S2_fS2_fjLj256EEEEELb0ELb0ELb1ELb0EEEvNS_9FwdParamsE --------------------------
	.section	.nv.info._ZN10layer_norm13ln_fwd_kernelINS_13Kernel_traitsI6__halfS2_fS2_fjLj6144ELj1ELj1ELj8ELj16ENS_18Kernel_traits_baseILj6144ES2_S2_fS2_fjLj256EEEEELb0ELb0ELb1ELb0EEEvNS_9FwdParamsE,"",@"SHT_CUDA_INFO"
	.sectionflags	@""
	.align	4


	//----- nvinfo : EIATTR_CUDA_API_VERSION
	.align		4
        /*0000*/ 	.byte	0x04, 0x37
        /*0002*/ 	.short	(.L_2734 - .L_2733)
.L_2733:
        /*0004*/ 	.word	0x00000082


	//----- nvinfo : EIATTR_KPARAM_INFO
	.align		4
.L_2734:
        /*0008*/ 	.byte	0x04, 0x17
        /*000a*/ 	.short	(.L_2736 - .L_2735)
.L_2735:
        /*000c*/ 	.word	0x00000000
        /*0010*/ 	.short	0x0000
        /*0012*/ 	.short	0x0000
        /*0014*/ 	.byte	0x00, 0xf0, 0xa1, 0x03


	//----- nvinfo : EIATTR_SPARSE_MMA_MASK
	.align		4
.L_2736:
        /*0018*/ 	.byte	0x03, 0x50
        /*001a*/ 	.short	0x0000


	//----- nvinfo : EIATTR_MAXREG_COUNT
	.align		4
        /*001c*/ 	.byte	0x03, 0x1b
        /*001e*/ 	.short	0x00ff


	//----- nvinfo : EIATTR_NUM_BARRIERS
	.align		4
        /*0020*/ 	.byte	0x02, 0x4c
        /*0022*/ 	.byte	0x01
	.zero		1


	//----- nvinfo : EIATTR_MERCURY_ISA_VERSION
	.align		4
        /*0024*/ 	.byte	0x03, 0x5f
        /*0026*/ 	.short	0x0101


	//----- nvinfo : EIATTR_COOP_GROUP_MASK_REGIDS
	.align		4
        /*0028*/ 	.byte	0x04, 0x29
        /*002a*/ 	.short	(.L_2738 - .L_2737)


	//   ....[0]....
.L_2737:
        /*002c*/ 	.word	0xffffffff


	//   ....[1]....
        /*0030*/ 	.word	0xffffffff


	//   ....[2]....
        /*0034*/ 	.word	0xffffffff


	//   ....[3]....
        /*0038*/ 	.word	0xffffffff


	//   ....[4]....
        /*003c*/ 	.word	0xffffffff


	//   ....[5]....
        /*0040*/ 	.word	0xffffffff


	//   ....[6]....
        /*0044*/ 	.word	0xffffffff


	//   ....[7]....
        /*0048*/ 	.word	0xffffffff


	//   ....[8]....
        /*004c*/ 	.word	0xffffffff


	//   ....[9]....
        /*0050*/ 	.word	0xffffffff


	//   ....[10]....
        /*0054*/ 	.word	0xffffffff


	//   ....[11]....
        /*0058*/ 	.word	0xffffffff


	//   ....[12]....
        /*005c*/ 	.word	0xffffffff


	//   ....[13]....
        /*0060*/ 	.word	0xffffffff


	//   ....[14]....
        /*0064*/ 	.word	0xffffffff


	//   ....[15]....
        /*0068*/ 	.word	0xffffffff


	//   ....[16]....
        /*006c*/ 	.word	0xffffffff


	//   ....[17]....
        /*0070*/ 	.word	0xffffffff


	//   ....[18]....
        /*0074*/ 	.word	0xffffffff


	//   ....[19]....
        /*0078*/ 	.word	0xffffffff


	//   ....[20]....
        /*007c*/ 	.word	0xffffffff


	//   ....[21]....
        /*0080*/ 	.word	0x05000069


	//   ....[22]....
        /*0084*/ 	.word	0x05000069


	//   ....[23]....
        /*0088*/ 	.word	0x05000069


	//   ....[24]....
        /*008c*/ 	.word	0x05000069


	//   ....[25]....
        /*0090*/ 	.word	0x05000069


	//   ....[26]....
        /*0094*/ 	.word	0x05000069


	//   ....[27]....
        /*0098*/ 	.word	0x05000069


	//   ....[28]....
        /*009c*/ 	.word	0x05000069


	//   ....[29]....
        /*00a0*/ 	.word	0x05000069


	//   ....[30]....
        /*00a4*/ 	.word	0x05000069


	//----- nvinfo : EIATTR_COOP_GROUP_INSTR_OFFSETS
	.align		4
.L_2738:
        /*00a8*/ 	.byte	0x04, 0x28
        /*00aa*/ 	.short	(.L_2740 - .L_2739)


	//   ....[0]....
.L_2739:
        /*00ac*/ 	.word	0x00001ce0


	//   ....[1]....
        /*00b0*/ 	.word	0x00001d00


	//   ....[2]....
        /*00b4*/ 	.word	0x00001d20


	//   ....[3]....
        /*00b8*/ 	.word	0x00001d40


	//   ....[4]....
        /*00bc*/ 	.word	0x00001d60


	//   ....[5]....
        /*00c0*/ 	.word	0x000020a0


	//   ....[6]....
        /*00c4*/ 	.word	0x000020c0


	//   ....[7]....
        /*00c8*/ 	.word	0x000020e0


	//   ....[8]....
        /*00cc*/ 	.word	0x00002100


	//   ....[9]....
        /*00d0*/ 	.word	0x00002120


	//   ....[10]....
        /*00d4*/ 	.word	0x00002270


	//   ....[11]....
        /*00d8*/ 	.word	0x00002300


	//   ....[12]....
        /*00dc*/ 	.word	0x00002350


	//   ....[13]....
        /*00e0*/ 	.word	0x00002360


	//   ....[14]....
        /*00e4*/ 	.word	0x000023f0


	//   ....[15]....
        /*00e8*/ 	.word	0x00002420


	//   ....[16]....
        /*00ec*/ 	.word	0x00002440


	//   ....[17]....
        /*00f0*/ 	.word	0x00002500


	//   ....[18]....
        /*00f4*/ 	.word	0x00002540


	//   ....[19]....
        /*00f8*/ 	.word	0x000025d0


	//   ....[20]....
        /*00fc*/ 	.word	0x00002600


	//   ....[21]....
        /*0100*/ 	.word	0x00002e70


	//   ....[22]....
        /*0104*/ 	.word	0x00002ee0


	//   ....[23]....
        /*0108*/ 	.word	0x00002f50


	//   ....[24]....
        /*010c*/ 	.word	0x00002fc0


	//   ....[25]....
        /*0110*/ 	.word	0x00003030


	//   ....[26]....
        /*0114*/ 	.word	0x000033b0


	//   ....[27]....
        /*0118*/ 	.word	0x00003420


	//   ....[28]....
        /*011c*/ 	.word	0x00003490


	//   ....[29]....
        /*0120*/ 	.word	0x00003500


	//   ....[30]....
        /*0124*/ 	.word	0x00003570


	//----- nvinfo : EIATTR_EXIT_INSTR_OFFSETS
	.align		4
.L_2740:
        /*0128*/ 	.byte	0x04, 0x1c
        /*012a*/ 	.short	(.L_2742 - .L_2741)


	//   ....[0]....
.L_2741:
        /*012c*/ 	.word	0x000003d0


	//   ....[1]....
        /*0130*/ 	.word	0x00002e10


	//----- nvinfo : EIATTR_MAX_THREADS
	.align		4
.L_2742:
        /*0134*/ 	.byte	0x04, 0x05
        /*0136*/ 	.short	(.L_2744 - .L_2743)
.L_2743:
        /*0138*/ 	.word	0x00000100
        /*013c*/ 	.word	0x00000001
        /*0140*/ 	.word	0x00000001


	//----- nvinfo : EIATTR_CRS_STACK_SIZE
	.align		4
.L_2744:
        /*0144*/ 	.byte	0x04, 0x1e
        /*0146*/ 	.short	(.L_2746 - .L_2745)
.L_2745:
        /*0148*/ 	.word	0x00000000


	//----- nvinfo : EIATTR_CBANK_PARAM_SIZE
	.align		4
.L_2746:
        /*014c*/ 	.byte	0x03, 0x19
        /*014e*/ 	.short	0x00e8


	//----- nvinfo : EIATTR_PARAM_CBANK
	.align		4
        /*0150*/ 	.byte	0x04, 0x0a
        /*0152*/ 	.short	(.L_2748 - .L_2747)
	.align		4
.L_2747:
        /*0154*/ 	.word	index@(.nv.constant0._ZN10layer_norm13ln_fwd_kernelINS_13Kernel_traitsI6__halfS2_fS2_fjLj6144ELj1ELj1ELj8ELj16ENS_18Kernel_traits_baseILj6144ES2_S2_fS2_fjLj256EEEEELb0ELb0ELb1ELb0EEEvNS_9FwdParamsE)
        /*0158*/ 	.short	0x0210
        /*015a*/ 	.short	0x00e8


	//----- nvinfo : EIATTR_SW_WAR
	.align		4
.L_2748:
        /*015c*/ 	.byte	0x04, 0x36
        /*015e*/ 	.short	(.L_2750 - .L_2749)
.L_2749:
        /*0160*/ 	.word	0x00000008
.L_2750:


//--------------------- .nv.info._ZN10layer_norm13ln_fwd_kernelINS_13Kernel_traitsI6__halfS2_fS2_fjLj6144ELj1ELj1ELj8ELj16ENS_18Kernel_traits_baseILj6144ES2_S2_fS2_fjLj256EEEEELb0ELb0ELb1ELb1EEEvNS_9FwdParamsE --------------------------
	.section	.nv.info._ZN10layer_norm13ln_fwd_kernelINS_13Kernel_traitsI6__halfS2_fS2_fjLj6144ELj1ELj1ELj8ELj16ENS_18Kernel_traits_baseILj6144ES2_S2_fS2_fjLj256EEEEELb0ELb0ELb1ELb1EEEvNS_9FwdParamsE,"",@"SHT_CUDA_INFO"
	.sectionflags	@""
	.align	4


	//----- nvinfo : EIATTR_CUDA_API_VERSION
	.align		4
        /*0000*/ 	.byte	0x04, 0x37
        /*0002*/ 	.short	(.L_2752 - .L_2751)
.L_2751:
        /*0004*/ 	.word	0x00000082


	//----- nvinfo : EIATTR_KPARAM_INFO
	.align		4
.L_2752:
        /*0008*/ 	.byte	0x04, 0x17
        /*000a*/ 	.short	(.L_2754 - .L_2753)
.L_2753:
        /*000c*/ 	.word	0x00000000
        /*0010*/ 	.short	0x0000
        /*0012*/ 	.short	0x0000
        /*0014*/ 	.byte	0x00, 0xf0, 0xa1, 0x03


	//----- nvinfo : EIATTR_SPARSE_MMA_MASK
	.align		4
.L_2754:
        /*0018*/ 	.byte	0x03, 0x50
        /*001a*/ 	.short	0x0000


	//----- nvinfo : EIATTR_MAXREG_COUNT
	.align		4
        /*001c*/ 	.byte	0x03, 0x1b
        /*001e*/ 	.short	0x00ff


	//----- nvinfo : EIATTR_NUM_BARRIERS
	.align		4
        /*0020*/ 	.byte	0x02, 0x4c
        /*0022*/ 	.byte	0x01
	.zero		1


	//----- nvinfo : EIATTR_MERCURY_ISA_VERSION
	.align		4
        /*0024*/ 	.byte	0x03, 0x5f
        /*0026*/ 	.short	0x0101


	//----- nvinfo : EIATTR_COOP_GROUP_MASK_REGIDS
	.align		4
        /*0028*/ 	.byte	0x04, 0x29
        /*002a*/ 	.short	(.L_2756 - .L_2755)


	//   ....[0]....
.L_2755:
        /*002c*/ 	.word	0xffffffff


	//   ....[1]....
        /*0030*/ 	.word	0xffffffff


	//   ....[2]....
        /*0034*/ 	.word	0xffffffff


	//   ....[3]....
        /*0038*/ 	.word	0xffffffff


	//   ....[4]....
        /*003c*/ 	.word	0xffffffff


	//   ....[5]....
        /*0040*/ 	.word	0xffffffff


	//   ....[6]....
        /*0044*/ 	.word	0xffffffff


	//   ....[7]....
        /*0048*/ 	.word	0xffffffff


	//   ....[8]....
        /*004c*/ 	.word	0xffffffff


	//   ....[9]....
        /*0050*/ 	.word	0xffffffff


	//   ....[10]....
        /*0054*/ 	.word	0xffffffff


	//   ....[11]....
        /*0058*/ 	.word	0xffffffff


	//   ....[12]....
        /*005c*/ 	.word	0xffffffff


	//   ....[13]....
        /*0060*/ 	.word	0xffffffff


	//   ....[14]....
        /*0064*/ 	.word	0xffffffff


	//   ....[15]....
        /*0068*/ 	.word	0xffffffff


	//   ....[16]....
        /*006c*/ 	.word	0xffffffff


	//   ....[17]....
        /*0070*/ 	.word	0xffffffff


	//   ....[18]....
        /*0074*/ 	.word	0xffffffff


	//   ....[19]....
        /*0078*/ 	.word	0xffffffff


	//   ....[20]....
        /*007c*/ 	.word	0xffffffff


	//   ....[21]....
        /*0080*/ 	.word	0x05000058


	//   ....[22]....
        /*0084*/ 	.word	0x05000058


	//   ....[23]....
        /*0088*/ 	.word	0x05000058


	//   ....[24]....
        /*008c*/ 	.word	0x05000058


	//   ....[25]....
        /*0090*/ 	.word	0x05000058


	//   ....[26]....
        /*0094*/ 	.word	0x05000058


	//   ....[27]....
        /*0098*/ 	.word	0x05000058


	//   ....[28]....
        /*009c*/ 	.word	0x05000058


	//   ....[29]....
        /*00a0*/ 	.word	0x05000058


	//   ....[30]....
        /*00a4*/ 	.word	0x05000058


	//----- nvinfo : EIATTR_COOP_GROUP_INSTR_OFFSETS
	.align		4
.L_2756:
        /*00a8*/ 	.byte	0x04, 0x28
        /*00aa*/ 	.short	(.L_2758 - .L_2757)


	//   ....[0]....
.L_2757:
        /*00ac*/ 	.word	0x000016e0


	//   ....[1]....
        /*00b0*/ 	.word	0x00001700


	//   ....[2]....
        /*00b4*/ 	.word	0x00001720


	//   ....[3]....
        /*00b8*/ 	.word	0x00001740


	//   ....[4]....
        /*00bc*/ 	.word	0x00001760


	//   ....[5]....
        /*00c0*/ 	.word	0x00001a90


	//   ....[6]....
        /*00c4*/ 	.word	0x00001ab0


	//   ....[7]....
        /*00c8*/ 	.word	0x00001ad0


	//   ....[8]....
        /*00cc*/ 	.word	0x00001af0


	//   ....[9]....
        /*00d0*/ 	.word	0x00001b10


	//   ....[10]....
        /*00d4*/ 	.word	0x00001ca0


	//   ....[11]....
        /*00d8*/ 	.word	0x00001ce0


	//   ....[12]....
        /*00dc*/ 	.word	0x00001d00


	//   ....[13]....
        /*00e0*/ 	.word	0x00001d10


	//   ....[14]....
        /*00e4*/ 	.word	0x00001d80


	//   ....[15]....
        /*00e8*/ 	.word	0x00001df0


	//   ....[16]....
        /*00ec*/ 	.word	0x00001e10


	//   ....[17]....
        /*00f0*/ 	.word	0x00001eb0


	//   ....[18]....
        /*00f4*/ 	.word	0x00001ef0


	//   ....[19]....
        /*00f8*/ 	.word	0x00001fa0


	//   ....[20]....
        /*00fc*/ 	.word	0x00001fd0


	//   ....[21]....
        /*0100*/ 	.word	0x00002930


	//   ....[22]....
        /*0104*/ 	.word	0x000029a0


	//   ....[23]....
        /*0108*/ 	.word	0x00002a10


	//   ....[24]....
        /*010c*/ 	.word	0x00002a80


	//   ....[25]....
        /*0110*/ 	.word	0x00002af0


	//   ....[26]....
        /*0114*/ 	.word	0x00002e60


	//   ....[27]....
        /*0118*/ 	.word	0x00002ed0


	//   ....[28]....
        /*011c*/ 	.word	0x00002f40


	//   ....[29]....
        /*0120*/ 	.word	0x00002fb0


	//   ....[30]....
        /*0124*/ 	.word	0x00003020


	//----- nvinfo : EIATTR_EXIT_INSTR_OFFSETS
	.align		4
.L_2758:
        /*0128*/ 	.byte	0x04, 0x1c
        /*012a*/ 	.short	(.L_2760 - .L_2759)


	//   ....[0]....
.L_2759:
        /*012c*/ 	.word	0x00000140


	//   ....[1]....
        /*0130*/ 	.word	0x000028d0


	//----- nvinfo : EIATTR_MAX_THREADS
	.align		4
.L_2760:
        /*0134*/ 	.byte	0x04, 0x05
        /*0136*/ 	.short	(.L_2762 - .L_2761)
.L_2761:
        /*0138*/ 	.word	0x00000100
        /*013c*/ 	.word	0x00000001
        /*0140*/ 	.word	0x00000001


	//----- nvinfo : EIATTR_CRS_STACK_SIZE
	.align		4
.L_2762:
        /*0144*/ 	.byte	0x04, 0x1e
        /*0146*/ 	.short	(.L_2764 - .L_2763)
.L_2763:
        /*0148*/ 	.word	0x00000000


	//----- nvinfo : EIATTR_CBANK_PARAM_SIZE
	.align		4
.L_2764:
        /*014c*/ 	.byte	0x03, 0x19
        /*014e*/ 	.short	0x00e8


	//----- nvinfo : EIATTR_PARAM_CBANK
	.align		4
        /*0150*/ 	.byte	0x04, 0x0a
        /*0152*/ 	.short	(.L_2766 - .L_2765)
	.align		4
.L_2765:
        /*0154*/ 	.word	index@(.nv.constant0._ZN10layer_norm13ln_fwd_kernelINS_13Kernel_traitsI6__halfS2_fS2_fjLj6144ELj1ELj1ELj8ELj16ENS_18Kernel_traits_baseILj6144ES2_S2_fS2_fjLj256EEEEELb0ELb0ELb1ELb1EEEvNS_9FwdParamsE)
        /*0158*/ 	.short	0x0210
        /*015a*/ 	.short	0x00e8


	//----- nvinfo : EIATTR_SW_WAR
	.align		4
.L_2766:
        /*015c*/ 	.byte	0x04, 0x36
        /*015e*/ 	.short	(.L_2768 - .L_2767)
.L_2767:
        /*0160*/ 	.word	0x00000008
.L_2768:


//--------------------- .nv.info._ZN10layer_norm13ln_fwd_kernelINS_13Kernel_traitsI6__halfS2_fS2_fjLj6144ELj1ELj1ELj8ELj16ENS_18Kernel_traits_baseILj6144ES2_S2_fS2_fjLj256EEEEELb0ELb1ELb0ELb0EEEvNS_9FwdParamsE --------------------------
	.section	.nv.info._ZN10layer_norm13ln_fwd_kernelINS_13Kernel_traitsI6__halfS2_fS2_fjLj6144ELj1ELj1ELj8ELj16ENS_18Kernel_traits_baseILj6144ES2_S2_fS2_fjLj256EEEEELb0ELb1ELb0ELb0EEEvNS_9FwdParamsE,"",@"SHT_CUDA_INFO"
	.sectionflags	@""
	.align	4


	//----- nvinfo : EIATTR_CUDA_API_VERSION
	.align		4
        /*0000*/ 	.byte	0x04, 0x37
        /*0002*/ 	.short	(.L_2770 - .L_2769)
.L_2769:
        /*0004*/ 	.word	0x00000082


	//----- nvinfo : EIATTR_KPARAM_INFO
	.align		4
.L_2770:
        /*0008*/ 	.byte	0x04, 0x17
        /*000a*/ 	.short	(.L_2772 - .L_2771)
.L_2771:
        /*000c*/ 	.word	0x00000000
        /*0010*/ 	.short	0x0000
        /*0012*/ 	.short	0x0000
        /*0014*/ 	.byte	0x00, 0xf0, 0xa1, 0x03


	//----- nvinfo : EIATTR_SPARSE_MMA_MASK
	.align		4
.L_2772:
        /*0018*/ 	.byte	0x03, 0x50
        /*001a*/ 	.short	0x0000


	//----- nvinfo : EIATTR_MAXREG_COUNT
	.align		4
        /*001c*/ 	.byte	0x03, 0x1b
        /*001e*/ 	.short	0x00ff


	//----- nvinfo : EIATTR_NUM_BARRIERS
	.align		4
        /*0020*/ 	.byte	0x02, 0x4c
        /*0022*/ 	.byte	0x01
	.zero		1


	//----- nvinfo : EIATTR_MERCURY_ISA_VERSION
	.align		4
        /*0024*/ 	.byte	0x03, 0x5f
        /*0026*/ 	.short	0x0101


	//----- nvinfo : EIATTR_COOP_GROUP_MASK_REGIDS
	.align		4
        /*0028*/ 	.byte	0x04, 0x29
        /*002a*/ 	.short	(.L_2774 - .L_2773)


	//   ....[0]....
.L_2773:
        /*002c*/ 	.word	0xffffffff


	//   ....[1]....
        /*0030*/ 	.word	0xffffffff


	//   ....[2]....
        /*0034*/ 	.word	0xffffffff


	//   ....[3]....
        /*0038*/ 	.word	0xffffffff


	//   ....[4]....
        /*003c*/ 	.word	0xffffffff


	//   ....[5]....
        /*0040*/ 	.word	0xffffffff


	//   ....[6]....
        /*0044*/ 	.word	0xffffffff


	//   ....[7]....
        /*0048*/ 	.word	0xffffffff


	//   ....[8]....
        /*004c*/ 	.word	0xffffffff


	//   ....[9]....
        /*0050*/ 	.word	0xffffffff


	//   ....[10]....
        /*0054*/ 	.word	0xffffffff


	//   ....[11]....
        /*0058*/ 	.word	0xffffffff


	//   ....[12]....
        /*005c*/ 	.word	0xffffffff


	//   ....[13]....
        /*0060*/ 	.word	0xffffffff


	//   ....[14]....
        /*0064*/ 	.word	0xffffffff


	//   ....[15]....
        /*0068*/ 	.word	0xffffffff


	//   ....[16]....
        /*006c*/ 	.word	0xffffffff


	//   ....[17]....
        /*0070*/ 	.word	0xffffffff


	//   ....[18]....
        /*0074*/ 	.word	0xffffffff


	//   ....[19]....
        /*0078*/ 	.word	0xffffffff


	//   ....[20]....
        /*007c*/ 	.word	0xffffffff


	//   ....[21]....
        /*0080*/ 	.word	0x05000075


	//   ....[22]....
        /*0084*/ 	.word	0x05000075


	//   ....[23]....
        /*0088*/ 	.word	0x05000075


	//   ....[24]....
        /*008c*/ 	.word	0x05000075


	//   ....[25]....
        /*0090*/ 	.word	0x05000075


	//   ....[26]....
        /*0094*/ 	.word	0x05000075


	//   ....[27]....
        /*0098*/ 	.word	0x05000075


	//   ....[28]....
        /*009c*/ 	.word	0x05000075


	//   ....[29]....
        /*00a0*/ 	.word	0x05000075


	//   ....[30]....
        /*00a4*/ 	.word	0x05000075


	//----- nvinfo : EIATTR_COOP_GROUP_INSTR_OFFSETS
	.align		4
.L_2774:
        /*00a8*/ 	.byte	0x04, 0x28
        /*00aa*/ 	.short	(.L_2776 - .L_2775)


	//   ....[0]....
.L_2775:
        /*00ac*/ 	.word	0x00001770


	//   ....[1]....
        /*00b0*/ 	.word	0x00001790


	//   ....[2]....
        /*00b4*/ 	.word	0x000017b0


	//   ....[3]....
        /*00b8*/ 	.word	0x000017d0


	//   ....[4]....
        /*00bc*/ 	.word	0x000017f0


	//   ....[5]....
        /*00c0*/ 	.word	0x00001b30


	//   ....[6]....
        /*00c4*/ 	.word	0x00001b50


	//   ....[7]....
        /*00c8*/ 	.word	0x00001b70


	//   ....[8]....
        /*00cc*/ 	.word	0x00001b90


	//   ....[9]....
        /*00d0*/ 	.word	0x00001bb0


	//   ....[10]....
        /*00d4*/ 	.word	0x00001d10


	//   ....[11]....
        /*00d8*/ 	.word	0x00001d90


	//   ....[12]....
        /*00dc*/ 	.word	0x00001db0


	//   ....[13]....
        /*00e0*/ 	.word	0x00001e10


	//   ....[14]....
        /*00e4*/ 	.word	0x00001e60


	//   ....[15]....
        /*00e8*/ 	.word	0x00001eb0


	//   ....[16]....
        /*00ec*/ 	.word	0x00001f10


	//   ....[17]....
        /*00f0*/ 	.word	0x00001f60


	//   ....[18]....
        /*00f4*/ 	.word	0x00001f80


	//   ....[19]....
        /*00f8*/ 	.word	0x00002080


	//   ....[20]....
        /*00fc*/ 	.word	0x00002090


	//   ....[21]....
        /*0100*/ 	.word	0x00002870


	//   ....[22]....
        /*0104*/ 	.word	0x000028e0


	//   ....[23]....
        /*0108*/ 	.word	0x00002950


	//   ....[24]....
        /*010c*/ 	.word	0x000029c0


	//   ....[25]....
        /*0110*/ 	.word	0x00002a30


	//   ....[26]....
        /*0114*/ 	.word	0x00002dd0


	//   ....[27]....
        /*0118*/ 	.word	0x00002e40


	//   ....[28]....
        /*011c*/ 	.word	0x00002eb0


	//   ....[29]....
        /*0120*/ 	.word	0x00002f20


	//   ....[30]....
        /*0124*/ 	.word	0x00002f90


	//----- nvinfo : EIATTR_EXIT_INSTR_OFFSETS
	.align		4
.L_2776:
        /*0128*/ 	.byte	0x04, 0x1c
        /*012a*/ 	.short	(.L_2778 - .L_2777)


	//   ....[0]....
.L_2777:
        /*012c*/ 	.word	0x00000480


	//   ....[1]....
        /*0130*/ 	.word	0x00002810


	//----- nvinfo : EIATTR_MAX_THREADS
	.align		4
.L_2778:
        /*0134*/ 	.byte	0x04, 0x05
        /*0136*/ 	.short	(.L_2780 - .L_2779)
.L_2779:
        /*0138*/ 	.word	0x00000100
        /*013c*/ 	.word	0x00000001
        /*0140*/ 	.word	0x00000001


	//----- nvinfo : EIATTR_CRS_STACK_SIZE
	.align		4
.L_2780:
        /*0144*/ 	.byte	0x04, 0x1e
        /*0146*/ 	.short	(.L_2782 - .L_2781)
.L_2781:
        /*0148*/ 	.word	0x00000000


	//----- nvinfo : EIATTR_CBANK_PARAM_SIZE
	.align		4
.L_2782:
        /*014c*/ 	.byte	0x03, 0x19
        /*014e*/ 	.short	0x00e8


	//----- nvinfo : EIATTR_PARAM_CBANK
	.align		4
        /*0150*/ 	.byte	0x04, 0x0a
        /*0152*/ 	.short	(.L_2784 - .L_2783)
	.align		4
.L_2783:
        /*0154*/ 	.word	index@(.nv.constant0._ZN10layer_norm13ln_fwd_kernelINS_13Kernel_traitsI6__halfS2_fS2_fjLj6144ELj1ELj1ELj8ELj16ENS_18Kernel_traits_baseILj6144ES2_S2_fS2_fjLj256EEEEELb0ELb1ELb0ELb0EEEvNS_9FwdParamsE)
        /*0158*/ 	.short	0x0210
        /*015a*/ 	.short	0x00e8


	//----- nvinfo : EIATTR_SW_WAR
	.align		4
.L_2784:
        /*015c*/ 	.byte	0x04, 0x36
        /*015e*/ 	.short	(.L_2786 - .L_2785)
.L_2785:
        /*0160*/ 	.word	0x00000008
.L_2786:


//--------------------- .nv.info._ZN10layer_norm13ln_fwd_kernelINS_13Kernel_traitsI6__halfS2_fS2_fjLj6144ELj1ELj1ELj8ELj16ENS_18Kernel_traits_baseILj6144ES2_S2_fS2_fjLj256EEEEELb0ELb1ELb0ELb1EEEvNS_9FwdParamsE --------------------------
	.section	.nv.info._ZN10layer_norm13ln_fwd_kernelINS_13Kernel_traitsI6__halfS2_fS2_fjLj6144ELj1ELj1ELj8ELj16ENS_18Kernel_traits_baseILj6144ES2_S2_fS2_fjLj256EEEEELb0ELb1ELb0ELb1EEEvNS_9FwdParamsE,"",@"SHT_CUDA_INFO"
	.sectionflags	@""
	.align	4


	//----- nvinfo : EIATTR_CUDA_API_VERSION
	.align		4
        /*0000*/ 	.byte	0x04, 0x37
        /*0002*/ 	.short	(.L_2788 - .L_2787)
.L_2787:
        /*0004*/ 	.word	0x00000082


	//----- nvinfo : EIATTR_KPARAM_INFO
	.align		4
.L_2788:
        /*0008*/ 	.byte	0x04, 0x17
        /*000a*/ 	.short	(.L_2790 - .L_2789)
.L_2789:
        /*000c*/ 	.word	0x00000000
        /*0010*/ 	.short	0x0000
        /*0012*/ 	.short	0x0000
        /*0014*/ 	.byte	0x00, 0xf0, 0xa1, 0x03


	//----- nvinfo : EIATTR_SPARSE_MMA_MASK
	.align		4
.L_2790:
        /*0018*/ 	.byte	0x03, 0x50
        /*001a*/ 	.short	0x0000


	//----- nvinfo : EIATTR_MAXREG_COUNT
	.align		4
        /*001c*/ 	.byte	0x03, 0x1b
        /*001e*/ 	.short	0x00ff


	//----- nvinfo : EIATTR_NUM_BARRIERS
	.align		4
        /*0020*/ 	.byte	0x02, 0x4c
        /*0022*/ 	.byte	0x01
	.zero		1


	//----- nvinfo : EIATTR_MERCURY_ISA_VERSION
	.align		4
        /*0024*/ 	.byte	0x03, 0x5f
        /*0026*/ 	.short	0x0101


	//----- nvinfo : EIATTR_COOP_GROUP_MASK_REGIDS
	.align		4
        /*0028*/ 	.byte	0x04, 0x29
        /*002a*/ 	.short	(.L_2792 - .L_2791)


	//   ....[0]....
.L_2791:
        /*002c*/ 	.word	0xffffffff


	//   ....[1]....
        /*0030*/ 	.word	0xffffffff


	//   ....[2]....
        /*0034*/ 	.word	0xffffffff


	//   ....[3]....
        /*0038*/ 	.word	0xffffffff


	//   ....[4]....
        /*003c*/ 	.word	0xffffffff


	//   ....[5]....
        /*0040*/ 	.word	0xffffffff


	//   ....[6]....
        /*0044*/ 	.word	0xffffffff


	//   ....[7]....
        /*0048*/ 	.word	0xffffffff


	//   ....[8]....
        /*004c*/ 	.word	0xffffffff


	//   ....[9]....
        /*0050*/ 	.word	0xffffffff


	//   ....[10]....
        /*0054*/ 	.word	0xffffffff


	//   ....[11]....
        /*0058*/ 	.word	0xffffffff


	//   ....[12]....
        /*005c*/ 	.word	0xffffffff


	//   ....[13]....
        /*0060*/ 	.word	0xffffffff


	//   ....[14]....
        /*0064*/ 	.word	0xffffffff


	//   ....[15]....
        /*0068*/ 	.word	0xffffffff


	//   ....[16]....
        /*006c*/ 	.word	0xffffffff


	//   ....[17]....
        /*0070*/ 	.word	0xffffffff


	//   ....[18]....
        /*0074*/ 	.word	0xffffffff


	//   ....[19]....
        /*0078*/ 	.word	0xffffffff


	//   ....[20]....
        /*007c*/ 	.word	0xffffffff


	//   ....[21]....
        /*0080*/ 	.word	0x0500002f


	//   ....[22]....
        /*0084*/ 	.word	0x0500002f


	//   ....[23]....
        /*0088*/ 	.word	0x0500002f


	//   ....[24]....
        /*008c*/ 	.word	0x0500002f


	//   ....[25]....
        /*0090*/ 	.word	0x0500002f


	//   ....[26]....
        /*0094*/ 	.word	0x0500002f


	//   ....[27]....
        /*0098*/ 	.word	0x0500002f


	//   ....[28]....
        /*009c*/ 	.word	0x0500002f


	//   ....[29]....
        /*00a0*/ 	.word	0x0500002f


	//   ....[30]....
        /*00a4*/ 	.word	0x0500002f


	//----- nvinfo : EIATTR_COOP_GROUP_INSTR_OFFSETS
	.align		4
.L_2792:
        /*00a8*/ 	.byte	0x04, 0x28
        /*00aa*/ 	.short	(.L_2794 - .L_2793)


	//   ....[0]....
.L_2793:
        /*00ac*/ 	.word	0x00001410


	//   ....[1]....
        /*00b0*/ 	.word	0x00001430


	//   ....[2]....
        /*00b4*/ 	.word	0x00001450


	//   ....[3]....
        /*00b8*/ 	.word	0x00001470


	//   ....[4]....
        /*00bc*/ 	.word	0x00001490


	//   ....[5]....
        /*00c0*/ 	.word	0x000017c0


	//   ....[6]....
        /*00c4*/ 	.word	0x000017e0


	//   ....[7]....
        /*00c8*/ 	.word	0x00001800


	//   ....[8]....
        /*00cc*/ 	.word	0x00001820


	//   ....[9]....
        /*00d0*/ 	.word	0x00001840


	//   ....[10]....
        /*00d4*/ 	.word	0x000019a0


	//   ....[11]....
        /*00d8*/ 	.word	0x000019e0


	//   ....[12]....
        /*00dc*/ 	.word	0x000019f0


	//   ....[13]....
        /*00e0*/ 	.word	0x00001ab0


	//   ....[14]....
        /*00e4*/ 	.word	0x00001ac0


	//   ....[15]....
        /*00e8*/ 	.word	0x00001b60


	//   ....[16]....
        /*00ec*/ 	.word	0x00001b80


	//   ....[17]....
        /*00f0*/ 	.word	0x00001bd0


	//   ....[18]....
        /*00f4*/ 	.word	0x00001c40


	//   ....[19]....
        /*00f8*/ 	.word	0x00001cb0


	//   ....[20]....
        /*00fc*/ 	.word	0x00001ce0


	//   ....[21]....
        /*0100*/ 	.word	0x00002400


	//   ....[22]....
        /*0104*/ 	.word	0x00002460


	//   ....[23]....
        /*0108*/ 	.word	0x000024c0


	//   ....[24]....
        /*010c*/ 	.word	0x00002520


	//   ....[25]....
        /*0110*/ 	.word	0x00002580


	//   ....[26]....
        /*0114*/ 	.word	0x000028f0


	//   ....[27]....
        /*0118*/ 	.word	0x00002950


	//   ....[28]....
        /*011c*/ 	.word	0x000029b0


	//   ....[29]....
        /*0120*/ 	.word	0x00002a10


	//   ....[30]....
        /*0124*/ 	.word	0x00002a70


	//----- nvinfo : EIATTR_EXIT_INSTR_OFFSETS
	.align		4
.L_2794:
        /*0128*/ 	.byte	0x04, 0x1c
        /*012a*/ 	.short	(.L_2796 - .L_2795)


	//   ....[0]....
.L_2795:
        /*012c*/ 	.word	0x00000190


	//   ....[1]....
        /*0130*/ 	.word	0x000023b0


	//----- nvinfo : EIATTR_MAX_THREADS
	.align		4
.L_2796:
        /*0134*/ 	.byte	0x04, 0x05
        /*0136*/ 	.short	(.L_2798 - .L_2797)
.L_2797:
        /*0138*/ 	.word	0x00000100
        /*013c*/ 	.word	0x00000001
        /*0140*/ 	.word	0x00000001


	//----- nvinfo : EIATTR_CRS_STACK_SIZE
	.align		4
.L_2798:
        /*0144*/ 	.byte	0x04, 0x1e
        /*0146*/ 	.short	(.L_2800 - .L_2799)
.L_2799:
        /*0148*/ 	.word	0x00000000


	//----- nvinfo : EIATTR_CBANK_PARAM_SIZE
	.align		4
.L_2800:
        /*014c*/ 	.byte	0x03, 0x19
        /*014e*/ 	.short	0x00e8


	//----- nvinfo : EIATTR_PARAM_CBANK
	.align		4
        /*0150*/ 	.byte	0x04, 0x0a
        /*0152*/ 	.short	(.L_2802 - .L_2801)
	.align		4
.L_2801:
        /*0154*/ 	.word	index@(.nv.constant0._ZN10layer_norm13ln_fwd_kernelINS_13Kernel_traitsI6__halfS2_fS2_fjLj6144ELj1ELj1ELj8ELj16ENS_18Kernel_traits_baseILj6144ES2_S2_fS2_fjLj256EEEEELb0ELb1ELb0ELb1EEEvNS_9FwdParamsE)
        /*0158*/ 	.short	0x0210
        /*015a*/ 	.short	0x00e8


	//----- nvinfo : EIATTR_SW_WAR
	.align		4
.L_2802:
        /*015c*/ 	.byte	0x04, 0x36
        /*015e*/ 	.short	(.L_2804 - .L_2803)
.L_2803:
        /*0160*/ 	.word	0x00000008
.L_2804:


//--------------------- .nv.info._ZN10layer_norm13ln_fwd_kernelINS_13Kernel_traitsI6__halfS2_fS2_fjLj6144ELj1ELj1ELj8ELj16ENS_18Kernel_traits_baseILj6144ES2_S2_fS2_fjLj256EEEEELb0ELb1ELb1ELb0EEEvNS_9FwdParamsE --------------------------
	.section	.nv.info._ZN10layer_norm13ln_fwd_kernelINS_13Kernel_traitsI6__halfS2_fS2_fjLj6144ELj1ELj1ELj8ELj16ENS_18Kernel_traits_baseILj6144ES2_S2_fS2_fjLj256EEEEELb0ELb1ELb1ELb0EEEvNS_9FwdParamsE,"",@"SHT_CUDA_INFO"
	.sectionflags	@""
	.align	4


	//----- nvinfo : EIATTR_CUDA_API_VERSION
	.align		4
        /*0000*/ 	.byte	0x04, 0x37
        /*0002*/ 	.short	(.L_2806 - .L_2805)
.L_2805:
        /*0004*/ 	.word	0x00000082


	//----- nvinfo : EIATTR_KPARAM_INFO
	.align		4
.L_2806:
        /*0008*/ 	.byte	0x04, 0x17
        /*000a*/ 	.short	(.L_2808 - .L_2807)
.L_2807:
        /*000c*/ 	.word	0x00000000
        /*0010*/ 	.short	0x0000
        /*0012*/ 	.short	0x0000
        /*0014*/ 	.byte	0x00, 0xf0, 0xa1, 0x03


	//----- nvinfo : EIATTR_SPARSE_MMA_MASK
	.align		4
.L_2808:
        /*0018*/ 	.byte	0x03, 0x50
        /*001a*/ 	.short	0x0000


	//----- nvinfo : EIATTR_MAXREG_COUNT
	.align		4
        /*001c*/ 	.byte	0x03, 0x1b
        /*001e*/ 	.short	0x00ff


	//----- nvinfo : EIATTR_NUM_BARRIERS
	.align		4
        /*0020*/ 	.byte	0x02, 0x4c
        /*0022*/ 	.byte	0x01
	.zero		1


	//----- nvinfo : EIATTR_MERCURY_ISA_VERSION
	.align		4
        /*0024*/ 	.byte	0x03, 0x5f
        /*0026*/ 	.short	0x0101


	//----- nvinfo : EIATTR_COOP_GROUP_MASK_REGIDS
	.align		4
        /*0028*/ 	.byte	0x04, 0x29
        /*002a*/ 	.short	(.L_2810 - .L_2809)


	//   ....[0]....
.L_2809:
        /*002c*/ 	.word	0xffffffff


	//   ....[1]....
        /*0030*/ 	.word	0xffffffff


	//   ....[2]....
        /*0034*/ 	.word	0xffffffff


	//   ....[3]....
        /*0038*/ 	.word	0xffffffff


	//   ....[4]....
        /*003c*/ 	.word	0xffffffff


	//   ....[5]....
        /*0040*/ 	.word	0xffffffff


	//   ....[6]....
        /*0044*/ 	.word	0xffffffff


	//   ....[7]....
        /*0048*/ 	.word	0xffffffff


	//   ....[8]....
        /*004c*/ 	.word	0xffffffff


	//   ....[9]....
        /*0050*/ 	.word	0xffffffff


	//   ....[10]....
        /*0054*/ 	.word	0xffffffff


	//   ....[11]....
        /*0058*/ 	.word	0xffffffff


	//   ....[12]....
        /*005c*/ 	.word	0xffffffff


	//   ....[13]....
        /*0060*/ 	.word	0xffffffff


	//   ....[14]....
        /*0064*/ 	.word	0xffffffff


	//   ....[15]....
        /*0068*/ 	.word	0xffffffff


	//   ....[16]....
        /*006c*/ 	.word	0xffffffff


	//   ....[17]....
        /*0070*/ 	.word	0xffffffff


	//   ....[18]....
        /*0074*/ 	.word	0xffffffff


	//   ....[19]....
        /*0078*/ 	.word	0xffffffff


	//   ....[20]....
        /*007c*/ 	.word	0xffffffff


	//   ....[21]....
        /*0080*/ 	.word	0x0500007c


	//   ....[22]....
        /*0084*/ 	.word	0x0500007c


	//   ....[23]....
        /*0088*/ 	.word	0x0500007c


	//   ....[24]....
        /*008c*/ 	.word	0x0500007c


	//   ....[25]....
        /*0090*/ 	.word	0x0500007c


	//   ....[26]....
        /*0094*/ 	.word	0x0500007c


	//   ....[27]....
        /*0098*/ 	.word	0x0500007c


	//   ....[28]....
        /*009c*/ 	.word	0x0500007c


	//   ....[29]....
        /*00a0*/ 	.word	0x0500007c


	//   ....[30]....
        /*00a4*/ 	.word	0x0500007c


	//----- nvinfo : EIATTR_COOP_GROUP_INSTR_OFFSETS
	.align		4
.L_2810:
        /*00a8*/ 	.byte	0x04, 0x28
        /*00aa*/ 	.short	(.L_2812 - .L_2811)


	//   ....[0]....
.L_2811:
        /*00ac*/ 	.word	0x00002090


	//   ....[1]....
        /*00b0*/ 	.word	0x000020b0


	//   ....[2]....
        /*00b4*/ 	.word	0x000020d0


	//   ....[3]....
        /*00b8*/ 	.word	0x000020f0


	//   ....[4]....
        /*00bc*/ 	.word	0x00002110


	//   ....[5]....
        /*00c0*/ 	.word	0x00002450


	//   ....[6]....
        /*00c4*/ 	.word	0x00002470


	//   ....[7]....
        /*00c8*/ 	.word	0x00002490


	//   ....[8]....
        /*00cc*/ 	.word	0x000024b0


	//   ....[9]....
        /*00d0*/ 	.word	0x000024d0


	//   ....[10]....
        /*00d4*/ 	.word	0x00002620


	//   ....[11]....
        /*00d8*/ 	.word	0x000026a0


	//   ....[12]....
        /*00dc*/ 	.word	0x00002710


	//   ....[13]....
        /*00e0*/ 	.word	0x00002740


	//   ....[14]....
        /*00e4*/ 	.word	0x00002790


	//   ....[15]....
        /*00e8*/ 	.word	0x00002820


	//   ....[16]....
        /*00ec*/ 	.word	0x00002850


	//   ....[17]....
        /*00f0*/ 	.word	0x00002880


	//   ....[18]....
        /*00f4*/ 	.word	0x00002920


	//   ....[19]....
        /*00f8*/ 	.word	0x00002970


	//   ....[20]....
        /*00fc*/ 	.word	0x00002990


	//   ....[21]....
        /*0100*/ 	.word	0x00003220


	//   ....[22]....
        /*0104*/ 	.word	0x00003270


	//   ....[23]....
        /*0108*/ 	.word	0x000032d0


	//   ....[24]....
        /*010c*/ 	.word	0x00003330


	//   ....[25]....
        /*0110*/ 	.word	0x00003380


	//   ....[26]....
        /*0114*/ 	.word	0x000036f0


	//   ....[27]....
        /*0118*/ 	.word	0x00003740


	//   ....[28]....
        /*011c*/ 	.word	0x00003790


	//   ....[29]....
        /*0120*/ 	.word	0x000037e0


	//   ....[30]....
        /*0124*/ 	.word	0x00003830


	//----- nvinfo : EIATTR_EXIT_INSTR_OFFSETS
	.align		4
.L_2812:
        /*0128*/ 	.byte	0x04, 0x1c
        /*012a*/ 	.short	(.L_2814 - .L_2813)


	//   ....[0]....
.L_2813:
        /*012c*/ 	.word	0x00000490


	//   ....[1]....
        /*0130*/ 	.word	0x000031d0


	//----- nvinfo : EIATTR_MAX_THREADS
	.align		4
.L_2814:
        /*0134*/ 	.byte	0x04, 0x05
        /*0136*/ 	.short	(.L_2816 - .L_2815)
.L_2815:
        /*0138*/ 	.word	0x00000100
        /*013c*/ 	.word	0x00000001
        /*0140*/ 	.word	0x00000001


	//----- nvinfo : EIATTR_CRS_STACK_SIZE
	.align		4
.L_2816:
        /*0144*/ 	.byte	0x04, 0x1e
        /*0146*/ 	.short	(.L_2818 - .L_2817)
.L_2817:
        /*0148*/ 	.word	0x00000000


	//----- nvinfo : EIATTR_CBANK_PARAM_SIZE
	.align		4
.L_2818:
        /*014c*/ 	.byte	0x03, 0x19
        /*014e*/ 	.short	0x00e8


	//----- nvinfo : EIATTR_PARAM_CBANK
	.align		4
        /*0150*/ 	.byte	0x04, 0x0a
        /*0152*/ 	.short	(.L_2820 - .L_2819)
	.align		4
.L_2819:
        /*0154*/ 	.word	index@(.nv.constant0._ZN10layer_norm13ln_fwd_kernelINS_13Kernel_traitsI6__halfS2_fS2_fjLj6144ELj1ELj1ELj8ELj16ENS_18Kernel_traits_baseILj6144ES2_S2_fS2_fjLj256EEEEELb0ELb1ELb1ELb0EEEvNS_9FwdParamsE)
        /*0158*/ 	.short	0x0210
        /*015a*/ 	.short	0x00e8


	//----- nvinfo : EIATTR_SW_WAR
	.align		4
.L_2820:
        /*015c*/ 	.byte	0x04, 0x36
        /*015e*/ 	.short	(.L_2822 - .L_2821)
.L_2821:
        /*0160*/ 	.word	0x00000008
.L_2822:


//--------------------- .nv.info._ZN10layer_norm13ln_fwd_kernelINS_13Kernel_traitsI6__halfS2_fS2_fjLj6144ELj1ELj1ELj8ELj16ENS_18Kernel_traits_baseILj6144ES2_S2_fS2_fjLj256EEEEELb0ELb1ELb1ELb1EEEvNS_9FwdParamsE --------------------------
	.section	.nv.info._ZN10layer_norm13ln_fwd_kernelINS_13Kernel_traitsI6__halfS2_fS2_fjLj6144ELj1ELj1ELj8ELj16ENS_18Kernel_traits_baseILj6144ES2_S2_fS2_fjLj256EEEEELb0ELb1ELb1ELb1EEEvNS_9FwdParamsE,"",@"SHT_CUDA_INFO"
	.sectionflags	@""
	.align	4


	//----- nvinfo : EIATTR_CUDA_API_VERSION
	.align		4
        /*0000*/ 	.byte	0x04, 0x37
        /*0002*/ 	.short	(.L_2824 - .L_2823)
.L_2823:
        /*0004*/ 	.word	0x00000082


	//----- nvinfo : EIATTR_KPARAM_INFO
	.align		4
.L_2824:
        /*0008*/ 	.byte	0x04, 0x17
        /*000a*/ 	.short	(.L_2826 - .L_2825)
.L_2825:
        /*000c*/ 	.word	0x00000000
        /*0010*/ 	.short	0x0000
        /*0012*/ 	.short	0x0000
        /*0014*/ 	.byte	0x00, 0xf0, 0xa1, 0x03


	//----- nvinfo : EIATTR_SPARSE_MMA_MASK
	.align		4
.L_2826:
        /*0018*/ 	.byte	0x03, 0x50
        /*001a*/ 	.short	0x0000


	//----- nvinfo : EIATTR_MAXREG_COUNT
	.align		4
        /*001c*/ 	.byte	0x03, 0x1b
        /*001e*/ 	.short	0x00ff


	//----- nvinfo : EIATTR_NUM_BARRIERS
	.align		4
        /*0020*/ 	.byte	0x02, 0x4c
        /*0022*/ 	.byte	0x01
	.zero		1


	//----- nvinfo : EIATTR_MERCURY_ISA_VERSION
	.align		4
        /*0024*/ 	.byte	0x03, 0x5f
        /*0026*/ 	.short	0x0101


	//----- nvinfo : EIATTR_COOP_GROUP_MASK_REGIDS
	.align		4
        /*0028*/ 	.byte	0x04, 0x29
        /*002a*/ 	.short	(.L_2828 - .L_2827)


	//   ....[0]....
.L_2827:
        /*002c*/ 	.word	0xffffffff


	//   ....[1]....
        /*0030*/ 	.word	0xffffffff


	//   ....[2]....
        /*0034*/ 	.word	0xffffffff


	//   ....[3]....
        /*0038*/ 	.word	0xffffffff


	//   ....[4]....
        /*003c*/ 	.word	0xffffffff


	//   ....[5]....
        /*0040*/ 	.word	0xffffffff


	//   ....[6]....
        /*0044*/ 	.word	0xffffffff


	//   ....[7]....
        /*0048*/ 	.word	0xffffffff


	//   ....[8]....
        /*004c*/ 	.word	0xffffffff


	//   ....[9]....
        /*0050*/ 	.word	0xffffffff


	//   ....[10]....
        /*0054*/ 	.word	0xffffffff


	//   ....[11]....
        /*0058*/ 	.word	0xffffffff


	//   ....[12]....
        /*005c*/ 	.word	0xffffffff


	//   ....[13]....
        /*0060*/ 	.word	0xffffffff


	//   ....[14]....
        /*0064*/ 	.word	0xffffffff


	//   ....[15]....
        /*0068*/ 	.word	0xffffffff


	//   ....[16]....
        /*006c*/ 	.word	0xffffffff


	//   ....[17]....
        /*0070*/ 	.word	0xffffffff


	//   ....[18]....
        /*0074*/ 	.word	0xffffffff


	//   ....[19]....
        /*0078*/ 	.word	0xffffffff


	//   ....[20]....
        /*007c*/ 	.word	0xffffffff


	//   ....[21]....
        /*0080*/ 	.word	0x05000064


	//   ....[22]....
        /*0084*/ 	.word	0x05000064


	//   ....[23]....
        /*0088*/ 	.word	0x05000064


	//   ....[24]....
        /*008c*/ 	.word	0x05000064


	//   ....[25]....
        /*0090*/ 	.word	0x05000064


	//   ....[26]....
        /*0094*/ 	.word	0x05000064


	//   ....[27]....
        /*0098*/ 	.word	0x05000064


	//   ....[28]....
        /*009c*/ 	.word	0x05000064


	//   ....[29]....
        /*00a0*/ 	.word	0x05000064


	//   ....[30]....
        /*00a4*/ 	.word	0x05000064


	//----- nvinfo : EIATTR_COOP_GROUP_INSTR_OFFSETS
	.align		4
.L_2828:
        /*00a8*/ 	.byte	0x04, 0x28
        /*00aa*/ 	.short	(.L_2830 - .L_2829)


	//   ....[0]....
.L_2829:
        /*00ac*/ 	.word	0x00001a50


	//   ....[1]....
        /*00b0*/ 	.word	0x00001a70


	//   ....[2]....
        /*00b4*/ 	.word	0x00001a90


	//   ....[3]....
        /*00b8*/ 	.word	0x00001ab0


	//   ....[4]....
        /*00bc*/ 	.word	0x00001ad0


	//   ....[5]....
        /*00c0*/ 	.word	0x00001e00


	//   ....[6]....
        /*00c4*/ 	.word	0x00001e20


	//   ....[7]....
        /*00c8*/ 	.word	0x00001e40


	//   ....[8]....
        /*00cc*/ 	.word	0x00001e60


	//   ....[9]....
        /*00d0*/ 	.word	0x00001e80


	//   ....[10]....
        /*00d4*/ 	.word	0x00002000


	//   ....[11]....
        /*00d8*/ 	.word	0x00002050


	//   ....[12]....
        /*00dc*/ 	.word	0x00002070


	//   ....[13]....
        /*00e0*/ 	.word	0x00002080


	//   ....[14]....
        /*00e4*/ 	.word	0x00002140


	//   ....[15]....
        /*00e8*/ 	.word	0x00002170


	//   ....[16]....
        /*00ec*/ 	.word	0x00002180


	//   ....[17]....
        /*00f0*/ 	.word	0x00002230


	//   ....[18]....
        /*00f4*/ 	.word	0x00002270


	//   ....[19]....
        /*00f8*/ 	.word	0x00002310


	//   ....[20]....
        /*00fc*/ 	.word	0x00002330


	//   ....[21]....
        /*0100*/ 	.word	0x00002c90


	//   ....[22]....
        /*0104*/ 	.word	0x00002d00


	//   ....[23]....
        /*0108*/ 	.word	0x00002d70


	//   ....[24]....
        /*010c*/ 	.word	0x00002de0


	//   ....[25]....
        /*0110*/ 	.word	0x00002e50


	//   ....[26]....
        /*0114*/ 	.word	0x000031c0


	//   ....[27]....
        /*0118*/ 	.word	0x00003230


	//   ....[28]....
        /*011c*/ 	.word	0x000032a0


	//   ....[29]....
        /*0120*/ 	.word	0x00003310


	//   ....[30]....
        /*0124*/ 	.word	0x00003380


	//----- nvinfo : EIATTR_EXIT_INSTR_OFFSETS
	.align		4
.L_2830:
        /*0128*/ 	.byte	0x04, 0x1c
        /*012a*/ 	.short	(.L_2832 - .L_2831)


	//   ....[0]....
.L_2831:
        /*012c*/ 	.word	0x00000180


	//   ....[1]....
        /*0130*/ 	.word	0x00002c30


	//----- nvinfo : EIATTR_MAX_THREADS
	.align		4
.L_2832:
        /*0134*/ 	.byte	0x04, 0x05
        /*0136*/ 	.short	(.L_2834 - .L_2833)
.L_2833:
        /*0138*/ 	.word	0x00000100
        /*013c*/ 	.word	0x00000001
        /*0140*/ 	.word	0x00000001


	//----- nvinfo : EIATTR_CRS_STACK_SIZE
	.align		4
.L_2834:
        /*0144*/ 	.byte	0x04, 0x1e
        /*0146*/ 	.short	(.L_2836 - .L_2835)
.L_2835:
        /*0148*/ 	.word	0x00000000


	//----- nvinfo : EIATTR_CBANK_PARAM_SIZE
	.align		4
.L_2836:
        /*014c*/ 	.byte	0x03, 0x19
        /*014e*/ 	.short	0x00e8


	//----- nvinfo : EIATTR_PARAM_CBANK
	.align		4
        /*0150*/ 	.byte	0x04, 0x0a
        /*0152*/ 	.short	(.L_2838 - .L_2837)
	.align		4
.L_2837:
        /*0154*/ 	.word	index@(.nv.constant0._ZN10layer_norm13ln_fwd_kernelINS_13Kernel_traitsI6__halfS2_fS2_fjLj6144ELj1ELj1ELj8ELj16ENS_18Kernel_traits_baseILj6144ES2_S2_fS2_fjLj256EEEEELb0ELb1ELb1ELb1EEEvNS_9FwdParamsE)
        /*0158*/ 	.short	0x0210
        /*015a*/ 	.short	0x00e8


	//----- nvinfo : EIATTR_SW_WAR
	.align		4
.L_2838:
        /*015c*/ 	.byte	0x04, 0x36
        /*015e*/ 	.short	(.L_2840 - .L_2839)
.L_2839:
        /*0160*/ 	.word	0x00000008
.L_2840:


//--------------------- .nv.info._ZN10layer_norm13ln_fwd_kernelINS_13Kernel_traitsI6__halfS2_fS2_fjLj6144ELj1ELj1ELj8ELj16ENS_18Kernel_traits_baseILj6144ES2_S2_fS2_fjLj256EEEEELb1ELb0ELb0ELb0EEEvNS_9FwdParamsE --------------------------
	.section	.nv.info._ZN10layer_norm13ln_fwd_kernelINS_13Kernel_traitsI6__halfS2_fS2_fjLj6144ELj1ELj1ELj8ELj16ENS_18Kernel_traits_baseILj6144ES2_S2_fS2_fjLj256EEEEELb1ELb0ELb0ELb0EEEvNS_9FwdParamsE,"",@"SHT_CUDA_INFO"
	.sectionflags	@""
	.align	4


	//----- nvinfo : EIATTR_CUDA_API_VERSION
	.align		4
        /*0000*/ 	.byte	0x04, 0x37
        /*0002*/ 	.short	(.L_2842 - .L_2841)
.L_2841:
        /*0004*/ 	.word	0x00000082


	//----- nvinfo : EIATTR_KPARAM_INFO
	.align		4
.L_2842:
        /*0008*/ 	.byte	0x04, 0x17
        /*000a*/ 	.short	(.L_2844 - .L_2843)
.L_2843:
        /*000c*/ 	.word	0x00000000
        /*0010*/ 	.short	0x0000
        /*0012*/ 	.short	0x0000
        /*0014*/ 	.byte	0x00, 0xf0, 0xa1, 0x03


	//----- nvinfo : EIATTR_SPARSE_MMA_MASK
	.align		4
.L_2844:
        /*0018*/ 	.byte	0x03, 0x50
        /*001a*/ 	.short	0x0000


	//----- nvinfo : EIATTR_MAXREG_COUNT
	.align		4
        /*001c*/ 	.byte	0x03, 0x1b
        /*001e*/ 	.short	0x00ff


	//----- nvinfo : EIATTR_NUM_BARRIERS
	.align		4
        /*0020*/ 	.byte	0x02, 0x4c
        /*0022*/ 	.byte	0x01
	.zero		1


	//----- nvinfo : EIATTR_MERCURY_ISA_VERSION
	.align		4
        /*0024*/ 	.byte	0x03, 0x5f
        /*0026*/ 	.short	0x0101


	//----- nvinfo : EIATTR_COOP_GROUP_MASK_REGIDS
	.align		4
        /*0028*/ 	.byte	0x04, 0x29
        /*002a*/ 	.short	(.L_2846 - .L_2845)


	//   ....[0]....
.L_2845:
        /*002c*/ 	.word	0xffffffff


	//   ....[1]....
        /*0030*/ 	.word	0xffffffff


	//   ....[2]....
        /*0034*/ 	.word	0xffffffff


	//   ....[3]....
        /*0038*/ 	.word	0xffffffff


	//   ....[4]....
        /*003c*/ 	.word	0xffffffff


	//   ....[5]....
        /*0040*/ 	.word	0xffffffff


	//   ....[6]....
        /*0044*/ 	.word	0xffffffff


	//   ....[7]....
        /*0048*/ 	.word	0xffffffff


	//   ....[8]....
        /*004c*/ 	.word	0xffffffff


	//   ....[9]....
        /*0050*/ 	.word	0xffffffff


	//   ....[10]....
        /*0054*/ 	.word	0xffffffff


	//   ....[11]....
        /*0058*/ 	.word	0xffffffff


	//   ....[12]....
        /*005c*/ 	.word	0xffffffff


	//   ....[13]....
        /*0060*/ 	.word	0xffffffff


	//   ....[14]....
        /*0064*/ 	.word	0xffffffff


	//   ....[15]....
        /*0068*/ 	.word	0xffffffff


	//   ....[16]....
        /*006c*/ 	.word	0xffffffff


	//   ....[17]....
        /*0070*/ 	.word	0xffffffff


	//   ....[18]....
        /*0074*/ 	.word	0xffffffff


	//   ....[19]....
        /*0078*/ 	.word	0xffffffff


	//   ....[20]....
        /*007c*/ 	.word	0xffffffff


	//   ....[21]....
        /*0080*/ 	.word	0x0500006d


	//   ....[22]....
        /*0084*/ 	.word	0x0500006d


	//   ....[23]....
        /*0088*/ 	.word	0x0500006d


	//   ....[24]....
        /*008c*/ 	.word	0x0500006d


	//   ....[25]....
        /*0090*/ 	.word	0x0500006d


	//   ....[26]....
        /*0094*/ 	.word	0x0500006d


	//   ....[27]....
        /*0098*/ 	.word	0x0500006d


	//   ....[28]....
        /*009c*/ 	.word	0x0500006d


	//   ....[29]....
        /*00a0*/ 	.word	0x0500006d


	//   ....[30]....
        /*00a4*/ 	.word	0x0500006d


	//----- nvinfo : EIATTR_COOP_GROUP_INSTR_OFFSETS
	.align		4
.L_2846:
        /*00a8*/ 	.byte	0x04, 0x28
        /*00aa*/ 	.short	(.L_2848 - .L_2847)


	//   ....[0]....
.L_2847:
        /*00ac*/ 	.word	0x00009840


	//   ....[1]....
        /*00b0*/ 	.word	0x00009860


	//   ....[2]....
        /*00b4*/ 	.word	0x00009880


	//   ....[3]....
        /*00b8*/ 	.word	0x000098a0


	//   ....[4]....
        /*00bc*/ 	.word	0x000098c0


	//   ....[5]....
        /*00c0*/ 	.word	0x00009c00


	//   ....[6]....
        /*00c4*/ 	.word	0x00009c20


	//   ....[7]....
        /*00c8*/ 	.word	0x00009c40


	//   ....[8]....
        /*00cc*/ 	.word	0x00009c60


	//   ....[9]....
        /*00d0*/ 	.word	0x00009c80


	//   ....[10]....
        /*00d4*/ 	.word	0x00009e10


	//   ....[11]....
        /*00d8*/ 	.word	0x00009e60


	//   ....[12]....
        /*00dc*/ 	.word	0x00009e80


	//   ....[13]....
        /*00e0*/ 	.word	0x00009e90


	//   ....[14]....
        /*00e4*/ 	.word	0x00009f50


	//   ....[15]....
        /*00e8*/ 	.word	0x00009f80


	//   ....[16]....
        /*00ec*/ 	.word	0x00009f90


	//   ....[17]....
        /*00f0*/ 	.word	0x0000a040


	//   ....[18]....
        /*00f4*/ 	.word	0x0000a080


	//   ....[19]....
        /*00f8*/ 	.word	0x0000a120


	//   ....[20]....
        /*00fc*/ 	.word	0x0000a150


	//   ....[21]....
        /*0100*/ 	.word	0x0000a950


	//   ....[22]....
        /*0104*/ 	.word	0x0000a9c0


	//   ....[23]....
        /*0108*/ 	.word	0x0000aa30


	//   ....[24]....
        /*010c*/ 	.word	0x0000aaa0


	//   ....[25]....
        /*0110*/ 	.word	0x0000ab10


	//   ....[26]....
        /*0114*/ 	.word	0x0000ae90


	//   ....[27]....
        /*0118*/ 	.word	0x0000af00


	//   ....[28]....
        /*011c*/ 	.word	0x0000af70


	//   ....[29]....
        /*0120*/ 	.word	0x0000afe0


	//   ....[30]....
        /*0124*/ 	.word	0x0000b050


	//----- nvinfo : EIATTR_EXIT_INSTR_OFFSETS
	.align		4
.L_2848:
        /*0128*/ 	.byte	0x04, 0x1c
        /*012a*/ 	.short	(.L_2850 - .L_2849)


	//   ....[0]....
.L_2849:
        /*012c*/ 	.word	0x00000890


	//   ....[1]....
        /*0130*/ 	.word	0x0000a8f0


	//----- nvinfo : EIATTR_MAX_THREADS
	.align		4
.L_2850:
        /*0134*/ 	.byte	0x04, 0x05
        /*0136*/ 	.short	(.L_2852 - .L_2851)
.L_2851:
        /*0138*/ 	.word	0x00000100
        /*013c*/ 	.word	0x00000001
        /*0140*/ 	.word	0x00000001


	//----- nvinfo : EIATTR_CRS_STACK_SIZE
	.align		4
.L_2852:
        /*0144*/ 	.byte	0x04, 0x1e
        /*0146*/ 	.short	(.L_2854 - .L_2853)
.L_2853:
        /*0148*/ 	.word	0x00000000


	//----- nvinfo : EIATTR_CBANK_PARAM_SIZE
	.align		4
.L_2854:
        /*014c*/ 	.byte	0x03, 0x19
        /*014e*/ 	.short	0x00e8


	//----- nvinfo : EIATTR_PARAM_CBANK
	.align		4
        /*0150*/ 	.byte	0x04, 0x0a
        /*0152*/ 	.short	(.L_2856 - .L_2855)
	.align		4
.L_2855:
        /*0154*/ 	.word	index@(.nv.constant0._ZN10layer_norm13ln_fwd_kernelINS_13Kernel_traitsI6__halfS2_fS2_fjLj6144ELj1ELj1ELj8ELj16ENS_18Kernel_traits_baseILj6144ES2_S2_fS2_fjLj256EEEEELb1ELb0ELb0ELb0EEEvNS_9FwdParamsE)
        /*0158*/ 	.short	0x0210
        /*015a*/ 	.short	0x00e8


	//----- nvinfo : EIATTR_SW_WAR
	.align		4
.L_2856:
        /*015c*/ 	.byte	0x04, 0x36
        /*015e*/ 	.short	(.L_2858 - .L_2857)
.L_2857:
        /*0160*/ 	.word	0x00000008
.L_2858:


//--------------------- .nv.info._ZN10layer_norm13ln_fwd_kernelINS_13Kernel_traitsI6__halfS2_fS2_fjLj6144ELj1ELj1ELj8ELj16ENS_18Kernel_traits_baseILj6144ES2_S2_fS2_fjLj256EEEEELb1ELb0ELb0ELb1EEEvNS_9FwdParamsE --------------------------
	.section	.nv.info._ZN10layer_norm13ln_fwd_kernelINS_13Kernel_traitsI6__halfS2_fS2_fjLj6144ELj1ELj1ELj8ELj16ENS_18Kernel_traits_baseILj6144ES2_S2_fS2_fjLj256EEEEELb1ELb0ELb0ELb1EEEvNS_9FwdParamsE,"",@"SHT_CUDA_INFO"
	.sectionflags	@""
	.align	4


	//----- nvinfo : EIATTR_CUDA_API_VERSION
	.align		4
        /*0000*/ 	.byte	0x04, 0x37
        /*0002*/ 	.short	(.L_2860 - .L_2859)
.L_2859:
        /*0004*/ 	.word	0x00000082


	//----- nvinfo : EIATTR_KPARAM_INFO
	.align		4
.L_2860:
        /*0008*/ 	.byte	0x04, 0x17
        /*000a*/ 	.short	(.L_2862 - .L_2861)
.L_2861:
        /*000c*/ 	.word	0x00000000
        /*0010*/ 	.short	0x0000
        /*0012*/ 	.short	0x0000
        /*0014*/ 	.byte	0x00, 0xf0, 0xa1, 0x03


	//----- nvinfo : EIATTR_SPARSE_MMA_MASK
	.align		4
.L_2862:
        /*0018*/ 	.byte	0x03, 0x50
        /*001a*/ 	.short	0x0000


	//----- nvinfo : EIATTR_MAXREG_COUNT
	.align		4
        /*001c*/ 	.byte	0x03, 0x1b
        /*001e*/ 	.short	0x00ff


	//----- nvinfo : EIATTR_NUM_BARRIERS
	.align		4
        /*0020*/ 	.byte	0x02, 0x4c
        /*0022*/ 	.byte	0x01
	.zero		1


	//----- nvinfo : EIATTR_MERCURY_ISA_VERSION
	.align		4
        /*0024*/ 	.byte	0x03, 0x5f
        /*0026*/ 	.short	0x0101


	//----- nvinfo : EIATTR_COOP_GROUP_MASK_REGIDS
	.align		4
        /*0028*/ 	.byte	0x04, 0x29
        /*002a*/ 	.short	(.L_2864 - .L_2863)


	//   ....[0]....
.L_2863:
        /*002c*/ 	.word	0xffffffff


	//   ....[1]....
        /*0030*/ 	.word	0xffffffff


	//   ....[2]....
        /*0034*/ 	.word	0xffffffff


	//   ....[3]....
        /*0038*/ 	.word	0xffffffff


	//   ....[4]....
        /*003c*/ 	.word	0xffffffff


	//   ....[5]....
        /*0040*/ 	.word	0xffffffff


	//   ....[6]....
        /*0044*/ 	.word	0xffffffff


	//   ....[7]....
        /*0048*/ 	.word	0xffffffff


	//   ....[8]....
        /*004c*/ 	.word	0xffffffff


	//   ....[9]....
        /*0050*/ 	.word	0xffffffff


	//   ....[10]....
        /*0054*/ 	.word	0xffffffff


	//   ....[11]....
        /*0058*/ 	.word	0xffffffff


	//   ....[12]....
        /*005c*/ 	.word	0xffffffff


	//   ....[13]....
        /*0060*/ 	.word	0xffffffff


	//   ....[14]....
        /*0064*/ 	.word	0xffffffff


	//   ....[15]....
        /*0068*/ 	.word	0xffffffff


	//   ....[16]....
        /*006c*/ 	.word	0xffffffff


	//   ....[17]....
        /*0070*/ 	.word	0xffffffff


	//   ....[18]....
        /*0074*/ 	.word	0xffffffff


	//   ....[19]....
        /*0078*/ 	.word	0xffffffff


	//   ....[20]....
        /*007c*/ 	.word	0xffffffff


	//   ....[21]....
        /*0080*/ 	.word	0x05000065


	//   ....[22]....
        /*0084*/ 	.word	0x05000065


	//   ....[23]....
        /*0088*/ 	.word	0x05000065


	//   ....[24]....
        /*008c*/ 	.word	0x05000065


	//   ....[25]....
        /*0090*/ 	.word	0x05000065


	//   ....[26]....
        /*0094*/ 	.word	0x05000065


	//   ....[27]....
        /*0098*/ 	.word	0x05000065


	//   ....[28]....
        /*009c*/ 	.word	0x05000065


	//   ....[29]....
        /*00a0*/ 	.word	0x05000065


	//   ....[30]....
        /*00a4*/ 	.word	0x05000065


	//----- nvinfo : EIATTR_COOP_GROUP_INSTR_OFFSETS
	.align		4
.L_2864:
        /*00a8*/ 	.byte	0x04, 0x28
        /*00aa*/ 	.short	(.L_2866 - .L_2865)


	//   ....[0]....
.L_2865:
        /*00ac*/ 	.word	0x00009140


	//   ....[1]....
        /*00b0*/ 	.word	0x00009160


	//   ....[2]....
        /*00b4*/ 	.word	0x00009180


	//   ....[3]....
        /*00b8*/ 	.word	0x000091a0


	//   ....[4]....
        /*00bc*/ 	.word	0x000091c0


	//   ....[5]....
        /*00c0*/ 	.word	0x000094f0


	//   ....[6]....
        /*00c4*/ 	.word	0x00009510


	//   ....[7]....
        /*00c8*/ 	.word	0x00009530


	//   ....[8]....
        /*00cc*/ 	.word	0x00009550


	//   ....[9]....
        /*00d0*/ 	.word	0x00009570


	//   ....[10]....
        /*00d4*/ 	.word	0x000096d0


	//   ....[11]....
        /*00d8*/ 	.word	0x00009740


	//   ....[12]....
        /*00dc*/ 	.word	0x00009760


	//   ....[13]....
        /*00e0*/ 	.word	0x00009770


	//   ....[14]....
        /*00e4*/ 	.word	0x00009830


	//   ....[15]....
        /*00e8*/ 	.word	0x00009860


	//   ....[16]....
        /*00ec*/ 	.word	0x00009870


	//   ....[17]....
        /*00f0*/ 	.word	0x00009910


	//   ....[18]....
        /*00f4*/ 	.word	0x00009970


	//   ....[19]....
        /*00f8*/ 	.word	0x00009a00


	//   ....[20]....
        /*00fc*/ 	.word	0x00009a30


	//   ....[21]....
        /*0100*/ 	.word	0x0000a170


	//   ....[22]....
        /*0104*/ 	.word	0x0000a1e0


	//   ....[23]....
        /*0108*/ 	.word	0x0000a250


	//   ....[24]....
        /*010c*/ 	.word	0x0000a2c0


	//   ....[25]....
        /*0110*/ 	.word	0x0000a330


	//   ....[26]....
        /*0114*/ 	.word	0x0000a6b0


	//   ....[27]....
        /*0118*/ 	.word	0x0000a720


	//   ....[28]....
        /*011c*/ 	.word	0x0000a790


	//   ....[29]....
        /*0120*/ 	.word	0x0000a800


	//   ....[30]....
        /*0124*/ 	.word	0x0000a870


	//----- nvinfo : EIATTR_EXIT_INSTR_OFFSETS
	.align		4
.L_2866:
        /*0128*/ 	.byte	0x04, 0x1c
        /*012a*/ 	.short	(.L_2868 - .L_2867)


	//   ....[0]....
.L_2867:
        /*012c*/ 	.word	0x000005c0


	//   ....[1]....
        /*0130*/ 	.word	0x0000a110


	//----- nvinfo : EIATTR_MAX_THREADS
	.align		4
.L_2868:
        /*0134*/ 	.byte	0x04, 0x05
        /*0136*/ 	.short	(.L_2870 - .L_2869)
.L_2869:
        /*0138*/ 	.word	0x00000100
        /*013c*/ 	.word	0x00000001
        /*0140*/ 	.word	0x00000001


	//----- nvinfo : EIATTR_CRS_STACK_SIZE
	.align		4
.L_2870:
        /*0144*/ 	.byte	0x04, 0x1e
        /*0146*/ 	.short	(.L_2872 - .L_2871)
.L_2871:
        /*0148*/ 	.word	0x00000000


	//----- nvinfo : EIATTR_CBANK_PARAM_SIZE
	.align		4
.L_2872:
        /*014c*/ 	.byte	0x03, 0x19
        /*014e*/ 	.short	0x00e8


	//----- nvinfo : EIATTR_PARAM_CBANK
	.align		4
        /*0150*/ 	.byte	0x04, 0x0a
        /*0152*/ 	.short	(.L_2874 - .L_2873)
	.align		4
.L_2873:
        /*0154*/ 	.word	index@(.nv.constant0._ZN10layer_norm13ln_fwd_kernelINS_13Kernel_traitsI6__halfS2_fS2_fjLj6144ELj1ELj1ELj8ELj16ENS_18Kernel_traits_baseILj6144ES2_S2_fS2_fjLj256EEEEELb1ELb0ELb0ELb1EEEvNS_9FwdParamsE)
        /*0158*/ 	.short	0x0210
        /*015a*/ 	.short	0x00e8


	//----- nvinfo : EIATTR_SW_WAR
	.align		4
.L_2874:
        /*015c*/ 	.byte	0x04, 0x36
        /*015e*/ 	.short	(.L_2876 - .L_2875)
.L_2875:
        /*0160*/ 	.word	0x00000008
.L_2876:


//--------------------- .nv.info._ZN10layer_norm13ln_fwd_kernelINS_13Kernel_traitsI6__halfS2_fS2_fjLj6144ELj1ELj1ELj8ELj16ENS_18Kernel_traits_baseILj6144ES2_S2_fS2_fjLj256EEEEELb1ELb0ELb1ELb0EEEvNS_9FwdParamsE --------------------------
	.section	.nv.info._ZN10layer_norm13ln_fwd_kernelINS_13Kernel_traitsI6__halfS2_fS2_fjLj6144ELj1ELj1ELj8ELj16ENS_18Kernel_traits_baseILj6144ES2_S2_fS2_fjLj256EEEEELb1ELb0ELb1ELb0EEEvNS_9FwdParamsE,"",@"SHT_CUDA_INFO"
	.sectionflags	@""
	.align	4


	//----- nvinfo : EIATTR_CUDA_API_VERSION
	.align		4
        /*0000*/ 	.byte	0x04, 0x37
        /*0002*/ 	.short	(.L_2878 - .L_2877)
.L_2877:
        /*0004*/ 	.word	0x00000082


	//----- nvinfo : EIATTR_KPARAM_INFO
	.align		4
.L_2878:
        /*0008*/ 	.byte	0x04, 0x17
        /*000a*/ 	.short	(.L_2880 - .L_2879)
.L_2879:
        /*000c*/ 	.word	0x00000000
        /*0010*/ 	.short	0x0000
        /*0012*/ 	.short	0x0000
        /*0014*/ 	.byte	0x00, 0xf0, 0xa1, 0x03


	//----- nvinfo : EIATTR_SPARSE_MMA_MASK
	.align		4
.L_2880:
        /*0018*/ 	.byte	0x03, 0x50
        /*001a*/ 	.short	0x0000


	//----- nvinfo : EIATTR_MAXREG_COUNT
	.align		4
        /*001c*/ 	.byte	0x03, 0x1b
        /*001e*/ 	.short	0x00ff


	//----- nvinfo : EIATTR_NUM_BARRIERS
	.align		4
        /*0020*/ 	.byte	0x02, 0x4c
        /*0022*/ 	.byte	0x01
	.zero		1


	//----- nvinfo : EIATTR_MERCURY_ISA_VERSION
	.align		4
        /*0024*/ 	.byte	0x03, 0x5f
        /*0026*/ 	.short	0x0101


	//----- nvinfo : EIATTR_COOP_GROUP_MASK_REGIDS
	.align		4
        /*0028*/ 	.byte	0x04, 0x29
        /*002a*/ 	.short	(.L_2882 - .L_2881)


	//   ....[0]....
.L_2881:
        /*002c*/ 	.word	0xffffffff


	//   ....[1]....
        /*0030*/ 	.word	0xffffffff


	//   ....[2]....
        /*0034*/ 	.word	0xffffffff


	//   ....[3]....
        /*0038*/ 	.word	0xffffffff


	//   ....[4]....
        /*003c*/ 	.word	0xffffffff


	//   ....[5]....
        /*0040*/ 	.word	0xffffffff


	//   ....[6]....
        /*0044*/ 	.word	0xffffffff


	//   ....[7]....
        /*0048*/ 	.word	0xffffffff


	//   ....[8]....
        /*004c*/ 	.word	0xffffffff


	//   ....[9]....
        /*0050*/ 	.word	0xffffffff


	//   ....[10]....
        /*0054*/ 	.word	0xffffffff


	//   ....[11]....
        /*0058*/ 	.word	0xffffffff


	//   ....[12]....
        /*005c*/ 	.word	0xffffffff


	//   ....[13]....
        /*0060*/ 	.word	0xffffffff


	//   ....[14]....
        /*0064*/ 	.word	0xffffffff


	//   ....[15]....
        /*0068*/ 	.word	0xffffffff


	//   ....[16]....
        /*006c*/ 	.word	0xffffffff


	//   ....[17]....
        /*0070*/ 	.word	0xffffffff


	//   ....[18]....
        /*0074*/ 	.word	0xffffffff


	//   ....[19]....
        /*0078*/ 	.word	0xffffffff


	//   ....[20]....
        /*007c*/ 	.word	0xffffffff


	//   ....[21]....
        /*0080*/ 	.word	0x05000076


	//   ....[22]....
        /*0084*/ 	.word	0x05000076


	//   ....[23]....
        /*0088*/ 	.word	0x05000076


	//   ....[24]....
        /*008c*/ 	.word	0x05000076


	//   ....[25]....
        /*0090*/ 	.word	0x05000076


	//   ....[26]....
        /*0094*/ 	.word	0x05000076


	//   ....[27]....
        /*0098*/ 	.word	0x05000076


	//   ....[28]....
        /*009c*/ 	.word	0x05000076


	//   ....[29]....
        /*00a0*/ 	.word	0x05000076


	//   ....[30]....
        /*00a4*/ 	.word	0x05000076


	//----- nvinfo : EIATTR_COOP_GROUP_INSTR_OFFSETS
	.align		4
.L_2882:
        /*00a8*/ 	.byte	0x04, 0x28
        /*00aa*/ 	.short	(.L_2884 - .L_2883)


	//   ....[0]....
.L_2883:
        /*00ac*/ 	.word	0x0000a470


	//   ....[1]....
        /*00b0*/ 	.word	0x0000a490


	//   ....[2]....
        /*00b4*/ 	.word	0x0000a4b0


	//   ....[3]....
        /*00b8*/ 	.word	0x0000a4d0


	//   ....[4]....
        /*00bc*/ 	.word	0x0000a4f0


	//   ....[5]....
        /*00c0*/ 	.word	0x0000a830


	//   ....[6]....
        /*00c4*/ 	.word	0x0000a850


	//   ....[7]....
        /*00c8*/ 	.word	0x0000a870


	//   ....[8]....
        /*00cc*/ 	.word	0x0000a890


	//   ....[9]....
        /*00d0*/ 	.word	0x0000a8b0


	//   ....[10]....
        /*00d4*/ 	.word	0x0000aa00


	//   ....[11]....
        /*00d8*/ 	.word	0x0000aa90


	//   ....[12]....
        /*00dc*/ 	.word	0x0000aaa0


	//   ....[13]....
        /*00e0*/ 	.word	0x0000aad0


	//   ....[14]....
        /*00e4*/ 	.word	0x0000ab70


	//   ....[15]....
        /*00e8*/ 	.word	0x0000aba0


	//   ....[16]....
        /*00ec*/ 	.word	0x0000abe0


	//   ....[17]....
        /*00f0*/ 	.word	0x0000ac50


	//   ....[18]....
        /*00f4*/ 	.word	0x0000ac70


	//   ....[19]....
        /*00f8*/ 	.word	0x0000ad80


	//   ....[20]....
        /*00fc*/ 	.word	0x0000ad90


	//   ....[21]....
        /*0100*/ 	.word	0x0000b610


	//   ....[22]....
        /*0104*/ 	.word	0x0000b680


	//   ....[23]....
        /*0108*/ 	.word	0x0000b6f0


	//   ....[24]....
        /*010c*/ 	.word	0x0000b760


	//   ....[25]....
        /*0110*/ 	.word	0x0000b7d0


	//   ....[26]....
        /*0114*/ 	.word	0x0000bb60


	//   ....[27]....
        /*0118*/ 	.word	0x0000bbd0


	//   ....[28]....
        /*011c*/ 	.word	0x0000bc40


	//   ....[29]....
        /*0120*/ 	.word	0x0000bcb0


	//   ....[30]....
        /*0124*/ 	.word	0x0000bd20


	//----- nvinfo : EIATTR_EXIT_INSTR_OFFSETS
	.align		4
.L_2884:
        /*0128*/ 	.byte	0x04, 0x1c
        /*012a*/ 	.short	(.L_2886 - .L_2885)


	//   ....[0]....
.L_2885:
        /*012c*/ 	.word	0x00000880


	//   ....[1]....
        /*0130*/ 	.word	0x0000b5b0


	//----- nvinfo : EIATTR_MAX_THREADS
	.align		4
.L_2886:
        /*0134*/ 	.byte	0x04, 0x05
        /*0136*/ 	.short	(.L_2888 - .L_2887)
.L_2887:
        /*0138*/ 	.word	0x00000100
        /*013c*/ 	.word	0x00000001
        /*0140*/ 	.word	0x00000001


	//----- nvinfo : EIATTR_CRS_STACK_SIZE
	.align		4
.L_2888:
        /*0144*/ 	.byte	0x04, 0x1e
        /*0146*/ 	.short	(.L_2890 - .L_2889)
.L_2889:
        /*0148*/ 	.word	0x00000000


	//----- nvinfo : EIATTR_CBANK_PARAM_SIZE
	.align		4
.L_2890:
        /*014c*/ 	.byte	0x03, 0x19
        /*014e*/ 	.short	0x00e8


	//----- nvinfo : EIATTR_PARAM_CBANK
	.align		4
        /*0150*/ 	.byte	0x04, 0x0a
        /*0152*/ 	.short	(.L_2892 - .L_2891)
	.align		4
.L_2891:
        /*0154*/ 	.word	index@(.nv.constant0._ZN10layer_norm13ln_fwd_kernelINS_13Kernel_traitsI6__halfS2_fS2_fjLj6144ELj1ELj1ELj8ELj16ENS_18Kernel_traits_baseILj6144ES2_S2_fS2_fjLj256EEEEELb1ELb0ELb1ELb0EEEvNS_9FwdParamsE)
        /*0158*/ 	.short	0x0210
        /*015a*/ 	.short	0x00e8


	//----- nvinfo : EIATTR_SW_WAR
	.align		4
.L_2892:
        /*015c*/ 	.byte	0x04, 0x36
        /*015e*/ 	.short	(.L_2894 - .L_2893)
.L_2893:
        /*0160*/ 	.word	0x00000008
.L_2894:


//--------------------- .nv.info._ZN10layer_norm13ln_fwd_kernelINS_13Kernel_traitsI6__halfS2_fS2_fjLj6144ELj1ELj1ELj8ELj16ENS_18Kernel_traits_baseILj6144ES2_S2_fS2_fjLj256EEEEELb1ELb0ELb1ELb1EEEvNS_9FwdParamsE --------------------------
	.section	.nv.info._ZN10layer_norm13ln_fwd_kernelINS_13Kernel_traitsI6__halfS2_fS2_fjLj6144ELj1ELj1ELj8ELj16ENS_18Kernel_traits_baseILj6144ES2_S2_fS2_fjLj256EEEEELb1ELb0ELb1ELb1EEEvNS_9FwdParamsE,"",@"SHT_CUDA_INFO"
	.sectionflags	@""
	.align	4


	//----- nvinfo : EIATTR_CUDA_API_VERSION
	.align		4
        /*0000*/ 	.byte	0x04, 0x37
        /*0002*/ 	.short	(.L_2896 - .L_2895)
.L_2895:
        /*0004*/ 	.word	0x00000082


	//----- nvinfo : EIATTR_KPARAM_INFO
	.align		4
.L_2896:
        /*0008*/ 	.byte	0x04, 0x17
        /*000a*/ 	.short	(.L_2898 - .L_2897)
.L_2897:
        /*000c*/ 	.word	0x00000000
        /*0010*/ 	.short	0x0000
        /*0012*/ 	.short	0x0000
        /*0014*/ 	.byte	0x00, 0xf0, 0xa1, 0x03


	//----- nvinfo : EIATTR_SPARSE_MMA_MASK
	.align		4
.L_2898:
        /*0018*/ 	.byte	0x03, 0x50
        /*001a*/ 	.short	0x0000


	//----- nvinfo : EIATTR_MAXREG_COUNT
	.align		4
        /*001c*/ 	.byte	0x03, 0x1b
        /*001e*/ 	.short	0x00ff


	//----- nvinfo : EIATTR_NUM_BARRIERS
	.align		4
        /*0020*/ 	.byte	0x02, 0x4c
        /*0022*/ 	.byte	0x01
	.zero		1


	//----- nvinfo : EIATTR_MERCURY_ISA_VERSION
	.align		4
        /*0024*/ 	.byte	0x03, 0x5f
        /*0026*/ 	.short	0x0101


	//----- nvinfo : EIATTR_COOP_GROUP_MASK_REGIDS
	.align		4
        /*0028*/ 	.byte	0x04, 0x29
        /*002a*/ 	.short	(.L_2900 - .L_2899)


	//   ....[0]....
.L_2899:
        /*002c*/ 	.word	0xffffffff


	//   ....[1]....
        /*0030*/ 	.word	0xffffffff


	//   ....[2]....
        /*0034*/ 	.word	0xffffffff


	//   ....[3]....
        /*0038*/ 	.word	0xffffffff


	//   ....[4]....
        /*003c*/ 	.word	0xffffffff


	//   ....[5]....
        /*0040*/ 	.word	0xffffffff


	//   ....[6]....
        /*0044*/ 	.word	0xffffffff


	//   ....[7]....
        /*0048*/ 	.word	0xffffffff


	//   ....[8]....
        /*004c*/ 	.word	0xffffffff


	//   ....[9]....
        /*0050*/ 	.word	0xffffffff


	//   ....[10]....
        /*0054*/ 	.word	0xffffffff


	//   ....[11]....
        /*0058*/ 	.word	0xffffffff


	//   ....[12]....
        /*005c*/ 	.word	0xffffffff


	//   ....[13]....
        /*0060*/ 	.word	0xffffffff


	//   ....[14]....
        /*0064*/ 	.word	0xffffffff


	//   ....[15]....
        /*0068*/ 	.word	0xffffffff


	//   ....[16]....
        /*006c*/ 	.word	0xffffffff


	//   ....[17]....
        /*0070*/ 	.word	0xffffffff


	//   ....[18]....
        /*0074*/ 	.word	0xffffffff


	//   ....[19]....
        /*0078*/ 	.word	0xffffffff


	//   ....[20]....
        /*007c*/ 	.word	0xffffffff


	//   ....[21]....
        /*0080*/ 	.word	0x0500005b


	//   ....[22]....
        /*0084*/ 	.word	0x0500005b


	//   ....[23]....
        /*0088*/ 	.word	0x0500005b


	//   ....[24]....
        /*008c*/ 	.word	0x0500005b


	//   ....[25]....
        /*0090*/ 	.word	0x0500005b


	//   ....[26]....
        /*0094*/ 	.word	0x0500005b


	//   ....[27]....
        /*0098*/ 	.word	0x0500005b


	//   ....[28]....
        /*009c*/ 	.word	0x0500005b


	//   ....[29]....
        /*00a0*/ 	.word	0x0500005b


	//   ....[30]....
        /*00a4*/ 	.word	0x0500005b


	//----- nvinfo : EIATTR_COOP_GROUP_INSTR_OFFSETS
	.align		4
.L_2900:
        /*00a8*/ 	.byte	0x04, 0x28
        /*00aa*/ 	.short	(.L_2902 - .L_2901)


	//   ....[0]....
.L_2901:
        /*00ac*/ 	.word	0x00009e90


	//   ....[1]....
        /*00b0*/ 	.word	0x00009eb0


	//   ....[2]....
        /*00b4*/ 	.word	0x00009ed0


	//   ....[3]....
        /*00b8*/ 	.word	0x00009ef0


	//   ....[4]....
        /*00bc*/ 	.word	0x00009f10


	//   ....[5]....
        /*00c0*/ 	.word	0x0000a240


	//   ....[6]....
        /*00c4*/ 	.word	0x0000a260


	//   ....[7]....
        /*00c8*/ 	.word	0x0000a280


	//   ....[8]....
        /*00cc*/ 	.word	0x0000a2a0


	//   ....[9]....
        /*00d0*/ 	.word	0x0000a2c0


	//   ....[10]....
        /*00d4*/ 	.word	0x0000a3f0


	//   ....[11]....
        /*00d8*/ 	.word	0x0000a480


	//   ....[12]....
        /*00dc*/ 	.word	0x0000a4d0


	//   ....[13]....
        /*00e0*/ 	.word	0x0000a4e0


	//   ....[14]....
        /*00e4*/ 	.word	0x0000a4f0


	//   ....[15]....
        /*00e8*/ 	.word	0x0000a5b0


	//   ....[16]....
        /*00ec*/ 	.word	0x0000a600


	//   ....[17]....
        /*00f0*/ 	.word	0x0000a680


	//   ....[18]....
        /*00f4*/ 	.word	0x0000a6b0


	//   ....[19]....
        /*00f8*/ 	.word	0x0000a760


	//   ....[20]....
        /*00fc*/ 	.word	0x0000a780


	//   ....[21]....
        /*0100*/ 	.word	0x0000b0d0


	//   ....[22]....
        /*0104*/ 	.word	0x0000b140


	//   ....[23]....
        /*0108*/ 	.word	0x0000b1b0


	//   ....[24]....
        /*010c*/ 	.word	0x0000b220


	//   ....[25]....
        /*0110*/ 	.word	0x0000b290


	//   ....[26]....
        /*0114*/ 	.word	0x0000b610


	//   ....[27]....
        /*0118*/ 	.word	0x0000b680


	//   ....[28]....
        /*011c*/ 	.word	0x0000b6f0


	//   ....[29]....
        /*0120*/ 	.word	0x0000b760


	//   ....[30]....
        /*0124*/ 	.word	0x0000b7d0


	//----- nvinfo : EIATTR_EXIT_INSTR_OFFSETS
	.align		4
.L_2902:
        /*0128*/ 	.byte	0x04, 0x1c
        /*012a*/ 	.short	(.L_2904 - .L_2903)


	//   ....[0]....
.L_2903:
        /*012c*/ 	.word	0x000005c0


	//   ....[1]....
        /*0130*/ 	.word	0x0000b080


	//----- nvinfo : EIATTR_MAX_THREADS
	.align		4
.L_2904:
        /*0134*/ 	.byte	0x04, 0x05
        /*0136*/ 	.short	(.L_2906 - .L_2905)
.L_2905:
        /*0138*/ 	.word	0x00000100
        /*013c*/ 	.word	0x00000001
        /*0140*/ 	.word	0x00000001


	//----- nvinfo : EIATTR_CRS_STACK_SIZE
	.align		4
.L_2906:
        /*0144*/ 	.byte	0x04, 0x1e
        /*0146*/ 	.short	(.L_2908 - .L_2907)
.L_2907:
        /*0148*/ 	.word	0x00000000


	//----- nvinfo : EIATTR_CBANK_PARAM_SIZE
	.align		4
.L_2908:
        /*014c*/ 	.byte	0x03, 0x19
        /*014e*/ 	.short	0x00e8


	//----- nvinfo : EIATTR_PARAM_CBANK
	.align		4
        /*0150*/ 	.byte	0x04, 0x0a
        /*0152*/ 	.short	(.L_2910 - .L_2909)
	.align		4
.L_2909:
        /*0154*/ 	.word	index@(.nv.constant0._ZN10layer_norm13ln_fwd_kernelINS_13Kernel_traitsI6__halfS2_fS2_fjLj6144ELj1ELj1ELj8ELj16ENS_18Kernel_traits_baseILj6144ES2_S2_fS2_fjLj256EEEEELb1ELb0ELb1ELb1EEEvNS_9FwdParamsE)
        /*0158*/ 	.short	0x0210
        /*015a*/ 	.short	0x00e8


	//----- nvinfo : EIATTR_SW_WAR
	.align		4
.L_2910:
        /*015c*/ 	.byte	0x04, 0x36
        /*015e*/ 	.short	(.L_2912 - .L_2911)
.L_2911:
        /*0160*/ 	.word	0x00000008
.L_2912:


//--------------------- .nv.info._ZN10layer_norm13ln_fwd_kernelINS_13Kernel_traitsI6__halfS2_fS2_fjLj6144ELj1ELj1ELj8ELj16ENS_18Kernel_traits_baseILj6144ES2_S2_fS2_fjLj256EEEEELb1ELb1ELb0ELb0EEEvNS_9FwdParamsE --------------------------
	.section	.nv.info._ZN10layer_norm13ln_fwd_kernelINS_13Kernel_traitsI6__halfS2_fS2_fjLj6144ELj1ELj1ELj8ELj16ENS_18Kernel_traits_baseILj6144ES2_S2_fS2_fjLj256EEEEELb1ELb1ELb0ELb0EEEvNS_9FwdParamsE,"",@"SHT_CUDA_INFO"
	.sectionflags	@""
	.align	4


	//----- nvinfo : EIATTR_CUDA_API_VERSION
	.align		4
        /*0000*/ 	.byte	0x04, 0x37
        /*0002*/ 	.short	(.L_2914 - .L_2913)
.L_2913:
        /*0004*/ 	.word	0x00000082


	//----- nvinfo : EIATTR_KPARAM_INFO
	.align		4
.L_2914:
        /*0008*/ 	.byte	0x04, 0x17
        /*000a*/ 	.short	(.L_2916 - .L_2915)
.L_2915:
        /*000c*/ 	.word	0x00000000
        /*0010*/ 	.short	0x0000
        /*0012*/ 	.short	0x0000
        /*0014*/ 	.byte	0x00, 0xf0, 0xa1, 0x03


	//----- nvinfo : EIATTR_SPARSE_MMA_MASK
	.align		4
.L_2916:
        /*0018*/ 	.byte	0x03, 0x50
        /*001a*/ 	.short	0x0000


	//----- nvinfo : EIATTR_MAXREG_COUNT
	.align		4
        /*001c*/ 	.byte	0x03, 0x1b
        /*001e*/ 	.short	0x00ff


	//----- nvinfo : EIATTR_NUM_BARRIERS
	.align		4
        /*0020*/ 	.byte	0x02, 0x4c
        /*0022*/ 	.byte	0x01
	.zero		1


	//----- nvinfo : EIATTR_MERCURY_ISA_VERSION
	.align		4
        /*0024*/ 	.byte	0x03, 0x5f
        /*0026*/ 	.short	0x0101


	//----- nvinfo : EIATTR_COOP_GROUP_MASK_REGIDS
	.align		4
        /*0028*/ 	.byte	0x04, 0x29
        /*002a*/ 	.short	(.L_2918 - .L_2917)


	//   ....[0]....
.L_2917:
        /*002c*/ 	.word	0xffffffff


	//   ....[1]....
        /*0030*/ 	.word	0xffffffff


	//   ....[2]....
        /*0034*/ 	.word	0xffffffff


	//   ....[3]....
        /*0038*/ 	.word	0xffffffff


	//   ....[4]....
        /*003c*/ 	.word	0xffffffff


	//   ....[5]....
        /*0040*/ 	.word	0xffffffff


	//   ....[6]....
        /*0044*/ 	.word	0xffffffff


	//   ....[7]....
        /*0048*/ 	.word	0xffffffff


	//   ....[8]....
        /*004c*/ 	.word	0xffffffff


	//   ....[9]....
        /*0050*/ 	.word	0xffffffff


	//   ....[10]....
        /*0054*/ 	.word	0xffffffff


	//   ....[11]....
        /*0058*/ 	.word	0xffffffff


	//   ....[12]....
        /*005c*/ 	.word	0xffffffff


	//   ....[13]....
        /*0060*/ 	.word	0xffffffff


	//   ....[14]....
        /*0064*/ 	.word	0xffffffff


	//   ....[15]....
        /*0068*/ 	.word	0xffffffff


	//   ....[16]....
        /*006c*/ 	.word	0xffffffff


	//   ....[17]....
        /*0070*/ 	.word	0xffffffff


	//   ....[18]....
        /*0074*/ 	.word	0xffffffff


	//   ....[19]....
        /*0078*/ 	.word	0xffffffff


	//   ....[20]....
        /*007c*/ 	.word	0xffffffff


	//   ....[21]....
        /*0080*/ 	.word	0x05000097


	//   ....[22]....
        /*0084*/ 	.word	0x05000097


	//   ....[23]....
        /*0088*/ 	.word	0x05000097


	//   ....[24]....
        /*008c*/ 	.word	0x05000097


	//   ....[25]....
        /*0090*/ 	.word	0x05000097


	//   ....[26]....
        /*0094*/ 	.word	0x05000097


	//   ....[27]....
        /*0098*/ 	.word	0x05000097


	//   ....[28]....
        /*009c*/ 	.word	0x05000097


	//   ....[29]....
        /*00a0*/ 	.word	0x05000097


	//   ....[30]....
        /*00a4*/ 	.word	0x05000097


	//----- nvinfo : EIATTR_COOP_GROUP_INSTR_OFFSETS
	.align		4
.L_2918:
        /*00a8*/ 	.byte	0x04, 0x28
        /*00aa*/ 	.short	(.L_2920 - .L_2919)


	//   ....[0]....
.L_2919:
        /*00ac*/ 	.word	0x00009b10


	//   ....[1]....
        /*00b0*/ 	.word	0x00009b30


	//   ....[2]....
        /*00b4*/ 	.word	0x00009b50


	//   ....[3]....
        /*00b8*/ 	.word	0x00009b70


	//   ....[4]....
        /*00bc*/ 	.word	0x00009b90


	//   ....[5]....
        /*00c0*/ 	.word	0x00009ed0


	//   ....[6]....
        /*00c4*/ 	.word	0x00009ef0


	//   ....[7]....
        /*00c8*/ 	.word	0x00009f10


	//   ....[8]....
        /*00cc*/ 	.word	0x00009f30


	//   ....[9]....
        /*00d0*/ 	.word	0x00009f50


	//   ....[10]....
        /*00d4*/ 	.word	0x0000a0e0


	//   ....[11]....
        /*00d8*/ 	.word	0x0000a130


	//   ....[12]....
        /*00dc*/ 	.word	0x0000a150


	//   ....[13]....
        /*00e0*/ 	.word	0x0000a160


	//   ....[14]....
        /*00e4*/ 	.word	0x0000a190


	//   ....[15]....
        /*00e8*/ 	.word	0x0000a220


	//   ....[16]....
        /*00ec*/ 	.word	0x0000a270


	//   ....[17]....
        /*00f0*/ 	.word	0x0000a320


	//   ....[18]....
        /*00f4*/ 	.word	0x0000a360


	//   ....[19]....
        /*00f8*/ 	.word	0x0000a400


	//   ....[20]....
        /*00fc*/ 	.word	0x0000a430


	//   ....[21]....
        /*0100*/ 	.word	0x0000ac10


	//   ....[22]....
        /*0104*/ 	.word	0x0000ac80


	//   ....[23]....
        /*0108*/ 	.word	0x0000acf0


	//   ....[24]....
        /*010c*/ 	.word	0x0000ad60


	//   ....[25]....
        /*0110*/ 	.word	0x0000add0


	//   ....[26]....
        /*0114*/ 	.word	0x0000b160


	//   ....[27]....
        /*0118*/ 	.word	0x0000b1d0


	//   ....[28]....
        /*011c*/ 	.word	0x0000b240


	//   ....[29]....
        /*0120*/ 	.word	0x0000b2b0


	//   ....[30]....
        /*0124*/ 	.word	0x0000b320


	//----- nvinfo : EIATTR_EXIT_INSTR_OFFSETS
	.align		4
.L_2920:
        /*0128*/ 	.byte	0x04, 0x1c
        /*012a*/ 	.short	(.L_2922 - .L_2921)


	//   ....[0]....
.L_2921:
        /*012c*/ 	.word	0x00000900


	//   ....[1]....
        /*0130*/ 	.word	0x0000abb0


	//----- nvinfo : EIATTR_MAX_THREADS
	.align		4
.L_2922:
        /*0134*/ 	.byte	0x04, 0x05
        /*0136*/ 	.short	(.L_2924 - .L_2923)
.L_2923:
        /*0138*/ 	.word	0x00000100
        /*013c*/ 	.word	0x00000001
        /*0140*/ 	.word	0x00000001


	//----- nvinfo : EIATTR_CRS_STACK_SIZE
	.align		4
.L_2924:
        /*0144*/ 	.byte	0x04, 0x1e
        /*0146*/ 	.short	(.L_2926 - .L_2925)
.L_2925:
        /*0148*/ 	.word	0x00000000


	//----- nvinfo : EIATTR_CBANK_PARAM_SIZE
	.align		4
.L_2926:
        /*014c*/ 	.byte	0x03, 0x19
        /*014e*/ 	.short	0x00e8


	//----- nvinfo : EIATTR_PARAM_CBANK
	.align		4
        /*0150*/ 	.byte	0x04, 0x0a
        /*0152*/ 	.short	(.L_2928 - .L_2927)
	.align		4
.L_2927:
        /*0154*/ 	.word	index@(.nv.constant0._ZN10layer_norm13ln_fwd_kernelINS_13Kernel_traitsI6__halfS2_fS2_fjLj6144ELj1ELj1ELj8ELj16ENS_18Kernel_traits_baseILj6144ES2_S2_fS2_fjLj256EEEEELb1ELb1ELb0ELb0EEEvNS_9FwdParamsE)
        /*0158*/ 	.short	0x0210
        /*015a*/ 	.short	0x00e8


	//----- nvinfo : EIATTR_SW_WAR
	.align		4
.L_2928:
        /*015c*/ 	.byte	0x04, 0x36
        /*015e*/ 	.short	(.L_2930 - .L_2929)
.L_2929:
        /*0160*/ 	.word	0x00000008
.L_2930:


//--------------------- .nv.info._ZN10layer_norm13ln_fwd_kernelINS_13Kernel_traitsI6__halfS2_fS2_fjLj6144ELj1ELj1ELj8ELj16ENS_18Kernel_traits_baseILj6144ES2_S2_fS2_fjLj256EEEEELb1ELb1ELb0ELb1EEEvNS_9FwdParamsE --------------------------
	.section	.nv.info._ZN10layer_norm13ln_fwd_kernelINS_13Kernel_traitsI6__halfS2_fS2_fjLj6144ELj1ELj1ELj8ELj16ENS_18Kernel_traits_baseILj6144ES2_S2_fS2_fjLj256EEEEELb1ELb1ELb0ELb1EEEvNS_9FwdParamsE,"",@"SHT_CUDA_INFO"
	.sectionflags	@""
	.align	4


	//----- nvinfo : EIATTR_CUDA_API_VERSION
	.align		4
        /*0000*/ 	.byte	0x04, 0x37
        /*0002*/ 	.short	(.L_2932 - .L_2931)
.L_2931:
        /*0004*/ 	.word	0x00000082


	//----- nvinfo : EIATTR_KPARAM_INFO
	.align		4
.L_2932:
        /*0008*/ 	.byte	0x04, 0x17
        /*000a*/ 	.short	(.L_2934 - .L_2933)
.L_2933:
        /*000c*/ 	.word	0x00000000
        /*0010*/ 	.short	0x0000
        /*0012*/ 	.short	0x0000
        /*0014*/ 	.byte	0x00, 0xf0, 0xa1, 0x03


	//----- nvinfo : EIATTR_SPARSE_MMA_MASK
	.align		4
.L_2934:
        /*0018*/ 	.byte	0x03, 0x50
        /*001a*/ 	.short	0x0000


	//----- nvinfo : EIATTR_MAXREG_COUNT
	.align		4
        /*001c*/ 	.byte	0x03, 0x1b
        /*001e*/ 	.short	0x00ff


	//----- nvinfo : EIATTR_NUM_BARRIERS
	.align		4
        /*0020*/ 	.byte	0x02, 0x4c
        /*0022*/ 	.byte	0x01
	.zero		1


	//----- nvinfo : EIATTR_MERCURY_ISA_VERSION
	.align		4
        /*0024*/ 	.byte	0x03, 0x5f
        /*0026*/ 	.short	0x0101


	//----- nvinfo : EIATTR_COOP_GROUP_MASK_REGIDS
	.align		4
        /*0028*/ 	.byte	0x04, 0x29
        /*002a*/ 	.short	(.L_2936 - .L_2935)


	//   ....[0]....
.L_2935:
        /*002c*/ 	.word	0xffffffff


	//   ....[1]....
        /*0030*/ 	.word	0xffffffff


	//   ....[2]....
        /*0034*/ 	.word	0xffffffff


	//   ....[3]....
        /*0038*/ 	.word	0xffffffff


	//   ....[4]....
        /*003c*/ 	.word	0xffffffff


	//   ....[5]....
        /*0040*/ 	.word	0xffffffff


	//   ....[6]....
        /*0044*/ 	.word	0xffffffff


	//   ....[7]....
        /*0048*/ 	.word	0xffffffff


	//   ....[8]....
        /*004c*/ 	.word	0xffffffff


	//   ....[9]....
        /*0050*/ 	.word	0xffffffff


	//   ....[10]....
        /*0054*/ 	.word	0xffffffff


	//   ....[11]....
        /*0058*/ 	.word	0xffffffff


	//   ....[12]....
        /*005c*/ 	.word	0xffffffff


	//   ....[13]....
        /*0060*/ 	.word	0xffffffff


	//   ....[14]....
        /*0064*/ 	.word	0xffffffff


	//   ....[15]....
        /*0068*/ 	.word	0xffffffff


	//   ....[16]....
        /*006c*/ 	.word	0xffffffff


	//   ....[17]....
        /*0070*/ 	.word	0xffffffff


	//   ....[18]....
        /*0074*/ 	.word	0xffffffff


	//   ....[19]....
        /*0078*/ 	.word	0xffffffff


	//   ....[20]....
        /*007c*/ 	.word	0xffffffff


	//   ....[21]....
        /*0080*/ 	.word	0x05000059


	//   ....[22]....
        /*0084*/ 	.word	0x05000059


	//   ....[23]....
        /*0088*/ 	.word	0x05000059


	//   ....[24]....
        /*008c*/ 	.word	0x05000059


	//   ....[25]....
        /*0090*/ 	.word	0x05000059


	//   ....[26]....
        /*0094*/ 	.word	0x05000059


	//   ....[27]....
        /*0098*/ 	.word	0x05000059


	//   ....[28]....
        /*009c*/ 	.word	0x05000059


	//   ....[29]....
        /*00a0*/ 	.word	0x05000059


	//   ....[30]....
        /*00a4*/ 	.word	0x05000059


	//----- nvinfo : EIATTR_COOP_GROUP_INSTR_OFFSETS
	.align		4
.L_2936:
        /*00a8*/ 	.byte	0x04, 0x28
        /*00aa*/ 	.short	(.L_2938 - .L_2937)


	//   ....[0]....
.L_2937:
        /*00ac*/ 	.word	0x00009630


	//   ....[1]....
        /*00b0*/ 	.word	0x00009650


	//   ....[2]....
        /*00b4*/ 	.word	0x00009670


	//   ....[3]....
        /*00b8*/ 	.word	0x00009690


	//   ....[4]....
        /*00bc*/ 	.word	0x000096b0


	//   ....[5]....
        /*00c0*/ 	.word	0x000099e0


	//   ....[6]....
        /*00c4*/ 	.word	0x00009a00


	//   ....[7]....
        /*00c8*/ 	.word	0x00009a20


	//   ....[8]....
        /*00cc*/ 	.word	0x00009a40


	//   ....[9]....
        /*00d0*/ 	.word	0x00009a60


	//   ....[10]....
        /*00d4*/ 	.word	0x00009bd0


	//   ....[11]....
        /*00d8*/ 	.word	0x00009c40


	//   ....[12]....
        /*00dc*/ 	.word	0x00009c90


	//   ....[13]....
        /*00e0*/ 	.word	0x00009cc0


	//   ....[14]....
        /*00e4*/ 	.word	0x00009ce0


	//   ....[15]....
        /*00e8*/ 	.word	0x00009d90


	//   ....[16]....
        /*00ec*/ 	.word	0x00009db0


	//   ....[17]....
        /*00f0*/ 	.word	0x00009de0


	//   ....[18]....
        /*00f4*/ 	.word	0x00009e40


	//   ....[19]....
        /*00f8*/ 	.word	0x00009ee0


	//   ....[20]....
        /*00fc*/ 	.word	0x00009f10


	//   ....[21]....
        /*0100*/ 	.word	0x0000a650


	//   ....[22]....
        /*0104*/ 	.word	0x0000a6c0


	//   ....[23]....
        /*0108*/ 	.word	0x0000a730


	//   ....[24]....
        /*010c*/ 	.word	0x0000a7a0


	//   ....[25]....
        /*0110*/ 	.word	0x0000a810


	//   ....[26]....
        /*0114*/ 	.word	0x0000aba0


	//   ....[27]....
        /*0118*/ 	.word	0x0000ac10


	//   ....[28]....
        /*011c*/ 	.word	0x0000ac80


	//   ....[29]....
        /*0120*/ 	.word	0x0000acf0


	//   ....[30]....
        /*0124*/ 	.word	0x0000ad60


	//----- nvinfo : EIATTR_EXIT_INSTR_OFFSETS
	.align		4
.L_2938:
        /*0128*/ 	.byte	0x04, 0x1c
        /*012a*/ 	.short	(.L_2940 - .L_2939)


	//   ....[0]....
.L_2939:
        /*012c*/ 	.word	0x00000600


	//   ....[1]....
        /*0130*/ 	.word	0x0000a5f0


	//----- nvinfo : EIATTR_MAX_THREADS
	.align		4
.L_2940:
        /*0134*/ 	.byte	0x04, 0x05
        /*0136*/ 	.short	(.L_2942 - .L_2941)
.L_2941:
        /*0138*/ 	.word	0x00000100
        /*013c*/ 	.word	0x00000001
        /*0140*/ 	.word	0x00000001


	//----- nvinfo : EIATTR_CRS_STACK_SIZE
	.align		4
.L_2942:
        /*0144*/ 	.byte	0x04, 0x1e
        /*0146*/ 	.short	(.L_2944 - .L_2943)
.L_2943:
        /*0148*/ 	.word	0x00000000


	//----- nvinfo : EIATTR_CBANK_PARAM_SIZE
	.align		4
.L_2944:
        /*014c*/ 	.byte	0x03, 0x19
        /*014e*/ 	.short	0x00e8


	//----- nvinfo : EIATTR_PARAM_CBANK
	.align		4
        /*0150*/ 	.byte	0x04, 0x0a
        /*0152*/ 	.short	(.L_2946 - .L_2945)
	.align		4
.L_2945:
        /*0154*/ 	.word	index@(.nv.constant0._ZN10layer_norm13ln_fwd_kernelINS_13Kernel_traitsI6__halfS2_fS2_fjLj6144ELj1ELj1ELj8ELj16ENS_18Kernel_traits_baseILj6144ES2_S2_fS2_fjLj256EEEEELb1ELb1ELb0ELb1EEEvNS_9FwdParamsE)
        /*0158*/ 	.short	0x0210
        /*015a*/ 	.short	0x00e8


	//----- nvinfo : EIATTR_SW_WAR
	.align		4
.L_2946:
        /*015c*/ 	.byte	0x04, 0x36
        /*015e*/ 	.short	(.L_2948 - .L_2947)
.L_2947:
        /*0160*/ 	.word	0x00000008
.L_2948:


//--------------------- .nv.info._ZN10layer_norm13ln_fwd_kernelINS_13Kernel_traitsI6__halfS2_fS2_fjLj6144ELj1ELj1ELj8ELj16ENS_18Kernel_traits_baseILj6144ES2_S2_fS2_fjLj256EEEEELb1ELb1ELb1ELb0EEEvNS_9FwdParamsE --------------------------
	.section	.nv.info._ZN10layer_norm13ln_fwd_kernelINS_13Kernel_traitsI6__halfS2_fS2_fjLj6144ELj1ELj1ELj8ELj16ENS_18Kernel_traits_baseILj6144ES2_S2_fS2_fjLj256EEEEELb1ELb1ELb1ELb0EEEvNS_9FwdParamsE,"",@"SHT_CUDA_INFO"
	.sectionflags	@""
	.align	4


	//----- nvinfo : EIATTR_CUDA_API_VERSION
	.align		4
        /*0000*/ 	.byte	0x04, 0x37
        /*0002*/ 	.short	(.L_2950 - .L_2949)
.L_2949:
        /*0004*/ 	.word	0x00000082


	//----- nvinfo : EIATTR_KPARAM_INFO
	.align		4
.L_2950:
        /*0008*/ 	.byte	0x04, 0x17
        /*000a*/ 	.short	(.L_2952 - .L_2951)
.L_2951:
        /*000c*/ 	.word	0x00000000
        /*0010*/ 	.short	0x0000
        /*0012*/ 	.short	0x0000
        /*0014*/ 	.byte	0x00, 0xf0, 0xa1, 0x03


	//----- nvinfo : EIATTR_SPARSE_MMA_MASK
	.align		4
.L_2952:
        /*0018*/ 	.byte	0x03, 0x50
        /*001a*/ 	.short	0x0000


	//----- nvinfo : EIATTR_MAXREG_COUNT
	.align		4
        /*001c*/ 	.byte	0x03, 0x1b
        /*001e*/ 	.short	0x00ff


	//----- nvinfo : EIATTR_NUM_BARRIERS
	.align		4
        /*0020*/ 	.byte	0x02, 0x4c
        /*0022*/ 	.byte	0x01
	.zero		1


	//----- nvinfo : EIATTR_MERCURY_ISA_VERSION
	.align		4
        /*0024*/ 	.byte	0x03, 0x5f
        /*0026*/ 	.short	0x0101


	//----- nvinfo : EIATTR_COOP_GROUP_MASK_REGIDS
	.align		4
        /*0028*/ 	.byte	0x04, 0x29
        /*002a*/ 	.short	(.L_2954 - .L_2953)


	//   ....[0]....
.L_2953:
        /*002c*/ 	.word	0xffffffff


	//   ....[1]....
        /*0030*/ 	.word	0xffffffff


	//   ....[2]....
        /*0034*/ 	.word	0xffffffff


	//   ....[3]....
        /*0038*/ 	.word	0xffffffff


	//   ....[4]....
        /*003c*/ 	.word	0xffffffff


	//   ....[5]....
        /*0040*/ 	.word	0xffffffff


	//   ....[6]....
        /*0044*/ 	.word	0xffffffff


	//   ....[7]....
        /*0048*/ 	.word	0xffffffff


	//   ....[8]....
        /*004c*/ 	.word	0xffffffff


	//   ....[9]....
        /*0050*/ 	.word	0xffffffff


	//   ....[10]....
        /*0054*/ 	.word	0xffffffff


	//   ....[11]....
        /*0058*/ 	.word	0xffffffff


	//   ....[12]....
        /*005c*/ 	.word	0xffffffff


	//   ....[13]....
        /*0060*/ 	.word	0xffffffff


	//   ....[14]....
        /*0064*/ 	.word	0xffffffff


	//   ....[15]....
        /*0068*/ 	.word	0xffffffff


	//   ....[16]....
        /*006c*/ 	.word	0xffffffff


	//   ....[17]....
        /*0070*/ 	.word	0xffffffff


	//   ....[18]....
        /*0074*/ 	.word	0xffffffff


	//   ....[19]....
        /*0078*/ 	.word	0xffffffff


	//   ....[20]....
        /*007c*/ 	.word	0xffffffff


	//   ....[21]....
        /*0080*/ 	.word	0x050000a7


	//   ....[22]....
        /*0084*/ 	.word	0x050000a7


	//   ....[23]....
        /*0088*/ 	.word	0x050000a7


	//   ....[24]....
        /*008c*/ 	.word	0x050000a7


	//   ....[25]....
        /*0090*/ 	.word	0x050000a7


	//   ....[26]....
        /*0094*/ 	.word	0x050000a7


	//   ....[27]....
        /*0098*/ 	.word	0x050000a7


	//   ....[28]....
        /*009c*/ 	.word	0x050000a7


	//   ....[29]....
        /*00a0*/ 	.word	0x050000a7


	//   ....[30]....
        /*00a4*/ 	.word	0x050000a7


	//----- nvinfo : EIATTR_COOP_GROUP_INSTR_OFFSETS
	.align		4
.L_2954:
        /*00a8*/ 	.byte	0x04, 0x28
        /*00aa*/ 	.short	(.L_2956 - .L_2955)


	//   ....[0]....
.L_2955:
        /*00ac*/ 	.word	0x0000a7f0


	//   ....[1]....
        /*00b0*/ 	.word	0x0000a810


	//   ....[2]....
        /*00b4*/ 	.word	0x0000a830


	//   ....[3]....
        /*00b8*/ 	.word	0x0000a850


	//   ....[4]....
        /*00bc*/ 	.word	0x0000a870


	//   ....[5]....
        /*00c0*/ 	.word	0x0000abb0


	//   ....[6]....
        /*00c4*/ 	.word	0x0000abd0


	//   ....[7]....
        /*00c8*/ 	.word	0x0000abf0


	//   ....[8]....
        /*00cc*/ 	.word	0x0000ac10


	//   ....[9]....
        /*00d0*/ 	.word	0x0000ac30


	//   ....[10]....
        /*00d4*/ 	.word	0x0000adc0


	//   ....[11]....
        /*00d8*/ 	.word	0x0000ade0


	//   ....[12]....
        /*00dc*/ 	.word	0x0000ae70


	//   ....[13]....
        /*00e0*/ 	.word	0x0000aed0


	//   ....[14]....
        /*00e4*/ 	.word	0x0000aee0


	//   ....[15]....
        /*00e8*/ 	.word	0x0000af70


	//   ....[16]....
        /*00ec*/ 	.word	0x0000afd0


	//   ....[17]....
        /*00f0*/ 	.word	0x0000afe0


	//   ....[18]....
        /*00f4*/ 	.word	0x0000b090


	//   ....[19]....
        /*00f8*/ 	.word	0x0000b0b0


	//   ....[20]....
        /*00fc*/ 	.word	0x0000b0f0


	//   ....[21]....
        /*0100*/ 	.word	0x0000b980


	//   ....[22]....
        /*0104*/ 	.word	0x0000b9f0


	//   ....[23]....
        /*0108*/ 	.word	0x0000ba60


	//   ....[24]....
        /*010c*/ 	.word	0x0000bad0


	//   ....[25]....
        /*0110*/ 	.word	0x0000bb40


	//   ....[26]....
        /*0114*/ 	.word	0x0000bec0


	//   ....[27]....
        /*0118*/ 	.word	0x0000bf30


	//   ....[28]....
        /*011c*/ 	.word	0x0000bfa0


	//   ....[29]....
        /*0120*/ 	.word	0x0000c010


	//   ....[30]....
        /*0124*/ 	.word	0x0000c080


	//----- nvinfo : EIATTR_EXIT_INSTR_OFFSETS
	.align		4
.L_2956:
        /*0128*/ 	.byte	0x04, 0x1c
        /*012a*/ 	.short	(.L_2958 - .L_2957)


	//   ....[0]....
.L_2957:
        /*012c*/ 	.word	0x000008f0


	//   ....[1]....
        /*0130*/ 	.word	0x0000b920


	//----- nvinfo : EIATTR_MAX_THREADS
	.align		4
.L_2958:
        /*0134*/ 	.byte	0x04, 0x05
        /*0136*/ 	.short	(.L_2960 - .L_2959)
.L_2959:
        /*0138*/ 	.word	0x00000100
        /*013c*/ 	.word	0x00000001
        /*0140*/ 	.word	0x00000001


	//----- nvinfo : EIATTR_CRS_STACK_SIZE
	.align		4
.L_2960:
        /*0144*/ 	.byte	0x04, 0x1e
        /*0146*/ 	.short	(.L_2962 - .L_2961)
.L_2961:
        /*0148*/ 	.word	0x00000000


	//----- nvinfo : EIATTR_CBANK_PARAM_SIZE
	.align		4
.L_2962:
        /*014c*/ 	.byte	0x03, 0x19
        /*014e*/ 	.short	0x00e8


	//----- nvinfo : EIATTR_PARAM_CBANK
	.align		4
        /*0150*/ 	.byte	0x04, 0x0a
        /*0152*/ 	.short	(.L_2964 - .L_2963)
	.align		4
.L_2963:
        /*0154*/ 	.word	index@(.nv.constant0._ZN10layer_norm13ln_fwd_kernelINS_13Kernel_traitsI6__halfS2_fS2_fjLj6144ELj1ELj1ELj8ELj16ENS_18Kernel_traits_baseILj6144ES2_S2_fS2_fjLj256EEEEELb1ELb1ELb1ELb0EEEvNS_9FwdParamsE)
        /*0158*/ 	.short	0x0210
        /*015a*/ 	.short	0x00e8


	//----- nvinfo : EIATTR_SW_WAR
	.align		4
.L_2964:
        /*015c*/ 	.byte	0x04, 0x36
        /*015e*/ 	.short	(.L_2966 - .L_2965)
.L_2965:
        /*0160*/ 	.word	0x00000008
.L_2966:


//--------------------- .nv.info._ZN10layer_norm13ln_fwd_kernelINS_13Kernel_traitsI6__halfS2_fS2_fjLj6144ELj1ELj1ELj8ELj16ENS_18Kernel_traits_baseILj6144ES2_S2_fS2_fjLj256EEEEELb1ELb1ELb1ELb1EEEvNS_9FwdParamsE --------------------------
	.section	.nv.info._ZN10layer_norm13ln_fwd_kernelINS_13Kernel_traitsI6__halfS2_fS2_fjLj6144ELj1ELj1ELj8ELj16ENS_18Kernel_traits_baseILj6144ES2_S2_fS2_fjLj256EEEEELb1ELb1ELb1ELb1EEEvNS_9FwdParamsE,"",@"SHT_CUDA_INFO"
	.sectionflags	@""
	.align	4


	//----- nvinfo : EIATTR_CUDA_API_VERSION
	.align		4
        /*0000*/ 	.byte	0x04, 0x37
        /*0002*/ 	.short	(.L_2968 - .L_2967)
.L_2967:
        /*0004*/ 	.word	0x00000082


	//----- nvinfo : EIATTR_KPARAM_INFO
	.align		4
.L_2968:
        /*0008*/ 	.byte	0x04, 0x17
        /*000a*/ 	.short	(.L_2970 - .L_2969)
.L_2969:
        /*000c*/ 	.word	0x00000000
        /*0010*/ 	.short	0x0000
        /*0012*/ 	.short	0x0000
        /*0014*/ 	.byte	0x00, 0xf0, 0xa1, 0x03


	//----- nvinfo : EIATTR_SPARSE_MMA_MASK
	.align		4
.L_2970:
        /*0018*/ 	.byte	0x03, 0x50
        /*001a*/ 	.short	0x0000


	//----- nvinfo : EIATTR_MAXREG_COUNT
	.align		4
        /*001c*/ 	.byte	0x03, 0x1b
        /*001e*/ 	.short	0x00ff


	//----- nvinfo : EIATTR_NUM_BARRIERS
	.align		4
        /*0020*/ 	.byte	0x02, 0x4c
        /*0022*/ 	.byte	0x01
	.zero		1


	//----- nvinfo : EIATTR_MERCURY_ISA_VERSION
	.align		4
        /*0024*/ 	.byte	0x03, 0x5f
        /*0026*/ 	.short	0x0101


	//----- nvinfo : EIATTR_COOP_GROUP_MASK_REGIDS
	.align		4
        /*0028*/ 	.byte	0x04, 0x29
        /*002a*/ 	.short	(.L_2972 - .L_2971)


	//   ....[0]....
.L_2971:
        /*002c*/ 	.word	0xffffffff


	//   ....[1]....
        /*0030*/ 	.word	0xffffffff


	//   ....[2]....
        /*0034*/ 	.word	0xffffffff


	//   ....[3]....
        /*0038*/ 	.word	0xffffffff


	//   ....[4]....
        /*003c*/ 	.word	0xffffffff


	//   ....[5]....
        /*0040*/ 	.word	0xffffffff


	//   ....[6]....
        /*0044*/ 	.word	0xffffffff


	//   ....[7]....
        /*0048*/ 	.word	0xffffffff


	//   ....[8]....
        /*004c*/ 	.word	0xffffffff


	//   ....[9]....
        /*0050*/ 	.word	0xffffffff


	//   ....[10]....
        /*0054*/ 	.word	0xffffffff


	//   ....[11]....
        /*0058*/ 	.word	0xffffffff


	//   ....[12]....
        /*005c*/ 	.word	0xffffffff


	//   ....[13]....
        /*0060*/ 	.word	0xffffffff


	//   ....[14]....
        /*0064*/ 	.word	0xffffffff


	//   ....[15]....
        /*0068*/ 	.word	0xffffffff


	//   ....[16]....
        /*006c*/ 	.word	0xffffffff


	//   ....[17]....
        /*0070*/ 	.word	0xffffffff


	//   ....[18]....
        /*0074*/ 	.word	0xffffffff


	//   ....[19]....
        /*0078*/ 	.word	0xffffffff


	//   ....[20]....
        /*007c*/ 	.word	0xffffffff


	//   ....[21]....
        /*0080*/ 	.word	0x0500006f


	//   ....[22]....
        /*0084*/ 	.word	0x0500006f


	//   ....[23]....
        /*0088*/ 	.word	0x0500006f


	//   ....[24]....
        /*008c*/ 	.word	0x0500006f


	//   ....[25]....
        /*0090*/ 	.word	0x0500006f


	//   ....[26]....
        /*0094*/ 	.word	0x0500006f


	//   ....[27]....
        /*0098*/ 	.word	0x0500006f


	//   ....[28]....
        /*009c*/ 	.word	0x0500006f


	//   ....[29]....
        /*00a0*/ 	.word	0x0500006f


	//   ....[30]....
        /*00a4*/ 	.word	0x0500006f


	//----- nvinfo : EIATTR_COOP_GROUP_INSTR_OFFSETS
	.align		4
.L_2972:
        /*00a8*/ 	.byte	0x04, 0x28
        /*00aa*/ 	.short	(.L_2974 - .L_2973)


	//   ....[0]....
.L_2973:
        /*00ac*/ 	.word	0x0000a1f0


	//   ....[1]....
        /*00b0*/ 	.word	0x0000a210


	//   ....[2]....
        /*00b4*/ 	.word	0x0000a230


	//   ....[3]....
        /*00b8*/ 	.word	0x0000a250


	//   ....[4]....
        /*00bc*/ 	.word	0x0000a270


	//   ....[5]....
        /*00c0*/ 	.word	0x0000a5a0


	//   ....[6]....
        /*00c4*/ 	.word	0x0000a5c0


	//   ....[7]....
        /*00c8*/ 	.word	0x0000a5e0


	//   ....[8]....
        /*00cc*/ 	.word	0x0000a600


	//   ....[9]....
        /*00d0*/ 	.word	0x0000a620


	//   ....[10]....
        /*00d4*/ 	.word	0x0000a7b0


	//   ....[11]....
        /*00d8*/ 	.word	0x0000a7f0


	//   ....[12]....
        /*00dc*/ 	.word	0x0000a810


	//   ....[13]....
        /*00e0*/ 	.word	0x0000a840


	//   ....[14]....
        /*00e4*/ 	.word	0x0000a8a0


	//   ....[15]....
        /*00e8*/ 	.word	0x0000a8f0


	//   ....[16]....
        /*00ec*/ 	.word	0x0000a960


	//   ....[17]....
        /*00f0*/ 	.word	0x0000a9b0


	//   ....[18]....
        /*00f4*/ 	.word	0x0000a9e0


	//   ....[19]....
        /*00f8*/ 	.word	0x0000aab0


	//   ....[20]....
        /*00fc*/ 	.word	0x0000aae0


	//   ....[21]....
        /*0100*/ 	.word	0x0000b420


	//   ....[22]....
        /*0104*/ 	.word	0x0000b490


	//   ....[23]....
        /*0108*/ 	.word	0x0000b500


	//   ....[24]....
        /*010c*/ 	.word	0x0000b570


	//   ....[25]....
        /*0110*/ 	.word	0x0000b5e0


	//   ....[26]....
        /*0114*/ 	.word	0x0000b960


	//   ....[27]....
        /*0118*/ 	.word	0x0000b9d0


	//   ....[28]....
        /*011c*/ 	.word	0x0000ba40


	//   ....[29]....
        /*0120*/ 	.word	0x0000bab0


	//   ....[30]....
        /*0124*/ 	.word	0x0000bb20


	//----- nvinfo : EIATTR_EXIT_INSTR_OFFSETS
	.align		4
.L_2974:
        /*0128*/ 	.byte	0x04, 0x1c
        /*012a*/ 	.short	(.L_2976 - .L_2975)


	//   ....[0]....
.L_2975:
        /*012c*/ 	.word	0x00000600


	//   ....[1]....
        /*0130*/ 	.word	0x0000b3d0


	//----- nvinfo : EIATTR_MAX_THREADS
	.align		4
.L_2976:
        /*0134*/ 	.byte	0x04, 0x05
        /*0136*/ 	.short	(.L_2978 - .L_2977)
.L_2977:
        /*0138*/ 	.word	0x00000100
        /*013c*/ 	.word	0x00000001
        /*0140*/ 	.word	0x00000001


	//----- nvinfo : EIATTR_CRS_STACK_SIZE
	.align		4
.L_2978:
        /*0144*/ 	.byte	0x04, 0x1e
        /*0146*/ 	.short	(.L_2980 - .L_2979)
.L_2979:
        /*0148*/ 	.word	0x00000000


	//----- nvinfo : EIATTR_CBANK_PARAM_SIZE
	.align		4
.L_2980:
        /*014c*/ 	.byte	0x03, 0x19
        /*014e*/ 	.short	0x00e8


	//----- nvinfo : EIATTR_PARAM_CBANK
	.align		4
        /*0150*/ 	.byte	0x04, 0x0a
        /*0152*/ 	.short	(.L_2982 - .L_2981)
	.align		4
.L_2981:
        /*0154*/ 	.word	index@(.nv.constant0._ZN10layer_norm13ln_fwd_kernelINS_13Kernel_traitsI6__halfS2_fS2_fjLj6144ELj1ELj1ELj8ELj16ENS_18Kernel_traits_baseILj6144ES2_S2_fS2_fjLj256EEEEELb1ELb1ELb1ELb1EEEvNS_9FwdParamsE)
        /*0158*/ 	.short	0x0210
        /*015a*/ 	.short	0x00e8


	//----- nvinfo : EIATTR_SW_WAR
	.align		4
.L_2982:
        /*015c*/ 	.byte	0x04, 0x36
        /*015e*/ 	.short	(.L_2984 - .L_2983)
.L_2983:
        /*0160*/ 	.word	0x00000008
.L_2984:


//--------------------- .nv.info._ZN10layer_norm13ln_fwd_kernelINS_13Kernel_traitsIf6__halffS2_fjLj6144ELj1ELj1ELj8ELj16ENS_18Kernel_traits_baseILj6144EfS2_fS2_fjLj256EEEEELb0ELb0ELb0ELb0EEEvNS_9FwdParamsE --------------------------
	.section	.nv.info._ZN10layer_norm13ln_fwd_kernelINS_13Kernel_traitsIf6__halffS2_fjLj6144ELj1ELj1ELj8ELj16ENS_18Kernel_traits_baseILj6144EfS2_fS2_fjLj256EEEEELb0ELb0ELb0ELb0EEEvNS_9FwdParamsE,"",@"SHT_CUDA_INFO"
	.sectionflags	@""
	.align	4


	//----- nvinfo : EIATTR_CUDA_API_VERSION
	.align		4
        /*0000*/ 	.byte	0x04, 0x37
        /*0002*/ 	.short	(.L_2986 - .L_2985)
.L_2985:
        /*0004*/ 	.word	0x00000082


	//----- nvinfo : EIATTR_KPARAM_INFO
	.align		4
.L_2986:
        /*0008*/ 	.byte	0x04, 0x17
        /*000a*/ 	.short	(.L_2988 - .L_2987)
.L_2987:
        /*000c*/ 	.word	0x00000000
        /*0010*/ 	.short	0x0000
        /*0012*/ 	.short	0x0000
        /*0014*/ 	.byte	0x00, 0xf0, 0xa1, 0x03


	//----- nvinfo : EIATTR_SPARSE_MMA_MASK
	.align		4
.L_2988:
        /*0018*/ 	.byte	0x03, 0x50
        /*001a*/ 	.short	0x0000


	//----- nvinfo : EIATTR_MAXREG_COUNT
	.align		4
        /*001c*/ 	.byte	0x03, 0x1b
        /*001e*/ 	.short	0x00ff


	//----- nvinfo : EIATTR_NUM_BARRIERS
	.align		4
        /*0020*/ 	.byte	0x02, 0x4c
        /*0022*/ 	.byte	0x01
	.zero		1


	//----- nvinfo : EIATTR_MERCURY_ISA_VERSION
	.align		4
        /*0024*/ 	.byte	0x03, 0x5f
        /*0026*/ 	.short	0x0101


	//----- nvinfo : EIATTR_COOP_GROUP_MASK_REGIDS
	.align		4
        /*0028*/ 	.byte	0x04, 0x29
        /*002a*/ 	.short	(.L_2990 - .L_2989)


	//   ....[0]....
.L_2989:
        /*002c*/ 	.word	0xffffffff


	//   ....[1]....
        /*0030*/ 	.word	0xffffffff


	//   ....[2]....
        /*0034*/ 	.word	0xffffffff


	//   ....[3]....
        /*0038*/ 	.word	0xffffffff


	//   ....[4]....
        /*003c*/ 	.word	0xffffffff


	//   ....[5]....
        /*0040*/ 	.word	0xffffffff


	//   ....[6]....
        /*0044*/ 	.word	0xffffffff


	//   ....[7]....
        /*0048*/ 	.word	0xffffffff


	//   ....[8]....
        /*004c*/ 	.word	0xffffffff


	//   ....[9]....
        /*0050*/ 	.word	0xffffffff


	//   ....[10]....
        /*0054*/ 	.word	0xffffffff


	//   ....[11]....
        /*0058*/ 	.word	0xffffffff


	//   ....[12]....
        /*005c*/ 	.word	0xffffffff


	//   ....[13]....
        /*0060*/ 	.word	0xffffffff


	//   ....[14]....
        /*0064*/ 	.word	0xffffffff


	//   ....[15]....
        /*0068*/ 	.word	0xffffffff


	//   ....[16]....
        /*006c*/ 	.word	0xffffffff


	//   ....[17]....
        /*0070*/ 	.word	0xffffffff


	//   ....[18]....
        /*0074*/ 	.word	0xffffffff


	//   ....[19]....
        /*0078*/ 	.word	0xffffffff


	//   ....[20]....
        /*007c*/ 	.word	0xffffffff


	//   ....[21]....
        /*0080*/ 	.word	0x05000060


	//   ....[22]....
        /*0084*/ 	.word	0x05000060


	//   ....[23]....
        /*0088*/ 	.word	0x05000060


	//   ....[24]....
        /*008c*/ 	.word	0x05000060


	//   ....[25]....
        /*0090*/ 	.word	0x05000060


	//   ....[26]....
        /*0094*/ 	.word	0x05000060


	//   ....[27]....
        /*0098*/ 	.word	0x05000060


	//   ....[28]....
        /*009c*/ 	.word	0x05000060


	//   ....[29]....
        /*00a0*/ 	.word	0x05000060


	//   ....[30]....
        /*00a4*/ 	.word	0x05000060


	//----- nvinfo : EIATTR_COOP_GROUP_INSTR_OFFSETS
	.align		4
.L_2990:
        /*00a8*/ 	.byte	0x04, 0x28
        /*00aa*/ 	.short	(.L_2992 - .L_2991)


	//   ....[0]....
.L_2991:
        /*00ac*/ 	.word	0x00001160


	//   ....[1]....
        /*00b0*/ 	.word	0x00001180


	//   ....[2]....
        /*00b4*/ 	.word	0x000011a0


	//   ....[3]....
        /*00b8*/ 	.word	0x000011c0


	//   ....[4]....
        /*00bc*/ 	.word	0x000011e0


	//   ....[5]....
        /*00c0*/ 	.word	0x00001520


	//   ....[6]....
        /*00c4*/ 	.word	0x00001540


	//   ....[7]....
        /*00c8*/ 	.word	0x00001560


	//   ....[8]....
        /*00cc*/ 	.word	0x00001580


	//   ....[9]....
        /*00d0*/ 	.word	0x000015a0


	//   ....[10]....
        /*00d4*/ 	.word	0x00001740


	//   ....[11]....
        /*00d8*/ 	.word	0x00001790


	//   ....[12]....
        /*00dc*/ 	.word	0x000017b0


	//   ....[13]....
        /*00e0*/ 	.word	0x000017c0


	//   ....[14]....
        /*00e4*/ 	.word	0x000017f0


	//   ....[15]....
        /*00e8*/ 	.word	0x00001880


	//   ....[16]....
        /*00ec*/ 	.word	0x000018d0


	//   ....[17]....
        /*00f0*/ 	.word	0x00001980


	//   ....[18]....
        /*00f4*/ 	.word	0x000019b0


	//   ....[19]....
        /*00f8*/ 	.word	0x00001a60


	//   ....[20]....
        /*00fc*/ 	.word	0x00001a80


	//   ....[21]....
        /*0100*/ 	.word	0x00002260


	//   ....[22]....
        /*0104*/ 	.word	0x000022d0


	//   ....[23]....
        /*0108*/ 	.word	0x00002340


	//   ....[24]....
        /*010c*/ 	.word	0x000023b0


	//   ....[25]....
        /*0110*/ 	.word	0x00002420


	//   ....[26]....
        /*0114*/ 	.word	0x000027b0


	//   ....[27]....
        /*0118*/ 	.word	0x00002820


	//   ....[28]....
        /*011c*/ 	.word	0x00002890


	//   ....[29]....
        /*0120*/ 	.word	0x00002900


	//   ....[30]....
        /*0124*/ 	.word	0x00002970


	//----- nvinfo : EIATTR_EXIT_INSTR_OFFSETS
	.align		4
.L_2992:
        /*0128*/ 	.byte	0x04, 0x1c
        /*012a*/ 	.short	(.L_2994 - .L_2993)


	//   ....[0]....
.L_2993:
        /*012c*/ 	.word	0x00000490


	//   ....[1]....
        /*0130*/ 	.word	0x00002200


	//----- nvinfo : EIATTR_MAX_THREADS
	.align		4
.L_2994:
        /*0134*/ 	.byte	0x04, 0x05
        /*0136*/ 	.short	(.L_2996 - .L_2995)
.L_2995:
        /*0138*/ 	.word	0x00000100
        /*013c*/ 	.word	0x00000001
        /*0140*/ 	.word	0x00000001


	//----- nvinfo : EIATTR_CRS_STACK_SIZE
	.align		4
.L_2996:
        /*0144*/ 	.byte	0x04, 0x1e
        /*0146*/ 	.short	(.L_2998 - .L_2997)
.L_2997:
        /*0148*/ 	.word	0x00000000


	//----- nvinfo : EIATTR_CBANK_PARAM_SIZE
	.align		4
.L_2998:
        /*014c*/ 	.byte	0x03, 0x19
        /*014e*/ 	.short	0x00e8


	//----- nvinfo : EIATTR_PARAM_CBANK
	.align		4
        /*0150*/ 	.byte	0x04, 0x0a
        /*0152*/ 	.short	(.L_3000 - .L_2999)
	.align		4
.L_2999:
        /*0154*/ 	.word	index@(.nv.constant0._ZN10layer_norm13ln_fwd_kernelINS_13Kernel_traitsIf6__halffS2_fjLj6144ELj1ELj1ELj8ELj16ENS_18Kernel_traits_baseILj6144EfS2_fS2_fjLj256EEEEELb0ELb0ELb0ELb0EEEvNS_9FwdParamsE)
        /*0158*/ 	.short	0x0210
        /*015a*/ 	.short	0x00e8


	//----- nvinfo : EIATTR_SW_WAR
	.align		4
.L_3000:
        /*015c*/ 	.byte	0x04, 0x36
        /*015e*/ 	.short	(.L_3002 - .L_3001)
.L_3001:
        /*0160*/ 	.word	0x00000008
.L_3002:


//--------------------- .nv.info._ZN10layer_norm13ln_fwd_kernelINS_13Kernel_traitsIf6__halffS2_fjLj6144ELj1ELj1ELj8ELj16ENS_18Kernel_traits_baseILj6144EfS2_fS2_fjLj256EEEEELb0ELb0ELb0ELb1EEEvNS_9FwdParamsE --------------------------
	.section	.nv.info._ZN10layer_norm13ln_fwd_kernelINS_13Kernel_traitsIf6__halffS2_fjLj6144ELj1ELj1ELj8ELj16ENS_18Kernel_traits_baseILj6144EfS2_fS2_fjLj256EEEEELb0ELb0ELb0ELb1EEEvNS_9FwdParamsE,"",@"SHT_CUDA_INFO"
	.sectionflags	@""
	.align	4


	//----- nvinfo : EIATTR_CUDA_API_VERSION
	.align		4
        /*0000*/ 	.byte	0x04, 0x37
        /*0002*/ 	.short	(.L_3004 - .L_3003)
.L_3003:
        /*0004*/ 	.word	0x00000082


	//----- nvinfo : EIATTR_KPARAM_INFO
	.align		4
.L_3004:
        /*0008*/ 	.byte	0x04, 0x17
        /*000a*/ 	.short	(.L_3006 - .L_3005)
.L_3005:
        /*000c*/ 	.word	0x00000000
        /*0010*/ 	.short	0x0000
        /*0012*/ 	.short	0x0000
        /*0014*/ 	.byte	0x00, 0xf0, 0xa1, 0x03


	//----- nvinfo : EIATTR_SPARSE_MMA_MASK
	.align		4
.L_3006:
        /*0018*/ 	.byte	0x03, 0x50
        /*001a*/ 	.short	0x0000


	//----- nvinfo : EIATTR_MAXREG_COUNT
	.align		4
        /*001c*/ 	.byte	0x03, 0x1b
        /*001e*/ 	.short	0x00ff


	//----- nvinfo : EIATTR_NUM_BARRIERS
	.align		4
        /*0020*/ 	.byte	0x02, 0x4c
        /*0022*/ 	.byte	0x01
	.zero		1


	//----- nvinfo : EIATTR_MERCURY_ISA_VERSION
	.align		4
        /*0024*/ 	.byte	0x03, 0x5f
        /*0026*/ 	.short	0x0101


	//----- nvinfo : EIATTR_COOP_GROUP_MASK_REGIDS
	.align		4
        /*0028*/ 	.byte	0x04, 0x29
        /*002a*/ 	.short	(.L_3008 - .L_3007)


	//   ....[0]....
.L_3007:
        /*002c*/ 	.word	0xffffffff


	//   ....[1]....
        /*0030*/ 	.word	0xffffffff


	//   ....[2]....
        /*0034*/ 	.word	0xffffffff


	//   ....[3]....
        /*0038*/ 	.word	0xffffffff


	//   ....[4]....
        /*003c*/ 	.word	0xffffffff


	//   ....[5]....
        /*0040*/ 	.word	0xffffffff


	//   ....[6]....
        /*0044*/ 	.word	0xffffffff


	//   ....[7]....
        /*0048*/ 	.word	0xffffffff


	//   ....[8]....
        /*004c*/ 	.word	0xffffffff


	//   ....[9]....
        /*0050*/ 	.word	0xffffffff


	//   ....[10]....
        /*0054*/ 	.word	0xffffffff


	//   ....[11]....
        /*0058*/ 	.word	0xffffffff


	//   ....[12]....
        /*005c*/ 	.word	0xffffffff


	//   ....[13]....
        /*0060*/ 	.word	0xffffffff


	//   ....[14]....
        /*0064*/ 	.word	0xffffffff


	//   ....[15]....
        /*0068*/ 	.word	0xffffffff


	//   ....[16]....
        /*006c*/ 	.word	0xffffffff


	//   ....[17]....
        /*0070*/ 	.word	0xffffffff


	//   ....[18]....
        /*0074*/ 	.word	0xffffffff


	//   ....[19]....
        /*0078*/ 	.word	0xffffffff


	//   ....[20]....
        /*007c*/ 	.word	0xffffffff


	//   ....[21]....
        /*0080*/ 	.word	0x0500005f


	//   ....[22]....
        /*0084*/ 	.word	0x0500005f


	//   ....[23]....
        /*0088*/ 	.word	0x0500005f


	//   ....[24]....
        /*008c*/ 	.word	0x0500005f


	//   ....[25]....
        /*0090*/ 	.word	0x0500005f


	//   ....[26]....
        /*0094*/ 	.word	0x0500005f


	//   ....[27]....
        /*0098*/ 	.word	0x0500005f


	//   ....[28]....
        /*009c*/ 	.word	0x0500005f


	//   ....[29]....
        /*00a0*/ 	.word	0x0500005f


	//   ....[30]....
        /*00a4*/ 	.word	0x0500005f


	//----- nvinfo : EIATTR_COOP_GROUP_INSTR_OFFSETS
	.align		4
.L_3008:
        /*00a8*/ 	.byte	0x04, 0x28
        /*00aa*/ 	.short	(.L_3010 - .L_3009)


	//   ....[0]....
.L_3009:
        /*00ac*/ 	.word	0x00000e00


	//   ....[1]....
        /*00b0*/ 	.word	0x00000e20


	//   ....[2]....
        /*00b4*/ 	.word	0x00000e40


	//   ....[3]....
        /*00b8*/ 	.word	0x00000e60


	//   ....[4]....
        /*00bc*/ 	.word	0x00000e80


	//   ....[5]....
        /*00c0*/ 	.word	0x000011b0


	//   ....[6]....
        /*00c4*/ 	.word	0x000011d0


	//   ....[7]....
        /*00c8*/ 	.word	0x000011f0


	//   ....[8]....
        /*00cc*/ 	.word	0x00001210


	//   ....[9]....
        /*00d0*/ 	.word	0x00001230


	//   ....[10]....
        /*00d4*/ 	.word	0x00001390


	//   ....[11]....
        /*00d8*/ 	.word	0x000013f0


	//   ....[12]....
        /*00dc*/ 	.word	0x00001410


	//   ....[13]....
        /*00e0*/ 	.word	0x00001420


	//   ....[14]....
        /*00e4*/ 	.word	0x00001460


	//   ....[15]....
        /*00e8*/ 	.word	0x00001510


	//   ....[16]....
        /*00ec*/ 	.word	0x00001560


	//   ....[17]....
        /*00f0*/ 	.word	0x000015e0


	//   ....[18]....
        /*00f4*/ 	.word	0x00001610


	//   ....[19]....
        /*00f8*/ 	.word	0x000016b0


	//   ....[20]....
        /*00fc*/ 	.word	0x000016e0


	//   ....[21]....
        /*0100*/ 	.word	0x00001df0


	//   ....[22]....
        /*0104*/ 	.word	0x00001e60


	//   ....[23]....
        /*0108*/ 	.word	0x00001ed0


	//   ....[24]....
        /*010c*/ 	.word	0x00001f40


	//   ....[25]....
        /*0110*/ 	.word	0x00001fb0


	//   ....[26]....
        /*0114*/ 	.word	0x00002320


	//   ....[27]....
        /*0118*/ 	.word	0x00002390


	//   ....[28]....
        /*011c*/ 	.word	0x00002400


	//   ....[29]....
        /*0120*/ 	.word	0x00002470


	//   ....[30]....
        /*0124*/ 	.word	0x000024e0


	//----- nvinfo : EIATTR_EXIT_INSTR_OFFSETS
	.align		4
.L_3010:
        /*0128*/ 	.byte	0x04, 0x1c
        /*012a*/ 	.short	(.L_3012 - .L_3011)


	//   ....[0]....
.L_3011:
        /*012c*/ 	.word	0x00000230


	//   ....[1]....
        /*0130*/ 	.word	0x00001d90


	//----- nvinfo : EIATTR_MAX_THREADS
	.align		4
.L_3012:
        /*0134*/ 	.byte	0x04, 0x05
        /*0136*/ 	.short	(.L_3014 - .L_3013)
.L_3013:
        /*0138*/ 	.word	0x00000100
        /*013c*/ 	.word	0x00000001
        /*0140*/ 	.word	0x00000001


	//----- nvinfo : EIATTR_CRS_STACK_SIZE
	.align		4
.L_3014:
        /*0144*/ 	.byte	0x04, 0x1e
        /*0146*/ 	.short	(.L_3016 - .L_3015)
.L_3015:
        /*0148*/ 	.word	0x00000000


	//----- nvinfo : EIATTR_CBANK_PARAM_SIZE
	.align		4
.L_3016:
        /*014c*/ 	.byte	0x03, 0x19
        /*014e*/ 	.short	0x00e8


	//----- nvinfo : EIATTR_PARAM_CBANK
	.align		4
        /*0150*/ 	.byte	0x04, 0x0a
        /*0152*/ 	.short	(.L_3018 - .L_3017)
	.align		4
.L_3017:
        /*0154*/ 	.word	index@(.nv.constant0._ZN10layer_norm13ln_fwd_kernelINS_13Kernel_traitsIf6__halffS2_fjLj6144ELj1ELj1ELj8ELj16ENS_18Kernel_traits_baseILj6144EfS2_fS2_fjLj256EEEEELb0ELb0ELb0ELb1EEEvNS_9FwdParamsE)
        /*0158*/ 	.short	0x0210
        /*015a*/ 	.short	0x00e8


	//----- nvinfo : EIATTR_SW_WAR
	.align		4
.L_3018:
        /*015c*/ 	.byte	0x04, 0x36
        /*015e*/ 	.short	(.L_3020 - .L_3019)
.L_3019:
        /*0160*/ 	.word	0x00000008
.L_3020:


//--------------------- .nv.info._ZN10layer_norm13ln_fwd_kernelINS_13Kernel_traitsIf6__halffS2_fjLj6144ELj1ELj1ELj8ELj16ENS_18Kernel_traits_baseILj6144EfS2_fS2_fjLj256EEEEELb0ELb0ELb1ELb0EEEvNS_9FwdParamsE --------------------------
	.section	.nv.info._ZN10layer_norm13ln_fwd_kernelINS_13Kernel_traitsIf6__halffS2_fjLj6144ELj1ELj1ELj8ELj16ENS_18Kernel_traits_baseILj6144EfS2_fS2_fjLj256EEEEELb0ELb0ELb1ELb0EEEvNS_9FwdParamsE,"",@"SHT_CUDA_INFO"
	.sectionflags	@""
	.align	4


	//----- nvinfo : EIATTR_CUDA_API_VERSION
	.align		4
        /*0000*/ 	.byte	0x04, 0x37
        /*0002*/ 	.short	(.L_3022 - .L_3021)
.L_3021:
        /*0004*/ 	.word	0x00000082


	//----- nvinfo : EIATTR_KPARAM_INFO
	.align		4
.L_3022:
        /*0008*/ 	.byte	0x04, 0x17
        /*000a*/ 	.short	(.L_3024 - .L_3023)
.L_3023:
        /*000c*/ 	.word	0x00000000
        /*0010*/ 	.short	0x0000
        /*0012*/ 	.short	0x0000
        /*0014*/ 	.byte	0x00, 0xf0, 0xa1, 0x03


	//----- nvinfo : EIATTR_SPARSE_MMA_MASK
	.align		4
.L_3024:
        /*0018*/ 	.byte	0x03, 0x50
        /*001a*/ 	.short	0x0000


	//----- nvinfo : EIATTR_MAXREG_COUNT
	.align		4
        /*001c*/ 	.byte	0x03, 0x1b
        /*001e*/ 	.short	0x00ff


	//----- nvinfo : EIATTR_NUM_BARRIERS
	.align		4
        /*0020*/ 	.byte	0x02, 0x4c
        /*0022*/ 	.byte	0x01
	.zero		1


	//----- nvinfo : EIATTR_MERCURY_ISA_VERSION
	.align		4
        /*0024*/ 	.byte	0x03, 0x5f
        /*0026*/ 	.short	0x0101


	//----- nvinfo : EIATTR_COOP_GROUP_MASK_REGIDS
	.align		4
        /*0028*/ 	.byte	0x04, 0x29
        /*002a*/ 	.short	(.L_3026 - .L_3025)


	//   ....[0]....
.L_3025:
        /*002c*/ 	.word	0xffffffff


	//   ....[1]....
        /*0030*/ 	.word	0xffffffff


	//   ....[2]....
        /*0034*/ 	.word	0xffffffff


	//   ....[3]....
        /*0038*/ 	.word	0xffffffff


	//   ....[4]....
        /*003c*/ 	.word	0xffffffff


	//   ....[5]....
        /*0040*/ 	.word	0xffffffff


	//   ....[6]....
        /*0044*/ 	.word	0xffffffff


	//   ....[7]....
        /*0048*/ 	.word	0xffffffff


	//   ....[8]....
        /*004c*/ 	.word	0xffffffff


	//   ....[9]....
        /*0050*/ 	.word	0xffffffff


	//   ....[10]....
        /*0054*/ 	.word	0xffffffff


	//   ....[11]....
        /*0058*/ 	.word	0xffffffff


	//   ....[12]....
        /*005c*/ 	.word	0xffffffff


	//   ....[13]....
        /*0060*/ 	.word	0xffffffff


	//   ....[14]....
        /*0064*/ 	.word	0xffffffff


	//   ....[15]....
        /*0068*/ 	.word	0xffffffff


	//   ....[16]....
        /*006c*/ 	.word	0xffffffff


	//   ....[17]....
        /*0070*/ 	.word	0xffffffff


	//   ....[18]....
        /*0074*/ 	.word	0xffffffff


	//   ....[19]....
        /*0078*/ 	.word	0xffffffff


	//   ....[20]....
        /*007c*/ 	.word	0xffffffff


	//   ....[21]....
        /*0080*/ 	.word	0x05000068


	//   ....[22]....
        /*0084*/ 	.word	0x05000068


	//   ....[23]....
        /*0088*/ 	.word	0x05000068


	//   ....[24]....
        /*008c*/ 	.word	0x05000068


	//   ....[25]....
        /*0090*/ 	.word	0x05000068


	//   ....[26]....
        /*0094*/ 	.word	0x05000068


	//   ....[27]....
        /*0098*/ 	.word	0x05000068


	//   ....[28]....
        /*009c*/ 	.word	0x05000068


	//   ....[29]....
        /*00a0*/ 	.word	0x05000068


	//   ....[30]....
        /*00a4*/ 	.word	0x05000068


	//----- nvinfo : EIATTR_COOP_GROUP_INSTR_OFFSETS
	.align		4
.L_3026:
        /*00a8*/ 	.byte	0x04, 0x28
        /*00aa*/ 	.short	(.L_3028 - .L_3027)


	//   ....[0]....
.L_3027:
        /*00ac*/ 	.word	0x00001ab0


	//   ....[1]....
        /*00b0*/ 	.word	0x00001ad0


	//   ....[2]....
        /*00b4*/ 	.word	0x00001af0


	//   ....[3]....
        /*00b8*/ 	.word	0x00001b10


	//   ....[4]....
        /*00bc*/ 	.word	0x00001b30


	//   ....[5]....
        /*00c0*/ 	.word	0x00001e70


	//   ....[6]....
        /*00c4*/ 	.word	0x00001e90


	//   ....[7]....
        /*00c8*/ 	.word	0x00001eb0


	//   ....[8]....
        /*00cc*/ 	.word	0x00001ed0


	//   ....[9]....
        /*00d0*/ 	.word	0x00001ef0


	//   ....[10]....
        /*00d4*/ 	.word	0x00002090


	//   ....[11]....
        /*00d8*/ 	.word	0x000020e0


	//   ....[12]....
        /*00dc*/ 	.word	0x00002100


	//   ....[13]....
        /*00e0*/ 	.word	0x00002110


	//   ....[14]....
        /*00e4*/ 	.word	0x000021d0


	//   ....[15]....
        /*00e8*/ 	.word	0x00002200


	//   ....[16]....
        /*00ec*/ 	.word	0x00002210


	//   ....[17]....
        /*00f0*/ 	.word	0x000022c0


	//   ....[18]....
        /*00f4*/ 	.word	0x00002310


	//   ....[19]....
        /*00f8*/ 	.word	0x000023b0


	//   ....[20]....
        /*00fc*/ 	.word	0x000023e0


	//   ....[21]....
        /*0100*/ 	.word	0x00002c40


	//   ....[22]....
        /*0104*/ 	.word	0x00002cb0


	//   ....[23]....
        /*0108*/ 	.word	0x00002d20


	//   ....[24]....
        /*010c*/ 	.word	0x00002d90


	//   ....[25]....
        /*0110*/ 	.word	0x00002e00


	//   ....[26]....
        /*0114*/ 	.word	0x00003190


	//   ....[27]....
        /*0118*/ 	.word	0x00003200


	//   ....[28]....
        /*011c*/ 	.word	0x00003270


	//   ....[29]....
        /*0120*/ 	.word	0x000032e0


	//   ....[30]....
        /*0124*/ 	.word	0x00003350


	//----- nvinfo : EIATTR_EXIT_INSTR_OFFSETS
	.align		4
.L_3028:
        /*0128*/ 	.byte	0x04, 0x1c
        /*012a*/ 	.short	(.L_3030 - .L_3029)


	//   ....[0]....
.L_3029:
        /*012c*/ 	.word	0x00000490


	//   ....[1]....
        /*0130*/ 	.word	0x00002be0


	//----- nvinfo : EIATTR_MAX_THREADS
	.align		4
.L_3030:
        /*0134*/ 	.byte	0x04, 0x05
        /*0136*/ 	.short	(.L_3032 - .L_3031)
.L_3031:
        /*0138*/ 	.word	0x00000100
        /*013c*/ 	.word	0x00000001
        /*0140*/ 	.word	0x00000001


	//----- nvinfo : EIATTR_CRS_STACK_SIZE
	.align		4
.L_3032:
        /*0144*/ 	.byte	0x04, 0x1e
        /*0146*/ 	.short	(.L_3034 - .L_3033)
.L_3033:
        /*0148*/ 	.word	0x00000000


	//----- nvinfo : EIATTR_CBANK_PARAM_SIZE
	.align		4
.L_3034:
        /*014c*/ 	.byte	0x03, 0x19
        /*014e*/ 	.short	0x00e8


	//----- nvinfo : EIATTR_PARAM_CBANK
	.align		4
        /*0150*/ 	.byte	0x04, 0x0a
        /*0152*/ 	.short	(.L_3036 - .L_3035)
	.align		4
.L_3035:
        /*0154*/ 	.word	index@(.nv.constant0._ZN10layer_norm13ln_fwd_kernelINS_13Kernel_traitsIf6__halffS2_fjLj6144ELj1ELj1ELj8ELj16ENS_18Kernel_traits_baseILj6144EfS2_fS2_fjLj256EEEEELb0ELb0ELb1ELb0EEEvNS_9FwdParamsE)
        /*0158*/ 	.short	0x0210
        /*015a*/ 	.short	0x00e8


	//----- nvinfo : EIATTR_SW_WAR
	.align		4
.L_3036:
        /*015c*/ 	.byte	0x04, 0x36
        /*015e*/ 	.short	(.L_3038 - .L_3037)
.L_3037:
        /*0160*/ 	.word	0x00000008
.L_3038:


//--------------------- .nv.info._ZN10layer_norm13ln_fwd_kernelINS_13Kernel_traitsIf6__halffS2_fjLj6144ELj1ELj1ELj8ELj16ENS_18Kernel_traits_baseILj6144EfS2_fS2_fjLj256EEEEELb0ELb0ELb1ELb1EEEvNS_9FwdParamsE --------------------------
	.section	.nv.info._ZN10layer_norm13ln_fwd_kernelINS_13Kernel_traitsIf6__halffS2_fjLj6144ELj1ELj1ELj8ELj16ENS_18Kernel_traits_baseILj6144EfS2_fS2_fjLj256EEEEELb0ELb0ELb1ELb1EEEvNS_9FwdParamsE,"",@"SHT_CUDA_INFO"
	.sectionflags	@""
	.align	4


	//----- nvinfo : EIATTR_CUDA_API_VERSION
	.align		4
        /*0000*/ 	.byte	0x04, 0x37
        /*0002*/ 	.short	(.L_3040 - .L_3039)
.L_3039:
        /*0004*/ 	.word	0x00000082


	//----- nvinfo : EIATTR_KPARAM_INFO
	.align		4
.L_3040:
        /*0008*/ 	.byte	0x04, 0x17
        /*000a*/ 	.short	(.L_3042 - .L_3041)
.L_3041:
        /*000c*/ 	.word	0x00000000
        /*0010*/ 	.short	0x0000
        /*0012*/ 	.short	0x0000
        /*0014*/ 	.byte	0x00, 0xf0, 0xa1, 0x03


	//----- nvinfo : EIATTR_SPARSE_MMA_MASK
	.align		4
.L_3042:
        /*0018*/ 	.byte	0x03, 0x50
        /*001a*/ 	.short	0x0000


	//----- nvinfo : EIATTR_MAXREG_COUNT
	.align		4
        /*001c*/ 	.byte	0x03, 0x1b
        /*001e*/ 	.short	0x00ff


	//----- nvinfo : EIATTR_NUM_BARRIERS
	.align		4
        /*0020*/ 	.byte	0x02, 0x4c
        /*0022*/ 	.byte	0x01
	.zero		1


	//----- nvinfo : EIATTR_MERCURY_ISA_VERSION
	.align		4
        /*0024*/ 	.byte	0x03, 0x5f
        /*0026*/ 	.short	0x0101


	//----- nvinfo : EIATTR_COOP_GROUP_MASK_REGIDS
	.align		4
        /*0028*/ 	.byte	0x04, 0x29
        /*002a*/ 	.short	(.L_3044 - .L_3043)


	//   ....[0]....
.L_3043:
        /*002c*/ 	.word	0xffffffff


	//   ....[1]....
        /*0030*/ 	.word	0xffffffff


	//   ....[2]....
        /*0034*/ 	.word	0xffffffff


	//   ....[3]....
        /*0038*/ 	.word	0xffffffff


	//   ....[4]....
        /*003c*/ 	.word	0xffffffff


	//   ....[5]....
        /*0040*/ 	.word	0xffffffff


	//   ....[6]....
        /*0044*/ 	.word	0xffffffff


	//   ....[7]....
        /*0048*/ 	.word	0xffffffff


	//   ....[8]....
        /*004c*/ 	.word	0xffffffff


	//   ....[9]....
        /*0050*/ 	.word	0xffffffff


	//   ....[10]....
        /*0054*/ 	.word	0xffffffff


	//   ....[11]....
        /*0058*/ 	.word	0xffffffff


	//   ....[12]....
        /*005c*/ 	.word	0xffffffff


	//   ....[13]....
        /*0060*/ 	.word	0xffffffff


	//   ....[14]....
        /*0064*/ 	.word	0xffffffff


	//   ....[15]....
        /*0068*/ 	.word	0xffffffff


	//   ....[16]....
        /*006c*/ 	.word	0xffffffff


	//   ....[17]....
        /*0070*/ 	.word	0xffffffff


	//   ....[18]....
        /*0074*/ 	.word	0xffffffff


	//   ....[19]....
        /*0078*/ 	.word	0xffffffff


	//   ....[20]....
        /*007c*/ 	.word	0xffffffff


	//   ....[21]....
        /*0080*/ 	.word	0x05000064


	//   ....[22]....
        /*0084*/ 	.word	0x05000064


	//   ....[23]....
        /*0088*/ 	.word	0x05000064


	//   ....[24]....
        /*008c*/ 	.word	0x05000064


	//   ....[25]....
        /*0090*/ 	.word	0x05000064


	//   ....[26]....
        /*0094*/ 	.word	0x05000064


	//   ....[27]....
        /*0098*/ 	.word	0x05000064


	//   ....[28]....
        /*009c*/ 	.word	0x05000064


	//   ....[29]....
        /*00a0*/ 	.word	0x05000064


	//   ....[30]....
        /*00a4*/ 	.word	0x05000064


	//----- nvinfo : EIATTR_COOP_GROUP_INSTR_OFFSETS
	.align		4
.L_3044:
        /*00a8*/ 	.byte	0x04, 0x28
        /*00aa*/ 	.short	(.L_3046 - .L_3045)


	//   ....[0]....
.L_3045:
        /*00ac*/ 	.word	0x00001620


	//   ....[1]....
        /*00b0*/ 	.word	0x00001640


	//   ....[2]....
        /*00b4*/ 	.word	0x00001660


	//   ....[3]....
        /*00b8*/ 	.word	0x00001680


	//   ....[4]....
        /*00bc*/ 	.word	0x000016a0


	//   ....[5]....
        /*00c0*/ 	.word	0x000019d0


	//   ....[6]....
        /*00c4*/ 	.word	0x000019f0


	//   ....[7]....
        /*00c8*/ 	.word	0x00001a10


	//   ....[8]....
        /*00cc*/ 	.word	0x00001a30


	//   ....[9]....
        /*00d0*/ 	.word	0x00001a50


	//   ....[10]....
        /*00d4*/ 	.word	0x00001bd0


	//   ....[11]....
        /*00d8*/ 	.word	0x00001c20


	//   ....[12]....
        /*00dc*/ 	.word	0x00001c40


	//   ....[13]....
        /*00e0*/ 	.word	0x00001c50


	//   ....[14]....
        /*00e4*/ 	.word	0x00001d00


	//   ....[15]....
        /*00e8*/ 	.word	0x00001d30


	//   ....[16]....
        /*00ec*/ 	.word	0x00001d50


	//   ....[17]....
        /*00f0*/ 	.word	0x00001e10


	//   ....[18]....
        /*00f4*/ 	.word	0x00001e40


	//   ....[19]....
        /*00f8*/ 	.word	0x00001ee0


	//   ....[20]....
        /*00fc*/ 	.word	0x00001f10


	//   ....[21]....
        /*0100*/ 	.word	0x000026f0


	//   ....[22]....
        /*0104*/ 	.word	0x00002760


	//   ....[23]....
        /*0108*/ 	.word	0x000027d0


	//   ....[24]....
        /*010c*/ 	.word	0x00002840


	//   ....[25]....
        /*0110*/ 	.word	0x000028b0


	//   ....[26]....
        /*0114*/ 	.word	0x00002c20


	//   ....[27]....
        /*0118*/ 	.word	0x00002c90


	//   ....[28]....
        /*011c*/ 	.word	0x00002d00


	//   ....[29]....
        /*0120*/ 	.word	0x00002d70


	//   ....[30]....
        /*0124*/ 	.word	0x00002de0


	//----- nvinfo : EIATTR_EXIT_INSTR_OFFSETS
	.align		4
.L_3046:
        /*0128*/ 	.byte	0x04, 0x1c
        /*012a*/ 	.short	(.L_3048 - .L_3047)


	//   ....[0]....
.L_3047:
        /*012c*/ 	.word	0x00000230


	//   ....[1]....
        /*0130*/ 	.word	0x00002690


	//----- nvinfo : EIATTR_MAX_THREADS
	.align		4
.L_3048:
        /*0134*/ 	.byte	0x04, 0x05
        /*0136*/ 	.short	(.L_3050 - .L_3049)
.L_3049:
        /*0138*/ 	.word	0x00000100
        /*013c*/ 	.word	0x00000001
        /*0140*/ 	.word	0x00000001


	//----- nvinfo : EIATTR_CRS_STACK_SIZE
	.align		4
.L_3050:
        /*0144*/ 	.byte	0x04, 0x1e
        /*0146*/ 	.short	(.L_3052 - .L_3051)
.L_3051:
        /*0148*/ 	.word	0x00000000


	//----- nvinfo : EIATTR_CBANK_PARAM_SIZE
	.align		4
.L_3052:
        /*014c*/ 	.byte	0x03, 0x19
        /*014e*/ 	.short	0x00e8


	//----- nvinfo : EIATTR_PARAM_CBANK
	.align		4
        /*0150*/ 	.byte	0x04, 0x0a
        /*0152*/ 	.short	(.L_3054 - .L_3053)
	.align		4
.L_3053:
        /*0154*/ 	.word	index@(.nv.constant0._ZN10layer_norm13ln_fwd_kernelINS_13Kernel_traitsIf6__halffS2_fjLj6144ELj1ELj1ELj8ELj16ENS_18Kernel_traits_baseILj6144EfS2_fS2_fjLj256EEEEELb0ELb0ELb1ELb1EEEvNS_9FwdParamsE)
        /*0158*/ 	.short	0x0210
        /*015a*/ 	.short	0x00e8


	//----- nvinfo : EIATTR_SW_WAR
	.align		4
.L_3054:
        /*015c*/ 	.byte	0x04, 0x36
        /*015e*/ 	.short	(.L_3056 - .L_3055)
.L_3055:
        /*0160*/ 	.word	0x00000008
.L_3056:


//--------------------- .nv.info._ZN10layer_norm13ln_fwd_kernelINS_13Kernel_traitsIf6__halffS2_fjLj6144ELj1ELj1ELj8ELj16ENS_18Kernel_traits_baseILj6144EfS2_fS2_fjLj256EEEEELb0ELb1ELb0ELb0EEEvNS_9FwdParamsE --------------------------
	.section	.nv.info._ZN10layer_norm13ln_fwd_kernelINS_13Kernel_traitsIf6__halffS2_fjLj6144ELj1ELj1ELj8ELj16ENS_18Kernel_traits_baseILj6144EfS2_fS2_fjLj256EEEEELb0ELb1ELb0ELb0EEEvNS_9FwdParamsE,"",@"SHT_CUDA_INFO"
	.sectionflags	@""
	.align	4


	//----- nvinfo : EIATTR_CUDA_API_VERSION
	.align		4
        /*0000*/ 	.byte	0x04, 0x37
        /*0002*/ 	.short	(.L_3058 - .L_3057)
.L_3057:
        /*0004*/ 	.word	0x00000082


	//----- nvinfo : EIATTR_KPARAM_INFO
	.align		4
.L_3058:
        /*0008*/ 	.byte	0x04, 0x17
        /*000a*/ 	.short	(.L_3060 - .L_3059)
.L_3059:
        /*000c*/ 	.word	0x00000000
        /*0010*/ 	.short	0x0000
        /*0012*/ 	.short	0x0000
        /*0014*/ 	.byte	0x00, 0xf0, 0xa1, 0x03


	//----- nvinfo : EIATTR_SPARSE_MMA_MASK
	.align		4
.L_3060:
        /*0018*/ 	.byte	0x03, 0x50
        /*001a*/ 	.short	0x0000


	//----- nvinfo : EIATTR_MAXREG_COUNT
	.align		4
        /*001c*/ 	.byte	0x03, 0x1b
        /*001e*/ 	.short	0x00ff


	//----- nvinfo : EIATTR_NUM_BARRIERS
	.align		4
        /*0020*/ 	.byte	0x02, 0x4c
        /*0022*/ 	.byte	0x01
	.zero		1


	//----- nvinfo : EIATTR_MERCURY_ISA_VERSION
	.align		4
        /*0024*/ 	.byte	0x03, 0x5f
        /*0026*/ 	.short	0x0101


	//----- nvinfo : EIATTR_COOP_GROUP_MASK_REGIDS
	.align		4
        /*0028*/ 	.byte	0x04, 0x29
        /*002a*/ 	.short	(.L_3062 - .L_3061)


	//   ....[0]....
.L_3061:
        /*002c*/ 	.word	0xffffffff


	//   ....[1]....
        /*0030*/ 	.word	0xffffffff


	//   ....[2]....
        /*0034*/ 	.word	0xffffffff


	//   ....[3]....
        /*0038*/ 	.word	0xffffffff


	//   ....[4]....
        /*003c*/ 	.word	0xffffffff


	//   ....[5]....
        /*0040*/ 	.word	0xffffffff


	//   ....[6]....
        /*0044*/ 	.word	0xffffffff


	//   ....[7]....
        /*0048*/ 	.word	0xffffffff


	//   ....[8]....
        /*004c*/ 	.word	0xffffffff


	//   ....[9]....
        /*0050*/ 	.word	0xffffffff


	//   ....[10]....
        /*0054*/ 	.word	0xffffffff


	//   ....[11]....
        /*0058*/ 	.word	0xffffffff


	//   ....[12]....
        /*005c*/ 	.word	0xffffffff


	//   ....[13]....
        /*0060*/ 	.word	0xffffffff


	//   ....[14]....
        /*0064*/ 	.word	0xffffffff


	//   ....[15]....
        /*0068*/ 	.word	0xffffffff


	//   ....[16]....
        /*006c*/ 	.word	0xffffffff


	//   ....[17]....
        /*0070*/ 	.word	0xffffffff


	//   ....[18]....
        /*0074*/ 	.word	0xffffffff


	//   ....[19]....
        /*0078*/ 	.word	0xffffffff


	//   ....[20]....
        /*007c*/ 	.word	0xffffffff


	//   ....[21]....
        /*0080*/ 	.word	0x05000075


	//   ....[22]....
        /*0084*/ 	.word	0x05000075


	//   ....[23]....
        /*0088*/ 	.word	0x05000075


	//   ....[24]....
        /*008c*/ 	.word	0x05000075


	//   ....[25]....
        /*0090*/ 	.word	0x05000075


	//   ....[26]....
        /*0094*/ 	.word	0x05000075


	//   ....[27]....
        /*0098*/ 	.word	0x05000075


	//   ....[28]....
        /*009c*/ 	.word	0x05000075


	//   ....[29]....
        /*00a0*/ 	.word	0x05000075


	//   ....[30]....
        /*00a4*/ 	.word	0x05000075


	//----- nvinfo : EIATTR_COOP_GROUP_INSTR_OFFSETS
	.align		4
.L_3062:
        /*00a8*/ 	.byte	0x04, 0x28
        /*00aa*/ 	.short	(.L_3064 - .L_3063)


	//   ....[0]....
.L_3063:
        /*00ac*/ 	.word	0x000013e0


	//   ....[1]....
        /*00b0*/ 	.word	0x00001400


	//   ....[2]....
        /*00b4*/ 	.word	0x00001420


	//   ....[3]....
        /*00b8*/ 	.word	0x00001440


	//   ....[4]....
        /*00bc*/ 	.word	0x00001460


	//   ....[5]....
        /*00c0*/ 	.word	0x000017a0


	//   ....[6]....
        /*00c4*/ 	.word	0x000017c0


	//   ....[7]....
        /*00c8*/ 	.word	0x000017e0


	//   ....[8]....
        /*00cc*/ 	.word	0x00001800


	//   ....[9]....
        /*00d0*/ 	.word	0x00001820


	//   ....[10]....
        /*00d4*/ 	.word	0x000019d0


	//   ....[11]....
        /*00d8*/ 	.word	0x00001a10


	//   ....[12]....
        /*00dc*/ 	.word	0x00001a20


	//   ....[13]....
        /*00e0*/ 	.word	0x00001a80


	//   ....[14]....
        /*00e4*/ 	.word	0x00001ac0


	//   ....[15]....
        /*00e8*/ 	.word	0x00001b20


	//   ....[16]....
        /*00ec*/ 	.word	0x00001b60


	//   ....[17]....
        /*00f0*/ 	.word	0x00001bd0


	//   ....[18]....
        /*00f4*/ 	.word	0x00001bf0


	//   ....[19]....
        /*00f8*/ 	.word	0x00001ce0


	//   ....[20]....
        /*00fc*/ 	.word	0x00001d00


	//   ....[21]....
        /*0100*/ 	.word	0x000024e0


	//   ....[22]....
        /*0104*/ 	.word	0x00002550


	//   ....[23]....
        /*0108*/ 	.word	0x000025c0


	//   ....[24]....
        /*010c*/ 	.word	0x00002630


	//   ....[25]....
        /*0110*/ 	.word	0x000026a0


	//   ....[26]....
        /*0114*/ 	.word	0x00002a30


	//   ....[27]....
        /*0118*/ 	.word	0x00002aa0


	//   ....[28]....
        /*011c*/ 	.word	0x00002b10


	//   ....[29]....
        /*0120*/ 	.word	0x00002b80


	//   ....[30]....
        /*0124*/ 	.word	0x00002bf0


	//----- nvinfo : EIATTR_EXIT_INSTR_OFFSETS
	.align		4
.L_3064:
        /*0128*/ 	.byte	0x04, 0x1c
        /*012a*/ 	.short	(.L_3066 - .L_3065)


	//   ....[0]....
.L_3065:
        /*012c*/ 	.word	0x00000570


	//   ....[1]....
        /*0130*/ 	.word	0x00002480


	//----- nvinfo : EIATTR_MAX_THREADS
	.align		4
.L_3066:
        /*0134*/ 	.byte	0x04, 0x05
        /*0136*/ 	.short	(.L_3068 - .L_3067)
.L_3067:
        /*0138*/ 	.word	0x00000100
        /*013c*/ 	.word	0x00000001
        /*0140*/ 	.word	0x00000001


	//----- nvinfo : EIATTR_CRS_STACK_SIZE
	.align		4
.L_3068:
        /*0144*/ 	.byte	0x04, 0x1e
        /*0146*/ 	.short	(.L_3070 - .L_3069)
.L_3069:
        /*0148*/ 	.word	0x00000000


	//----- nvinfo : EIATTR_CBANK_PARAM_SIZE
	.align		4
.L_3070:
        /*014c*/ 	.byte	0x03, 0x19
        /*014e*/ 	.short	0x00e8


	//----- nvinfo : EIATTR_PARAM_CBANK
	.align		4
        /*0150*/ 	.byte	0x04, 0x0a
        /*0152*/ 	.short	(.L_3072 - .L_3071)
	.align		4
.L_3071:
        /*0154*/ 	.word	index@(.nv.constant0._ZN10layer_norm13ln_fwd_kernelINS_13Kernel_traitsIf6__halffS2_fjLj6144ELj1ELj1ELj8ELj16ENS_18Kernel_traits_baseILj6144EfS2_fS2_fjLj256EEEEELb0ELb1ELb0ELb0EEEvNS_9FwdParamsE)
        /*0158*/ 	.short	0x0210
        /*015a*/ 	.short	0x00e8


	//----- nvinfo : EIATTR_SW_WAR
	.align		4
.L_3072:
        /*015c*/ 	.byte	0x04, 0x36
        /*015e*/ 	.short	(.L_3074 - .L_3073)
.L_3073:
        /*0160*/ 	.word	0x00000008
.L_3074:


//--------------------- .nv.info._ZN10layer_norm13ln_fwd_kernelINS_13Kernel_traitsIf6__halffS2_fjLj6144ELj1ELj1ELj8ELj16ENS_18Kernel_traits_baseILj6144EfS2_fS2_fjLj256EEEEELb0ELb1ELb0ELb1EEEvNS_9FwdParamsE --------------------------
	.section	.nv.info._ZN10layer_norm13ln_fwd_kernelINS_13Kernel_traitsIf6__halffS2_fjLj6144ELj1ELj1ELj8ELj16ENS_18Kernel_traits_baseILj6144EfS2_fS2_fjLj256EEEEELb0ELb1ELb0ELb1EEEvNS_9FwdParamsE,"",@"SHT_CUDA_INFO"
	.sectionflags	@""
	.align	4


	//----- nvinfo : EIATTR_CUDA_API_VERSION
	.align		4
        /*0000*/ 	.byte	0x04, 0x37
        /*0002*/ 	.short	(.L_3076 - .L_3075)
.L_3075:
        /*0004*/ 	.word	0x00000082


	//----- nvinfo : EIATTR_KPARAM_INFO
	.align		4
.L_3076:
        /*0008*/ 	.byte	0x04, 0x17
        /*000a*/ 	.short	(.L_3078 - .L_3077)
.L_3077:
        /*000c*/ 	.word	0x00000000
        /*0010*/ 	.short	0x0000
        /*0012*/ 	.short	0x0000
        /*0014*/ 	.byte	0x00, 0xf0, 0xa1, 0x03


	//----- nvinfo : EIATTR_SPARSE_MMA_MASK
	.align		4
.L_3078:
        /*0018*/ 	.byte	0x03, 0x50
        /*001a*/ 	.short	0x0000


	//----- nvinfo : EIATTR_MAXREG_COUNT
	.align		4
        /*001c*/ 	.byte	0x03, 0x1b
        /*001e*/ 	.short	0x00ff


	//----- nvinfo : EIATTR_NUM_BARRIERS
	.align		4
        /*0020*/ 	.byte	0x02, 0x4c
        /*0022*/ 	.byte	0x01
	.zero		1


	//----- nvinfo : EIATTR_MERCURY_ISA_VERSION
	.align		4
        /*0024*/ 	.byte	0x03, 0x5f
        /*0026*/ 	.short	0x0101


	//----- nvinfo : EIATTR_COOP_GROUP_MASK_REGIDS
	.align		4
        /*0028*/ 	.byte	0x04, 0x29
        /*002a*/ 	.short	(.L_3080 - .L_3079)


	//   ....[0]....
.L_3079:
        /*002c*/ 	.word	0xffffffff


	//   ....[1]....
        /*0030*/ 	.word	0xffffffff


	//   ....[2]....
        /*0034*/ 	.word	0xffffffff


	//   ....[3]....
        /*0038*/ 	.word	0xffffffff


	//   ....[4]....
        /*003c*/ 	.word	0xffffffff


	//   ....[5]....
        /*0040*/ 	.word	0xffffffff


	//   ....[6]....
        /*0044*/ 	.word	0xffffffff


	//   ....[7]....
        /*0048*/ 	.word	0xffffffff


	//   ....[8]....
        /*004c*/ 	.word	0xffffffff


	//   ....[9]....
        /*0050*/ 	.word	0xffffffff


	//   ....[10]....
        /*0054*/ 	.word	0xffffffff


	//   ....[11]....
        /*0058*/ 	.word	0xffffffff


	//   ....[12]....
        /*005c*/ 	.word	0xffffffff


	//   ....[13]....
        /*0060*/ 	.word	0xffffffff


	//   ....[14]....
        /*0064*/ 	.word	0xffffffff


	//   ....[15]....
        /*0068*/ 	.word	0xffffffff


	//   ....[16]....
        /*006c*/ 	.word	0xffffffff


	//   ....[17]....
        /*0070*/ 	.word	0xffffffff


	//   ....[18]....
        /*0074*/ 	.word	0xffffffff


	//   ....[19]....
        /*0078*/ 	.word	0xffffffff


	//   ....[20]....
        /*007c*/ 	.word	0xffffffff


	//   ....[21]....
        /*0080*/ 	.word	0x05000063


	//   ....[22]....
        /*0084*/ 	.word	0x05000063


	//   ....[23]....
        /*0088*/ 	.word	0x05000063


	//   ....[24]....
        /*008c*/ 	.word	0x05000063


	//   ....[25]....
        /*0090*/ 	.word	0x05000063


	//   ....[26]....
        /*0094*/ 	.word	0x05000063


	//   ....[27]....
        /*0098*/ 	.word	0x05000063


	//   ....[28]....
        /*009c*/ 	.word	0x05000063


	//   ....[29]....
        /*00a0*/ 	.word	0x05000063


	//   ....[30]....
        /*00a4*/ 	.word	0x05000063


	//----- nvinfo : EIATTR_COOP_GROUP_INSTR_OFFSETS
	.align		4
.L_3080:
        /*00a8*/ 	.byte	0x04, 0x28
        /*00aa*/ 	.short	(.L_3082 - .L_3081)


	//   ....[0]....
.L_3081:
        /*00ac*/ 	.word	0x00001090


	//   ....[1]....
        /*00b0*/ 	.word	0x000010b0


	//   ....[2]....
        /*00b4*/ 	.word	0x000010d0


	//   ....[3]....
        /*00b8*/ 	.word	0x000010f0


	//   ....[4]....
        /*00bc*/ 	.word	0x00001110


	//   ....[5]....
        /*00c0*/ 	.word	0x00001440


	//   ....[6]....
        /*00c4*/ 	.word	0x00001460


	//   ....[7]....
        /*00c8*/ 	.word	0x00001480


	//   ....[8]....
        /*00cc*/ 	.word	0x000014a0


	//   ....[9]....
        /*00d0*/ 	.word	0x000014c0


	//   ....[10]....
        /*00d4*/ 	.word	0x00001620


	//   ....[11]....
        /*00d8*/ 	.word	0x00001660


	//   ....[12]....
        /*00dc*/ 	.word	0x00001670


	//   ....[13]....
        /*00e0*/ 	.word	0x00001730


	//   ....[14]....
        /*00e4*/ 	.word	0x00001740


	//   ....[15]....
        /*00e8*/ 	.word	0x000017e0


	//   ....[16]....
        /*00ec*/ 	.word	0x00001800


	//   ....[17]....
        /*00f0*/ 	.word	0x00001850


	//   ....[18]....
        /*00f4*/ 	.word	0x000018c0


	//   ....[19]....
        /*00f8*/ 	.word	0x00001930


	//   ....[20]....
        /*00fc*/ 	.word	0x00001960


	//   ....[21]....
        /*0100*/ 	.word	0x00002080


	//   ....[22]....
        /*0104*/ 	.word	0x000020e0


	//   ....[23]....
        /*0108*/ 	.word	0x00002140


	//   ....[24]....
        /*010c*/ 	.word	0x000021a0


	//   ....[25]....
        /*0110*/ 	.word	0x00002200


	//   ....[26]....
        /*0114*/ 	.word	0x00002570


	//   ....[27]....
        /*0118*/ 	.word	0x000025d0


	//   ....[28]....
        /*011c*/ 	.word	0x00002630


	//   ....[29]....
        /*0120*/ 	.word	0x00002690


	//   ....[30]....
        /*0124*/ 	.word	0x000026f0


	//----- nvinfo : EIATTR_EXIT_INSTR_OFFSETS
	.align		4
.L_3082:
        /*0128*/ 	.byte	0x04, 0x1c
        /*012a*/ 	.short	(.L_3084 - .L_3083)


	//   ....[0]....
.L_3083:
        /*012c*/ 	.word	0x00000280


	//   ....[1]....
        /*0130*/ 	.word	0x00002030


	//----- nvinfo : EIATTR_MAX_THREADS
	.align		4
.L_3084:
        /*0134*/ 	.byte	0x04, 0x05
        /*0136*/ 	.short	(.L_3086 - .L_3085)
.L_3085:
        /*0138*/ 	.word	0x00000100
        /*013c*/ 	.word	0x00000001
        /*0140*/ 	.word	0x00000001


	//----- nvinfo : EIATTR_CRS_STACK_SIZE
	.align		4
.L_3086:
        /*0144*/ 	.byte	0x04, 0x1e
        /*0146*/ 	.short	(.L_3088 - .L_3087)
.L_3087:
        /*0148*/ 	.word	0x00000000


	//----- nvinfo : EIATTR_CBANK_PARAM_SIZE
	.align		4
.L_3088:
        /*014c*/ 	.byte	0x03, 0x19
        /*014e*/ 	.short	0x00e8


	//----- nvinfo : EIATTR_PARAM_CBANK
	.align		4
        /*0150*/ 	.byte	0x04, 0x0a
        /*0152*/ 	.short	(.L_3090 - .L_3089)
	.align		4
.L_3089:
        /*0154*/ 	.word	index@(.nv.constant0._ZN10layer_norm13ln_fwd_kernelINS_13Kernel_traitsIf6__halffS2_fjLj6144ELj1ELj1ELj8ELj16ENS_18Kernel_traits_baseILj6144EfS2_fS2_fjLj256EEEEELb0ELb1ELb0ELb1EEEvNS_9FwdParamsE)
        /*0158*/ 	.short	0x0210
        /*015a*/ 	.short	0x00e8


	//----- nvinfo : EIATTR_SW_WAR
	.align		4
.L_3090:
        /*015c*/ 	.byte	0x04, 0x36
        /*015e*/ 	.short	(.L_3092 - .L_3091)
.L_3091:
        /*0160*/ 	.word	0x00000008
.L_3092:


//--------------------- .nv.info._ZN10layer_norm13ln_fwd_kernelINS_13Kernel_traitsIf6__halffS2_fjLj6144ELj1ELj1ELj8ELj16ENS_18Kernel_traits_baseILj6144EfS2_fS2_fjLj256EEEEELb0ELb1ELb1ELb0EEEvNS_9FwdParamsE --------------------------
	.section	.nv.info._ZN10layer_norm13ln_fwd_kernelINS_13Kernel_traitsIf6__halffS2_fjLj6144ELj1ELj1ELj8ELj16ENS_18Kernel_traits_baseILj6144EfS2_fS2_fjLj256EEEEELb0ELb1ELb1ELb0EEEvNS_9FwdParamsE,"",@"SHT_CUDA_INFO"
	.sectionflags	@""
	.align	4


	//----- nvinfo : EIATTR_CUDA_API_VERSION
	.align		4
        /*0000*/ 	.byte	0x04, 0x37
        /*0002*/ 	.short	(.L_3094 - .L_3093)
.L_3093:
        /*0004*/ 	.word	0x00000082


	//----- nvinfo : EIATTR_KPARAM_INFO
	.align		4
.L_3094:
        /*0008*/ 	.byte	0x04, 0x17
        /*000a*/ 	.short	(.L_3096 - .L_3095)
.L_3095:
        /*000c*/ 	.word	0x00000000
        /*0010*/ 	.short	0x0000
        /*0012*/ 	.short	0x0000
        /*0014*/ 	.byte	0x00, 0xf0, 0xa1, 0x03


	//----- nvinfo : EIATTR_SPARSE_MMA_MASK
	.align		4
.L_3096:
        /*0018*/ 	.byte	0x03, 0x50
        /*001a*/ 	.short	0x0000


	//----- nvinfo : EIATTR_MAXREG_COUNT
	.align		4
        /*001c*/ 	.byte	0x03, 0x1b
        /*001e*/ 	.short	0x00ff


	//----- nvinfo : EIATTR_NUM_BARRIERS
	.align		4
        /*0020*/ 	.byte	0x02, 0x4c
        /*0022*/ 	.byte	0x01
	.zero		1


	//----- nvinfo : EIATTR_MERCURY_ISA_VERSION
	.align		4
        /*0024*/ 	.byte	0x03, 0x5f
        /*0026*/ 	.short	0x0101


	//----- nvinfo : EIATTR_COOP_GROUP_MASK_REGIDS
	.align		4
        /*0028*/ 	.byte	0x04, 0x29
        /*002a*/ 	.short	(.L_3098 - .L_3097)


	//   ....[0]....
.L_3097:
        /*002c*/ 	.word	0xffffffff


	//   ....[1]....
        /*0030*/ 	.word	0xffffffff


	//   ....[2]....
        /*0034*/ 	.word	0xffffffff


	//   ....[3]....
        /*0038*/ 	.word	0xffffffff


	//   ....[4]....
        /*003c*/ 	.word	0xffffffff


	//   ....[5]....
        /*0040*/ 	.word	0xffffffff


	//   ....[6]....
        /*0044*/ 	.word	0xffffffff


	//   ....[7]....
        /*0048*/ 	.word	0xffffffff


	//   ....[8]....
        /*004c*/ 	.word	0xffffffff


	//   ....[9]....
        /*0050*/ 	.word	0xffffffff


	//   ....[10]....
        /*0054*/ 	.word	0xffffffff


	//   ....[11]....
        /*0058*/ 	.word	0xffffffff


	//   ....[12]....
        /*005c*/ 	.word	0xffffffff


	//   ....[13]....
        /*0060*/ 	.word	0xffffffff


	//   ....[14]....
        /*0064*/ 	.word	0xffffffff


	//   ....[15]....
        /*0068*/ 	.word	0xffffffff


	//   ....[16]....
        /*006c*/ 	.word	0xffffffff


	//   ....[17]....
        /*0070*/ 	.word	0xffffffff


	//   ....[18]....
        /*0074*/ 	.word	0xffffffff


	//   ....[19]....
        /*0078*/ 	.word	0xffffffff


	//   ....[20]....
        /*007c*/ 	.word	0xffffffff


	//   ....[21]....
        /*0080*/ 	.word	0x0500007c


	//   ....[22]....
        /*0084*/ 	.word	0x0500007c


	//   ....[23]....
        /*0088*/ 	.word	0x0500007c


	//   ....[24]....
        /*008c*/ 	.word	0x0500007c


	//   ....[25]....
        /*0090*/ 	.word	0x0500007c


	//   ....[26]....
        /*0094*/ 	.word	0x0500007c


	//   ....[27]....
        /*0098*/ 	.word	0x0500007c


	//   ....[28]....
        /*009c*/ 	.word	0x0500007c


	//   ....[29]....
        /*00a0*/ 	.word	0x0500007c


	//   ....[30]....
        /*00a4*/ 	.word	0x0500007c


	//----- nvinfo : EIATTR_COOP_GROUP_INSTR_OFFSETS
	.align		4
.L_3098:
        /*00a8*/ 	.byte	0x04, 0x28
        /*00aa*/ 	.short	(.L_3100 - .L_3099)


	//   ....[0]....
.L_3099:
        /*00ac*/ 	.word	0x00001d00


	//   ....[1]....
        /*00b0*/ 	.word	0x00001d20


	//   ....[2]....
        /*00b4*/ 	.word	0x00001d40


	//   ....[3]....
        /*00b8*/ 	.word	0x00001d60


	//   ....[4]....
        /*00bc*/ 	.word	0x00001d80


	//   ....[5]....
        /*00c0*/ 	.word	0x000020c0


	//   ....[6]....
        /*00c4*/ 	.word	0x000020e0


	//   ....[7]....
        /*00c8*/ 	.word	0x00002100


	//   ....[8]....
        /*00cc*/ 	.word	0x00002120


	//   ....[9]....
        /*00d0*/ 	.word	0x00002140


	//   ....[10]....
        /*00d4*/ 	.word	0x00002290


	//   ....[11]....
        /*00d8*/ 	.word	0x00002310


	//   ....[12]....
        /*00dc*/ 	.word	0x00002380


	//   ....[13]....
        /*00e0*/ 	.word	0x000023b0


	//   ....[14]....
        /*00e4*/ 	.word	0x00002400


	//   ....[15]....
        /*00e8*/ 	.word	0x00002490


	//   ....[16]....
        /*00ec*/ 	.word	0x000024c0


	//   ....[17]....
        /*00f0*/ 	.word	0x000024f0


	//   ....[18]....
        /*00f4*/ 	.word	0x00002590


	//   ....[19]....
        /*00f8*/ 	.word	0x000025e0


	//   ....[20]....
        /*00fc*/ 	.word	0x00002600


	//   ....[21]....
        /*0100*/ 	.word	0x00002e90


	//   ....[22]....
        /*0104*/ 	.word	0x00002ee0


	//   ....[23]....
        /*0108*/ 	.word	0x00002f40


	//   ....[24]....
        /*010c*/ 	.word	0x00002fa0


	//   ....[25]....
        /*0110*/ 	.word	0x00002ff0


	//   ....[26]....
        /*0114*/ 	.word	0x00003360


	//   ....[27]....
        /*0118*/ 	.word	0x000033b0


	//   ....[28]....
        /*011c*/ 	.word	0x00003400


	//   ....[29]....
        /*0120*/ 	.word	0x00003450


	//   ....[30]....
        /*0124*/ 	.word	0x000034a0


	//----- nvinfo : EIATTR_EXIT_INSTR_OFFSETS
	.align		4
.L_3100:
        /*0128*/ 	.byte	0x04, 0x1c
        /*012a*/ 	.short	(.L_3102 - .L_3101)


	//   ....[0]....
.L_3101:
        /*012c*/ 	.word	0x00000580


	//   ....[1]....
        /*0130*/ 	.word	0x00002e40


	//----- nvinfo : EIATTR_MAX_THREADS
	.align		4
.L_3102:
        /*0134*/ 	.byte	0x04, 0x05
        /*0136*/ 	.short	(.L_3104 - .L_3103)
.L_3103:
        /*0138*/ 	.word	0x00000100
        /*013c*/ 	.word	0x00000001
        /*0140*/ 	.word	0x00000001


	//----- nvinfo : EIATTR_CRS_STACK_SIZE
	.align		4
.L_3104:
        /*0144*/ 	.byte	0x04, 0x1e
        /*0146*/ 	.short	(.L_3106 - .L_3105)
.L_3105:
        /*0148*/ 	.word	0x00000000


	//----- nvinfo : EIATTR_CBANK_PARAM_SIZE
	.align		4
.L_3106:
        /*014c*/ 	.byte	0x03, 0x19
        /*014e*/ 	.short	0x00e8


	//----- nvinfo : EIATTR_PARAM_CBANK
	.align		4
        /*0150*/ 	.byte	0x04, 0x0a
        /*0152*/ 	.short	(.L_3108 - .L_3107)
	.align		4
.L_3107:
        /*0154*/ 	.word	index@(.nv.constant0._ZN10layer_norm13ln_fwd_kernelINS_13Kernel_traitsIf6__halffS2_fjLj6144ELj1ELj1ELj8ELj16ENS_18Kernel_traits_baseILj6144EfS2_fS2_fjLj256EEEEELb0ELb1ELb1ELb0EEEvNS_9FwdParamsE)
        /*0158*/ 	.short	0x0210
        /*015a*/ 	.short	0x00e8


	//----- nvinfo : EIATTR_SW_WAR
	.align		4
.L_3108:
        /*015c*/ 	.byte	0x04, 0x36
        /*015e*/ 	.short	(.L_3110 - .L_3109)
.L_3109:
        /*0160*/ 	.word	0x00000008
.L_3110:


//--------------------- .nv.info._ZN10layer_norm13ln_fwd_kernelINS_13Kernel_traitsIf6__halffS2_fjLj6144ELj1ELj1ELj8ELj16ENS_18Kernel_traits_baseILj6144EfS2_fS2_fjLj256EEEEELb0ELb1ELb1ELb1EEEvNS_9FwdParamsE --------------------------
	.section	.nv.info._ZN10layer_norm13ln_fwd_kernelINS_13Kernel_traitsIf6__halffS2_fjLj6144ELj1ELj1ELj8ELj16ENS_18Kernel_traits_baseILj6144EfS2_fS2_fjLj256EEEEELb0ELb1ELb1ELb1EEEvNS_9FwdParamsE,"",@"SHT_CUDA_INFO"
	.sectionflags	@""
	.align	4


	//----- nvinfo : EIATTR_CUDA_API_VERSION
	.align		4
        /*0000*/ 	.byte	0x04, 0x37
        /*0002*/ 	.short	(.L_3112 - .L_3111)
.L_3111:
        /*0004*/ 	.word	0x00000082


	//----- nvinfo : EIATTR_KPARAM_INFO
	.align		4
.L_3112:
        /*0008*/ 	.byte	0x04, 0x17
        /*000a*/ 	.short	(.L_3114 - .L_3113)
.L_3113:
        /*000c*/ 	.word	0x00000000
        /*0010*/ 	.short	0x0000
        /*0012*/ 	.short	0x0000
        /*0014*/ 	.byte	0x00, 0xf0, 0xa1, 0x03


	//----- nvinfo : EIATTR_SPARSE_MMA_MASK
	.align		4
.L_3114:
        /*0018*/ 	.byte	0x03, 0x50
        /*001a*/ 	.short	0x0000


	//----- nvinfo : EIATTR_MAXREG_COUNT
	.align		4
        /*001c*/ 	.byte	0x03, 0x1b
        /*001e*/ 	.short	0x00ff


	//----- nvinfo : EIATTR_NUM_BARRIERS
	.align		4
        /*0020*/ 	.byte	0x02, 0x4c
        /*0022*/ 	.byte	0x01
	.zero		1


	//----- nvinfo : EIATTR_MERCURY_ISA_VERSION
	.align		4
        /*0024*/ 	.byte	0x03, 0x5f
        /*0026*/ 	.short	0x0101


	//----- nvinfo : EIATTR_COOP_GROUP_MASK_REGIDS
	.align		4
        /*0028*/ 	.byte	0x04, 0x29
        /*002a*/ 	.short	(.L_3116 - .L_3115)


	//   ....[0]....
.L_3115:
        /*002c*/ 	.word	0xffffffff


	//   ....[1]....
        /*0030*/ 	.word	0xffffffff


	//   ....[2]....
        /*0034*/ 	.word	0xffffffff


	//   ....[3]....
        /*0038*/ 	.word	0xffffffff


	//   ....[4]....
        /*003c*/ 	.word	0xffffffff


	//   ....[5]....
        /*0040*/ 	.word	0xffffffff


	//   ....[6]....
        /*0044*/ 	.word	0xffffffff


	//   ....[7]....
        /*0048*/ 	.word	0xffffffff


	//   ....[8]....
        /*004c*/ 	.word	0xffffffff


	//   ....[9]....
        /*0050*/ 	.word	0xffffffff


	//   ....[10]....
        /*0054*/ 	.word	0xffffffff


	//   ....[11]....
        /*0058*/ 	.word	0xffffffff


	//   ....[12]....
        /*005c*/ 	.word	0xffffffff


	//   ....[13]....
        /*0060*/ 	.word	0xffffffff


	//   ....[14]....
        /*0064*/ 	.word	0xffffffff


	//   ....[15]....
        /*0068*/ 	.word	0xffffffff


	//   ....[16]....
        /*006c*/ 	.word	0xffffffff


	//   ....[17]....
        /*0070*/ 	.word	0xffffffff


	//   ....[18]....
        /*0074*/ 	.word	0xffffffff


	//   ....[19]....
        /*0078*/ 	.word	0xffffffff


	//   ....[20]....
        /*007c*/ 	.word	0xffffffff


	//   ....[21]....
        /*0080*/ 	.word	0x05000071


	//   ....[22]....
        /*0084*/ 	.word	0x05000071


	//   ....[23]....
        /*0088*/ 	.word	0x05000071


	//   ....[24]....
        /*008c*/ 	.word	0x05000071


	//   ....[25]....
        /*0090*/ 	.word	0x05000071


	//   ....[26]....
        /*0094*/ 	.word	0x05000071


	//   ....[27]....
        /*0098*/ 	.word	0x05000071


	//   ....[28]....
        /*009c*/ 	.word	0x05000071


	//   ....[29]....
        /*00a0*/ 	.word	0x05000071


	//   ....[30]....
        /*00a4*/ 	.word	0x05000071


	//----- nvinfo : EIATTR_COOP_GROUP_INSTR_OFFSETS
	.align		4
.L_3116:
        /*00a8*/ 	.byte	0x04, 0x28
        /*00aa*/ 	.short	(.L_3118 - .L_3117)


	//   ....[0]....
.L_3117:
        /*00ac*/ 	.word	0x00001840


	//   ....[1]....
        /*00b0*/ 	.word	0x00001860


	//   ....[2]....
        /*00b4*/ 	.word	0x00001880


	//   ....[3]....
        /*00b8*/ 	.word	0x000018a0


	//   ....[4]....
        /*00bc*/ 	.word	0x000018c0


	//   ....[5]....
        /*00c0*/ 	.word	0x00001bf0


	//   ....[6]....
        /*00c4*/ 	.word	0x00001c10


	//   ....[7]....
        /*00c8*/ 	.word	0x00001c30


	//   ....[8]....
        /*00cc*/ 	.word	0x00001c50


	//   ....[9]....
        /*00d0*/ 	.word	0x00001c70


	//   ....[10]....
        /*00d4*/ 	.word	0x00001db0


	//   ....[11]....
        /*00d8*/ 	.word	0x00001e40


	//   ....[12]....
        /*00dc*/ 	.word	0x00001eb0


	//   ....[13]....
        /*00e0*/ 	.word	0x00001f10


	//   ....[14]....
        /*00e4*/ 	.word	0x00001f20


	//   ....[15]....
        /*00e8*/ 	.word	0x00001fb0


	//   ....[16]....
        /*00ec*/ 	.word	0x00002010


	//   ....[17]....
        /*00f0*/ 	.word	0x00002020


	//   ....[18]....
        /*00f4*/ 	.word	0x00002050


	//   ....[19]....
        /*00f8*/ 	.word	0x00002120


	//   ....[20]....
        /*00fc*/ 	.word	0x00002130


	//   ....[21]....
        /*0100*/ 	.word	0x00002900


	//   ....[22]....
        /*0104*/ 	.word	0x00002960


	//   ....[23]....
        /*0108*/ 	.word	0x000029c0


	//   ....[24]....
        /*010c*/ 	.word	0x00002a20


	//   ....[25]....
        /*0110*/ 	.word	0x00002a80


	//   ....[26]....
        /*0114*/ 	.word	0x00002df0


	//   ....[27]....
        /*0118*/ 	.word	0x00002e50


	//   ....[28]....
        /*011c*/ 	.word	0x00002eb0


	//   ....[29]....
        /*0120*/ 	.word	0x00002f10


	//   ....[30]....
        /*0124*/ 	.word	0x00002f70


	//----- nvinfo : EIATTR_EXIT_INSTR_OFFSETS
	.align		4
.L_3118:
        /*0128*/ 	.byte	0x04, 0x1c
        /*012a*/ 	.short	(.L_3120 - .L_3119)


	//   ....[0]....
.L_3119:
        /*012c*/ 	.word	0x00000270


	//   ....[1]....
        /*0130*/ 	.word	0x000028b0


	//----- nvinfo : EIATTR_MAX_THREADS
	.align		4
.L_3120:
        /*0134*/ 	.byte	0x04, 0x05
        /*0136*/ 	.short	(.L_3122 - .L_3121)
.L_3121:
        /*0138*/ 	.word	0x00000100
        /*013c*/ 	.word	0x00000001
        /*0140*/ 	.word	0x00000001


	//----- nvinfo : EIATTR_CRS_STACK_SIZE
	.align		4
.L_3122:
        /*0144*/ 	.byte	0x04, 0x1e
        /*0146*/ 	.short	(.L_3124 - .L_3123)
.L_3123:
        /*0148*/ 	.word	0x00000000


	//----- nvinfo : EIATTR_CBANK_PARAM_SIZE
	.align		4
.L_3124:
        /*014c*/ 	.byte	0x03, 0x19
        /*014e*/ 	.short	0x00e8


	//----- nvinfo : EIATTR_PARAM_CBANK
	.align		4
        /*0150*/ 	.byte	0x04, 0x0a
        /*0152*/ 	.short	(.L_3126 - .L_3125)
	.align		4
.L_3125:
        /*0154*/ 	.word	index@(.nv.constant0._ZN10layer_norm13ln_fwd_kernelINS_13Kernel_traitsIf6__halffS2_fjLj6144ELj1ELj1ELj8ELj16ENS_18Kernel_traits_baseILj6144EfS2_fS2_fjLj256EEEEELb0ELb1ELb1ELb1EEEvNS_9FwdParamsE)
        /*0158*/ 	.short	0x0210
        /*015a*/ 	.short	0x00e8


	//----- nvinfo : EIATTR_SW_WAR
	.align		4
.L_3126:
        /*015c*/ 	.byte	0x04, 0x36
        /*015e*/ 	.short	(.L_3128 - .L_3127)
.L_3127:
        /*0160*/ 	.word	0x00000008
.L_3128:


//--------------------- .nv.info._ZN10layer_norm13ln_fwd_kernelINS_13Kernel_traitsIf6__halffS2_fjLj6144ELj1ELj1ELj8ELj16ENS_18Kernel_traits_baseILj6144EfS2_fS2_fjLj256EEEEELb1ELb0ELb0ELb0EEEvNS_9FwdParamsE --------------------------
	.section	.nv.info._ZN10layer_norm13ln_fwd_kernelINS_13Kernel_traitsIf6__halffS2_fjLj6144ELj1ELj1ELj8ELj16ENS_18Kernel_traits_baseILj6144EfS2_fS2_fjLj256EEEEELb1ELb0ELb0ELb0EEEvNS_9FwdParamsE,"",@"SHT_CUDA_INFO"
	.sectionflags	@""
	.align	4


	//----- nvinfo : EIATTR_CUDA_API_VERSION
	.align		4
        /*0000*/ 	.byte	0x04, 0x37
        /*0002*/ 	.short	(.L_3130 - .L_3129)
.L_3129:
        /*0004*/ 	.word	0x00000082


	//----- nvinfo : EIATTR_KPARAM_INFO
	.align		4
.L_3130:
        /*0008*/ 	.byte	0x04, 0x17
        /*000a*/ 	.short	(.L_3132 - .L_3131)
.L_3131:
        /*000c*/ 	.word	0x00000000
        /*0010*/ 	.short	0x0000
        /*0012*/ 	.short	0x0000
        /*0014*/ 	.byte	0x00, 0xf0, 0xa1, 0x03


	//----- nvinfo : EIATTR_SPARSE_MMA_MASK
	.align		4
.L_3132:
        /*0018*/ 	.byte	0x03, 0x50
        /*001a*/ 	.short	0x0000


	//----- nvinfo : EIATTR_MAXREG_COUNT
	.align		4
        /*001c*/ 	.byte	0x03, 0x1b
        /*001e*/ 	.short	0x00ff


	//----- nvinfo : EIATTR_NUM_BARRIERS
	.align		4
        /*0020*/ 	.byte	0x02, 0x4c
        /*0022*/ 	.byte	0x01
	.zero		1


	//----- nvinfo : EIATTR_MERCURY_ISA_VERSION
	.align		4
        /*0024*/ 	.byte	0x03, 0x5f
        /*0026*/ 	.short	0x0101


	//----- nvinfo : EIATTR_COOP_GROUP_MASK_REGIDS
	.align		4
        /*0028*/ 	.byte	0x04, 0x29
        /*002a*/ 	.short	(.L_3134 - .L_3133)


	//   ....[0]....
.L_3133:
        /*002c*/ 	.word	0xffffffff


	//   ....[1]....
        /*0030*/ 	.word	0xffffffff


	//   ....[2]....
        /*0034*/ 	.word	0xffffffff


	//   ....[3]....
        /*0038*/ 	.word	0xffffffff


	//   ....[4]....
        /*003c*/ 	.word	0xffffffff


	//   ....[5]....
        /*0040*/ 	.word	0xffffffff


	//   ....[6]....
        /*0044*/ 	.word	0xffffffff


	//   ....[7]....
        /*0048*/ 	.word	0xffffffff


	//   ....[8]....
        /*004c*/ 	.word	0xffffffff


	//   ....[9]....
        /*0050*/ 	.word	0xffffffff


	//   ....[10]....
        /*0054*/ 	.word	0xffffffff


	//   ....[11]....
        /*0058*/ 	.word	0xffffffff


	//   ....[12]....
        /*005c*/ 	.word	0xffffffff


	//   ....[13]....
        /*0060*/ 	.word	0xffffffff


	//   ....[14]....
        /*0064*/ 	.word	0xffffffff


	//   ....[15]....
        /*0068*/ 	.word	0xffffffff


	//   ....[16]....
        /*006c*/ 	.word	0xffffffff


	//   ....[17]....
        /*0070*/ 	.word	0xffffffff


	//   ....[18]....
        /*0074*/ 	.word	0xffffffff


	//   ....[19]....
        /*0078*/ 	.word	0xffffffff


	//   ....[20]....
        /*007c*/ 	.word	0xffffffff


	//   ....[21]....
        /*0080*/ 	.word	0x0500006c


	//   ....[22]....
        /*0084*/ 	.word	0x0500006c


	//   ....[23]....
        /*0088*/ 	.word	0x0500006c


	//   ....[24]....
        /*008c*/ 	.word	0x0500006c


	//   ....[25]....
        /*0090*/ 	.word	0x0500006c


	//   ....[26]....
        /*0094*/ 	.word	0x0500006c


	//   ....[27]....
        /*0098*/ 	.word	0x0500006c


	//   ....[28]....
        /*009c*/ 	.word	0x0500006c


	//   ....[29]....
        /*00a0*/ 	.word	0x0500006c


	//   ....[30]....
        /*00a4*/ 	.word	0x0500006c


	//----- nvinfo : EIATTR_COOP_GROUP_INSTR_OFFSETS
	.align		4
.L_3134:
        /*00a8*/ 	.byte	0x04, 0x28
        /*00aa*/ 	.short	(.L_3136 - .L_3135)


	//   ....[0]....
.L_3135:
        /*00ac*/ 	.word	0x00009460


	//   ....[1]....
        /*00b0*/ 	.word	0x00009480


	//   ....[2]....
        /*00b4*/ 	.word	0x000094a0


	//   ....[3]....
        /*00b8*/ 	.word	0x000094c0


	//   ....[4]....
        /*00bc*/ 	.word	0x000094e0


	//   ....[5]....
        /*00c0*/ 	.word	0x00009820


	//   ....[6]....
        /*00c4*/ 	.word	0x00009840


	//   ....[7]....
        /*00c8*/ 	.word	0x00009860


	//   ....[8]....
        /*00cc*/ 	.word	0x00009880


	//   ....[9]....
        /*00d0*/ 	.word	0x000098a0


	//   ....[10]....
        /*00d4*/ 	.word	0x00009a30


	//   ....[11]....
        /*00d8*/ 	.word	0x00009a80


	//   ....[12]....
        /*00dc*/ 	.word	0x00009aa0


	//   ....[13]....
        /*00e0*/ 	.word	0x00009ab0


	//   ....[14]....
        /*00e4*/ 	.word	0x00009b70


	//   ....[15]....
        /*00e8*/ 	.word	0x00009ba0


	//   ....[16]....
        /*00ec*/ 	.word	0x00009bb0


	//   ....[17]....
        /*00f0*/ 	.word	0x00009c60


	//   ....[18]....
        /*00f4*/ 	.word	0x00009ca0


	//   ....[19]....
        /*00f8*/ 	.word	0x00009d40


	//   ....[20]....
        /*00fc*/ 	.word	0x00009d70


	//   ....[21]....
        /*0100*/ 	.word	0x0000a570


	//   ....[22]....
        /*0104*/ 	.word	0x0000a5e0


	//   ....[23]....
        /*0108*/ 	.word	0x0000a650


	//   ....[24]....
        /*010c*/ 	.word	0x0000a6c0


	//   ....[25]....
        /*0110*/ 	.word	0x0000a730


	//   ....[26]....
        /*0114*/ 	.word	0x0000aac0


	//   ....[27]....
        /*0118*/ 	.word	0x0000ab30


	//   ....[28]....
        /*011c*/ 	.word	0x0000aba0


	//   ....[29]....
        /*0120*/ 	.word	0x0000ac10


	//   ....[30]....
        /*0124*/ 	.word	0x0000ac80


	//----- nvinfo : EIATTR_EXIT_INSTR_OFFSETS
	.align		4
.L_3136:
        /*0128*/ 	.byte	0x04, 0x1c
        /*012a*/ 	.short	(.L_3138 - .L_3137)


	//   ....[0]....
.L_3137:
        /*012c*/ 	.word	0x00000930


	//   ....[1]....
        /*0130*/ 	.word	0x0000a510


	//----- nvinfo : EIATTR_MAX_THREADS
	.align		4
.L_3138:
        /*0134*/ 	.byte	0x04, 0x05
        /*0136*/ 	.short	(.L_3140 - .L_3139)
.L_3139:
        /*0138*/ 	.word	0x00000100
        /*013c*/ 	.word	0x00000001
        /*0140*/ 	.word	0x00000001


	//----- nvinfo : EIATTR_CRS_STACK_SIZE
	.align		4
.L_3140:
        /*0144*/ 	.byte	0x04, 0x1e
        /*0146*/ 	.short	(.L_3142 - .L_3141)
.L_3141:
        /*0148*/ 	.word	0x00000000


	//----- nvinfo : EIATTR_CBANK_PARAM_SIZE
	.align		4
.L_3142:
        /*014c*/ 	.byte	0x03, 0x19
        /*014e*/ 	.short	0x00e8


	//----- nvinfo : EIATTR_PARAM_CBANK
	.align		4
        /*0150*/ 	.byte	0x04, 0x0a
        /*0152*/ 	.short	(.L_3144 - .L_3143)
	.align		4
.L_3143:
        /*0154*/ 	.word	index@(.nv.constant0._ZN10layer_norm13ln_fwd_kernelINS_13Kernel_traitsIf6__halffS2_fjLj6144ELj1ELj1ELj8ELj16ENS_18Kernel_traits_baseILj6144EfS2_fS2_fjLj256EEEEELb1ELb0ELb0ELb0EEEvNS_9FwdParamsE)
        /*0158*/ 	.short	0x0210
        /*015a*/ 	.short	0x00e8


	//----- nvinfo : EIATTR_SW_WAR
	.align		4
.L_3144:
        /*015c*/ 	.byte	0x04, 0x36
        /*015e*/ 	.short	(.L_3146 - .L_3145)
.L_3145:
        /*0160*/ 	.word	0x00000008
.L_3146:


//--------------------- .nv.info._ZN10layer_norm13ln_fwd_kernelINS_13Kernel_traitsIf6__halffS2_fjLj6144ELj1ELj1ELj8ELj16ENS_18Kernel_traits_baseILj6144EfS2_fS2_fjLj256EEEEELb1ELb0ELb0ELb1EEEvNS_9FwdParamsE --------------------------
	.section	.nv.info._ZN10layer_norm13ln_fwd_kernelINS_13Kernel_traitsIf6__halffS2_fjLj6144ELj1ELj1ELj8ELj16ENS_18Kernel_traits_baseILj6144EfS2_fS2_fjLj256EEEEELb1ELb0ELb0ELb1EEEvNS_9FwdParamsE,"",@"SHT_CUDA_INFO"
	.sectionflags	@""
	.align	4


	//----- nvinfo : EIATTR_CUDA_API_VERSION
	.align		4
        /*0000*/ 	.byte	0x04, 0x37
        /*0002*/ 	.short	(.L_3148 - .L_3147)
.L_3147:
        /*0004*/ 	.word	0x00000082


	//----- nvinfo : EIATTR_KPARAM_INFO
	.align		4
.L_3148:
        /*0008*/ 	.byte	0x04, 0x17
        /*000a*/ 	.short	(.L_3150 - .L_3149)
.L_3149:
        /*000c*/ 	.word	0x00000000
        /*0010*/ 	.short	0x0000
        /*0012*/ 	.short	0x0000
        /*0014*/ 	.byte	0x00, 0xf0, 0xa1, 0x03


	//----- nvinfo : EIATTR_SPARSE_MMA_MASK
	.align		4
.L_3150:
        /*0018*/ 	.byte	0x03, 0x50
        /*001a*/ 	.short	0x0000


	//----- nvinfo : EIATTR_MAXREG_COUNT
	.align		4
        /*001c*/ 	.byte	0x03, 0x1b
        /*001e*/ 	.short	0x00ff


	//----- nvinfo : EIATTR_NUM_BARRIERS
	.align		4
        /*0020*/ 	.byte	0x02, 0x4c
        /*0022*/ 	.byte	0x01
	.zero		1


	//----- nvinfo : EIATTR_MERCURY_ISA_VERSION
	.align		4
        /*0024*/ 	.byte	0x03, 0x5f
        /*0026*/ 	.short	0x0101


	//----- nvinfo : EIATTR_COOP_GROUP_MASK_REGIDS
	.align		4
        /*0028*/ 	.byte	0x04, 0x29
        /*002a*/ 	.short	(.L_3152 - .L_3151)


	//   ....[0]....
.L_3151:
        /*002c*/ 	.word	0xffffffff


	//   ....[1]....
        /*0030*/ 	.word	0xffffffff


	//   ....[2]....
        /*0034*/ 	.word	0xffffffff


	//   ....[3]....
        /*0038*/ 	.word	0xffffffff


	//   ....[4]....
        /*003c*/ 	.word	0xffffffff


	//   ....[5]....
        /*0040*/ 	.word	0xffffffff


	//   ....[6]....
        /*0044*/ 	.word	0xffffffff


	//   ....[7]....
        /*0048*/ 	.word	0xffffffff


	//   ....[8]....
        /*004c*/ 	.word	0xffffffff


	//   ....[9]....
        /*0050*/ 	.word	0xffffffff


	//   ....[10]....
        /*0054*/ 	.word	0xffffffff


	//   ....[11]....
        /*0058*/ 	.word	0xffffffff


	//   ....[12]....
        /*005c*/ 	.word	0xffffffff


	//   ....[13]....
        /*0060*/ 	.word	0xffffffff


	//   ....[14]....
        /*0064*/ 	.word	0xffffffff


	//   ....[15]....
        /*0068*/ 	.word	0xffffffff


	//   ....[16]....
        /*006c*/ 	.word	0xffffffff


	//   ....[17]....
        /*0070*/ 	.word	0xffffffff


	//   ....[18]....
        /*0074*/ 	.word	0xffffffff


	//   ....[19]....
        /*0078*/ 	.word	0xffffffff


	//   ....[20]....
        /*007c*/ 	.word	0xffffffff


	//   ....[21]....
        /*0080*/ 	.word	0x05000063


	//   ....[22]....
        /*0084*/ 	.word	0x05000063


	//   ....[23]....
        /*0088*/ 	.word	0x05000063


	//   ....[24]....
        /*008c*/ 	.word	0x05000063


	//   ....[25]....
        /*0090*/ 	.word	0x05000063


	//   ....[26]....
        /*0094*/ 	.word	0x05000063


	//   ....[27]....
        /*0098*/ 	.word	0x05000063


	//   ....[28]....
        /*009c*/ 	.word	0x05000063


	//   ....[29]....
        /*00a0*/ 	.word	0x05000063


	//   ....[30]....
        /*00a4*/ 	.word	0x05000063


	//----- nvinfo : EIATTR_COOP_GROUP_INSTR_OFFSETS
	.align		4
.L_3152:
        /*00a8*/ 	.byte	0x04, 0x28
        /*00aa*/ 	.short	(.L_3154 - .L_3153)


	//   ....[0]....
.L_3153:
        /*00ac*/ 	.word	0x00008e10


	//   ....[1]....
        /*00b0*/ 	.word	0x00008e30


	//   ....[2]....
        /*00b4*/ 	.word	0x00008e50


	//   ....[3]....
        /*00b8*/ 	.word	0x00008e70


	//   ....[4]....
        /*00bc*/ 	.word	0x00008e90


	//   ....[5]....
        /*00c0*/ 	.word	0x000091c0


	//   ....[6]....
        /*00c4*/ 	.word	0x000091e0


	//   ....[7]....
        /*00c8*/ 	.word	0x00009200


	//   ....[8]....
        /*00cc*/ 	.word	0x00009220


	//   ....[9]....
        /*00d0*/ 	.word	0x00009240


	//   ....[10]....
        /*00d4*/ 	.word	0x00009380


	//   ....[11]....
        /*00d8*/ 	.word	0x00009410


	//   ....[12]....
        /*00dc*/ 	.word	0x00009430


	//   ....[13]....
        /*00e0*/ 	.word	0x00009440


	//   ....[14]....
        /*00e4*/ 	.word	0x000094f0


	//   ....[15]....
        /*00e8*/ 	.word	0x00009530


	//   ....[16]....
        /*00ec*/ 	.word	0x00009540


	//   ....[17]....
        /*00f0*/ 	.word	0x000095d0


	//   ....[18]....
        /*00f4*/ 	.word	0x00009620


	//   ....[19]....
        /*00f8*/ 	.word	0x000096d0


	//   ....[20]....
        /*00fc*/ 	.word	0x00009700


	//   ....[21]....
        /*0100*/ 	.word	0x00009e40


	//   ....[22]....
        /*0104*/ 	.word	0x00009eb0


	//   ....[23]....
        /*0108*/ 	.word	0x00009f20


	//   ....[24]....
        /*010c*/ 	.word	0x00009f90


	//   ....[25]....
        /*0110*/ 	.word	0x0000a000


	//   ....[26]....
        /*0114*/ 	.word	0x0000a380


	//   ....[27]....
        /*0118*/ 	.word	0x0000a3f0


	//   ....[28]....
        /*011c*/ 	.word	0x0000a460


	//   ....[29]....
        /*0120*/ 	.word	0x0000a4d0


	//   ....[30]....
        /*0124*/ 	.word	0x0000a540


	//----- nvinfo : EIATTR_EXIT_INSTR_OFFSETS
	.align		4
.L_3154:
        /*0128*/ 	.byte	0x04, 0x1c
        /*012a*/ 	.short	(.L_3156 - .L_3155)


	//   ....[0]....
.L_3155:
        /*012c*/ 	.word	0x000006b0


	//   ....[1]....
        /*0130*/ 	.word	0x00009de0


	//----- nvinfo : EIATTR_MAX_THREADS
	.align		4
.L_3156:
        /*0134*/ 	.byte	0x04, 0x05
        /*0136*/ 	.short	(.L_3158 - .L_3157)
.L_3157:
        /*0138*/ 	.word	0x00000100
        /*013c*/ 	.word	0x00000001
        /*0140*/ 	.word	0x00000001


	//----- nvinfo : EIATTR_CRS_STACK_SIZE
	.align		4
.L_3158:
        /*0144*/ 	.byte	0x04, 0x1e
        /*0146*/ 	.short	(.L_3160 - .L_3159)
.L_3159:
        /*0148*/ 	.word	0x00000000


	//----- nvinfo : EIATTR_CBANK_PARAM_SIZE
	.align		4
.L_3160:
        /*014c*/ 	.byte	0x03, 0x19
        /*014e*/ 	.short	0x00e8


	//----- nvinfo : EIATTR_PARAM_CBANK
	.align		4
        /*0150*/ 	.byte	0x04, 0x0a
        /*0152*/ 	.short	(.L_3162 - .L_3161)
	.align		4
.L_3161:
        /*0154*/ 	.word	index@(.nv.constant0._ZN10layer_norm13ln_fwd_kernelINS_13Kernel_traitsIf6__halffS2_fjLj6144ELj1ELj1ELj8ELj16ENS_18Kernel_traits_baseILj6144EfS2_fS2_fjLj256EEEEELb1ELb0ELb0ELb1EEEvNS_9FwdParamsE)
        /*0158*/ 	.short	0x0210
        /*015a*/ 	.short	0x00e8


	//----- nvinfo : EIATTR_SW_WAR
	.align		4
.L_3162:
        /*015c*/ 	.byte	0x04, 0x36
        /*015e*/ 	.short	(.L_3164 - .L_3163)
.L_3163:
        /*0160*/ 	.word	0x00000008
.L_3164:


//--------------------- .nv.info._ZN10layer_norm13ln_fwd_kernelINS_13Kernel_traitsIf6__halffS2_fjLj6144ELj1ELj1ELj8ELj16ENS_18Kernel_traits_baseILj6144EfS2_fS2_fjLj256EEEEELb1ELb0ELb1ELb0EEEvNS_9FwdParamsE --------------------------
	.section	.nv.info._ZN10layer_norm13ln_fwd_kernelINS_13Kernel_traitsIf6__halffS2_fjLj6144ELj1ELj1ELj8ELj16ENS_18Kernel_traits_baseILj6144EfS2_fS2_fjLj256EEEEELb1ELb0ELb1ELb0EEEvNS_9FwdParamsE,"",@"SHT_CUDA_INFO"
	.sectionflags	@""
	.align	4


	//----- nvinfo : EIATTR_CUDA_API_VERSION
	.align		4
        /*0000*/ 	.byte	0x04, 0x37
        /*0002*/ 	.short	(.L_3166 - .L_3165)
.L_3165:
        /*0004*/ 	.word	0x00000082


	//----- nvinfo : EIATTR_KPARAM_INFO
	.align		4
.L_3166:
        /*0008*/ 	.byte	0x04, 0x17
        /*000a*/ 	.short	(.L_3168 - .L_3167)
.L_3167:
        /*000c*/ 	.word	0x00000000
        /*0010*/ 	.short	0x0000
        /*0012*/ 	.short	0x0000
        /*0014*/ 	.byte	0x00, 0xf0, 0xa1, 0x03


	//----- nvinfo : EIATTR_SPARSE_MMA_MASK
	.align		4
.L_3168:
        /*0018*/ 	.byte	0x03, 0x50
        /*001a*/ 	.short	0x0000


	//----- nvinfo : EIATTR_MAXREG_COUNT
	.align		4
        /*001c*/ 	.byte	0x03, 0x1b
        /*001e*/ 	.short	0x00ff


	//----- nvinfo : EIATTR_NUM_BARRIERS
	.align		4
        /*0020*/ 	.byte	0x02, 0x4c
        /*0022*/ 	.byte	0x01
	.zero		1


	//----- nvinfo : EIATTR_MERCURY_ISA_VERSION
	.align		4
        /*0024*/ 	.byte	0x03, 0x5f
        /*0026*/ 	.short	0x0101


	//----- nvinfo : EIATTR_COOP_GROUP_MASK_REGIDS
	.align		4
        /*0028*/ 	.byte	0x04, 0x29
        /*002a*/ 	.short	(.L_3170 - .L_3169)


	//   ....[0]....
.L_3169:
        /*002c*/ 	.word	0xffffffff


	//   ....[1]....
        /*0030*/ 	.word	0xffffffff


	//   ....[2]....
        /*0034*/ 	.word	0xffffffff


	//   ....[3]....
        /*0038*/ 	.word	0xffffffff


	//   ....[4]....
        /*003c*/ 	.word	0xffffffff


	//   ....[5]....
        /*0040*/ 	.word	0xffffffff


	//   ....[6]....
        /*0044*/ 	.word	0xffffffff


	//   ....[7]....
        /*0048*/ 	.word	0xffffffff


	//   ....[8]....
        /*004c*/ 	.word	0xffffffff


	//   ....[9]....
        /*0050*/ 	.word	0xffffffff


	//   ....[10]....
        /*0054*/ 	.word	0xffffffff


	//   ....[11]....
        /*0058*/ 	.word	0xffffffff


	//   ....[12]....
        /*005c*/ 	.word	0xffffffff


	//   ....[13]....
        /*0060*/ 	.word	0xffffffff


	//   ....[14]....
        /*0064*/ 	.word	0xffffffff


	//   ....[15]....
        /*0068*/ 	.word	0xffffffff


	//   ....[16]....
        /*006c*/ 	.word	0xffffffff


	//   ....[17]....
        /*0070*/ 	.word	0xffffffff


	//   ....[18]....
        /*0074*/ 	.word	0xffffffff


	//   ....[19]....
        /*0078*/ 	.word	0xffffffff


	//   ....[20]....
        /*007c*/ 	.word	0xffffffff


	//   ....[21]....
        /*0080*/ 	.word	0x05000076


	//   ....[22]....
        /*0084*/ 	.word	0x05000076


	//   ....[23]....
        /*0088*/ 	.word	0x05000076


	//   ....[24]....
        /*008c*/ 	.word	0x05000076


	//   ....[25]....
        /*0090*/ 	.word	0x05000076


	//   ....[26]....
        /*0094*/ 	.word	0x05000076


	//   ....[27]....
        /*0098*/ 	.word	0x05000076


	//   ....[28]....
        /*009c*/ 	.word	0x05000076


	//   ....[29]....
        /*00a0*/ 	.word	0x05000076


	//   ....[30]....
        /*00a4*/ 	.word	0x05000076


	//----- nvinfo : EIATTR_COOP_GROUP_INSTR_OFFSETS
	.align		4
.L_3170:
        /*00a8*/ 	.byte	0x04, 0x28
        /*00aa*/ 	.short	(.L_3172 - .L_3171)


	//   ....[0]....
.L_3171:
        /*00ac*/ 	.word	0x0000a230


	//   ....[1]....
        /*00b0*/ 	.word	0x0000a250


	//   ....[2]....
        /*00b4*/ 	.word	0x0000a270


	//   ....[3]....
        /*00b8*/ 	.word	0x0000a290


	//   ....[4]....
        /*00bc*/ 	.word	0x0000a2b0


	//   ....[5]....
        /*00c0*/ 	.word	0x0000a5f0


	//   ....[6]....
        /*00c4*/ 	.word	0x0000a610


	//   ....[7]....
        /*00c8*/ 	.word	0x0000a630


	//   ....[8]....
        /*00cc*/ 	.word	0x0000a650


	//   ....[9]....
        /*00d0*/ 	.word	0x0000a670


	//   ....[10]....
        /*00d4*/ 	.word	0x0000a7b0


	//   ....[11]....
        /*00d8*/ 	.word	0x0000a850


	//   ....[12]....
        /*00dc*/ 	.word	0x0000a860


	//   ....[13]....
        /*00e0*/ 	.word	0x0000a890


	//   ....[14]....
        /*00e4*/ 	.word	0x0000a930


	//   ....[15]....
        /*00e8*/ 	.word	0x0000a960


	//   ....[16]....
        /*00ec*/ 	.word	0x0000a9a0


	//   ....[17]....
        /*00f0*/ 	.word	0x0000aa10


	//   ....[18]....
        /*00f4*/ 	.word	0x0000aa30


	//   ....[19]....
        /*00f8*/ 	.word	0x0000ab30


	//   ....[20]....
        /*00fc*/ 	.word	0x0000ab50


	//   ....[21]....
        /*0100*/ 	.word	0x0000b3d0


	//   ....[22]....
        /*0104*/ 	.word	0x0000b440


	//   ....[23]....
        /*0108*/ 	.word	0x0000b4b0


	//   ....[24]....
        /*010c*/ 	.word	0x0000b520


	//   ....[25]....
        /*0110*/ 	.word	0x0000b590


	//   ....[26]....
        /*0114*/ 	.word	0x0000b920


	//   ....[27]....
        /*0118*/ 	.word	0x0000b990


	//   ....[28]....
        /*011c*/ 	.word	0x0000ba00


	//   ....[29]....
        /*0120*/ 	.word	0x0000ba70


	//   ....[30]....
        /*0124*/ 	.word	0x0000bae0


	//----- nvinfo : EIATTR_EXIT_INSTR_OFFSETS
	.align		4
.L_3172:
        /*0128*/ 	.byte	0x04, 0x1c
        /*012a*/ 	.short	(.L_3174 - .L_3173)


	//   ....[0]....
.L_3173:
        /*012c*/ 	.word	0x00000940


	//   ....[1]....
        /*0130*/ 	.word	0x0000b370


	//----- nvinfo : EIATTR_MAX_THREADS
	.align		4
.L_3174:
        /*0134*/ 	.byte	0x04, 0x05
        /*0136*/ 	.short	(.L_3176 - .L_3175)
.L_3175:
        /*0138*/ 	.word	0x00000100
        /*013c*/ 	.word	0x00000001
        /*0140*/ 	.word	0x00000001


	//----- nvinfo : EIATTR_CRS_STACK_SIZE
	.align		4
.L_3176:
        /*0144*/ 	.byte	0x04, 0x1e
        /*0146*/ 	.short	(.L_3178 - .L_3177)
.L_3177:
        /*0148*/ 	.word	0x00000000


	//----- nvinfo : EIATTR_CBANK_PARAM_SIZE
	.align		4
.L_3178:
        /*014c*/ 	.byte	0x03, 0x19
        /*014e*/ 	.short	0x00e8


	//----- nvinfo : EIATTR_PARAM_CBANK
	.align		4
        /*0150*/ 	.byte	0x04, 0x0a
        /*0152*/ 	.short	(.L_3180 - .L_3179)
	.align		4
.L_3179:
        /*0154*/ 	.word	index@(.nv.constant0._ZN10layer_norm13ln_fwd_kernelINS_13Kernel_traitsIf6__halffS2_fjLj6144ELj1ELj1ELj8ELj16ENS_18Kernel_traits_baseILj6144EfS2_fS2_fjLj256EEEEELb1ELb0ELb1ELb0EEEvNS_9FwdParamsE)
        /*0158*/ 	.short	0x0210
        /*015a*/ 	.short	0x00e8


	//----- nvinfo : EIATTR_SW_WAR
	.align		4
.L_3180:
        /*015c*/ 	.byte	0x04, 0x36
        /*015e*/ 	.short	(.L_3182 - .L_3181)
.L_3181:
        /*0160*/ 	.word	0x00000008
.L_3182:


//--------------------- .nv.info._ZN10layer_norm13ln_fwd_kernelINS_13Kernel_traitsIf6__halffS2_fjLj6144ELj1ELj1ELj8ELj16ENS_18Kernel_traits_baseILj6144EfS2_fS2_fjLj256EEEEELb1ELb0ELb1ELb1EEEvNS_9FwdParamsE --------------------------
	.section	.nv.info._ZN10layer_norm13ln_fwd_kernelINS_13Kernel_traitsIf6__halffS2_fjLj6144ELj1ELj1ELj8ELj16ENS_18Kernel_traits_baseILj6144EfS2_fS2_fjLj256EEEEELb1ELb0ELb1ELb1EEEvNS_9FwdParamsE,"",@"SHT_CUDA_INFO"
	.sectionflags	@""
	.align	4


	//----- nvinfo : EIATTR_CUDA_API_VERSION
	.align		4
        /*0000*/ 	.byte	0x04, 0x37
        /*0002*/ 	.short	(.L_3184 - .L_3183)
.L_3183:
        /*0004*/ 	.word	0x00000082


	//----- nvinfo : EIATTR_KPARAM_INFO
	.align		4
.L_3184:
        /*0008*/ 	.byte	0x04, 0x17
        /*000a*/ 	.short	(.L_3186 - .L_3185)
.L_3185:
        /*000c*/ 	.word	0x00000000
        /*0010*/ 	.short	0x0000
        /*0012*/ 	.short	0x0000
        /*0014*/ 	.byte	0x00, 0xf0, 0xa1, 0x03


	//----- nvinfo : EIATTR_SPARSE_MMA_MASK
	.align		4
.L_3186:
        /*0018*/ 	.byte	0x03, 0x50
        /*001a*/ 	.short	0x0000


	//----- nvinfo : EIATTR_MAXREG_COUNT
	.align		4
        /*001c*/ 	.byte	0x03, 0x1b
        /*001e*/ 	.short	0x00ff


	//----- nvinfo : EIATTR_NUM_BARRIERS
	.align		4
        /*0020*/ 	.byte	0x02, 0x4c
        /*0022*/ 	.byte	0x01
	.zero		1


	//----- nvinfo : EIATTR_MERCURY_ISA_VERSION
	.align		4
        /*0024*/ 	.byte	0x03, 0x5f
        /*0026*/ 	.short	0x0101


	//----- nvinfo : EIATTR_COOP_GROUP_MASK_REGIDS
	.align		4
        /*0028*/ 	.byte	0x04, 0x29
        /*002a*/ 	.short	(.L_3188 - .L_3187)


	//   ....[0]....
.L_3187:
        /*002c*/ 	.word	0xffffffff


	//   ....[1]....
        /*0030*/ 	.word	0xffffffff


	//   ....[2]....
        /*0034*/ 	.word	0xffffffff


	//   ....[3]....
        /*0038*/ 	.word	0xffffffff


	//   ....[4]....
        /*003c*/ 	.word	0xffffffff


	//   ....[5]....
        /*0040*/ 	.word	0xffffffff


	//   ....[6]....
        /*0044*/ 	.word	0xffffffff


	//   ....[7]....
        /*0048*/ 	.word	0xffffffff


	//   ....[8]....
        /*004c*/ 	.word	0xffffffff


	//   ....[9]....
        /*0050*/ 	.word	0xffffffff


	//   ....[10]....
        /*0054*/ 	.word	0xffffffff


	//   ....[11]....
        /*0058*/ 	.word	0xffffffff


	//   ....[12]....
        /*005c*/ 	.word	0xffffffff


	//   ....[13]....
        /*0060*/ 	.word	0xffffffff


	//   ....[14]....
        /*0064*/ 	.word	0xffffffff


	//   ....[15]....
        /*0068*/ 	.word	0xffffffff


	//   ....[16]....
        /*006c*/ 	.word	0xffffffff


	//   ....[17]....
        /*0070*/ 	.word	0xffffffff


	//   ....[18]....
        /*0074*/ 	.word	0xffffffff


	//   ....[19]....
        /*0078*/ 	.word	0xffffffff


	//   ....[20]....
        /*007c*/ 	.word	0xffffffff


	//   ....[21]....
        /*0080*/ 	.word	0x05000073


	//   ....[22]....
        /*0084*/ 	.word	0x05000073


	//   ....[23]....
        /*0088*/ 	.word	0x05000073


	//   ....[24]....
        /*008c*/ 	.word	0x05000073


	//   ....[25]....
        /*0090*/ 	.word	0x05000073


	//   ....[26]....
        /*0094*/ 	.word	0x05000073


	//   ....[27]....
        /*0098*/ 	.word	0x05000073


	//   ....[28]....
        /*009c*/ 	.word	0x05000073


	//   ....[29]....
        /*00a0*/ 	.word	0x05000073


	//   ....[30]....
        /*00a4*/ 	.word	0x05000073


	//----- nvinfo : EIATTR_COOP_GROUP_INSTR_OFFSETS
	.align		4
.L_3188:
        /*00a8*/ 	.byte	0x04, 0x28
        /*00aa*/ 	.short	(.L_3190 - .L_3189)


	//   ....[0]....
.L_3189:
        /*00ac*/ 	.word	0x00009de0


	//   ....[1]....
        /*00b0*/ 	.word	0x00009e00


	//   ....[2]....
        /*00b4*/ 	.word	0x00009e20


	//   ....[3]....
        /*00b8*/ 	.word	0x00009e40


	//   ....[4]....
        /*00bc*/ 	.word	0x00009e60


	//   ....[5]....
        /*00c0*/ 	.word	0x0000a190


	//   ....[6]....
        /*00c4*/ 	.word	0x0000a1b0


	//   ....[7]....
        /*00c8*/ 	.word	0x0000a1d0


	//   ....[8]....
        /*00cc*/ 	.word	0x0000a1f0


	//   ....[9]....
        /*00d0*/ 	.word	0x0000a210


	//   ....[10]....
        /*00d4*/ 	.word	0x0000a340


	//   ....[11]....
        /*00d8*/ 	.word	0x0000a3f0


	//   ....[12]....
        /*00dc*/ 	.word	0x0000a400


	//   ....[13]....
        /*00e0*/ 	.word	0x0000a450


	//   ....[14]....
        /*00e4*/ 	.word	0x0000a480


	//   ....[15]....
        /*00e8*/ 	.word	0x0000a4c0


	//   ....[16]....
        /*00ec*/ 	.word	0x0000a530


	//   ....[17]....
        /*00f0*/ 	.word	0x0000a5b0


	//   ....[18]....
        /*00f4*/ 	.word	0x0000a5d0


	//   ....[19]....
        /*00f8*/ 	.word	0x0000a6a0


	//   ....[20]....
        /*00fc*/ 	.word	0x0000a6d0


	//   ....[21]....
        /*0100*/ 	.word	0x0000aea0


	//   ....[22]....
        /*0104*/ 	.word	0x0000af10


	//   ....[23]....
        /*0108*/ 	.word	0x0000af80


	//   ....[24]....
        /*010c*/ 	.word	0x0000aff0


	//   ....[25]....
        /*0110*/ 	.word	0x0000b060


	//   ....[26]....
        /*0114*/ 	.word	0x0000b3e0


	//   ....[27]....
        /*0118*/ 	.word	0x0000b450


	//   ....[28]....
        /*011c*/ 	.word	0x0000b4c0


	//   ....[29]....
        /*0120*/ 	.word	0x0000b530


	//   ....[30]....
        /*0124*/ 	.word	0x0000b5a0


	//----- nvinfo : EIATTR_EXIT_INSTR_OFFSETS
	.align		4
.L_3190:
        /*0128*/ 	.byte	0x04, 0x1c
        /*012a*/ 	.short	(.L_3192 - .L_3191)


	//   ....[0]....
.L_3191:
        /*012c*/ 	.word	0x000006a0


	//   ....[1]....
        /*0130*/ 	.word	0x0000ae50


	//----- nvinfo : EIATTR_MAX_THREADS
	.align		4
.L_3192:
        /*0134*/ 	.byte	0x04, 0x05
        /*0136*/ 	.short	(.L_3194 - .L_3193)
.L_3193:
        /*0138*/ 	.word	0x00000100
        /*013c*/ 	.word	0x00000001
        /*0140*/ 	.word	0x00000001


	//----- nvinfo : EIATTR_CRS_STACK_SIZE
	.align		4
.L_3194:
        /*0144*/ 	.byte	0x04, 0x1e
        /*0146*/ 	.short	(.L_3196 - .L_3195)
.L_3195:
        /*0148*/ 	.word	0x00000000


	//----- nvinfo : EIATTR_CBANK_PARAM_SIZE
	.align		4
.L_3196:
        /*014c*/ 	.byte	0x03, 0x19
        /*014e*/ 	.short	0x00e8


	//----- nvinfo : EIATTR_PARAM_CBANK
	.align		4
        /*0150*/ 	.byte	0x04, 0x0a
        /*0152*/ 	.short	(.L_3198 - .L_3197)
	.align		4
.L_3197:
        /*0154*/ 	.word	index@(.nv.constant0._ZN10layer_norm13ln_fwd_kernelINS_13Kernel_traitsIf6__halffS2_fjLj6144ELj1ELj1ELj8ELj16ENS_18Kernel_traits_baseILj6144EfS2_fS2_fjLj256EEEEELb1ELb0ELb1ELb1EEEvNS_9FwdParamsE)
        /*0158*/ 	.short	0x0210
        /*015a*/ 	.short	0x00e8


	//----- nvinfo : EIATTR_SW_WAR
	.align		4
.L_3198:
        /*015c*/ 	.byte	0x04, 0x36
        /*015e*/ 	.short	(.L_3200 - .L_3199)
.L_3199:
        /*0160*/ 	.word	0x00000008
.L_3200:


//--------------------- .nv.info._ZN10layer_norm13ln_fwd_kernelINS_13Kernel_traitsIf6__halffS2_fjLj6144ELj1ELj1ELj8ELj16ENS_18Kernel_traits_baseILj6144EfS2_fS2_fjLj256EEEEELb1ELb1ELb0ELb0EEEvNS_9FwdParamsE --------------------------
	.section	.nv.info._ZN10layer_norm13ln_fwd_kernelINS_13Kernel_traitsIf6__halffS2_fjLj6144ELj1ELj1ELj8ELj16ENS_18Kernel_traits_baseILj6144EfS2_fS2_fjLj256EEEEELb1ELb1ELb0ELb0EEEvNS_9FwdParamsE,"",@"SHT_CUDA_INFO"
	.sectionflags	@""
	.align	4


	//----- nvinfo : EIATTR_CUDA_API_VERSION
	.align		4
        /*0000*/ 	.byte	0x04, 0x37
        /*0002*/ 	.short	(.L_3202 - .L_3201)
.L_3201:
        /*0004*/ 	.word	0x00000082


	//----- nvinfo : EIATTR_KPARAM_INFO
	.align		4
.L_3202:
        /*0008*/ 	.byte	0x04, 0x17
        /*000a*/ 	.short	(.L_3204 - .L_3203)
.L_3203:
        /*000c*/ 	.word	0x00000000
        /*0010*/ 	.short	0x0000
        /*0012*/ 	.short	0x0000
        /*0014*/ 	.byte	0x00, 0xf0, 0xa1, 0x03


	//----- nvinfo : EIATTR_SPARSE_MMA_MASK
	.align		4
.L_3204:
        /*0018*/ 	.byte	0x03, 0x50
        /*001a*/ 	.short	0x0000


	//----- nvinfo : EIATTR_MAXREG_COUNT
	.align		4
        /*001c*/ 	.byte	0x03, 0x1b
        /*001e*/ 	.short	0x00ff


	//----- nvinfo : EIATTR_NUM_BARRIERS
	.align		4
        /*0020*/ 	.byte	0x02, 0x4c
        /*0022*/ 	.byte	0x01
	.zero		1


	//----- nvinfo : EIATTR_MERCURY_ISA_VERSION
	.align		4
        /*0024*/ 	.byte	0x03, 0x5f
        /*0026*/ 	.short	0x0101


	//----- nvinfo : EIATTR_COOP_GROUP_MASK_REGIDS
	.align		4
        /*0028*/ 	.byte	0x04, 0x29
        /*002a*/ 	.short	(.L_3206 - .L_3205)


	//   ....[0]....
.L_3205:
        /*002c*/ 	.word	0xffffffff


	//   ....[1]....
        /*0030*/ 	.word	0xffffffff


	//   ....[2]....
        /*0034*/ 	.word	0xffffffff


	//   ....[3]....
        /*0038*/ 	.word	0xffffffff


	//   ....[4]....
        /*003c*/ 	.word	0xffffffff


	//   ....[5]....
        /*0040*/ 	.word	0xffffffff


	//   ....[6]....
        /*0044*/ 	.word	0xffffffff


	//   ....[7]....
        /*0048*/ 	.word	0xffffffff


	//   ....[8]....
        /*004c*/ 	.word	0xffffffff


	//   ....[9]....
        /*0050*/ 	.word	0xffffffff


	//   ....[10]....
        /*0054*/ 	.word	0xffffffff


	//   ....[11]....
        /*0058*/ 	.word	0xffffffff


	//   ....[12]....
        /*005c*/ 	.word	0xffffffff


	//   ....[13]....
        /*0060*/ 	.word	0xffffffff


	//   ....[14]....
        /*0064*/ 	.word	0xffffffff


	//   ....[15]....
        /*0068*/ 	.word	0xffffffff


	//   ....[16]....
        /*006c*/ 	.word	0xffffffff


	//   ....[17]....
        /*0070*/ 	.word	0xffffffff


	//   ....[18]....
        /*0074*/ 	.word	0xffffffff


	//   ....[19]....
        /*0078*/ 	.word	0xffffffff


	//   ....[20]....
        /*007c*/ 	.word	0xffffffff


	//   ....[21]....
        /*0080*/ 	.word	0x05000096


	//   ....[22]....
        /*0084*/ 	.word	0x05000096


	//   ....[23]....
        /*0088*/ 	.word	0x05000096


	//   ....[24]....
        /*008c*/ 	.word	0x05000096


	//   ....[25]....
        /*0090*/ 	.word	0x05000096


	//   ....[26]....
        /*0094*/ 	.word	0x05000096


	//   ....[27]....
        /*0098*/ 	.word	0x05000096


	//   ....[28]....
        /*009c*/ 	.word	0x05000096


	//   ....[29]....
        /*00a0*/ 	.word	0x05000096


	//   ....[30]....
        /*00a4*/ 	.word	0x05000096


	//----- nvinfo : EIATTR_COOP_GROUP_INSTR_OFFSETS
	.align		4
.L_3206:
        /*00a8*/ 	.byte	0x04, 0x28
        /*00aa*/ 	.short	(.L_3208 - .L_3207)


	//   ....[0]....
.L_3207:
        /*00ac*/ 	.word	0x00009750


	//   ....[1]....
        /*00b0*/ 	.word	0x00009770


	//   ....[2]....
        /*00b4*/ 	.word	0x00009790


	//   ....[3]....
        /*00b8*/ 	.word	0x000097b0


	//   ....[4]....
        /*00bc*/ 	.word	0x000097d0


	//   ....[5]....
        /*00c0*/ 	.word	0x00009b10


	//   ....[6]....
        /*00c4*/ 	.word	0x00009b30


	//   ....[7]....
        /*00c8*/ 	.word	0x00009b50


	//   ....[8]....
        /*00cc*/ 	.word	0x00009b70


	//   ....[9]....
        /*00d0*/ 	.word	0x00009b90


	//   ....[10]....
        /*00d4*/ 	.word	0x00009d00


	//   ....[11]....
        /*00d8*/ 	.word	0x00009d70


	//   ....[12]....
        /*00dc*/ 	.word	0x00009d90


	//   ....[13]....
        /*00e0*/ 	.word	0x00009da0


	//   ....[14]....
        /*00e4*/ 	.word	0x00009dd0


	//   ....[15]....
        /*00e8*/ 	.word	0x00009e60


	//   ....[16]....
        /*00ec*/ 	.word	0x00009ed0


	//   ....[17]....
        /*00f0*/ 	.word	0x00009f60


	//   ....[18]....
        /*00f4*/ 	.word	0x00009fa0


	//   ....[19]....
        /*00f8*/ 	.word	0x0000a040


	//   ....[20]....
        /*00fc*/ 	.word	0x0000a070


	//   ....[21]....
        /*0100*/ 	.word	0x0000a850


	//   ....[22]....
        /*0104*/ 	.word	0x0000a8c0


	//   ....[23]....
        /*0108*/ 	.word	0x0000a930


	//   ....[24]....
        /*010c*/ 	.word	0x0000a9a0


	//   ....[25]....
        /*0110*/ 	.word	0x0000aa10


	//   ....[26]....
        /*0114*/ 	.word	0x0000ad90


	//   ....[27]....
        /*0118*/ 	.word	0x0000ae00


	//   ....[28]....
        /*011c*/ 	.word	0x0000ae70


	//   ....[29]....
        /*0120*/ 	.word	0x0000aee0


	//   ....[30]....
        /*0124*/ 	.word	0x0000af50


	//----- nvinfo : EIATTR_EXIT_INSTR_OFFSETS
	.align		4
.L_3208:
        /*0128*/ 	.byte	0x04, 0x1c
        /*012a*/ 	.short	(.L_3210 - .L_3209)


	//   ....[0]....
.L_3209:
        /*012c*/ 	.word	0x00000960


	//   ....[1]....
        /*0130*/ 	.word	0x0000a7f0


	//----- nvinfo : EIATTR_MAX_THREADS
	.align		4
.L_3210:
        /*0134*/ 	.byte	0x04, 0x05
        /*0136*/ 	.short	(.L_3212 - .L_3211)
.L_3211:
        /*0138*/ 	.word	0x00000100
        /*013c*/ 	.word	0x00000001
        /*0140*/ 	.word	0x00000001


	//----- nvinfo : EIATTR_CRS_STACK_SIZE
	.align		4
.L_3212:
        /*0144*/ 	.byte	0x04, 0x1e
        /*0146*/ 	.short	(.L_3214 - .L_3213)
.L_3213:
        /*0148*/ 	.word	0x00000000


	//----- nvinfo : EIATTR_CBANK_PARAM_SIZE
	.align		4
.L_3214:
        /*014c*/ 	.byte	0x03, 0x19
        /*014e*/ 	.short	0x00e8


	//----- nvinfo : EIATTR_PARAM_CBANK
	.align		4
        /*0150*/ 	.byte	0x04, 0x0a
        /*0152*/ 	.short	(.L_3216 - .L_3215)
	.align		4
.L_3215:
        /*0154*/ 	.word	index@(.nv.constant0._ZN10layer_norm13ln_fwd_kernelINS_13Kernel_traitsIf6__halffS2_fjLj6144ELj1ELj1ELj8ELj16ENS_18Kernel_traits_baseILj6144EfS2_fS2_fjLj256EEEEELb1ELb1ELb0ELb0EEEvNS_9FwdParamsE)
        /*0158*/ 	.short	0x0210
        /*015a*/ 	.short	0x00e8


	//----- nvinfo : EIATTR_SW_WAR
	.align		4
.L_3216:
        /*015c*/ 	.byte	0x04, 0x36
        /*015e*/ 	.short	(.L_3218 - .L_3217)
.L_3217:
        /*0160*/ 	.word	0x00000008
.L_3218:


//--------------------- .nv.info._ZN10layer_norm13ln_fwd_kernelINS_13Kernel_traitsIf6__halffS2_fjLj6144ELj1ELj1ELj8ELj16ENS_18Kernel_traits_baseILj6144EfS2_fS2_fjLj256EEEEELb1ELb1ELb0ELb1EEEvNS_9FwdParamsE --------------------------
	.section	.nv.info._ZN10layer_norm13ln_fwd_kernelINS_13Kernel_traitsIf6__halffS2_fjLj6144ELj1ELj1ELj8ELj16ENS_18Kernel_traits_baseILj6144EfS2_fS2_fjLj256EEEEELb1ELb1ELb0ELb1EEEvNS_9FwdParamsE,"",@"SHT_CUDA_INFO"
	.sectionflags	@""
	.align	4


	//----- nvinfo : EIATTR_CUDA_API_VERSION
	.align		4
        /*0000*/ 	.byte	0x04, 0x37
        /*0002*/ 	.short	(.L_3220 - .L_3219)
.L_3219:
        /*0004*/ 	.word	0x00000082


	//----- nvinfo : EIATTR_KPARAM_INFO
	.align		4
.L_3220:
        /*0008*/ 	.byte	0x04, 0x17
        /*000a*/ 	.short	(.L_3222 - .L_3221)
.L_3221:
        /*000c*/ 	.word	0x00000000
        /*0010*/ 	.short	0x0000
        /*0012*/ 	.short	0x0000
        /*0014*/ 	.byte	0x00, 0xf0, 0xa1, 0x03


	//----- nvinfo : EIATTR_SPARSE_MMA_MASK
	.align		4
.L_3222:
        /*0018*/ 	.byte	0x03, 0x50
        /*001a*/ 	.short	0x0000


	//----- nvinfo : EIATTR_MAXREG_COUNT
	.align		4
        /*001c*/ 	.byte	0x03, 0x1b
        /*001e*/ 	.short	0x00ff


	//----- nvinfo : EIATTR_NUM_BARRIERS
	.align		4
        /*0020*/ 	.byte	0x02, 0x4c
        /*0022*/ 	.byte	0x01
	.zero		1


	//----- nvinfo : EIATTR_MERCURY_ISA_VERSION
	.align		4
        /*0024*/ 	.byte	0x03, 0x5f
        /*0026*/ 	.short	0x0101


	//----- nvinfo : EIATTR_COOP_GROUP_MASK_REGIDS
	.align		4
        /*0028*/ 	.byte	0x04, 0x29
        /*002a*/ 	.short	(.L_3224 - .L_3223)


	//   ....[0]....
.L_3223:
        /*002c*/ 	.word	0xffffffff


	//   ....[1]....
        /*0030*/ 	.word	0xffffffff


	//   ....[2]....
        /*0034*/ 	.word	0xffffffff


	//   ....[3]....
        /*0038*/ 	.word	0xffffffff


	//   ....[4]....
        /*003c*/ 	.word	0xffffffff


	//   ....[5]....
        /*0040*/ 	.word	0xffffffff


	//   ....[6]....
        /*0044*/ 	.word	0xffffffff


	//   ....[7]....
        /*0048*/ 	.word	0xffffffff


	//   ....[8]....
        /*004c*/ 	.word	0xffffffff


	//   ....[9]....
        /*0050*/ 	.word	0xffffffff


	//   ....[10]....
        /*0054*/ 	.word	0xffffffff


	//   ....[11]....
        /*0058*/ 	.word	0xffffffff


	//   ....[12]....
        /*005c*/ 	.word	0xffffffff


	//   ....[13]....
        /*0060*/ 	.word	0xffffffff


	//   ....[14]....
        /*0064*/ 	.word	0xffffffff


	//   ....[15]....
        /*0068*/ 	.word	0xffffffff


	//   ....[16]....
        /*006c*/ 	.word	0xffffffff


	//   ....[17]....
        /*0070*/ 	.word	0xffffffff


	//   ....[18]....
        /*0074*/ 	.word	0xffffffff


	//   ....[19]....
        /*0078*/ 	.word	0xffffffff


	//   ....[20]....
        /*007c*/ 	.word	0xffffffff


	//   ....[21]....
        /*0080*/ 	.word	0x05000074


	//   ....[22]....
        /*0084*/ 	.word	0x05000074


	//   ....[23]....
        /*0088*/ 	.word	0x05000074


	//   ....[24]....
        /*008c*/ 	.word	0x05000074


	//   ....[25]....
        /*0090*/ 	.word	0x05000074


	//   ....[26]....
        /*0094*/ 	.word	0x05000074


	//   ....[27]....
        /*0098*/ 	.word	0x05000074


	//   ....[28]....
        /*009c*/ 	.word	0x05000074


	//   ....[29]....
        /*00a0*/ 	.word	0x05000074


	//   ....[30]....
        /*00a4*/ 	.word	0x05000074


	//----- nvinfo : EIATTR_COOP_GROUP_INSTR_OFFSETS
	.align		4
.L_3224:
        /*00a8*/ 	.byte	0x04, 0x28
        /*00aa*/ 	.short	(.L_3226 - .L_3225)


	//   ....[0]....
.L_3225:
        /*00ac*/ 	.word	0x000090e0


	//   ....[1]....
        /*00b0*/ 	.word	0x00009100


	//   ....[2]....
        /*00b4*/ 	.word	0x00009120


	//   ....[3]....
        /*00b8*/ 	.word	0x00009140


	//   ....[4]....
        /*00bc*/ 	.word	0x00009160


	//   ....[5]....
        /*00c0*/ 	.word	0x00009490


	//   ....[6]....
        /*00c4*/ 	.word	0x000094b0


	//   ....[7]....
        /*00c8*/ 	.word	0x000094d0


	//   ....[8]....
        /*00cc*/ 	.word	0x000094f0


	//   ....[9]....
        /*00d0*/ 	.word	0x00009510


	//   ....[10]....
        /*00d4*/ 	.word	0x00009670


	//   ....[11]....
        /*00d8*/ 	.word	0x000096e0


	//   ....[12]....
        /*00dc*/ 	.word	0x00009700


	//   ....[13]....
        /*00e0*/ 	.word	0x00009720


	//   ....[14]....
        /*00e4*/ 	.word	0x00009740


	//   ....[15]....
        /*00e8*/ 	.word	0x000097d0


	//   ....[16]....
        /*00ec*/ 	.word	0x00009810


	//   ....[17]....
        /*00f0*/ 	.word	0x000098a0


	//   ....[18]....
        /*00f4*/ 	.word	0x00009900


	//   ....[19]....
        /*00f8*/ 	.word	0x000099a0


	//   ....[20]....
        /*00fc*/ 	.word	0x000099c0


	//   ....[21]....
        /*0100*/ 	.word	0x0000a110


	//   ....[22]....
        /*0104*/ 	.word	0x0000a180


	//   ....[23]....
        /*0108*/ 	.word	0x0000a1f0


	//   ....[24]....
        /*010c*/ 	.word	0x0000a260


	//   ....[25]....
        /*0110*/ 	.word	0x0000a2d0


	//   ....[26]....
        /*0114*/ 	.word	0x0000a640


	//   ....[27]....
        /*0118*/ 	.word	0x0000a6b0


	//   ....[28]....
        /*011c*/ 	.word	0x0000a720


	//   ....[29]....
        /*0120*/ 	.word	0x0000a790


	//   ....[30]....
        /*0124*/ 	.word	0x0000a800


	//----- nvinfo : EIATTR_EXIT_INSTR_OFFSETS
	.align		4
.L_3226:
        /*0128*/ 	.byte	0x04, 0x1c
        /*012a*/ 	.short	(.L_3228 - .L_3227)


	//   ....[0]....
.L_3227:
        /*012c*/ 	.word	0x000006f0


	//   ....[1]....
        /*0130*/ 	.word	0x0000a0b0


	//----- nvinfo : EIATTR_MAX_THREADS
	.align		4
.L_3228:
        /*0134*/ 	.byte	0x04, 0x05
        /*0136*/ 	.short	(.L_3230 - .L_3229)
.L_3229:
        /*0138*/ 	.word	0x00000100
        /*013c*/ 	.word	0x00000001
        /*0140*/ 	.word	0x00000001


	//----- nvinfo : EIATTR_CRS_STACK_SIZE
	.align		4
.L_3230:
        /*0144*/ 	.byte	0x04, 0x1e
        /*0146*/ 	.short	(.L_3232 - .L_3231)
.L_3231:
        /*0148*/ 	.word	0x00000000


	//----- nvinfo : EIATTR_CBANK_PARAM_SIZE
	.align		4
.L_3232:
        /*014c*/ 	.byte	0x03, 0x19
        /*014e*/ 	.short	0x00e8


	//----- nvinfo : EIATTR_PARAM_CBANK
	.align		4
        /*0150*/ 	.byte	0x04, 0x0a
        /*0152*/ 	.short	(.L_3234 - .L_3233)
	.align		4
.L_3233:
        /*0154*/ 	.word	index@(.nv.constant0._ZN10layer_norm13ln_fwd_kernelINS_13Kernel_traitsIf6__halffS2_fjLj6144ELj1ELj1ELj8ELj16ENS_18Kernel_traits_baseILj6144EfS2_fS2_fjLj256EEEEELb1ELb1ELb0ELb1EEEvNS_9FwdParamsE)
        /*0158*/ 	.short	0x0210
        /*015a*/ 	.short	0x00e8


	//----- nvinfo : EIATTR_SW_WAR
	.align		4
.L_3234:
        /*015c*/ 	.byte	0x04, 0x36
        /*015e*/ 	.short	(.L_3236 - .L_3235)
.L_3235:
        /*0160*/ 	.word	0x00000008
.L_3236:


//--------------------- .nv.info._ZN10layer_norm13ln_fwd_kernelINS_13Kernel_traitsIf6__halffS2_fjLj6144ELj1ELj1ELj8ELj16ENS_18Kernel_traits_baseILj6144EfS2_fS2_fjLj256EEEEELb1ELb1ELb1ELb0EEEvNS_9FwdParamsE --------------------------
	.section	.nv.info._ZN10layer_norm13ln_fwd_kernelINS_13Kernel_traitsIf6__halffS2_fjLj6144ELj1ELj1ELj8ELj16ENS_18Kernel_traits_baseILj6144EfS2_fS2_fjLj256EEEEELb1ELb1ELb1ELb0EEEvNS_9FwdParamsE,"",@"SHT_CUDA_INFO"
	.sectionflags	@""
	.align	4


	//----- nvinfo : EIATTR_CUDA_API_VERSION
	.align		4
        /*0000*/ 	.byte	0x04, 0x37
        /*0002*/ 	.short	(.L_3238 - .L_3237)
.L_3237:
        /*0004*/ 	.word	0x00000082


	//----- nvinfo : EIATTR_KPARAM_INFO
	.align		4
.L_3238:
        /*0008*/ 	.byte	0x04, 0x17
        /*000a*/ 	.short	(.L_3240 - .L_3239)
.L_3239:
        /*000c*/ 	.word	0x00000000
        /*0010*/ 	.short	0x0000
        /*0012*/ 	.short	0x0000
        /*0014*/ 	.byte	0x00, 0xf0, 0xa1, 0x03


	//----- nvinfo : EIATTR_SPARSE_MMA_MASK
	.align		4
.L_3240:
        /*0018*/ 	.byte	0x03, 0x50
        /*001a*/ 	.short	0x0000


	//----- nvinfo : EIATTR_MAXREG_COUNT
	.align		4
        /*001c*/ 	.byte	0x03, 0x1b
        /*001e*/ 	.short	0x00ff


	//----- nvinfo : EIATTR_NUM_BARRIERS
	.align		4
        /*0020*/ 	.byte	0x02, 0x4c
        /*0022*/ 	.byte	0x01
	.zero		1


	//----- nvinfo : EIATTR_MERCURY_ISA_VERSION
	.align		4
        /*0024*/ 	.byte	0x03, 0x5f
        /*0026*/ 	.short	0x0101


	//----- nvinfo : EIATTR_COOP_GROUP_MASK_REGIDS
	.align		4
        /*0028*/ 	.byte	0x04, 0x29
        /*002a*/ 	.short	(.L_3242 - .L_3241)


	//   ....[0]....
.L_3241:
        /*002c*/ 	.word	0xffffffff


	//   ....[1]....
        /*0030*/ 	.word	0xffffffff


	//   ....[2]....
        /*0034*/ 	.word	0xffffffff


	//   ....[3]....
        /*0038*/ 	.word	0xffffffff


	//   ....[4]....
        /*003c*/ 	.word	0xffffffff


	//   ....[5]....
        /*0040*/ 	.word	0xffffffff


	//   ....[6]....
        /*0044*/ 	.word	0xffffffff


	//   ....[7]....
        /*0048*/ 	.word	0xffffffff


	//   ....[8]....
        /*004c*/ 	.word	0xffffffff


	//   ....[9]....
        /*0050*/ 	.word	0xffffffff


	//   ....[10]....
        /*0054*/ 	.word	0xffffffff


	//   ....[11]....
        /*0058*/ 	.word	0xffffffff


	//   ....[12]....
        /*005c*/ 	.word	0xffffffff


	//   ....[13]....
        /*0060*/ 	.word	0xffffffff


	//   ....[14]....
        /*0064*/ 	.word	0xffffffff


	//   ....[15]....
        /*0068*/ 	.word	0xffffffff


	//   ....[16]....
        /*006c*/ 	.word	0xffffffff


	//   ....[17]....
        /*0070*/ 	.word	0xffffffff


	//   ....[18]....
        /*0074*/ 	.word	0xffffffff


	//   ....[19]....
        /*0078*/ 	.word	0xffffffff


	//   ....[20]....
        /*007c*/ 	.word	0xffffffff


	//   ....[21]....
        /*0080*/ 	.word	0x050000a7


	//   ....[22]....
        /*0084*/ 	.word	0x050000a7


	//   ....[23]....
        /*0088*/ 	.word	0x050000a7


	//   ....[24]....
        /*008c*/ 	.word	0x050000a7


	//   ....[25]....
        /*0090*/ 	.word	0x050000a7


	//   ....[26]....
        /*0094*/ 	.word	0x050000a7


	//   ....[27]....
        /*0098*/ 	.word	0x050000a7


	//   ....[28]....
        /*009c*/ 	.word	0x050000a7


	//   ....[29]....
        /*00a0*/ 	.word	0x050000a7


	//   ....[30]....
        /*00a4*/ 	.word	0x050000a7


	//----- nvinfo : EIATTR_COOP_GROUP_INSTR_OFFSETS
	.align		4
.L_3242:
        /*00a8*/ 	.byte	0x04, 0x28
        /*00aa*/ 	.short	(.L_3244 - .L_3243)


	//   ....[0]....
.L_3243:
        /*00ac*/ 	.word	0x0000a310


	//   ....[1]....
        /*00b0*/ 	.word	0x0000a330


	//   ....[2]....
        /*00b4*/ 	.word	0x0000a350


	//   ....[3]....
        /*00b8*/ 	.word	0x0000a370


	//   ....[4]....
        /*00bc*/ 	.word	0x0000a390


	//   ....[5]....
        /*00c0*/ 	.word	0x0000a6d0


	//   ....[6]....
        /*00c4*/ 	.word	0x0000a6f0


	//   ....[7]....
        /*00c8*/ 	.word	0x0000a710


	//   ....[8]....
        /*00cc*/ 	.word	0x0000a730


	//   ....[9]....
        /*00d0*/ 	.word	0x0000a750


	//   ....[10]....
        /*00d4*/ 	.word	0x0000a8f0


	//   ....[11]....
        /*00d8*/ 	.word	0x0000a920


	//   ....[12]....
        /*00dc*/ 	.word	0x0000a980


	//   ....[13]....
        /*00e0*/ 	.word	0x0000a9f0


	//   ....[14]....
        /*00e4*/ 	.word	0x0000aa00


	//   ....[15]....
        /*00e8*/ 	.word	0x0000aa90


	//   ....[16]....
        /*00ec*/ 	.word	0x0000aaf0


	//   ....[17]....
        /*00f0*/ 	.word	0x0000ab00


	//   ....[18]....
        /*00f4*/ 	.word	0x0000abc0


	//   ....[19]....
        /*00f8*/ 	.word	0x0000abf0


	//   ....[20]....
        /*00fc*/ 	.word	0x0000ac20


	//   ....[21]....
        /*0100*/ 	.word	0x0000b4a0


	//   ....[22]....
        /*0104*/ 	.word	0x0000b510


	//   ....[23]....
        /*0108*/ 	.word	0x0000b580


	//   ....[24]....
        /*010c*/ 	.word	0x0000b5f0


	//   ....[25]....
        /*0110*/ 	.word	0x0000b660


	//   ....[26]....
        /*0114*/ 	.word	0x0000b9e0


	//   ....[27]....
        /*0118*/ 	.word	0x0000ba50


	//   ....[28]....
        /*011c*/ 	.word	0x0000bac0


	//   ....[29]....
        /*0120*/ 	.word	0x0000bb30


	//   ....[30]....
        /*0124*/ 	.word	0x0000bba0


	//----- nvinfo : EIATTR_EXIT_INSTR_OFFSETS
	.align		4
.L_3244:
        /*0128*/ 	.byte	0x04, 0x1c
        /*012a*/ 	.short	(.L_3246 - .L_3245)


	//   ....[0]....
.L_3245:
        /*012c*/ 	.word	0x00000980


	//   ....[1]....
        /*0130*/ 	.word	0x0000b440


	//----- nvinfo : EIATTR_MAX_THREADS
	.align		4
.L_3246:
        /*0134*/ 	.byte	0x04, 0x05
        /*0136*/ 	.short	(.L_3248 - .L_3247)
.L_3247:
        /*0138*/ 	.word	0x00000100
        /*013c*/ 	.word	0x00000001
        /*0140*/ 	.word	0x00000001


	//----- nvinfo : EIATTR_CRS_STACK_SIZE
	.align		4
.L_3248:
        /*0144*/ 	.byte	0x04, 0x1e
        /*0146*/ 	.short	(.L_3250 - .L_3249)
.L_3249:
        /*0148*/ 	.word	0x00000000


	//----- nvinfo : EIATTR_CBANK_PARAM_SIZE
	.align		4
.L_3250:
        /*014c*/ 	.byte	0x03, 0x19
        /*014e*/ 	.short	0x00e8


	//----- nvinfo : EIATTR_PARAM_CBANK
	.align		4
        /*0150*/ 	.byte	0x04, 0x0a
        /*0152*/ 	.short	(.L_3252 - .L_3251)
	.align		4
.L_3251:
        /*0154*/ 	.word	index@(.nv.constant0._ZN10layer_norm13ln_fwd_kernelINS_13Kernel_traitsIf6__halffS2_fjLj6144ELj1ELj1ELj8ELj16ENS_18Kernel_traits_baseILj6144EfS2_fS2_fjLj256EEEEELb1ELb1ELb1ELb0EEEvNS_9FwdParamsE)
        /*0158*/ 	.short	0x0210
        /*015a*/ 	.short	0x00e8


	//----- nvinfo : EIATTR_SW_WAR
	.align		4
.L_3252:
        /*015c*/ 	.byte	0x04, 0x36
        /*015e*/ 	.short	(.L_3254 - .L_3253)
.L_3253:
        /*0160*/ 	.word	0x00000008
.L_3254:


//--------------------- .nv.info._ZN10layer_norm13ln_fwd_kernelINS_13Kernel_traitsIf6__halffS2_fjLj6144ELj1ELj1ELj8ELj16ENS_18Kernel_traits_baseILj6144EfS2_fS2_fjLj256EEEEELb1ELb1ELb1ELb1EEEvNS_9FwdParamsE --------------------------
	.section	.nv.info._ZN10layer_norm13ln_fwd_kernelINS_13Kernel_traitsIf6__halffS2_fjLj6144ELj1ELj1ELj8ELj16ENS_18Kernel_traits_baseILj6144EfS2_fS2_fjLj256EEEEELb1ELb1ELb1ELb1EEEvNS_9FwdParamsE,"",@"SHT_CUDA_INFO"
	.sectionflags	@""
	.align	4


	//----- nvinfo : EIATTR_CUDA_API_VERSION
	.align		4
        /*0000*/ 	.byte	0x04, 0x37
        /*0002*/ 	.short	(.L_3256 - .L_3255)
.L_3255:
        /*0004*/ 	.word	0x00000082


	//----- nvinfo : EIATTR_KPARAM_INFO
	.align		4
.L_3256:
        /*0008*/ 	.byte	0x04, 0x17
        /*000a*/ 	.short	(.L_3258 - .L_3257)
.L_3257:
        /*000c*/ 	.word	0x00000000
        /*0010*/ 	.short	0x0000
        /*0012*/ 	.short	0x0000
        /*0014*/ 	.byte	0x00, 0xf0, 0xa1, 0x03


	//----- nvinfo : EIATTR_SPARSE_MMA_MASK
	.align		4
.L_3258:
        /*0018*/ 	.byte	0x03, 0x50
        /*001a*/ 	.short	0x0000


	//----- nvinfo : EIATTR_MAXREG_COUNT
	.align		4
        /*001c*/ 	.byte	0x03, 0x1b
        /*001e*/ 	.short	0x00ff


	//----- nvinfo : EIATTR_NUM_BARRIERS
	.align		4
        /*0020*/ 	.byte	0x02, 0x4c
        /*0022*/ 	.byte	0x01
	.zero		1


	//----- nvinfo : EIATTR_MERCURY_ISA_VERSION
	.align		4
        /*0024*/ 	.byte	0x03, 0x5f
        /*0026*/ 	.short	0x0101


	//----- nvinfo : EIATTR_COOP_GROUP_MASK_REGIDS
	.align		4
        /*0028*/ 	.byte	0x04, 0x29
        /*002a*/ 	.short	(.L_3260 - .L_3259)


	//   ....[0]....
.L_3259:
        /*002c*/ 	.word	0xffffffff


	//   ....[1]....
        /*0030*/ 	.word	0xffffffff


	//   ....[2]....
        /*0034*/ 	.word	0xffffffff


	//   ....[3]....
        /*0038*/ 	.word	0xffffffff


	//   ....[4]....
        /*003c*/ 	.word	0xffffffff


	//   ....[5]....
        /*0040*/ 	.word	0xffffffff


	//   ....[6]....
        /*0044*/ 	.word	0xffffffff


	//   ....[7]....
        /*0048*/ 	.word	0xffffffff


	//   ....[8]....
        /*004c*/ 	.word	0xffffffff


	//   ....[9]....
        /*0050*/ 	.word	0xffffffff


	//   ....[10]....
        /*0054*/ 	.word	0xffffffff


	//   ....[11]....
        /*0058*/ 	.word	0xffffffff


	//   ....[12]....
        /*005c*/ 	.word	0xffffffff


	//   ....[13]....
        /*0060*/ 	.word	0xffffffff


	//   ....[14]....
        /*0064*/ 	.word	0xffffffff


	//   ....[15]....
        /*0068*/ 	.word	0xffffffff


	//   ....[16]....
        /*006c*/ 	.word	0xffffffff


	//   ....[17]....
        /*0070*/ 	.word	0xffffffff


	//   ....[18]....
        /*0074*/ 	.word	0xffffffff


	//   ....[19]....
        /*0078*/ 	.word	0xffffffff


	//   ....[20]....
        /*007c*/ 	.word	0xffffffff


	//   ....[21]....
        /*0080*/ 	.word	0x050000a0


	//   ....[22]....
        /*0084*/ 	.word	0x050000a0


	//   ....[23]....
        /*0088*/ 	.word	0x050000a0


	//   ....[24]....
        /*008c*/ 	.word	0x050000a0


	//   ....[25]....
        /*0090*/ 	.word	0x050000a0


	//   ....[26]....
        /*0094*/ 	.word	0x050000a0


	//   ....[27]....
        /*0098*/ 	.word	0x050000a0


	//   ....[28]....
        /*009c*/ 	.word	0x050000a0


	//   ....[29]....
        /*00a0*/ 	.word	0x050000a0


	//   ....[30]....
        /*00a4*/ 	.word	0x050000a0


	//----- nvinfo : EIATTR_COOP_GROUP_INSTR_OFFSETS
	.align		4
.L_3260:
        /*00a8*/ 	.byte	0x04, 0x28
        /*00aa*/ 	.short	(.L_3262 - .L_3261)


	//   ....[0]....
.L_3261:
        /*00ac*/ 	.word	0x00009d50


	//   ....[1]....
        /*00b0*/ 	.word	0x00009d70


	//   ....[2]....
        /*00b4*/ 	.word	0x00009d90


	//   ....[3]....
        /*00b8*/ 	.word	0x00009db0


	//   ....[4]....
        /*00bc*/ 	.word	0x00009dd0


	//   ....[5]....
        /*00c0*/ 	.word	0x0000a100


	//   ....[6]....
        /*00c4*/ 	.word	0x0000a120


	//   ....[7]....
        /*00c8*/ 	.word	0x0000a140


	//   ....[8]....
        /*00cc*/ 	.word	0x0000a160


	//   ....[9]....
        /*00d0*/ 	.word	0x0000a180


	//   ....[10]....
        /*00d4*/ 	.word	0x0000a310


	//   ....[11]....
        /*00d8*/ 	.word	0x0000a350


	//   ....[12]....
        /*00dc*/ 	.word	0x0000a3c0


	//   ....[13]....
        /*00e0*/ 	.word	0x0000a3f0


	//   ....[14]....
        /*00e4*/ 	.word	0x0000a410


	//   ....[15]....
        /*00e8*/ 	.word	0x0000a4d0


	//   ....[16]....
        /*00ec*/ 	.word	0x0000a4e0


	//   ....[17]....
        /*00f0*/ 	.word	0x0000a500


	//   ....[18]....
        /*00f4*/ 	.word	0x0000a550


	//   ....[19]....
        /*00f8*/ 	.word	0x0000a630


	//   ....[20]....
        /*00fc*/ 	.word	0x0000a650


	//   ....[21]....
        /*0100*/ 	.word	0x0000ae10


	//   ....[22]....
        /*0104*/ 	.word	0x0000ae80


	//   ....[23]....
        /*0108*/ 	.word	0x0000aef0


	//   ....[24]....
        /*010c*/ 	.word	0x0000af60


	//   ....[25]....
        /*0110*/ 	.word	0x0000afd0


	//   ....[26]....
        /*0114*/ 	.word	0x0000b340


	//   ....[27]....
        /*0118*/ 	.word	0x0000b3b0


	//   ....[28]....
        /*011c*/ 	.word	0x0000b420


	//   ....[29]....
        /*0120*/ 	.word	0x0000b490


	//   ....[30]....
        /*0124*/ 	.word	0x0000b500


	//----- nvinfo : EIATTR_EXIT_INSTR_OFFSETS
	.align		4
.L_3262:
        /*0128*/ 	.byte	0x04, 0x1c
        /*012a*/ 	.short	(.L_3264 - .L_3263)


	//   ....[0]....
.L_3263:
        /*012c*/ 	.word	0x00000340


	//   ....[1]....
        /*0130*/ 	.word	0x0000adb0


	//----- nvinfo : EIATTR_MAX_THREADS
	.align		4
.L_3264:
        /*0134*/ 	.byte	0x04, 0x05
        /*0136*/ 	.short	(.L_3266 - .L_3265)
.L_3265:
        /*0138*/ 	.word	0x00000100
        /*013c*/ 	.word	0x00000001
        /*0140*/ 	.word	0x00000001


	//----- nvinfo : EIATTR_CRS_STACK_SIZE
	.align		4
.L_3266:
        /*0144*/ 	.byte	0x04, 0x1e
        /*0146*/ 	.short	(.L_3268 - .L_3267)
.L_3267:
        /*0148*/ 	.word	0x00000000


	//----- nvinfo : EIATTR_CBANK_PARAM_SIZE
	.align		4
.L_3268:
        /*014c*/ 	.byte	0x03, 0x19
        /*014e*/ 	.short	0x00e8


	//----- nvinfo : EIATTR_PARAM_CBANK
	.align		4
        /*0150*/ 	.byte	0x04, 0x0a
        /*0152*/ 	.short	(.L_3270 - .L_3269)
	.align		4
.L_3269:
        /*0154*/ 	.word	index@(.nv.constant0._ZN10layer_norm13ln_fwd_kernelINS_13Kernel_traitsIf6__halffS2_fjLj6144ELj1ELj1ELj8ELj16ENS_18Kernel_traits_baseILj6144EfS2_fS2_fjLj256EEEEELb1ELb1ELb1ELb1EEEvNS_9FwdParamsE)
        /*0158*/ 	.short	0x0210
        /*015a*/ 	.short	0x00e8


	//----- nvinfo : EIATTR_SW_WAR
	.align		4
.L_3270:
        /*015c*/ 	.byte	0x04, 0x36
        /*015e*/ 	.short	(.L_3272 - .L_3271)
.L_3271:
        /*0160*/ 	.word	0x00000008
.L_3272:


//--------------------- .nv.info._ZN10layer_norm13ln_fwd_kernelINS_13Kernel_traitsI6__halfffffjLj6144ELj1ELj1ELj8ELj16ENS_18Kernel_traits_baseILj6144ES2_ffffjLj256EEEEELb0ELb0ELb0ELb0EEEvNS_9FwdParamsE --------------------------
	.section	.nv.info._ZN10layer_norm13ln_fwd_kernelINS_13Kernel_traitsI6__halfffffjLj6144ELj1ELj1ELj8ELj16ENS_18Kernel_traits_baseILj6144ES2_ffffjLj256EEEEELb0ELb0ELb0ELb0EEEvNS_9FwdParamsE,"",@"SHT_CUDA_INFO"
	.sectionflags	@""
	.align	4


	//----- nvinfo : EIATTR_CUDA_API_VERSION
	.align		4
        /*0000*/ 	.byte	0x04, 0x37
        /*0002*/ 	.short	(.L_3274 - .L_3273)
.L_3273:
        /*0004*/ 	.word	0x00000082


	//----- nvinfo : EIATTR_KPARAM_INFO
	.align		4
.L_3274:
        /*0008*/ 	.byte	0x04, 0x17
        /*000a*/ 	.short	(.L_3276 - .L_3275)
.L_3275:
        /*000c*/ 	.word	0x00000000
        /*0010*/ 	.short	0x0000
        /*0012*/ 	.short	0x0000
        /*0014*/ 	.byte	0x00, 0xf0, 0xa1, 0x03


	//----- nvinfo : EIATTR_SPARSE_MMA_MASK
	.align		4
.L_3276:
        /*0018*/ 	.byte	0x03, 0x50
        /*001a*/ 	.short	0x0000


	//----- nvinfo : EIATTR_MAXREG_COUNT
	.align		4
        /*001c*/ 	.byte	0x03, 0x1b
        /*001e*/ 	.short	0x00ff


	//----- nvinfo : EIATTR_NUM_BARRIERS
	.align		4
        /*0020*/ 	.byte	0x02, 0x4c
        /*0022*/ 	.byte	0x01
	.zero		1


	//----- nvinfo : EIATTR_MERCURY_ISA_VERSION
	.align		4
        /*0024*/ 	.byte	0x03, 0x5f
        /*0026*/ 	.short	0x0101


	//----- nvinfo : EIATTR_COOP_GROUP_MASK_REGIDS
	.align		4
        /*0028*/ 	.byte	0x04, 0x29
        /*002a*/ 	.short	(.L_3278 - .L_3277)


	//   ....[0]....
.L_3277:
        /*002c*/ 	.word	0xffffffff


	//   ....[1]....
        /*0030*/ 	.word	0xffffffff


	//   ....[2]....
        /*0034*/ 	.word	0xffffffff


	//   ....[3]....
        /*0038*/ 	.word	0xffffffff


	//   ....[4]....
        /*003c*/ 	.word	0xffffffff


	//   ....[5]....
        /*0040*/ 	.word	0xffffffff


	//   ....[6]....
        /*0044*/ 	.word	0xffffffff


	//   ....[7]....
        /*0048*/ 	.word	0xffffffff


	//   ....[8]....
        /*004c*/ 	.word	0xffffffff


	//   ....[9]....
        /*0050*/ 	.word	0xffffffff


	//   ....[10]....
        /*0054*/ 	.word	0xffffffff


	//   ....[11]....
        /*0058*/ 	.word	0xffffffff


	//   ....[12]....
        /*005c*/ 	.word	0xffffffff


	//   ....[13]....
        /*0060*/ 	.word	0xffffffff


	//   ....[14]....
        /*0064*/ 	.word	0xffffffff


	//   ....[15]....
        /*0068*/ 	.word	0xffffffff


	//   ....[16]....
        /*006c*/ 	.word	0xffffffff


	//   ....[17]....
        /*0070*/ 	.word	0xffffffff


	//   ....[18]....
        /*0074*/ 	.word	0xffffffff


	//   ....[19]....
        /*0078*/ 	.word	0xffffffff


	//   ....[20]....
        /*007c*/ 	.word	0xffffffff


	//   ....[21]....
        /*0080*/ 	.word	0x05000052


	//   ....[22]....
        /*0084*/ 	.word	0x05000052


	//   ....[23]....
        /*0088*/ 	.word	0x05000052


	//   ....[24]....
        /*008c*/ 	.word	0x05000052


	//   ....[25]....
        /*0090*/ 	.word	0x05000052


	//   ....[26]....
        /*0094*/ 	.word	0x05000052


	//   ....[27]....
        /*0098*/ 	.word	0x05000052


	//   ....[28]....
        /*009c*/ 	.word	0x05000052


	//   ....[29]....
        /*00a0*/ 	.word	0x05000052


	//   ....[30]....
        /*00a4*/ 	.word	0x05000052


	//----- nvinfo : EIATTR_COOP_GROUP_INSTR_OFFSETS
	.align		4
.L_3278:
        /*00a8*/ 	.byte	0x04, 0x28
        /*00aa*/ 	.short	(.L_3280 - .L_3279)


	//   ....[0]....
.L_3279:
        /*00ac*/ 	.word	0x00002130


	//   ....[1]....
        /*00b0*/ 	.word	0x00002160


	//   ....[2]....
        /*00b4*/ 	.word	0x00002180


	//   ....[3]....
        /*00b8*/ 	.word	0x000021a0


	//   ....[4]....
        /*00bc*/ 	.word	0x000021c0


	//   ....[5]....
        /*00c0*/ 	.word	0x00002510


	//   ....[6]....
        /*00c4*/ 	.word	0x00002530


	//   ....[7]....
        /*00c8*/ 	.word	0x00002550


	//   ....[8]....
        /*00cc*/ 	.word	0x00002570


	//   ....[9]....
        /*00d0*/ 	.word	0x00002590


	//   ....[10]....
        /*00d4*/ 	.word	0x00002730


	//   ....[11]....
        /*00d8*/ 	.word	0x00002770


	//   ....[12]....
        /*00dc*/ 	.word	0x000027a0


	//   ....[13]....
        /*00e0*/ 	.word	0x000027b0


	//   ....[14]....
        /*00e4*/ 	.word	0x000027f0


	//   ....[15]....
        /*00e8*/ 	.word	0x00002840


	//   ....[16]....
        /*00ec*/ 	.word	0x000028c0


	//   ....[17]....
        /*00f0*/ 	.word	0x00002950


	//   ....[18]....
        /*00f4*/ 	.word	0x000029b0


	//   ....[19]....
        /*00f8*/ 	.word	0x00002a30


	//   ....[20]....
        /*00fc*/ 	.word	0x00002a80


	//   ....[21]....
        /*0100*/ 	.word	0x00003330


	//   ....[22]....
        /*0104*/ 	.word	0x000033a0


	//   ....[23]....
        /*0108*/ 	.word	0x00003410


	//   ....[24]....
        /*010c*/ 	.word	0x00003480


	//   ....[25]....
        /*0110*/ 	.word	0x000034f0


	//   ....[26]....
        /*0114*/ 	.word	0x000038a0


	//   ....[27]....
        /*0118*/ 	.word	0x00003910


	//   ....[28]....
        /*011c*/ 	.word	0x00003980


	//   ....[29]....
        /*0120*/ 	.word	0x000039f0


	//   ....[30]....
        /*0124*/ 	.word	0x00003a60


	//----- nvinfo : EIATTR_EXIT_INSTR_OFFSETS
	.align		4
.L_3280:
        /*0128*/ 	.byte	0x04, 0x1c
        /*012a*/ 	.short	(.L_3282 - .L_3281)


	//   ....[0]....
.L_3281:
        /*012c*/ 	.word	0x000006f0


	//   ....[1]....
        /*0130*/ 	.word	0x000032d0


	//----- nvinfo : EIATTR_MAX_THREADS
	.align		4
.L_3282:
        /*0134*/ 	.byte	0x04, 0x05
        /*0136*/ 	.short	(.L_3284 - .L_3283)
.L_3283:
        /*0138*/ 	.word	0x00000100
        /*013c*/ 	.word	0x00000001
        /*0140*/ 	.word	0x00000001


	//----- nvinfo : EIATTR_CRS_STACK_SIZE
	.align		4
.L_3284:
        /*0144*/ 	.byte	0x04, 0x1e
        /*0146*/ 	.short	(.L_3286 - .L_3285)
.L_3285:
        /*0148*/ 	.word	0x00000000


	//----- nvinfo : EIATTR_CBANK_PARAM_SIZE
	.align		4
.L_3286:
        /*014c*/ 	.byte	0x03, 0x19
        /*014e*/ 	.short	0x00e8


	//----- nvinfo : EIATTR_PARAM_CBANK
	.align		4
        /*0150*/ 	.byte	0x04, 0x0a
        /*0152*/ 	.short	(.L_3288 - .L_3287)
	.align		4
.L_3287:
        /*0154*/ 	.word	index@(.nv.constant0._ZN10layer_norm13ln_fwd_kernelINS_13Kernel_traitsI6__halfffffjLj6144ELj1ELj1ELj8ELj16ENS_18Kernel_traits_baseILj6144ES2_ffffjLj256EEEEELb0ELb0ELb0ELb0EEEvNS_9FwdParamsE)
        /*0158*/ 	.short	0x0210
        /*015a*/ 	.short	0x00e8


	//----- nvinfo : EIATTR_SW_WAR
	.align		4
.L_3288:
        /*015c*/ 	.byte	0x04, 0x36
        /*015e*/ 	.short	(.L_3290 - .L_3289)
.L_3289:
        /*0160*/ 	.word	0x00000008
.L_3290:


//--------------------- .nv.info._ZN10layer_norm13ln_fwd_kernelINS_13Kernel_traitsI6__halfffffjLj6144ELj1ELj1ELj8ELj16ENS_18Kernel_traits_baseILj6144ES2_ffffjLj256EEEEELb0ELb0ELb0ELb1EEEvNS_9FwdParamsE --------------------------
	.section	.nv.info._ZN10layer_norm13ln_fwd_kernelINS_13Kernel_traitsI6__halfffffjLj6144ELj1ELj1ELj8ELj16ENS_18Kernel_traits_baseILj6144ES2_ffffjLj256EEEEELb0ELb0ELb0ELb1EEEvNS_9FwdParamsE,"",@"SHT_CUDA_INFO"
	.sectionflags	@""
	.align	4


	//----- nvinfo : EIATTR_CUDA_API_VERSION
	.align		4
        /*0000*/ 	.byte	0x04, 0x37
        /*0002*/ 	.short	(.L_3292 - .L_3291)
.L_3291:
        /*0004*/ 	.word	0x00000082


	//----- nvinfo : EIATTR_KPARAM_INFO
	.align		4
.L_3292:
        /*0008*/ 	.byte	0x04, 0x17
        /*000a*/ 	.short	(.L_3294 - .L_3293)
.L_3293:
        /*000c*/ 	.word	0x00000000
        /*0010*/ 	.short	0x0000
        /*0012*/ 	.short	0x0000
        /*0014*/ 	.byte	0x00, 0xf0, 0xa1, 0x03


	//----- nvinfo : EIATTR_SPARSE_MMA_MASK
	.align		4
.L_3294:
        /*0018*/ 	.byte	0x03, 0x50
        /*001a*/ 	.short	0x0000


	//----- nvinfo : EIATTR_MAXREG_COUNT
	.align		4
        /*001c*/ 	.byte	0x03, 0x1b
        /*001e*/ 	.short	0x00ff


	//----- nvinfo : EIATTR_NUM_BARRIERS
	.align		4
        /*0020*/ 	.byte	0x02, 0x4c
        /*0022*/ 	.byte	0x01
	.zero		1


	//----- nvinfo : EIATTR_MERCURY_ISA_VERSION
	.align		4
        /*0024*/ 	.byte	0x03, 0x5f
        /*0026*/ 	.short	0x0101


	//----- nvinfo : EIATTR_COOP_GROUP_MASK_REGIDS
	.align		4
        /*0028*/ 	.byte	0x04, 0x29
        /*002a*/ 	.short	(.L_3296 - .L_3295)


	//   ....[0]....
.L_3295:
        /*002c*/ 	.word	0xffffffff


	//   ....[1]....
        /*0030*/ 	.word	0xffffffff


	//   ....[2]....
        /*0034*/ 	.word	0xffffffff


	//   ....[3]....
        /*0038*/ 	.word	0xffffffff


	//   ....[4]....
        /*003c*/ 	.word	0xffffffff


	//   ....[5]....
        /*0040*/ 	.word	0xffffffff


	//   ....[6]....
        /*0044*/ 	.word	0xffffffff


	//   ....[7]....
        /*0048*/ 	.word	0xffffffff


	//   ....[8]....
        /*004c*/ 	.word	0xffffffff


	//   ....[9]....
        /*0050*/ 	.word	0xffffffff


	//   ....[10]....
        /*0054*/ 	.word	0xffffffff


	//   ....[11]....
        /*0058*/ 	.word	0xffffffff


	//   ....[12]....
        /*005c*/ 	.word	0xffffffff


	//   ....[13]....
        /*0060*/ 	.word	0xffffffff


	//   ....[14]....
        /*0064*/ 	.word	0xffffffff


	//   ....[15]....
        /*0068*/ 	.word	0xffffffff


	//   ....[16]....
        /*006c*/ 	.word	0xffffffff


	//   ....[17]....
        /*0070*/ 	.word	0xffffffff


	//   ....[18]....
        /*0074*/ 	.word	0xffffffff


	//   ....[19]....
        /*0078*/ 	.word	0xffffffff


	//   ....[20]....
        /*007c*/ 	.word	0xffffffff


	//   ....[21]....
        /*0080*/ 	.word	0x0500002e


	//   ....[22]....
        /*0084*/ 	.word	0x0500002e


	//   ....[23]....
        /*0088*/ 	.word	0x0500002e


	//   ....[24]....
        /*008c*/ 	.word	0x0500002e


	//   ....[25]....
        /*0090*/ 	.word	0x0500002e


	//   ....[26]....
        /*0094*/ 	.word	0x0500002e


	//   ....[27]....
        /*0098*/ 	.word	0x0500002e


	//   ....[28]....
        /*009c*/ 	.word	0x0500002e


	//   ....[29]....
        /*00a0*/ 	.word	0x0500002e


	//   ....[30]....
        /*00a4*/ 	.word	0x0500002e


	//----- nvinfo : EIATTR_COOP_GROUP_INSTR_OFFSETS
	.align		4
.L_3296:
        /*00a8*/ 	.byte	0x04, 0x28
        /*00aa*/ 	.short	(.L_3298 - .L_3297)


	//   ....[0]....
.L_3297:
        /*00ac*/ 	.word	0x000016f0


	//   ....[1]....
        /*00b0*/ 	.word	0x00001710


	//   ....[2]....
        /*00b4*/ 	.word	0x00001730


	//   ....[3]....
        /*00b8*/ 	.word	0x00001750


	//   ....[4]....
        /*00bc*/ 	.word	0x00001770


	//   ....[5]....
        /*00c0*/ 	.word	0x00001aa0


	//   ....[6]....
        /*00c4*/ 	.word	0x00001ac0


	//   ....[7]....
        /*00c8*/ 	.word	0x00001ae0


	//   ....[8]....
        /*00cc*/ 	.word	0x00001b00


	//   ....[9]....
        /*00d0*/ 	.word	0x00001b20


	//   ....[10]....
        /*00d4*/ 	.word	0x00001c80


	//   ....[11]....
        /*00d8*/ 	.word	0x00001ce0


	//   ....[12]....
        /*00dc*/ 	.word	0x00001d00


	//   ....[13]....
        /*00e0*/ 	.word	0x00001d10


	//   ....[14]....
        /*00e4*/ 	.word	0x00001dd0


	//   ....[15]....
        /*00e8*/ 	.word	0x00001e00


	//   ....[16]....
        /*00ec*/ 	.word	0x00001e10


	//   ....[17]....
        /*00f0*/ 	.word	0x00001ec0


	//   ....[18]....
        /*00f4*/ 	.word	0x00001f00


	//   ....[19]....
        /*00f8*/ 	.word	0x00001fa0


	//   ....[20]....
        /*00fc*/ 	.word	0x00001fd0


	//   ....[21]....
        /*0100*/ 	.word	0x00002690


	//   ....[22]....
        /*0104*/ 	.word	0x00002700


	//   ....[23]....
        /*0108*/ 	.word	0x00002770


	//   ....[24]....
        /*010c*/ 	.word	0x000027e0


	//   ....[25]....
        /*0110*/ 	.word	0x00002850


	//   ....[26]....
        /*0114*/ 	.word	0x00002bd0


	//   ....[27]....
        /*0118*/ 	.word	0x00002c40


	//   ....[28]....
        /*011c*/ 	.word	0x00002cb0


	//   ....[29]....
        /*0120*/ 	.word	0x00002d20


	//   ....[30]....
        /*0124*/ 	.word	0x00002d90


	//----- nvinfo : EIATTR_EXIT_INSTR_OFFSETS
	.align		4
.L_3298:
        /*0128*/ 	.byte	0x04, 0x1c
        /*012a*/ 	.short	(.L_3300 - .L_3299)


	//   ....[0]....
.L_3299:
        /*012c*/ 	.word	0x000001b0


	//   ....[1]....
        /*0130*/ 	.word	0x00002630


	//----- nvinfo : EIATTR_MAX_THREADS
	.align		4
.L_3300:
        /*0134*/ 	.byte	0x04, 0x05
        /*0136*/ 	.short	(.L_3302 - .L_3301)
.L_3301:
        /*0138*/ 	.word	0x00000100
        /*013c*/ 	.word	0x00000001
        /*0140*/ 	.word	0x00000001


	//----- nvinfo : EIATTR_CRS_STACK_SIZE
	.align		4
.L_3302:
        /*0144*/ 	.byte	0x04, 0x1e
        /*0146*/ 	.short	(.L_3304 - .L_3303)
.L_3303:
        /*0148*/ 	.word	0x00000000


	//----- nvinfo : EIATTR_CBANK_PARAM_SIZE
	.align		4
.L_3304:
        /*014c*/ 	.byte	0x03, 0x19
        /*014e*/ 	.short	0x00e8


	//----- nvinfo : EIATTR_PARAM_CBANK
	.align		4
        /*0150*/ 	.byte	0x04, 0x0a
        /*0152*/ 	.short	(.L_3306 - .L_3305)
	.align		4
.L_3305:
        /*0154*/ 	.word	index@(.nv.constant0._ZN10layer_norm13ln_fwd_kernelINS_13Kernel_traitsI6__halfffffjLj6144ELj1ELj1ELj8ELj16ENS_18Kernel_traits_baseILj6144ES2_ffffjLj256EEEEELb0ELb0ELb0ELb1EEEvNS_9FwdParamsE)
        /*0158*/ 	.short	0x0210
        /*015a*/ 	.short	0x00e8


	//----- nvinfo : EIATTR_SW_WAR
	.align		4
.L_3306:
        /*015c*/ 	.byte	0x04, 0x36
        /*015e*/ 	.short	(.L_3308 - .L_3307)
.L_3307:
        /*0160*/ 	.word	0x00000008
.L_3308:


//--------------------- .nv.info._ZN10layer_norm13ln_fwd_kernelINS_13Kernel_traitsI6__halfffffjLj6144ELj1ELj1ELj8ELj16ENS_18Kernel_traits_baseILj6144ES2_ffffjLj256EEEEELb0ELb0ELb1ELb0EEEvNS_9FwdParamsE --------------------------
	.section	.nv.info._ZN10layer_norm13ln_fwd_kernelINS_13Kernel_traitsI6__halfffffjLj6144ELj1ELj1ELj8ELj16ENS_18Kernel_traits_baseILj6144ES2_ffffjLj256EEEEELb0ELb0ELb1ELb0EEEvNS_9FwdParamsE,"",@"SHT_CUDA_INFO"
	.sectionflags	@""
	.align	4


	//----- nvinfo : EIATTR_CUDA_API_VERSION
	.align		4
        /*0000*/ 	.byte	0x04, 0x37
        /*0002*/ 	.short	(.L_3310 - .L_3309)
.L_3309:
        /*0004*/ 	.word	0x00000082


	//----- nvinfo : EIATTR_KPARAM_INFO
	.align		4
.L_3310:
        /*0008*/ 	.byte	0x04, 0x17
        /*000a*/ 	.short	(.L_3312 - .L_3311)
.L_3311:
        /*000c*/ 	.word	0x00000000
        /*0010*/ 	.short	0x0000
        /*0012*/ 	.short	0x0000
        /*0014*/ 	.byte	0x00, 0xf0, 0xa1, 0x03


	//----- nvinfo : EIATTR_SPARSE_MMA_MASK
	.align		4
.L_3312:
        /*0018*/ 	.byte	0x03, 0x50
        /*001a*/ 	.short	0x0000


	//----- nvinfo : EIATTR_MAXREG_COUNT
	.align		4
        /*001c*/ 	.byte	0x03, 0x1b
        /*001e*/ 	.short	0x00ff


	//----- nvinfo : EIATTR_NUM_BARRIERS
	.align		4
        /*0020*/ 	.byte	0x02, 0x4c
        /*0022*/ 	.byte	0x01
	.zero		1


	//----- nvinfo : EIATTR_MERCURY_ISA_VERSION
	.align		4
        /*0024*/ 	.byte	0x03, 0x5f
        /*0026*/ 	.short	0x0101


	//----- nvinfo : EIATTR_COOP_GROUP_MASK_REGIDS
	.align		4
        /*0028*/ 	.byte	0x04, 0x29
        /*002a*/ 	.short	(.L_3314 - .L_3313)


	//   ....[0]....
.L_3313:
        /*002c*/ 	.word	0xffffffff


	//   ....[1]....
        /*0030*/ 	.word	0xffffffff


	//   ....[2]....
        /*0034*/ 	.word	0xffffffff


	//   ....[3]....
        /*0038*/ 	.word	0xffffffff


	//   ....[4]....
        /*003c*/ 	.word	0xffffffff


	//   ....[5]....
        /*0040*/ 	.word	0xffffffff


	//   ....[6]....
        /*0044*/ 	.word	0xffffffff


	//   ....[7]....
        /*0048*/ 	.word	0xffffffff


	//   ....[8]....
        /*004c*/ 	.word	0xffffffff


	//   ....[9]....
        /*0050*/ 	.word	0xffffffff


	//   ....[10]....
        /*0054*/ 	.word	0xffffffff


	//   ....[11]....
        /*0058*/ 	.word	0xffffffff


	//   ....[12]....
        /*005c*/ 	.word	0xffffffff


	//   ....[13]....
        /*0060*/ 	.word	0xffffffff


	//   ....[14]....
        /*0064*/ 	.word	0xffffffff


	//   ....[15]....
        /*0068*/ 	.word	0xffffffff


	//   ....[16]....
        /*006c*/ 	.word	0xffffffff


	//   ....[17]....
        /*0070*/ 	.word	0xffffffff


	//   ....[18]....
        /*0074*/ 	.word	0xffffffff


	//   ....[19]....
        /*0078*/ 	.word	0xffffffff


	//   ....[20]....
        /*007c*/ 	.word	0xffffffff


	//   ....[21]....
        /*0080*/ 	.word	0x0500006a


	//   ....[22]....
        /*0084*/ 	.word	0x0500006a


	//   ....[23]....
        /*0088*/ 	.word	0x0500006a


	//   ....[24]....
        /*008c*/ 	.word	0x0500006a


	//   ....[25]....
        /*0090*/ 	.word	0x0500006a


	//   ....[26]....
        /*0094*/ 	.word	0x0500006a


	//   ....[27]....
        /*0098*/ 	.word	0x0500006a


	//   ....[28]....
        /*009c*/ 	.word	0x0500006a


	//   ....[29]....
        /*00a0*/ 	.word	0x0500006a


	//   ....[30]....
        /*00a4*/ 	.word	0x0500006a


	//----- nvinfo : EIATTR_COOP_GROUP_INSTR_OFFSETS
	.align		4
.L_3314:
        /*00a8*/ 	.byte	0x04, 0x28
        /*00aa*/ 	.short	(.L_3316 - .L_3315)


	//   ....[0]....
.L_3315:
        /*00ac*/ 	.word	0x00002420


	//   ....[1]....
        /*00b0*/ 	.word	0x00002440


	//   ....[2]....
        /*00b4*/ 	.word	0x00002460


	//   ....[3]....
        /*00b8*/ 	.word	0x00002480


	//   ....[4]....
        /*00bc*/ 	.word	0x000024a0


	//   ....[5]....
        /*00c0*/ 	.word	0x000027e0


	//   ....[6]....
        /*00c4*/ 	.word	0x00002800


	//   ....[7]....
        /*00c8*/ 	.word	0x00002820


	//   ....[8]....
        /*00cc*/ 	.word	0x00002840


	//   ....[9]....
        /*00d0*/ 	.word	0x00002860


	//   ....[10]....
        /*00d4*/ 	.word	0x000029a0


	//   ....[11]....
        /*00d8*/ 	.word	0x000029f0


	//   ....[12]....
        /*00dc*/ 	.word	0x00002b00


	//   ....[13]....
        /*00e0*/ 	.word	0x00002b10


	//   ....[14]....
        /*00e4*/ 	.word	0x00002bb0


	//   ....[15]....
        /*00e8*/ 	.word	0x00002be0


	//   ....[16]....
        /*00ec*/ 	.word	0x00002bf0


	//   ....[17]....
        /*00f0*/ 	.word	0x00002ca0


	//   ....[18]....
        /*00f4*/ 	.word	0x00002ce0


	//   ....[19]....
        /*00f8*/ 	.word	0x00002d70


	//   ....[20]....
        /*00fc*/ 	.word	0x00002da0


	//   ....[21]....
        /*0100*/ 	.word	0x000036a0


	//   ....[22]....
        /*0104*/ 	.word	0x00003710


	//   ....[23]....
        /*0108*/ 	.word	0x00003780


	//   ....[24]....
        /*010c*/ 	.word	0x000037f0


	//   ....[25]....
        /*0110*/ 	.word	0x00003860


	//   ....[26]....
        /*0114*/ 	.word	0x00003bf0


	//   ....[27]....
        /*0118*/ 	.word	0x00003c60


	//   ....[28]....
        /*011c*/ 	.word	0x00003cd0


	//   ....[29]....
        /*0120*/ 	.word	0x00003d40


	//   ....[30]....
        /*0124*/ 	.word	0x00003db0


	//----- nvinfo : EIATTR_EXIT_INSTR_OFFSETS
	.align		4
.L_3316:
        /*0128*/ 	.byte	0x04, 0x1c
        /*012a*/ 	.short	(.L_3318 - .L_3317)


	//   ....[0]....
.L_3317:
        /*012c*/ 	.word	0x000006c0


	//   ....[1]....
        /*0130*/ 	.word	0x00003640


	//----- nvinfo : EIATTR_MAX_THREADS
	.align		4
.L_3318:
        /*0134*/ 	.byte	0x04, 0x05
        /*0136*/ 	.short	(.L_3320 - .L_3319)
.L_3319:
        /*0138*/ 	.word	0x00000100
        /*013c*/ 	.word	0x00000001
        /*0140*/ 	.word	0x00000001


	//----- nvinfo : EIATTR_CRS_STACK_SIZE
	.align		4
.L_3320:
        /*0144*/ 	.byte	0x04, 0x1e
        /*0146*/ 	.short	(.L_3322 - .L_3321)
.L_3321:
        /*0148*/ 	.word	0x00000000


	//----- nvinfo : EIATTR_CBANK_PARAM_SIZE
	.align		4
.L_3322:
        /*014c*/ 	.byte	0x03, 0x19
        /*014e*/ 	.short	0x00e8


	//----- nvinfo : EIATTR_PARAM_CBANK
	.align		4
        /*0150*/ 	.byte	0x04, 0x0a
        /*0152*/ 	.short	(.L_3324 - .L_3323)
	.align		4
.L_3323:
        /*0154*/ 	.word	index@(.nv.constant0._ZN10layer_norm13ln_fwd_kernelINS_13Kernel_traitsI6__halfffffjLj6144ELj1ELj1ELj8ELj16ENS_18Kernel_traits_baseILj6144ES2_ffffjLj256EEEEELb0ELb0ELb1ELb0EEEvNS_9FwdParamsE)
        /*0158*/ 	.short	0x0210
        /*015a*/ 	.short	0x00e8


	//----- nvinfo : EIATTR_SW_WAR
	.align		4
.L_3324:
        /*015c*/ 	.byte	0x04, 0x36
        /*015e*/ 	.short	(.L_3326 - .L_3325)
.L_3325:
        /*0160*/ 	.word	0x00000008
.L_3326:


//--------------------- .nv.info._ZN10layer_norm13ln_fwd_kernelINS_13Kernel_traitsI6__halfffffjLj6144ELj1ELj1ELj8ELj16ENS_18Kernel_traits_baseILj6144ES2_ffffjLj256EEEEELb0ELb0ELb1ELb1EEEvNS_9FwdParamsE --------------------------
	.section	.nv.info._ZN10layer_norm13ln_fwd_kernelINS_13Kernel_traitsI6__halfffffjLj6144ELj1ELj1ELj8ELj16ENS_18Kernel_traits_baseILj6144ES2_ffffjLj256EEEEELb0ELb0ELb1ELb1EEEvNS_9FwdParamsE,"",@"SHT_CUDA_INFO"
	.sectionflags	@""
	.align	4


	//----- nvinfo : EIATTR_CUDA_API_VERSION
	.align		4
        /*0000*/ 	.byte	0x04, 0x37
        /*0002*/ 	.short	(.L_3328 - .L_3327)
.L_3327:
        /*0004*/ 	.word	0x00000082


	//----- nvinfo : EIATTR_KPARAM_INFO
	.align		4
.L_3328:
        /*0008*/ 	.byte	0x04, 0x17
        /*000a*/ 	.short	(.L_3330 - .L_3329)
.L_3329:
        /*000c*/ 	.word	0x00000000
        /*0010*/ 	.short	0x0000
        /*0012*/ 	.short	0x0000
        /*0014*/ 	.byte	0x00, 0xf0, 0xa1, 0x03


	//----- nvinfo : EIATTR_SPARSE_MMA_MASK
	.align		4
.L_3330:
        /*0018*/ 	.byte	0x03, 0x50
        /*001a*/ 	.short	0x0000


	//----- nvinfo : EIATTR_MAXREG_COUNT
	.align		4
        /*001c*/ 	.byte	0x03, 0x1b
        /*001e*/ 	.short	0x00ff


	//----- nvinfo : EIATTR_NUM_BARRIERS
	.align		4
        /*0020*/ 	.byte	0x02, 0x4c
        /*0022*/ 	.byte	0x01
	.zero		1


	//----- nvinfo : EIATTR_MERCURY_ISA_VERSION
	.align		4
        /*0024*/ 	.byte	0x03, 0x5f
        /*0026*/ 	.short	0x0101


	//----- nvinfo : EIATTR_COOP_GROUP_MASK_REGIDS
	.align		4
        /*0028*/ 	.byte	0x04, 0x29
        /*002a*/ 	.short	(.L_3332 - .L_3331)


	//   ....[0]....
.L_3331:
        /*002c*/ 	.word	0xffffffff


	//   ....[1]....
        /*0030*/ 	.word	0xffffffff


	//   ....[2]....
        /*0034*/ 	.word	0xffffffff


	//   ....[3]....
        /*0038*/ 	.word	0xffffffff


	//   ....[4]....
        /*003c*/ 	.word	0xffffffff


	//   ....[5]....
        /*0040*/ 	.word	0xffffffff


	//   ....[6]....
        /*0044*/ 	.word	0xffffffff


	//   ....[7]....
        /*0048*/ 	.word	0xffffffff


	//   ....[8]....
        /*004c*/ 	.word	0xffffffff


	//   ....[9]....
        /*0050*/ 	.word	0xffffffff


	//   ....[10]....
        /*0054*/ 	.word	0xffffffff


	//   ....[11]....
        /*0058*/ 	.word	0xffffffff


	//   ....[12]....
        /*005c*/ 	.word	0xffffffff


	//   ....[13]....
        /*0060*/ 	.word	0xffffffff


	//   ....[14]....
        /*0064*/ 	.word	0xffffffff


	//   ....[15]....
        /*0068*/ 	.word	0xffffffff


	//   ....[16]....
        /*006c*/ 	.word	0xffffffff


	//   ....[17]....
        /*0070*/ 	.word	0xffffffff


	//   ....[18]....
        /*0074*/ 	.word	0xffffffff


	//   ....[19]....
        /*0078*/ 	.word	0xffffffff


	//   ....[20]....
        /*007c*/ 	.word	0xffffffff


	//   ....[21]....
        /*0080*/ 	.word	0x05000061


	//   ....[22]....
        /*0084*/ 	.word	0x05000061


	//   ....[23]....
        /*0088*/ 	.word	0x05000061


	//   ....[24]....
        /*008c*/ 	.word	0x05000061


	//   ....[25]....
        /*0090*/ 	.word	0x05000061


	//   ....[26]....
        /*0094*/ 	.word	0x05000061


	//   ....[27]....
        /*0098*/ 	.word	0x05000061


	//   ....[28]....
        /*009c*/ 	.word	0x05000061


	//   ....[29]....
        /*00a0*/ 	.word	0x05000061


	//   ....[30]....
        /*00a4*/ 	.word	0x05000061


	//----- nvinfo : EIATTR_COOP_GROUP_INSTR_OFFSETS
	.align		4
.L_3332:
        /*00a8*/ 	.byte	0x04, 0x28
        /*00aa*/ 	.short	(.L_3334 - .L_3333)


	//   ....[0]....
.L_3333:
        /*00ac*/ 	.word	0x00001a40


	//   ....[1]....
        /*00b0*/ 	.word	0x00001a60


	//   ....[2]....
        /*00b4*/ 	.word	0x00001a80


	//   ....[3]....
        /*00b8*/ 	.word	0x00001aa0


	//   ....[4]....
        /*00bc*/ 	.word	0x00001ac0


	//   ....[5]....
        /*00c0*/ 	.word	0x00001df0


	//   ....[6]....
        /*00c4*/ 	.word	0x00001e10


	//   ....[7]....
        /*00c8*/ 	.word	0x00001e30


	//   ....[8]....
        /*00cc*/ 	.word	0x00001e50


	//   ....[9]....
        /*00d0*/ 	.word	0x00001e70


	//   ....[10]....
        /*00d4*/ 	.word	0x00002000


	//   ....[11]....
        /*00d8*/ 	.word	0x00002040


	//   ....[12]....
        /*00dc*/ 	.word	0x00002090


	//   ....[13]....
        /*00e0*/ 	.word	0x000020b0


	//   ....[14]....
        /*00e4*/ 	.word	0x000020f0


	//   ....[15]....
        /*00e8*/ 	.word	0x00002140


	//   ....[16]....
        /*00ec*/ 	.word	0x00002150


	//   ....[17]....
        /*00f0*/ 	.word	0x00002230


	//   ....[18]....
        /*00f4*/ 	.word	0x000022c0


	//   ....[19]....
        /*00f8*/ 	.word	0x000022e0


	//   ....[20]....
        /*00fc*/ 	.word	0x00002320


	//   ....[21]....
        /*0100*/ 	.word	0x00002ae0


	//   ....[22]....
        /*0104*/ 	.word	0x00002b50


	//   ....[23]....
        /*0108*/ 	.word	0x00002bc0


	//   ....[24]....
        /*010c*/ 	.word	0x00002c30


	//   ....[25]....
        /*0110*/ 	.word	0x00002ca0


	//   ....[26]....
        /*0114*/ 	.word	0x00003010


	//   ....[27]....
        /*0118*/ 	.word	0x00003080


	//   ....[28]....
        /*011c*/ 	.word	0x000030f0


	//   ....[29]....
        /*0120*/ 	.word	0x00003160


	//   ....[30]....
        /*0124*/ 	.word	0x000031d0


	//----- nvinfo : EIATTR_EXIT_INSTR_OFFSETS
	.align		4
.L_3334:
        /*0128*/ 	.byte	0x04, 0x1c
        /*012a*/ 	.short	(.L_3336 - .L_3335)


	//   ....[0]....
.L_3335:
        /*012c*/ 	.word	0x00000170


	//   ....[1]....
        /*0130*/ 	.word	0x00002a80


	//----- nvinfo : EIATTR_MAX_THREADS
	.align		4
.L_3336:
        /*0134*/ 	.byte	0x04, 0x05
        /*0136*/ 	.short	(.L_3338 - .L_3337)
.L_3337:
        /*0138*/ 	.word	0x00000100
        /*013c*/ 	.word	0x00000001
        /*0140*/ 	.word	0x00000001


	//----- nvinfo : EIATTR_CRS_STACK_SIZE
	.align		4
.L_3338:
        /*0144*/ 	.byte	0x04, 0x1e
        /*0146*/ 	.short	(.L_3340 - .L_3339)
.L_3339:
        /*0148*/ 	.word	0x00000000


	//----- nvinfo : EIATTR_CBANK_PARAM_SIZE
	.align		4
.L_3340:
        /*014c*/ 	.byte	0x03, 0x19
        /*014e*/ 	.short	0x00e8


	//----- nvinfo : EIATTR_PARAM_CBANK
	.align		4
        /*0150*/ 	.byte	0x04, 0x0a
        /*0152*/ 	.short	(.L_3342 - .L_3341)
	.align		4
.L_3341:
        /*0154*/ 	.word	index@(.nv.constant0._ZN10layer_norm13ln_fwd_kernelINS_13Kernel_traitsI6__halfffffjLj6144ELj1ELj1ELj8ELj16ENS_18Kernel_traits_baseILj6144ES2_ffffjLj256EEEEELb0ELb0ELb1ELb1EEEvNS_9FwdParamsE)
        /*0158*/ 	.short	0x0210
        /*015a*/ 	.short	0x00e8


	//----- nvinfo : EIATTR_SW_WAR
	.align		4
.L_3342:
        /*015c*/ 	.byte	0x04, 0x36
        /*015e*/ 	.short	(.L_3344 - .L_3343)
.L_3343:
        /*0160*/ 	.word	0x00000008
.L_3344:


//--------------------- .nv.info._ZN10layer_norm13ln_fwd_kernelINS_13Kernel_traitsI6__halfffffjLj6144ELj1ELj1ELj8ELj16ENS_18Kernel_traits_baseILj6144ES2_ffffjLj256EEEEELb0ELb1ELb0ELb0EEEvNS_9FwdParamsE --------------------------
	.section	.nv.info._ZN10layer_norm13ln_fwd_kernelINS_13Kernel_traitsI6__halfffffjLj6144ELj1ELj1ELj8ELj16ENS_18Kernel_traits_baseILj6144ES2_ffffjLj256EEEEELb0ELb1ELb0ELb0EEEvNS_9FwdParamsE,"",@"SHT_CUDA_INFO"
	.sectionflags	@""
	.align	4


	//----- nvinfo : EIATTR_CUDA_API_VERSION
	.align		4
        /*0000*/ 	.byte	0x04, 0x37
        /*0002*/ 	.short	(.L_3346 - .L_3345)
.L_3345:
        /*0004*/ 	.word	0x00000082


	//----- nvinfo : EIATTR_KPARAM_INFO
	.align		4
.L_3346:
        /*0008*/ 	.byte	0x04, 0x17
        /*000a*/ 	.short	(.L_3348 - .L_3347)
.L_3347:
        /*000c*/ 	.word	0x00000000
        /*0010*/ 	.short	0x0000
        /*0012*/ 	.short	0x0000
        /*0014*/ 	.byte	0x00, 0xf0, 0xa1, 0x03


	//----- nvinfo : EIATTR_SPARSE_MMA_MASK
	.align		4
.L_3348:
        /*0018*/ 	.byte	0x03, 0x50
        /*001a*/ 	.short	0x0000


	//----- nvinfo : EIATTR_MAXREG_COUNT
	.align		4
        /*001c*/ 	.byte	0x03, 0x1b
        /*001e*/ 	.short	0x00ff


	//----- nvinfo : EIATTR_NUM_BARRIERS
	.align		4
        /*0020*/ 	.byte	0x02, 0x4c
        /*0022*/ 	.byte	0x01
	.zero		1


	//----- nvinfo : EIATTR_MERCURY_ISA_VERSION
	.align		4
        /*0024*/ 	.byte	0x03, 0x5f
        /*0026*/ 	.short	0x0101


	//----- nvinfo : EIATTR_COOP_GROUP_MASK_REGIDS
	.align		4
        /*0028*/ 	.byte	0x04, 0x29
        /*002a*/ 	.short	(.L_3350 - .L_3349)


	//   ....[0]....
.L_3349:
        /*002c*/ 	.word	0xffffffff


	//   ....[1]....
        /*0030*/ 	.word	0xffffffff


	//   ....[2]....
        /*0034*/ 	.word	0xffffffff


	//   ....[3]....
        /*0038*/ 	.word	0xffffffff


	//   ....[4]....
        /*003c*/ 	.word	0xffffffff


	//   ....[5]....
        /*0040*/ 	.word	0xffffffff


	//   ....[6]....
        /*0044*/ 	.word	0xffffffff


	//   ....[7]....
        /*0048*/ 	.word	0xffffffff


	//   ....[8]....
        /*004c*/ 	.word	0xffffffff


	//   ....[9]....
        /*0050*/ 	.word	0xffffffff


	//   ....[10]....
        /*0054*/ 	.word	0xffffffff


	//   ....[11]....
        /*0058*/ 	.word	0xffffffff


	//   ....[12]....
        /*005c*/ 	.word	0xffffffff


	//   ....[13]....
        /*0060*/ 	.word	0xffffffff


	//   ....[14]....
        /*0064*/ 	.word	0xffffffff


	//   ....[15]....
        /*0068*/ 	.word	0xffffffff


	//   ....[16]....
        /*006c*/ 	.word	0xffffffff


	//   ....[17]....
        /*0070*/ 	.word	0xffffffff


	//   ....[18]....
        /*0074*/ 	.word	0xffffffff


	//   ....[19]....
        /*0078*/ 	.word	0xffffffff


	//   ....[20]....
        /*007c*/ 	.word	0xffffffff


	//   ....[21]....
        /*0080*/ 	.word	0x05000076


	//   ....[22]....
        /*0084*/ 	.word	0x05000076


	//   ....[23]....
        /*0088*/ 	.word	0x05000076


	//   ....[24]....
        /*008c*/ 	.word	0x05000076


	//   ....[25]....
        /*0090*/ 	.word	0x05000076


	//   ....[26]....
        /*0094*/ 	.word	0x05000076


	//   ....[27]....
        /*0098*/ 	.word	0x05000076


	//   ....[28]....
        /*009c*/ 	.word	0x05000076


	//   ....[29]....
        /*00a0*/ 	.word	0x05000076


	//   ....[30]....
        /*00a4*/ 	.word	0x05000076


	//----- nvinfo : EIATTR_COOP_GROUP_INSTR_OFFSETS
	.align		4
.L_3350:
        /*00a8*/ 	.byte	0x04, 0x28
        /*00aa*/ 	.short	(.L_3352 - .L_3351)


	//   ....[0]....
.L_3351:
        /*00ac*/ 	.word	0x000020b0


	//   ....[1]....
        /*00b0*/ 	.word	0x000020e0


	//   ....[2]....
        /*00b4*/ 	.word	0x00002100


	//   ....[3]....
        /*00b8*/ 	.word	0x00002120


	//   ....[4]....
        /*00bc*/ 	.word	0x00002140


	//   ....[5]....
        /*00c0*/ 	.word	0x00002480


	//   ....[6]....
        /*00c4*/ 	.word	0x000024a0


	//   ....[7]....
        /*00c8*/ 	.word	0x000024c0


	//   ....[8]....
        /*00cc*/ 	.word	0x000024e0


	//   ....[9]....
        /*00d0*/ 	.word	0x00002500


	//   ....[10]....
        /*00d4*/ 	.word	0x000026b0


	//   ....[11]....
        /*00d8*/ 	.word	0x000026f0


	//   ....[12]....
        /*00dc*/ 	.word	0x00002700


	//   ....[13]....
        /*00e0*/ 	.word	0x00002730


	//   ....[14]....
        /*00e4*/ 	.word	0x000027b0


	//   ....[15]....
        /*00e8*/ 	.word	0x00002800


	//   ....[16]....
        /*00ec*/ 	.word	0x00002820


	//   ....[17]....
        /*00f0*/ 	.word	0x000028c0


	//   ....[18]....
        /*00f4*/ 	.word	0x00002900


	//   ....[19]....
        /*00f8*/ 	.word	0x000029a0


	//   ....[20]....
        /*00fc*/ 	.word	0x000029d0


	//   ....[21]....
        /*0100*/ 	.word	0x000032a0


	//   ....[22]....
        /*0104*/ 	.word	0x00003310


	//   ....[23]....
        /*0108*/ 	.word	0x00003380


	//   ....[24]....
        /*010c*/ 	.word	0x000033f0


	//   ....[25]....
        /*0110*/ 	.word	0x00003460


	//   ....[26]....
        /*0114*/ 	.word	0x000037f0


	//   ....[27]....
        /*0118*/ 	.word	0x00003860


	//   ....[28]....
        /*011c*/ 	.word	0x000038d0


	//   ....[29]....
        /*0120*/ 	.word	0x00003940


	//   ....[30]....
        /*0124*/ 	.word	0x000039b0


	//----- nvinfo : EIATTR_EXIT_INSTR_OFFSETS
	.align		4
.L_3352:
        /*0128*/ 	.byte	0x04, 0x1c
        /*012a*/ 	.short	(.L_3354 - .L_3353)


	//   ....[0]....
.L_3353:
        /*012c*/ 	.word	0x00000830


	//   ....[1]....
        /*0130*/ 	.word	0x00003240


	//----- nvinfo : EIATTR_MAX_THREADS
	.align		4
.L_3354:
        /*0134*/ 	.byte	0x04, 0x05
        /*0136*/ 	.short	(.L_3356 - .L_3355)
.L_3355:
        /*0138*/ 	.word	0x00000100
        /*013c*/ 	.word	0x00000001
        /*0140*/ 	.word	0x00000001


	//----- nvinfo : EIATTR_CRS_STACK_SIZE
	.align		4
.L_3356:
        /*0144*/ 	.byte	0x04, 0x1e
        /*0146*/ 	.short	(.L_3358 - .L_3357)
.L_3357:
        /*0148*/ 	.word	0x00000000


	//----- nvinfo : EIATTR_CBANK_PARAM_SIZE
	.align		4
.L_3358:
        /*014c*/ 	.byte	0x03, 0x19
        /*014e*/ 	.short	0x00e8


	//----- nvinfo : EIATTR_PARAM_CBANK
	.align		4
        /*0150*/ 	.byte	0x04, 0x0a
        /*0152*/ 	.short	(.L_3360 - .L_3359)
	.align		4
.L_3359:
        /*0154*/ 	.word	index@(.nv.constant0._ZN10layer_norm13ln_fwd_kernelINS_13Kernel_traitsI6__halfffffjLj6144ELj1ELj1ELj8ELj16ENS_18Kernel_traits_baseILj6144ES2_ffffjLj256EEEEELb0ELb1ELb0ELb0EEEvNS_9FwdParamsE)
        /*0158*/ 	.short	0x0210
        /*015a*/ 	.short	0x00e8


	//----- nvinfo : EIATTR_SW_WAR
	.align		4
.L_3360:
        /*015c*/ 	.byte	0x04, 0x36
        /*015e*/ 	.short	(.L_3362 - .L_3361)
.L_3361:
        /*0160*/ 	.word	0x00000008
.L_3362:


//--------------------- .nv.info._ZN10layer_norm13ln_fwd_kernelINS_13Kernel_traitsI6__halfffffjLj6144ELj1ELj1ELj8ELj16ENS_18Kernel_traits_baseILj6144ES2_ffffjLj256EEEEELb0ELb1ELb0ELb1EEEvNS_9FwdParamsE --------------------------
	.section	.nv.info._ZN10layer_norm13ln_fwd_kernelINS_13Kernel_traitsI6__halfffffjLj6144ELj1ELj1ELj8ELj16ENS_18Kernel_traits_baseILj6144ES2_ffffjLj256EEEEELb0ELb1ELb0ELb1EEEvNS_9FwdParamsE,"",@"SHT_CUDA_INFO"
	.sectionflags	@""
	.align	4


	//----- nvinfo : EIATTR_CUDA_API_VERSION
	.align		4
        /*0000*/ 	.byte	0x04, 0x37
        /*0002*/ 	.short	(.L_3364 - .L_3363)
.L_3363:
        /*0004*/ 	.word	0x00000082


	//----- nvinfo : EIATTR_KPARAM_INFO
	.align		4
.L_3364:
        /*0008*/ 	.byte	0x04, 0x17
        /*000a*/ 	.short	(.L_3366 - .L_3365)
.L_3365:
        /*000c*/ 	.word	0x00000000
        /*0010*/ 	.short	0x0000
        /*0012*/ 	.short	0x0000
        /*0014*/ 	.byte	0x00, 0xf0, 0xa1, 0x03


	//----- nvinfo : EIATTR_SPARSE_MMA_MASK
	.align		4
.L_3366:
        /*0018*/ 	.byte	0x03, 0x50
        /*001a*/ 	.short	0x0000


	//----- nvinfo : EIATTR_MAXREG_COUNT
	.align		4
        /*001c*/ 	.byte	0x03, 0x1b
        /*001e*/ 	.short	0x00ff


	//----- nvinfo : EIATTR_NUM_BARRIERS
	.align		4
        /*0020*/ 	.byte	0x02, 0x4c
        /*0022*/ 	.byte	0x01
	.zero		1


	//----- nvinfo : EIATTR_MERCURY_ISA_VERSION
	.align		4
        /*0024*/ 	.byte	0x03, 0x5f
        /*0026*/ 	.short	0x0101


	//----- nvinfo : EIATTR_COOP_GROUP_MASK_REGIDS
	.align		4
        /*0028*/ 	.byte	0x04, 0x29
        /*002a*/ 	.short	(.L_3368 - .L_3367)


	//   ....[0]....
.L_3367:
        /*002c*/ 	.word	0xffffffff


	//   ....[1]....
        /*0030*/ 	.word	0xffffffff


	//   ....[2]....
        /*0034*/ 	.word	0xffffffff


	//   ....[3]....
        /*0038*/ 	.word	0xffffffff


	//   ....[4]....
        /*003c*/ 	.word	0xffffffff


	//   ....[5]....
        /*0040*/ 	.word	0xffffffff


	//   ....[6]....
        /*0044*/ 	.word	0xffffffff


	//   ....[7]....
        /*0048*/ 	.word	0xffffffff


	//   ....[8]....
        /*004c*/ 	.word	0xffffffff


	//   ....[9]....
        /*0050*/ 	.word	0xffffffff


	//   ....[10]....
        /*0054*/ 	.word	0xffffffff


	//   ....[11]....
        /*0058*/ 	.word	0xffffffff


	//   ....[12]....
        /*005c*/ 	.word	0xffffffff


	//   ....[13]....
        /*0060*/ 	.word	0xffffffff


	//   ....[14]....
        /*0064*/ 	.word	0xffffffff


	//   ....[15]....
        /*0068*/ 	.word	0xffffffff


	//   ....[16]....
        /*006c*/ 	.word	0xffffffff


	//   ....[17]....
        /*0070*/ 	.word	0xffffffff


	//   ....[18]....
        /*0074*/ 	.word	0xffffffff


	//   ....[19]....
        /*0078*/ 	.word	0xffffffff


	//   ....[20]....
        /*007c*/ 	.word	0xffffffff


	//   ....[21]....
        /*0080*/ 	.word	0x05000074


	//   ....[22]....
        /*0084*/ 	.word	0x05000074


	//   ....[23]....
        /*0088*/ 	.word	0x05000074


	//   ....[24]....
        /*008c*/ 	.word	0x05000074


	//   ....[25]....
        /*0090*/ 	.word	0x05000074


	//   ....[26]....
        /*0094*/ 	.word	0x05000074


	//   ....[27]....
        /*0098*/ 	.word	0x05000074


	//   ....[28]....
        /*009c*/ 	.word	0x05000074


	//   ....[29]....
        /*00a0*/ 	.word	0x05000074


	//   ....[30]....
        /*00a4*/ 	.word	0x05000074


	//----- nvinfo : EIATTR_COOP_GROUP_INSTR_OFFSETS
	.align		4
.L_3368:
        /*00a8*/ 	.byte	0x04, 0x28
        /*00aa*/ 	.short	(.L_3370 - .L_3369)


	//   ....[0]....
.L_3369:
        /*00ac*/ 	.word	0x00001620


	//   ....[1]....
        /*00b0*/ 	.word	0x00001640


	//   ....[2]....
        /*00b4*/ 	.word	0x00001660


	//   ....[3]....
        /*00b8*/ 	.word	0x00001680


	//   ....[4]....
        /*00bc*/ 	.word	0x000016a0


	//   ....[5]....
        /*00c0*/ 	.word	0x000019d0


	//   ....[6]....
        /*00c4*/ 	.word	0x000019f0


	//   ....[7]....
        /*00c8*/ 	.word	0x00001a10


	//   ....[8]....
        /*00cc*/ 	.word	0x00001a30


	//   ....[9]....
        /*00d0*/ 	.word	0x00001a50


	//   ....[10]....
        /*00d4*/ 	.word	0x00001bb0


	//   ....[11]....
        /*00d8*/ 	.word	0x00001c20


	//   ....[12]....
        /*00dc*/ 	.word	0x00001c30


	//   ....[13]....
        /*00e0*/ 	.word	0x00001c80


	//   ....[14]....
        /*00e4*/ 	.word	0x00001cb0


	//   ....[15]....
        /*00e8*/ 	.word	0x00001cf0


	//   ....[16]....
        /*00ec*/ 	.word	0x00001d60


	//   ....[17]....
        /*00f0*/ 	.word	0x00001de0


	//   ....[18]....
        /*00f4*/ 	.word	0x00001df0


	//   ....[19]....
        /*00f8*/ 	.word	0x00001ed0


	//   ....[20]....
        /*00fc*/ 	.word	0x00001f00


	//   ....[21]....
        /*0100*/ 	.word	0x000025b0


	//   ....[22]....
        /*0104*/ 	.word	0x00002620


	//   ....[23]....
        /*0108*/ 	.word	0x00002690


	//   ....[24]....
        /*010c*/ 	.word	0x00002700


	//   ....[25]....
        /*0110*/ 	.word	0x00002770


	//   ....[26]....
        /*0114*/ 	.word	0x00002ae0


	//   ....[27]....
        /*0118*/ 	.word	0x00002b50


	//   ....[28]....
        /*011c*/ 	.word	0x00002bc0


	//   ....[29]....
        /*0120*/ 	.word	0x00002c30


	//   ....[30]....
        /*0124*/ 	.word	0x00002ca0


	//----- nvinfo : EIATTR_EXIT_INSTR_OFFSETS
	.align		4
.L_3370:
        /*0128*/ 	.byte	0x04, 0x1c
        /*012a*/ 	.short	(.L_3372 - .L_3371)


	//   ....[0]....
.L_3371:
        /*012c*/ 	.word	0x000001b0


	//   ....[1]....
        /*0130*/ 	.word	0x00002550


	//----- nvinfo : EIATTR_MAX_THREADS
	.align		4
.L_3372:
        /*0134*/ 	.byte	0x04, 0x05
        /*0136*/ 	.short	(.L_3374 - .L_3373)
.L_3373:
        /*0138*/ 	.word	0x00000100
        /*013c*/ 	.word	0x00000001
        /*0140*/ 	.word	0x00000001


	//----- nvinfo : EIATTR_CRS_STACK_SIZE
	.align		4
.L_3374:
        /*0144*/ 	.byte	0x04, 0x1e
        /*0146*/ 	.short	(.L_3376 - .L_3375)
.L_3375:
        /*0148*/ 	.word	0x00000000


	//----- nvinfo : EIATTR_CBANK_PARAM_SIZE
	.align		4
.L_3376:
        /*014c*/ 	.byte	0x03, 0x19
        /*014e*/ 	.short	0x00e8


	//----- nvinfo : EIATTR_PARAM_CBANK
	.align		4
        /*0150*/ 	.byte	0x04, 0x0a
        /*0152*/ 	.short	(.L_3378 - .L_3377)
	.align		4
.L_3377:
        /*0154*/ 	.word	index@(.nv.constant0._ZN10layer_norm13ln_fwd_kernelINS_13Kernel_traitsI6__halfffffjLj6144ELj1ELj1ELj8ELj16ENS_18Kernel_traits_baseILj6144ES2_ffffjLj256EEEEELb0ELb1ELb0ELb1EEEvNS_9FwdParamsE)
        /*0158*/ 	.short	0x0210
        /*015a*/ 	.short	0x00e8


	//----- nvinfo : EIATTR_SW_WAR
	.align		4
.L_3378:
        /*015c*/ 	.byte	0x04, 0x36
        /*015e*/ 	.short	(.L_3380 - .L_3379)
.L_3379:
        /*0160*/ 	.word	0x00000008
.L_3380:


//--------------------- .nv.info._ZN10layer_norm13ln_fwd_kernelINS_13Kernel_traitsI6__halfffffjLj6144ELj1ELj1ELj8ELj16ENS_18Kernel_traits_baseILj6144ES2_ffffjLj256EEEEELb0ELb1ELb1ELb0EEEvNS_9FwdParamsE --------------------------
	.section	.nv.info._ZN10layer_norm13ln_fwd_kernelINS_13Kernel_traitsI6__halfffffjLj6144ELj1ELj1ELj8ELj16ENS_18Kernel_traits_baseILj6144ES2_ffffjLj256EEEEELb0ELb1ELb1ELb0EEEvNS_9FwdParamsE,"",@"SHT_CUDA_INFO"
	.sectionflags	@""
	.align	4


	//----- nvinfo : EIATTR_CUDA_API_VERSION
	.align		4
        /*0000*/ 	.byte	0x04, 0x37
        /*0002*/ 	.short	(.L_3382 - .L_3381)
.L_3381:
        /*0004*/ 	.word	0x00000082


	//----- nvinfo : EIATTR_KPARAM_INFO
	.align		4
.L_3382:
        /*0008*/ 	.byte	0x04, 0x17
        /*000a*/ 	.short	(.L_3384 - .L_3383)
.L_3383:
        /*000c*/ 	.word	0x00000000
        /*0010*/ 	.short	0x0000
        /*0012*/ 	.short	0x0000
        /*0014*/ 	.byte	0x00, 0xf0, 0xa1, 0x03


	//----- nvinfo : EIATTR_SPARSE_MMA_MASK
	.align		4
.L_3384:
        /*0018*/ 	.byte	0x03, 0x50
        /*001a*/ 	.short	0x0000


	//----- nvinfo : EIATTR_MAXREG_COUNT
	.align		4
        /*001c*/ 	.byte	0x03, 0x1b
        /*001e*/ 	.short	0x00ff


	//----- nvinfo : EIATTR_NUM_BARRIERS
	.align		4
        /*0020*/ 	.byte	0x02, 0x4c
        /*0022*/ 	.byte	0x01
	.zero		1


	//----- nvinfo : EIATTR_MERCURY_ISA_VERSION
	.align		4
        /*0024*/ 	.byte	0x03, 0x5f
        /*0026*/ 	.short	0x0101


	//----- nvinfo : EIATTR_COOP_GROUP_MASK_REGIDS
	.align		4
        /*0028*/ 	.byte	0x04, 0x29
        /*002a*/ 	.short	(.L_3386 - .L_3385)


	//   ....[0]....
.L_3385:
        /*002c*/ 	.word	0xffffffff


	//   ....[1]....
        /*0030*/ 	.word	0xffffffff


	//   ....[2]....
        /*0034*/ 	.word	0xffffffff


	//   ....[3]....
        /*0038*/ 	.word	0xffffffff


	//   ....[4]....
        /*003c*/ 	.word	0xffffffff


	//   ....[5]....
        /*0040*/ 	.word	0xffffffff


	//   ....[6]....
        /*0044*/ 	.word	0xffffffff


	//   ....[7]....
        /*0048*/ 	.word	0xffffffff


	//   ....[8]....
        /*004c*/ 	.word	0xffffffff


	//   ....[9]....
        /*0050*/ 	.word	0xffffffff


	//   ....[10]....
        /*0054*/ 	.word	0xffffffff


	//   ....[11]....
        /*0058*/ 	.word	0xffffffff


	//   ....[12]....
        /*005c*/ 	.word	0xffffffff


	//   ....[13]....
        /*0060*/ 	.word	0xffffffff


	//   ....[14]....
        /*0064*/ 	.word	0xffffffff


	//   ....[15]....
        /*0068*/ 	.word	0xffffffff


	//   ....[16]....
        /*006c*/ 	.word	0xffffffff


	//   ....[17]....
        /*0070*/ 	.word	0xffffffff


	//   ....[18]....
        /*0074*/ 	.word	0xffffffff


	//   ....[19]....
        /*0078*/ 	.word	0xffffffff


	//   ....[20]....
        /*007c*/ 	.word	0xffffffff


	//   ....[21]....
        /*0080*/ 	.word	0x05000081


	//   ....[22]....
        /*0084*/ 	.word	0x05000081


	//   ....[23]....
        /*0088*/ 	.word	0x05000081


	//   ....[24]....
        /*008c*/ 	.word	0x05000081


	//   ....[25]....
        /*0090*/ 	.word	0x05000081


	//   ....[26]....
        /*0094*/ 	.word	0x05000081


	//   ....[27]....
        /*0098*/ 	.word	0x05000081


	//   ....[28]....
        /*009c*/ 	.word	0x05000081


	//   ....[29]....
        /*00a0*/ 	.word	0x05000081


	//   ....[30]....
        /*00a4*/ 	.word	0x05000081


	//----- nvinfo : EIATTR_COOP_GROUP_INSTR_OFFSETS
	.align		4
.L_3386:
        /*00a8*/ 	.byte	0x04, 0x28
        /*00aa*/ 	.short	(.L_3388 - .L_3387)


	//   ....[0]....
.L_3387:
        /*00ac*/ 	.word	0x00002a10


	//   ....[1]....
        /*00b0*/ 	.word	0x00002a30


	//   ....[2]....
        /*00b4*/ 	.word	0x00002a50


	//   ....[3]....
        /*00b8*/ 	.word	0x00002a70


	//   ....[4]....
        /*00bc*/ 	.word	0x00002a90


	//   ....[5]....
        /*00c0*/ 	.word	0x00002dd0


	//   ....[6]....
        /*00c4*/ 	.word	0x00002df0


	//   ....[7]....
        /*00c8*/ 	.word	0x00002e10


	//   ....[8]....
        /*00cc*/ 	.word	0x00002e30


	//   ....[9]....
        /*00d0*/ 	.word	0x00002e50


	//   ....[10]....
        /*00d4*/ 	.word	0x00002ff0


	//   ....[11]....
        /*00d8*/ 	.word	0x00003030


	//   ....[12]....
        /*00dc*/ 	.word	0x00003090


	//   ....[13]....
        /*00e0*/ 	.word	0x000030b0


	//   ....[14]....
        /*00e4*/ 	.word	0x00003120


	//   ....[15]....
        /*00e8*/ 	.word	0x00003180


	//   ....[16]....
        /*00ec*/ 	.word	0x000031f0


	//   ....[17]....
        /*00f0*/ 	.word	0x00003200


	//   ....[18]....
        /*00f4*/ 	.word	0x000032c0


	//   ....[19]....
        /*00f8*/ 	.word	0x000032f0


	//   ....[20]....
        /*00fc*/ 	.word	0x00003380


	//   ....[21]....
        /*0100*/ 	.word	0x00003ca0


	//   ....[22]....
        /*0104*/ 	.word	0x00003d10


	//   ....[23]....
        /*0108*/ 	.word	0x00003d80


	//   ....[24]....
        /*010c*/ 	.word	0x00003df0


	//   ....[25]....
        /*0110*/ 	.word	0x00003e60


	//   ....[26]....
        /*0114*/ 	.word	0x000041f0


	//   ....[27]....
        /*0118*/ 	.word	0x00004260


	//   ....[28]....
        /*011c*/ 	.word	0x000042d0


	//   ....[29]....
        /*0120*/ 	.word	0x00004340


	//   ....[30]....
        /*0124*/ 	.word	0x000043b0


	//----- nvinfo : EIATTR_EXIT_INSTR_OFFSETS
	.align		4
.L_3388:
        /*0128*/ 	.byte	0x04, 0x1c
        /*012a*/ 	.short	(.L_3390 - .L_3389)


	//   ....[0]....
.L_3389:
        /*012c*/ 	.word	0x00000840


	//   ....[1]....
        /*0130*/ 	.word	0x00003c40


	//----- nvinfo : EIATTR_MAX_THREADS
	.align		4
.L_3390:
        /*0134*/ 	.byte	0x04, 0x05
        /*0136*/ 	.short	(.L_3392 - .L_3391)
.L_3391:
        /*0138*/ 	.word	0x00000100
        /*013c*/ 	.word	0x00000001
        /*0140*/ 	.word	0x00000001


	//----- nvinfo : EIATTR_CRS_STACK_SIZE
	.align		4
.L_3392:
        /*0144*/ 	.byte	0x04, 0x1e
        /*0146*/ 	.short	(.L_3394 - .L_3393)
.L_3393:
        /*0148*/ 	.word	0x00000000


	//----- nvinfo : EIATTR_CBANK_PARAM_SIZE
	.align		4
.L_3394:
        /*014c*/ 	.byte	0x03, 0x19
        /*014e*/ 	.short	0x00e8


	//----- nvinfo : EIATTR_PARAM_CBANK
	.align		4
        /*0150*/ 	.byte	0x04, 0x0a
        /*0152*/ 	.short	(.L_3396 - .L_3395)
	.align		4
.L_3395:
        /*0154*/ 	.word	index@(.nv.constant0._ZN10layer_norm13ln_fwd_kernelINS_13Kernel_traitsI6__halfffffjLj6144ELj1ELj1ELj8ELj16ENS_18Kernel_traits_baseILj6144ES2_ffffjLj256EEEEELb0ELb1ELb1ELb0EEEvNS_9FwdParamsE)
        /*0158*/ 	.short	0x0210
        /*015a*/ 	.short	0x00e8


	//----- nvinfo : EIATTR_SW_WAR
	.align		4
.L_3396:
        /*015c*/ 	.byte	0x04, 0x36
        /*015e*/ 	.short	(.L_3398 - .L_3397)
.L_3397:
        /*0160*/ 	.word	0x00000008
.L_3398:


//--------------------- .nv.info._ZN10layer_norm13ln_fwd_kernelINS_13Kernel_traitsI6__halfffffjLj6144ELj1ELj1ELj8ELj16ENS_18Kernel_traits_baseILj6144ES2_ffffjLj256EEEEELb0ELb1ELb1ELb1EEEvNS_9FwdParamsE --------------------------
	.section	.nv.info._ZN10layer_norm13ln_fwd_kernelINS_13Kernel_traitsI6__halfffffjLj6144ELj1ELj1ELj8ELj16ENS_18Kernel_traits_baseILj6144ES2_ffffjLj256EEEEELb0ELb1ELb1ELb1EEEvNS_9FwdParamsE,"",@"SHT_CUDA_INFO"
	.sectionflags	@""
	.align	4


	//----- nvinfo : EIATTR_CUDA_API_VERSION
	.align		4
        /*0000*/ 	.byte	0x04, 0x37
        /*0002*/ 	.short	(.L_3400 - .L_3399)
.L_3399:
        /*0004*/ 	.word	0x00000082


	//----- nvinfo : EIATTR_KPARAM_INFO
	.align		4
.L_3400:
        /*0008*/ 	.byte	0x04, 0x17
        /*000a*/ 	.short	(.L_3402 - .L_3401)
.L_3401:
        /*000c*/ 	.word	0x00000000
        /*0010*/ 	.short	0x0000
        /*0012*/ 	.short	0x0000
        /*0014*/ 	.byte	0x00, 0xf0, 0xa1, 0x03


	//----- nvinfo : EIATTR_SPARSE_MMA_MASK
	.align		4
.L_3402:
        /*0018*/ 	.byte	0x03, 0x50
        /*001a*/ 	.short	0x0000


	//----- nvinfo : EIATTR_MAXREG_COUNT
	.align		4
        /*001c*/ 	.byte	0x03, 0x1b
        /*001e*/ 	.short	0x00ff


	//----- nvinfo : EIATTR_NUM_BARRIERS
	.align		4
        /*0020*/ 	.byte	0x02, 0x4c
        /*0022*/ 	.byte	0x01
	.zero		1


	//----- nvinfo : EIATTR_MERCURY_ISA_VERSION
	.align		4
        /*0024*/ 	.byte	0x03, 0x5f
        /*0026*/ 	.short	0x0101


	//----- nvinfo : EIATTR_COOP_GROUP_MASK_REGIDS
	.align		4
        /*0028*/ 	.byte	0x04, 0x29
        /*002a*/ 	.short	(.L_3404 - .L_3403)


	//   ....[0]....
.L_3403:
        /*002c*/ 	.word	0xffffffff


	//   ....[1]....
        /*0030*/ 	.word	0xffffffff


	//   ....[2]....
        /*0034*/ 	.word	0xffffffff


	//   ....[3]....
        /*0038*/ 	.word	0xffffffff


	//   ....[4]....
        /*003c*/ 	.word	0xffffffff


	//   ....[5]....
        /*0040*/ 	.word	0xffffffff


	//   ....[6]....
        /*0044*/ 	.word	0xffffffff


	//   ....[7]....
        /*0048*/ 	.word	0xffffffff


	//   ....[8]....
        /*004c*/ 	.word	0xffffffff


	//   ....[9]....
        /*0050*/ 	.word	0xffffffff


	//   ....[10]....
        /*0054*/ 	.word	0xffffffff


	//   ....[11]....
        /*0058*/ 	.word	0xffffffff


	//   ....[12]....
        /*005c*/ 	.word	0xffffffff


	//   ....[13]....
        /*0060*/ 	.word	0xffffffff


	//   ....[14]....
        /*0064*/ 	.word	0xffffffff


	//   ....[15]....
        /*0068*/ 	.word	0xffffffff


	//   ....[16]....
        /*006c*/ 	.word	0xffffffff


	//   ....[17]....
        /*0070*/ 	.word	0xffffffff


	//   ....[18]....
        /*0074*/ 	.word	0xffffffff


	//   ....[19]....
        /*0078*/ 	.word	0xffffffff


	//   ....[20]....
        /*007c*/ 	.word	0xffffffff


	//   ....[21]....
        /*0080*/ 	.word	0x0500006f


	//   ....[22]....
        /*0084*/ 	.word	0x0500006f


	//   ....[23]....
        /*0088*/ 	.word	0x0500006f


	//   ....[24]....
        /*008c*/ 	.word	0x0500006f


	//   ....[25]....
        /*0090*/ 	.word	0x0500006f


	//   ....[26]....
        /*0094*/ 	.word	0x0500006f


	//   ....[27]....
        /*0098*/ 	.word	0x0500006f


	//   ....[28]....
        /*009c*/ 	.word	0x0500006f


	//   ....[29]....
        /*00a0*/ 	.word	0x0500006f


	//   ....[30]....
        /*00a4*/ 	.word	0x0500006f


	//----- nvinfo : EIATTR_COOP_GROUP_INSTR_OFFSETS
	.align		4
.L_3404:
        /*00a8*/ 	.byte	0x04, 0x28
        /*00aa*/ 	.short	(.L_3406 - .L_3405)


	//   ....[0]....
.L_3405:
        /*00ac*/ 	.word	0x00001eb0


	//   ....[1]....
        /*00b0*/ 	.word	0x00001ed0


	//   ....[2]....
        /*00b4*/ 	.word	0x00001ef0


	//   ....[3]....
        /*00b8*/ 	.word	0x00001f10


	//   ....[4]....
        /*00bc*/ 	.word	0x00001f30


	//   ....[5]....
        /*00c0*/ 	.word	0x00002260


	//   ....[6]....
        /*00c4*/ 	.word	0x00002280


	//   ....[7]....
        /*00c8*/ 	.word	0x000022a0


	//   ....[8]....
        /*00cc*/ 	.word	0x000022c0


	//   ....[9]....
        /*00d0*/ 	.word	0x000022e0


	//   ....[10]....
        /*00d4*/ 	.word	0x00002410


	//   ....[11]....
        /*00d8*/ 	.word	0x000024a0


	//   ....[12]....
        /*00dc*/ 	.word	0x000024e0


	//   ....[13]....
        /*00e0*/ 	.word	0x00002550


	//   ....[14]....
        /*00e4*/ 	.word	0x00002590


	//   ....[15]....
        /*00e8*/ 	.word	0x000025f0


	//   ....[16]....
        /*00ec*/ 	.word	0x00002650


	//   ....[17]....
        /*00f0*/ 	.word	0x000026a0


	//   ....[18]....
        /*00f4*/ 	.word	0x000026c0


	//   ....[19]....
        /*00f8*/ 	.word	0x000027c0


	//   ....[20]....
        /*00fc*/ 	.word	0x000027d0


	//   ....[21]....
        /*0100*/ 	.word	0x00002f40


	//   ....[22]....
        /*0104*/ 	.word	0x00002fb0


	//   ....[23]....
        /*0108*/ 	.word	0x00003020


	//   ....[24]....
        /*010c*/ 	.word	0x00003090


	//   ....[25]....
        /*0110*/ 	.word	0x00003100


	//   ....[26]....
        /*0114*/ 	.word	0x00003490


	//   ....[27]....
        /*0118*/ 	.word	0x00003500


	//   ....[28]....
        /*011c*/ 	.word	0x00003570


	//   ....[29]....
        /*0120*/ 	.word	0x000035e0


	//   ....[30]....
        /*0124*/ 	.word	0x00003650


	//----- nvinfo : EIATTR_EXIT_INSTR_OFFSETS
	.align		4
.L_3406:
        /*0128*/ 	.byte	0x04, 0x1c
        /*012a*/ 	.short	(.L_3408 - .L_3407)


	//   ....[0]....
.L_3407:
        /*012c*/ 	.word	0x000001b0


	//   ....[1]....
        /*0130*/ 	.word	0x00002ee0


	//----- nvinfo : EIATTR_MAX_THREADS
	.align		4
.L_3408:
        /*0134*/ 	.byte	0x04, 0x05
        /*0136*/ 	.short	(.L_3410 - .L_3409)
.L_3409:
        /*0138*/ 	.word	0x00000100
        /*013c*/ 	.word	0x00000001
        /*0140*/ 	.word	0x00000001


	//----- nvinfo : EIATTR_CRS_STACK_SIZE
	.align		4
.L_3410:
        /*0144*/ 	.byte	0x04, 0x1e
        /*0146*/ 	.short	(.L_3412 - .L_3411)
.L_3411:
        /*0148*/ 	.word	0x00000000


	//----- nvinfo : EIATTR_CBANK_PARAM_SIZE
	.align		4
.L_3412:
        /*014c*/ 	.byte	0x03, 0x19
        /*014e*/ 	.short	0x00e8


	//----- nvinfo : EIATTR_PARAM_CBANK
	.align		4
        /*0150*/ 	.byte	0x04, 0x0a
        /*0152*/ 	.short	(.L_3414 - .L_3413)
	.align		4
.L_3413:
        /*0154*/ 	.word	index@(.nv.constant0._ZN10layer_norm13ln_fwd_kernelINS_13Kernel_traitsI6__halfffffjLj6144ELj1ELj1ELj8ELj16ENS_18Kernel_traits_baseILj6144ES2_ffffjLj256EEEEELb0ELb1ELb1ELb1EEEvNS_9FwdParamsE)
        /*0158*/ 	.short	0x0210
        /*015a*/ 	.short	0x00e8


	//----- nvinfo : EIATTR_SW_WAR
	.align		4
.L_3414:
        /*015c*/ 	.byte	0x04, 0x36
        /*015e*/ 	.short	(.L_3416 - .L_3415)
.L_3415:
        /*0160*/ 	.word	0x00000008
.L_3416:


//--------------------- .nv.info._ZN10layer_norm13ln_fwd_kernelINS_13Kernel_traitsI6__halfffffjLj6144ELj1ELj1ELj8ELj16ENS_18Kernel_traits_baseILj6144ES2_ffffjLj256EEEEELb1ELb0ELb0ELb0EEEvNS_9FwdParamsE --------------------------
	.section	.nv.info._ZN10layer_norm13ln_fwd_kernelINS_13Kernel_traitsI6__halfffffjLj6144ELj1ELj1ELj8ELj16ENS_18Kernel_traits_baseILj6144ES2_ffffjLj256EEEEELb1ELb0ELb0ELb0EEEvNS_9FwdParamsE,"",@"SHT_CUDA_INFO"
	.sectionflags	@""
	.align	4


	//----- nvinfo : EIATTR_CUDA_API_VERSION
	.align		4
        /*0000*/ 	.byte	0x04, 0x37
        /*0002*/ 	.short	(.L_3418 - .L_3417)
.L_3417:
        /*0004*/ 	.word	0x00000082


	//----- nvinfo : EIATTR_KPARAM_INFO
	.align		4
.L_3418:
        /*0008*/ 	.byte	0x04, 0x17
        /*000a*/ 	.short	(.L_3420 - .L_3419)
.L_3419:
        /*000c*/ 	.word	0x00000000
        /*0010*/ 	.short	0x0000
        /*0012*/ 	.short	0x0000
        /*0014*/ 	.byte	0x00, 0xf0, 0xa1, 0x03


	//----- nvinfo : EIATTR_SPARSE_MMA_MASK
	.align		4
.L_3420:
        /*0018*/ 	.byte	0x03, 0x50
        /*001a*/ 	.short	0x0000


	//----- nvinfo : EIATTR_MAXREG_COUNT
	.align		4
        /*001c*/ 	.byte	0x03, 0x1b
        /*001e*/ 	.short	0x00ff


	//----- nvinfo : EIATTR_NUM_BARRIERS
	.align		4
        /*0020*/ 	.byte	0x02, 0x4c
        /*0022*/ 	.byte	0x01
	.zero		1


	//----- nvinfo : EIATTR_MERCURY_ISA_VERSION
	.align		4
        /*0024*/ 	.byte	0x03, 0x5f
        /*0026*/ 	.short	0x0101


	//----- nvinfo : EIATTR_COOP_GROUP_MASK_REGIDS
	.align		4
        /*0028*/ 	.byte	0x04, 0x29
        /*002a*/ 	.short	(.L_3422 - .L_3421)


	//   ....[0]....
.L_3421:
        /*002c*/ 	.word	0xffffffff


	//   ....[1]....
        /*0030*/ 	.word	0xffffffff


	//   ....[2]....
        /*0034*/ 	.word	0xffffffff


	//   ....[3]....
        /*0038*/ 	.word	0xffffffff


	//   ....[4]....
        /*003c*/ 	.word	0xffffffff


	//   ....[5]....
        /*0040*/ 	.word	0xffffffff


	//   ....[6]....
        /*0044*/ 	.word	0xffffffff


	//   ....[7]....
        /*0048*/ 	.word	0xffffffff


	//   ....[8]....
        /*004c*/ 	.word	0xffffffff


	//   ....[9]....
        /*0050*/ 	.word	0xffffffff


	//   ....[10]....
        /*0054*/ 	.word	0xffffffff


	//   ....[11]....
        /*0058*/ 	.word	0xffffffff


	//   ....[12]....
        /*005c*/ 	.word	0xffffffff


	//   ....[13]....
        /*0060*/ 	.word	0xffffffff


	//   ....[14]....
        /*0064*/ 	.word	0xffffffff


	//   ....[15]....
        /*0068*/ 	.word	0xffffffff


	//   ....[16]....
        /*006c*/ 	.word	0xffffffff


	//   ....[17]....
        /*0070*/ 	.word	0xffffffff


	//   ....[18]....
        /*0074*/ 	.word	0xffffffff


	//   ....[19]....
        /*0078*/ 	.word	0xffffffff


	//   ....[20]....
        /*007c*/ 	.word	0xffffffff


	//   ....[21]....
        /*0080*/ 	.word	0x0500006b


	//   ....[22]....
        /*0084*/ 	.word	0x0500006b


	//   ....[23]....
        /*0088*/ 	.word	0x0500006b


	//   ....[24]....
        /*008c*/ 	.word	0x0500006b


	//   ....[25]....
        /*0090*/ 	.word	0x0500006b


	//   ....[26]....
        /*0094*/ 	.word	0x0500006b


	//   ....[27]....
        /*0098*/ 	.word	0x0500006b


	//   ....[28]....
        /*009c*/ 	.word	0x0500006b


	//   ....[29]....
        /*00a0*/ 	.word	0x0500006b


	//   ....[30]....
        /*00a4*/ 	.word	0x0500006b


	//----- nvinfo : EIATTR_COOP_GROUP_INSTR_OFFSETS
	.align		4
.L_3422:
        /*00a8*/ 	.byte	0x04, 0x28
        /*00aa*/ 	.short	(.L_3424 - .L_3423)


	//   ....[0]....
.L_3423:
        /*00ac*/ 	.word	0x00009e40


	//   ....[1]....
        /*00b0*/ 	.word	0x00009e60


	//   ....[2]....
        /*00b4*/ 	.word	0x00009e80


	//   ....[3]....
        /*00b8*/ 	.word	0x00009ea0


	//   ....[4]....
        /*00bc*/ 	.word	0x00009ec0


	//   ....[5]....
        /*00c0*/ 	.word	0x0000a200


	//   ....[6]....
        /*00c4*/ 	.word	0x0000a220


	//   ....[7]....
        /*00c8*/ 	.word	0x0000a240


	//   ....[8]....
        /*00cc*/ 	.word	0x0000a260


	//   ....[9]....
        /*00d0*/ 	.word	0x0000a280


	//   ....[10]....
        /*00d4*/ 	.word	0x0000a3d0


	//   ....[11]....
        /*00d8*/ 	.word	0x0000a460


	//   ....[12]....
        /*00dc*/ 	.word	0x0000a4b0


	//   ....[13]....
        /*00e0*/ 	.word	0x0000a4d0


	//   ....[14]....
        /*00e4*/ 	.word	0x0000a4e0


	//   ....[15]....
        /*00e8*/ 	.word	0x0000a560


	//   ....[16]....
        /*00ec*/ 	.word	0x0000a5a0


	//   ....[17]....
        /*00f0*/ 	.word	0x0000a610


	//   ....[18]....
        /*00f4*/ 	.word	0x0000a680


	//   ....[19]....
        /*00f8*/ 	.word	0x0000a6f0


	//   ....[20]....
        /*00fc*/ 	.word	0x0000a740


	//   ....[21]....
        /*0100*/ 	.word	0x0000b030


	//   ....[22]....
        /*0104*/ 	.word	0x0000b0a0


	//   ....[23]....
        /*0108*/ 	.word	0x0000b110


	//   ....[24]....
        /*010c*/ 	.word	0x0000b180


	//   ....[25]....
        /*0110*/ 	.word	0x0000b1f0


	//   ....[26]....
        /*0114*/ 	.word	0x0000b580


	//   ....[27]....
        /*0118*/ 	.word	0x0000b5f0


	//   ....[28]....
        /*011c*/ 	.word	0x0000b660


	//   ....[29]....
        /*0120*/ 	.word	0x0000b6d0


	//   ....[30]....
        /*0124*/ 	.word	0x0000b740


	//----- nvinfo : EIATTR_EXIT_INSTR_OFFSETS
	.align		4
.L_3424:
        /*0128*/ 	.byte	0x04, 0x1c
        /*012a*/ 	.short	(.L_3426 - .L_3425)


	//   ....[0]....
.L_3425:
        /*012c*/ 	.word	0x00000b50


	//   ....[1]....
        /*0130*/ 	.word	0x0000afd0


	//----- nvinfo : EIATTR_MAX_THREADS
	.align		4
.L_3426:
        /*0134*/ 	.byte	0x04, 0x05
        /*0136*/ 	.short	(.L_3428 - .L_3427)
.L_3427:
        /*0138*/ 	.word	0x00000100
        /*013c*/ 	.word	0x00000001
        /*0140*/ 	.word	0x00000001


	//----- nvinfo : EIATTR_CRS_STACK_SIZE
	.align		4
.L_3428:
        /*0144*/ 	.byte	0x04, 0x1e
        /*0146*/ 	.short	(.L_3430 - .L_3429)
.L_3429:
        /*0148*/ 	.word	0x00000000


	//----- nvinfo : EIATTR_CBANK_PARAM_SIZE
	.align		4
.L_3430:
        /*014c*/ 	.byte	0x03, 0x19
        /*014e*/ 	.short	0x00e8


	//----- nvinfo : EIATTR_PARAM_CBANK
	.align		4
        /*0150*/ 	.byte	0x04, 0x0a
        /*0152*/ 	.short	(.L_3432 - .L_3431)
	.align		4
.L_3431:
        /*0154*/ 	.word	index@(.nv.constant0._ZN10layer_norm13ln_fwd_kernelINS_13Kernel_traitsI6__halfffffjLj6144ELj1ELj1ELj8ELj16ENS_18Kernel_traits_baseILj6144ES2_ffffjLj256EEEEELb1ELb0ELb0ELb0EEEvNS_9FwdParamsE)
        /*0158*/ 	.short	0x0210
        /*015a*/ 	.short	0x00e8


	//----- nvinfo : EIATTR_SW_WAR
	.align		4
.L_3432:
        /*015c*/ 	.byte	0x04, 0x36
        /*015e*/ 	.short	(.L_3434 - .L_3433)
.L_3433:
        /*0160*/ 	.word	0x00000008
.L_3434:


//--------------------- .nv.info._ZN10layer_norm13ln_fwd_kernelINS_13Kernel_traitsI6__halfffffjLj6144ELj1ELj1ELj8ELj16ENS_18Kernel_traits_baseILj6144ES2_ffffjLj256EEEEELb1ELb0ELb0ELb1EEEvNS_9FwdParamsE --------------------------
	.section	.nv.info._ZN10layer_norm13ln_fwd_kernelINS_13Kernel_traitsI6__halfffffjLj6144ELj1ELj1ELj8ELj16ENS_18Kernel_traits_baseILj6144ES2_ffffjLj256EEEEELb1ELb0ELb0ELb1EEEvNS_9FwdParamsE,"",@"SHT_CUDA_INFO"
	.sectionflags	@""
	.align	4


	//----- nvinfo : EIATTR_CUDA_API_VERSION
	.align		4
        /*0000*/ 	.byte	0x04, 0x37
        /*0002*/ 	.short	(.L_3436 - .L_3435)
.L_3435:
        /*0004*/ 	.word	0x00000082


	//----- nvinfo : EIATTR_KPARAM_INFO
	.align		4
.L_3436:
        /*0008*/ 	.byte	0x04, 0x17
        /*000a*/ 	.short	(.L_3438 - .L_3437)
.L_3437:
        /*000c*/ 	.word	0x00000000
        /*0010*/ 	.short	0x0000
        /*0012*/ 	.short	0x0000
        /*0014*/ 	.byte	0x00, 0xf0, 0xa1, 0x03


	//----- nvinfo : EIATTR_SPARSE_MMA_MASK
	.align		4
.L_3438:
        /*0018*/ 	.byte	0x03, 0x50
        /*001a*/ 	.short	0x0000


	//----- nvinfo : EIATTR_MAXREG_COUNT
	.align		4
        /*001c*/ 	.byte	0x03, 0x1b
        /*001e*/ 	.short	0x00ff


	//----- nvinfo : EIATTR_NUM_BARRIERS
	.align		4
        /*0020*/ 	.byte	0x02, 0x4c
        /*0022*/ 	.byte	0x01
	.zero		1


	//----- nvinfo : EIATTR_MERCURY_ISA_VERSION
	.align		4
        /*0024*/ 	.byte	0x03, 0x5f
        /*0026*/ 	.short	0x0101


	//----- nvinfo : EIATTR_COOP_GROUP_MASK_REGIDS
	.align		4
        /*0028*/ 	.byte	0x04, 0x29
        /*002a*/ 	.short	(.L_3440 - .L_3439)


	//   ....[0]....
.L_3439:
        /*002c*/ 	.word	0xffffffff


	//   ....[1]....
        /*0030*/ 	.word	0xffffffff


	//   ....[2]....
        /*0034*/ 	.word	0xffffffff


	//   ....[3]....
        /*0038*/ 	.word	0xffffffff


	//   ....[4]....
        /*003c*/ 	.word	0xffffffff


	//   ....[5]....
        /*0040*/ 	.word	0xffffffff


	//   ....[6]....
        /*0044*/ 	.word	0xffffffff


	//   ....[7]....
        /*0048*/ 	.word	0xffffffff


	//   ....[8]....
        /*004c*/ 	.word	0xffffffff


	//   ....[9]....
        /*0050*/ 	.word	0xffffffff


	//   ....[10]....
        /*0054*/ 	.word	0xffffffff


	//   ....[11]....
        /*0058*/ 	.word	0xffffffff


	//   ....[12]....
        /*005c*/ 	.word	0xffffffff


	//   ....[13]....
        /*0060*/ 	.word	0xffffffff


	//   ....[14]....
        /*0064*/ 	.word	0xffffffff


	//   ....[15]....
        /*0068*/ 	.word	0xffffffff


	//   ....[16]....
        /*006c*/ 	.word	0xffffffff


	//   ....[17]....
        /*0070*/ 	.word	0xffffffff


	//   ....[18]....
        /*0074*/ 	.word	0xffffffff


	//   ....[19]....
        /*0078*/ 	.word	0xffffffff


	//   ....[20]....
        /*007c*/ 	.word	0xffffffff


	//   ....[21]....
        /*0080*/ 	.word	0x05000064


	//   ....[22]....
        /*0084*/ 	.word	0x05000064


	//   ....[23]....
        /*0088*/ 	.word	0x05000064


	//   ....[24]....
        /*008c*/ 	.word	0x05000064


	//   ....[25]....
        /*0090*/ 	.word	0x05000064


	//   ....[26]....
        /*0094*/ 	.word	0x05000064


	//   ....[27]....
        /*0098*/ 	.word	0x05000064


	//   ....[28]....
        /*009c*/ 	.word	0x05000064


	//   ....[29]....
        /*00a0*/ 	.word	0x05000064


	//   ....[30]....
        /*00a4*/ 	.word	0x05000064


	//----- nvinfo : EIATTR_COOP_GROUP_INSTR_OFFSETS
	.align		4
.L_3440:
        /*00a8*/ 	.byte	0x04, 0x28
        /*00aa*/ 	.short	(.L_3442 - .L_3441)


	//   ....[0]....
.L_3441:
        /*00ac*/ 	.word	0x00009260


	//   ....[1]....
        /*00b0*/ 	.word	0x00009280


	//   ....[2]....
        /*00b4*/ 	.word	0x000092a0


	//   ....[3]....
        /*00b8*/ 	.word	0x000092c0


	//   ....[4]....
        /*00bc*/ 	.word	0x000092e0


	//   ....[5]....
        /*00c0*/ 	.word	0x00009610


	//   ....[6]....
        /*00c4*/ 	.word	0x00009630


	//   ....[7]....
        /*00c8*/ 	.word	0x00009650


	//   ....[8]....
        /*00cc*/ 	.word	0x00009670


	//   ....[9]....
        /*00d0*/ 	.word	0x00009690


	//   ....[10]....
        /*00d4*/ 	.word	0x000097f0


	//   ....[11]....
        /*00d8*/ 	.word	0x00009860


	//   ....[12]....
        /*00dc*/ 	.word	0x00009880


	//   ....[13]....
        /*00e0*/ 	.word	0x00009890


	//   ....[14]....
        /*00e4*/ 	.word	0x00009930


	//   ....[15]....
        /*00e8*/ 	.word	0x00009960


	//   ....[16]....
        /*00ec*/ 	.word	0x000099a0


	//   ....[17]....
        /*00f0*/ 	.word	0x00009a30


	//   ....[18]....
        /*00f4*/ 	.word	0x00009a90


	//   ....[19]....
        /*00f8*/ 	.word	0x00009b20


	//   ....[20]....
        /*00fc*/ 	.word	0x00009b50


	//   ....[21]....
        /*0100*/ 	.word	0x0000a220


	//   ....[22]....
        /*0104*/ 	.word	0x0000a290


	//   ....[23]....
        /*0108*/ 	.word	0x0000a300


	//   ....[24]....
        /*010c*/ 	.word	0x0000a370


	//   ....[25]....
        /*0110*/ 	.word	0x0000a3e0


	//   ....[26]....
        /*0114*/ 	.word	0x0000a760


	//   ....[27]....
        /*0118*/ 	.word	0x0000a7d0


	//   ....[28]....
        /*011c*/ 	.word	0x0000a840


	//   ....[29]....
        /*0120*/ 	.word	0x0000a8b0


	//   ....[30]....
        /*0124*/ 	.word	0x0000a920


	//----- nvinfo : EIATTR_EXIT_INSTR_OFFSETS
	.align		4
.L_3442:
        /*0128*/ 	.byte	0x04, 0x1c
        /*012a*/ 	.short	(.L_3444 - .L_3443)


	//   ....[0]....
.L_3443:
        /*012c*/ 	.word	0x000005f0


	//   ....[1]....
        /*0130*/ 	.word	0x0000a1c0


	//----- nvinfo : EIATTR_MAX_THREADS
	.align		4
.L_3444:
        /*0134*/ 	.byte	0x04, 0x05
        /*0136*/ 	.short	(.L_3446 - .L_3445)
.L_3445:
        /*0138*/ 	.word	0x00000100
        /*013c*/ 	.word	0x00000001
        /*0140*/ 	.word	0x00000001


	//----- nvinfo : EIATTR_CRS_STACK_SIZE
	.align		4
.L_3446:
        /*0144*/ 	.byte	0x04, 0x1e
        /*0146*/ 	.short	(.L_3448 - .L_3447)
.L_3447:
        /*0148*/ 	.word	0x00000000


	//----- nvinfo : EIATTR_CBANK_PARAM_SIZE
	.align		4
.L_3448:
        /*014c*/ 	.byte	0x03, 0x19
        /*014e*/ 	.short	0x00e8


	//----- nvinfo : EIATTR_PARAM_CBANK
	.align		4
        /*0150*/ 	.byte	0x04, 0x0a
        /*0152*/ 	.short	(.L_3450 - .L_3449)
	.align		4
.L_3449:
        /*0154*/ 	.word	index@(.nv.constant0._ZN10layer_norm13ln_fwd_kernelINS_13Kernel_traitsI6__halfffffjLj6144ELj1ELj1ELj8ELj16ENS_18Kernel_traits_baseILj6144ES2_ffffjLj256EEEEELb1ELb0ELb0ELb1EEEvNS_9FwdParamsE)
        /*0158*/ 	.short	0x0210
        /*015a*/ 	.short	0x00e8


	//----- nvinfo : EIATTR_SW_WAR
	.align		4
.L_3450:
        /*015c*/ 	.byte	0x04, 0x36
        /*015e*/ 	.short	(.L_3452 - .L_3451)
.L_3451:
        /*0160*/ 	.word	0x00000008
.L_3452:


//--------------------- .nv.info._ZN10layer_norm13ln_fwd_kernelINS_13Kernel_traitsI6__halfffffjLj6144ELj1ELj1ELj8ELj16ENS_18Kernel_traits_baseILj6144ES2_ffffjLj256EEEEELb1ELb0ELb1ELb0EEEvNS_9FwdParamsE --------------------------
	.section	.nv.info._ZN10layer_norm13ln_fwd_kernelINS_13Kernel_traitsI6__halfffffjLj6144ELj1ELj1ELj8ELj16ENS_18Kernel_traits_baseILj6144ES2_ffffjLj256EEEEELb1ELb0ELb1ELb0EEEvNS_9FwdParamsE,"",@"SHT_CUDA_INFO"
	.sectionflags	@""
	.align	4


	//----- nvinfo : EIATTR_CUDA_API_VERSION
	.align		4
        /*0000*/ 	.byte	0x04, 0x37
        /*0002*/ 	.short	(.L_3454 - .L_3453)
.L_3453:
        /*0004*/ 	.word	0x00000082


	//----- nvinfo : EIATTR_KPARAM_INFO
	.align		4
.L_3454:
        /*0008*/ 	.byte	0x04, 0x17
        /*000a*/ 	.short	(.L_3456 - .L_3455)
.L_3455:
        /*000c*/ 	.word	0x00000000
        /*0010*/ 	.short	0x0000
        /*0012*/ 	.short	0x0000
        /*0014*/ 	.byte	0x00, 0xf0, 0xa1, 0x03


	//----- nvinfo : EIATTR_SPARSE_MMA_MASK
	.align		4
.L_3456:
        /*0018*/ 	.byte	0x03, 0x50
        /*001a*/ 	.short	0x0000


	//----- nvinfo : EIATTR_MAXREG_COUNT
	.align		4
        /*001c*/ 	.byte	0x03, 0x1b
        /*001e*/ 	.short	0x00ff


	//----- nvinfo : EIATTR_NUM_BARRIERS
	.align		4
        /*0020*/ 	.byte	0x02, 0x4c
        /*0022*/ 	.byte	0x01
	.zero		1


	//----- nvinfo : EIATTR_ANNOTATIONS
	.align		4
        /*0024*/ 	.byte	0x04, 0x55
        /*0026*/ 	.short	(.L_3458 - .L_3457)


	//   ....[0]....
.L_3457:
        /*0028*/ 	.word	0x00000001
        /*002c*/ 	.byte	0x60, 0x0f, 0x00, 0x00, 0x01, 0x00, 0x00, 0x00, 0xb0, 0xb1, 0x00, 0x00


	//----- nvinfo : EIATTR_MERCURY_ISA_VERSION
	.align		4
.L_3458:
        /*0038*/ 	.byte	0x03, 0x5f
        /*003a*/ 	.short	0x0101


	//----- nvinfo : EIATTR_COOP_GROUP_MASK_REGIDS
	.align		4
        /*003c*/ 	.byte	0x04, 0x29
        /*003e*/ 	.short	(.L_3460 - .L_3459)


	//   ....[0]....
.L_3459:
        /*0040*/ 	.word	0xffffffff


	//   ....[1]....
        /*0044*/ 	.word	0xffffffff


	//   ....[2]....
        /*0048*/ 	.word	0xffffffff


	//   ....[3]....
        /*004c*/ 	.word	0xffffffff


	//   ....[4]....
        /*0050*/ 	.word	0xffffffff


	//   ....[5]....
        /*0054*/ 	.word	0xffffffff


	//   ....[6]....
        /*0058*/ 	.word	0xffffffff


	//   ....[7]....
        /*005c*/ 	.word	0xffffffff


	//   ....[8]....
        /*0060*/ 	.word	0xffffffff


	//   ....[9]....
        /*0064*/ 	.word	0xffffffff


	//   ....[10]....
        /*0068*/ 	.word	0xffffffff


	//   ....[11]....
        /*006c*/ 	.word	0xffffffff


	//   ....[12]....
        /*0070*/ 	.word	0xffffffff


	//   ....[13]....
        /*0074*/ 	.word	0xffffffff


	//   ....[14]....
        /*0078*/ 	.word	0xffffffff


	//   ....[15]....
        /*007c*/ 	.word	0xffffffff


	//   ....[16]....
        /*0080*/ 	.word	0xffffffff


	//   ....[17]....
        /*0084*/ 	.word	0xffffffff


	//   ....[18]....
        /*0088*/ 	.word	0xffffffff


	//   ....[19]....
        /*008c*/ 	.word	0xffffffff


	//   ....[20]....
        /*0090*/ 	.word	0xffffffff


	//   ....[21]....
        /*0094*/ 	.word	0x05000075


	//   ....[22]....
        /*0098*/ 	.word	0x05000075


	//   ....[23]....
        /*009c*/ 	.word	0x05000075


	//   ....[24]....
        /*00a0*/ 	.word	0x05000075


	//   ....[25]....
        /*00a4*/ 	.word	0x05000075


	//   ....[26]....
        /*00a8*/ 	.word	0x05000075


	//   ....[27]....
        /*00ac*/ 	.word	0x05000075


	//   ....[28]....
        /*00b0*/ 	.word	0x05000075


	//   ....[29]....
        /*00b4*/ 	.word	0x05000075


	//   ....[30]....
        /*00b8*/ 	.word	0x05000075


	//----- nvinfo : EIATTR_COOP_GROUP_INSTR_OFFSETS
	.align		4
.L_3460:
        /*00bc*/ 	.byte	0x04, 0x28
        /*00be*/ 	.short	(.L_3462 - .L_3461)


	//   ....[0]....
.L_3461:
        /*00c0*/ 	.word	0x0000aca0


	//   ....[1]....
        /*00c4*/ 	.word	0x0000acc0


	//   ....[2]....
        /*00c8*/ 	.word	0x0000ace0


	//   ....[3]....
        /*00cc*/ 	.word	0x0000ad00


	//   ....[4]....
        /*00d0*/ 	.word	0x0000ad20


	//   ....[5]....
        /*00d4*/ 	.word	0x0000b060


	//   ....[6]....
        /*00d8*/ 	.word	0x0000b080


	//   ....[7]....
        /*00dc*/ 	.word	0x0000b0a0


	//   ....[8]....
        /*00e0*/ 	.word	0x0000b0c0


	//   ....[9]....
        /*00e4*/ 	.word	0x0000b0e0


	//   ....[10]....
        /*00e8*/ 	.word	0x0000b2b0


	//   ....[11]....
        /*00ec*/ 	.word	0x0000b2e0


	//   ....[12]....
        /*00f0*/ 	.word	0x0000b370


	//   ....[13]....
        /*00f4*/ 	.word	0x0000b3d0


	//   ....[14]....
        /*00f8*/ 	.word	0x0000b3f0


	//   ....[15]....
        /*00fc*/ 	.word	0x0000b430


	//   ....[16]....
        /*0100*/ 	.word	0x0000b470


	//   ....[17]....
        /*0104*/ 	.word	0x0000b510


	//   ....[18]....
        /*0108*/ 	.word	0x0000b560


	//   ....[19]....
        /*010c*/ 	.word	0x0000b5e0


	//   ....[20]....
        /*0110*/ 	.word	0x0000b620


	//   ....[21]....
        /*0114*/ 	.word	0x0000bf50


	//   ....[22]....
        /*0118*/ 	.word	0x0000bfc0


	//   ....[23]....
        /*011c*/ 	.word	0x0000c030


	//   ....[24]....
        /*0120*/ 	.word	0x0000c0a0


	//   ....[25]....
        /*0124*/ 	.word	0x0000c110


	//   ....[26]....
        /*0128*/ 	.word	0x0000c490


	//   ....[27]....
        /*012c*/ 	.word	0x0000c500


	//   ....[28]....
        /*0130*/ 	.word	0x0000c570


	//   ....[29]....
        /*0134*/ 	.word	0x0000c5e0


	//   ....[30]....
        /*0138*/ 	.word	0x0000c650


	//----- nvinfo : EIATTR_EXIT_INSTR_OFFSETS
	.align		4
.L_3462:
        /*013c*/ 	.byte	0x04, 0x1c
        /*013e*/ 	.short	(.L_3464 - .L_3463)


	//   ....[0]....
.L_3463:
        /*0140*/ 	.word	0x00000b70


	//   ....[1]....
        /*0144*/ 	.word	0x0000bef0


	//----- nvinfo : EIATTR_MAX_THREADS
	.align		4
.L_3464:
        /*0148*/ 	.byte	0x04, 0x05
        /*014a*/ 	.short	(.L_3466 - .L_3465)
.L_3465:
        /*014c*/ 	.word	0x00000100
        /*0150*/ 	.word	0x00000001
        /*0154*/ 	.word	0x00000001


	//----- nvinfo : EIATTR_CRS_STACK_SIZE
	.align		4
.L_3466:
        /*0158*/ 	.byte	0x04, 0x1e
        /*015a*/ 	.short	(.L_3468 - .L_3467)
.L_3467:
        /*015c*/ 	.word	0x00000000


	//----- nvinfo : EIATTR_CBANK_PARAM_SIZE
	.align		4
.L_3468:
        /*0160*/ 	.byte	0x03, 0x19
        /*0162*/ 	.short	0x00e8


	//----- nvinfo : EIATTR_PARAM_CBANK
	.align		4
        /*0164*/ 	.byte	0x04, 0x0a
        /*0166*/ 	.short	(.L_3470 - .L_3469)
	.align		4
.L_3469:
        /*0168*/ 	.word	index@(.nv.constant0._ZN10layer_norm13ln_fwd_kernelINS_13Kernel_traitsI6__halfffffjLj6144ELj1ELj1ELj8ELj16ENS_18Kernel_traits_baseILj6144ES2_ffffjLj256EEEEELb1ELb0ELb1ELb0EEEvNS_9FwdParamsE)
        /*016c*/ 	.short	0x0210
        /*016e*/ 	.short	0x00e8


	//----- nvinfo : EIATTR_SW_WAR
	.align		4
.L_3470:
        /*0170*/ 	.byte	0x04, 0x36
        /*0172*/ 	.short	(.L_3472 - .L_3471)
.L_3471:
        /*0174*/ 	.word	0x00000008
.L_3472:


//--------------------- .nv.info._ZN10layer_norm13ln_fwd_kernelINS_13Kernel_traitsI6__halfffffjLj6144ELj1ELj1ELj8ELj16ENS_18Kernel_traits_baseILj6144ES2_ffffjLj256EEEEELb1ELb0ELb1ELb1EEEvNS_9FwdParamsE --------------------------
	.section	.nv.info._ZN10layer_norm13ln_fwd_kernelINS_13Kernel_traitsI6__halfffffjLj6144ELj1ELj1ELj8ELj16ENS_18Kernel_traits_baseILj6144ES2_ffffjLj256EEEEELb1ELb0ELb1ELb1EEEvNS_9FwdParamsE,"",@"SHT_CUDA_INFO"
	.sectionflags	@""
	.align	4


	//----- nvinfo : EIATTR_CUDA_API_VERSION
	.align		4
        /*0000*/ 	.byte	0x04, 0x37
        /*0002*/ 	.short	(.L_3474 - .L_3473)
.L_3473:
        /*0004*/ 	.word	0x00000082


	//----- nvinfo : EIATTR_KPARAM_INFO
	.align		4
.L_3474:
        /*0008*/ 	.byte	0x04, 0x17
        /*000a*/ 	.short	(.L_3476 - .L_3475)
.L_3475:
        /*000c*/ 	.word	0x00000000
        /*0010*/ 	.short	0x0000
        /*0012*/ 	.short	0x0000
        /*0014*/ 	.byte	0x00, 0xf0, 0xa1, 0x03


	//----- nvinfo : EIATTR_SPARSE_MMA_MASK
	.align		4
.L_3476:
        /*0018*/ 	.byte	0x03, 0x50
        /*001a*/ 	.short	0x0000


	//----- nvinfo : EIATTR_MAXREG_COUNT
	.align		4
        /*001c*/ 	.byte	0x03, 0x1b
        /*001e*/ 	.short	0x00ff


	//----- nvinfo : EIATTR_NUM_BARRIERS
	.align		4
        /*0020*/ 	.byte	0x02, 0x4c
        /*0022*/ 	.byte	0x01
	.zero		1


	//----- nvinfo : EIATTR_MERCURY_ISA_VERSION
	.align		4
        /*0024*/ 	.byte	0x03, 0x5f
        /*0026*/ 	.short	0x0101


	//----- nvinfo : EIATTR_COOP_GROUP_MASK_REGIDS
	.align		4
        /*0028*/ 	.byte	0x04, 0x29
        /*002a*/ 	.short	(.L_3478 - .L_3477)


	//   ....[0]....
.L_3477:
        /*002c*/ 	.word	0xffffffff


	//   ....[1]....
        /*0030*/ 	.word	0xffffffff


	//   ....[2]....
        /*0034*/ 	.word	0xffffffff


	//   ....[3]....
        /*0038*/ 	.word	0xffffffff


	//   ....[4]....
        /*003c*/ 	.word	0xffffffff


	//   ....[5]....
        /*0040*/ 	.word	0xffffffff


	//   ....[6]....
        /*0044*/ 	.word	0xffffffff


	//   ....[7]....
        /*0048*/ 	.word	0xffffffff


	//   ....[8]....
        /*004c*/ 	.word	0xffffffff


	//   ....[9]....
        /*0050*/ 	.word	0xffffffff


	//   ....[10]....
        /*0054*/ 	.word	0xffffffff


	//   ....[11]....
        /*0058*/ 	.word	0xffffffff


	//   ....[12]....
        /*005c*/ 	.word	0xffffffff


	//   ....[13]....
        /*0060*/ 	.word	0xffffffff


	//   ....[14]....
        /*0064*/ 	.word	0xffffffff


	//   ....[15]....
        /*0068*/ 	.word	0xffffffff


	//   ....[16]....
        /*006c*/ 	.word	0xffffffff


	//   ....[17]....
        /*0070*/ 	.word	0xffffffff


	//   ....[18]....
        /*0074*/ 	.word	0xffffffff


	//   ....[19]....
        /*0078*/ 	.word	0xffffffff


	//   ....[20]....
        /*007c*/ 	.word	0xffffffff


	//   ....[21]....
        /*0080*/ 	.word	0x0500006d


	//   ....[22]....
        /*0084*/ 	.word	0x0500006d


	//   ....[23]....
        /*0088*/ 	.word	0x0500006d


	//   ....[24]....
        /*008c*/ 	.word	0x0500006d


	//   ....[25]....
        /*0090*/ 	.word	0x0500006d


	//   ....[26]....
        /*0094*/ 	.word	0x0500006d


	//   ....[27]....
        /*0098*/ 	.word	0x0500006d


	//   ....[28]....
        /*009c*/ 	.word	0x0500006d


	//   ....[29]....
        /*00a0*/ 	.word	0x0500006d


	//   ....[30]....
        /*00a4*/ 	.word	0x0500006d


	//----- nvinfo : EIATTR_COOP_GROUP_INSTR_OFFSETS
	.align		4
.L_3478:
        /*00a8*/ 	.byte	0x04, 0x28
        /*00aa*/ 	.short	(.L_3480 - .L_3479)


	//   ....[0]....
.L_3479:
        /*00ac*/ 	.word	0x0000a2e0


	//   ....[1]....
        /*00b0*/ 	.word	0x0000a300


	//   ....[2]....
        /*00b4*/ 	.word	0x0000a320


	//   ....[3]....
        /*00b8*/ 	.word	0x0000a340


	//   ....[4]....
        /*00bc*/ 	.word	0x0000a360


	//   ....[5]....
        /*00c0*/ 	.word	0x0000a690


	//   ....[6]....
        /*00c4*/ 	.word	0x0000a6b0


	//   ....[7]....
        /*00c8*/ 	.word	0x0000a6d0


	//   ....[8]....
        /*00cc*/ 	.word	0x0000a6f0


	//   ....[9]....
        /*00d0*/ 	.word	0x0000a710


	//   ....[10]....
        /*00d4*/ 	.word	0x0000a890


	//   ....[11]....
        /*00d8*/ 	.word	0x0000a8e0


	//   ....[12]....
        /*00dc*/ 	.word	0x0000a900


	//   ....[13]....
        /*00e0*/ 	.word	0x0000a910


	//   ....[14]....
        /*00e4*/ 	.word	0x0000a9c0


	//   ....[15]....
        /*00e8*/ 	.word	0x0000a9f0


	//   ....[16]....
        /*00ec*/ 	.word	0x0000aa10


	//   ....[17]....
        /*00f0*/ 	.word	0x0000aad0


	//   ....[18]....
        /*00f4*/ 	.word	0x0000ab00


	//   ....[19]....
        /*00f8*/ 	.word	0x0000aba0


	//   ....[20]....
        /*00fc*/ 	.word	0x0000abd0


	//   ....[21]....
        /*0100*/ 	.word	0x0000b380


	//   ....[22]....
        /*0104*/ 	.word	0x0000b3f0


	//   ....[23]....
        /*0108*/ 	.word	0x0000b460


	//   ....[24]....
        /*010c*/ 	.word	0x0000b4d0


	//   ....[25]....
        /*0110*/ 	.word	0x0000b540


	//   ....[26]....
        /*0114*/ 	.word	0x0000b8c0


	//   ....[27]....
        /*0118*/ 	.word	0x0000b930


	//   ....[28]....
        /*011c*/ 	.word	0x0000b9a0


	//   ....[29]....
        /*0120*/ 	.word	0x0000ba10


	//   ....[30]....
        /*0124*/ 	.word	0x0000ba80


	//----- nvinfo : EIATTR_EXIT_INSTR_OFFSETS
	.align		4
.L_3480:
        /*0128*/ 	.byte	0x04, 0x1c
        /*012a*/ 	.short	(.L_3482 - .L_3481)


	//   ....[0]....
.L_3481:
        /*012c*/ 	.word	0x000005f0


	//   ....[1]....
        /*0130*/ 	.word	0x0000b320


	//----- nvinfo : EIATTR_MAX_THREADS
	.align		4
.L_3482:
        /*0134*/ 	.byte	0x04, 0x05
        /*0136*/ 	.short	(.L_3484 - .L_3483)
.L_3483:
        /*0138*/ 	.word	0x00000100
        /*013c*/ 	.word	0x00000001
        /*0140*/ 	.word	0x00000001


	//----- nvinfo : EIATTR_CRS_STACK_SIZE
	.align		4
.L_3484:
        /*0144*/ 	.byte	0x04, 0x1e
        /*0146*/ 	.short	(.L_3486 - .L_3485)
.L_3485:
        /*0148*/ 	.word	0x00000000


	//----- nvinfo : EIATTR_CBANK_PARAM_SIZE
	.align		4
.L_3486:
        /*014c*/ 	.byte	0x03, 0x19
        /*014e*/ 	.short	0x00e8


	//----- nvinfo : EIATTR_PARAM_CBANK
	.align		4
        /*0150*/ 	.byte	0x04, 0x0a
        /*0152*/ 	.short	(.L_3488 - .L_3487)
	.align		4
.L_3487:
        /*0154*/ 	.word	index@(.nv.constant0._ZN10layer_norm13ln_fwd_kernelINS_13Kernel_traitsI6__halfffffjLj6144ELj1ELj1ELj8ELj16ENS_18Kernel_traits_baseILj6144ES2_ffffjLj256EEEEELb1ELb0ELb1ELb1EEEvNS_9FwdParamsE)
        /*0158*/ 	.short	0x0210
        /*015a*/ 	.short	0x00e8


	//----- nvinfo : EIATTR_SW_WAR
	.align		4
.L_3488:
        /*015c*/ 	.byte	0x04, 0x36
        /*015e*/ 	.short	(.L_3490 - .L_3489)
.L_3489:
        /*0160*/ 	.word	0x00000008
.L_3490:


//--------------------- .nv.info._ZN10layer_norm13ln_fwd_kernelINS_13Kernel_traitsI6__halfffffjLj6144ELj1ELj1ELj8ELj16ENS_18Kernel_traits_baseILj6144ES2_ffffjLj256EEEEELb1ELb1ELb0ELb0EEEvNS_9FwdParamsE --------------------------
	.section	.nv.info._ZN10layer_norm13ln_fwd_kernelINS_13Kernel_traitsI6__halfffffjLj6144ELj1ELj1ELj8ELj16ENS_18Kernel_traits_baseILj6144ES2_ffffjLj256EEEEELb1ELb1ELb0ELb0EEEvNS_9FwdParamsE,"",@"SHT_CUDA_INFO"
	.sectionflags	@""
	.align	4


	//----- nvinfo : EIATTR_CUDA_API_VERSION
	.align		4
        /*0000*/ 	.byte	0x04, 0x37
        /*0002*/ 	.short	(.L_3492 - .L_3491)
.L_3491:
        /*0004*/ 	.word	0x00000082


	//----- nvinfo : EIATTR_KPARAM_INFO
	.align		4
.L_3492:
        /*0008*/ 	.byte	0x04, 0x17
        /*000a*/ 	.short	(.L_3494 - .L_3493)
.L_3493:
        /*000c*/ 	.word	0x00000000
        /*0010*/ 	.short	0x0000
        /*0012*/ 	.short	0x0000
        /*0014*/ 	.byte	0x00, 0xf0, 0xa1, 0x03


	//----- nvinfo : EIATTR_SPARSE_MMA_MASK
	.align		4
.L_3494:
        /*0018*/ 	.byte	0x03, 0x50
        /*001a*/ 	.short	0x0000


	//----- nvinfo : EIATTR_MAXREG_COUNT
	.align		4
        /*001c*/ 	.byte	0x03, 0x1b
        /*001e*/ 	.short	0x00ff


	//----- nvinfo : EIATTR_NUM_BARRIERS
	.align		4
        /*0020*/ 	.byte	0x02, 0x4c
        /*0022*/ 	.byte	0x01
	.zero		1


	//----- nvinfo : EIATTR_MERCURY_ISA_VERSION
	.align		4
        /*0024*/ 	.byte	0x03, 0x5f
        /*0026*/ 	.short	0x0101


	//----- nvinfo : EIATTR_COOP_GROUP_MASK_REGIDS
	.align		4
        /*0028*/ 	.byte	0x04, 0x29
        /*002a*/ 	.short	(.L_3496 - .L_3495)


	//   ....[0]....
.L_3495:
        /*002c*/ 	.word	0xffffffff


	//   ....[1]....
        /*0030*/ 	.word	0xffffffff


	//   ....[2]....
        /*0034*/ 	.word	0xffffffff


	//   ....[3]....
        /*0038*/ 	.word	0xffffffff


	//   ....[4]....
        /*003c*/ 	.word	0xffffffff


	//   ....[5]....
        /*0040*/ 	.word	0xffffffff


	//   ....[6]....
        /*0044*/ 	.word	0xffffffff


	//   ....[7]....
        /*0048*/ 	.word	0xffffffff


	//   ....[8]....
        /*004c*/ 	.word	0xffffffff


	//   ....[9]....
        /*0050*/ 	.word	0xffffffff


	//   ....[10]....
        /*0054*/ 	.word	0xffffffff


	//   ....[11]....
        /*0058*/ 	.word	0xffffffff


	//   ....[12]....
        /*005c*/ 	.word	0xffffffff


	//   ....[13]....
        /*0060*/ 	.word	0xffffffff


	//   ....[14]....
        /*0064*/ 	.word	0xffffffff


	//   ....[15]....
        /*0068*/ 	.word	0xffffffff


	//   ....[16]....
        /*006c*/ 	.word	0xffffffff


	//   ....[17]....
        /*0070*/ 	.word	0xffffffff


	//   ....[18]....
        /*0074*/ 	.word	0xffffffff


	//   ....[19]....
        /*0078*/ 	.word	0xffffffff


	//   ....[20]....
        /*007c*/ 	.word	0xffffffff


	//   ....[21]....
        /*0080*/ 	.word	0x05000084


	//   ....[22]....
        /*0084*/ 	.word	0x05000084


	//   ....[23]....
        /*0088*/ 	.word	0x05000084


	//   ....[24]....
        /*008c*/ 	.word	0x05000084


	//   ....[25]....
        /*0090*/ 	.word	0x05000084


	//   ....[26]....
        /*0094*/ 	.word	0x05000084


	//   ....[27]....
        /*0098*/ 	.word	0x05000084


	//   ....[28]....
        /*009c*/ 	.word	0x05000084


	//   ....[29]....
        /*00a0*/ 	.word	0x05000084


	//   ....[30]....
        /*00a4*/ 	.word	0x05000084


	//----- nvinfo : EIATTR_COOP_GROUP_INSTR_OFFSETS
	.align		4
.L_3496:
        /*00a8*/ 	.byte	0x04, 0x28
        /*00aa*/ 	.short	(.L_3498 - .L_3497)


	//   ....[0]....
.L_3497:
        /*00ac*/ 	.word	0x0000a230


	//   ....[1]....
        /*00b0*/ 	.word	0x0000a250


	//   ....[2]....
        /*00b4*/ 	.word	0x0000a270


	//   ....[3]....
        /*00b8*/ 	.word	0x0000a290


	//   ....[4]....
        /*00bc*/ 	.word	0x0000a2b0


	//   ....[5]....
        /*00c0*/ 	.word	0x0000a5f0


	//   ....[6]....
        /*00c4*/ 	.word	0x0000a610


	//   ....[7]....
        /*00c8*/ 	.word	0x0000a630


	//   ....[8]....
        /*00cc*/ 	.word	0x0000a650


	//   ....[9]....
        /*00d0*/ 	.word	0x0000a670


	//   ....[10]....
        /*00d4*/ 	.word	0x0000a800


	//   ....[11]....
        /*00d8*/ 	.word	0x0000a830


	//   ....[12]....
        /*00dc*/ 	.word	0x0000a890


	//   ....[13]....
        /*00e0*/ 	.word	0x0000a8c0


	//   ....[14]....
        /*00e4*/ 	.word	0x0000a920


	//   ....[15]....
        /*00e8*/ 	.word	0x0000a9b0


	//   ....[16]....
        /*00ec*/ 	.word	0x0000aa10


	//   ....[17]....
        /*00f0*/ 	.word	0x0000aa20


	//   ....[18]....
        /*00f4*/ 	.word	0x0000aae0


	//   ....[19]....
        /*00f8*/ 	.word	0x0000aaf0


	//   ....[20]....
        /*00fc*/ 	.word	0x0000ab40


	//   ....[21]....
        /*0100*/ 	.word	0x0000b420


	//   ....[22]....
        /*0104*/ 	.word	0x0000b490


	//   ....[23]....
        /*0108*/ 	.word	0x0000b500


	//   ....[24]....
        /*010c*/ 	.word	0x0000b570


	//   ....[25]....
        /*0110*/ 	.word	0x0000b5e0


	//   ....[26]....
        /*0114*/ 	.word	0x0000b970


	//   ....[27]....
        /*0118*/ 	.word	0x0000b9e0


	//   ....[28]....
        /*011c*/ 	.word	0x0000ba50


	//   ....[29]....
        /*0120*/ 	.word	0x0000bac0


	//   ....[30]....
        /*0124*/ 	.word	0x0000bb30


	//----- nvinfo : EIATTR_EXIT_INSTR_OFFSETS
	.align		4
.L_3498:
        /*0128*/ 	.byte	0x04, 0x1c
        /*012a*/ 	.short	(.L_3500 - .L_3499)


	//   ....[0]....
.L_3499:
        /*012c*/ 	.word	0x00000cd0


	//   ....[1]....
        /*0130*/ 	.word	0x0000b3c0


	//----- nvinfo : EIATTR_MAX_THREADS
	.align		4
.L_3500:
        /*0134*/ 	.byte	0x04, 0x05
        /*0136*/ 	.short	(.L_3502 - .L_3501)
.L_3501:
        /*0138*/ 	.word	0x00000100
        /*013c*/ 	.word	0x00000001
        /*0140*/ 	.word	0x00000001


	//----- nvinfo : EIATTR_CRS_STACK_SIZE
	.align		4
.L_3502:
        /*0144*/ 	.byte	0x04, 0x1e
        /*0146*/ 	.short	(.L_3504 - .L_3503)
.L_3503:
        /*0148*/ 	.word	0x00000000


	//----- nvinfo : EIATTR_CBANK_PARAM_SIZE
	.align		4
.L_3504:
        /*014c*/ 	.byte	0x03, 0x19
        /*014e*/ 	.short	0x00e8


	//----- nvinfo : EIATTR_PARAM_CBANK
	.align		4
        /*0150*/ 	.byte	0x04, 0x0a
        /*0152*/ 	.short	(.L_3506 - .L_3505)
	.align		4
.L_3505:
        /*0154*/ 	.word	index@(.nv.constant0._ZN10layer_norm13ln_fwd_kernelINS_13Kernel_traitsI6__halfffffjLj6144ELj1ELj1ELj8ELj16ENS_18Kernel_traits_baseILj6144ES2_ffffjLj256EEEEELb1ELb1ELb0ELb0EEEvNS_9FwdParamsE)
        /*0158*/ 	.short	0x0210
        /*015a*/ 	.short	0x00e8


	//----- nvinfo : EIATTR_SW_WAR
	.align		4
.L_3506:
        /*015c*/ 	.byte	0x04, 0x36
        /*015e*/ 	.short	(.L_3508 - .L_3507)
.L_3507:
        /*0160*/ 	.word	0x00000008
.L_3508:


//--------------------- .nv.info._ZN10layer_norm13ln_fwd_kernelINS_13Kernel_traitsI6__halfffffjLj6144ELj1ELj1ELj8ELj16ENS_18Kernel_traits_baseILj6144ES2_ffffjLj256EEEEELb1ELb1ELb0ELb1EEEvNS_9FwdParamsE --------------------------
	.section	.nv.info._ZN10layer_norm13ln_fwd_kernelINS_13Kernel_traitsI6__halfffffjLj6144ELj1ELj1ELj8ELj16ENS_18Kernel_traits_baseILj6144ES2_ffffjLj256EEEEELb1ELb1ELb0ELb1EEEvNS_9FwdParamsE,"",@"SHT_CUDA_INFO"
	.sectionflags	@""
	.align	4


	//----- nvinfo : EIATTR_CUDA_API_VERSION
	.align		4
        /*0000*/ 	.byte	0x04, 0x37
        /*0002*/ 	.short	(.L_3510 - .L_3509)
.L_3509:
        /*0004*/ 	.word	0x00000082


	//----- nvinfo : EIATTR_KPARAM_INFO
	.align		4
.L_3510:
        /*0008*/ 	.byte	0x04, 0x17
        /*000a*/ 	.short	(.L_3512 - .L_3511)
.L_3511:
        /*000c*/ 	.word	0x00000000
        /*0010*/ 	.short	0x0000
        /*0012*/ 	.short	0x0000
        /*0014*/ 	.byte	0x00, 0xf0, 0xa1, 0x03


	//----- nvinfo : EIATTR_SPARSE_MMA_MASK
	.align		4
.L_3512:
        /*0018*/ 	.byte	0x03, 0x50
        /*001a*/ 	.short	0x0000


	//----- nvinfo : EIATTR_MAXREG_COUNT
	.align		4
        /*001c*/ 	.byte	0x03, 0x1b
        /*001e*/ 	.short	0x00ff


	//----- nvinfo : EIATTR_NUM_BARRIERS
	.align		4
        /*0020*/ 	.byte	0x02, 0x4c
        /*0022*/ 	.byte	0x01
	.zero		1


	//----- nvinfo : EIATTR_MERCURY_ISA_VERSION
	.align		4
        /*0024*/ 	.byte	0x03, 0x5f
        /*0026*/ 	.short	0x0101


	//----- nvinfo : EIATTR_COOP_GROUP_MASK_REGIDS
	.align		4
        /*0028*/ 	.byte	0x04, 0x29
        /*002a*/ 	.short	(.L_3514 - .L_3513)


	//   ....[0]....
.L_3513:
        /*002c*/ 	.word	0xffffffff


	//   ....[1]....
        /*0030*/ 	.word	0xffffffff


	//   ....[2]....
        /*0034*/ 	.word	0xffffffff


	//   ....[3]....
        /*0038*/ 	.word	0xffffffff


	//   ....[4]....
        /*003c*/ 	.word	0xffffffff


	//   ....[5]....
        /*0040*/ 	.word	0xffffffff


	//   ....[6]....
        /*0044*/ 	.word	0xffffffff


	//   ....[7]....
        /*0048*/ 	.word	0xffffffff


	//   ....[8]....
        /*004c*/ 	.word	0xffffffff


	//   ....[9]....
        /*0050*/ 	.word	0xffffffff


	//   ....[10]....
        /*0054*/ 	.word	0xffffffff


	//   ....[11]....
        /*0058*/ 	.word	0xffffffff


	//   ....[12]....
        /*005c*/ 	.word	0xffffffff


	//   ....[13]....
        /*0060*/ 	.word	0xffffffff


	//   ....[14]....
        /*0064*/ 	.word	0xffffffff


	//   ....[15]....
        /*0068*/ 	.word	0xffffffff


	//   ....[16]....
        /*006c*/ 	.word	0xffffffff


	//   ....[17]....
        /*0070*/ 	.word	0xffffffff


	//   ....[18]....
        /*0074*/ 	.word	0xffffffff


	//   ....[19]....
        /*0078*/ 	.word	0xffffffff


	//   ....[20]....
        /*007c*/ 	.word	0xffffffff


	//   ....[21]....
        /*0080*/ 	.word	0x05000078


	//   ....[22]....
        /*0084*/ 	.word	0x05000078


	//   ....[23]....
        /*0088*/ 	.word	0x05000078


	//   ....[24]....
        /*008c*/ 	.word	0x05000078


	//   ....[25]....
        /*0090*/ 	.word	0x05000078


	//   ....[26]....
        /*0094*/ 	.word	0x05000078


	//   ....[27]....
        /*0098*/ 	.word	0x05000078


	//   ....[28]....
        /*009c*/ 	.word	0x05000078


	//   ....[29]....
        /*00a0*/ 	.word	0x05000078


	//   ....[30]....
        /*00a4*/ 	.word	0x05000078


	//----- nvinfo : EIATTR_COOP_GROUP_INSTR_OFFSETS
	.align		4
.L_3514:
        /*00a8*/ 	.byte	0x04, 0x28
        /*00aa*/ 	.short	(.L_3516 - .L_3515)


	//   ....[0]....
.L_3515:
        /*00ac*/ 	.word	0x00009700


	//   ....[1]....
        /*00b0*/ 	.word	0x00009720


	//   ....[2]....
        /*00b4*/ 	.word	0x00009740


	//   ....[3]....
        /*00b8*/ 	.word	0x00009760


	//   ....[4]....
        /*00bc*/ 	.word	0x00009780


	//   ....[5]....
        /*00c0*/ 	.word	0x00009ab0


	//   ....[6]....
        /*00c4*/ 	.word	0x00009ad0


	//   ....[7]....
        /*00c8*/ 	.word	0x00009af0


	//   ....[8]....
        /*00cc*/ 	.word	0x00009b10


	//   ....[9]....
        /*00d0*/ 	.word	0x00009b30


	//   ....[10]....
        /*00d4*/ 	.word	0x00009c90


	//   ....[11]....
        /*00d8*/ 	.word	0x00009d00


	//   ....[12]....
        /*00dc*/ 	.word	0x00009d20


	//   ....[13]....
        /*00e0*/ 	.word	0x00009d30


	//   ....[14]....
        /*00e4*/ 	.word	0x00009d60


	//   ....[15]....
        /*00e8*/ 	.word	0x00009e00


	//   ....[16]....
        /*00ec*/ 	.word	0x00009e30


	//   ....[17]....
        /*00f0*/ 	.word	0x00009ec0


	//   ....[18]....
        /*00f4*/ 	.word	0x00009f20


	//   ....[19]....
        /*00f8*/ 	.word	0x00009fc0


	//   ....[20]....
        /*00fc*/ 	.word	0x00009fe0


	//   ....[21]....
        /*0100*/ 	.word	0x0000a6c0


	//   ....[22]....
        /*0104*/ 	.word	0x0000a730


	//   ....[23]....
        /*0108*/ 	.word	0x0000a7a0


	//   ....[24]....
        /*010c*/ 	.word	0x0000a810


	//   ....[25]....
        /*0110*/ 	.word	0x0000a880


	//   ....[26]....
        /*0114*/ 	.word	0x0000abf0


	//   ....[27]....
        /*0118*/ 	.word	0x0000ac60


	//   ....[28]....
        /*011c*/ 	.word	0x0000acd0


	//   ....[29]....
        /*0120*/ 	.word	0x0000ad40


	//   ....[30]....
        /*0124*/ 	.word	0x0000adb0


	//----- nvinfo : EIATTR_EXIT_INSTR_OFFSETS
	.align		4
.L_3516:
        /*0128*/ 	.byte	0x04, 0x1c
        /*012a*/ 	.short	(.L_3518 - .L_3517)


	//   ....[0]....
.L_3517:
        /*012c*/ 	.word	0x00000630


	//   ....[1]....
        /*0130*/ 	.word	0x0000a660


	//----- nvinfo : EIATTR_MAX_THREADS
	.align		4
.L_3518:
        /*0134*/ 	.byte	0x04, 0x05
        /*0136*/ 	.short	(.L_3520 - .L_3519)
.L_3519:
        /*0138*/ 	.word	0x00000100
        /*013c*/ 	.word	0x00000001
        /*0140*/ 	.word	0x00000001


	//----- nvinfo : EIATTR_CRS_STACK_SIZE
	.align		4
.L_3520:
        /*0144*/ 	.byte	0x04, 0x1e
        /*0146*/ 	.short	(.L_3522 - .L_3521)
.L_3521:
        /*0148*/ 	.word	0x00000000


	//----- nvinfo : EIATTR_CBANK_PARAM_SIZE
	.align		4
.L_3522:
        /*014c*/ 	.byte	0x03, 0x19
        /*014e*/ 	.short	0x00e8


	//----- nvinfo : EIATTR_PARAM_CBANK
	.align		4
        /*0150*/ 	.byte	0x04, 0x0a
        /*0152*/ 	.short	(.L_3524 - .L_3523)
	.align		4
.L_3523:
        /*0154*/ 	.word	index@(.nv.constant0._ZN10layer_norm13ln_fwd_kernelINS_13Kernel_traitsI6__halfffffjLj6144ELj1ELj1ELj8ELj16ENS_18Kernel_traits_baseILj6144ES2_ffffjLj256EEEEELb1ELb1ELb0ELb1EEEvNS_9FwdParamsE)
        /*0158*/ 	.short	0x0210
        /*015a*/ 	.short	0x00e8


	//----- nvinfo : EIATTR_SW_WAR
	.align		4
.L_3524:
        /*015c*/ 	.byte	0x04, 0x36
        /*015e*/ 	.short	(.L_3526 - .L_3525)
.L_3525:
        /*0160*/ 	.word	0x00000008
.L_3526:


//--------------------- .nv.info._ZN10layer_norm13ln_fwd_kernelINS_13Kernel_traitsI6__halfffffjLj6144ELj1ELj1ELj8ELj16ENS_18Kernel_traits_baseILj6144ES2_ffffjLj256EEEEELb1ELb1ELb1ELb0EEEvNS_9FwdParamsE --------------------------
	.section	.nv.info._ZN10layer_norm13ln_fwd_kernelINS_13Kernel_traitsI6__halfffffjLj6144ELj1ELj1ELj8ELj16ENS_18Kernel_traits_baseILj6144ES2_ffffjLj256EEEEELb1ELb1ELb1ELb0EEEvNS_9FwdParamsE,"",@"SHT_CUDA_INFO"
	.sectionflags	@""
	.align	4


	//----- nvinfo : EIATTR_CUDA_API_VERSION
	.align		4
        /*0000*/ 	.byte	0x04, 0x37
        /*0002*/ 	.short	(.L_3528 - .L_3527)
.L_3527:
        /*0004*/ 	.word	0x00000082


	//----- nvinfo : EIATTR_KPARAM_INFO
	.align		4
.L_3528:
        /*0008*/ 	.byte	0x04, 0x17
        /*000a*/ 	.short	(.L_3530 - .L_3529)
.L_3529:
        /*000c*/ 	.word	0x00000000
        /*0010*/ 	.short	0x0000
        /*0012*/ 	.short	0x0000
        /*0014*/ 	.byte	0x00, 0xf0, 0xa1, 0x03


	//----- nvinfo : EIATTR_SPARSE_MMA_MASK
	.align		4
.L_3530:
        /*0018*/ 	.byte	0x03, 0x50
        /*001a*/ 	.short	0x0000


	//----- nvinfo : EIATTR_MAXREG_COUNT
	.align		4
        /*001c*/ 	.byte	0x03, 0x1b
        /*001e*/ 	.short	0x00ff


	//----- nvinfo : EIATTR_NUM_BARRIERS
	.align		4
        /*0020*/ 	.byte	0x02, 0x4c
        /*0022*/ 	.byte	0x01
	.zero		1


	//----- nvinfo : EIATTR_MERCURY_ISA_VERSION
	.align		4
        /*0024*/ 	.byte	0x03, 0x5f
        /*0026*/ 	.short	0x0101


	//----- nvinfo : EIATTR_COOP_GROUP_MASK_REGIDS
	.align		4
        /*0028*/ 	.byte	0x04, 0x29
        /*002a*/ 	.short	(.L_3532 - .L_3531)


	//   ....[0]....
.L_3531:
        /*002c*/ 	.word	0xffffffff


	//   ....[1]....
        /*0030*/ 	.word	0xffffffff


	//   ....[2]....
        /*0034*/ 	.word	0xffffffff


	//   ....[3]....
        /*0038*/ 	.word	0xffffffff


	//   ....[4]....
        /*003c*/ 	.word	0xffffffff


	//   ....[5]....
        /*0040*/ 	.word	0xffffffff


	//   ....[6]....
        /*0044*/ 	.word	0xffffffff


	//   ....[7]....
        /*0048*/ 	.word	0xffffffff


	//   ....[8]....
        /*004c*/ 	.word	0xffffffff


	//   ....[9]....
        /*0050*/ 	.word	0xffffffff


	//   ....[10]....
        /*0054*/ 	.word	0xffffffff


	//   ....[11]....
        /*0058*/ 	.word	0xffffffff


	//   ....[12]....
        /*005c*/ 	.word	0xffffffff


	//   ....[13]....
        /*0060*/ 	.word	0xffffffff


	//   ....[14]....
        /*0064*/ 	.word	0xffffffff


	//   ....[15]....
        /*0068*/ 	.word	0xffffffff


	//   ....[16]....
        /*006c*/ 	.word	0xffffffff


	//   ....[17]....
        /*0070*/ 	.word	0xffffffff


	//   ....[18]....
        /*0074*/ 	.word	0xffffffff


	//   ....[19]....
        /*0078*/ 	.word	0xffffffff


	//   ....[20]....
        /*007c*/ 	.word	0xffffffff


	//   ....[21]....
        /*0080*/ 	.word	0x050000a3


	//   ....[22]....
        /*0084*/ 	.word	0x050000a3


	//   ....[23]....
        /*0088*/ 	.word	0x050000a3


	//   ....[24]....
        /*008c*/ 	.word	0x050000a3


	//   ....[25]....
        /*0090*/ 	.word	0x050000a3


	//   ....[26]....
        /*0094*/ 	.word	0x050000a3


	//   ....[27]....
        /*0098*/ 	.word	0x050000a3


	//   ....[28]....
        /*009c*/ 	.word	0x050000a3


	//   ....[29]....
        /*00a0*/ 	.word	0x050000a3


	//   ....[30]....
        /*00a4*/ 	.word	0x050000a3


	//----- nvinfo : EIATTR_COOP_GROUP_INSTR_OFFSETS
	.align		4
.L_3532:
        /*00a8*/ 	.byte	0x04, 0x28
        /*00aa*/ 	.short	(.L_3534 - .L_3533)


	//   ....[0]....
.L_3533:
        /*00ac*/ 	.word	0x0000b280


	//   ....[1]....
        /*00b0*/ 	.word	0x0000b2a0


	//   ....[2]....
        /*00b4*/ 	.word	0x0000b2c0


	//   ....[3]....
        /*00b8*/ 	.word	0x0000b2e0


	//   ....[4]....
        /*00bc*/ 	.word	0x0000b300


	//   ....[5]....
        /*00c0*/ 	.word	0x0000b640


	//   ....[6]....
        /*00c4*/ 	.word	0x0000b660


	//   ....[7]....
        /*00c8*/ 	.word	0x0000b680


	//   ....[8]....
        /*00cc*/ 	.word	0x0000b6a0


	//   ....[9]....
        /*00d0*/ 	.word	0x0000b6c0


	//   ....[10]....
        /*00d4*/ 	.word	0x0000b8a0


	//   ....[11]....
        /*00d8*/ 	.word	0x0000b8e0


	//   ....[12]....
        /*00dc*/ 	.word	0x0000b960


	//   ....[13]....
        /*00e0*/ 	.word	0x0000b9a0


	//   ....[14]....
        /*00e4*/ 	.word	0x0000b9d0


	//   ....[15]....
        /*00e8*/ 	.word	0x0000b9f0


	//   ....[16]....
        /*00ec*/ 	.word	0x0000ba40


	//   ....[17]....
        /*00f0*/ 	.word	0x0000bab0


	//   ....[18]....
        /*00f4*/ 	.word	0x0000bb20


	//   ....[19]....
        /*00f8*/ 	.word	0x0000bbe0


	//   ....[20]....
        /*00fc*/ 	.word	0x0000bbf0


	//   ....[21]....
        /*0100*/ 	.word	0x0000c500


	//   ....[22]....
        /*0104*/ 	.word	0x0000c570


	//   ....[23]....
        /*0108*/ 	.word	0x0000c5e0


	//   ....[24]....
        /*010c*/ 	.word	0x0000c650


	//   ....[25]....
        /*0110*/ 	.word	0x0000c6c0


	//   ....[26]....
        /*0114*/ 	.word	0x0000ca40


	//   ....[27]....
        /*0118*/ 	.word	0x0000cab0


	//   ....[28]....
        /*011c*/ 	.word	0x0000cb20


	//   ....[29]....
        /*0120*/ 	.word	0x0000cb90


	//   ....[30]....
        /*0124*/ 	.word	0x0000cc00


	//----- nvinfo : EIATTR_EXIT_INSTR_OFFSETS
	.align		4
.L_3534:
        /*0128*/ 	.byte	0x04, 0x1c
        /*012a*/ 	.short	(.L_3536 - .L_3535)


	//   ....[0]....
.L_3535:
        /*012c*/ 	.word	0x00000c90


	//   ....[1]....
        /*0130*/ 	.word	0x0000c4a0


	//----- nvinfo : EIATTR_MAX_THREADS
	.align		4
.L_3536:
        /*0134*/ 	.byte	0x04, 0x05
        /*0136*/ 	.short	(.L_3538 - .L_3537)
.L_3537:
        /*0138*/ 	.word	0x00000100
        /*013c*/ 	.word	0x00000001
        /*0140*/ 	.word	0x00000001


	//----- nvinfo : EIATTR_CRS_STACK_SIZE
	.align		4
.L_3538:
        /*0144*/ 	.byte	0x04, 0x1e
        /*0146*/ 	.short	(.L_3540 - .L_3539)
.L_3539:
        /*0148*/ 	.word	0x00000000


	//----- nvinfo : EIATTR_CBANK_PARAM_SIZE
	.align		4
.L_3540:
        /*014c*/ 	.byte	0x03, 0x19
        /*014e*/ 	.short	0x00e8


	//----- nvinfo : EIATTR_PARAM_CBANK
	.align		4
        /*0150*/ 	.byte	0x04, 0x0a
        /*0152*/ 	.short	(.L_3542 - .L_3541)
	.align		4
.L_3541:
        /*0154*/ 	.word	index@(.nv.constant0._ZN10layer_norm13ln_fwd_kernelINS_13Kernel_traitsI6__halfffffjLj6144ELj1ELj1ELj8ELj16ENS_18Kernel_traits_baseILj6144ES2_ffffjLj256EEEEELb1ELb1ELb1ELb0EEEvNS_9FwdParamsE)
        /*0158*/ 	.short	0x0210
        /*015a*/ 	.short	0x00e8


	//----- nvinfo : EIATTR_SW_WAR
	.align		4
.L_3542:
        /*015c*/ 	.byte	0x04, 0x36
        /*015e*/ 	.short	(.L_3544 - .L_3543)
.L_3543:
        /*0160*/ 	.word	0x00000008
.L_3544:


//--------------------- .nv.info._ZN10layer_norm13ln_fwd_kernelINS_13Kernel_traitsI6__halfffffjLj6144ELj1ELj1ELj8ELj16ENS_18Kernel_traits_baseILj6144ES2_ffffjLj256EEEEELb1ELb1ELb1ELb1EEEvNS_9FwdParamsE --------------------------
	.section	.nv.info._ZN10layer_norm13ln_fwd_kernelINS_13Kernel_traitsI6__halfffffjLj6144ELj1ELj1ELj8ELj16ENS_18Kernel_traits_baseILj6144ES2_ffffjLj256EEEEELb1ELb1ELb1ELb1EEEvNS_9FwdParamsE,"",@"SHT_CUDA_INFO"
	.sectionflags	@""
	.align	4


	//----- nvinfo : EIATTR_CUDA_API_VERSION
	.align		4
        /*0000*/ 	.byte	0x04, 0x37
        /*0002*/ 	.short	(.L_3546 - .L_3545)
.L_3545:
        /*0004*/ 	.word	0x00000082


	//----- nvinfo : EIATTR_KPARAM_INFO
	.align		4
.L_3546:
        /*0008*/ 	.byte	0x04, 0x17
        /*000a*/ 	.short	(.L_3548 - .L_3547)
.L_3547:
        /*000c*/ 	.word	0x00000000
        /*0010*/ 	.short	0x0000
        /*0012*/ 	.short	0x0000
        /*0014*/ 	.byte	0x00, 0xf0, 0xa1, 0x03


	//----- nvinfo : EIATTR_SPARSE_MMA_MASK
	.align		4
.L_3548:
        /*0018*/ 	.byte	0x03, 0x50
        /*001a*/ 	.short	0x0000


	//----- nvinfo : EIATTR_MAXREG_COUNT
	.align		4
        /*001c*/ 	.byte	0x03, 0x1b
        /*001e*/ 	.short	0x00ff


	//----- nvinfo : EIATTR_NUM_BARRIERS
	.align		4
        /*0020*/ 	.byte	0x02, 0x4c
        /*0022*/ 	.byte	0x01
	.zero		1


	//----- nvinfo : EIATTR_MERCURY_ISA_VERSION
	.align		4
        /*0024*/ 	.byte	0x03, 0x5f
        /*0026*/ 	.short	0x0101


	//----- nvinfo : EIATTR_COOP_GROUP_MASK_REGIDS
	.align		4
        /*0028*/ 	.byte	0x04, 0x29
        /*002a*/ 	.short	(.L_3550 - .L_3549)


	//   ....[0]....
.L_3549:
        /*002c*/ 	.word	0xffffffff


	//   ....[1]....
        /*0030*/ 	.word	0xffffffff


	//   ....[2]....
        /*0034*/ 	.word	0xffffffff


	//   ....[3]....
        /*0038*/ 	.word	0xffffffff


	//   ....[4]....
        /*003c*/ 	.word	0xffffffff


	//   ....[5]....
        /*0040*/ 	.word	0xffffffff


	//   ....[6]....
        /*0044*/ 	.word	0xffffffff


	//   ....[7]....
        /*0048*/ 	.word	0xffffffff


	//   ....[8]....
        /*004c*/ 	.word	0xffffffff


	//   ....[9]....
        /*0050*/ 	.word	0xffffffff


	//   ....[10]....
        /*0054*/ 	.word	0xffffffff


	//   ....[11]....
        /*0058*/ 	.word	0xffffffff


	//   ....[12]....
        /*005c*/ 	.word	0xffffffff


	//   ....[13]....
        /*0060*/ 	.word	0xffffffff


	//   ....[14]....
        /*0064*/ 	.word	0xffffffff


	//   ....[15]....
        /*0068*/ 	.word	0xffffffff


	//   ....[16]....
        /*006c*/ 	.word	0xffffffff


	//   ....[17]....
        /*0070*/ 	.word	0xffffffff


	//   ....[18]....
        /*0074*/ 	.word	0xffffffff


	//   ....[19]....
        /*0078*/ 	.word	0xffffffff


	//   ....[20]....
        /*007c*/ 	.word	0xffffffff


	//   ....[21]....
        /*0080*/ 	.word	0x05000093


	//   ....[22]....
        /*0084*/ 	.word	0x05000093


	//   ....[23]....
        /*0088*/ 	.word	0x05000093


	//   ....[24]....
        /*008c*/ 	.word	0x05000093


	//   ....[25]....
        /*0090*/ 	.word	0x05000093


	//   ....[26]....
        /*0094*/ 	.word	0x05000093


	//   ....[27]....
        /*0098*/ 	.word	0x05000093


	//   ....[28]....
        /*009c*/ 	.word	0x05000093


	//   ....[29]....
        /*00a0*/ 	.word	0x05000093


	//   ....[30]....
        /*00a4*/ 	.word	0x05000093


	//----- nvinfo : EIATTR_COOP_GROUP_INSTR_OFFSETS
	.align		4
.L_3550:
        /*00a8*/ 	.byte	0x04, 0x28
        /*00aa*/ 	.short	(.L_3552 - .L_3551)


	//   ....[0]....
.L_3551:
        /*00ac*/ 	.word	0x0000a530


	//   ....[1]....
        /*00b0*/ 	.word	0x0000a550


	//   ....[2]....
        /*00b4*/ 	.word	0x0000a570


	//   ....[3]....
        /*00b8*/ 	.word	0x0000a590


	//   ....[4]....
        /*00bc*/ 	.word	0x0000a5b0


	//   ....[5]....
        /*00c0*/ 	.word	0x0000a8e0


	//   ....[6]....
        /*00c4*/ 	.word	0x0000a900


	//   ....[7]....
        /*00c8*/ 	.word	0x0000a920


	//   ....[8]....
        /*00cc*/ 	.word	0x0000a940


	//   ....[9]....
        /*00d0*/ 	.word	0x0000a960


	//   ....[10]....
        /*00d4*/ 	.word	0x0000aad0


	//   ....[11]....
        /*00d8*/ 	.word	0x0000ab30


	//   ....[12]....
        /*00dc*/ 	.word	0x0000ab50


	//   ....[13]....
        /*00e0*/ 	.word	0x0000ab60


	//   ....[14]....
        /*00e4*/ 	.word	0x0000abd0


	//   ....[15]....
        /*00e8*/ 	.word	0x0000ac30


	//   ....[16]....
        /*00ec*/ 	.word	0x0000ac60


	//   ....[17]....
        /*00f0*/ 	.word	0x0000ace0


	//   ....[18]....
        /*00f4*/ 	.word	0x0000ad40


	//   ....[19]....
        /*00f8*/ 	.word	0x0000adf0


	//   ....[20]....
        /*00fc*/ 	.word	0x0000ae20


	//   ....[21]....
        /*0100*/ 	.word	0x0000b5c0


	//   ....[22]....
        /*0104*/ 	.word	0x0000b630


	//   ....[23]....
        /*0108*/ 	.word	0x0000b6a0


	//   ....[24]....
        /*010c*/ 	.word	0x0000b710


	//   ....[25]....
        /*0110*/ 	.word	0x0000b780


	//   ....[26]....
        /*0114*/ 	.word	0x0000bb00


	//   ....[27]....
        /*0118*/ 	.word	0x0000bb70


	//   ....[28]....
        /*011c*/ 	.word	0x0000bbe0


	//   ....[29]....
        /*0120*/ 	.word	0x0000bc50


	//   ....[30]....
        /*0124*/ 	.word	0x0000bcc0


	//----- nvinfo : EIATTR_EXIT_INSTR_OFFSETS
	.align		4
.L_3552:
        /*0128*/ 	.byte	0x04, 0x1c
        /*012a*/ 	.short	(.L_3554 - .L_3553)


	//   ....[0]....
.L_3553:
        /*012c*/ 	.word	0x00000270


	//   ....[1]....
        /*0130*/ 	.word	0x0000b560


	//----- nvinfo : EIATTR_MAX_THREADS
	.align		4
.L_3554:
        /*0134*/ 	.byte	0x04, 0x05
        /*0136*/ 	.short	(.L_3556 - .L_3555)
.L_3555:
        /*0138*/ 	.word	0x00000100
        /*013c*/ 	.word	0x00000001
        /*0140*/ 	.word	0x00000001


	//----- nvinfo : EIATTR_CRS_STACK_SIZE
	.align		4
.L_3556:
        /*0144*/ 	.byte	0x04, 0x1e
        /*0146*/ 	.short	(.L_3558 - .L_3557)
.L_3557:
        /*0148*/ 	.word	0x00000000


	//----- nvinfo : EIATTR_CBANK_PARAM_SIZE
	.align		4
.L_3558:
        /*014c*/ 	.byte	0x03, 0x19
        /*014e*/ 	.short	0x00e8


	//----- nvinfo : EIATTR_PARAM_CBANK
	.align		4
        /*0150*/ 	.byte	0x04, 0x0a
        /*0152*/ 	.short	(.L_3560 - .L_3559)
	.align		4
.L_3559:
        /*0154*/ 	.word	index@(.nv.constant0._ZN10layer_norm13ln_fwd_kernelINS_13Kernel_traitsI6__halfffffjLj6144ELj1ELj1ELj8ELj16ENS_18Kernel_traits_baseILj6144ES2_ffffjLj256EEEEELb1ELb1ELb1ELb1EEEvNS_9FwdParamsE)
        /*0158*/ 	.short	0x0210
        /*015a*/ 	.short	0x00e8


	//----- nvinfo : EIATTR_SW_WAR
	.align		4
.L_3560:
        /*015c*/ 	.byte	0x04, 0x36
        /*015e*/ 	.short	(.L_3562 - .L_3561)
.L_3561:
        /*0160*/ 	.word	0x00000008
.L_3562:


//--------------------- .nv.info._ZN10layer_norm13ln_fwd_kernelINS_13Kernel_traitsIfffffjLj6144ELj1ELj1ELj8ELj16ENS_18Kernel_traits_baseILj6144EfffffjLj256EEEEELb0ELb0ELb0ELb0EEEvNS_9FwdParamsE --------------------------
	.section	.nv.info._ZN10layer_norm13ln_fwd_kernelINS_13Kernel_traitsIfffffjLj6144ELj1ELj1ELj8ELj16ENS_18Kernel_traits_baseILj6144EfffffjLj256EEEEELb0ELb0ELb0ELb0EEEvNS_9FwdParamsE,"",@"SHT_CUDA_INFO"
	.sectionflags	@""
	.align	4


	//----- nvinfo : EIATTR_CUDA_API_VERSION
	.align		4
        /*0000*/ 	.byte	0x04, 0x37
        /*0002*/ 	.short	(.L_3564 - .L_3563)
.L_3563:
        /*0004*/ 	.word	0x00000082


	//----- nvinfo : EIATTR_KPARAM_INFO
	.align		4
.L_3564:
        /*0008*/ 	.byte	0x04, 0x17
        /*000a*/ 	.short	(.L_3566 - .L_3565)
.L_3565:
        /*000c*/ 	.word	0x00000000
        /*0010*/ 	.short	0x0000
        /*0012*/ 	.short	0x0000
        /*0014*/ 	.byte	0x00, 0xf0, 0xa1, 0x03


	//----- nvinfo : EIATTR_SPARSE_MMA_MASK
	.align		4
.L_3566:
        /*0018*/ 	.byte	0x03, 0x50
        /*001a*/ 	.short	0x0000


	//----- nvinfo : EIATTR_MAXREG_COUNT
	.align		4
        /*001c*/ 	.byte	0x03, 0x1b
        /*001e*/ 	.short	0x00ff


	//----- nvinfo : EIATTR_NUM_BARRIERS
	.align		4
        /*0020*/ 	.byte	0x02, 0x4c
        /*0022*/ 	.byte	0x01
	.zero		1


	//----- nvinfo : EIATTR_MERCURY_ISA_VERSION
	.align		4
        /*0024*/ 	.byte	0x03, 0x5f
        /*0026*/ 	.short	0x0101


	//----- nvinfo : EIATTR_COOP_GROUP_MASK_REGIDS
	.align		4
        /*0028*/ 	.byte	0x04, 0x29
        /*002a*/ 	.short	(.L_3568 - .L_3567)


	//   ....[0]....
.L_3567:
        /*002c*/ 	.word	0xffffffff


	//   ....[1]....
        /*0030*/ 	.word	0xffffffff


	//   ....[2]....
        /*0034*/ 	.word	0xffffffff


	//   ....[3]....
        /*0038*/ 	.word	0xffffffff


	//   ....[4]....
        /*003c*/ 	.word	0xffffffff


	//   ....[5]....
        /*0040*/ 	.word	0xffffffff


	//   ....[6]....
        /*0044*/ 	.word	0xffffffff


	//   ....[7]....
        /*0048*/ 	.word	0xffffffff


	//   ....[8]....
        /*004c*/ 	.word	0xffffffff


	//   ....[9]....
        /*0050*/ 	.word	0xffffffff


	//   ....[10]....
        /*0054*/ 	.word	0xffffffff


	//   ....[11]....
        /*0058*/ 	.word	0xffffffff


	//   ....[12]....
        /*005c*/ 	.word	0xffffffff


	//   ....[13]....
        /*0060*/ 	.word	0xffffffff


	//   ....[14]....
        /*0064*/ 	.word	0xffffffff


	//   ....[15]....
        /*0068*/ 	.word	0xffffffff


	//   ....[16]....
        /*006c*/ 	.word	0xffffffff


	//   ....[17]....
        /*0070*/ 	.word	0xffffffff


	//   ....[18]....
        /*0074*/ 	.word	0xffffffff


	//   ....[19]....
        /*0078*/ 	.word	0xffffffff


	//   ....[20]....
        /*007c*/ 	.word	0xffffffff


	//   ....[21]....
        /*0080*/ 	.word	0x05000016


	//   ....[22]....
        /*0084*/ 	.word	0x05000016


	//   ....[23]....
        /*0088*/ 	.word	0x05000016


	//   ....[24]....
        /*008c*/ 	.word	0x05000016


	//   ....[25]....
        /*0090*/ 	.word	0x05000016


	//   ....[26]....
        /*0094*/ 	.word	0x05000016


	//   ....[27]....
        /*0098*/ 	.word	0x05000016


	//   ....[28]....
        /*009c*/ 	.word	0x05000016


	//   ....[29]....
        /*00a0*/ 	.word	0x05000016


	//   ....[30]....
        /*00a4*/ 	.word	0x05000016


	//----- nvinfo : EIATTR_COOP_GROUP_INSTR_OFFSETS
	.align		4
.L_3568:
        /*00a8*/ 	.byte	0x04, 0x28
        /*00aa*/ 	.short	(.L_3570 - .L_3569)


	//   ....[0]....
.L_3569:
        /*00ac*/ 	.word	0x00001c40


	//   ....[1]....
        /*00b0*/ 	.word	0x00001c70


	//   ....[2]....
        /*00b4*/ 	.word	0x00001c90


	//   ....[3]....
        /*00b8*/ 	.word	0x00001cb0


	//   ....[4]....
        /*00bc*/ 	.word	0x00001cd0


	//   ....[5]....
        /*00c0*/ 	.word	0x00002020


	//   ....[6]....
        /*00c4*/ 	.word	0x00002040


	//   ....[7]....
        /*00c8*/ 	.word	0x00002060


	//   ....[8]....
        /*00cc*/ 	.word	0x00002080


	//   ....[9]....
        /*00d0*/ 	.word	0x000020a0


	//   ....[10]....
        /*00d4*/ 	.word	0x00002240


	//   ....[11]....
        /*00d8*/ 	.word	0x00002280


	//   ....[12]....
        /*00dc*/ 	.word	0x000022b0


	//   ....[13]....
        /*00e0*/ 	.word	0x000022c0


	//   ....[14]....
        /*00e4*/ 	.word	0x00002300


	//   ....[15]....
        /*00e8*/ 	.word	0x00002360


	//   ....[16]....
        /*00ec*/ 	.word	0x000023e0


	//   ....[17]....
        /*00f0*/ 	.word	0x00002460


	//   ....[18]....
        /*00f4*/ 	.word	0x000024b0


	//   ....[19]....
        /*00f8*/ 	.word	0x00002530


	//   ....[20]....
        /*00fc*/ 	.word	0x00002580


	//   ....[21]....
        /*0100*/ 	.word	0x00002e40


	//   ....[22]....
        /*0104*/ 	.word	0x00002eb0


	//   ....[23]....
        /*0108*/ 	.word	0x00002f20


	//   ....[24]....
        /*010c*/ 	.word	0x00002f90


	//   ....[25]....
        /*0110*/ 	.word	0x00003000


	//   ....[26]....
        /*0114*/ 	.word	0x000033a0


	//   ....[27]....
        /*0118*/ 	.word	0x00003410


	//   ....[28]....
        /*011c*/ 	.word	0x00003480


	//   ....[29]....
        /*0120*/ 	.word	0x000034f0


	//   ....[30]....
        /*0124*/ 	.word	0x00003560


	//----- nvinfo : EIATTR_EXIT_INSTR_OFFSETS
	.align		4
.L_3570:
        /*0128*/ 	.byte	0x04, 0x1c
        /*012a*/ 	.short	(.L_3572 - .L_3571)


	//   ....[0]....
.L_3571:
        /*012c*/ 	.word	0x00000750


	//   ....[1]....
        /*0130*/ 	.word	0x00002de0


	//----- nvinfo : EIATTR_MAX_THREADS
	.align		4
.L_3572:
        /*0134*/ 	.byte	0x04, 0x05
        /*0136*/ 	.short	(.L_3574 - .L_3573)
.L_3573:
        /*0138*/ 	.word	0x00000100
        /*013c*/ 	.word	0x00000001
        /*0140*/ 	.word	0x00000001


	//----- nvinfo : EIATTR_CRS_STACK_SIZE
	.align		4
.L_3574:
        /*0144*/ 	.byte	0x04, 0x1e
        /*0146*/ 	.short	(.L_3576 - .L_3575)
.L_3575:
        /*0148*/ 	.word	0x00000000


	//----- nvinfo : EIATTR_CBANK_PARAM_SIZE
	.align		4
.L_3576:
        /*014c*/ 	.byte	0x03, 0x19
        /*014e*/ 	.short	0x00e8


	//----- nvinfo : EIATTR_PARAM_CBANK
	.align		4
        /*0150*/ 	.byte	0x04, 0x0a
        /*0152*/ 	.short	(.L_3578 - .L_3577)
	.align		4
.L_3577:
        /*0154*/ 	.word	index@(.nv.constant0._ZN10layer_norm13ln_fwd_kernelINS_13Kernel_traitsIfffffjLj6144ELj1ELj1ELj8ELj16ENS_18Kernel_traits_baseILj6144EfffffjLj256EEEEELb0ELb0ELb0ELb0EEEvNS_9FwdParamsE)
        /*0158*/ 	.short	0x0210
        /*015a*/ 	.short	0x00e8


	//----- nvinfo : EIATTR_SW_WAR
	.align		4
.L_3578:
        /*015c*/ 	.byte	0x04, 0x36
        /*015e*/ 	.short	(.L_3580 - .L_3579)
.L_3579:
        /*0160*/ 	.word	0x00000008
.L_3580:


//--------------------- .nv.info._ZN10layer_norm13ln_fwd_kernelINS_13Kernel_traitsIfffffjLj6144ELj1ELj1ELj8ELj16ENS_18Kernel_traits_baseILj6144EfffffjLj256EEEEELb0ELb0ELb0ELb1EEEvNS_9FwdParamsE --------------------------
	.section	.nv.info._ZN10layer_norm13ln_fwd_kernelINS_13Kernel_traitsIfffffjLj6144ELj1ELj1ELj8ELj16ENS_18Kernel_traits_baseILj6144EfffffjLj256EEEEELb0ELb0ELb0ELb1EEEvNS_9FwdParamsE,"",@"SHT_CUDA_INFO"
	.sectionflags	@""
	.align	4


	//----- nvinfo : EIATTR_CUDA_API_VERSION
	.align		4
        /*0000*/ 	.byte	0x04, 0x37
        /*0002*/ 	.short	(.L_3582 - .L_3581)
.L_3581:
        /*0004*/ 	.word	0x00000082


	//----- nvinfo : EIATTR_KPARAM_INFO
	.align		4
.L_3582:
        /*0008*/ 	.byte	0x04, 0x17
        /*000a*/ 	.short	(.L_3584 - .L_3583)
.L_3583:
        /*000c*/ 	.word	0x00000000
        /*0010*/ 	.short	0x0000
        /*0012*/ 	.short	0x0000
        /*0014*/ 	.byte	0x00, 0xf0, 0xa1, 0x03


	//----- nvinfo : EIATTR_SPARSE_MMA_MASK
	.align		4
.L_3584:
        /*0018*/ 	.byte	0x03, 0x50
        /*001a*/ 	.short	0x0000


	//----- nvinfo : EIATTR_MAXREG_COUNT
	.align		4
        /*001c*/ 	.byte	0x03, 0x1b
        /*001e*/ 	.short	0x00ff


	//----- nvinfo : EIATTR_NUM_BARRIERS
	.align		4
        /*0020*/ 	.byte	0x02, 0x4c
        /*0022*/ 	.byte	0x01
	.zero		1


	//----- nvinfo : EIATTR_MERCURY_ISA_VERSION
	.align		4
        /*0024*/ 	.byte	0x03, 0x5f
        /*0026*/ 	.short	0x0101


	//----- nvinfo : EIATTR_COOP_GROUP_MASK_REGIDS
	.align		4
        /*0028*/ 	.byte	0x04, 0x29
        /*002a*/ 	.short	(.L_3586 - .L_3585)


	//   ....[0]....
.L_3585:
        /*002c*/ 	.word	0xffffffff


	//   ....[1]....
        /*0030*/ 	.word	0xffffffff


	//   ....[2]....
        /*0034*/ 	.word	0xffffffff


	//   ....[3]....
        /*0038*/ 	.word	0xffffffff


	//   ....[4]....
        /*003c*/ 	.word	0xffffffff


	//   ....[5]....
        /*0040*/ 	.word	0xffffffff


	//   ....[6]....
        /*0044*/ 	.word	0xffffffff


	//   ....[7]....
        /*0048*/ 	.word	0xffffffff


	//   ....[8]....
        /*004c*/ 	.word	0xffffffff


	//   ....[9]....
        /*0050*/ 	.word	0xffffffff


	//   ....[10]....
        /*0054*/ 	.word	0xffffffff


	//   ....[11]....
        /*0058*/ 	.word	0xffffffff


	//   ....[12]....
        /*005c*/ 	.word	0xffffffff


	//   ....[13]....
        /*0060*/ 	.word	0xffffffff


	//   ....[14]....
        /*0064*/ 	.word	0xffffffff


	//   ....[15]....
        /*0068*/ 	.word	0xffffffff


	//   ....[16]....
        /*006c*/ 	.word	0xffffffff


	//   ....[17]....
        /*0070*/ 	.word	0xffffffff


	//   ....[18]....
        /*0074*/ 	.word	0xffffffff


	//   ....[19]....
        /*0078*/ 	.word	0xffffffff


	//   ....[20]....
        /*007c*/ 	.word	0xffffffff


	//   ....[21]....
        /*0080*/ 	.word	0x05000044


	//   ....[22]....
        /*0084*/ 	.word	0x05000044


	//   ....[23]....
        /*0088*/ 	.word	0x05000044


	//   ....[24]....
        /*008c*/ 	.word	0x05000044


	//   ....[25]....
        /*0090*/ 	.word	0x05000044


	//   ....[26]....
        /*0094*/ 	.word	0x05000044


	//   ....[27]....
        /*0098*/ 	.word	0x05000044


	//   ....[28]....
        /*009c*/ 	.word	0x05000044


	//   ....[29]....
        /*00a0*/ 	.word	0x05000044


	//   ....[30]....
        /*00a4*/ 	.word	0x05000044


	//----- nvinfo : EIATTR_COOP_GROUP_INSTR_OFFSETS
	.align		4
.L_3586:
        /*00a8*/ 	.byte	0x04, 0x28
        /*00aa*/ 	.short	(.L_3588 - .L_3587)


	//   ....[0]....
.L_3587:
        /*00ac*/ 	.word	0x000012d0


	//   ....[1]....
        /*00b0*/ 	.word	0x000012f0


	//   ....[2]....
        /*00b4*/ 	.word	0x00001310


	//   ....[3]....
        /*00b8*/ 	.word	0x00001330


	//   ....[4]....
        /*00bc*/ 	.word	0x00001350


	//   ....[5]....
        /*00c0*/ 	.word	0x00001680


	//   ....[6]....
        /*00c4*/ 	.word	0x000016a0


	//   ....[7]....
        /*00c8*/ 	.word	0x000016c0


	//   ....[8]....
        /*00cc*/ 	.word	0x000016e0


	//   ....[9]....
        /*00d0*/ 	.word	0x00001700


	//   ....[10]....
        /*00d4*/ 	.word	0x00001860


	//   ....[11]....
        /*00d8*/ 	.word	0x000018b0


	//   ....[12]....
        /*00dc*/ 	.word	0x000018f0


	//   ....[13]....
        /*00e0*/ 	.word	0x00001910


	//   ....[14]....
        /*00e4*/ 	.word	0x000019a0


	//   ....[15]....
        /*00e8*/ 	.word	0x000019c0


	//   ....[16]....
        /*00ec*/ 	.word	0x000019f0


	//   ....[17]....
        /*00f0*/ 	.word	0x00001a90


	//   ....[18]....
        /*00f4*/ 	.word	0x00001ae0


	//   ....[19]....
        /*00f8*/ 	.word	0x00001b80


	//   ....[20]....
        /*00fc*/ 	.word	0x00001bb0


	//   ....[21]....
        /*0100*/ 	.word	0x00002270


	//   ....[22]....
        /*0104*/ 	.word	0x000022e0


	//   ....[23]....
        /*0108*/ 	.word	0x00002350


	//   ....[24]....
        /*010c*/ 	.word	0x000023c0


	//   ....[25]....
        /*0110*/ 	.word	0x00002430


	//   ....[26]....
        /*0114*/ 	.word	0x000027a0


	//   ....[27]....
        /*0118*/ 	.word	0x00002810


	//   ....[28]....
        /*011c*/ 	.word	0x00002880


	//   ....[29]....
        /*0120*/ 	.word	0x000028f0


	//   ....[30]....
        /*0124*/ 	.word	0x00002960


	//----- nvinfo : EIATTR_EXIT_INSTR_OFFSETS
	.align		4
.L_3588:
        /*0128*/ 	.byte	0x04, 0x1c
        /*012a*/ 	.short	(.L_3590 - .L_3589)


	//   ....[0]....
.L_3589:
        /*012c*/ 	.word	0x00000270


	//   ....[1]....
        /*0130*/ 	.word	0x00002210


	//----- nvinfo : EIATTR_MAX_THREADS
	.align		4
.L_3590:
        /*0134*/ 	.byte	0x04, 0x05
        /*0136*/ 	.short	(.L_3592 - .L_3591)
.L_3591:
        /*0138*/ 	.word	0x00000100
        /*013c*/ 	.word	0x00000001
        /*0140*/ 	.word	0x00000001


	//----- nvinfo : EIATTR_CRS_STACK_SIZE
	.align		4
.L_3592:
        /*0144*/ 	.byte	0x04, 0x1e
        /*0146*/ 	.short	(.L_3594 - .L_3593)
.L_3593:
        /*0148*/ 	.word	0x00000000


	//----- nvinfo : EIATTR_CBANK_PARAM_SIZE
	.align		4
.L_3594:
        /*014c*/ 	.byte	0x03, 0x19
        /*014e*/ 	.short	0x00e8


	//----- nvinfo : EIATTR_PARAM_CBANK
	.align		4
        /*0150*/ 	.byte	0x04, 0x0a
        /*0152*/ 	.short	(.L_3596 - .L_3595)
	.align		4
.L_3595:
        /*0154*/ 	.word	index@(.nv.constant0._ZN10layer_norm13ln_fwd_kernelINS_13Kernel_traitsIfffffjLj6144ELj1ELj1ELj8ELj16ENS_18Kernel_traits_baseILj6144EfffffjLj256EEEEELb0ELb0ELb0ELb1EEEvNS_9FwdParamsE)
        /*0158*/ 	.short	0x0210
        /*015a*/ 	.short	0x00e8


	//----- nvinfo : EIATTR_SW_WAR
	.align		4
.L_3596:
        /*015c*/ 	.byte	0x04, 0x36
        /*015e*/ 	.short	(.L_3598 - .L_3597)
.L_3597:
        /*0160*/ 	.word	0x00000008
.L_3598:


//--------------------- .nv.info._ZN10layer_norm13ln_fwd_kernelINS_13Kernel_traitsIfffffjLj6144ELj1ELj1ELj8ELj16ENS_18Kernel_traits_baseILj6144EfffffjLj256EEEEELb0ELb0ELb1ELb0EEEvNS_9FwdParamsE --------------------------
	.section	.nv.info._ZN10layer_norm13ln_fwd_kernelINS_13Kernel_traitsIfffffjLj6144ELj1ELj1ELj8ELj16ENS_18Kernel_traits_baseILj6144EfffffjLj256EEEEELb0ELb0ELb1ELb0EEEvNS_9FwdParamsE,"",@"SHT_CUDA_INFO"
	.sectionflags	@""
	.align	4


	//----- nvinfo : EIATTR_CUDA_API_VERSION
	.align		4
        /*0000*/ 	.byte	0x04, 0x37
        /*0002*/ 	.short	(.L_3600 - .L_3599)
.L_3599:
        /*0004*/ 	.word	0x00000082


	//----- nvinfo : EIATTR_KPARAM_INFO
	.align		4
.L_3600:
        /*0008*/ 	.byte	0x04, 0x17
        /*000a*/ 	.short	(.L_3602 - .L_3601)
.L_3601:
        /*000c*/ 	.word	0x00000000
        /*0010*/ 	.short	0x0000
        /*0012*/ 	.short	0x0000
        /*0014*/ 	.byte	0x00, 0xf0, 0xa1, 0x03


	//----- nvinfo : EIATTR_SPARSE_MMA_MASK
	.align		4
.L_3602:
        /*0018*/ 	.byte	0x03, 0x50
        /*001a*/ 	.short	0x0000


	//----- nvinfo : EIATTR_MAXREG_COUNT
	.align		4
        /*001c*/ 	.byte	0x03, 0x1b
        /*001e*/ 	.short	0x00ff


	//----- nvinfo : EIATTR_NUM_BARRIERS
	.align		4
        /*0020*/ 	.byte	0x02, 0x4c
        /*0022*/ 	.byte	0x01
	.zero		1


	//----- nvinfo : EIATTR_MERCURY_ISA_VERSION
	.align		4
        /*0024*/ 	.byte	0x03, 0x5f
        /*0026*/ 	.short	0x0101


	//----- nvinfo : EIATTR_COOP_GROUP_MASK_REGIDS
	.align		4
        /*0028*/ 	.byte	0x04, 0x29
        /*002a*/ 	.short	(.L_3604 - .L_3603)


	//   ....[0]....
.L_3603:
        /*002c*/ 	.word	0xffffffff


	//   ....[1]....
        /*0030*/ 	.word	0xffffffff


	//   ....[2]....
        /*0034*/ 	.word	0xffffffff


	//   ....[3]....
        /*0038*/ 	.word	0xffffffff


	//   ....[4]....
        /*003c*/ 	.word	0xffffffff


	//   ....[5]....
        /*0040*/ 	.word	0xffffffff


	//   ....[6]....
        /*0044*/ 	.word	0xffffffff


	//   ....[7]....
        /*0048*/ 	.word	0xffffffff


	//   ....[8]....
        /*004c*/ 	.word	0xffffffff


	//   ....[9]....
        /*0050*/ 	.word	0xffffffff


	//   ....[10]....
        /*0054*/ 	.word	0xffffffff


	//   ....[11]....
        /*0058*/ 	.word	0xffffffff


	//   ....[12]....
        /*005c*/ 	.word	0xffffffff


	//   ....[13]....
        /*0060*/ 	.word	0xffffffff


	//   ....[14]....
        /*0064*/ 	.word	0xffffffff


	//   ....[15]....
        /*0068*/ 	.word	0xffffffff


	//   ....[16]....
        /*006c*/ 	.word	0xffffffff


	//   ....[17]....
        /*0070*/ 	.word	0xffffffff


	//   ....[18]....
        /*0074*/ 	.word	0xffffffff


	//   ....[19]....
        /*0078*/ 	.word	0xffffffff


	//   ....[20]....
        /*007c*/ 	.word	0xffffffff


	//   ....[21]....
        /*0080*/ 	.word	0x0500006b


	//   ....[22]....
        /*0084*/ 	.word	0x0500006b


	//   ....[23]....
        /*0088*/ 	.word	0x0500006b


	//   ....[24]....
        /*008c*/ 	.word	0x0500006b


	//   ....[25]....
        /*0090*/ 	.word	0x0500006b


	//   ....[26]....
        /*0094*/ 	.word	0x0500006b


	//   ....[27]....
        /*0098*/ 	.word	0x0500006b


	//   ....[28]....
        /*009c*/ 	.word	0x0500006b


	//   ....[29]....
        /*00a0*/ 	.word	0x0500006b


	//   ....[30]....
        /*00a4*/ 	.word	0x0500006b


	//----- nvinfo : EIATTR_COOP_GROUP_INSTR_OFFSETS
	.align		4
.L_3604:
        /*00a8*/ 	.byte	0x04, 0x28
        /*00aa*/ 	.short	(.L_3606 - .L_3605)


	//   ....[0]....
.L_3605:
        /*00ac*/ 	.word	0x00001f50


	//   ....[1]....
        /*00b0*/ 	.word	0x00001f70


	//   ....[2]....
        /*00b4*/ 	.word	0x00001f90


	//   ....[3]....
        /*00b8*/ 	.word	0x00001fb0


	//   ....[4]....
        /*00bc*/ 	.word	0x00001fd0


	//   ....[5]....
        /*00c0*/ 	.word	0x00002310


	//   ....[6]....
        /*00c4*/ 	.word	0x00002330


	//   ....[7]....
        /*00c8*/ 	.word	0x00002350


	//   ....[8]....
        /*00cc*/ 	.word	0x00002370


	//   ....[9]....
        /*00d0*/ 	.word	0x00002390


	//   ....[10]....
        /*00d4*/ 	.word	0x000025a0


	//   ....[11]....
        /*00d8*/ 	.word	0x000025c0


	//   ....[12]....
        /*00dc*/ 	.word	0x000025d0


	//   ....[13]....
        /*00e0*/ 	.word	0x00002610


	//   ....[14]....
        /*00e4*/ 	.word	0x000026c0


	//   ....[15]....
        /*00e8*/ 	.word	0x00002700


	//   ....[16]....
        /*00ec*/ 	.word	0x00002720


	//   ....[17]....
        /*00f0*/ 	.word	0x000027d0


	//   ....[18]....
        /*00f4*/ 	.word	0x00002820


	//   ....[19]....
        /*00f8*/ 	.word	0x000028b0


	//   ....[20]....
        /*00fc*/ 	.word	0x000028d0


	//   ....[21]....
        /*0100*/ 	.word	0x000031d0


	//   ....[22]....
        /*0104*/ 	.word	0x00003240


	//   ....[23]....
        /*0108*/ 	.word	0x000032b0


	//   ....[24]....
        /*010c*/ 	.word	0x00003320


	//   ....[25]....
        /*0110*/ 	.word	0x00003390


	//   ....[26]....
        /*0114*/ 	.word	0x00003720


	//   ....[27]....
        /*0118*/ 	.word	0x00003790


	//   ....[28]....
        /*011c*/ 	.word	0x00003800


	//   ....[29]....
        /*0120*/ 	.word	0x00003870


	//   ....[30]....
        /*0124*/ 	.word	0x000038e0


	//----- nvinfo : EIATTR_EXIT_INSTR_OFFSETS
	.align		4
.L_3606:
        /*0128*/ 	.byte	0x04, 0x1c
        /*012a*/ 	.short	(.L_3608 - .L_3607)


	//   ....[0]....
.L_3607:
        /*012c*/ 	.word	0x00000720


	//   ....[1]....
        /*0130*/ 	.word	0x00003170


	//----- nvinfo : EIATTR_MAX_THREADS
	.align		4
.L_3608:
        /*0134*/ 	.byte	0x04, 0x05
        /*0136*/ 	.short	(.L_3610 - .L_3609)
.L_3609:
        /*0138*/ 	.word	0x00000100
        /*013c*/ 	.word	0x00000001
        /*0140*/ 	.word	0x00000001


	//----- nvinfo : EIATTR_CRS_STACK_SIZE
	.align		4
.L_3610:
        /*0144*/ 	.byte	0x04, 0x1e
        /*0146*/ 	.short	(.L_3612 - .L_3611)
.L_3611:
        /*0148*/ 	.word	0x00000000


	//----- nvinfo : EIATTR_CBANK_PARAM_SIZE
	.align		4
.L_3612:
        /*014c*/ 	.byte	0x03, 0x19
        /*014e*/ 	.short	0x00e8


	//----- nvinfo : EIATTR_PARAM_CBANK
	.align		4
        /*0150*/ 	.byte	0x04, 0x0a
        /*0152*/ 	.short	(.L_3614 - .L_3613)
	.align		4
.L_3613:
        /*0154*/ 	.word	index@(.nv.constant0._ZN10layer_norm13ln_fwd_kernelINS_13Kernel_traitsIfffffjLj6144ELj1ELj1ELj8ELj16ENS_18Kernel_traits_baseILj6144EfffffjLj256EEEEELb0ELb0ELb1ELb0EEEvNS_9FwdParamsE)
        /*0158*/ 	.short	0x0210
        /*015a*/ 	.short	0x00e8


	//----- nvinfo : EIATTR_SW_WAR
	.align		4
.L_3614:
        /*015c*/ 	.byte	0x04, 0x36
        /*015e*/ 	.short	(.L_3616 - .L_3615)
.L_3615:
        /*0160*/ 	.word	0x00000008
.L_3616:


//--------------------- .nv.info._ZN10layer_norm13ln_fwd_kernelINS_13Kernel_traitsIfffffjLj6144ELj1ELj1ELj8ELj16ENS_18Kernel_traits_baseILj6144EfffffjLj256EEEEELb0ELb0ELb1ELb1EEEvNS_9FwdParamsE --------------------------
	.section	.nv.info._ZN10layer_norm13ln_fwd_kernelINS_13Kernel_traitsIfffffjLj6144ELj1ELj1ELj8ELj16ENS_18Kernel_traits_baseILj6144EfffffjLj256EEEEELb0ELb0ELb1ELb1EEEvNS_9FwdParamsE,"",@"SHT_CUDA_INFO"
	.sectionflags	@""
	.align	4


	//----- nvinfo : EIATTR_CUDA_API_VERSION
	.align		4
        /*0000*/ 	.byte	0x04, 0x37
        /*0002*/ 	.short	(.L_3618 - .L_3617)
.L_3617:
        /*0004*/ 	.word	0x00000082


	//----- nvinfo : EIATTR_KPARAM_INFO
	.align		4
.L_3618:
        /*0008*/ 	.byte	0x04, 0x17
        /*000a*/ 	.short	(.L_3620 - .L_3619)
.L_3619:
        /*000c*/ 	.word	0x00000000
        /*0010*/ 	.short	0x0000
        /*0012*/ 	.short	0x0000
        /*0014*/ 	.byte	0x00, 0xf0, 0xa1, 0x03


	//----- nvinfo : EIATTR_SPARSE_MMA_MASK
	.align		4
.L_3620:
        /*0018*/ 	.byte	0x03, 0x50
        /*001a*/ 	.short	0x0000


	//----- nvinfo : EIATTR_MAXREG_COUNT
	.align		4
        /*001c*/ 	.byte	0x03, 0x1b
        /*001e*/ 	.short	0x00ff


	//----- nvinfo : EIATTR_NUM_BARRIERS
	.align		4
        /*0020*/ 	.byte	0x02, 0x4c
        /*0022*/ 	.byte	0x01
	.zero		1


	//----- nvinfo : EIATTR_MERCURY_ISA_VERSION
	.align		4
        /*0024*/ 	.byte	0x03, 0x5f
        /*0026*/ 	.short	0x0101


	//----- nvinfo : EIATTR_COOP_GROUP_MASK_REGIDS
	.align		4
        /*0028*/ 	.byte	0x04, 0x29
        /*002a*/ 	.short	(.L_3622 - .L_3621)


	//   ....[0]....
.L_3621:
        /*002c*/ 	.word	0xffffffff


	//   ....[1]....
        /*0030*/ 	.word	0xffffffff


	//   ....[2]....
        /*0034*/ 	.word	0xffffffff


	//   ....[3]....
        /*0038*/ 	.word	0xffffffff


	//   ....[4]....
        /*003c*/ 	.word	0xffffffff


	//   ....[5]....
        /*0040*/ 	.word	0xffffffff


	//   ....[6]....
        /*0044*/ 	.word	0xffffffff


	//   ....[7]....
        /*0048*/ 	.word	0xffffffff


	//   ....[8]....
        /*004c*/ 	.word	0xffffffff


	//   ....[9]....
        /*0050*/ 	.word	0xffffffff


	//   ....[10]....
        /*0054*/ 	.word	0xffffffff


	//   ....[11]....
        /*0058*/ 	.word	0xffffffff


	//   ....[12]....
        /*005c*/ 	.word	0xffffffff


	//   ....[13]....
        /*0060*/ 	.word	0xffffffff


	//   ....[14]....
        /*0064*/ 	.word	0xffffffff


	//   ....[15]....
        /*0068*/ 	.word	0xffffffff


	//   ....[16]....
        /*006c*/ 	.word	0xffffffff


	//   ....[17]....
        /*0070*/ 	.word	0xffffffff


	//   ....[18]....
        /*0074*/ 	.word	0xffffffff


	//   ....[19]....
        /*0078*/ 	.word	0xffffffff


	//   ....[20]....
        /*007c*/ 	.word	0xffffffff


	//   ....[21]....
        /*0080*/ 	.word	0x05000060


	//   ....[22]....
        /*0084*/ 	.word	0x05000060


	//   ....[23]....
        /*0088*/ 	.word	0x05000060


	//   ....[24]....
        /*008c*/ 	.word	0x05000060


	//   ....[25]....
        /*0090*/ 	.word	0x05000060


	//   ....[26]....
        /*0094*/ 	.word	0x05000060


	//   ....[27]....
        /*0098*/ 	.word	0x05000060


	//   ....[28]....
        /*009c*/ 	.word	0x05000060


	//   ....[29]....
        /*00a0*/ 	.word	0x05000060


	//   ....[30]....
        /*00a4*/ 	.word	0x05000060


	//----- nvinfo : EIATTR_COOP_GROUP_INSTR_OFFSETS
	.align		4
.L_3622:
        /*00a8*/ 	.byte	0x04, 0x28
        /*00aa*/ 	.short	(.L_3624 - .L_3623)


	//   ....[0]....
.L_3623:
        /*00ac*/ 	.word	0x00001620


	//   ....[1]....
        /*00b0*/ 	.word	0x00001640


	//   ....[2]....
        /*00b4*/ 	.word	0x00001660


	//   ....[3]....
        /*00b8*/ 	.word	0x00001680


	//   ....[4]....
        /*00bc*/ 	.word	0x000016a0


	//   ....[5]....
        /*00c0*/ 	.word	0x000019d0


	//   ....[6]....
        /*00c4*/ 	.word	0x000019f0


	//   ....[7]....
        /*00c8*/ 	.word	0x00001a10


	//   ....[8]....
        /*00cc*/ 	.word	0x00001a30


	//   ....[9]....
        /*00d0*/ 	.word	0x00001a50


	//   ....[10]....
        /*00d4*/ 	.word	0x00001be0


	//   ....[11]....
        /*00d8*/ 	.word	0x00001c20


	//   ....[12]....
        /*00dc*/ 	.word	0x00001c90


	//   ....[13]....
        /*00e0*/ 	.word	0x00001ce0


	//   ....[14]....
        /*00e4*/ 	.word	0x00001cf0


	//   ....[15]....
        /*00e8*/ 	.word	0x00001d80


	//   ....[16]....
        /*00ec*/ 	.word	0x00001de0


	//   ....[17]....
        /*00f0*/ 	.word	0x00001df0


	//   ....[18]....
        /*00f4*/ 	.word	0x00001e90


	//   ....[19]....
        /*00f8*/ 	.word	0x00001f00


	//   ....[20]....
        /*00fc*/ 	.word	0x00001f10


	//   ....[21]....
        /*0100*/ 	.word	0x000026c0


	//   ....[22]....
        /*0104*/ 	.word	0x00002730


	//   ....[23]....
        /*0108*/ 	.word	0x000027a0


	//   ....[24]....
        /*010c*/ 	.word	0x00002810


	//   ....[25]....
        /*0110*/ 	.word	0x00002880


	//   ....[26]....
        /*0114*/ 	.word	0x00002bf0


	//   ....[27]....
        /*0118*/ 	.word	0x00002c60


	//   ....[28]....
        /*011c*/ 	.word	0x00002cd0


	//   ....[29]....
        /*0120*/ 	.word	0x00002d40


	//   ....[30]....
        /*0124*/ 	.word	0x00002db0


	//----- nvinfo : EIATTR_EXIT_INSTR_OFFSETS
	.align		4
.L_3624:
        /*0128*/ 	.byte	0x04, 0x1c
        /*012a*/ 	.short	(.L_3626 - .L_3625)


	//   ....[0]....
.L_3625:
        /*012c*/ 	.word	0x00000230


	//   ....[1]....
        /*0130*/ 	.word	0x00002660


	//----- nvinfo : EIATTR_MAX_THREADS
	.align		4
.L_3626:
        /*0134*/ 	.byte	0x04, 0x05
        /*0136*/ 	.short	(.L_3628 - .L_3627)
.L_3627:
        /*0138*/ 	.word	0x00000100
        /*013c*/ 	.word	0x00000001
        /*0140*/ 	.word	0x00000001


	//----- nvinfo : EIATTR_CRS_STACK_SIZE
	.align		4
.L_3628:
        /*0144*/ 	.byte	0x04, 0x1e
        /*0146*/ 	.short	(.L_3630 - .L_3629)
.L_3629:
        /*0148*/ 	.word	0x00000000


	//----- nvinfo : EIATTR_CBANK_PARAM_SIZE
	.align		4
.L_3630:
        /*014c*/ 	.byte	0x03, 0x19
        /*014e*/ 	.short	0x00e8


	//----- nvinfo : EIATTR_PARAM_CBANK
	.align		4
        /*0150*/ 	.byte	0x04, 0x0a
        /*0152*/ 	.short	(.L_3632 - .L_3631)
	.align		4
.L_3631:
        /*0154*/ 	.word	index@(.nv.constant0._ZN10layer_norm13ln_fwd_kernelINS_13Kernel_traitsIfffffjLj6144ELj1ELj1ELj8ELj16ENS_18Kernel_traits_baseILj6144EfffffjLj256EEEEELb0ELb0ELb1ELb1EEEvNS_9FwdParamsE)
        /*0158*/ 	.short	0x0210
        /*015a*/ 	.short	0x00e8


	//----- nvinfo : EIATTR_SW_WAR
	.align		4
.L_3632:
        /*015c*/ 	.byte	0x04, 0x36
        /*015e*/ 	.short	(.L_3634 - .L_3633)
.L_3633:
        /*0160*/ 	.word	0x00000008
.L_3634:


//--------------------- .nv.info._ZN10layer_norm13ln_fwd_kernelINS_13Kernel_traitsIfffffjLj6144ELj1ELj1ELj8ELj16ENS_18Kernel_traits_baseILj6144EfffffjLj256EEEEELb0ELb1ELb0ELb0EEEvNS_9FwdParamsE --------------------------
	.section	.nv.info._ZN10layer_norm13ln_fwd_kernelINS_13Kernel_traitsIfffffjLj6144ELj1ELj1ELj8ELj16ENS_18Kernel_traits_baseILj6144EfffffjLj256EEEEELb0ELb1ELb0ELb0EEEvNS_9FwdParamsE,"",@"SHT_CUDA_INFO"
	.sectionflags	@""
	.align	4


	//----- nvinfo : EIATTR_CUDA_API_VERSION
	.align		4
        /*0000*/ 	.byte	0x04, 0x37
        /*0002*/ 	.short	(.L_3636 - .L_3635)
.L_3635:
        /*0004*/ 	.word	0x00000082


	//----- nvinfo : EIATTR_KPARAM_INFO
	.align		4
.L_3636:
        /*0008*/ 	.byte	0x04, 0x17
        /*000a*/ 	.short	(.L_3638 - .L_3637)
.L_3637:
        /*000c*/ 	.word	0x00000000
        /*0010*/ 	.short	0x0000
        /*0012*/ 	.short	0x0000
        /*0014*/ 	.byte	0x00, 0xf0, 0xa1, 0x03


	//----- nvinfo : EIATTR_SPARSE_MMA_MASK
	.align		4
.L_3638:
        /*0018*/ 	.byte	0x03, 0x50
        /*001a*/ 	.short	0x0000


	//----- nvinfo : EIATTR_MAXREG_COUNT
	.align		4
        /*001c*/ 	.byte	0x03, 0x1b
        /*001e*/ 	.short	0x00ff


	//----- nvinfo : EIATTR_NUM_BARRIERS
	.align		4
        /*0020*/ 	.byte	0x02, 0x4c
        /*0022*/ 	.byte	0x01
	.zero		1


	//----- nvinfo : EIATTR_MERCURY_ISA_VERSION
	.align		4
        /*0024*/ 	.byte	0x03, 0x5f
        /*0026*/ 	.short	0x0101


	//----- nvinfo : EIATTR_COOP_GROUP_MASK_REGIDS
	.align		4
        /*0028*/ 	.byte	0x04, 0x29
        /*002a*/ 	.short	(.L_3640 - .L_3639)


	//   ....[0]....
.L_3639:
        /*002c*/ 	.word	0xffffffff


	//   ....[1]....
        /*0030*/ 	.word	0xffffffff


	//   ....[2]....
        /*0034*/ 	.word	0xffffffff


	//   ....[3]....
        /*0038*/ 	.word	0xffffffff


	//   ....[4]....
        /*003c*/ 	.word	0xffffffff


	//   ....[5]....
        /*0040*/ 	.word	0xffffffff


	//   ....[6]....
        /*0044*/ 	.word	0xffffffff


	//   ....[7]....
        /*0048*/ 	.word	0xffffffff


	//   ....[8]....
        /*004c*/ 	.word	0xffffffff


	//   ....[9]....
        /*0050*/ 	.word	0xffffffff


	//   ....[10]....
        /*0054*/ 	.word	0xffffffff


	//   ....[11]....
        /*0058*/ 	.word	0xffffffff


	//   ....[12]....
        /*005c*/ 	.word	0xffffffff


	//   ....[13]....
        /*0060*/ 	.word	0xffffffff


	//   ....[14]....
        /*0064*/ 	.word	0xffffffff


	//   ....[15]....
        /*0068*/ 	.word	0xffffffff


	//   ....[16]....
        /*006c*/ 	.word	0xffffffff


	//   ....[17]....
        /*0070*/ 	.word	0xffffffff


	//   ....[18]....
        /*0074*/ 	.word	0xffffffff


	//   ....[19]....
        /*0078*/ 	.word	0xffffffff


	//   ....[20]....
        /*007c*/ 	.word	0xffffffff


	//   ....[21]....
        /*0080*/ 	.word	0x05000075


	//   ....[22]....
        /*0084*/ 	.word	0x05000075


	//   ....[23]....
        /*0088*/ 	.word	0x05000075


	//   ....[24]....
        /*008c*/ 	.word	0x05000075


	//   ....[25]....
        /*0090*/ 	.word	0x05000075


	//   ....[26]....
        /*0094*/ 	.word	0x05000075


	//   ....[27]....
        /*0098*/ 	.word	0x05000075


	//   ....[28]....
        /*009c*/ 	.word	0x05000075


	//   ....[29]....
        /*00a0*/ 	.word	0x05000075


	//   ....[30]....
        /*00a4*/ 	.word	0x05000075


	//----- nvinfo : EIATTR_COOP_GROUP_INSTR_OFFSETS
	.align		4
.L_3640:
        /*00a8*/ 	.byte	0x04, 0x28
        /*00aa*/ 	.short	(.L_3642 - .L_3641)


	//   ....[0]....
.L_3641:
        /*00ac*/ 	.word	0x000018c0


	//   ....[1]....
        /*00b0*/ 	.word	0x000018e0


	//   ....[2]....
        /*00b4*/ 	.word	0x00001900


	//   ....[3]....
        /*00b8*/ 	.word	0x00001920


	//   ....[4]....
        /*00bc*/ 	.word	0x00001940


	//   ....[5]....
        /*00c0*/ 	.word	0x00001c90


	//   ....[6]....
        /*00c4*/ 	.word	0x00001cb0


	//   ....[7]....
        /*00c8*/ 	.word	0x00001cd0


	//   ....[8]....
        /*00cc*/ 	.word	0x00001cf0


	//   ....[9]....
        /*00d0*/ 	.word	0x00001d10


	//   ....[10]....
        /*00d4*/ 	.word	0x00001e60


	//   ....[11]....
        /*00d8*/ 	.word	0x00001ef0


	//   ....[12]....
        /*00dc*/ 	.word	0x00001f30


	//   ....[13]....
        /*00e0*/ 	.word	0x00001f40


	//   ....[14]....
        /*00e4*/ 	.word	0x00002000


	//   ....[15]....
        /*00e8*/ 	.word	0x00002030


	//   ....[16]....
        /*00ec*/ 	.word	0x000020b0


	//   ....[17]....
        /*00f0*/ 	.word	0x000020d0


	//   ....[18]....
        /*00f4*/ 	.word	0x00002170


	//   ....[19]....
        /*00f8*/ 	.word	0x00002190


	//   ....[20]....
        /*00fc*/ 	.word	0x000021f0


	//   ....[21]....
        /*0100*/ 	.word	0x00002ac0


	//   ....[22]....
        /*0104*/ 	.word	0x00002b30


	//   ....[23]....
        /*0108*/ 	.word	0x00002ba0


	//   ....[24]....
        /*010c*/ 	.word	0x00002c10


	//   ....[25]....
        /*0110*/ 	.word	0x00002c80


	//   ....[26]....
        /*0114*/ 	.word	0x00003020


	//   ....[27]....
        /*0118*/ 	.word	0x00003090


	//   ....[28]....
        /*011c*/ 	.word	0x00003100


	//   ....[29]....
        /*0120*/ 	.word	0x00003170


	//   ....[30]....
        /*0124*/ 	.word	0x000031e0


	//----- nvinfo : EIATTR_EXIT_INSTR_OFFSETS
	.align		4
.L_3642:
        /*0128*/ 	.byte	0x04, 0x1c
        /*012a*/ 	.short	(.L_3644 - .L_3643)


	//   ....[0]....
.L_3643:
        /*012c*/ 	.word	0x00000890


	//   ....[1]....
        /*0130*/ 	.word	0x00002a60


	//----- nvinfo : EIATTR_MAX_THREADS
	.align		4
.L_3644:
        /*0134*/ 	.byte	0x04, 0x05
        /*0136*/ 	.short	(.L_3646 - .L_3645)
.L_3645:
        /*0138*/ 	.word	0x00000100
        /*013c*/ 	.word	0x00000001
        /*0140*/ 	.word	0x00000001


	//----- nvinfo : EIATTR_CRS_STACK_SIZE
	.align		4
.L_3646:
        /*0144*/ 	.byte	0x04, 0x1e
        /*0146*/ 	.short	(.L_3648 - .L_3647)
.L_3647:
        /*0148*/ 	.word	0x00000000


	//----- nvinfo : EIATTR_CBANK_PARAM_SIZE
	.align		4
.L_3648:
        /*014c*/ 	.byte	0x03, 0x19
        /*014e*/ 	.short	0x00e8


	//----- nvinfo : EIATTR_PARAM_CBANK
	.align		4
        /*0150*/ 	.byte	0x04, 0x0a
        /*0152*/ 	.short	(.L_3650 - .L_3649)
	.align		4
.L_3649:
        /*0154*/ 	.word	index@(.nv.constant0._ZN10layer_norm13ln_fwd_kernelINS_13Kernel_traitsIfffffjLj6144ELj1ELj1ELj8ELj16ENS_18Kernel_traits_baseILj6144EfffffjLj256EEEEELb0ELb1ELb0ELb0EEEvNS_9FwdParamsE)
        /*0158*/ 	.short	0x0210
        /*015a*/ 	.short	0x00e8


	//----- nvinfo : EIATTR_SW_WAR
	.align		4
.L_3650:
        /*015c*/ 	.byte	0x04, 0x36
        /*015e*/ 	.short	(.L_3652 - .L_3651)
.L_3651:
        /*0160*/ 	.word	0x00000008
.L_3652:


//--------------------- .nv.info._ZN10layer_norm13ln_fwd_kernelINS_13Kernel_traitsIfffffjLj6144ELj1ELj1ELj8ELj16ENS_18Kernel_traits_baseILj6144EfffffjLj256EEEEELb0ELb1ELb0ELb1EEEvNS_9FwdParamsE --------------------------
	.section	.nv.info._ZN10layer_norm13ln_fwd_kernelINS_13Kernel_traitsIfffffjLj6144ELj1ELj1ELj8ELj16ENS_18Kernel_traits_baseILj6144EfffffjLj256EEEEELb0ELb1ELb0ELb1EEEvNS_9FwdParamsE,"",@"SHT_CUDA_INFO"
	.sectionflags	@""
	.align	4


	//----- nvinfo : EIATTR_CUDA_API_VERSION
	.align		4
        /*0000*/ 	.byte	0x04, 0x37
        /*0002*/ 	.short	(.L_3654 - .L_3653)
.L_3653:
        /*0004*/ 	.word	0x00000082


	//----- nvinfo : EIATTR_KPARAM_INFO
	.align		4
.L_3654:
        /*0008*/ 	.byte	0x04, 0x17
        /*000a*/ 	.short	(.L_3656 - .L_3655)
.L_3655:
        /*000c*/ 	.word	0x00000000
        /*0010*/ 	.short	0x0000
        /*0012*/ 	.short	0x0000
        /*0014*/ 	.byte	0x00, 0xf0, 0xa1, 0x03


	//----- nvinfo : EIATTR_SPARSE_MMA_MASK
	.align		4
.L_3656:
        /*0018*/ 	.byte	0x03, 0x50
        /*001a*/ 	.short	0x0000


	//----- nvinfo : EIATTR_MAXREG_COUNT
	.align		4
        /*001c*/ 	.byte	0x03, 0x1b
        /*001e*/ 	.short	0x00ff


	//----- nvinfo : EIATTR_NUM_BARRIERS
	.align		4
        /*0020*/ 	.byte	0x02, 0x4c
        /*0022*/ 	.byte	0x01
	.zero		1


	//----- nvinfo : EIATTR_MERCURY_ISA_VERSION
	.align		4
        /*0024*/ 	.byte	0x03, 0x5f
        /*0026*/ 	.short	0x0101


	//----- nvinfo : EIATTR_COOP_GROUP_MASK_REGIDS
	.align		4
        /*0028*/ 	.byte	0x04, 0x29
        /*002a*/ 	.short	(.L_3658 - .L_3657)


	//   ....[0]....
.L_3657:
        /*002c*/ 	.word	0xffffffff


	//   ....[1]....
        /*0030*/ 	.word	0xffffffff


	//   ....[2]....
        /*0034*/ 	.word	0xffffffff


	//   ....[3]....
        /*0038*/ 	.word	0xffffffff


	//   ....[4]....
        /*003c*/ 	.word	0xffffffff


	//   ....[5]....
        /*0040*/ 	.word	0xffffffff


	//   ....[6]....
        /*0044*/ 	.word	0xffffffff


	//   ....[7]....
        /*0048*/ 	.word	0xffffffff


	//   ....[8]....
        /*004c*/ 	.word	0xffffffff


	//   ....[9]....
        /*0050*/ 	.word	0xffffffff


	//   ....[10]....
        /*0054*/ 	.word	0xffffffff


	//   ....[11]....
        /*0058*/ 	.word	0xffffffff


	//   ....[12]....
        /*005c*/ 	.word	0xffffffff


	//   ....[13]....
        /*0060*/ 	.word	0xffffffff


	//   ....[14]....
        /*0064*/ 	.word	0xffffffff


	//   ....[15]....
        /*0068*/ 	.word	0xffffffff


	//   ....[16]....
        /*006c*/ 	.word	0xffffffff


	//   ....[17]....
        /*0070*/ 	.word	0xffffffff


	//   ....[18]....
        /*0074*/ 	.word	0xffffffff


	//   ....[19]....
        /*0078*/ 	.word	0xffffffff


	//   ....[20]....
        /*007c*/ 	.word	0xffffffff


	//   ....[21]....
        /*0080*/ 	.word	0x0500007f


	//   ....[22]....
        /*0084*/ 	.word	0x0500007f


	//   ....[23]....
        /*0088*/ 	.word	0x0500007f


	//   ....[24]....
        /*008c*/ 	.word	0x0500007f


	//   ....[25]....
        /*0090*/ 	.word	0x0500007f


	//   ....[26]....
        /*0094*/ 	.word	0x0500007f


	//   ....[27]....
        /*0098*/ 	.word	0x0500007f


	//   ....[28]....
        /*009c*/ 	.word	0x0500007f


	//   ....[29]....
        /*00a0*/ 	.word	0x0500007f


	//   ....[30]....
        /*00a4*/ 	.word	0x0500007f


	//----- nvinfo : EIATTR_COOP_GROUP_INSTR_OFFSETS
	.align		4
.L_3658:
        /*00a8*/ 	.byte	0x04, 0x28
        /*00aa*/ 	.short	(.L_3660 - .L_3659)


	//   ....[0]....
.L_3659:
        /*00ac*/ 	.word	0x00001100


	//   ....[1]....
        /*00b0*/ 	.word	0x00001120


	//   ....[2]....
        /*00b4*/ 	.word	0x00001140


	//   ....[3]....
        /*00b8*/ 	.word	0x00001160


	//   ....[4]....
        /*00bc*/ 	.word	0x00001180


	//   ....[5]....
        /*00c0*/ 	.word	0x000014b0


	//   ....[6]....
        /*00c4*/ 	.word	0x000014d0


	//   ....[7]....
        /*00c8*/ 	.word	0x000014f0


	//   ....[8]....
        /*00cc*/ 	.word	0x00001510


	//   ....[9]....
        /*00d0*/ 	.word	0x00001530


	//   ....[10]....
        /*00d4*/ 	.word	0x00001690


	//   ....[11]....
        /*00d8*/ 	.word	0x000016e0


	//   ....[12]....
        /*00dc*/ 	.word	0x00001710


	//   ....[13]....
        /*00e0*/ 	.word	0x00001720


	//   ....[14]....
        /*00e4*/ 	.word	0x00001780


	//   ....[15]....
        /*00e8*/ 	.word	0x000017c0


	//   ....[16]....
        /*00ec*/ 	.word	0x00001810


	//   ....[17]....
        /*00f0*/ 	.word	0x000018a0


	//   ....[18]....
        /*00f4*/ 	.word	0x000018f0


	//   ....[19]....
        /*00f8*/ 	.word	0x000019a0


	//   ....[20]....
        /*00fc*/ 	.word	0x000019c0


	//   ....[21]....
        /*0100*/ 	.word	0x000020d0


	//   ....[22]....
        /*0104*/ 	.word	0x00002140


	//   ....[23]....
        /*0108*/ 	.word	0x000021b0


	//   ....[24]....
        /*010c*/ 	.word	0x00002220


	//   ....[25]....
        /*0110*/ 	.word	0x00002290


	//   ....[26]....
        /*0114*/ 	.word	0x00002610


	//   ....[27]....
        /*0118*/ 	.word	0x00002680


	//   ....[28]....
        /*011c*/ 	.word	0x000026f0


	//   ....[29]....
        /*0120*/ 	.word	0x00002760


	//   ....[30]....
        /*0124*/ 	.word	0x000027d0


	//----- nvinfo : EIATTR_EXIT_INSTR_OFFSETS
	.align		4
.L_3660:
        /*0128*/ 	.byte	0x04, 0x1c
        /*012a*/ 	.short	(.L_3662 - .L_3661)


	//   ....[0]....
.L_3661:
        /*012c*/ 	.word	0x00000280


	//   ....[1]....
        /*0130*/ 	.word	0x00002070


	//----- nvinfo : EIATTR_MAX_THREADS
	.align		4
.L_3662:
        /*0134*/ 	.byte	0x04, 0x05
        /*0136*/ 	.short	(.L_3664 - .L_3663)
.L_3663:
        /*0138*/ 	.word	0x00000100
        /*013c*/ 	.word	0x00000001
        /*0140*/ 	.word	0x00000001


	//----- nvinfo : EIATTR_CRS_STACK_SIZE
	.align		4
.L_3664:
        /*0144*/ 	.byte	0x04, 0x1e
        /*0146*/ 	.short	(.L_3666 - .L_3665)
.L_3665:
        /*0148*/ 	.word	0x00000000


	//----- nvinfo : EIATTR_CBANK_PARAM_SIZE
	.align		4
.L_3666:
        /*014c*/ 	.byte	0x03, 0x19
        /*014e*/ 	.short	0x00e8


	//----- nvinfo : EIATTR_PARAM_CBANK
	.align		4
        /*0150*/ 	.byte	0x04, 0x0a
        /*0152*/ 	.short	(.L_3668 - .L_3667)
	.align		4
.L_3667:
        /*0154*/ 	.word	index@(.nv.constant0._ZN10layer_norm13ln_fwd_kernelINS_13Kernel_traitsIfffffjLj6144ELj1ELj1ELj8ELj16ENS_18Kernel_traits_baseILj6144EfffffjLj256EEEEELb0ELb1ELb0ELb1EEEvNS_9FwdParamsE)
        /*0158*/ 	.short	0x0210
        /*015a*/ 	.short	0x00e8


	//----- nvinfo : EIATTR_SW_WAR
	.align		4
.L_3668:
        /*015c*/ 	.byte	0x04, 0x36
        /*015e*/ 	.short	(.L_3670 - .L_3669)
.L_3669:
        /*0160*/ 	.word	0x00000008
.L_3670:


//--------------------- .nv.info._ZN10layer_norm13ln_fwd_kernelINS_13Kernel_traitsIfffffjLj6144ELj1ELj1ELj8ELj16ENS_18Kernel_traits_baseILj6144EfffffjLj256EEEEELb0ELb1ELb1ELb0EEEvNS_9FwdParamsE --------------------------
	.section	.nv.info._ZN10layer_norm13ln_fwd_kernelINS_13Kernel_traitsIfffffjLj6144ELj1ELj1ELj8ELj16ENS_18Kernel_traits_baseILj6144EfffffjLj256EEEEELb0ELb1ELb1ELb0EEEvNS_9FwdParamsE,"",@"SHT_CUDA_INFO"
	.sectionflags	@""
	.align	4


	//----- nvinfo : EIATTR_CUDA_API_VERSION
	.align		4
        /*0000*/ 	.byte	0x04, 0x37
        /*0002*/ 	.short	(.L_3672 - .L_3671)
.L_3671:
        /*0004*/ 	.word	0x00000082


	//----- nvinfo : EIATTR_KPARAM_INFO
	.align		4
.L_3672:
        /*0008*/ 	.byte	0x04, 0x17
        /*000a*/ 	.short	(.L_3674 - .L_3673)
.L_3673:
        /*000c*/ 	.word	0x00000000
        /*0010*/ 	.short	0x0000
        /*0012*/ 	.short	0x0000
        /*0014*/ 	.byte	0x00, 0xf0, 0xa1, 0x03


	//----- nvinfo : EIATTR_SPARSE_MMA_MASK
	.align		4
.L_3674:
        /*0018*/ 	.byte	0x03, 0x50
        /*001a*/ 	.short	0x0000


	//----- nvinfo : EIATTR_MAXREG_COUNT
	.align		4
        /*001c*/ 	.byte	0x03, 0x1b
        /*001e*/ 	.short	0x00ff


	//----- nvinfo : EIATTR_NUM_BARRIERS
	.align		4
        /*0020*/ 	.byte	0x02, 0x4c
        /*0022*/ 	.byte	0x01
	.zero		1


	//----- nvinfo : EIATTR_MERCURY_ISA_VERSION
	.align		4
        /*0024*/ 	.byte	0x03, 0x5f
        /*0026*/ 	.short	0x0101


	//----- nvinfo : EIATTR_COOP_GROUP_MASK_REGIDS
	.align		4
        /*0028*/ 	.byte	0x04, 0x29
        /*002a*/ 	.short	(.L_3676 - .L_3675)


	//   ....[0]....
.L_3675:
        /*002c*/ 	.word	0xffffffff


	//   ....[1]....
        /*0030*/ 	.word	0xffffffff


	//   ....[2]....
        /*0034*/ 	.word	0xffffffff


	//   ....[3]....
        /*0038*/ 	.word	0xffffffff


	//   ....[4]....
        /*003c*/ 	.word	0xffffffff


	//   ....[5]....
        /*0040*/ 	.word	0xffffffff


	//   ....[6]....
        /*0044*/ 	.word	0xffffffff


	//   ....[7]....
        /*0048*/ 	.word	0xffffffff


	//   ....[8]....
        /*004c*/ 	.word	0xffffffff


	//   ....[9]....
        /*0050*/ 	.word	0xffffffff


	//   ....[10]....
        /*0054*/ 	.word	0xffffffff


	//   ....[11]....
        /*0058*/ 	.word	0xffffffff


	//   ....[12]....
        /*005c*/ 	.word	0xffffffff


	//   ....[13]....
        /*0060*/ 	.word	0xffffffff


	//   ....[14]....
        /*0064*/ 	.word	0xffffffff


	//   ....[15]....
        /*0068*/ 	.word	0xffffffff


	//   ....[16]....
        /*006c*/ 	.word	0xffffffff


	//   ....[17]....
        /*0070*/ 	.word	0xffffffff


	//   ....[18]....
        /*0074*/ 	.word	0xffffffff


	//   ....[19]....
        /*0078*/ 	.word	0xffffffff


	//   ....[20]....
        /*007c*/ 	.word	0xffffffff


	//   ....[21]....
        /*0080*/ 	.word	0x05000081


	//   ....[22]....
        /*0084*/ 	.word	0x05000081


	//   ....[23]....
        /*0088*/ 	.word	0x05000081


	//   ....[24]....
        /*008c*/ 	.word	0x05000081


	//   ....[25]....
        /*0090*/ 	.word	0x05000081


	//   ....[26]....
        /*0094*/ 	.word	0x05000081


	//   ....[27]....
        /*0098*/ 	.word	0x05000081


	//   ....[28]....
        /*009c*/ 	.word	0x05000081


	//   ....[29]....
        /*00a0*/ 	.word	0x05000081


	//   ....[30]....
        /*00a4*/ 	.word	0x05000081


	//----- nvinfo : EIATTR_COOP_GROUP_INSTR_OFFSETS
	.align		4
.L_3676:
        /*00a8*/ 	.byte	0x04, 0x28
        /*00aa*/ 	.short	(.L_3678 - .L_3677)


	//   ....[0]....
.L_3677:
        /*00ac*/ 	.word	0x00002230


	//   ....[1]....
        /*00b0*/ 	.word	0x00002250


	//   ....[2]....
        /*00b4*/ 	.word	0x00002270


	//   ....[3]....
        /*00b8*/ 	.word	0x00002290


	//   ....[4]....
        /*00bc*/ 	.word	0x000022b0


	//   ....[5]....
        /*00c0*/ 	.word	0x000025f0


	//   ....[6]....
        /*00c4*/ 	.word	0x00002610


	//   ....[7]....
        /*00c8*/ 	.word	0x00002630


	//   ....[8]....
        /*00cc*/ 	.word	0x00002650


	//   ....[9]....
        /*00d0*/ 	.word	0x00002670


	//   ....[10]....
        /*00d4*/ 	.word	0x00002810


	//   ....[11]....
        /*00d8*/ 	.word	0x00002850


	//   ....[12]....
        /*00dc*/ 	.word	0x00002860


	//   ....[13]....
        /*00e0*/ 	.word	0x00002910


	//   ....[14]....
        /*00e4*/ 	.word	0x00002920


	//   ....[15]....
        /*00e8*/ 	.word	0x000029c0


	//   ....[16]....
        /*00ec*/ 	.word	0x00002a00


	//   ....[17]....
        /*00f0*/ 	.word	0x00002a20


	//   ....[18]....
        /*00f4*/ 	.word	0x00002ac0


	//   ....[19]....
        /*00f8*/ 	.word	0x00002b10


	//   ....[20]....
        /*00fc*/ 	.word	0x00002b70


	//   ....[21]....
        /*0100*/ 	.word	0x000034c0


	//   ....[22]....
        /*0104*/ 	.word	0x00003530


	//   ....[23]....
        /*0108*/ 	.word	0x000035a0


	//   ....[24]....
        /*010c*/ 	.word	0x00003610


	//   ....[25]....
        /*0110*/ 	.word	0x00003680


	//   ....[26]....
        /*0114*/ 	.word	0x00003a10


	//   ....[27]....
        /*0118*/ 	.word	0x00003a80


	//   ....[28]....
        /*011c*/ 	.word	0x00003af0


	//   ....[29]....
        /*0120*/ 	.word	0x00003b60


	//   ....[30]....
        /*0124*/ 	.word	0x00003bd0


	//----- nvinfo : EIATTR_EXIT_INSTR_OFFSETS
	.align		4
.L_3678:
        /*0128*/ 	.byte	0x04, 0x1c
        /*012a*/ 	.short	(.L_3680 - .L_3679)


	//   ....[0]....
.L_3679:
        /*012c*/ 	.word	0x000008a0


	//   ....[1]....
        /*0130*/ 	.word	0x00003460


	//----- nvinfo : EIATTR_MAX_THREADS
	.align		4
.L_3680:
        /*0134*/ 	.byte	0x04, 0x05
        /*0136*/ 	.short	(.L_3682 - .L_3681)
.L_3681:
        /*0138*/ 	.word	0x00000100
        /*013c*/ 	.word	0x00000001
        /*0140*/ 	.word	0x00000001


	//----- nvinfo : EIATTR_CRS_STACK_SIZE
	.align		4
.L_3682:
        /*0144*/ 	.byte	0x04, 0x1e
        /*0146*/ 	.short	(.L_3684 - .L_3683)
.L_3683:
        /*0148*/ 	.word	0x00000000


	//----- nvinfo : EIATTR_CBANK_PARAM_SIZE
	.align		4
.L_3684:
        /*014c*/ 	.byte	0x03, 0x19
        /*014e*/ 	.short	0x00e8


	//----- nvinfo : EIATTR_PARAM_CBANK
	.align		4
        /*0150*/ 	.byte	0x04, 0x0a
        /*0152*/ 	.short	(.L_3686 - .L_3685)
	.align		4
.L_3685:
        /*0154*/ 	.word	index@(.nv.constant0._ZN10layer_norm13ln_fwd_kernelINS_13Kernel_traitsIfffffjLj6144ELj1ELj1ELj8ELj16ENS_18Kernel_traits_baseILj6144EfffffjLj256EEEEELb0ELb1ELb1ELb0EEEvNS_9FwdParamsE)
        /*0158*/ 	.short	0x0210
        /*015a*/ 	.short	0x00e8


	//----- nvinfo : EIATTR_SW_WAR
	.align		4
.L_3686:
        /*015c*/ 	.byte	0x04, 0x36
        /*015e*/ 	.short	(.L_3688 - .L_3687)
.L_3687:
        /*0160*/ 	.word	0x00000008
.L_3688:


//--------------------- .nv.info._ZN10layer_norm13ln_fwd_kernelINS_13Kernel_traitsIfffffjLj6144ELj1ELj1ELj8ELj16ENS_18Kernel_traits_baseILj6144EfffffjLj256EEEEELb0ELb1ELb1ELb1EEEvNS_9FwdParamsE --------------------------
	.section	.nv.info._ZN10layer_norm13ln_fwd_kernelINS_13Kernel_traitsIfffffjLj6144ELj1ELj1ELj8ELj16ENS_18Kernel_traits_baseILj6144EfffffjLj256EEEEELb0ELb1ELb1ELb1EEEvNS_9FwdParamsE,"",@"SHT_CUDA_INFO"
	.sectionflags	@""
	.align	4


	//----- nvinfo : EIATTR_CUDA_API_VERSION
	.align		4
        /*0000*/ 	.byte	0x04, 0x37
        /*0002*/ 	.short	(.L_3690 - .L_3689)
.L_3689:
        /*0004*/ 	.word	0x00000082


	//----- nvinfo : EIATTR_KPARAM_INFO
	.align		4
.L_3690:
        /*0008*/ 	.byte	0x04, 0x17
        /*000a*/ 	.short	(.L_3692 - .L_3691)
.L_3691:
        /*000c*/ 	.word	0x00000000
        /*0010*/ 	.short	0x0000
        /*0012*/ 	.short	0x0000
        /*0014*/ 	.byte	0x00, 0xf0, 0xa1, 0x03


	//----- nvinfo : EIATTR_SPARSE_MMA_MASK
	.align		4
.L_3692:
        /*0018*/ 	.byte	0x03, 0x50
        /*001a*/ 	.short	0x0000


	//----- nvinfo : EIATTR_MAXREG_COUNT
	.align		4
        /*001c*/ 	.byte	0x03, 0x1b
        /*001e*/ 	.short	0x00ff


	//----- nvinfo : EIATTR_NUM_BARRIERS
	.align		4
        /*0020*/ 	.byte	0x02, 0x4c
        /*0022*/ 	.byte	0x01
	.zero		1


	//----- nvinfo : EIATTR_MERCURY_ISA_VERSION
	.align		4
        /*0024*/ 	.byte	0x03, 0x5f
        /*0026*/ 	.short	0x0101


	//----- nvinfo : EIATTR_COOP_GROUP_MASK_REGIDS
	.align		4
        /*0028*/ 	.byte	0x04, 0x29
        /*002a*/ 	.short	(.L_3694 - .L_3693)


	//   ....[0]....
.L_3693:
        /*002c*/ 	.word	0xffffffff


	//   ....[1]....
        /*0030*/ 	.word	0xffffffff


	//   ....[2]....
        /*0034*/ 	.word	0xffffffff


	//   ....[3]....
        /*0038*/ 	.word	0xffffffff


	//   ....[4]....
        /*003c*/ 	.word	0xffffffff


	//   ....[5]....
        /*0040*/ 	.word	0xffffffff


	//   ....[6]....
        /*0044*/ 	.word	0xffffffff


	//   ....[7]....
        /*0048*/ 	.word	0xffffffff


	//   ....[8]....
        /*004c*/ 	.word	0xffffffff


	//   ....[9]....
        /*0050*/ 	.word	0xffffffff


	//   ....[10]....
        /*0054*/ 	.word	0xffffffff


	//   ....[11]....
        /*0058*/ 	.word	0xffffffff


	//   ....[12]....
        /*005c*/ 	.word	0xffffffff


	//   ....[13]....
        /*0060*/ 	.word	0xffffffff


	//   ....[14]....
        /*0064*/ 	.word	0xffffffff


	//   ....[15]....
        /*0068*/ 	.word	0xffffffff


	//   ....[16]....
        /*006c*/ 	.word	0xffffffff


	//   ....[17]....
        /*0070*/ 	.word	0xffffffff


	//   ....[18]....
        /*0074*/ 	.word	0xffffffff


	//   ....[19]....
        /*0078*/ 	.word	0xffffffff


	//   ....[20]....
        /*007c*/ 	.word	0xffffffff


	//   ....[21]....
        /*0080*/ 	.word	0x05000005


	//   ....[22]....
        /*0084*/ 	.word	0x05000005


	//   ....[23]....
        /*0088*/ 	.word	0x05000005


	//   ....[24]....
        /*008c*/ 	.word	0x05000005


	//   ....[25]....
        /*0090*/ 	.word	0x05000005


	//   ....[26]....
        /*0094*/ 	.word	0x05000005


	//   ....[27]....
        /*0098*/ 	.word	0x05000005


	//   ....[28]....
        /*009c*/ 	.word	0x05000005


	//   ....[29]....
        /*00a0*/ 	.word	0x05000005


	//   ....[30]....
        /*00a4*/ 	.word	0x05000005


	//----- nvinfo : EIATTR_COOP_GROUP_INSTR_OFFSETS
	.align		4
.L_3694:
        /*00a8*/ 	.byte	0x04, 0x28
        /*00aa*/ 	.short	(.L_3696 - .L_3695)


	//   ....[0]....
.L_3695:
        /*00ac*/ 	.word	0x00001850


	//   ....[1]....
        /*00b0*/ 	.word	0x00001870


	//   ....[2]....
        /*00b4*/ 	.word	0x00001890


	//   ....[3]....
        /*00b8*/ 	.word	0x000018b0


	//   ....[4]....
        /*00bc*/ 	.word	0x000018d0


	//   ....[5]....
        /*00c0*/ 	.word	0x00001c00


	//   ....[6]....
        /*00c4*/ 	.word	0x00001c20


	//   ....[7]....
        /*00c8*/ 	.word	0x00001c40


	//   ....[8]....
        /*00cc*/ 	.word	0x00001c60


	//   ....[9]....
        /*00d0*/ 	.word	0x00001c80


	//   ....[10]....
        /*00d4*/ 	.word	0x00001db0


	//   ....[11]....
        /*00d8*/ 	.word	0x00001e40


	//   ....[12]....
        /*00dc*/ 	.word	0x00001e60


	//   ....[13]....
        /*00e0*/ 	.word	0x00001ec0


	//   ....[14]....
        /*00e4*/ 	.word	0x00001f00


	//   ....[15]....
        /*00e8*/ 	.word	0x00001f60


	//   ....[16]....
        /*00ec*/ 	.word	0x00001fc0


	//   ....[17]....
        /*00f0*/ 	.word	0x00002010


	//   ....[18]....
        /*00f4*/ 	.word	0x00002030


	//   ....[19]....
        /*00f8*/ 	.word	0x00002130


	//   ....[20]....
        /*00fc*/ 	.word	0x00002140


	//   ....[21]....
        /*0100*/ 	.word	0x000028e0


	//   ....[22]....
        /*0104*/ 	.word	0x00002950


	//   ....[23]....
        /*0108*/ 	.word	0x000029c0


	//   ....[24]....
        /*010c*/ 	.word	0x00002a30


	//   ....[25]....
        /*0110*/ 	.word	0x00002aa0


	//   ....[26]....
        /*0114*/ 	.word	0x00002e30


	//   ....[27]....
        /*0118*/ 	.word	0x00002ea0


	//   ....[28]....
        /*011c*/ 	.word	0x00002f10


	//   ....[29]....
        /*0120*/ 	.word	0x00002f80


	//   ....[30]....
        /*0124*/ 	.word	0x00002ff0


	//----- nvinfo : EIATTR_EXIT_INSTR_OFFSETS
	.align		4
.L_3696:
        /*0128*/ 	.byte	0x04, 0x1c
        /*012a*/ 	.short	(.L_3698 - .L_3697)


	//   ....[0]....
.L_3697:
        /*012c*/ 	.word	0x00000270


	//   ....[1]....
        /*0130*/ 	.word	0x00002880


	//----- nvinfo : EIATTR_MAX_THREADS
	.align		4
.L_3698:
        /*0134*/ 	.byte	0x04, 0x05
        /*0136*/ 	.short	(.L_3700 - .L_3699)
.L_3699:
        /*0138*/ 	.word	0x00000100
        /*013c*/ 	.word	0x00000001
        /*0140*/ 	.word	0x00000001


	//----- nvinfo : EIATTR_CRS_STACK_SIZE
	.align		4
.L_3700:
        /*0144*/ 	.byte	0x04, 0x1e
        /*0146*/ 	.short	(.L_3702 - .L_3701)
.L_3701:
        /*0148*/ 	.word	0x00000000


	//----- nvinfo : EIATTR_CBANK_PARAM_SIZE
	.align		4
.L_3702:
        /*014c*/ 	.byte	0x03, 0x19
        /*014e*/ 	.short	0x00e8


	//----- nvinfo : EIATTR_PARAM_CBANK
	.align		4
        /*0150*/ 	.byte	0x04, 0x0a
        /*0152*/ 	.short	(.L_3704 - .L_3703)
	.align		4
.L_3703:
        /*0154*/ 	.word	index@(.nv.constant0._ZN10layer_norm13ln_fwd_kernelINS_13Kernel_traitsIfffffjLj6144ELj1ELj1ELj8ELj16ENS_18Kernel_traits_baseILj6144EfffffjLj256EEEEELb0ELb1ELb1ELb1EEEvNS_9FwdParamsE)
        /*0158*/ 	.short	0x0210
        /*015a*/ 	.short	0x00e8


	//----- nvinfo : EIATTR_SW_WAR
	.align		4
.L_3704:
        /*015c*/ 	.byte	0x04, 0x36
        /*015e*/ 	.short	(.L_3706 - .L_3705)
.L_3705:
        /*0160*/ 	.word	0x00000008
.L_3706:


//--------------------- .nv.info._ZN10layer_norm13ln_fwd_kernelINS_13Kernel_traitsIfffffjLj6144ELj1ELj1ELj8ELj16ENS_18Kernel_traits_baseILj6144EfffffjLj256EEEEELb1ELb0ELb0ELb0EEEvNS_9FwdParamsE --------------------------
	.section	.nv.info._ZN10layer_norm13ln_fwd_kernelINS_13Kernel_traitsIfffffjLj6144ELj1ELj1ELj8ELj16ENS_18Kernel_traits_baseILj6144EfffffjLj256EEEEELb1ELb0ELb0ELb0EEEvNS_9FwdParamsE,"",@"SHT_CUDA_INFO"
	.sectionflags	@""
	.align	4


	//----- nvinfo : EIATTR_CUDA_API_VERSION
	.align		4
        /*0000*/ 	.byte	0x04, 0x37
        /*0002*/ 	.short	(.L_3708 - .L_3707)
.L_3707:
        /*0004*/ 	.word	0x00000082


	//----- nvinfo : EIATTR_KPARAM_INFO
	.align		4
.L_3708:
        /*0008*/ 	.byte	0x04, 0x17
        /*000a*/ 	.short	(.L_3710 - .L_3709)
.L_3709:
        /*000c*/ 	.word	0x00000000
        /*0010*/ 	.short	0x0000
        /*0012*/ 	.short	0x0000
        /*0014*/ 	.byte	0x00, 0xf0, 0xa1, 0x03


	//----- nvinfo : EIATTR_SPARSE_MMA_MASK
	.align		4
.L_3710:
        /*0018*/ 	.byte	0x03, 0x50
        /*001a*/ 	.short	0x0000


	//----- nvinfo : EIATTR_MAXREG_COUNT
	.align		4
        /*001c*/ 	.byte	0x03, 0x1b
        /*001e*/ 	.short	0x00ff


	//----- nvinfo : EIATTR_NUM_BARRIERS
	.align		4
        /*0020*/ 	.byte	0x02, 0x4c
        /*0022*/ 	.byte	0x01
	.zero		1


	//----- nvinfo : EIATTR_MERCURY_ISA_VERSION
	.align		4
        /*0024*/ 	.byte	0x03, 0x5f
        /*0026*/ 	.short	0x0101


	//----- nvinfo : EIATTR_COOP_GROUP_MASK_REGIDS
	.align		4
        /*0028*/ 	.byte	0x04, 0x29
        /*002a*/ 	.short	(.L_3712 - .L_3711)


	//   ....[0]....
.L_3711:
        /*002c*/ 	.word	0xffffffff


	//   ....[1]....
        /*0030*/ 	.word	0xffffffff


	//   ....[2]....
        /*0034*/ 	.word	0xffffffff


	//   ....[3]....
        /*0038*/ 	.word	0xffffffff


	//   ....[4]....
        /*003c*/ 	.word	0xffffffff


	//   ....[5]....
        /*0040*/ 	.word	0xffffffff


	//   ....[6]....
        /*0044*/ 	.word	0xffffffff


	//   ....[7]....
        /*0048*/ 	.word	0xffffffff


	//   ....[8]....
        /*004c*/ 	.word	0xffffffff


	//   ....[9]....
        /*0050*/ 	.word	0xffffffff


	//   ....[10]....
        /*0054*/ 	.word	0xffffffff


	//   ....[11]....
        /*0058*/ 	.word	0xffffffff


	//   ....[12]....
        /*005c*/ 	.word	0xffffffff


	//   ....[13]....
        /*0060*/ 	.word	0xffffffff


	//   ....[14]....
        /*0064*/ 	.word	0xffffffff


	//   ....[15]....
        /*0068*/ 	.word	0xffffffff


	//   ....[16]....
        /*006c*/ 	.word	0xffffffff


	//   ....[17]....
        /*0070*/ 	.word	0xffffffff


	//   ....[18]....
        /*0074*/ 	.word	0xffffffff


	//   ....[19]....
        /*0078*/ 	.word	0xffffffff


	//   ....[20]....
        /*007c*/ 	.word	0xffffffff


	//   ....[21]....
        /*0080*/ 	.word	0x0500006c


	//   ....[22]....
        /*0084*/ 	.word	0x0500006c


	//   ....[23]....
        /*0088*/ 	.word	0x0500006c


	//   ....[24]....
        /*008c*/ 	.word	0x0500006c


	//   ....[25]....
        /*0090*/ 	.word	0x0500006c


	//   ....[26]....
        /*0094*/ 	.word	0x0500006c


	//   ....[27]....
        /*0098*/ 	.word	0x0500006c


	//   ....[28]....
        /*009c*/ 	.word	0x0500006c


	//   ....[29]....
        /*00a0*/ 	.word	0x0500006c


	//   ....[30]....
        /*00a4*/ 	.word	0x0500006c


	//----- nvinfo : EIATTR_COOP_GROUP_INSTR_OFFSETS
	.align		4
.L_3712:
        /*00a8*/ 	.byte	0x04, 0x28
        /*00aa*/ 	.short	(.L_3714 - .L_3713)


	//   ....[0]....
.L_3713:
        /*00ac*/ 	.word	0x000096c0


	//   ....[1]....
        /*00b0*/ 	.word	0x000096e0


	//   ....[2]....
        /*00b4*/ 	.word	0x00009700


	//   ....[3]....
        /*00b8*/ 	.word	0x00009720


	//   ....[4]....
        /*00bc*/ 	.word	0x00009740


	//   ....[5]....
        /*00c0*/ 	.word	0x00009a80


	//   ....[6]....
        /*00c4*/ 	.word	0x00009aa0


	//   ....[7]....
        /*00c8*/ 	.word	0x00009ac0


	//   ....[8]....
        /*00cc*/ 	.word	0x00009ae0


	//   ....[9]....
        /*00d0*/ 	.word	0x00009b00


	//   ....[10]....
        /*00d4*/ 	.word	0x00009c90


	//   ....[11]....
        /*00d8*/ 	.word	0x00009ce0


	//   ....[12]....
        /*00dc*/ 	.word	0x00009d00


	//   ....[13]....
        /*00e0*/ 	.word	0x00009d10


	//   ....[14]....
        /*00e4*/ 	.word	0x00009d60


	//   ....[15]....
        /*00e8*/ 	.word	0x00009dd0


	//   ....[16]....
        /*00ec*/ 	.word	0x00009e30


	//   ....[17]....
        /*00f0*/ 	.word	0x00009ea0


	//   ....[18]....
        /*00f4*/ 	.word	0x00009f10


	//   ....[19]....
        /*00f8*/ 	.word	0x00009f80


	//   ....[20]....
        /*00fc*/ 	.word	0x00009fc0


	//   ....[21]....
        /*0100*/ 	.word	0x0000a8b0


	//   ....[22]....
        /*0104*/ 	.word	0x0000a920


	//   ....[23]....
        /*0108*/ 	.word	0x0000a990


	//   ....[24]....
        /*010c*/ 	.word	0x0000aa00


	//   ....[25]....
        /*0110*/ 	.word	0x0000aa70


	//   ....[26]....
        /*0114*/ 	.word	0x0000adf0


	//   ....[27]....
        /*0118*/ 	.word	0x0000ae60


	//   ....[28]....
        /*011c*/ 	.word	0x0000aed0


	//   ....[29]....
        /*0120*/ 	.word	0x0000af40


	//   ....[30]....
        /*0124*/ 	.word	0x0000afb0


	//----- nvinfo : EIATTR_EXIT_INSTR_OFFSETS
	.align		4
.L_3714:
        /*0128*/ 	.byte	0x04, 0x1c
        /*012a*/ 	.short	(.L_3716 - .L_3715)


	//   ....[0]....
.L_3715:
        /*012c*/ 	.word	0x00000bb0


	//   ....[1]....
        /*0130*/ 	.word	0x0000a850


	//----- nvinfo : EIATTR_MAX_THREADS
	.align		4
.L_3716:
        /*0134*/ 	.byte	0x04, 0x05
        /*0136*/ 	.short	(.L_3718 - .L_3717)
.L_3717:
        /*0138*/ 	.word	0x00000100
        /*013c*/ 	.word	0x00000001
        /*0140*/ 	.word	0x00000001


	//----- nvinfo : EIATTR_CRS_STACK_SIZE
	.align		4
.L_3718:
        /*0144*/ 	.byte	0x04, 0x1e
        /*0146*/ 	.short	(.L_3720 - .L_3719)
.L_3719:
        /*0148*/ 	.word	0x00000000


	//----- nvinfo : EIATTR_CBANK_PARAM_SIZE
	.align		4
.L_3720:
        /*014c*/ 	.byte	0x03, 0x19
        /*014e*/ 	.short	0x00e8


	//----- nvinfo : EIATTR_PARAM_CBANK
	.align		4
        /*0150*/ 	.byte	0x04, 0x0a
        /*0152*/ 	.short	(.L_3722 - .L_3721)
	.align		4
.L_3721:
        /*0154*/ 	.word	index@(.nv.constant0._ZN10layer_norm13ln_fwd_kernelINS_13Kernel_traitsIfffffjLj6144ELj1ELj1ELj8ELj16ENS_18Kernel_traits_baseILj6144EfffffjLj256EEEEELb1ELb0ELb0ELb0EEEvNS_9FwdParamsE)
        /*0158*/ 	.short	0x0210
        /*015a*/ 	.short	0x00e8


	//----- nvinfo : EIATTR_SW_WAR
	.align		4
.L_3722:
        /*015c*/ 	.byte	0x04, 0x36
        /*015e*/ 	.short	(.L_3724 - .L_3723)
.L_3723:
        /*0160*/ 	.word	0x00000008
.L_3724:


//--------------------- .nv.info._ZN10layer_norm13ln_fwd_kernelINS_13Kernel_traitsIfffffjLj6144ELj1ELj1ELj8ELj16ENS_18Kernel_traits_baseILj6144EfffffjLj256EEEEELb1ELb0ELb0ELb1EEEvNS_9FwdParamsE --------------------------
	.section	.nv.info._ZN10layer_norm13ln_fwd_kernelINS_13Kernel_traitsIfffffjLj6144ELj1ELj1ELj8ELj16ENS_18Kernel_traits_baseILj6144EfffffjLj256EEEEELb1ELb0ELb0ELb1EEEvNS_9FwdParamsE,"",@"SHT_CUDA_INFO"
	.sectionflags	@""
	.align	4


	//----- nvinfo : EIATTR_CUDA_API_VERSION
	.align		4
        /*0000*/ 	.byte	0x04, 0x37
        /*0002*/ 	.short	(.L_3726 - .L_3725)
.L_3725:
        /*0004*/ 	.word	0x00000082


	//----- nvinfo : EIATTR_KPARAM_INFO
	.align		4
.L_3726:
        /*0008*/ 	.byte	0x04, 0x17
        /*000a*/ 	.short	(.L_3728 - .L_3727)
.L_3727:
        /*000c*/ 	.word	0x00000000
        /*0010*/ 	.short	0x0000
        /*0012*/ 	.short	0x0000
        /*0014*/ 	.byte	0x00, 0xf0, 0xa1, 0x03


	//----- nvinfo : EIATTR_SPARSE_MMA_MASK
	.align		4
.L_3728:
        /*0018*/ 	.byte	0x03, 0x50
        /*001a*/ 	.short	0x0000


	//----- nvinfo : EIATTR_MAXREG_COUNT
	.align		4
        /*001c*/ 	.byte	0x03, 0x1b
        /*001e*/ 	.short	0x00ff


	//----- nvinfo : EIATTR_NUM_BARRIERS
	.align		4
        /*0020*/ 	.byte	0x02, 0x4c
        /*0022*/ 	.byte	0x01
	.zero		1


	//----- nvinfo : EIATTR_MERCURY_ISA_VERSION
	.align		4
        /*0024*/ 	.byte	0x03, 0x5f
        /*0026*/ 	.short	0x0101


	//----- nvinfo : EIATTR_COOP_GROUP_MASK_REGIDS
	.align		4
        /*0028*/ 	.byte	0x04, 0x29
        /*002a*/ 	.short	(.L_3730 - .L_3729)


	//   ....[0]....
.L_3729:
        /*002c*/ 	.word	0xffffffff


	//   ....[1]....
        /*0030*/ 	.word	0xffffffff


	//   ....[2]....
        /*0034*/ 	.word	0xffffffff


	//   ....[3]....
        /*0038*/ 	.word	0xffffffff


	//   ....[4]....
        /*003c*/ 	.word	0xffffffff


	//   ....[5]....
        /*0040*/ 	.word	0xffffffff


	//   ....[6]....
        /*0044*/ 	.word	0xffffffff


	//   ....[7]....
        /*0048*/ 	.word	0xffffffff


	//   ....[8]....
        /*004c*/ 	.word	0xffffffff


	//   ....[9]....
        /*0050*/ 	.word	0xffffffff


	//   ....[10]....
        /*0054*/ 	.word	0xffffffff


	//   ....[11]....
        /*0058*/ 	.word	0xffffffff


	//   ....[12]....
        /*005c*/ 	.word	0xffffffff


	//   ....[13]....
        /*0060*/ 	.word	0xffffffff


	//   ....[14]....
        /*0064*/ 	.word	0xffffffff


	//   ....[15]....
        /*0068*/ 	.word	0xffffffff


	//   ....[16]....
        /*006c*/ 	.word	0xffffffff


	//   ....[17]....
        /*0070*/ 	.word	0xffffffff


	//   ....[18]....
        /*0074*/ 	.word	0xffffffff


	//   ....[19]....
        /*0078*/ 	.word	0xffffffff


	//   ....[20]....
        /*007c*/ 	.word	0xffffffff


	//   ....[21]....
        /*0080*/ 	.word	0x05000064


	//   ....[22]....
        /*0084*/ 	.word	0x05000064


	//   ....[23]....
        /*0088*/ 	.word	0x05000064


	//   ....[24]....
        /*008c*/ 	.word	0x05000064


	//   ....[25]....
        /*0090*/ 	.word	0x05000064


	//   ....[26]....
        /*0094*/ 	.word	0x05000064


	//   ....[27]....
        /*0098*/ 	.word	0x05000064


	//   ....[28]....
        /*009c*/ 	.word	0x05000064


	//   ....[29]....
        /*00a0*/ 	.word	0x05000064


	//   ....[30]....
        /*00a4*/ 	.word	0x05000064


	//----- nvinfo : EIATTR_COOP_GROUP_INSTR_OFFSETS
	.align		4
.L_3730:
        /*00a8*/ 	.byte	0x04, 0x28
        /*00aa*/ 	.short	(.L_3732 - .L_3731)


	//   ....[0]....
.L_3731:
        /*00ac*/ 	.word	0x00008e40


	//   ....[1]....
        /*00b0*/ 	.word	0x00008e60


	//   ....[2]....
        /*00b4*/ 	.word	0x00008e80


	//   ....[3]....
        /*00b8*/ 	.word	0x00008ea0


	//   ....[4]....
        /*00bc*/ 	.word	0x00008ec0


	//   ....[5]....
        /*00c0*/ 	.word	0x000091f0


	//   ....[6]....
        /*00c4*/ 	.word	0x00009210


	//   ....[7]....
        /*00c8*/ 	.word	0x00009230


	//   ....[8]....
        /*00cc*/ 	.word	0x00009250


	//   ....[9]....
        /*00d0*/ 	.word	0x00009270


	//   ....[10]....
        /*00d4*/ 	.word	0x000093e0


	//   ....[11]....
        /*00d8*/ 	.word	0x00009450


	//   ....[12]....
        /*00dc*/ 	.word	0x00009480


	//   ....[13]....
        /*00e0*/ 	.word	0x000094a0


	//   ....[14]....
        /*00e4*/ 	.word	0x00009540


	//   ....[15]....
        /*00e8*/ 	.word	0x00009560


	//   ....[16]....
        /*00ec*/ 	.word	0x00009580


	//   ....[17]....
        /*00f0*/ 	.word	0x00009620


	//   ....[18]....
        /*00f4*/ 	.word	0x00009680


	//   ....[19]....
        /*00f8*/ 	.word	0x00009710


	//   ....[20]....
        /*00fc*/ 	.word	0x00009740


	//   ....[21]....
        /*0100*/ 	.word	0x00009e00


	//   ....[22]....
        /*0104*/ 	.word	0x00009e70


	//   ....[23]....
        /*0108*/ 	.word	0x00009ee0


	//   ....[24]....
        /*010c*/ 	.word	0x00009f50


	//   ....[25]....
        /*0110*/ 	.word	0x00009fc0


	//   ....[26]....
        /*0114*/ 	.word	0x0000a340


	//   ....[27]....
        /*0118*/ 	.word	0x0000a3b0


	//   ....[28]....
        /*011c*/ 	.word	0x0000a420


	//   ....[29]....
        /*0120*/ 	.word	0x0000a490


	//   ....[30]....
        /*0124*/ 	.word	0x0000a500


	//----- nvinfo : EIATTR_EXIT_INSTR_OFFSETS
	.align		4
.L_3732:
        /*0128*/ 	.byte	0x04, 0x1c
        /*012a*/ 	.short	(.L_3734 - .L_3733)


	//   ....[0]....
.L_3733:
        /*012c*/ 	.word	0x000006b0


	//   ....[1]....
        /*0130*/ 	.word	0x00009da0


	//----- nvinfo : EIATTR_MAX_THREADS
	.align		4
.L_3734:
        /*0134*/ 	.byte	0x04, 0x05
        /*0136*/ 	.short	(.L_3736 - .L_3735)
.L_3735:
        /*0138*/ 	.word	0x00000100
        /*013c*/ 	.word	0x00000001
        /*0140*/ 	.word	0x00000001


	//----- nvinfo : EIATTR_CRS_STACK_SIZE
	.align		4
.L_3736:
        /*0144*/ 	.byte	0x04, 0x1e
        /*0146*/ 	.short	(.L_3738 - .L_3737)
.L_3737:
        /*0148*/ 	.word	0x00000000


	//----- nvinfo : EIATTR_CBANK_PARAM_SIZE
	.align		4
.L_3738:
        /*014c*/ 	.byte	0x03, 0x19
        /*014e*/ 	.short	0x00e8


	//----- nvinfo : EIATTR_PARAM_CBANK
	.align		4
        /*0150*/ 	.byte	0x04, 0x0a
        /*0152*/ 	.short	(.L_3740 - .L_3739)
	.align		4
.L_3739:
        /*0154*/ 	.word	index@(.nv.constant0._ZN10layer_norm13ln_fwd_kernelINS_13Kernel_traitsIfffffjLj6144ELj1ELj1ELj8ELj16ENS_18Kernel_traits_baseILj6144EfffffjLj256EEEEELb1ELb0ELb0ELb1EEEvNS_9FwdParamsE)
        /*0158*/ 	.short	0x0210
        /*015a*/ 	.short	0x00e8


	//----- nvinfo : EIATTR_SW_WAR
	.align		4
.L_3740:
        /*015c*/ 	.byte	0x04, 0x36
        /*015e*/ 	.short	(.L_3742 - .L_3741)
.L_3741:
        /*0160*/ 	.word	0x00000008
.L_3742:


//--------------------- .nv.info._ZN10layer_norm13ln_fwd_kernelINS_13Kernel_traitsIfffffjLj6144ELj1ELj1ELj8ELj16ENS_18Kernel_traits_baseILj6144EfffffjLj256EEEEELb1ELb0ELb1ELb0EEEvNS_9FwdParamsE --------------------------
	.section	.nv.info._ZN10layer_norm13ln_fwd_kernelINS_13Kernel_traitsIfffffjLj6144ELj1ELj1ELj8ELj16ENS_18Kernel_traits_baseILj6144EfffffjLj256EEEEELb1ELb0ELb1ELb0EEEvNS_9FwdParamsE,"",@"SHT_CUDA_INFO"
	.sectionflags	@""
	.align	4


	//----- nvinfo : EIATTR_CUDA_API_VERSION
	.align		4
        /*0000*/ 	.byte	0x04, 0x37
        /*0002*/ 	.short	(.L_3744 - .L_3743)
.L_3743:
        /*0004*/ 	.word	0x00000082


	//----- nvinfo : EIATTR_KPARAM_INFO
	.align		4
.L_3744:
        /*0008*/ 	.byte	0x04, 0x17
        /*000a*/ 	.short	(.L_3746 - .L_3745)
.L_3745:
        /*000c*/ 	.word	0x00000000
        /*0010*/ 	.short	0x0000
        /*0012*/ 	.short	0x0000
        /*0014*/ 	.byte	0x00, 0xf0, 0xa1, 0x03


	//----- nvinfo : EIATTR_SPARSE_MMA_MASK
	.align		4
.L_3746:
        /*0018*/ 	.byte	0x03, 0x50
        /*001a*/ 	.short	0x0000


	//----- nvinfo : EIATTR_MAXREG_COUNT
	.align		4
        /*001c*/ 	.byte	0x03, 0x1b
        /*001e*/ 	.short	0x00ff


	//----- nvinfo : EIATTR_NUM_BARRIERS
	.align		4
        /*0020*/ 	.byte	0x02, 0x4c
        /*0022*/ 	.byte	0x01
	.zero		1


	//----- nvinfo : EIATTR_ANNOTATIONS
	.align		4
        /*0024*/ 	.byte	0x04, 0x55
        /*0026*/ 	.short	(.L_3748 - .L_3747)


	//   ....[0]....
.L_3747:
        /*0028*/ 	.word	0x00000001
        /*002c*/ 	.byte	0x00, 0x0e, 0x00, 0x00, 0x01, 0x00, 0x00, 0x00, 0x50, 0xab, 0x00, 0x00


	//----- nvinfo : EIATTR_MERCURY_ISA_VERSION
	.align		4
.L_3748:
        /*0038*/ 	.byte	0x03, 0x5f
        /*003a*/ 	.short	0x0101


	//----- nvinfo : EIATTR_COOP_GROUP_MASK_REGIDS
	.align		4
        /*003c*/ 	.byte	0x04, 0x29
        /*003e*/ 	.short	(.L_3750 - .L_3749)


	//   ....[0]....
.L_3749:
        /*0040*/ 	.word	0xffffffff


	//   ....[1]....
        /*0044*/ 	.word	0xffffffff


	//   ....[2]....
        /*0048*/ 	.word	0xffffffff


	//   ....[3]....
        /*004c*/ 	.word	0xffffffff


	//   ....[4]....
        /*0050*/ 	.word	0xffffffff


	//   ....[5]....
        /*0054*/ 	.word	0xffffffff


	//   ....[6]....
        /*0058*/ 	.word	0xffffffff


	//   ....[7]....
        /*005c*/ 	.word	0xffffffff


	//   ....[8]....
        /*0060*/ 	.word	0xffffffff


	//   ....[9]....
        /*0064*/ 	.word	0xffffffff


	//   ....[10]....
        /*0068*/ 	.word	0xffffffff


	//   ....[11]....
        /*006c*/ 	.word	0xffffffff


	//   ....[12]....
        /*0070*/ 	.word	0xffffffff


	//   ....[13]....
        /*0074*/ 	.word	0xffffffff


	//   ....[14]....
        /*0078*/ 	.word	0xffffffff


	//   ....[15]....
        /*007c*/ 	.word	0xffffffff


	//   ....[16]....
        /*0080*/ 	.word	0xffffffff


	//   ....[17]....
        /*0084*/ 	.word	0xffffffff


	//   ....[18]....
        /*0088*/ 	.word	0xffffffff


	//   ....[19]....
        /*008c*/ 	.word	0xffffffff


	//   ....[20]....
        /*0090*/ 	.word	0xffffffff


	//   ....[21]....
        /*0094*/ 	.word	0x0500006f


	//   ....[22]....
        /*0098*/ 	.word	0x0500006f


	//   ....[23]....
        /*009c*/ 	.word	0x0500006f


	//   ....[24]....
        /*00a0*/ 	.word	0x0500006f


	//   ....[25]....
        /*00a4*/ 	.word	0x0500006f


	//   ....[26]....
        /*00a8*/ 	.word	0x0500006f


	//   ....[27]....
        /*00ac*/ 	.word	0x0500006f


	//   ....[28]....
        /*00b0*/ 	.word	0x0500006f


	//   ....[29]....
        /*00b4*/ 	.word	0x0500006f


	//   ....[30]....
        /*00b8*/ 	.word	0x0500006f


	//----- nvinfo : EIATTR_COOP_GROUP_INSTR_OFFSETS
	.align		4
.L_3750:
        /*00bc*/ 	.byte	0x04, 0x28
        /*00be*/ 	.short	(.L_3752 - .L_3751)


	//   ....[0]....
.L_3751:
        /*00c0*/ 	.word	0x0000a640


	//   ....[1]....
        /*00c4*/ 	.word	0x0000a660


	//   ....[2]....
        /*00c8*/ 	.word	0x0000a680


	//   ....[3]....
        /*00cc*/ 	.word	0x0000a6a0


	//   ....[4]....
        /*00d0*/ 	.word	0x0000a6c0


	//   ....[5]....
        /*00d4*/ 	.word	0x0000aa00


	//   ....[6]....
        /*00d8*/ 	.word	0x0000aa20


	//   ....[7]....
        /*00dc*/ 	.word	0x0000aa40


	//   ....[8]....
        /*00e0*/ 	.word	0x0000aa60


	//   ....[9]....
        /*00e4*/ 	.word	0x0000aa80


	//   ....[10]....
        /*00e8*/ 	.word	0x0000ac50


	//   ....[11]....
        /*00ec*/ 	.word	0x0000ac80


	//   ....[12]....
        /*00f0*/ 	.word	0x0000ad10


	//   ....[13]....
        /*00f4*/ 	.word	0x0000ad70


	//   ....[14]....
        /*00f8*/ 	.word	0x0000ad90


	//   ....[15]....
        /*00fc*/ 	.word	0x0000add0


	//   ....[16]....
        /*0100*/ 	.word	0x0000ae10


	//   ....[17]....
        /*0104*/ 	.word	0x0000aeb0


	//   ....[18]....
        /*0108*/ 	.word	0x0000af00


	//   ....[19]....
        /*010c*/ 	.word	0x0000af80


	//   ....[20]....
        /*0110*/ 	.word	0x0000afc0


	//   ....[21]....
        /*0114*/ 	.word	0x0000b8f0


	//   ....[22]....
        /*0118*/ 	.word	0x0000b960


	//   ....[23]....
        /*011c*/ 	.word	0x0000b9d0


	//   ....[24]....
        /*0120*/ 	.word	0x0000ba40


	//   ....[25]....
        /*0124*/ 	.word	0x0000bab0


	//   ....[26]....
        /*0128*/ 	.word	0x0000be30


	//   ....[27]....
        /*012c*/ 	.word	0x0000bea0


	//   ....[28]....
        /*0130*/ 	.word	0x0000bf10


	//   ....[29]....
        /*0134*/ 	.word	0x0000bf80


	//   ....[30]....
        /*0138*/ 	.word	0x0000bff0


	//----- nvinfo : EIATTR_EXIT_INSTR_OFFSETS
	.align		4
.L_3752:
        /*013c*/ 	.byte	0x04, 0x1c
        /*013e*/ 	.short	(.L_3754 - .L_3753)


	//   ....[0]....
.L_3753:
        /*0140*/ 	.word	0x00000bd0


	//   ....[1]....
        /*0144*/ 	.word	0x0000b890


	//----- nvinfo : EIATTR_MAX_THREADS
	.align		4
.L_3754:
        /*0148*/ 	.byte	0x04, 0x05
        /*014a*/ 	.short	(.L_3756 - .L_3755)
.L_3755:
        /*014c*/ 	.word	0x00000100
        /*0150*/ 	.word	0x00000001
        /*0154*/ 	.word	0x00000001


	//----- nvinfo : EIATTR_CRS_STACK_SIZE
	.align		4
.L_3756:
        /*0158*/ 	.byte	0x04, 0x1e
        /*015a*/ 	.short	(.L_3758 - .L_3757)
.L_3757:
        /*015c*/ 	.word	0x00000000


	//----- nvinfo : EIATTR_CBANK_PARAM_SIZE
	.align		4
.L_3758:
        /*0160*/ 	.byte	0x03, 0x19
        /*0162*/ 	.short	0x00e8


	//----- nvinfo : EIATTR_PARAM_CBANK
	.align		4
        /*0164*/ 	.byte	0x04, 0x0a
        /*0166*/ 	.short	(.L_3760 - .L_3759)
	.align		4
.L_3759:
        /*0168*/ 	.word	index@(.nv.constant0._ZN10layer_norm13ln_fwd_kernelINS_13Kernel_traitsIfffffjLj6144ELj1ELj1ELj8ELj16ENS_18Kernel_traits_baseILj6144EfffffjLj256EEEEELb1ELb0ELb1ELb0EEEvNS_9FwdParamsE)
        /*016c*/ 	.short	0x0210
        /*016e*/ 	.short	0x00e8


	//----- nvinfo : EIATTR_SW_WAR
	.align		4
.L_3760:
        /*0170*/ 	.byte	0x04, 0x36
        /*0172*/ 	.short	(.L_3762 - .L_3761)
.L_3761:
        /*0174*/ 	.word	0x00000008
.L_3762:


//--------------------- .nv.info._ZN10layer_norm13ln_fwd_kernelINS_13Kernel_traitsIfffffjLj6144ELj1ELj1ELj8ELj16ENS_18Kernel_traits_baseILj6144EfffffjLj256EEEEELb1ELb0ELb1ELb1EEEvNS_9FwdParamsE --------------------------
	.section	.nv.info._ZN10layer_norm13ln_fwd_kernelINS_13Kernel_traitsIfffffjLj6144ELj1ELj1ELj8ELj16ENS_18Kernel_traits_baseILj6144EfffffjLj256EEEEELb1ELb0ELb1ELb1EEEvNS_9FwdParamsE,"",@"SHT_CUDA_INFO"
	.sectionflags	@""
	.align	4


	//----- nvinfo : EIATTR_CUDA_API_VERSION
	.align		4
        /*0000*/ 	.byte	0x04, 0x37
        /*0002*/ 	.short	(.L_3764 - .L_3763)
.L_3763:
        /*0004*/ 	.word	0x00000082


	//----- nvinfo : EIATTR_KPARAM_INFO
	.align		4
.L_3764:
        /*0008*/ 	.byte	0x04, 0x17
        /*000a*/ 	.short	(.L_3766 - .L_3765)
.L_3765:
        /*000c*/ 	.word	0x00000000
        /*0010*/ 	.short	0x0000
        /*0012*/ 	.short	0x0000
        /*0014*/ 	.byte	0x00, 0xf0, 0xa1, 0x03


	//----- nvinfo : EIATTR_SPARSE_MMA_MASK
	.align		4
.L_3766:
        /*0018*/ 	.byte	0x03, 0x50
        /*001a*/ 	.short	0x0000


	//----- nvinfo : EIATTR_MAXREG_COUNT
	.align		4
        /*001c*/ 	.byte	0x03, 0x1b
        /*001e*/ 	.short	0x00ff


	//----- nvinfo : EIATTR_NUM_BARRIERS
	.align		4
        /*0020*/ 	.byte	0x02, 0x4c
        /*0022*/ 	.byte	0x01
	.zero		1


	//----- nvinfo : EIATTR_MERCURY_ISA_VERSION
	.align		4
        /*0024*/ 	.byte	0x03, 0x5f
        /*0026*/ 	.short	0x0101


	//----- nvinfo : EIATTR_COOP_GROUP_MASK_REGIDS
	.align		4
        /*0028*/ 	.byte	0x04, 0x29
        /*002a*/ 	.short	(.L_3768 - .L_3767)


	//   ....[0]....
.L_3767:
        /*002c*/ 	.word	0xffffffff


	//   ....[1]....
        /*0030*/ 	.word	0xffffffff


	//   ....[2]....
        /*0034*/ 	.word	0xffffffff


	//   ....[3]....
        /*0038*/ 	.word	0xffffffff


	//   ....[4]....
        /*003c*/ 	.word	0xffffffff


	//   ....[5]....
        /*0040*/ 	.word	0xffffffff


	//   ....[6]....
        /*0044*/ 	.word	0xffffffff


	//   ....[7]....
        /*0048*/ 	.word	0xffffffff


	//   ....[8]....
        /*004c*/ 	.word	0xffffffff


	//   ....[9]....
        /*0050*/ 	.word	0xffffffff


	//   ....[10]....
        /*0054*/ 	.word	0xffffffff


	//   ....[11]....
        /*0058*/ 	.word	0xffffffff


	//   ....[12]....
        /*005c*/ 	.word	0xffffffff


	//   ....[13]....
        /*0060*/ 	.word	0xffffffff


	//   ....[14]....
        /*0064*/ 	.word	0xffffffff


	//   ....[15]....
        /*0068*/ 	.word	0xffffffff


	//   ....[16]....
        /*006c*/ 	.word	0xffffffff


	//   ....[17]....
        /*0070*/ 	.word	0xffffffff


	//   ....[18]....
        /*0074*/ 	.word	0xffffffff


	//   ....[19]....
        /*0078*/ 	.word	0xffffffff


	//   ....[20]....
        /*007c*/ 	.word	0xffffffff


	//   ....[21]....
        /*0080*/ 	.word	0x0500006d


	//   ....[22]....
        /*0084*/ 	.word	0x0500006d


	//   ....[23]....
        /*0088*/ 	.word	0x0500006d


	//   ....[24]....
        /*008c*/ 	.word	0x0500006d


	//   ....[25]....
        /*0090*/ 	.word	0x0500006d


	//   ....[26]....
        /*0094*/ 	.word	0x0500006d


	//   ....[27]....
        /*0098*/ 	.word	0x0500006d


	//   ....[28]....
        /*009c*/ 	.word	0x0500006d


	//   ....[29]....
        /*00a0*/ 	.word	0x0500006d


	//   ....[30]....
        /*00a4*/ 	.word	0x0500006d


	//----- nvinfo : EIATTR_COOP_GROUP_INSTR_OFFSETS
	.align		4
.L_3768:
        /*00a8*/ 	.byte	0x04, 0x28
        /*00aa*/ 	.short	(.L_3770 - .L_3769)


	//   ....[0]....
.L_3769:
        /*00ac*/ 	.word	0x00009ed0


	//   ....[1]....
        /*00b0*/ 	.word	0x00009ef0


	//   ....[2]....
        /*00b4*/ 	.word	0x00009f10


	//   ....[3]....
        /*00b8*/ 	.word	0x00009f30


	//   ....[4]....
        /*00bc*/ 	.word	0x00009f50


	//   ....[5]....
        /*00c0*/ 	.word	0x0000a280


	//   ....[6]....
        /*00c4*/ 	.word	0x0000a2a0


	//   ....[7]....
        /*00c8*/ 	.word	0x0000a2c0


	//   ....[8]....
        /*00cc*/ 	.word	0x0000a2e0


	//   ....[9]....
        /*00d0*/ 	.word	0x0000a300


	//   ....[10]....
        /*00d4*/ 	.word	0x0000a480


	//   ....[11]....
        /*00d8*/ 	.word	0x0000a4d0


	//   ....[12]....
        /*00dc*/ 	.word	0x0000a4f0


	//   ....[13]....
        /*00e0*/ 	.word	0x0000a500


	//   ....[14]....
        /*00e4*/ 	.word	0x0000a5b0


	//   ....[15]....
        /*00e8*/ 	.word	0x0000a5f0


	//   ....[16]....
        /*00ec*/ 	.word	0x0000a600


	//   ....[17]....
        /*00f0*/ 	.word	0x0000a6b0


	//   ....[18]....
        /*00f4*/ 	.word	0x0000a700


	//   ....[19]....
        /*00f8*/ 	.word	0x0000a7a0


	//   ....[20]....
        /*00fc*/ 	.word	0x0000a7c0


	//   ....[21]....
        /*0100*/ 	.word	0x0000af70


	//   ....[22]....
        /*0104*/ 	.word	0x0000afe0


	//   ....[23]....
        /*0108*/ 	.word	0x0000b050


	//   ....[24]....
        /*010c*/ 	.word	0x0000b0c0


	//   ....[25]....
        /*0110*/ 	.word	0x0000b130


	//   ....[26]....
        /*0114*/ 	.word	0x0000b4b0


	//   ....[27]....
        /*0118*/ 	.word	0x0000b520


	//   ....[28]....
        /*011c*/ 	.word	0x0000b590


	//   ....[29]....
        /*0120*/ 	.word	0x0000b600


	//   ....[30]....
        /*0124*/ 	.word	0x0000b670


	//----- nvinfo : EIATTR_EXIT_INSTR_OFFSETS
	.align		4
.L_3770:
        /*0128*/ 	.byte	0x04, 0x1c
        /*012a*/ 	.short	(.L_3772 - .L_3771)


	//   ....[0]....
.L_3771:
        /*012c*/ 	.word	0x000006b0


	//   ....[1]....
        /*0130*/ 	.word	0x0000af10


	//----- nvinfo : EIATTR_MAX_THREADS
	.align		4
.L_3772:
        /*0134*/ 	.byte	0x04, 0x05
        /*0136*/ 	.short	(.L_3774 - .L_3773)
.L_3773:
        /*0138*/ 	.word	0x00000100
        /*013c*/ 	.word	0x00000001
        /*0140*/ 	.word	0x00000001


	//----- nvinfo : EIATTR_CRS_STACK_SIZE
	.align		4
.L_3774:
        /*0144*/ 	.byte	0x04, 0x1e
        /*0146*/ 	.short	(.L_3776 - .L_3775)
.L_3775:
        /*0148*/ 	.word	0x00000000


	//----- nvinfo : EIATTR_CBANK_PARAM_SIZE
	.align		4
.L_3776:
        /*014c*/ 	.byte	0x03, 0x19
        /*014e*/ 	.short	0x00e8


	//----- nvinfo : EIATTR_PARAM_CBANK
	.align		4
        /*0150*/ 	.byte	0x04, 0x0a
        /*0152*/ 	.short	(.L_3778 - .L_3777)
	.align		4
.L_3777:
        /*0154*/ 	.word	index@(.nv.constant0._ZN10layer_norm13ln_fwd_kernelINS_13Kernel_traitsIfffffjLj6144ELj1ELj1ELj8ELj16ENS_18Kernel_traits_baseILj6144EfffffjLj256EEEEELb1ELb0ELb1ELb1EEEvNS_9FwdParamsE)
        /*0158*/ 	.short	0x0210
        /*015a*/ 	.short	0x00e8


	//----- nvinfo : EIATTR_SW_WAR
	.align		4
.L_3778:
        /*015c*/ 	.byte	0x04, 0x36
        /*015e*/ 	.short	(.L_3780 - .L_3779)
.L_3779:
        /*0160*/ 	.word	0x00000008
.L_3780:


//--------------------- .nv.info._ZN10layer_norm13ln_fwd_kernelINS_13Kernel_traitsIfffffjLj6144ELj1ELj1ELj8ELj16ENS_18Kernel_traits_baseILj6144EfffffjLj256EEEEELb1ELb1ELb0ELb0EEEvNS_9FwdParamsE --------------------------
	.section	.nv.info._ZN10layer_norm13ln_fwd_kernelINS_13Kernel_traitsIfffffjLj6144ELj1ELj1ELj8ELj16ENS_18Kernel_traits_baseILj6144EfffffjLj256EEEEELb1ELb1ELb0ELb0EEEvNS_9FwdParamsE,"",@"SHT_CUDA_INFO"
	.sectionflags	@""
	.align	4


	//----- nvinfo : EIATTR_CUDA_API_VERSION
	.align		4
        /*0000*/ 	.byte	0x04, 0x37
        /*0002*/ 	.short	(.L_3782 - .L_3781)
.L_3781:
        /*0004*/ 	.word	0x00000082


	//----- nvinfo : EIATTR_KPARAM_INFO
	.align		4
.L_3782:
        /*0008*/ 	.byte	0x04, 0x17
        /*000a*/ 	.short	(.L_3784 - .L_3783)
.L_3783:
        /*000c*/ 	.word	0x00000000
        /*0010*/ 	.short	0x0000
        /*0012*/ 	.short	0x0000
        /*0014*/ 	.byte	0x00, 0xf0, 0xa1, 0x03


	//----- nvinfo : EIATTR_SPARSE_MMA_MASK
	.align		4
.L_3784:
        /*0018*/ 	.byte	0x03, 0x50
        /*001a*/ 	.short	0x0000


	//----- nvinfo : EIATTR_MAXREG_COUNT
	.align		4
        /*001c*/ 	.byte	0x03, 0x1b
        /*001e*/ 	.short	0x00ff


	//----- nvinfo : EIATTR_NUM_BARRIERS
	.align		4
        /*0020*/ 	.byte	0x02, 0x4c
        /*0022*/ 	.byte	0x01
	.zero		1


	//----- nvinfo : EIATTR_ANNOTATIONS
	.align		4
        /*0024*/ 	.byte	0x04, 0x55
        /*0026*/ 	.short	(.L_3786 - .L_3785)


	//   ....[0]....
.L_3785:
        /*0028*/ 	.word	0x00000001
        /*002c*/ 	.byte	0x50, 0x05, 0x00, 0x00, 0x01, 0x00, 0x00, 0x00, 0xf0, 0x0f, 0x00, 0x00, 0x01, 0x00, 0x00, 0x00
        /*003c*/ 	.byte	0x10, 0x10, 0x00, 0x00, 0x01, 0x00, 0x00, 0x00, 0xc0, 0x27, 0x00, 0x00, 0x01, 0x00, 0x00, 0x00
        /*004c*/ 	.byte	0x90, 0x9c, 0x00, 0x00, 0x01, 0x00, 0x00, 0x00, 0xe0, 0xa1, 0x00, 0x00, 0x01, 0x00, 0x00, 0x00
        /*005c*/ 	.byte	0x00, 0xa8, 0x00, 0x00, 0x01, 0x00, 0x00, 0x00, 0xa0, 0xae, 0x00, 0x00


	//----- nvinfo : EIATTR_MERCURY_ISA_VERSION
	.align		4
.L_3786:
        /*0068*/ 	.byte	0x03, 0x5f
        /*006a*/ 	.short	0x0101


	//----- nvinfo : EIATTR_COOP_GROUP_MASK_REGIDS
	.align		4
        /*006c*/ 	.byte	0x04, 0x29
        /*006e*/ 	.short	(.L_3788 - .L_3787)


	//   ....[0]....
.L_3787:
        /*0070*/ 	.word	0xffffffff


	//   ....[1]....
        /*0074*/ 	.word	0xffffffff


	//   ....[2]....
        /*0078*/ 	.word	0xffffffff


	//   ....[3]....
        /*007c*/ 	.word	0xffffffff


	//   ....[4]....
        /*0080*/ 	.word	0xffffffff


	//   ....[5]....
        /*0084*/ 	.word	0xffffffff


	//   ....[6]....
        /*0088*/ 	.word	0xffffffff


	//   ....[7]....
        /*008c*/ 	.word	0xffffffff


	//   ....[8]....
        /*0090*/ 	.word	0xffffffff


	//   ....[9]....
        /*0094*/ 	.word	0xffffffff


	//   ....[10]....
        /*0098*/ 	.word	0xffffffff


	//   ....[11]....
        /*009c*/ 	.word	0xffffffff


	//   ....[12]....
        /*00a0*/ 	.word	0xffffffff


	//   ....[13]....
        /*00a4*/ 	.word	0xffffffff


	//   ....[14]....
        /*00a8*/ 	.word	0xffffffff


	//   ....[15]....
        /*00ac*/ 	.word	0xffffffff


	//   ....[16]....
        /*00b0*/ 	.word	0xffffffff


	//   ....[17]....
        /*00b4*/ 	.word	0xffffffff


	//   ....[18]....
        /*00b8*/ 	.word	0xffffffff


	//   ....[19]....
        /*00bc*/ 	.word	0xffffffff


	//   ....[20]....
        /*00c0*/ 	.word	0xffffffff


	//   ....[21]....
        /*00c4*/ 	.word	0x0500006c


	//   ....[22]....
        /*00c8*/ 	.word	0x0500006c


	//   ....[23]....
        /*00cc*/ 	.word	0x0500006c


	//   ....[24]....
        /*00d0*/ 	.word	0x0500006c


	//   ....[25]....
        /*00d4*/ 	.word	0x0500006c


	//   ....[26]....
        /*00d8*/ 	.word	0x0500006c


	//   ....[27]....
        /*00dc*/ 	.word	0x0500006c


	//   ....[28]....
        /*00e0*/ 	.word	0x0500006c


	//   ....[29]....
        /*00e4*/ 	.word	0x0500006c


	//   ....[30]....
        /*00e8*/ 	.word	0x0500006c


	//----- nvinfo : EIATTR_COOP_GROUP_INSTR_OFFSETS
	.align		4
.L_3788:
        /*00ec*/ 	.byte	0x04, 0x28
        /*00ee*/ 	.short	(.L_3790 - .L_3789)


	//   ....[0]....
.L_3789:
        /*00f0*/ 	.word	0x00009ca0


	//   ....[1]....
        /*00f4*/ 	.word	0x00009cc0


	//   ....[2]....
        /*00f8*/ 	.word	0x00009ce0


	//   ....[3]....
        /*00fc*/ 	.word	0x00009d00


	//   ....[4]....
        /*0100*/ 	.word	0x00009d20


	//   ....[5]....
        /*0104*/ 	.word	0x0000a060


	//   ....[6]....
        /*0108*/ 	.word	0x0000a080


	//   ....[7]....
        /*010c*/ 	.word	0x0000a0a0


	//   ....[8]....
        /*0110*/ 	.word	0x0000a0c0


	//   ....[9]....
        /*0114*/ 	.word	0x0000a0e0


	//   ....[10]....
        /*0118*/ 	.word	0x0000a290


	//   ....[11]....
        /*011c*/ 	.word	0x0000a2e0


	//   ....[12]....
        /*0120*/ 	.word	0x0000a350


	//   ....[13]....
        /*0124*/ 	.word	0x0000a370


	//   ....[14]....
        /*0128*/ 	.word	0x0000a3f0


	//   ....[15]....
        /*012c*/ 	.word	0x0000a440


	//   ....[16]....
        /*0130*/ 	.word	0x0000a470


	//   ....[17]....
        /*0134*/ 	.word	0x0000a4f0


	//   ....[18]....
        /*0138*/ 	.word	0x0000a580


	//   ....[19]....
        /*013c*/ 	.word	0x0000a5a0


	//   ....[20]....
        /*0140*/ 	.word	0x0000a600


	//   ....[21]....
        /*0144*/ 	.word	0x0000af00


	//   ....[22]....
        /*0148*/ 	.word	0x0000af60


	//   ....[23]....
        /*014c*/ 	.word	0x0000afc0


	//   ....[24]....
        /*0150*/ 	.word	0x0000b020


	//   ....[25]....
        /*0154*/ 	.word	0x0000b080


	//   ....[26]....
        /*0158*/ 	.word	0x0000b410


	//   ....[27]....
        /*015c*/ 	.word	0x0000b470


	//   ....[28]....
        /*0160*/ 	.word	0x0000b4d0


	//   ....[29]....
        /*0164*/ 	.word	0x0000b530


	//   ....[30]....
        /*0168*/ 	.word	0x0000b590


	//----- nvinfo : EIATTR_EXIT_INSTR_OFFSETS
	.align		4
.L_3790:
        /*016c*/ 	.byte	0x04, 0x1c
        /*016e*/ 	.short	(.L_3792 - .L_3791)


	//   ....[0]....
.L_3791:
        /*0170*/ 	.word	0x00000d60


	//   ....[1]....
        /*0174*/ 	.word	0x0000ae90


	//----- nvinfo : EIATTR_MAX_THREADS
	.align		4
.L_3792:
        /*0178*/ 	.byte	0x04, 0x05
        /*017a*/ 	.short	(.L_3794 - .L_3793)
.L_3793:
        /*017c*/ 	.word	0x00000100
        /*0180*/ 	.word	0x00000001
        /*0184*/ 	.word	0x00000001


	//----- nvinfo : EIATTR_CRS_STACK_SIZE
	.align		4
.L_3794:
        /*0188*/ 	.byte	0x04, 0x1e
        /*018a*/ 	.short	(.L_3796 - .L_3795)
.L_3795:
        /*018c*/ 	.word	0x00000000


	//----- nvinfo : EIATTR_CBANK_PARAM_SIZE
	.align		4
.L_3796:
        /*0190*/ 	.byte	0x03, 0x19
        /*0192*/ 	.short	0x00e8


	//----- nvinfo : EIATTR_PARAM_CBANK
	.align		4
        /*0194*/ 	.byte	0x04, 0x0a
        /*0196*/ 	.short	(.L_3798 - .L_3797)
	.align		4
.L_3797:
        /*0198*/ 	.word	index@(.nv.constant0._ZN10layer_norm13ln_fwd_kernelINS_13Kernel_traitsIfffffjLj6144ELj1ELj1ELj8ELj16ENS_18Kernel_traits_baseILj6144EfffffjLj256EEEEELb1ELb1ELb0ELb0EEEvNS_9FwdParamsE)
        /*019c*/ 	.short	0x0210
        /*019e*/ 	.short	0x00e8


	//----- nvinfo : EIATTR_SW_WAR
	.align		4
.L_3798:
        /*01a0*/ 	.byte	0x04, 0x36
        /*01a2*/ 	.short	(.L_3800 - .L_3799)
.L_3799:
        /*01a4*/ 	.word	0x00000008
.L_3800:


//--------------------- .nv.info._ZN10layer_norm13ln_fwd_kernelINS_13Kernel_traitsIfffffjLj6144ELj1ELj1ELj8ELj16ENS_18Kernel_traits_baseILj6144EfffffjLj256EEEEELb1ELb1ELb0ELb1EEEvNS_9FwdParamsE --------------------------
	.section	.nv.info._ZN10layer_norm13ln_fwd_kernelINS_13Kernel_traitsIfffffjLj6144ELj1ELj1ELj8ELj16ENS_18Kernel_traits_baseILj6144EfffffjLj256EEEEELb1ELb1ELb0ELb1EEEvNS_9FwdParamsE,"",@"SHT_CUDA_INFO"
	.sectionflags	@""
	.align	4


	//----- nvinfo : EIATTR_CUDA_API_VERSION
	.align		4
        /*0000*/ 	.byte	0x04, 0x37
        /*0002*/ 	.short	(.L_3802 - .L_3801)
.L_3801:
        /*0004*/ 	.word	0x00000082


	//----- nvinfo : EIATTR_KPARAM_INFO
	.align		4
.L_3802:
        /*0008*/ 	.byte	0x04, 0x17
        /*000a*/ 	.short	(.L_3804 - .L_3803)
.L_3803:
        /*000c*/ 	.word	0x00000000
        /*0010*/ 	.short	0x0000
        /*0012*/ 	.short	0x0000
        /*0014*/ 	.byte	0x00, 0xf0, 0xa1, 0x03


	//----- nvinfo : EIATTR_SPARSE_MMA_MASK
	.align		4
.L_3804:
        /*0018*/ 	.byte	0x03, 0x50
        /*001a*/ 	.short	0x0000


	//----- nvinfo : EIATTR_MAXREG_COUNT
	.align		4
        /*001c*/ 	.byte	0x03, 0x1b
        /*001e*/ 	.short	0x00ff


	//----- nvinfo : EIATTR_NUM_BARRIERS
	.align		4
        /*0020*/ 	.byte	0x02, 0x4c
        /*0022*/ 	.byte	0x01
	.zero		1


	//----- nvinfo : EIATTR_MERCURY_ISA_VERSION
	.align		4
        /*0024*/ 	.byte	0x03, 0x5f
        /*0026*/ 	.short	0x0101


	//----- nvinfo : EIATTR_COOP_GROUP_MASK_REGIDS
	.align		4
        /*0028*/ 	.byte	0x04, 0x29
        /*002a*/ 	.short	(.L_3806 - .L_3805)


	//   ....[0]....
.L_3805:
        /*002c*/ 	.word	0xffffffff


	//   ....[1]....
        /*0030*/ 	.word	0xffffffff


	//   ....[2]....
        /*0034*/ 	.word	0xffffffff


	//   ....[3]....
        /*0038*/ 	.word	0xffffffff


	//   ....[4]....
        /*003c*/ 	.word	0xffffffff


	//   ....[5]....
        /*0040*/ 	.word	0xffffffff


	//   ....[6]....
        /*0044*/ 	.word	0xffffffff


	//   ....[7]....
        /*0048*/ 	.word	0xffffffff


	//   ....[8]....
        /*004c*/ 	.word	0xffffffff


	//   ....[9]....
        /*0050*/ 	.word	0xffffffff


	//   ....[10]....
        /*0054*/ 	.word	0xffffffff


	//   ....[11]....
        /*0058*/ 	.word	0xffffffff


	//   ....[12]....
        /*005c*/ 	.word	0xffffffff


	//   ....[13]....
        /*0060*/ 	.word	0xffffffff


	//   ....[14]....
        /*0064*/ 	.word	0xffffffff


	//   ....[15]....
        /*0068*/ 	.word	0xffffffff


	//   ....[16]....
        /*006c*/ 	.word	0xffffffff


	//   ....[17]....
        /*0070*/ 	.word	0xffffffff


	//   ....[18]....
        /*0074*/ 	.word	0xffffffff


	//   ....[19]....
        /*0078*/ 	.word	0xffffffff


	//   ....[20]....
        /*007c*/ 	.word	0xffffffff


	//   ....[21]....
        /*0080*/ 	.word	0x05000074


	//   ....[22]....
        /*0084*/ 	.word	0x05000074


	//   ....[23]....
        /*0088*/ 	.word	0x05000074


	//   ....[24]....
        /*008c*/ 	.word	0x05000074


	//   ....[25]....
        /*0090*/ 	.word	0x05000074


	//   ....[26]....
        /*0094*/ 	.word	0x05000074


	//   ....[27]....
        /*0098*/ 	.word	0x05000074


	//   ....[28]....
        /*009c*/ 	.word	0x05000074


	//   ....[29]....
        /*00a0*/ 	.word	0x05000074


	//   ....[30]....
        /*00a4*/ 	.word	0x05000074


	//----- nvinfo : EIATTR_COOP_GROUP_INSTR_OFFSETS
	.align		4
.L_3806:
        /*00a8*/ 	.byte	0x04, 0x28
        /*00aa*/ 	.short	(.L_3808 - .L_3807)


	//   ....[0]....
.L_3807:
        /*00ac*/ 	.word	0x00008fb0


	//   ....[1]....
        /*00b0*/ 	.word	0x00008fd0


	//   ....[2]....
        /*00b4*/ 	.word	0x00008ff0


	//   ....[3]....
        /*00b8*/ 	.word	0x00009010


	//   ....[4]....
        /*00bc*/ 	.word	0x00009030


	//   ....[5]....
        /*00c0*/ 	.word	0x00009360


	//   ....[6]....
        /*00c4*/ 	.word	0x00009380


	//   ....[7]....
        /*00c8*/ 	.word	0x000093a0


	//   ....[8]....
        /*00cc*/ 	.word	0x000093c0


	//   ....[9]....
        /*00d0*/ 	.word	0x000093e0


	//   ....[10]....
        /*00d4*/ 	.word	0x00009540


	//   ....[11]....
        /*00d8*/ 	.word	0x000095b0


	//   ....[12]....
        /*00dc*/ 	.word	0x000095d0


	//   ....[13]....
        /*00e0*/ 	.word	0x000095e0


	//   ....[14]....
        /*00e4*/ 	.word	0x00009610


	//   ....[15]....
        /*00e8*/ 	.word	0x000096b0


	//   ....[16]....
        /*00ec*/ 	.word	0x000096e0


	//   ....[17]....
        /*00f0*/ 	.word	0x00009780


	//   ....[18]....
        /*00f4*/ 	.word	0x000097d0


	//   ....[19]....
        /*00f8*/ 	.word	0x00009870


	//   ....[20]....
        /*00fc*/ 	.word	0x00009890


	//   ....[21]....
        /*0100*/ 	.word	0x00009f70


	//   ....[22]....
        /*0104*/ 	.word	0x00009fe0


	//   ....[23]....
        /*0108*/ 	.word	0x0000a050


	//   ....[24]....
        /*010c*/ 	.word	0x0000a0c0


	//   ....[25]....
        /*0110*/ 	.word	0x0000a130


	//   ....[26]....
        /*0114*/ 	.word	0x0000a4a0


	//   ....[27]....
        /*0118*/ 	.word	0x0000a510


	//   ....[28]....
        /*011c*/ 	.word	0x0000a580


	//   ....[29]....
        /*0120*/ 	.word	0x0000a5f0


	//   ....[30]....
        /*0124*/ 	.word	0x0000a660


	//----- nvinfo : EIATTR_EXIT_INSTR_OFFSETS
	.align		4
.L_3808:
        /*0128*/ 	.byte	0x04, 0x1c
        /*012a*/ 	.short	(.L_3810 - .L_3809)


	//   ....[0]....
.L_3809:
        /*012c*/ 	.word	0x000006f0


	//   ....[1]....
        /*0130*/ 	.word	0x00009f10


	//----- nvinfo : EIATTR_MAX_THREADS
	.align		4
.L_3810:
        /*0134*/ 	.byte	0x04, 0x05
        /*0136*/ 	.short	(.L_3812 - .L_3811)
.L_3811:
        /*0138*/ 	.word	0x00000100
        /*013c*/ 	.word	0x00000001
        /*0140*/ 	.word	0x00000001


	//----- nvinfo : EIATTR_CRS_STACK_SIZE
	.align		4
.L_3812:
        /*0144*/ 	.byte	0x04, 0x1e
        /*0146*/ 	.short	(.L_3814 - .L_3813)
.L_3813:
        /*0148*/ 	.word	0x00000000


	//----- nvinfo : EIATTR_CBANK_PARAM_SIZE
	.align		4
.L_3814:
        /*014c*/ 	.byte	0x03, 0x19
        /*014e*/ 	.short	0x00e8


	//----- nvinfo : EIATTR_PARAM_CBANK
	.align		4
        /*0150*/ 	.byte	0x04, 0x0a
        /*0152*/ 	.short	(.L_3816 - .L_3815)
	.align		4
.L_3815:
        /*0154*/ 	.word	index@(.nv.constant0._ZN10layer_norm13ln_fwd_kernelINS_13Kernel_traitsIfffffjLj6144ELj1ELj1ELj8ELj16ENS_18Kernel_traits_baseILj6144EfffffjLj256EEEEELb1ELb1ELb0ELb1EEEvNS_9FwdParamsE)
        /*0158*/ 	.short	0x0210
        /*015a*/ 	.short	0x00e8


	//----- nvinfo : EIATTR_SW_WAR
	.align		4
.L_3816:
        /*015c*/ 	.byte	0x04, 0x36
        /*015e*/ 	.short	(.L_3818 - .L_3817)
.L_3817:
        /*0160*/ 	.word	0x00000008
.L_3818:


//--------------------- .nv.info._ZN10layer_norm13ln_fwd_kernelINS_13Kernel_traitsIfffffjLj6144ELj1ELj1ELj8ELj16ENS_18Kernel_traits_baseILj6144EfffffjLj256EEEEELb1ELb1ELb1ELb0EEEvNS_9FwdParamsE --------------------------
	.section	.nv.info._ZN10layer_norm13ln_fwd_kernelINS_13Kernel_traitsIfffffjLj6144ELj1ELj1ELj8ELj16ENS_18Kernel_traits_baseILj6144EfffffjLj256EEEEELb1ELb1ELb1ELb0EEEvNS_9FwdParamsE,"",@"SHT_CUDA_INFO"
	.sectionflags	@""
	.align	4


	//----- nvinfo : EIATTR_CUDA_API_VERSION
	.align		4
        /*0000*/ 	.byte	0x04, 0x37
        /*0002*/ 	.short	(.L_3820 - .L_3819)
.L_3819:
        /*0004*/ 	.word	0x00000082


	//----- nvinfo : EIATTR_KPARAM_INFO
	.align		4
.L_3820:
        /*0008*/ 	.byte	0x04, 0x17
        /*000a*/ 	.short	(.L_3822 - .L_3821)
.L_3821:
        /*000c*/ 	.word	0x00000000
        /*0010*/ 	.short	0x0000
        /*0012*/ 	.short	0x0000
        /*0014*/ 	.byte	0x00, 0xf0, 0xa1, 0x03


	//----- nvinfo : EIATTR_SPARSE_MMA_MASK
	.align		4
.L_3822:
        /*0018*/ 	.byte	0x03, 0x50
        /*001a*/ 	.short	0x0000


	//----- nvinfo : EIATTR_MAXREG_COUNT
	.align		4
        /*001c*/ 	.byte	0x03, 0x1b
        /*001e*/ 	.short	0x00ff


	//----- nvinfo : EIATTR_NUM_BARRIERS
	.align		4
        /*0020*/ 	.byte	0x02, 0x4c
        /*0022*/ 	.byte	0x01
	.zero		1


	//----- nvinfo : EIATTR_MERCURY_ISA_VERSION
	.align		4
        /*0024*/ 	.byte	0x03, 0x5f
        /*0026*/ 	.short	0x0101


	//----- nvinfo : EIATTR_COOP_GROUP_MASK_REGIDS
	.align		4
        /*0028*/ 	.byte	0x04, 0x29
        /*002a*/ 	.short	(.L_3824 - .L_3823)


	//   ....[0]....
.L_3823:
        /*002c*/ 	.word	0xffffffff


	//   ....[1]....
        /*0030*/ 	.word	0xffffffff


	//   ....[2]....
        /*0034*/ 	.word	0xffffffff


	//   ....[3]....
        /*0038*/ 	.word	0xffffffff


	//   ....[4]....
        /*003c*/ 	.word	0xffffffff


	//   ....[5]....
        /*0040*/ 	.word	0xffffffff


	//   ....[6]....
        /*0044*/ 	.word	0xffffffff


	//   ....[7]....
        /*0048*/ 	.word	0xffffffff


	//   ....[8]....
        /*004c*/ 	.word	0xffffffff


	//   ....[9]....
        /*0050*/ 	.word	0xffffffff


	//   ....[10]....
        /*0054*/ 	.word	0xffffffff


	//   ....[11]....
        /*0058*/ 	.word	0xffffffff


	//   ....[12]....
        /*005c*/ 	.word	0xffffffff


	//   ....[13]....
        /*0060*/ 	.word	0xffffffff


	//   ....[14]....
        /*0064*/ 	.word	0xffffffff


	//   ....[15]....
        /*0068*/ 	.word	0xffffffff


	//   ....[16]....
        /*006c*/ 	.word	0xffffffff


	//   ....[17]....
        /*0070*/ 	.word	0xffffffff


	//   ....[18]....
        /*0074*/ 	.word	0xffffffff


	//   ....[19]....
        /*0078*/ 	.word	0xffffffff


	//   ....[20]....
        /*007c*/ 	.word	0xffffffff


	//   ....[21]....
        /*0080*/ 	.word	0x050000a3


	//   ....[22]....
        /*0084*/ 	.word	0x050000a3


	//   ....[23]....
        /*0088*/ 	.word	0x050000a3


	//   ....[24]....
        /*008c*/ 	.word	0x050000a3


	//   ....[25]....
        /*0090*/ 	.word	0x050000a3


	//   ....[26]....
        /*0094*/ 	.word	0x050000a3


	//   ....[27]....
        /*0098*/ 	.word	0x050000a3


	//   ....[28]....
        /*009c*/ 	.word	0x050000a3


	//   ....[29]....
        /*00a0*/ 	.word	0x050000a3


	//   ....[30]....
        /*00a4*/ 	.word	0x050000a3


	//----- nvinfo : EIATTR_COOP_GROUP_INSTR_OFFSETS
	.align		4
.L_3824:
        /*00a8*/ 	.byte	0x04, 0x28
        /*00aa*/ 	.short	(.L_3826 - .L_3825)


	//   ....[0]....
.L_3825:
        /*00ac*/ 	.word	0x0000a930


	//   ....[1]....
        /*00b0*/ 	.word	0x0000a950


	//   ....[2]....
        /*00b4*/ 	.word	0x0000a970


	//   ....[3]....
        /*00b8*/ 	.word	0x0000a990


	//   ....[4]....
        /*00bc*/ 	.word	0x0000a9b0


	//   ....[5]....
        /*00c0*/ 	.word	0x0000acf0


	//   ....[6]....
        /*00c4*/ 	.word	0x0000ad10


	//   ....[7]....
        /*00c8*/ 	.word	0x0000ad30


	//   ....[8]....
        /*00cc*/ 	.word	0x0000ad50


	//   ....[9]....
        /*00d0*/ 	.word	0x0000ad70


	//   ....[10]....
        /*00d4*/ 	.word	0x0000af20


	//   ....[11]....
        /*00d8*/ 	.word	0x0000af70


	//   ....[12]....
        /*00dc*/ 	.word	0x0000af90


	//   ....[13]....
        /*00e0*/ 	.word	0x0000b030


	//   ....[14]....
        /*00e4*/ 	.word	0x0000b070


	//   ....[15]....
        /*00e8*/ 	.word	0x0000b090


	//   ....[16]....
        /*00ec*/ 	.word	0x0000b0f0


	//   ....[17]....
        /*00f0*/ 	.word	0x0000b160


	//   ....[18]....
        /*00f4*/ 	.word	0x0000b1d0


	//   ....[19]....
        /*00f8*/ 	.word	0x0000b290


	//   ....[20]....
        /*00fc*/ 	.word	0x0000b2a0


	//   ....[21]....
        /*0100*/ 	.word	0x0000bbb0


	//   ....[22]....
        /*0104*/ 	.word	0x0000bc20


	//   ....[23]....
        /*0108*/ 	.word	0x0000bc90


	//   ....[24]....
        /*010c*/ 	.word	0x0000bd00


	//   ....[25]....
        /*0110*/ 	.word	0x0000bd70


	//   ....[26]....
        /*0114*/ 	.word	0x0000c100


	//   ....[27]....
        /*0118*/ 	.word	0x0000c170


	//   ....[28]....
        /*011c*/ 	.word	0x0000c1e0


	//   ....[29]....
        /*0120*/ 	.word	0x0000c250


	//   ....[30]....
        /*0124*/ 	.word	0x0000c2c0


	//----- nvinfo : EIATTR_EXIT_INSTR_OFFSETS
	.align		4
.L_3826:
        /*0128*/ 	.byte	0x04, 0x1c
        /*012a*/ 	.short	(.L_3828 - .L_3827)


	//   ....[0]....
.L_3827:
        /*012c*/ 	.word	0x00000cc0


	//   ....[1]....
        /*0130*/ 	.word	0x0000bb50


	//----- nvinfo : EIATTR_MAX_THREADS
	.align		4
.L_3828:
        /*0134*/ 	.byte	0x04, 0x05
        /*0136*/ 	.short	(.L_3830 - .L_3829)
.L_3829:
        /*0138*/ 	.word	0x00000100
        /*013c*/ 	.word	0x00000001
        /*0140*/ 	.word	0x00000001


	//----- nvinfo : EIATTR_CRS_STACK_SIZE
	.align		4
.L_3830:
        /*0144*/ 	.byte	0x04, 0x1e
        /*0146*/ 	.short	(.L_3832 - .L_3831)
.L_3831:
        /*0148*/ 	.word	0x00000000


	//----- nvinfo : EIATTR_CBANK_PARAM_SIZE
	.align		4
.L_3832:
        /*014c*/ 	.byte	0x03, 0x19
        /*014e*/ 	.short	0x00e8


	//----- nvinfo : EIATTR_PARAM_CBANK
	.align		4
        /*0150*/ 	.byte	0x04, 0x0a
        /*0152*/ 	.short	(.L_3834 - .L_3833)
	.align		4
.L_3833:
        /*0154*/ 	.word	index@(.nv.constant0._ZN10layer_norm13ln_fwd_kernelINS_13Kernel_traitsIfffffjLj6144ELj1ELj1ELj8ELj16ENS_18Kernel_traits_baseILj6144EfffffjLj256EEEEELb1ELb1ELb1ELb0EEEvNS_9FwdParamsE)
        /*0158*/ 	.short	0x0210
        /*015a*/ 	.short	0x00e8


	//----- nvinfo : EIATTR_SW_WAR
	.align		4
.L_3834:
        /*015c*/ 	.byte	0x04, 0x36
        /*015e*/ 	.short	(.L_3836 - .L_3835)
.L_3835:
        /*0160*/ 	.word	0x00000008
.L_3836:


//--------------------- .nv.info._ZN10layer_norm13ln_fwd_kernelINS_13Kernel_traitsIfffffjLj6144ELj1ELj1ELj8ELj16ENS_18Kernel_traits_baseILj6144EfffffjLj256EEEEELb1ELb1ELb1ELb1EEEvNS_9FwdParamsE --------------------------
	.section	.nv.info._ZN10layer_norm13ln_fwd_kernelINS_13Kernel_traitsIfffffjLj6144ELj1ELj1ELj8ELj16ENS_18Kernel_traits_baseILj6144EfffffjLj256EEEEELb1ELb1ELb1ELb1EEEvNS_9FwdParamsE,"",@"SHT_CUDA_INFO"
	.sectionflags	@""
	.align	4


	//----- nvinfo : EIATTR_CUDA_API_VERSION
	.align		4
        /*0000*/ 	.byte	0x04, 0x37
        /*0002*/ 	.short	(.L_3838 - .L_3837)
.L_3837:
        /*0004*/ 	.word	0x00000082


	//----- nvinfo : EIATTR_KPARAM_INFO
	.align		4
.L_3838:
        /*0008*/ 	.byte	0x04, 0x17
        /*000a*/ 	.short	(.L_3840 - .L_3839)
.L_3839:
        /*000c*/ 	.word	0x00000000
        /*0010*/ 	.short	0x0000
        /*0012*/ 	.short	0x0000
        /*0014*/ 	.byte	0x00, 0xf0, 0xa1, 0x03


	//----- nvinfo : EIATTR_SPARSE_MMA_MASK
	.align		4
.L_3840:
        /*0018*/ 	.byte	0x03, 0x50
        /*001a*/ 	.short	0x0000


	//----- nvinfo : EIATTR_MAXREG_COUNT
	.align		4
        /*001c*/ 	.byte	0x03, 0x1b
        /*001e*/ 	.short	0x00ff


	//----- nvinfo : EIATTR_NUM_BARRIERS
	.align		4
        /*0020*/ 	.byte	0x02, 0x4c
        /*0022*/ 	.byte	0x01
	.zero		1


	//----- nvinfo : EIATTR_MERCURY_ISA_VERSION
	.align		4
        /*0024*/ 	.byte	0x03, 0x5f
        /*0026*/ 	.short	0x0101


	//----- nvinfo : EIATTR_COOP_GROUP_MASK_REGIDS
	.align		4
        /*0028*/ 	.byte	0x04, 0x29
        /*002a*/ 	.short	(.L_3842 - .L_3841)


	//   ....[0]....
.L_3841:
        /*002c*/ 	.word	0xffffffff


	//   ....[1]....
        /*0030*/ 	.word	0xffffffff


	//   ....[2]....
        /*0034*/ 	.word	0xffffffff


	//   ....[3]....
        /*0038*/ 	.word	0xffffffff


	//   ....[4]....
        /*003c*/ 	.word	0xffffffff


	//   ....[5]....
        /*0040*/ 	.word	0xffffffff


	//   ....[6]....
        /*0044*/ 	.word	0xffffffff


	//   ....[7]....
        /*0048*/ 	.word	0xffffffff


	//   ....[8]....
        /*004c*/ 	.word	0xffffffff


	//   ....[9]....
        /*0050*/ 	.word	0xffffffff


	//   ....[10]....
        /*0054*/ 	.word	0xffffffff


	//   ....[11]....
        /*0058*/ 	.word	0xffffffff


	//   ....[12]....
        /*005c*/ 	.word	0xffffffff


	//   ....[13]....
        /*0060*/ 	.word	0xffffffff


	//   ....[14]....
        /*0064*/ 	.word	0xffffffff


	//   ....[15]....
        /*0068*/ 	.word	0xffffffff


	//   ....[16]....
        /*006c*/ 	.word	0xffffffff


	//   ....[17]....
        /*0070*/ 	.word	0xffffffff


	//   ....[18]....
        /*0074*/ 	.word	0xffffffff


	//   ....[19]....
        /*0078*/ 	.word	0xffffffff


	//   ....[20]....
        /*007c*/ 	.word	0xffffffff


	//   ....[21]....
        /*0080*/ 	.word	0x05000099


	//   ....[22]....
        /*0084*/ 	.word	0x05000099


	//   ....[23]....
        /*0088*/ 	.word	0x05000099


	//   ....[24]....
        /*008c*/ 	.word	0x05000099


	//   ....[25]....
        /*0090*/ 	.word	0x05000099


	//   ....[26]....
        /*0094*/ 	.word	0x05000099


	//   ....[27]....
        /*0098*/ 	.word	0x05000099


	//   ....[28]....
        /*009c*/ 	.word	0x05000099


	//   ....[29]....
        /*00a0*/ 	.word	0x05000099


	//   ....[30]....
        /*00a4*/ 	.word	0x05000099


	//----- nvinfo : EIATTR_COOP_GROUP_INSTR_OFFSETS
	.align		4
.L_3842:
        /*00a8*/ 	.byte	0x04, 0x28
        /*00aa*/ 	.short	(.L_3844 - .L_3843)


	//   ....[0]....
.L_3843:
        /*00ac*/ 	.word	0x0000a0b0


	//   ....[1]....
        /*00b0*/ 	.word	0x0000a0d0


	//   ....[2]....
        /*00b4*/ 	.word	0x0000a0f0


	//   ....[3]....
        /*00b8*/ 	.word	0x0000a110


	//   ....[4]....
        /*00bc*/ 	.word	0x0000a130


	//   ....[5]....
        /*00c0*/ 	.word	0x0000a460


	//   ....[6]....
        /*00c4*/ 	.word	0x0000a480


	//   ....[7]....
        /*00c8*/ 	.word	0x0000a4a0


	//   ....[8]....
        /*00cc*/ 	.word	0x0000a4c0


	//   ....[9]....
        /*00d0*/ 	.word	0x0000a4e0


	//   ....[10]....
        /*00d4*/ 	.word	0x0000a670


	//   ....[11]....
        /*00d8*/ 	.word	0x0000a6c0


	//   ....[12]....
        /*00dc*/ 	.word	0x0000a6d0


	//   ....[13]....
        /*00e0*/ 	.word	0x0000a720


	//   ....[14]....
        /*00e4*/ 	.word	0x0000a750


	//   ....[15]....
        /*00e8*/ 	.word	0x0000a790


	//   ....[16]....
        /*00ec*/ 	.word	0x0000a7d0


	//   ....[17]....
        /*00f0*/ 	.word	0x0000a890


	//   ....[18]....
        /*00f4*/ 	.word	0x0000a8c0


	//   ....[19]....
        /*00f8*/ 	.word	0x0000a970


	//   ....[20]....
        /*00fc*/ 	.word	0x0000a9a0


	//   ....[21]....
        /*0100*/ 	.word	0x0000b140


	//   ....[22]....
        /*0104*/ 	.word	0x0000b1b0


	//   ....[23]....
        /*0108*/ 	.word	0x0000b220


	//   ....[24]....
        /*010c*/ 	.word	0x0000b290


	//   ....[25]....
        /*0110*/ 	.word	0x0000b300


	//   ....[26]....
        /*0114*/ 	.word	0x0000b680


	//   ....[27]....
        /*0118*/ 	.word	0x0000b6f0


	//   ....[28]....
        /*011c*/ 	.word	0x0000b760


	//   ....[29]....
        /*0120*/ 	.word	0x0000b7d0


	//   ....[30]....
        /*0124*/ 	.word	0x0000b840


	//----- nvinfo : EIATTR_EXIT_INSTR_OFFSETS
	.align		4
.L_3844:
        /*0128*/ 	.byte	0x04, 0x1c
        /*012a*/ 	.short	(.L_3846 - .L_3845)


	//   ....[0]....
.L_3845:
        /*012c*/ 	.word	0x00000340


	//   ....[1]....
        /*0130*/ 	.word	0x0000b0e0


	//----- nvinfo : EIATTR_MAX_THREADS
	.align		4
.L_3846:
        /*0134*/ 	.byte	0x04, 0x05
        /*0136*/ 	.short	(.L_3848 - .L_3847)
.L_3847:
        /*0138*/ 	.word	0x00000100
        /*013c*/ 	.word	0x00000001
        /*0140*/ 	.word	0x00000001


	//----- nvinfo : EIATTR_CRS_STACK_SIZE
	.align		4
.L_3848:
        /*0144*/ 	.byte	0x04, 0x1e
        /*0146*/ 	.short	(.L_3850 - .L_3849)
.L_3849:
        /*0148*/ 	.word	0x00000000


	//----- nvinfo : EIATTR_CBANK_PARAM_SIZE
	.align		4
.L_3850:
        /*014c*/ 	.byte	0x03, 0x19
        /*014e*/ 	.short	0x00e8


	//----- nvinfo : EIATTR_PARAM_CBANK
	.align		4
        /*0150*/ 	.byte	0x04, 0x0a
        /*0152*/ 	.short	(.L_3852 - .L_3851)
	.align		4
.L_3851:
        /*0154*/ 	.word	index@(.nv.constant0._ZN10layer_norm13ln_fwd_kernelINS_13Kernel_traitsIfffffjLj6144ELj1ELj1ELj8ELj16ENS_18Kernel_traits_baseILj6144EfffffjLj256EEEEELb1ELb1ELb1ELb1EEEvNS_9FwdParamsE)
        /*0158*/ 	.short	0x0210
        /*015a*/ 	.short	0x00e8


	//----- nvinfo : EIATTR_SW_WAR
	.align		4
.L_3852:
        /*015c*/ 	.byte	0x04, 0x36
        /*015e*/ 	.short	(.L_3854 - .L_3853)
.L_3853:
        /*0160*/ 	.word	0x00000008
.L_3854:


//--------------------- .nv.callgraph             --------------------------
	.section	.nv.callgraph,"",@"SHT_CUDA_CALLGRAPH"
	.align	4
	.sectionentsize	8
	.align		4
        /*0000*/ 	.word	0x00000000
	.align		4
        /*0004*/ 	.word	0xffffffff
	.align		4
        /*0008*/ 	.word	0x00000000
	.align		4
        /*000c*/ 	.word	0xfffffffe
	.align		4
        /*0010*/ 	.word	0x00000000
	.align		4
        /*0014*/ 	.word	0xfffffffd
	.align		4
        /*0018*/ 	.word	0x00000000
	.align		4
        /*001c*/ 	.word	0xfffffffc


//--------------------- .nv.constant4             --------------------------
	.section	.nv.constant4,"a",@progbits
	.align	8
	.align		8
.nv.constant4:
        /*0000*/ 	.dword	precalc_xorwow_matrix
	.align		8
        /*0008*/ 	.dword	precalc_xorwow_offset_matrix
	.align		8
        /*0010*/ 	.dword	mrg32k3aM1
	.align		8
        /*0018*/ 	.dword	mrg32k3aM2
	.align		8
        /*0020*/ 	.dword	mrg32k3aM1SubSeq
	.align		8
        /*0028*/ 	.dword	mrg32k3aM2SubSeq
	.align		8
        /*0030*/ 	.dword	mrg32k3aM1Seq
	.align		8
        /*0038*/ 	.dword	mrg32k3aM2Seq


//--------------------- .nv.constant3             --------------------------
	.section	.nv.constant3,"a",@progbits
	.align	8
.nv.constant3:
	.type		__cr_lgamma_table,@object
	.size		__cr_lgamma_table,(.L_8 - __cr_lgamma_table)
__cr_lgamma_table:
        /*0000*/ 	.byte	0x00, 0x00, 0x00, 0x00, 0x00, 0x00, 0x00, 0x00, 0x00, 0x00, 0x00, 0x00, 0x00, 0x00, 0x00, 0x00
        /*0010*/ 	.byte	0xef, 0x39, 0xfa, 0xfe, 0x42, 0x2e, 0xe6, 0x3f, 0x02, 0x20, 0x2a, 0xfa, 0x0b, 0xab, 0xfc, 0x3f
        /*0020*/ 	.byte	0xf9, 0x2c, 0x92, 0x7c, 0xa7, 0x6c, 0x09, 0x40, 0xc9, 0x79, 0x44, 0x3c, 0x64, 0x26, 0x13, 0x40
        /*0030*/ 	.byte	0xca, 0x01, 0xcf, 0x3a, 0x27, 0x51, 0x1a, 0x40, 0x30, 0xcc, 0x2d, 0xf3, 0xe1, 0x0c, 0x21, 0x40
        /*0040*/ 	.byte	0x0d, 0xb7, 0xfc, 0x82, 0x8e, 0x35, 0x25, 0x40
.L_8:


//--------------------- .text._ZN10layer_norm13ln_fwd_kernelINS_13Kernel_traitsI13__nv_bfloat16S2_S2_S2_fjLj6144ELj1ELj1ELj8ELj16ENS_18Kernel_traits_baseILj6144ES2_S2_S2_S2_fjLj256EEEEELb0ELb0ELb0ELb0EEEvNS_9FwdParamsE --------------------------
	.section	.text._ZN10layer_norm13ln_fwd_kernelINS_13Kernel_traitsI13__nv_bfloat16S2_S2_S2_fjLj6144ELj1ELj1ELj8ELj16ENS_18Kernel_traits_baseILj6144ES2_S2_S2_S2_fjLj256EEEEELb0ELb0ELb0ELb0EEEvNS_9FwdParamsE,"ax",@progbits
	.align	128
        .global         _ZN10layer_norm13ln_fwd_kernelINS_13Kernel_traitsI13__nv_bfloat16S2_S2_S2_fjLj6144ELj1ELj1ELj8ELj16ENS_18Kernel_traits_baseILj6144ES2_S2_S2_S2_fjLj256EEEEELb0ELb0ELb0ELb0EEEvNS_9FwdParamsE
        .type           _ZN10layer_norm13ln_fwd_kernelINS_13Kernel_traitsI13__nv_bfloat16S2_S2_S2_fjLj6144ELj1ELj1ELj8ELj16ENS_18Kernel_traits_baseILj6144ES2_S2_S2_S2_fjLj256EEEEELb0ELb0ELb0ELb0EEEvNS_9FwdParamsE,@function
        .size           _ZN10layer_norm13ln_fwd_kernelINS_13Kernel_traitsI13__nv_bfloat16S2_S2_S2_fjLj6144ELj1ELj1ELj8ELj16ENS_18Kernel_traits_baseILj6144ES2_S2_S2_S2_fjLj256EEEEELb0ELb0ELb0ELb0EEEvNS_9FwdParamsE,(.L_x_23208 - _ZN10layer_norm13ln_fwd_kernelINS_13Kernel_traitsI13__nv_bfloat16S2_S2_S2_fjLj6144ELj1ELj1ELj8ELj16ENS_18Kernel_traits_baseILj6144ES2_S2_S2_S2_fjLj256EEEEELb0ELb0ELb0ELb0EEEvNS_9FwdParamsE)
        .other          _ZN10layer_norm13ln_fwd_kernelINS_13Kernel_traitsI13__nv_bfloat16S2_S2_S2_fjLj6144ELj1ELj1ELj8ELj16ENS_18Kernel_traits_baseILj6144ES2_S2_S2_S2_fjLj256EEEEELb0ELb0ELb0ELb0EEEvNS_9FwdParamsE,@"STO_CUDA_ENTRY STV_DEFAULT"
_ZN10layer_norm13ln_fwd_kernelINS_13Kernel_traitsI13__nv_bfloat16S2_S2_S2_fjLj6144ELj1ELj1ELj8ELj16ENS_18Kernel_traits_baseILj6144ES2_S2_S2_S2_fjLj256EEEEELb0ELb0ELb0ELb0EEEvNS_9FwdParamsE:
.text._ZN10layer_norm13ln_fwd_kernelINS_13Kernel_traitsI13__nv_bfloat16S2_S2_S2_fjLj6144ELj1ELj1ELj8ELj16ENS_18Kernel_traits_baseILj6144ES2_S2_S2_S2_fjLj256EEEEELb0ELb0ELb0ELb0EEEvNS_9FwdParamsE:
[----:B------:R-:W-:Y:S01]  /*0000*/  LDC R1, c[0x0][0x28] ;  /* 0x00000a00ff017b82 */ /* 0x000fe20000000800 */
[----:B------:R-:W0:Y:S07]  /*0010*/  S2R R65, SR_TID.X ;  /* 0x0000000000417919 */ /* 0x000e2e0000002100 */
[----:B------:R-:W1:Y:S01]  /*0020*/  LDC R5, c[0x0][0x218] ;  /* 0x00008600ff057b82 */ /* 0x000e620000000800 */
[----:B------:R-:W-:Y:S01]  /*0030*/  ULDC.64 UR4, c[0x0][0x208] ;  /* 0x0000820000047ab9 */ /* 0x000fe20000000a00 */
[----:B------:R-:W-:Y:S01]  /*0040*/  BSSY B0, `(.L_x_0) ;  /* 0x000001c000007945 */ /* 0x000fe20003800000 */
[----:B-1----:R-:W-:-:S04]  /*0050*/  SHF.R.S32.HI R0, RZ, 0x1f, R5 ;  /* 0x0000001fff007819 */ /* 0x002fc80000011405 */
[----:B------:R-:W-:Y:S02]  /*0060*/  LEA.HI R0, R0, R5, RZ, 0x3 ;  /* 0x0000000500007211 */ /* 0x000fe400078f18ff */
[C---:B0-----:R-:W-:Y:S02]  /*0070*/  LOP3.LUT R3, R65.reuse, 0xff, RZ, 0xc, !PT ;  /* 0x000000ff41037812 */ /* 0x041fe400078e0cff */
[----:B------:R-:W-:Y:S02]  /*0080*/  LOP3.LUT R15, R65, 0xff, RZ, 0xc0, !PT ;  /* 0x000000ff410f7812 */ /* 0x000fe400078ec0ff */
[----:B------:R-:W-:-:S04]  /*0090*/  LEA.HI.SX32 R64, R0, R3, 0x1d ;  /* 0x0000000300407211 */ /* 0x000fc800078feaff */
[C---:B------:R-:W-:Y:S02]  /*00a0*/  LOP3.LUT P0, RZ, R64.reuse, 0xffffff00, RZ, 0xc0, !PT ;  /* 0xffffff0040ff7812 */ /* 0x040fe4000780c0ff */
[C---:B------:R-:W-:Y:S02]  /*00b0*/  ISETP.GE.U32.AND P4, PT, R64.reuse, 0x200, PT ;  /* 0x000002004000780c */ /* 0x040fe40003f86070 */
[----:B------:R-:W-:Y:S02]  /*00c0*/  ISETP.GE.U32.AND P3, PT, R64, 0x300, PT ;  /* 0x000003004000780c */ /* 0x000fe40003f66070 */
[----:B------:R-:W-:Y:S02]  /*00d0*/  P2R R2, PR, RZ, 0x10 ;  /* 0x00000010ff027803 */ /* 0x000fe40000000000 */
[----:B------:R-:W-:-:S05]  /*00e0*/  P2R R2, PR, RZ, 0x8 ;  /* 0x00000008ff027803 */ /* 0x000fca0000000000 */
[----:B------:R-:W-:Y:S05]  /*00f0*/  @!P0 BRA `(.L_x_1) ;  /* 0x0000000000408947 */ /* 0x000fea0003800000 */
[----:B------:R-:W0:Y:S01]  /*0100*/  LDC.64 R2, c[0x0][0x260] ;  /* 0x00009800ff027b82 */ /* 0x000e220000000a00 */
[----:B------:R-:W-:Y:S02]  /*0110*/  ULDC.64 UR6, c[0x0][0x2c8] ;  /* 0x0000b20000067ab9 */ /* 0x000fe40000000a00 */
[----:B------:R-:W-:-:S04]  /*0120*/  ISETP.NE.U32.AND P1, PT, RZ, UR6, PT ;  /* 0x00000006ff007c0c */ /* 0x000fc8000bf25070 */
[----:B------:R-:W-:-:S13]  /*0130*/  ISETP.NE.AND.EX P1, PT, RZ, UR7, PT, P1 ;  /* 0x00000007ff007c0c */ /* 0x000fda000bf25310 */
[C---:B------:R-:W-:Y:S01]  /*0140*/  @P1 LEA R4, P2, R15.reuse, UR6, 0x4 ;  /* 0x000000060f041c11 */ /* 0x040fe2000f8420ff */
[----:B0-----:R-:W-:-:S03]  /*0150*/  IMAD.WIDE.U32 R2, R15, 0x10, R2 ;  /* 0x000000100f027825 */ /* 0x001fc600078e0002 */
[C---:B------:R-:W-:Y:S02]  /*0160*/  @P1 LEA.HI.X R5, R15.reuse, UR7, RZ, 0x4, P2 ;  /* 0x000000070f051c11 */ /* 0x040fe400090f24ff */
[----:B------:R-:W2:Y:S04]  /*0170*/  LDG.E.128 R40, desc[UR4][R2.64] ;  /* 0x0000000402287981 */ /* 0x000ea8000c1e1d00 */
[----:B------:R0:W5:Y:S01]  /*0180*/  @P1 LDG.E.128 R16, desc[UR4][R4.64] ;  /* 0x0000000404101981 */ /* 0x000162000c1e1d00 */
[----:B------:R-:W-:Y:S02]  /*0190*/  LOP3.LUT R15, R15, 0x100, RZ, 0xfc, !PT ;  /* 0x000001000f0f7812 */ /* 0x000fe400078efcff */
[----:B--2---:R-:W-:Y:S02]  /*01a0*/  PRMT R25, R40, 0x7632, R25 ;  /* 0x0000763228197816 */ /* 0x004fe40000000019 */
[----:B------:R-:W-:-:S02]  /*01b0*/  PRMT R26, R41, 0x7632, R26 ;  /* 0x00007632291a7816 */ /* 0x000fc4000000001a */
[----:B------:R-:W-:Y:S02]  /*01c0*/  PRMT R24, R42, 0x7632, R24 ;  /* 0x000076322a187816 */ /* 0x000fe40000000018 */
[----:B------:R-:W-:Y:S02]  /*01d0*/  @!P1 CS2R R16, SRZ ;  /* 0x0000000000109805 */ /* 0x000fe4000001ff00 */
[----:B------:R-:W-:Y:S02]  /*01e0*/  PRMT R28, R43, 0x7632, R28 ;  /* 0x000076322b1c7816 */ /* 0x000fe4000000001c */
[----:B0-----:R-:W-:-:S07]  /*01f0*/  @!P1 CS2R R18, SRZ ;  /* 0x0000000000129805 */ /* 0x001fce000001ff00 */
.L_x_1:
[----:B------:R-:W-:Y:S05]  /*0200*/  BSYNC B0 ;  /* 0x0000000000007941 */ /* 0x000fea0003800000 */
.L_x_0:
[----:B------:R-:W-:Y:S04]  /*0210*/  BSSY B0, `(.L_x_2) ;  /* 0x0000012000007945 */ /* 0x000fe80003800000 */
[----:B------:R-:W-:Y:S05]  /*0220*/  @!P4 BRA `(.L_x_3) ;  /* 0x000000000040c947 */ /* 0x000fea0003800000 */
[----:B------:R-:W0:Y:S01]  /*0230*/  LDC.64 R2, c[0x0][0x260] ;  /* 0x00009800ff027b82 */ /* 0x000e220000000a00 */
[----:B------:R-:W-:Y:S02]  /*0240*/  ULDC.64 UR6, c[0x0][0x2c8] ;  /* 0x0000b20000067ab9 */ /* 0x000fe40000000a00 */
[----:B------:R-:W-:-:S04]  /*0250*/  ISETP.NE.U32.AND P1, PT, RZ, UR6, PT ;  /* 0x00000006ff007c0c */ /* 0x000fc8000bf25070 */
[----:B------:R-:W-:Y:S01]  /*0260*/  ISETP.NE.AND.EX P1, PT, RZ, UR7, PT, P1 ;  /* 0x00000007ff007c0c */ /* 0x000fe2000bf25310 */
[----:B0-----:R-:W-:-:S12]  /*0270*/  IMAD.WIDE.U32 R20, R15, 0x10, R2 ;  /* 0x000000100f147825 */ /* 0x001fd800078e0002 */
[----:B------:R-:W-:-:S04]  /*0280*/  @P1 LEA R2, P2, R15, UR6, 0x4 ;  /* 0x000000060f021c11 */ /* 0x000fc8000f8420ff */
[C---:B------:R-:W-:Y:S01]  /*0290*/  @P1 LEA.HI.X R3, R15.reuse, UR7, RZ, 0x4, P2 ;  /* 0x000000070f031c11 */ /* 0x040fe200090f24ff */
[----:B------:R-:W2:Y:S04]  /*02a0*/  LDG.E.128 R20, desc[UR4][R20.64] ;  /* 0x0000000414147981 */ /* 0x000ea8000c1e1d00 */
[----:B------:R0:W5:Y:S01]  /*02b0*/  @P1 LDG.E.128 R8, desc[UR4][R2.64] ;  /* 0x0000000402081981 */ /* 0x000162000c1e1d00 */
[----:B------:R-:W-:Y:S02]  /*02c0*/  IADD3 R15, R15, 0x100, RZ ;  /* 0x000001000f0f7810 */ /* 0x000fe40007ffe0ff */
[----:B--2---:R-:W-:Y:S02]  /*02d0*/  PRMT R29, R20, 0x7632, R29 ;  /* 0x00007632141d7816 */ /* 0x004fe4000000001d */
[----:B------:R-:W-:-:S02]  /*02e0*/  PRMT R30, R21, 0x7632, R30 ;  /* 0x00007632151e7816 */ /* 0x000fc4000000001e */
[----:B------:R-:W-:Y:S02]  /*02f0*/  PRMT R31, R22, 0x7632, R31 ;  /* 0x00007632161f7816 */ /* 0x000fe4000000001f */
[----:B------:R-:W-:Y:S02]  /*0300*/  @!P1 CS2R R8, SRZ ;  /* 0x0000000000089805 */ /* 0x000fe4000001ff00 */
[----:B------:R-:W-:Y:S02]  /*0310*/  PRMT R32, R23, 0x7632, R32 ;  /* 0x0000763217207816 */ /* 0x000fe40000000020 */
[----:B0-----:R-:W-:-:S07]  /*0320*/  @!P1 CS2R R10, SRZ ;  /* 0x00000000000a9805 */ /* 0x001fce000001ff00 */
.L_x_3:
[----:B------:R-:W-:Y:S05]  /*0330*/  BSYNC B0 ;  /* 0x0000000000007941 */ /* 0x000fea0003800000 */
.L_x_2:
[----:B------:R-:W-:Y:S04]  /*0340*/  BSSY B0, `(.L_x_4) ;  /* 0x000000d000007945 */ /* 0x000fe80003800000 */
[----:B------:R-:W-:Y:S05]  /*0350*/  @!P3 BRA `(.L_x_5) ;  /* 0x00000000002cb947 */ /* 0x000fea0003800000 */
[----:B------:R-:W-:Y:S01]  /*0360*/  ULDC.64 UR6, c[0x0][0x2c8] ;  /* 0x0000b20000067ab9 */ /* 0x000fe20000000a00 */
[----:B------:R-:W0:Y:S01]  /*0370*/  LDC.64 R12, c[0x0][0x260] ;  /* 0x00009800ff0c7b82 */ /* 0x000e220000000a00 */
[----:B------:R-:W-:-:S04]  /*0380*/  ISETP.NE.U32.AND P1, PT, RZ, UR6, PT ;  /* 0x00000006ff007c0c */ /* 0x000fc8000bf25070 */
[----:B------:R-:W-:-:S13]  /*0390*/  ISETP.NE.AND.EX P1, PT, RZ, UR7, PT, P1 ;  /* 0x00000007ff007c0c */ /* 0x000fda000bf25310 */
[----:B------:R-:W-:-:S04]  /*03a0*/  @P1 LEA R2, P2, R15, UR6, 0x4 ;  /* 0x000000060f021c11 */ /* 0x000fc8000f8420ff */
[C---:B------:R-:W-:Y:S01]  /*03b0*/  @P1 LEA.HI.X R3, R15.reuse, UR7, RZ, 0x4, P2 ;  /* 0x000000070f031c11 */ /* 0x040fe200090f24ff */
[----:B0-----:R-:W-:-:S04]  /*03c0*/  IMAD.WIDE.U32 R12, R15, 0x10, R12 ;  /* 0x000000100f0c7825 */ /* 0x001fc800078e000c */
[----:B------:R0:W5:Y:S04]  /*03d0*/  @P1 LDG.E.128 R4, desc[UR4][R2.64] ;  /* 0x0000000402041981 */ /* 0x000168000c1e1d00 */
[----:B------:R-:W5:Y:S01]  /*03e0*/  LDG.E.128 R12, desc[UR4][R12.64] ;  /* 0x000000040c0c7981 */ /* 0x000f62000c1e1d00 */
[----:B------:R-:W-:Y:S02]  /*03f0*/  @!P1 CS2R R4, SRZ ;  /* 0x0000000000049805 */ /* 0x000fe4000001ff00 */
[----:B0-----:R-:W-:-:S07]  /*0400*/  @!P1 CS2R R6, SRZ ;  /* 0x0000000000069805 */ /* 0x001fce000001ff00 */
.L_x_5:
[----:B------:R-:W-:Y:S05]  /*0410*/  BSYNC B0 ;  /* 0x0000000000007941 */ /* 0x000fea0003800000 */
.L_x_4:
[----:B------:R-:W0:Y:S08]  /*0420*/  S2UR UR6, SR_CTAID.X ;  /* 0x00000000000679c3 */ /* 0x000e300000002500 */
[----:B------:R-:W1:Y:S01]  /*0430*/  LDC.64 R36, c[0x0][0x270] ;  /* 0x00009c00ff247b82 */ /* 0x000e620000000a00 */
[----:B0-----:R-:W-:Y:S01]  /*0440*/  LEA.HI R27, R65, UR6, RZ, 0x18 ;  /* 0x00000006411b7c11 */ /* 0x001fe2000f8fc0ff */
[----:B------:R-:W-:-:S03]  /*0450*/  ULDC UR6, c[0x0][0x214] ;  /* 0x0000850000067ab9 */ /* 0x000fc60000000800 */
[----:B------:R-:W-:Y:S01]  /*0460*/  ISETP.GE.AND P2, PT, R27, UR6, PT ;  /* 0x000000061b007c0c */ /* 0x000fe2000bf46270 */
[----:B------:R-:W-:Y:S02]  /*0470*/  ULDC.64 UR6, c[0x0][0x230] ;  /* 0x00008c0000067ab9 */ /* 0x000fe40000000a00 */
[----:B-1----:R-:W-:-:S04]  /*0480*/  LOP3.LUT P1, RZ, R36, UR6, RZ, 0xfc, !PT ;  /* 0x0000000624ff7c12 */ /* 0x002fc8000f82fcff */
[----:B------:R-:W-:-:S06]  /*0490*/  LOP3.LUT P1, RZ, R37, UR7, RZ, 0xfc, P1 ;  /* 0x0000000725ff7c12 */ /* 0x000fcc000882fcff */
[----:B------:R-:W-:Y:S07]  /*04a0*/  @P2 EXIT ;  /* 0x000000000000294d */ /* 0x000fee0003800000 */
[----:B------:R-:W-:Y:S01]  /*04b0*/  SHF.R.S32.HI R0, RZ, 0x3, R0 ;  /* 0x00000003ff007819 */ /* 0x000fe20000011400 */
[----:B-----5:R-:W-:Y:S01]  /*04c0*/  IMAD.U32 R49, R10, 0x10000, RZ ;  /* 0x000100000a317824 */ /* 0x020fe200078e00ff */
[----:B------:R-:W-:Y:S01]  /*04d0*/  LOP3.LUT R3, R65, 0xe0, RZ, 0xc0, !PT ;  /* 0x000000e041037812 */ /* 0x000fe200078ec0ff */
[----:B------:R-:W-:Y:S01]  /*04e0*/  ULDC.U8 UR6, c[0x0][0x2a0] ;  /* 0x0000a80000067ab9 */ /* 0x000fe20000000000 */
[----:B------:R-:W-:Y:S01]  /*04f0*/  LOP3.LUT R2, R0, 0xff, RZ, 0xc0, !PT ;  /* 0x000000ff00027812 */ /* 0x000fe200078ec0ff */
[----:B------:R-:W-:Y:S01]  /*0500*/  IMAD.U32 R60, R42, 0x10000, RZ ;  /* 0x000100002a3c7824 */ /* 0x000fe200078e00ff */
[----:B------:R-:W-:Y:S01]  /*0510*/  SHF.R.U32.HI R0, RZ, 0x3, R0 ;  /* 0x00000003ff007819 */ /* 0x000fe20000011600 */
[----:B------:R-:W-:Y:S01]  /*0520*/  IMAD.U32 R42, R5, 0x10000, RZ ;  /* 0x00010000052a7824 */ /* 0x000fe200078e00ff */
[----:B------:R-:W-:Y:S01]  /*0530*/  VIADDMNMX R3, R2, -R3, RZ, !PT ;  /* 0x8000000302037246 */ /* 0x000fe200078001ff */
[----:B------:R-:W-:Y:S01]  /*0540*/  IMAD.U32 R56, R22, 0x10000, RZ ;  /* 0x0001000016387824 */ /* 0x000fe200078e00ff */
[----:B------:R-:W-:Y:S01]  /*0550*/  LOP3.LUT R0, R0, 0x1fffffe0, RZ, 0xc0, !PT ;  /* 0x1fffffe000007812 */ /* 0x000fe200078ec0ff */
[----:B------:R-:W-:Y:S01]  /*0560*/  IMAD.U32 R53, R18, 0x10000, RZ ;  /* 0x0001000012357824 */ /* 0x000fe200078e00ff */
[----:B------:R-:W-:Y:S01]  /*0570*/  VIMNMX R3, R3, 0x20, PT ;  /* 0x0000002003037848 */ /* 0x000fe20003fe0100 */
[----:B------:R-:W-:Y:S01]  /*0580*/  ULDC UR10, c[0x0][0x218] ;  /* 0x00008600000a7ab9 */ /* 0x000fe20000000800 */
[----:B------:R-:W-:Y:S01]  /*0590*/  ISETP.NE.U32.AND P2, PT, R36, RZ, PT ;  /* 0x000000ff2400720c */ /* 0x000fe20003f45070 */
[----:B------:R-:W-:Y:S01]  /*05a0*/  ULDC UR7, c[0x0][0x290] ;  /* 0x0000a40000077ab9 */ /* 0x000fe20000000800 */
[----:B------:R-:W-:Y:S01]  /*05b0*/  IADD3 R3, R3, R0, RZ ;  /* 0x0000000003037210 */ /* 0x000fe20007ffe0ff */
[----:B------:R-:W-:Y:S01]  /*05c0*/  ULDC.64 UR12, c[0x0][0x230] ;  /* 0x00008c00000c7ab9 */ /* 0x000fe20000000a00 */
[C---:B------:R-:W-:Y:S01]  /*05d0*/  PRMT R36, R8.reuse, 0x7632, R36 ;  /* 0x0000763208247816 */ /* 0x040fe20000000024 */
[----:B------:R-:W-:Y:S01]  /*05e0*/  ULDC.64 UR8, c[0x0][0x210] ;  /* 0x0000840000087ab9 */ /* 0x000fe20000000a00 */
[----:B------:R-:W-:Y:S01]  /*05f0*/  SHF.L.U32 R51, R8, 0x10, RZ ;  /* 0x0000001008337819 */ /* 0x000fe200000006ff */
[----:B------:R-:W-:Y:S01]  /*0600*/  IMAD.SHL.U32 R8, R65, 0x20, RZ ;  /* 0x0000002041087824 */ /* 0x000fe200078e00ff */
[----:B------:R-:W-:Y:S01]  /*0610*/  PRMT R38, R9, 0x7632, R38 ;  /* 0x0000763209267816 */ /* 0x000fe20000000026 */
[----:B------:R-:W-:Y:S01]  /*0620*/  IMAD.SHL.U32 R3, R3, 0x8, RZ ;  /* 0x0000000803037824 */ /* 0x000fe200078e00ff */
[----:B------:R-:W-:-:S02]  /*0630*/  SHF.L.U32 R50, R9, 0x10, RZ ;  /* 0x0000001009327819 */ /* 0x000fc400000006ff */
[----:B------:R-:W-:Y:S02]  /*0640*/  PRMT R39, R10, 0x7632, R39 ;  /* 0x000076320a277816 */ /* 0x000fe40000000027 */
[----:B------:R-:W-:Y:S02]  /*0650*/  LOP3.LUT R9, R8, 0x3e0, RZ, 0xc0, !PT ;  /* 0x000003e008097812 */ /* 0x000fe400078ec0ff */
[----:B------:R-:W-:Y:S02]  /*0660*/  I2FP.F32.U32 R10, R3 ;  /* 0x00000003000a7245 */ /* 0x000fe40000201000 */
[----:B------:R-:W-:Y:S02]  /*0670*/  VIADDMNMX R9, R2, -R9, RZ, !PT ;  /* 0x8000000902097246 */ /* 0x000fe400078001ff */
[----:B------:R-:W-:Y:S02]  /*0680*/  SHF.L.U32 R57, R23, 0x10, RZ ;  /* 0x0000001017397819 */ /* 0x000fe400000006ff */
[----:B------:R-:W-:Y:S01]  /*0690*/  SHF.L.U32 R23, R24, 0x10, RZ ;  /* 0x0000001018177819 */ /* 0x000fe200000006ff */
[----:B------:R-:W0:Y:S01]  /*06a0*/  MUFU.RCP R10, R10 ;  /* 0x0000000a000a7308 */ /* 0x000e220000001000 */
[----:B------:R-:W-:Y:S01]  /*06b0*/  IMAD.U32 R24, R28, 0x10000, RZ ;  /* 0x000100001c187824 */ /* 0x000fe200078e00ff */
[----:B------:R-:W-:Y:S01]  /*06c0*/  VIMNMX R9, R9, 0x20, PT ;  /* 0x0000002009097848 */ /* 0x000fe20003fe0100 */
[----:B------:R-:W-:Y:S01]  /*06d0*/  HFMA2.MMA R28, -RZ, RZ, 0, 5.9604644775390625e-08 ;  /* 0x00000001ff1c7435 */ /* 0x000fe200000001ff */
[----:B------:R-:W-:-:S02]  /*06e0*/  SHF.L.U32 R61, R43, 0x10, RZ ;  /* 0x000000102b3d7819 */ /* 0x000fc400000006ff */
[----:B------:R-:W-:Y:S01]  /*06f0*/  PRMT R33, R16, 0x7632, R33 ;  /* 0x0000763210217816 */ /* 0x000fe20000000021 */
[----:B------:R-:W-:Y:S01]  /*0700*/  IMAD.IADD R0, R0, 0x1, R9 ;  /* 0x0000000100007824 */ /* 0x000fe200078e0209 */
[----:B------:R-:W-:Y:S02]  /*0710*/  SHF.L.U32 R55, R16, 0x10, RZ ;  /* 0x0000001010377819 */ /* 0x000fe400000006ff */
[C---:B------:R-:W-:Y:S02]  /*0720*/  PRMT R8, R4.reuse, 0x7632, R8 ;  /* 0x0000763204087816 */ /* 0x040fe40000000008 */
[----:B------:R-:W-:Y:S02]  /*0730*/  SHF.L.U32 R43, R4, 0x10, RZ ;  /* 0x00000010042b7819 */ /* 0x000fe400000006ff */
[----:B------:R-:W-:Y:S01]  /*0740*/  PRMT R16, R17, 0x7632, R16 ;  /* 0x0000763211107816 */ /* 0x000fe20000000010 */
[----:B------:R-:W-:Y:S01]  /*0750*/  IMAD.U32 R8, R8, 0x10000, RZ ;  /* 0x0001000008087824 */ /* 0x000fe200078e00ff */
[----:B------:R-:W-:-:S02]  /*0760*/  PRMT R70, R14, 0x7632, R70 ;  /* 0x000076320e467816 */ /* 0x000fc40000000046 */
[----:B------:R-:W-:Y:S02]  /*0770*/  PRMT R2, R5, 0x7632, R2 ;  /* 0x0000763205027816 */ /* 0x000fe40000000002 */
[----:B------:R-:W-:Y:S02]  /*0780*/  PRMT R4, R6, 0x7632, R4 ;  /* 0x0000763206047816 */ /* 0x000fe40000000004 */
[----:B------:R-:W-:Y:S02]  /*0790*/  PRMT R34, R18, 0x7632, R34 ;  /* 0x0000763212227816 */ /* 0x000fe40000000022 */
[----:B------:R-:W-:Y:S01]  /*07a0*/  PRMT R35, R19, 0x7632, R35 ;  /* 0x0000763213237816 */ /* 0x000fe20000000023 */
[----:B------:R-:W-:Y:S01]  /*07b0*/  IMAD.U32 R4, R4, 0x10000, RZ ;  /* 0x0001000004047824 */ /* 0x000fe200078e00ff */
[----:B------:R-:W-:Y:S02]  /*07c0*/  PRMT R67, R11, 0x7632, R67 ;  /* 0x000076320b437816 */ /* 0x000fe40000000043 */
[----:B------:R-:W-:-:S02]  /*07d0*/  PRMT R68, R12, 0x7632, R68 ;  /* 0x000076320c447816 */ /* 0x000fc40000000044 */
[----:B------:R-:W-:Y:S02]  /*07e0*/  PRMT R69, R13, 0x7632, R69 ;  /* 0x000076320d457816 */ /* 0x000fe40000000045 */
[----:B------:R-:W-:Y:S02]  /*07f0*/  PRMT R71, R15, 0x7632, R71 ;  /* 0x000076320f477816 */ /* 0x000fe40000000047 */
[----:B------:R-:W-:Y:S02]  /*0800*/  PRMT R72, R7, 0x7632, R72 ;  /* 0x0000763207487816 */ /* 0x000fe40000000048 */
[----:B------:R-:W-:Y:S02]  /*0810*/  ISETP.NE.AND P3, PT, RZ, UR6, PT ;  /* 0x00000006ff007c0c */ /* 0x000fe4000bf65270 */
[----:B------:R-:W-:Y:S02]  /*0820*/  SHF.L.U32 R63, R41, 0x10, RZ ;  /* 0x00000010293f7819 */ /* 0x000fe400000006ff */
[----:B------:R-:W-:-:S02]  /*0830*/  SHF.L.U32 R62, R40, 0x10, RZ ;  /* 0x00000010283e7819 */ /* 0x000fc400000006ff */
[----:B------:R-:W-:Y:S02]  /*0840*/  SHF.L.U32 R54, R17, 0x10, RZ ;  /* 0x0000001011367819 */ /* 0x000fe400000006ff */
[----:B------:R-:W-:Y:S02]  /*0850*/  SHF.L.U32 R41, R6, 0x10, RZ ;  /* 0x0000001006297819 */ /* 0x000fe400000006ff */
[----:B------:R-:W-:Y:S01]  /*0860*/  SHF.L.U32 R58, R20, 0x10, RZ ;  /* 0x00000010143a7819 */ /* 0x000fe200000006ff */
[----:B------:R-:W-:Y:S01]  /*0870*/  IMAD.U32 R20, R32, 0x10000, RZ ;  /* 0x0001000020147824 */ /* 0x000fe200078e00ff */
[----:B------:R-:W-:Y:S02]  /*0880*/  SHF.L.U32 R59, R21, 0x10, RZ ;  /* 0x00000010153b7819 */ /* 0x000fe400000006ff */
[----:B------:R-:W-:Y:S02]  /*0890*/  SHF.L.U32 R52, R19, 0x10, RZ ;  /* 0x0000001013347819 */ /* 0x000fe400000006ff */
[----:B------:R-:W-:-:S02]  /*08a0*/  SHF.L.U32 R48, R11, 0x10, RZ ;  /* 0x000000100b307819 */ /* 0x000fc400000006ff */
[----:B------:R-:W-:Y:S02]  /*08b0*/  SHF.L.U32 R46, R12, 0x10, RZ ;  /* 0x000000100c2e7819 */ /* 0x000fe400000006ff */
[----:B------:R-:W-:Y:S01]  /*08c0*/  SHF.L.U32 R47, R13, 0x10, RZ ;  /* 0x000000100d2f7819 */ /* 0x000fe200000006ff */
[----:B------:R-:W-:Y:S01]  /*08d0*/  IMAD.U32 R13, R38, 0x10000, RZ ;  /* 0x00010000260d7824 */ /* 0x000fe200078e00ff */
[----:B------:R-:W-:Y:S02]  /*08e0*/  SHF.L.U32 R44, R14, 0x10, RZ ;  /* 0x000000100e2c7819 */ /* 0x000fe400000006ff */
[----:B------:R-:W-:Y:S02]  /*08f0*/  SHF.L.U32 R45, R15, 0x10, RZ ;  /* 0x000000100f2d7819 */ /* 0x000fe400000006ff */
[----:B------:R-:W-:Y:S02]  /*0900*/  SHF.L.U32 R40, R7, 0x10, RZ ;  /* 0x0000001007287819 */ /* 0x000fe400000006ff */
[----:B------:R-:W-:-:S02]  /*0910*/  SHF.L.U32 R17, R16, 0x10, RZ ;  /* 0x0000001010117819 */ /* 0x000fc400000006ff */
[----:B------:R-:W-:Y:S02]  /*0920*/  SHF.L.U32 R6, R2, 0x10, RZ ;  /* 0x0000001002067819 */ /* 0x000fe400000006ff */
[----:B------:R-:W-:Y:S02]  /*0930*/  SHF.L.U32 R5, R70, 0x10, RZ ;  /* 0x0000001046057819 */ /* 0x000fe400000006ff */
[----:B------:R-:W-:Y:S02]  /*0940*/  ISETP.NE.AND.EX P2, PT, R37, RZ, PT, P2 ;  /* 0x000000ff2500720c */ /* 0x000fe40003f45320 */
[----:B------:R-:W-:Y:S02]  /*0950*/  SHF.L.U32 R25, R25, 0x10, RZ ;  /* 0x0000001019197819 */ /* 0x000fe400000006ff */
[----:B------:R-:W-:Y:S02]  /*0960*/  SHF.L.U32 R26, R26, 0x10, RZ ;  /* 0x000000101a1a7819 */ /* 0x000fe400000006ff */
[----:B------:R-:W-:-:S02]  /*0970*/  SHF.L.U32 R21, R29, 0x10, RZ ;  /* 0x000000101d157819 */ /* 0x000fc400000006ff */
[----:B------:R-:W-:Y:S02]  /*0980*/  SHF.L.U32 R22, R30, 0x10, RZ ;  /* 0x000000101e167819 */ /* 0x000fe400000006ff */
[----:B------:R-:W-:Y:S02]  /*0990*/  SHF.L.U32 R19, R31, 0x10, RZ ;  /* 0x000000101f137819 */ /* 0x000fe400000006ff */
[----:B------:R-:W-:Y:S02]  /*09a0*/  SHF.L.U32 R18, R33, 0x10, RZ ;  /* 0x0000001021127819 */ /* 0x000fe400000006ff */
[----:B------:R-:W-:Y:S02]  /*09b0*/  P2R R66, PR, RZ, 0x8 ;  /* 0x00000008ff427803 */ /* 0x000fe40000000000 */
[----:B------:R-:W-:Y:S02]  /*09c0*/  SHF.L.U32 R16, R34, 0x10, RZ ;  /* 0x0000001022107819 */ /* 0x000fe400000006ff */
[----:B------:R-:W-:-:S02]  /*09d0*/  SHF.L.U32 R15, R35, 0x10, RZ ;  /* 0x00000010230f7819 */ /* 0x000fc400000006ff */
[----:B------:R-:W-:Y:S02]  /*09e0*/  SHF.L.U32 R14, R36, 0x10, RZ ;  /* 0x00000010240e7819 */ /* 0x000fe400000006ff */
[----:B------:R-:W-:Y:S02]  /*09f0*/  SHF.L.U32 R12, R39, 0x10, RZ ;  /* 0x00000010270c7819 */ /* 0x000fe400000006ff */
[----:B------:R-:W-:Y:S02]  /*0a00*/  SHF.L.U32 R11, R67, 0x10, RZ ;  /* 0x00000010430b7819 */ /* 0x000fe400000006ff */
[----:B------:R-:W-:Y:S02]  /*0a10*/  SHF.L.U32 R9, R68, 0x10, RZ ;  /* 0x0000001044097819 */ /* 0x000fe400000006ff */
[----:B------:R-:W-:Y:S02]  /*0a20*/  SHF.L.U32 R7, R69, 0x10, RZ ;  /* 0x0000001045077819 */ /* 0x000fe400000006ff */
[----:B------:R-:W-:-:S02]  /*0a30*/  SHF.L.U32 R3, R71, 0x10, RZ ;  /* 0x0000001047037819 */ /* 0x000fc400000006ff */
[----:B------:R-:W-:Y:S02]  /*0a40*/  SHF.L.U32 R2, R72, 0x10, RZ ;  /* 0x0000001048027819 */ /* 0x000fe400000006ff */
[----:B------:R-:W-:Y:S02]  /*0a50*/  PRMT R70, R28, 0x7610, R70 ;  /* 0x000076101c467816 */ /* 0x000fe40000000046 */
[----:B0-----:R-:W-:-:S07]  /*0a60*/  SHF.L.U32 R0, R0, 0x3, RZ ;  /* 0x0000000300007819 */ /* 0x001fce00000006ff */
.L_x_91:
[----:B0123--:R-:W0:Y:S02]  /*0a70*/  @P2 LDC.64 R36, c[0x0][0x270] ;  /* 0x00009c00ff242b82 */ /* 0x00fe240000000a00 */
[----:B0-----:R-:W-:-:S06]  /*0a80*/  @P2 IMAD.WIDE R36, R27, 0x2, R36 ;  /* 0x000000021b242825 */ /* 0x001fcc00078e0224 */
[----:B------:R-:W2:Y:S01]  /*0a90*/  @P2 LDG.E.U16 R36, desc[UR4][R36.64] ;  /* 0x0000000424242981 */ /* 0x000ea2000c1e1500 */
[----:B------:R-:W-:Y:S01]  /*0aa0*/  IMAD R38, R27, UR10, RZ ;  /* 0x0000000a1b267c24 */ /* 0x000fe2000f8e02ff */
[----:B------:R-:W-:Y:S01]  /*0ab0*/  LOP3.LUT R68, R65, 0xff, RZ, 0xc0, !PT ;  /* 0x000000ff41447812 */ /* 0x000fe200078ec0ff */
[----:B------:R-:W-:Y:S01]  /*0ac0*/  BSSY B0, `(.L_x_6) ;  /* 0x0000067000007945 */ /* 0x000fe20003800000 */
[----:B------:R-:W-:Y:S02]  /*0ad0*/  IMAD.MOV.U32 R72, RZ, RZ, 0x3f800000 ;  /* 0x3f800000ff487424 */ /* 0x000fe400078e00ff */
[----:B------:R-:W-:-:S04]  /*0ae0*/  SHF.R.S32.HI R39, RZ, 0x1f, R38 ;  /* 0x0000001fff277819 */ /* 0x000fc80000011426 */
[----:B------:R-:W-:-:S04]  /*0af0*/  LEA.HI R39, R39, R38, RZ, 0x3 ;  /* 0x0000002627277211 */ /* 0x000fc800078f18ff */
[----:B------:R-:W-:-:S04]  /*0b00*/  LEA.HI.SX32 R105, R39, R68, 0x1d ;  /* 0x0000004427697211 */ /* 0x000fc800078feaff */
[----:B------:R-:W-:Y:S02]  /*0b10*/  MOV R119, R105 ;  /* 0x0000006900777202 */ /* 0x000fe40000000f00 */
[----:B--2---:R-:W-:Y:S01]  /*0b20*/  @P2 SHF.L.U32 R72, R36, 0x10, RZ ;  /* 0x0000001024482819 */ /* 0x004fe200000006ff */
[----:B-----5:R-:W-:Y:S06]  /*0b30*/  @!P0 BRA `(.L_x_7) ;  /* 0x00000004007c8947 */ /* 0x020fec0003800000 */
[----:B------:R-:W0:Y:S01]  /*0b40*/  LDC.64 R36, c[0x0][0x220] ;  /* 0x00008800ff247b82 */ /* 0x000e220000000a00 */
[----:B------:R-:W-:-:S04]  /*0b50*/  ISETP.NE.U32.AND P3, PT, RZ, UR12, PT ;  /* 0x0000000cff007c0c */ /* 0x000fc8000bf65070 */
[----:B------:R-:W-:-:S13]  /*0b60*/  ISETP.NE.AND.EX P3, PT, RZ, UR13, PT, P3 ;  /* 0x0000000dff007c0c */ /* 0x000fda000bf65330 */
[----:B------:R-:W-:-:S04]  /*0b70*/  @P3 LEA R68, P4, R105, UR12, 0x4 ;  /* 0x0000000c69443c11 */ /* 0x000fc8000f8820ff */
[C---:B------:R-:W-:Y:S01]  /*0b80*/  @P3 LEA.HI.X R69, R105.reuse, UR13, RZ, 0x4, P4 ;  /* 0x0000000d69453c11 */ /* 0x040fe2000a0f24ff */
[----:B0-----:R-:W-:-:S04]  /*0b90*/  IMAD.WIDE.U32 R36, R105, 0x10, R36 ;  /* 0x0000001069247825 */ /* 0x001fc800078e0024 */
[----:B------:R0:W5:Y:S04]  /*0ba0*/  @P3 LDG.E.128 R28, desc[UR4][R68.64] ;  /* 0x00000004441c3981 */ /* 0x000168000c1e1d00 */
[----:B------:R-:W2:Y:S01]  /*0bb0*/  LDG.E.128 R36, desc[UR4][R36.64] ;  /* 0x0000000424247981 */ /* 0x000ea2000c1e1d00 */
[----:B------:R-:W-:-:S04]  /*0bc0*/  ISETP.NE.U32.AND P3, PT, RZ, UR12, PT ;  /* 0x0000000cff007c0c */ /* 0x000fc8000bf65070 */
[----:B------:R-:W-:Y:S02]  /*0bd0*/  ISETP.NE.AND.EX P3, PT, RZ, UR13, PT, P3 ;  /* 0x0000000dff007c0c */ /* 0x000fe4000bf65330 */
[C---:B--2---:R-:W-:Y:S02]  /*0be0*/  SHF.L.U32 R75, R36.reuse, 0x10, RZ ;  /* 0x00000010244b7819 */ /* 0x044fe400000006ff */
[----:B------:R-:W-:-:S03]  /*0bf0*/  PRMT R73, R36, 0x7632, R73 ;  /* 0x0000763224497816 */ /* 0x000fc60000000049 */
[----:B------:R-:W-:-:S06]  /*0c00*/  FMUL.FTZ R75, R75, R72 ;  /* 0x000000484b4b7220 */ /* 0x000fcc0000410000 */
[----:B0-----:R-:W-:Y:S05]  /*0c10*/  @P3 BRA `(.L_x_8) ;  /* 0x0000000000083947 */ /* 0x001fea0003800000 */
[----:B------:R-:W-:Y:S05]  /*0c20*/  @P1 BRA `(.L_x_9) ;  /* 0x00000000000c1947 */ /* 0x000fea0003800000 */
[----:B------:R-:W-:Y:S05]  /*0c30*/  BRA `(.L_x_10) ;  /* 0x0000000000107947 */ /* 0x000fea0003800000 */
.L_x_8:
[----:B-----5:R-:W-:-:S04]  /*0c40*/  IMAD.U32 R36, R28, 0x10000, RZ ;  /* 0x000100001c247824 */ /* 0x020fc800078e00ff */
[----:B------:R-:W-:-:S07]  /*0c50*/  FADD.FTZ R75, R36, R75 ;  /* 0x0000004b244b7221 */ /* 0x000fce0000010000 */
.L_x_9:
[----:B------:R-:W-:-:S04]  /*0c60*/  F2FP.BF16.F32.PACK_AB R36, RZ, R75 ;  /* 0x0000004bff24723e */ /* 0x000fc800000010ff */
[----:B------:R-:W-:-:S07]  /*0c70*/  PRMT R32, R36, 0x7610, R32 ;  /* 0x0000761024207816 */ /* 0x000fce0000000020 */
.L_x_10:
[----:B------:R-:W-:-:S05]  /*0c80*/  SHF.L.U32 R73, R73, 0x10, RZ ;  /* 0x0000001049497819 */ /* 0x000fca00000006ff */
[----:B------:R-:W-:Y:S01]  /*0c90*/  FMUL.FTZ R73, R73, R72 ;  /* 0x0000004849497220 */ /* 0x000fe20000410000 */
[----:B------:R-:W-:Y:S06]  /*0ca0*/  @P3 BRA `(.L_x_11) ;  /* 0x0000000000083947 */ /* 0x000fec0003800000 */
[----:B------:R-:W-:Y:S05]  /*0cb0*/  @P1 BRA `(.L_x_12) ;  /* 0x0000000000101947 */ /* 0x000fea0003800000 */
[----:B------:R-:W-:Y:S05]  /*0cc0*/  BRA `(.L_x_13) ;  /* 0x0000000000147947 */ /* 0x000fea0003800000 */
.L_x_11:
[----:B-----5:R-:W-:-:S04]  /*0cd0*/  PRMT R36, R28, 0x7632, R36 ;  /* 0x000076321c247816 */ /* 0x020fc80000000024 */
[----:B------:R-:W-:-:S05]  /*0ce0*/  SHF.L.U32 R36, R36, 0x10, RZ ;  /* 0x0000001024247819 */ /* 0x000fca00000006ff */
[----:B------:R-:W-:-:S07]  /*0cf0*/  FADD.FTZ R73, R36, R73 ;  /* 0x0000004924497221 */ /* 0x000fce0000010000 */
.L_x_12:
[----:B------:R-:W-:-:S04]  /*0d00*/  F2FP.BF16.F32.PACK_AB R36, RZ, R73 ;  /* 0x00000049ff24723e */ /* 0x000fc800000010ff */
[----:B------:R-:W-:-:S07]  /*0d10*/  PRMT R32, R32, 0x5410, R36 ;  /* 0x0000541020207816 */ /* 0x000fce0000000024 */
.L_x_13:
[C---:B------:R-:W-:Y:S02]  /*0d20*/  SHF.L.U32 R91, R37.reuse, 0x10, RZ ;  /* 0x00000010255b7819 */ /* 0x040fe400000006ff */
[----:B------:R-:W-:-:S03]  /*0d30*/  PRMT R37, R37, 0x7632, R37 ;  /* 0x0000763225257816 */ /* 0x000fc60000000025 */
[----:B------:R-:W-:Y:S01]  /*0d40*/  FMUL.FTZ R91, R91, R72 ;  /* 0x000000485b5b7220 */ /* 0x000fe20000410000 */
[----:B------:R-:W-:Y:S06]  /*0d50*/  @P3 BRA `(.L_x_14) ;  /* 0x0000000000083947 */ /* 0x000fec0003800000 */
[----:B------:R-:W-:Y:S05]  /*0d60*/  @P1 BRA `(.L_x_15) ;  /* 0x00000000000c1947 */ /* 0x000fea0003800000 */
[----:B------:R-:W-:Y:S05]  /*0d70*/  BRA `(.L_x_16) ;  /* 0x0000000000107947 */ /* 0x000fea0003800000 */
.L_x_14:
[----:B-----5:R-:W-:-:S04]  /*0d80*/  IMAD.U32 R36, R29, 0x10000, RZ ;  /* 0x000100001d247824 */ /* 0x020fc800078e00ff */
[----:B------:R-:W-:-:S07]  /*0d90*/  FADD.FTZ R91, R36, R91 ;  /* 0x0000005b245b7221 */ /* 0x000fce0000010000 */
.L_x_15:
[----:B------:R-:W-:-:S04]  /*0da0*/  F2FP.BF16.F32.PACK_AB R36, RZ, R91 ;  /* 0x0000005bff24723e */ /* 0x000fc800000010ff */
[----:B------:R-:W-:-:S07]  /*0db0*/  PRMT R33, R36, 0x7610, R33 ;  /* 0x0000761024217816 */ /* 0x000fce0000000021 */
.L_x_16:
[----:B------:R-:W-:-:S05]  /*0dc0*/  SHF.L.U32 R37, R37, 0x10, RZ ;  /* 0x0000001025257819 */ /* 0x000fca00000006ff */
[----:B------:R-:W-:Y:S01]  /*0dd0*/  FMUL.FTZ R89, R37, R72 ;  /* 0x0000004825597220 */ /* 0x000fe20000410000 */
[----:B------:R-:W-:Y:S06]  /*0de0*/  @P3 BRA `(.L_x_17) ;  /* 0x0000000000083947 */ /* 0x000fec0003800000 */
[----:B------:R-:W-:Y:S05]  /*0df0*/  @P1 BRA `(.L_x_18) ;  /* 0x0000000000101947 */ /* 0x000fea0003800000 */
[----:B------:R-:W-:Y:S05]  /*0e00*/  BRA `(.L_x_19) ;  /* 0x0000000000147947 */ /* 0x000fea0003800000 */
.L_x_17:
[----:B-----5:R-:W-:-:S04]  /*0e10*/  PRMT R36, R29, 0x7632, R36 ;  /* 0x000076321d247816 */ /* 0x020fc80000000024 */
[----:B------:R-:W-:-:S05]  /*0e20*/  SHF.L.U32 R36, R36, 0x10, RZ ;  /* 0x0000001024247819 */ /* 0x000fca00000006ff */
[----:B------:R-:W-:-:S07]  /*0e30*/  FADD.FTZ R89, R36, R89 ;  /* 0x0000005924597221 */ /* 0x000fce0000010000 */
.L_x_18:
[----:B------:R-:W-:-:S04]  /*0e40*/  F2FP.BF16.F32.PACK_AB R36, RZ, R89 ;  /* 0x00000059ff24723e */ /* 0x000fc800000010ff */
[----:B------:R-:W-:-:S07]  /*0e50*/  PRMT R33, R33, 0x5410, R36 ;  /* 0x0000541021217816 */ /* 0x000fce0000000024 */
.L_x_19:
[C---:B------:R-:W-:Y:S02]  /*0e60*/  SHF.L.U32 R103, R38.reuse, 0x10, RZ ;  /* 0x0000001026677819 */ /* 0x040fe400000006ff */
[----:B------:R-:W-:-:S03]  /*0e70*/  PRMT R38, R38, 0x7632, R38 ;  /* 0x0000763226267816 */ /* 0x000fc60000000026 */
[----:B------:R-:W-:Y:S01]  /*0e80*/  FMUL.FTZ R103, R103, R72 ;  /* 0x0000004867677220 */ /* 0x000fe20000410000 */
[----:B------:R-:W-:Y:S06]  /*0e90*/  @P3 BRA `(.L_x_20) ;  /* 0x0000000000083947 */ /* 0x000fec0003800000 */
[----:B------:R-:W-:Y:S05]  /*0ea0*/  @P1 BRA `(.L_x_21) ;  /* 0x00000000000c1947 */ /* 0x000fea0003800000 */
[----:B------:R-:W-:Y:S05]  /*0eb0*/  BRA `(.L_x_22) ;  /* 0x0000000000107947 */ /* 0x000fea0003800000 */
.L_x_20:
[----:B-----5:R-:W-:-:S04]  /*0ec0*/  IMAD.U32 R36, R30, 0x10000, RZ ;  /* 0x000100001e247824 */ /* 0x020fc800078e00ff */
[----:B------:R-:W-:-:S07]  /*0ed0*/  FADD.FTZ R103, R36, R103 ;  /* 0x0000006724677221 */ /* 0x000fce0000010000 */
.L_x_21:
[----:B------:R-:W-:-:S04]  /*0ee0*/  F2FP.BF16.F32.PACK_AB R36, RZ, R103 ;  /* 0x00000067ff24723e */ /* 0x000fc800000010ff */
[----:B------:R-:W-:-:S07]  /*0ef0*/  PRMT R34, R36, 0x7610, R34 ;  /* 0x0000761024227816 */ /* 0x000fce0000000022 */
.L_x_22:
[----:B------:R-:W-:-:S05]  /*0f00*/  SHF.L.U32 R101, R38, 0x10, RZ ;  /* 0x0000001026657819 */ /* 0x000fca00000006ff */
[----:B------:R-:W-:Y:S01]  /*0f10*/  FMUL.FTZ R101, R101, R72 ;  /* 0x0000004865657220 */ /* 0x000fe20000410000 */
[----:B------:R-:W-:Y:S06]  /*0f20*/  @P3 BRA `(.L_x_23) ;  /* 0x0000000000083947 */ /* 0x000fec0003800000 */
[----:B------:R-:W-:Y:S05]  /*0f30*/  @P1 BRA `(.L_x_24) ;  /* 0x0000000000101947 */ /* 0x000fea0003800000 */
[----:B------:R-:W-:Y:S05]  /*0f40*/  BRA `(.L_x_25) ;  /* 0x0000000000147947 */ /* 0x000fea0003800000 */
.L_x_23:
[----:B-----5:R-:W-:-:S04]  /*0f50*/  PRMT R36, R30, 0x7632, R36 ;  /* 0x000076321e247816 */ /* 0x020fc80000000024 */
[----:B------:R-:W-:-:S05]  /*0f60*/  SHF.L.U32 R36, R36, 0x10, RZ ;  /* 0x0000001024247819 */ /* 0x000fca00000006ff */
[----:B------:R-:W-:-:S07]  /*0f70*/  FADD.FTZ R101, R36, R101 ;  /* 0x0000006524657221 */ /* 0x000fce0000010000 */
.L_x_24:
[----:B------:R-:W-:-:S04]  /*0f80*/  F2FP.BF16.F32.PACK_AB R36, RZ, R101 ;  /* 0x00000065ff24723e */ /* 0x000fc800000010ff */
[----:B------:R-:W-:-:S07]  /*0f90*/  PRMT R34, R34, 0x5410, R36 ;  /* 0x0000541022227816 */ /* 0x000fce0000000024 */
.L_x_25:
[C---:B------:R-:W-:Y:S02]  /*0fa0*/  SHF.L.U32 R107, R39.reuse, 0x10, RZ ;  /* 0x00000010276b7819 */ /* 0x040fe400000006ff */
[----:B------:R-:W-:-:S03]  /*0fb0*/  PRMT R39, R39, 0x7632, R39 ;  /* 0x0000763227277816 */ /* 0x000fc60000000027 */
[----:B------:R-:W-:Y:S01]  /*0fc0*/  FMUL.FTZ R107, R107, R72 ;  /* 0x000000486b6b7220 */ /* 0x000fe20000410000 */
[----:B------:R-:W-:Y:S06]  /*0fd0*/  @P3 BRA `(.L_x_26) ;  /* 0x0000000000083947 */ /* 0x000fec0003800000 */
[----:B------:R-:W-:Y:S05]  /*0fe0*/  @P1 BRA `(.L_x_27) ;  /* 0x00000000000c1947 */ /* 0x000fea0003800000 */
[----:B------:R-:W-:Y:S05]  /*0ff0*/  BRA `(.L_x_28) ;  /* 0x0000000000107947 */ /* 0x000fea0003800000 */
.L_x_26:
[----:B-----5:R-:W-:-:S04]  /*1000*/  IMAD.U32 R36, R31, 0x10000, RZ ;  /* 0x000100001f247824 */ /* 0x020fc800078e00ff */
[----:B------:R-:W-:-:S07]  /*1010*/  FADD.FTZ R107, R36, R107 ;  /* 0x0000006b246b7221 */ /* 0x000fce0000010000 */
.L_x_27:
[----:B------:R-:W-:-:S04]  /*1020*/  F2FP.BF16.F32.PACK_AB R36, RZ, R107 ;  /* 0x0000006bff24723e */ /* 0x000fc800000010ff */
[----:B------:R-:W-:-:S07]  /*1030*/  PRMT R35, R36, 0x7610, R35 ;  /* 0x0000761024237816 */ /* 0x000fce0000000023 */
.L_x_28:
[----:B------:R-:W-:-:S05]  /*1040*/  SHF.L.U32 R39, R39, 0x10, RZ ;  /* 0x0000001027277819 */ /* 0x000fca00000006ff */
[----:B------:R-:W-:Y:S01]  /*1050*/  FMUL.FTZ R109, R39, R72 ;  /* 0x00000048276d7220 */ /* 0x000fe20000410000 */
[----:B------:R-:W-:Y:S06]  /*1060*/  @P3 BRA `(.L_x_29) ;  /* 0x0000000000083947 */ /* 0x000fec0003800000 */
[----:B------:R-:W-:Y:S05]  /*1070*/  @P1 BRA `(.L_x_30) ;  /* 0x0000000000101947 */ /* 0x000fea0003800000 */
[----:B------:R-:W-:Y:S05]  /*1080*/  BRA `(.L_x_31) ;  /* 0x0000000000147947 */ /* 0x000fea0003800000 */
.L_x_29:
[----:B-----5:R-:W-:-:S04]  /*1090*/  PRMT R36, R31, 0x7632, R36 ;  /* 0x000076321f247816 */ /* 0x020fc80000000024 */
[----:B------:R-:W-:-:S05]  /*10a0*/  SHF.L.U32 R36, R36, 0x10, RZ ;  /* 0x0000001024247819 */ /* 0x000fca00000006ff */
[----:B------:R-:W-:-:S07]  /*10b0*/  FADD.FTZ R109, R36, R109 ;  /* 0x0000006d246d7221 */ /* 0x000fce0000010000 */
.L_x_30:
[----:B------:R-:W-:-:S04]  /*10c0*/  F2FP.BF16.F32.PACK_AB R36, RZ, R109 ;  /* 0x0000006dff24723e */ /* 0x000fc800000010ff */
[----:B------:R-:W-:-:S07]  /*10d0*/  PRMT R35, R35, 0x5410, R36 ;  /* 0x0000541023237816 */ /* 0x000fce0000000024 */
.L_x_31:
[----:B------:R-:W0:Y:S01]  /*10e0*/  @P1 LDC.64 R36, c[0x0][0x238] ;  /* 0x00008e00ff241b82 */ /* 0x000e220000000a00 */
[C---:B------:R-:W-:Y:S02]  /*10f0*/  IADD3 R119, R105.reuse, 0x100, RZ ;  /* 0x0000010069777810 */ /* 0x040fe40007ffe0ff */
[----:B0-----:R-:W-:-:S04]  /*1100*/  @P1 LEA R36, P3, R105, R36, 0x4 ;  /* 0x0000002469241211 */ /* 0x001fc800078620ff */
[----:B------:R-:W-:-:S05]  /*1110*/  @P1 LEA.HI.X R37, R105, R37, RZ, 0x4, P3 ;  /* 0x0000002569251211 */ /* 0x000fca00018f24ff */
[----:B------:R0:W-:Y:S04]  /*1120*/  @P1 STG.E.128 desc[UR4][R36.64], R32 ;  /* 0x0000002024001986 */ /* 0x0001e8000c101d04 */
.L_x_7:
[----:B------:R-:W-:Y:S05]  /*1130*/  BSYNC B0 ;  /* 0x0000000000007941 */ /* 0x000fea0003800000 */
.L_x_6:
[----:B------:R-:W-:Y:S01]  /*1140*/  ISETP.GE.U32.AND P3, PT, R64, 0x200, PT ;  /* 0x000002004000780c */ /* 0x000fe20003f66070 */
[----:B------:R-:W-:-:S12]  /*1150*/  BSSY B0, `(.L_x_32) ;  /* 0x0000061000007945 */ /* 0x000fd80003800000 */
[----:B------:R-:W-:Y:S05]  /*1160*/  @!P3 BRA `(.L_x_33) ;  /* 0x00000004007cb947 */ /* 0x000fea0003800000 */
[----:B0-----:R-:W0:Y:S01]  /*1170*/  LDC.64 R36, c[0x0][0x220] ;  /* 0x00008800ff247b82 */ /* 0x001e220000000a00 */
[----:B------:R-:W-:-:S04]  /*1180*/  ISETP.NE.U32.AND P3, PT, RZ, UR12, PT ;  /* 0x0000000cff007c0c */ /* 0x000fc8000bf65070 */
[----:B------:R-:W-:-:S13]  /*1190*/  ISETP.NE.AND.EX P3, PT, RZ, UR13, PT, P3 ;  /* 0x0000000dff007c0c */ /* 0x000fda000bf65330 */
[----:B------:R-:W-:-:S04]  /*11a0*/  @P3 LEA R68, P4, R119, UR12, 0x4 ;  /* 0x0000000c77443c11 */ /* 0x000fc8000f8820ff */
[C---:B------:R-:W-:Y:S01]  /*11b0*/  @P3 LEA.HI.X R69, R119.reuse, UR13, RZ, 0x4, P4 ;  /* 0x0000000d77453c11 */ /* 0x040fe2000a0f24ff */
[----:B0-----:R-:W-:-:S04]  /*11c0*/  IMAD.WIDE.U32 R36, R119, 0x10, R36 ;  /* 0x0000001077247825 */ /* 0x001fc800078e0024 */
[----:B-----5:R0:W5:Y:S04]  /*11d0*/  @P3 LDG.E.128 R28, desc[UR4][R68.64] ;  /* 0x00000004441c3981 */ /* 0x020168000c1e1d00 */
[----:B------:R-:W2:Y:S01]  /*11e0*/  LDG.E.128 R36, desc[UR4][R36.64] ;  /* 0x0000000424247981 */ /* 0x000ea2000c1e1d00 */
[----:B------:R-:W-:-:S04]  /*11f0*/  ISETP.NE.U32.AND P3, PT, RZ, UR12, PT ;  /* 0x0000000cff007c0c */ /* 0x000fc8000bf65070 */
[----:B------:R-:W-:Y:S01]  /*1200*/  ISETP.NE.AND.EX P3, PT, RZ, UR13, PT, P3 ;  /* 0x0000000dff007c0c */ /* 0x000fe2000bf65330 */
[C---:B--2---:R-:W-:Y:S01]  /*1210*/  IMAD.U32 R71, R36.reuse, 0x10000, RZ ;  /* 0x0001000024477824 */ /* 0x044fe200078e00ff */
[----:B------:R-:W-:-:S03]  /*1220*/  PRMT R67, R36, 0x7632, R67 ;  /* 0x0000763224437816 */ /* 0x000fc60000000043 */
[----:B------:R-:W-:-:S08]  /*1230*/  FMUL.FTZ R71, R71, R72 ;  /* 0x0000004847477220 */ /* 0x000fd00000410000 */
[----:B0-----:R-:W-:Y:S05]  /*1240*/  @P3 BRA `(.L_x_34) ;  /* 0x0000000000083947 */ /* 0x001fea0003800000 */
[----:B------:R-:W-:Y:S05]  /*1250*/  @P1 BRA `(.L_x_35) ;  /* 0x00000000000c1947 */ /* 0x000fea0003800000 */
[----:B------:R-:W-:Y:S05]  /*1260*/  BRA `(.L_x_36) ;  /* 0x0000000000107947 */ /* 0x000fea0003800000 */
.L_x_34:
[----:B-----5:R-:W-:-:S05]  /*1270*/  SHF.L.U32 R36, R28, 0x10, RZ ;  /* 0x000000101c247819 */ /* 0x020fca00000006ff */
[----:B------:R-:W-:-:S07]  /*1280*/  FADD.FTZ R71, R36, R71 ;  /* 0x0000004724477221 */ /* 0x000fce0000010000 */
.L_x_35:
[----:B------:R-:W-:-:S04]  /*1290*/  F2FP.BF16.F32.PACK_AB R36, RZ, R71 ;  /* 0x00000047ff24723e */ /* 0x000fc800000010ff */
[----:B------:R-:W-:-:S07]  /*12a0*/  PRMT R32, R36, 0x7610, R32 ;  /* 0x0000761024207816 */ /* 0x000fce0000000020 */
.L_x_36:
[----:B------:R-:W-:-:S05]  /*12b0*/  SHF.L.U32 R67, R67, 0x10, RZ ;  /* 0x0000001043437819 */ /* 0x000fca00000006ff */
[----:B------:R-:W-:Y:S01]  /*12c0*/  FMUL.FTZ R67, R67, R72 ;  /* 0x0000004843437220 */ /* 0x000fe20000410000 */
[----:B------:R-:W-:Y:S06]  /*12d0*/  @P3 BRA `(.L_x_37) ;  /* 0x0000000000083947 */ /* 0x000fec0003800000 */
[----:B------:R-:W-:Y:S05]  /*12e0*/  @P1 BRA `(.L_x_38) ;  /* 0x0000000000101947 */ /* 0x000fea0003800000 */
[----:B------:R-:W-:Y:S05]  /*12f0*/  BRA `(.L_x_39) ;  /* 0x0000000000147947 */ /* 0x000fea0003800000 */
.L_x_37:
[----:B-----5:R-:W-:-:S04]  /*1300*/  PRMT R36, R28, 0x7632, R36 ;  /* 0x000076321c247816 */ /* 0x020fc80000000024 */
[----:B------:R-:W-:-:S05]  /*1310*/  SHF.L.U32 R36, R36, 0x10, RZ ;  /* 0x0000001024247819 */ /* 0x000fca00000006ff */
[----:B------:R-:W-:-:S07]  /*1320*/  FADD.FTZ R67, R36, R67 ;  /* 0x0000004324437221 */ /* 0x000fce0000010000 */
.L_x_38:
[----:B------:R-:W-:-:S04]  /*1330*/  F2FP.BF16.F32.PACK_AB R36, RZ, R67 ;  /* 0x00000043ff24723e */ /* 0x000fc800000010ff */
[----:B------:R-:W-:-:S07]  /*1340*/  PRMT R32, R32, 0x5410, R36 ;  /* 0x0000541020207816 */ /* 0x000fce0000000024 */
.L_x_39:
[C---:B------:R-:W-:Y:S01]  /*1350*/  IMAD.U32 R87, R37.reuse, 0x10000, RZ ;  /* 0x0001000025577824 */ /* 0x040fe200078e00ff */
[----:B------:R-:W-:-:S03]  /*1360*/  PRMT R37, R37, 0x7632, R37 ;  /* 0x0000763225257816 */ /* 0x000fc60000000025 */
[----:B------:R-:W-:Y:S01]  /*1370*/  FMUL.FTZ R87, R87, R72 ;  /* 0x0000004857577220 */ /* 0x000fe20000410000 */
[----:B------:R-:W-:Y:S06]  /*1380*/  @P3 BRA `(.L_x_40) ;  /* 0x0000000000083947 */ /* 0x000fec0003800000 */
[----:B------:R-:W-:Y:S05]  /*1390*/  @P1 BRA `(.L_x_41) ;  /* 0x00000000000c1947 */ /* 0x000fea0003800000 */
[----:B------:R-:W-:Y:S05]  /*13a0*/  BRA `(.L_x_42) ;  /* 0x0000000000107947 */ /* 0x000fea0003800000 */
.L_x_40:
[----:B-----5:R-:W-:-:S05]  /*13b0*/  SHF.L.U32 R36, R29, 0x10, RZ ;  /* 0x000000101d247819 */ /* 0x020fca00000006ff */
[----:B------:R-:W-:-:S07]  /*13c0*/  FADD.FTZ R87, R36, R87 ;  /* 0x0000005724577221 */ /* 0x000fce0000010000 */
.L_x_41:
[----:B------:R-:W-:-:S04]  /*13d0*/  F2FP.BF16.F32.PACK_AB R36, RZ, R87 ;  /* 0x00000057ff24723e */ /* 0x000fc800000010ff */
[----:B------:R-:W-:-:S07]  /*13e0*/  PRMT R33, R36, 0x7610, R33 ;  /* 0x0000761024217816 */ /* 0x000fce0000000021 */
.L_x_42:
[----:B------:R-:W-:-:S05]  /*13f0*/  SHF.L.U32 R37, R37, 0x10, RZ ;  /* 0x0000001025257819 */ /* 0x000fca00000006ff */
[----:B------:R-:W-:Y:S01]  /*1400*/  FMUL.FTZ R85, R37, R72 ;  /* 0x0000004825557220 */ /* 0x000fe20000410000 */
[----:B------:R-:W-:Y:S06]  /*1410*/  @P3 BRA `(.L_x_43) ;  /* 0x0000000000083947 */ /* 0x000fec0003800000 */
[----:B------:R-:W-:Y:S05]  /*1420*/  @P1 BRA `(.L_x_44) ;  /* 0x0000000000101947 */ /* 0x000fea0003800000 */
[----:B------:R-:W-:Y:S05]  /*1430*/  BRA `(.L_x_45) ;  /* 0x0000000000147947 */ /* 0x000fea0003800000 */
.L_x_43:
[----:B-----5:R-:W-:-:S04]  /*1440*/  PRMT R36, R29, 0x7632, R36 ;  /* 0x000076321d247816 */ /* 0x020fc80000000024 */
[----:B------:R-:W-:-:S05]  /*1450*/  SHF.L.U32 R36, R36, 0x10, RZ ;  /* 0x0000001024247819 */ /* 0x000fca00000006ff */
[----:B------:R-:W-:-:S07]  /*1460*/  FADD.FTZ R85, R36, R85 ;  /* 0x0000005524557221 */ /* 0x000fce0000010000 */
.L_x_44:
[----:B------:R-:W-:-:S04]  /*1470*/  F2FP.BF16.F32.PACK_AB R36, RZ, R85 ;  /* 0x00000055ff24723e */ /* 0x000fc800000010ff */
[----:B------:R-:W-:-:S07]  /*1480*/  PRMT R33, R33, 0x5410, R36 ;  /* 0x0000541021217816 */ /* 0x000fce0000000024 */
.L_x_45:
[C---:B------:R-:W-:Y:S01]  /*1490*/  IMAD.U32 R99, R38.reuse, 0x10000, RZ ;  /* 0x0001000026637824 */ /* 0x040fe200078e00ff */
[----:B------:R-:W-:-:S03]  /*14a0*/  PRMT R38, R38, 0x7632, R38 ;  /* 0x0000763226267816 */ /* 0x000fc60000000026 */
[----:B------:R-:W-:Y:S01]  /*14b0*/  FMUL.FTZ R99, R99, R72 ;  /* 0x0000004863637220 */ /* 0x000fe20000410000 */
[----:B------:R-:W-:Y:S06]  /*14c0*/  @P3 BRA `(.L_x_46) ;  /* 0x0000000000083947 */ /* 0x000fec0003800000 */
[----:B------:R-:W-:Y:S05]  /*14d0*/  @P1 BRA `(.L_x_47) ;  /* 0x00000000000c1947 */ /* 0x000fea0003800000 */
[----:B------:R-:W-:Y:S05]  /*14e0*/  BRA `(.L_x_48) ;  /* 0x0000000000107947 */ /* 0x000fea0003800000 */
.L_x_46:
[----:B-----5:R-:W-:-:S05]  /*14f0*/  SHF.L.U32 R36, R30, 0x10, RZ ;  /* 0x000000101e247819 */ /* 0x020fca00000006ff */
[----:B------:R-:W-:-:S07]  /*1500*/  FADD.FTZ R99, R36, R99 ;  /* 0x0000006324637221 */ /* 0x000fce0000010000 */
.L_x_47:
[----:B------:R-:W-:-:S04]  /*1510*/  F2FP.BF16.F32.PACK_AB R36, RZ, R99 ;  /* 0x00000063ff24723e */ /* 0x000fc800000010ff */
[----:B------:R-:W-:-:S07]  /*1520*/  PRMT R34, R36, 0x7610, R34 ;  /* 0x0000761024227816 */ /* 0x000fce0000000022 */
.L_x_48:
[----:B------:R-:W-:-:S05]  /*1530*/  SHF.L.U32 R97, R38, 0x10, RZ ;  /* 0x0000001026617819 */ /* 0x000fca00000006ff */
[----:B------:R-:W-:Y:S01]  /*1540*/  FMUL.FTZ R97, R97, R72 ;  /* 0x0000004861617220 */ /* 0x000fe20000410000 */
[----:B------:R-:W-:Y:S06]  /*1550*/  @P3 BRA `(.L_x_49) ;  /* 0x0000000000083947 */ /* 0x000fec0003800000 */
[----:B------:R-:W-:Y:S05]  /*1560*/  @P1 BRA `(.L_x_50) ;  /* 0x0000000000101947 */ /* 0x000fea0003800000 */
[----:B------:R-:W-:Y:S05]  /*1570*/  BRA `(.L_x_51) ;  /* 0x0000000000147947 */ /* 0x000fea0003800000 */
.L_x_49:
[----:B-----5:R-:W-:-:S04]  /*1580*/  PRMT R36, R30, 0x7632, R36 ;  /* 0x000076321e247816 */ /* 0x020fc80000000024 */
[----:B------:R-:W-:-:S05]  /*1590*/  SHF.L.U32 R36, R36, 0x10, RZ ;  /* 0x0000001024247819 */ /* 0x000fca00000006ff */
[----:B------:R-:W-:-:S07]  /*15a0*/  FADD.FTZ R97, R36, R97 ;  /* 0x0000006124617221 */ /* 0x000fce0000010000 */
.L_x_50:
[----:B------:R-:W-:-:S04]  /*15b0*/  F2FP.BF16.F32.PACK_AB R36, RZ, R97 ;  /* 0x00000061ff24723e */ /* 0x000fc800000010ff */
[----:B------:R-:W-:-:S07]  /*15c0*/  PRMT R34, R34, 0x5410, R36 ;  /* 0x0000541022227816 */ /* 0x000fce0000000024 */
.L_x_51:
[C---:B------:R-:W-:Y:S01]  /*15d0*/  IMAD.U32 R111, R39.reuse, 0x10000, RZ ;  /* 0x00010000276f7824 */ /* 0x040fe200078e00ff */
[----:B------:R-:W-:-:S03]  /*15e0*/  PRMT R39, R39, 0x7632, R39 ;  /* 0x0000763227277816 */ /* 0x000fc60000000027 */
[----:B------:R-:W-:Y:S01]  /*15f0*/  FMUL.FTZ R111, R111, R72 ;  /* 0x000000486f6f7220 */ /* 0x000fe20000410000 */
[----:B------:R-:W-:Y:S06]  /*1600*/  @P3 BRA `(.L_x_52) ;  /* 0x0000000000083947 */ /* 0x000fec0003800000 */
[----:B------:R-:W-:Y:S05]  /*1610*/  @P1 BRA `(.L_x_53) ;  /* 0x00000000000c1947 */ /* 0x000fea0003800000 */
[----:B------:R-:W-:Y:S05]  /*1620*/  BRA `(.L_x_54) ;  /* 0x0000000000107947 */ /* 0x000fea0003800000 */
.L_x_52:
[----:B-----5:R-:W-:-:S05]  /*1630*/  SHF.L.U32 R36, R31, 0x10, RZ ;  /* 0x000000101f247819 */ /* 0x020fca00000006ff */
[----:B------:R-:W-:-:S07]  /*1640*/  FADD.FTZ R111, R36, R111 ;  /* 0x0000006f246f7221 */ /* 0x000fce0000010000 */
.L_x_53:
[----:B------:R-:W-:-:S04]  /*1650*/  F2FP.BF16.F32.PACK_AB R36, RZ, R111 ;  /* 0x0000006fff24723e */ /* 0x000fc800000010ff */
[----:B------:R-:W-:-:S07]  /*1660*/  PRMT R35, R36, 0x7610, R35 ;  /* 0x0000761024237816 */ /* 0x000fce0000000023 */
.L_x_54:
[----:B------:R-:W-:-:S05]  /*1670*/  SHF.L.U32 R39, R39, 0x10, RZ ;  /* 0x0000001027277819 */ /* 0x000fca00000006ff */
[----:B------:R-:W-:Y:S01]  /*1680*/  FMUL.FTZ R113, R39, R72 ;  /* 0x0000004827717220 */ /* 0x000fe20000410000 */
[----:B------:R-:W-:Y:S06]  /*1690*/  @P3 BRA `(.L_x_55) ;  /* 0x0000000000083947 */ /* 0x000fec0003800000 */
[----:B------:R-:W-:Y:S05]  /*16a0*/  @P1 BRA `(.L_x_56) ;  /* 0x0000000000101947 */ /* 0x000fea0003800000 */
[----:B------:R-:W-:Y:S05]  /*16b0*/  BRA `(.L_x_57) ;  /* 0x0000000000147947 */ /* 0x000fea0003800000 */
.L_x_55:
[----:B-----5:R-:W-:-:S04]  /*16c0*/  PRMT R36, R31, 0x7632, R36 ;  /* 0x000076321f247816 */ /* 0x020fc80000000024 */
[----:B------:R-:W-:-:S05]  /*16d0*/  SHF.L.U32 R36, R36, 0x10, RZ ;  /* 0x0000001024247819 */ /* 0x000fca00000006ff */
[----:B------:R-:W-:-:S07]  /*16e0*/  FADD.FTZ R113, R36, R113 ;  /* 0x0000007124717221 */ /* 0x000fce0000010000 */
.L_x_56:
[----:B------:R-:W-:-:S04]  /*16f0*/  F2FP.BF16.F32.PACK_AB R36, RZ, R113 ;  /* 0x00000071ff24723e */ /* 0x000fc800000010ff */
[----:B------:R-:W-:-:S07]  /*1700*/  PRMT R35, R35, 0x5410, R36 ;  /* 0x0000541023237816 */ /* 0x000fce0000000024 */
.L_x_57:
[----:B------:R-:W0:Y:S02]  /*1710*/  @P1 LDC.64 R36, c[0x0][0x238] ;  /* 0x00008e00ff241b82 */ /* 0x000e240000000a00 */
[----:B0-----:R-:W-:-:S04]  /*1720*/  @P1 LEA R36, P3, R119, R36, 0x4 ;  /* 0x0000002477241211 */ /* 0x001fc800078620ff */
[C---:B------:R-:W-:Y:S01]  /*1730*/  @P1 LEA.HI.X R37, R119.reuse, R37, RZ, 0x4, P3 ;  /* 0x0000002577251211 */ /* 0x040fe200018f24ff */
[----:B------:R-:W-:-:S04]  /*1740*/  VIADD R119, R119, 0x100 ;  /* 0x0000010077777836 */ /* 0x000fc80000000000 */
[----:B------:R1:W-:Y:S04]  /*1750*/  @P1 STG.E.128 desc[UR4][R36.64], R32 ;  /* 0x0000002024001986 */ /* 0x0003e8000c101d04 */
.L_x_33:
[----:B------:R-:W-:Y:S05]  /*1760*/  BSYNC B0 ;  /* 0x0000000000007941 */ /* 0x000fea0003800000 */
.L_x_32:
[----:B------:R-:W-:Y:S01]  /*1770*/  ISETP.GE.U32.AND P3, PT, R64, 0x300, PT ;  /* 0x000003004000780c */ /* 0x000fe20003f66070 */
[----:B------:R-:W-:-:S12]  /*1780*/  BSSY B0, `(.L_x_58) ;  /* 0x0000060000007945 */ /* 0x000fd80003800000 */
[----:B------:R-:W-:Y:S05]  /*1790*/  @!P3 BRA `(.L_x_59) ;  /* 0x000000040078b947 */ /* 0x000fea0003800000 */
[----:B01----:R-:W0:Y:S01]  /*17a0*/  LDC.64 R36, c[0x0][0x220] ;  /* 0x00008800ff247b82 */ /* 0x003e220000000a00 */
        /* <DEDUP_REMOVED lines=15> */
.L_x_60:
[----:B-----5:R-:W-:-:S05]  /*18a0*/  SHF.L.U32 R36, R28, 0x10, RZ ;  /* 0x000000101c247819 */ /* 0x020fca00000006ff */
[----:B------:R-:W-:-:S07]  /*18b0*/  FADD.FTZ R77, R36, R77 ;  /* 0x0000004d244d7221 */ /* 0x000fce0000010000 */
.L_x_61:
[----:B------:R-:W-:-:S04]  /*18c0*/  F2FP.BF16.F32.PACK_AB R36, RZ, R77 ;  /* 0x0000004dff24723e */ /* 0x000fc800000010ff */
[----:B------:R-:W-:-:S07]  /*18d0*/  PRMT R32, R36, 0x7610, R32 ;  /* 0x0000761024207816 */ /* 0x000fce0000000020 */
.L_x_62:
[----:B------:R-:W-:-:S05]  /*18e0*/  SHF.L.U32 R79, R74, 0x10, RZ ;  /* 0x000000104a4f7819 */ /* 0x000fca00000006ff */
[----:B------:R-:W-:Y:S01]  /*18f0*/  FMUL.FTZ R79, R79, R72 ;  /* 0x000000484f4f7220 */ /* 0x000fe20000410000 */
[----:B------:R-:W-:Y:S06]  /*1900*/  @P3 BRA `(.L_x_63) ;  /* 0x0000000000083947 */ /* 0x000fec0003800000 */
[----:B------:R-:W-:Y:S05]  /*1910*/  @P1 BRA `(.L_x_64) ;  /* 0x0000000000101947 */ /* 0x000fea0003800000 */
[----:B------:R-:W-:Y:S05]  /*1920*/  BRA `(.L_x_65) ;  /* 0x0000000000147947 */ /* 0x000fea0003800000 */
.L_x_63:
[----:B-----5:R-:W-:-:S05]  /*1930*/  PRMT R36, R28, 0x7632, R36 ;  /* 0x000076321c247816 */ /* 0x020fca0000000024 */
[----:B------:R-:W-:-:S04]  /*1940*/  IMAD.U32 R36, R36, 0x10000, RZ ;  /* 0x0001000024247824 */ /* 0x000fc800078e00ff */
[----:B------:R-:W-:-:S07]  /*1950*/  FADD.FTZ R79, R36, R79 ;  /* 0x0000004f244f7221 */ /* 0x000fce0000010000 */
.L_x_64:
[----:B------:R-:W-:-:S04]  /*1960*/  F2FP.BF16.F32.PACK_AB R36, RZ, R79 ;  /* 0x0000004fff24723e */ /* 0x000fc800000010ff */
[----:B------:R-:W-:-:S07]  /*1970*/  PRMT R32, R32, 0x5410, R36 ;  /* 0x0000541020207816 */ /* 0x000fce0000000024 */
.L_x_65:
[C---:B------:R-:W-:Y:S02]  /*1980*/  SHF.L.U32 R83, R37.reuse, 0x10, RZ ;  /* 0x0000001025537819 */ /* 0x040fe400000006ff */
[----:B------:R-:W-:-:S03]  /*1990*/  PRMT R37, R37, 0x7632, R37 ;  /* 0x0000763225257816 */ /* 0x000fc60000000025 */
[----:B------:R-:W-:Y:S01]  /*19a0*/  FMUL.FTZ R83, R83, R72 ;  /* 0x0000004853537220 */ /* 0x000fe20000410000 */
[----:B------:R-:W-:Y:S06]  /*19b0*/  @P3 BRA `(.L_x_66) ;  /* 0x0000000000083947 */ /* 0x000fec0003800000 */
[----:B------:R-:W-:Y:S05]  /*19c0*/  @P1 BRA `(.L_x_67) ;  /* 0x00000000000c1947 */ /* 0x000fea0003800000 */
[----:B------:R-:W-:Y:S05]  /*19d0*/  BRA `(.L_x_68) ;  /* 0x0000000000107947 */ /* 0x000fea0003800000 */
.L_x_66:
[----:B-----5:R-:W-:-:S05]  /*19e0*/  SHF.L.U32 R36, R29, 0x10, RZ ;  /* 0x000000101d247819 */ /* 0x020fca00000006ff */
[----:B------:R-:W-:-:S07]  /*19f0*/  FADD.FTZ R83, R36, R83 ;  /* 0x0000005324537221 */ /* 0x000fce0000010000 */
.L_x_67:
[----:B------:R-:W-:-:S04]  /*1a00*/  F2FP.BF16.F32.PACK_AB R36, RZ, R83 ;  /* 0x00000053ff24723e */ /* 0x000fc800000010ff */
[----:B------:R-:W-:-:S07]  /*1a10*/  PRMT R33, R36, 0x7610, R33 ;  /* 0x0000761024217816 */ /* 0x000fce0000000021 */
.L_x_68:
[----:B------:R-:W-:-:S05]  /*1a20*/  SHF.L.U32 R37, R37, 0x10, RZ ;  /* 0x0000001025257819 */ /* 0x000fca00000006ff */
[----:B------:R-:W-:Y:S01]  /*1a30*/  FMUL.FTZ R81, R37, R72 ;  /* 0x0000004825517220 */ /* 0x000fe20000410000 */
[----:B------:R-:W-:Y:S06]  /*1a40*/  @P3 BRA `(.L_x_69) ;  /* 0x0000000000083947 */ /* 0x000fec0003800000 */
[----:B------:R-:W-:Y:S05]  /*1a50*/  @P1 BRA `(.L_x_70) ;  /* 0x0000000000101947 */ /* 0x000fea0003800000 */
[----:B------:R-:W-:Y:S05]  /*1a60*/  BRA `(.L_x_71) ;  /* 0x0000000000147947 */ /* 0x000fea0003800000 */
.L_x_69:
[----:B-----5:R-:W-:-:S05]  /*1a70*/  PRMT R36, R29, 0x7632, R36 ;  /* 0x000076321d247816 */ /* 0x020fca0000000024 */
[----:B------:R-:W-:-:S04]  /*1a80*/  IMAD.U32 R36, R36, 0x10000, RZ ;  /* 0x0001000024247824 */ /* 0x000fc800078e00ff */
[----:B------:R-:W-:-:S07]  /*1a90*/  FADD.FTZ R81, R36, R81 ;  /* 0x0000005124517221 */ /* 0x000fce0000010000 */
.L_x_70:
[----:B------:R-:W-:-:S04]  /*1aa0*/  F2FP.BF16.F32.PACK_AB R36, RZ, R81 ;  /* 0x00000051ff24723e */ /* 0x000fc800000010ff */
[----:B------:R-:W-:-:S07]  /*1ab0*/  PRMT R33, R33, 0x5410, R36 ;  /* 0x0000541021217816 */ /* 0x000fce0000000024 */
.L_x_71:
[C---:B------:R-:W-:Y:S02]  /*1ac0*/  SHF.L.U32 R95, R38.reuse, 0x10, RZ ;  /* 0x00000010265f7819 */ /* 0x040fe400000006ff */
[----:B------:R-:W-:-:S03]  /*1ad0*/  PRMT R38, R38, 0x7632, R38 ;  /* 0x0000763226267816 */ /* 0x000fc60000000026 */
[----:B------:R-:W-:Y:S01]  /*1ae0*/  FMUL.FTZ R95, R95, R72 ;  /* 0x000000485f5f7220 */ /* 0x000fe20000410000 */
[----:B------:R-:W-:Y:S06]  /*1af0*/  @P3 BRA `(.L_x_72) ;  /* 0x0000000000083947 */ /* 0x000fec0003800000 */
[----:B------:R-:W-:Y:S05]  /*1b00*/  @P1 BRA `(.L_x_73) ;  /* 0x00000000000c1947 */ /* 0x000fea0003800000 */
[----:B------:R-:W-:Y:S05]  /*1b10*/  BRA `(.L_x_74) ;  /* 0x0000000000107947 */ /* 0x000fea0003800000 */
.L_x_72:
[----:B-----5:R-:W-:-:S05]  /*1b20*/  SHF.L.U32 R36, R30, 0x10, RZ ;  /* 0x000000101e247819 */ /* 0x020fca00000006ff */
[----:B------:R-:W-:-:S07]  /*1b30*/  FADD.FTZ R95, R36, R95 ;  /* 0x0000005f245f7221 */ /* 0x000fce0000010000 */
.L_x_73:
[----:B------:R-:W-:-:S04]  /*1b40*/  F2FP.BF16.F32.PACK_AB R36, RZ, R95 ;  /* 0x0000005fff24723e */ /* 0x000fc800000010ff */
[----:B------:R-:W-:-:S07]  /*1b50*/  PRMT R34, R36, 0x7610, R34 ;  /* 0x0000761024227816 */ /* 0x000fce0000000022 */
.L_x_74:
[----:B------:R-:W-:-:S05]  /*1b60*/  SHF.L.U32 R93, R38, 0x10, RZ ;  /* 0x00000010265d7819 */ /* 0x000fca00000006ff */
[----:B------:R-:W-:Y:S01]  /*1b70*/  FMUL.FTZ R93, R93, R72 ;  /* 0x000000485d5d7220 */ /* 0x000fe20000410000 */
[----:B------:R-:W-:Y:S06]  /*1b80*/  @P3 BRA `(.L_x_75) ;  /* 0x0000000000083947 */ /* 0x000fec0003800000 */
[----:B------:R-:W-:Y:S05]  /*1b90*/  @P1 BRA `(.L_x_76) ;  /* 0x0000000000101947 */ /* 0x000fea0003800000 */
[----:B------:R-:W-:Y:S05]  /*1ba0*/  BRA `(.L_x_77) ;  /* 0x0000000000147947 */ /* 0x000fea0003800000 */
.L_x_75:
[----:B-----5:R-:W-:-:S05]  /*1bb0*/  PRMT R36, R30, 0x7632, R36 ;  /* 0x000076321e247816 */ /* 0x020fca0000000024 */
[----:B------:R-:W-:-:S04]  /*1bc0*/  IMAD.U32 R36, R36, 0x10000, RZ ;  /* 0x0001000024247824 */ /* 0x000fc800078e00ff */
[----:B------:R-:W-:-:S07]  /*1bd0*/  FADD.FTZ R93, R36, R93 ;  /* 0x0000005d245d7221 */ /* 0x000fce0000010000 */
.L_x_76:
[----:B------:R-:W-:-:S04]  /*1be0*/  F2FP.BF16.F32.PACK_AB R36, RZ, R93 ;  /* 0x0000005dff24723e */ /* 0x000fc800000010ff */
[----:B------:R-:W-:-:S07]  /*1bf0*/  PRMT R34, R34, 0x5410, R36 ;  /* 0x0000541022227816 */ /* 0x000fce0000000024 */
.L_x_77:
[C---:B------:R-:W-:Y:S02]  /*1c00*/  SHF.L.U32 R115, R39.reuse, 0x10, RZ ;  /* 0x0000001027737819 */ /* 0x040fe400000006ff */
[----:B------:R-:W-:-:S03]  /*1c10*/  PRMT R39, R39, 0x7632, R39 ;  /* 0x0000763227277816 */ /* 0x000fc60000000027 */
[----:B------:R-:W-:Y:S01]  /*1c20*/  FMUL.FTZ R115, R115, R72 ;  /* 0x0000004873737220 */ /* 0x000fe20000410000 */
[----:B------:R-:W-:Y:S06]  /*1c30*/  @P3 BRA `(.L_x_78) ;  /* 0x0000000000083947 */ /* 0x000fec0003800000 */
[----:B------:R-:W-:Y:S05]  /*1c40*/  @P1 BRA `(.L_x_79) ;  /* 0x00000000000c1947 */ /* 0x000fea0003800000 */
[----:B------:R-:W-:Y:S05]  /*1c50*/  BRA `(.L_x_80) ;  /* 0x0000000000107947 */ /* 0x000fea0003800000 */
.L_x_78:
[----:B-----5:R-:W-:-:S05]  /*1c60*/  SHF.L.U32 R36, R31, 0x10, RZ ;  /* 0x000000101f247819 */ /* 0x020fca00000006ff */
[----:B------:R-:W-:-:S07]  /*1c70*/  FADD.FTZ R115, R36, R115 ;  /* 0x0000007324737221 */ /* 0x000fce0000010000 */
.L_x_79:
[----:B------:R-:W-:-:S04]  /*1c80*/  F2FP.BF16.F32.PACK_AB R36, RZ, R115 ;  /* 0x00000073ff24723e */ /* 0x000fc800000010ff */
[----:B------:R-:W-:-:S07]  /*1c90*/  PRMT R35, R36, 0x7610, R35 ;  /* 0x0000761024237816 */ /* 0x000fce0000000023 */
.L_x_80:
[----:B------:R-:W-:-:S05]  /*1ca0*/  SHF.L.U32 R39, R39, 0x10, RZ ;  /* 0x0000001027277819 */ /* 0x000fca00000006ff */
[----:B------:R-:W-:Y:S01]  /*1cb0*/  FMUL.FTZ R117, R39, R72 ;  /* 0x0000004827757220 */ /* 0x000fe20000410000 */
[----:B------:R-:W-:Y:S06]  /*1cc0*/  @P3 BRA `(.L_x_81) ;  /* 0x0000000000083947 */ /* 0x000fec0003800000 */
[----:B------:R-:W-:Y:S05]  /*1cd0*/  @P1 BRA `(.L_x_82) ;  /* 0x0000000000101947 */ /* 0x000fea0003800000 */
[----:B------:R-:W-:Y:S05]  /*1ce0*/  BRA `(.L_x_83) ;  /* 0x0000000000147947 */ /* 0x000fea0003800000 */
.L_x_81:
[----:B-----5:R-:W-:-:S04]  /*1cf0*/  PRMT R36, R31, 0x7632, R36 ;  /* 0x000076321f247816 */ /* 0x020fc80000000024 */
[----:B------:R-:W-:-:S05]  /*1d00*/  SHF.L.U32 R36, R36, 0x10, RZ ;  /* 0x0000001024247819 */ /* 0x000fca00000006ff */
[----:B------:R-:W-:-:S07]  /*1d10*/  FADD.FTZ R117, R36, R117 ;  /* 0x0000007524757221 */ /* 0x000fce0000010000 */
.L_x_82:
[----:B------:R-:W-:-:S04]  /*1d20*/  F2FP.BF16.F32.PACK_AB R36, RZ, R117 ;  /* 0x00000075ff24723e */ /* 0x000fc800000010ff */
[----:B------:R-:W-:-:S07]  /*1d30*/  PRMT R35, R35, 0x5410, R36 ;  /* 0x0000541023237816 */ /* 0x000fce0000000024 */
.L_x_83:
[----:B------:R-:W0:Y:S02]  /*1d40*/  @P1 LDC.64 R36, c[0x0][0x238] ;  /* 0x00008e00ff241b82 */ /* 0x000e240000000a00 */
[----:B0-----:R-:W-:-:S04]  /*1d50*/  @P1 LEA R36, P3, R119, R36, 0x4 ;  /* 0x0000002477241211 */ /* 0x001fc800078620ff */
[----:B------:R-:W-:-:S05]  /*1d60*/  @P1 LEA.HI.X R37, R119, R37, RZ, 0x4, P3 ;  /* 0x0000002577251211 */ /* 0x000fca00018f24ff */
[----:B------:R2:W-:Y:S04]  /*1d70*/  @P1 STG.E.128 desc[UR4][R36.64], R32 ;  /* 0x0000002024001986 */ /* 0x0005e8000c101d04 */
.L_x_59:
[----:B------:R-:W-:Y:S05]  /*1d80*/  BSYNC B0 ;  /* 0x0000000000007941 */ /* 0x000fea0003800000 */
.L_x_58:
[----:B012---:R-:W-:Y:S01]  /*1d90*/  FADD.FTZ R36, RZ, R75 ;  /* 0x0000004bff247221 */ /* 0x007fe20000010000 */
[C---:B------:R-:W-:Y:S01]  /*1da0*/  ISETP.GT.U32.AND P3, PT, R64.reuse, 0x1ff, PT ;  /* 0x000001ff4000780c */ /* 0x040fe20003f64070 */
[----:B------:R-:W-:Y:S01]  /*1db0*/  UMOV UR6, 0xffffffff ;  /* 0xffffffff00067882 */ /* 0x000fe20000000000 */
[----:B------:R-:W-:Y:S01]  /*1dc0*/  ISETP.GT.U32.AND P5, PT, R64, 0x2ff, PT ;  /* 0x000002ff4000780c */ /* 0x000fe20003fa4070 */
[----:B------:R-:W-:Y:S01]  /*1dd0*/  FADD.FTZ R36, R73, R36 ;  /* 0x0000002449247221 */ /* 0x000fe20000010000 */
[----:B------:R-:W-:Y:S02]  /*1de0*/  LOP3.LUT P4, RZ, R70, 0xff, RZ, 0xc0, !PT ;  /* 0x000000ff46ff7812 */ /* 0x000fe4000788c0ff */
[----:B------:R-:W-:Y:S01]  /*1df0*/  SHF.R.U32.HI R39, RZ, 0x5, R65 ;  /* 0x00000005ff277819 */ /* 0x000fe20000011641 */
[----:B------:R-:W-:Y:S01]  /*1e00*/  FADD.FTZ R36, R91, R36 ;  /* 0x000000245b247221 */ /* 0x000fe20000010000 */
[----:B------:R-:W-:Y:S02]  /*1e10*/  LOP3.LUT P6, RZ, R65, 0x1f, RZ, 0xc0, !PT ;  /* 0x0000001f41ff7812 */ /* 0x000fe400078cc0ff */
[----:B------:R-:W-:Y:S01]  /*1e20*/  LOP3.LUT R38, R39, 0x7fffff8, RZ, 0xc0, !PT ;  /* 0x07fffff827267812 */ /* 0x000fe200078ec0ff */
[----:B------:R-:W-:-:S04]  /*1e30*/  FADD.FTZ R36, R89, R36 ;  /* 0x0000002459247221 */ /* 0x000fc80000010000 */
[----:B------:R-:W-:Y:S02]  /*1e40*/  FADD.FTZ R36, R103, R36 ;  /* 0x0000002467247221 */ /* 0x000fe40000010000 */
[----:B------:R-:W-:Y:S02]  /*1e50*/  @!P4 VIADD R38, R38, 0x8 ;  /* 0x000000082626c836 */ /* 0x000fe40000000000 */
[----:B------:R-:W-:-:S04]  /*1e60*/  FADD.FTZ R36, R101, R36 ;  /* 0x0000002465247221 */ /* 0x000fc80000010000 */
[----:B------:R-:W-:-:S04]  /*1e70*/  FADD.FTZ R36, R107, R36 ;  /* 0x000000246b247221 */ /* 0x000fc80000010000 */
[----:B------:R-:W-:-:S05]  /*1e80*/  FADD.FTZ R36, R109, R36 ;  /* 0x000000246d247221 */ /* 0x000fca0000010000 */
[----:B------:R-:W-:-:S05]  /*1e90*/  FSEL R68, R36, RZ, P0 ;  /* 0x000000ff24447208 */ /* 0x000fca0000000000 */
[----:B------:R-:W-:-:S04]  /*1ea0*/  FADD.FTZ R36, R71, R68 ;  /* 0x0000004447247221 */ /* 0x000fc80000010000 */
[----:B------:R-:W-:-:S04]  /*1eb0*/  FADD.FTZ R36, R67, R36 ;  /* 0x0000002443247221 */ /* 0x000fc80000010000 */
[----:B------:R-:W-:-:S04]  /*1ec0*/  FADD.FTZ R36, R87, R36 ;  /* 0x0000002457247221 */ /* 0x000fc80000010000 */
[----:B------:R-:W-:-:S04]  /*1ed0*/  FADD.FTZ R36, R85, R36 ;  /* 0x0000002455247221 */ /* 0x000fc80000010000 */
[----:B------:R-:W-:-:S04]  /*1ee0*/  FADD.FTZ R36, R99, R36 ;  /* 0x0000002463247221 */ /* 0x000fc80000010000 */
[----:B------:R-:W-:-:S04]  /*1ef0*/  FADD.FTZ R36, R97, R36 ;  /* 0x0000002461247221 */ /* 0x000fc80000010000 */
[----:B------:R-:W-:-:S04]  /*1f00*/  FADD.FTZ R36, R111, R36 ;  /* 0x000000246f247221 */ /* 0x000fc80000010000 */
[----:B------:R-:W-:-:S04]  /*1f10*/  @P3 FADD.FTZ R68, R113, R36 ;  /* 0x0000002471443221 */ /* 0x000fc80000010000 */
[----:B------:R-:W-:-:S04]  /*1f20*/  FADD.FTZ R36, R77, R68 ;  /* 0x000000444d247221 */ /* 0x000fc80000010000 */
[----:B------:R-:W-:-:S04]  /*1f30*/  FADD.FTZ R36, R79, R36 ;  /* 0x000000244f247221 */ /* 0x000fc80000010000 */
[----:B------:R-:W-:-:S04]  /*1f40*/  FADD.FTZ R36, R83, R36 ;  /* 0x0000002453247221 */ /* 0x000fc80000010000 */
[----:B------:R-:W-:-:S04]  /*1f50*/  FADD.FTZ R36, R81, R36 ;  /* 0x0000002451247221 */ /* 0x000fc80000010000 */
[----:B------:R-:W-:-:S04]  /*1f60*/  FADD.FTZ R36, R95, R36 ;  /* 0x000000245f247221 */ /* 0x000fc80000010000 */
[----:B------:R-:W-:-:S04]  /*1f70*/  FADD.FTZ R36, R93, R36 ;  /* 0x000000245d247221 */ /* 0x000fc80000010000 */
[----:B------:R-:W-:-:S04]  /*1f80*/  FADD.FTZ R36, R115, R36 ;  /* 0x0000002473247221 */ /* 0x000fc80000010000 */
[----:B------:R-:W-:Y:S01]  /*1f90*/  @P5 FADD.FTZ R68, R117, R36 ;  /* 0x0000002475445221 */ /* 0x000fe20000010000 */
[----:B------:R-:W-:Y:S01]  /*1fa0*/  P2R R36, PR, RZ, 0x40 ;  /* 0x00000040ff247803 */ /* 0x000fe20000000000 */
[----:B------:R-:W-:Y:S06]  /*1fb0*/  BRA.DIV UR6, `(.L_x_84) ;  /* 0x0000001206307947 */ /* 0x000fec000b800000 */
[----:B------:R-:W0:Y:S02]  /*1fc0*/  SHFL.BFLY PT, R37, R68, 0x1, 0x1f ;  /* 0x0c201f0044257f89 */ /* 0x000e2400000e0000 */
[----:B0-----:R-:W-:-:S05]  /*1fd0*/  FADD.FTZ R69, R68, R37 ;  /* 0x0000002544457221 */ /* 0x001fca0000010000 */
[----:B------:R-:W0:Y:S02]  /*1fe0*/  SHFL.BFLY PT, R36, R69, 0x2, 0x1f ;  /* 0x0c401f0045247f89 */ /* 0x000e2400000e0000 */
[----:B0-----:R-:W-:-:S05]  /*1ff0*/  FADD.FTZ R70, R69, R36 ;  /* 0x0000002445467221 */ /* 0x001fca0000010000 */
[----:B------:R-:W0:Y:S02]  /*2000*/  SHFL.BFLY PT, R37, R70, 0x4, 0x1f ;  /* 0x0c801f0046257f89 */ /* 0x000e2400000e0000 */
[----:B0-----:R-:W-:-:S05]  /*2010*/  FADD.FTZ R72, R70, R37 ;  /* 0x0000002546487221 */ /* 0x001fca0000010000 */
[----:B------:R-:W0:Y:S02]  /*2020*/  SHFL.BFLY PT, R37, R72, 0x8, 0x1f ;  /* 0x0d001f0048257f89 */ /* 0x000e2400000e0000 */
[----:B0-----:R-:W-:-:S05]  /*2030*/  FADD.FTZ R74, R72, R37 ;  /* 0x00000025484a7221 */ /* 0x001fca0000010000 */
[----:B------:R-:W0:Y:S02]  /*2040*/  SHFL.BFLY PT, R37, R74, 0x10, 0x1f ;  /* 0x0e001f004a257f89 */ /* 0x000e2400000e0000 */
[----:B0-----:R-:W-:-:S04]  /*2050*/  FADD.FTZ R37, R74, R37 ;  /* 0x000000254a257221 */ /* 0x001fc80000010000 */
[----:B------:R-:W-:-:S04]  /*2060*/  FMUL.FTZ R36, R10, R37 ;  /* 0x000000250a247220 */ /* 0x000fc80000410000 */
[--C-:B------:R-:W-:Y:S01]  /*2070*/  FADD.FTZ R37, R75, -R36.reuse ;  /* 0x800000244b257221 */ /* 0x100fe20000010000 */
[--C-:B------:R-:W-:Y:S01]  /*2080*/  FADD.FTZ R68, R73, -R36.reuse ;  /* 0x8000002449447221 */ /* 0x100fe20000010000 */
[--C-:B------:R-:W-:Y:S01]  /*2090*/  FADD.FTZ R76, R91, -R36.reuse ;  /* 0x800000245b4c7221 */ /* 0x100fe20000010000 */
[--C-:B------:R-:W-:Y:S01]  /*20a0*/  FADD.FTZ R70, R103, -R36.reuse ;  /* 0x8000002467467221 */ /* 0x100fe20000010000 */
[----:B------:R-:W-:Y:S01]  /*20b0*/  FFMA.FTZ R37, R37, R37, RZ ;  /* 0x0000002525257223 */ /* 0x000fe200000100ff */
[--C-:B------:R-:W-:Y:S01]  /*20c0*/  FADD.FTZ R69, R67, -R36.reuse ;  /* 0x8000002443457221 */ /* 0x100fe20000010000 */
[--C-:B------:R-:W-:Y:S02]  /*20d0*/  FADD.FTZ R119, R87, -R36.reuse ;  /* 0x8000002457777221 */ /* 0x100fe40000010000 */
[----:B------:R-:W-:Y:S01]  /*20e0*/  FFMA.FTZ R37, R68, R68, R37 ;  /* 0x0000004444257223 */ /* 0x000fe20000010025 */
[----:B------:R-:W-:-:S03]  /*20f0*/  FADD.FTZ R68, R89, -R36 ;  /* 0x8000002459447221 */ /* 0x000fc60000010000 */
[----:B------:R-:W-:-:S04]  /*2100*/  FFMA.FTZ R37, R76, R76, R37 ;  /* 0x0000004c4c257223 */ /* 0x000fc80000010025 */
[----:B------:R-:W-:Y:S01]  /*2110*/  FFMA.FTZ R37, R68, R68, R37 ;  /* 0x0000004444257223 */ /* 0x000fe20000010025 */
[----:B------:R-:W-:-:S03]  /*2120*/  FADD.FTZ R68, R101, -R36 ;  /* 0x8000002465447221 */ /* 0x000fc60000010000 */
[----:B------:R-:W-:Y:S01]  /*2130*/  FFMA.FTZ R37, R70, R70, R37 ;  /* 0x0000004646257223 */ /* 0x000fe20000010025 */
[----:B------:R-:W-:-:S03]  /*2140*/  FADD.FTZ R70, R107, -R36 ;  /* 0x800000246b467221 */ /* 0x000fc60000010000 */
[----:B------:R-:W-:Y:S01]  /*2150*/  FFMA.FTZ R37, R68, R68, R37 ;  /* 0x0000004444257223 */ /* 0x000fe20000010025 */
[----:B------:R-:W-:-:S03]  /*2160*/  FADD.FTZ R68, R109, -R36 ;  /* 0x800000246d447221 */ /* 0x000fc60000010000 */
[----:B------:R-:W-:-:S04]  /*2170*/  FFMA.FTZ R37, R70, R70, R37 ;  /* 0x0000004646257223 */ /* 0x000fc80000010025 */
[----:B------:R-:W-:Y:S01]  /*2180*/  FFMA.FTZ R37, R68, R68, R37 ;  /* 0x0000004444257223 */ /* 0x000fe20000010025 */
[----:B------:R-:W-:-:S04]  /*2190*/  FADD.FTZ R68, R71, -R36 ;  /* 0x8000002447447221 */ /* 0x000fc80000010000 */
[----:B------:R-:W-:-:S05]  /*21a0*/  FSEL R37, R37, RZ, P0 ;  /* 0x000000ff25257208 */ /* 0x000fca0000000000 */
[----:B------:R-:W-:-:S04]  /*21b0*/  FFMA.FTZ R68, R68, R68, R37 ;  /* 0x0000004444447223 */ /* 0x000fc80000010025 */
[----:B------:R-:W-:Y:S01]  /*21c0*/  FFMA.FTZ R68, R69, R69, R68 ;  /* 0x0000004545447223 */ /* 0x000fe20000010044 */
[----:B------:R-:W-:-:S03]  /*21d0*/  FADD.FTZ R69, R85, -R36 ;  /* 0x8000002455457221 */ /* 0x000fc60000010000 */
        /* <DEDUP_REMOVED lines=10> */
[----:B------:R-:W-:Y:S01]  /*2280*/  @P3 FFMA.FTZ R37, R69, R69, R68 ;  /* 0x0000004545253223 */ /* 0x000fe20000010044 */
[--C-:B------:R-:W-:Y:S01]  /*2290*/  FADD.FTZ R68, R77, -R36.reuse ;  /* 0x800000244d447221 */ /* 0x100fe20000010000 */
        /* <DEDUP_REMOVED lines=12> */
[----:B------:R-:W-:-:S04]  /*2360*/  FFMA.FTZ R68, R119, R119, R68 ;  /* 0x0000007777447223 */ /* 0x000fc80000010044 */
[----:B------:R-:W-:-:S05]  /*2370*/  @P5 FFMA.FTZ R37, R69, R69, R68 ;  /* 0x0000004545255223 */ /* 0x000fca0000010044 */
        /* <DEDUP_REMOVED lines=8> */
[----:B------:R0:W1:Y:S02]  /*2400*/  SHFL.BFLY PT, R72, R119, 0x10, 0x1f ;  /* 0x0e001f0077487f89 */ /* 0x00006400000e0000 */
.L_x_102:
[----:B------:R-:W-:Y:S01]  /*2410*/  LOP3.LUT P3, RZ, R65, 0x1f, RZ, 0xc0, !PT ;  /* 0x0000001f41ff7812 */ /* 0x000fe2000786c0ff */
[----:B------:R-:W-:Y:S05]  /*2420*/  WARPSYNC.ALL ;  /* 0x0000000000007948 */ /* 0x000fea0003800000 */
[----:B------:R-:W-:-:S07]  /*2430*/  LOP3.LUT R39, R39, 0x7, RZ, 0xc0, !PT ;  /* 0x0000000727277812 */ /* 0x000fce00078ec0ff */
[----:B------:R-:W2:Y:S01]  /*2440*/  @!P3 S2R R68, SR_CgaCtaId ;  /* 0x000000000044b919 */ /* 0x000ea20000008800 */
[----:B------:R-:W-:-:S04]  /*2450*/  @!P3 MOV R37, 0x400 ;  /* 0x000004000025b802 */ /* 0x000fc80000000f00 */
[----:B--2---:R-:W-:Y:S01]  /*2460*/  @!P3 LEA R69, R68, R37, 0x18 ;  /* 0x000000254445b211 */ /* 0x004fe200078ec0ff */
[----:B-1----:R-:W-:Y:S01]  /*2470*/  FADD.FTZ R37, R119, R72 ;  /* 0x0000004877257221 */ /* 0x002fe20000010000 */
[----:B------:R-:W-:-:S04]  /*2480*/  @!P3 IADD3 R68, R38, R39, RZ ;  /* 0x000000272644b210 */ /* 0x000fc80007ffe0ff */
[----:B------:R-:W-:Y:S02]  /*2490*/  @!P3 LEA R68, R68, R69, 0x3 ;  /* 0x000000454444b211 */ /* 0x000fe400078e18ff */
[----:B------:R-:W-:-:S03]  /*24a0*/  LOP3.LUT R69, R65, 0x1f, RZ, 0xc0, !PT ;  /* 0x0000001f41457812 */ /* 0x000fc600078ec0ff */
[----:B------:R1:W-:Y:S01]  /*24b0*/  @!P3 STS.64 [R68], R36 ;  /* 0x000000244400b388 */ /* 0x0003e20000000a00 */
[----:B------:R-:W-:-:S13]  /*24c0*/  ISETP.GT.U32.AND P3, PT, R69, 0x7, PT ;  /* 0x000000074500780c */ /* 0x000fda0003f64070 */
[----:B-1----:R-:W1:Y:S01]  /*24d0*/  @!P3 S2R R37, SR_CgaCtaId ;  /* 0x000000000025b919 */ /* 0x002e620000008800 */
[----:B------:R-:W-:Y:S01]  /*24e0*/  @!P3 MOV R36, 0x400 ;  /* 0x000004000024b802 */ /* 0x000fe20000000f00 */
[----:B------:R-:W-:Y:S01]  /*24f0*/  BSSY B0, `(.L_x_85) ;  /* 0x000006c000007945 */ /* 0x000fe20003800000 */
[----:B------:R-:W-:Y:S01]  /*2500*/  @!P3 IADD3 R38, R38, R69, RZ ;  /* 0x000000452626b210 */ /* 0x000fe20007ffe0ff */
[----:B------:R-:W-:Y:S01]  /*2510*/  BAR.SYNC.DEFER_BLOCKING 0x0 ;  /* 0x0000000000007b1d */ /* 0x000fe20000010000 */
[----:B------:R-:W-:Y:S02]  /*2520*/  ISETP.NE.AND P5, PT, R66, RZ, PT ;  /* 0x000000ff4200720c */ /* 0x000fe40003fa5270 */
[----:B-1----:R-:W-:Y:S02]  /*2530*/  @!P3 LEA R69, R37, R36, 0x18 ;  /* 0x000000242545b211 */ /* 0x002fe400078ec0ff */
[----:B------:R-:W-:Y:S02]  /*2540*/  CS2R R36, SRZ ;  /* 0x0000000000247805 */ /* 0x000fe4000001ff00 */
[----:B------:R-:W-:Y:S01]  /*2550*/  @!P3 LEA R68, R38, R69, 0x3 ;  /* 0x000000452644b211 */ /* 0x000fe200078e18ff */
[----:B------:R-:W-:Y:S01]  /*2560*/  IMAD.MOV.U32 R38, RZ, RZ, RZ ;  /* 0x000000ffff267224 */ /* 0x000fe200078e00ff */
[----:B------:R-:W-:-:S03]  /*2570*/  @!P3 MOV R38, R0 ;  /* 0x000000000026b202 */ /* 0x000fc60000000f00 */
[----:B------:R-:W-:Y:S01]  /*2580*/  @!P3 LDS.64 R36, [R68] ;  /* 0x000000004424b984 */ /* 0x000fe20000000a00 */
[----:B------:R-:W-:-:S03]  /*2590*/  LOP3.LUT P3, RZ, R39, 0x1f, R65, 0xf8, !PT ;  /* 0x0000001f27ff7812 */ /* 0x000fc6000786f841 */
[----:B------:R-:W1:Y:S02]  /*25a0*/  SHFL.DOWN PT, R69, R38, 0x4, 0x1f ;  /* 0x08801f0026457f89 */ /* 0x000e6400000e0000 */
[----:B-1----:R-:W-:Y:S02]  /*25b0*/  IADD3 R70, R69, R38, RZ ;  /* 0x0000002645467210 */ /* 0x002fe40007ffe0ff */
[----:B------:R-:W-:Y:S02]  /*25c0*/  I2FP.F32.S32 R76, R69 ;  /* 0x00000045004c7245 */ /* 0x000fe40000201400 */
[----:B------:R-:W-:Y:S01]  /*25d0*/  I2FP.F32.S32 R72, R70 ;  /* 0x0000004600487245 */ /* 0x000fe20000201400 */
[----:B------:R-:W1:Y:S01]  /*25e0*/  SHFL.DOWN PT, R123, R70, 0x2, 0x1f ;  /* 0x08401f00467b7f89 */ /* 0x000e6200000e0000 */
[----:B------:R-:W-:Y:S02]  /*25f0*/  I2FP.F32.S32 R69, R38 ;  /* 0x0000002600457245 */ /* 0x000fe40000201400 */
[----:B------:R-:W2:Y:S01]  /*2600*/  MUFU.RCP R74, R72 ;  /* 0x00000048004a7308 */ /* 0x000ea20000001000 */
[----:B0-----:R-:W0:Y:S04]  /*2610*/  SHFL.DOWN PT, R119, R36, 0x4, 0x1f ;  /* 0x08801f0024777f89 */ /* 0x001e2800000e0000 */
[----:B------:R-:W3:Y:S01]  /*2620*/  SHFL.DOWN PT, R68, R37, 0x4, 0x1f ;  /* 0x08801f0025447f89 */ /* 0x000ee200000e0000 */
[----:B-1----:R-:W-:-:S02]  /*2630*/  IADD3 R80, R70, R123, RZ ;  /* 0x0000007b46507210 */ /* 0x002fc40007ffe0ff */
[----:B------:R-:W-:-:S03]  /*2640*/  I2FP.F32.S32 R123, R123 ;  /* 0x0000007b007b7245 */ /* 0x000fc60000201400 */
[----:B------:R-:W1:Y:S01]  /*2650*/  SHFL.DOWN PT, R125, R80, 0x1, 0x1f ;  /* 0x08201f00507d7f89 */ /* 0x000e6200000e0000 */
[----:B0-----:R-:W-:-:S04]  /*2660*/  FMUL.FTZ R78, R119, R76 ;  /* 0x0000004c774e7220 */ /* 0x001fc80000410000 */
[----:B------:R-:W-:Y:S01]  /*2670*/  FFMA.FTZ R121, R69, R36, R78 ;  /* 0x0000002445797223 */ /* 0x000fe2000001004e */
[----:B------:R-:W-:-:S03]  /*2680*/  FADD.FTZ R36, -R119, R36 ;  /* 0x0000002477247221 */ /* 0x000fc60000010100 */
[----:B--2---:R-:W-:Y:S01]  /*2690*/  FMUL.FTZ R121, R74, R121 ;  /* 0x000000794a797220 */ /* 0x004fe20000410000 */
[----:B------:R-:W-:-:S04]  /*26a0*/  FMUL.FTZ R36, R36, R36 ;  /* 0x0000002424247220 */ /* 0x000fc80000410000 */
[----:B------:R-:W0:Y:S01]  /*26b0*/  SHFL.DOWN PT, R78, R121, 0x2, 0x1f ;  /* 0x08401f00794e7f89 */ /* 0x000e2200000e0000 */
[----:B------:R-:W-:Y:S01]  /*26c0*/  FMUL.FTZ R38, R36, R69 ;  /* 0x0000004524267220 */ /* 0x000fe20000410000 */
[----:B------:R-:W-:Y:S01]  /*26d0*/  I2FP.F32.S32 R36, R80 ;  /* 0x0000005000247245 */ /* 0x000fe20000201400 */
[----:B---3--:R-:W-:Y:S02]  /*26e0*/  FADD.FTZ R69, R68, R37 ;  /* 0x0000002544457221 */ /* 0x008fe40000010000 */
[----:B------:R-:W-:Y:S01]  /*26f0*/  FMUL.FTZ R38, R38, R76 ;  /* 0x0000004c26267220 */ /* 0x000fe20000410000 */
[----:B------:R-:W2:Y:S03]  /*2700*/  MUFU.RCP R68, R36 ;  /* 0x0000002400447308 */ /* 0x000ea60000001000 */
[----:B------:R-:W-:Y:S01]  /*2710*/  FFMA.FTZ R38, R74, R38, R69 ;  /* 0x000000264a267223 */ /* 0x000fe20000010045 */
[----:B-1----:R-:W-:-:S02]  /*2720*/  IADD3 R74, R80, R125, RZ ;  /* 0x0000007d504a7210 */ /* 0x002fc40007ffe0ff */
[----:B------:R-:W-:Y:S02]  /*2730*/  I2FP.F32.S32 R125, R125 ;  /* 0x0000007d007d7245 */ /* 0x000fe40000201400 */
[----:B------:R-:W1:Y:S01]  /*2740*/  SHFL.DOWN PT, R37, R38, 0x2, 0x1f ;  /* 0x08401f0026257f89 */ /* 0x000e6200000e0000 */
[----:B------:R-:W-:-:S06]  /*2750*/  I2FP.F32.S32 R74, R74 ;  /* 0x0000004a004a7245 */ /* 0x000fcc0000201400 */
[----:B------:R-:W3:Y:S01]  /*2760*/  MUFU.RCP R74, R74 ;  /* 0x0000004a004a7308 */ /* 0x000ee20000001000 */
[----:B0-----:R-:W-:Y:S01]  /*2770*/  FMUL.FTZ R69, R78, R123 ;  /* 0x0000007b4e457220 */ /* 0x001fe20000410000 */
[----:B------:R-:W-:-:S03]  /*2780*/  FADD.FTZ R78, R121, -R78 ;  /* 0x8000004e794e7221 */ /* 0x000fc60000010000 */
[----:B------:R-:W-:-:S04]  /*2790*/  FFMA.FTZ R69, R72, R121, R69 ;  /* 0x0000007948457223 */ /* 0x000fc80000010045 */
[----:B--2---:R-:W-:Y:S01]  /*27a0*/  FMUL.FTZ R119, R68, R69 ;  /* 0x0000004544777220 */ /* 0x004fe20000410000 */
[----:B------:R-:W-:-:S04]  /*27b0*/  FMUL.FTZ R69, R78, R78 ;  /* 0x0000004e4e457220 */ /* 0x000fc80000410000 */
[----:B------:R-:W0:Y:S01]  /*27c0*/  SHFL.DOWN PT, R70, R119, 0x1, 0x1f ;  /* 0x08201f0077467f89 */ /* 0x000e2200000e0000 */
[----:B------:R-:W-:Y:S01]  /*27d0*/  FMUL.FTZ R69, R72, R69 ;  /* 0x0000004548457220 */ /* 0x000fe20000410000 */
[----:B-1----:R-:W-:Y:S01]  /*27e0*/  FADD.FTZ R37, R38, R37 ;  /* 0x0000002526257221 */ /* 0x002fe20000010000 */
[----:B------:R-:W1:Y:S02]  /*27f0*/  LDC R72, c[0x0][0x2d8] ;  /* 0x0000b600ff487b82 */ /* 0x000e640000000800 */
[----:B------:R-:W-:-:S04]  /*2800*/  FMUL.FTZ R69, R69, R123 ;  /* 0x0000007b45457220 */ /* 0x000fc80000410000 */
[----:B------:R-:W-:-:S05]  /*2810*/  FFMA.FTZ R37, R68, R69, R37 ;  /* 0x0000004544257223 */ /* 0x000fca0000010025 */
[----:B------:R-:W2:Y:S01]  /*2820*/  SHFL.DOWN PT, R38, R37, 0x1, 0x1f ;  /* 0x08201f0025267f89 */ /* 0x000ea200000e0000 */
[----:B0-----:R-:W-:Y:S01]  /*2830*/  FMUL.FTZ R69, R70, R125 ;  /* 0x0000007d46457220 */ /* 0x001fe20000410000 */
[----:B------:R-:W-:-:S03]  /*2840*/  FADD.FTZ R70, R119, -R70 ;  /* 0x8000004677467221 */ /* 0x000fc60000010000 */
[----:B------:R-:W-:-:S04]  /*2850*/  FFMA.FTZ R69, R36, R119, R69 ;  /* 0x0000007724457223 */ /* 0x000fc80000010045 */
[----:B---3--:R-:W-:Y:S01]  /*2860*/  FMUL.FTZ R68, R74, R69 ;  /* 0x000000454a447220 */ /* 0x008fe20000410000 */
[----:B------:R-:W-:-:S04]  /*2870*/  FMUL.FTZ R69, R70, R70 ;  /* 0x0000004646457220 */ /* 0x000fc80000410000 */
[----:B------:R-:W-:Y:S01]  /*2880*/  FMUL.FTZ R36, R36, R69 ;  /* 0x0000004524247220 */ /* 0x000fe20000410000 */
[----:B--2---:R-:W-:Y:S01]  /*2890*/  FADD.FTZ R69, R37, R38 ;  /* 0x0000002625457221 */ /* 0x004fe20000010000 */
[----:B------:R-:W0:Y:S01]  /*28a0*/  SHFL.IDX PT, R121, R68, RZ, 0x1f ;  /* 0x00001fff44797589 */ /* 0x000e2200000e0000 */
[----:B------:R-:W2:Y:S01]  /*28b0*/  @!P3 LDC.64 R38, c[0x0][0x250] ;  /* 0x00009400ff26bb82 */ /* 0x000ea20000000a00 */
[----:B------:R-:W-:-:S04]  /*28c0*/  FMUL.FTZ R36, R36, R125 ;  /* 0x0000007d24247220 */ /* 0x000fc80000410000 */
[----:B------:R-:W-:-:S03]  /*28d0*/  FFMA.FTZ R69, R74, R36, R69 ;  /* 0x000000244a457223 */ /* 0x000fc60000010045 */
[----:B------:R-:W3:Y:S03]  /*28e0*/  @!P3 LDC.64 R36, c[0x0][0x258] ;  /* 0x00009600ff24bb82 */ /* 0x000ee60000000a00 */
[----:B------:R-:W1:Y:S01]  /*28f0*/  SHFL.IDX PT, R69, R69, RZ, 0x1f ;  /* 0x00001fff45457589 */ /* 0x000e6200000e0000 */
[----:B0-----:R-:W-:Y:S01]  /*2900*/  FMUL.FTZ R70, R121, R121 ;  /* 0x0000007979467220 */ /* 0x001fe20000410000 */
[----:B--2---:R-:W-:-:S04]  /*2910*/  @!P3 IMAD.WIDE R38, R27, 0x4, R38 ;  /* 0x000000041b26b825 */ /* 0x004fc800078e0226 */
[----:B------:R-:W-:Y:S01]  /*2920*/  FSEL R119, R70, RZ, P5 ;  /* 0x000000ff46777208 */ /* 0x000fe20002800000 */
[----:B------:R0:W-:Y:S01]  /*2930*/  @!P3 STG.E desc[UR4][R38.64], R121 ;  /* 0x000000792600b986 */ /* 0x0001e2000c101904 */
[----:B------:R-:W-:Y:S01]  /*2940*/  FSEL R70, R121, RZ, !P5 ;  /* 0x000000ff79467208 */ /* 0x000fe20006800000 */
[----:B---3--:R-:W-:-:S04]  /*2950*/  @!P3 IMAD.WIDE R36, R27, 0x4, R36 ;  /* 0x000000041b24b825 */ /* 0x008fc800078e0224 */
[----:B-1----:R-:W-:-:S04]  /*2960*/  FFMA.FTZ R68, R69, UR7, R72 ;  /* 0x0000000745447c23 */ /* 0x002fc80008010048 */
[----:B------:R-:W-:-:S06]  /*2970*/  FADD.FTZ R119, R68, R119 ;  /* 0x0000007744777221 */ /* 0x000fcc0000010000 */
[----:B------:R-:W1:Y:S02]  /*2980*/  MUFU.RSQ R119, R119 ;  /* 0x0000007700777308 */ /* 0x000e640000001400 */
[----:B-1----:R0:W-:Y:S01]  /*2990*/  @!P3 STG.E desc[UR4][R36.64], R119 ;  /* 0x000000772400b986 */ /* 0x0021e2000c101904 */
[----:B------:R-:W-:Y:S05]  /*29a0*/  @!P0 BRA `(.L_x_86) ;  /* 0x0000000000808947 */ /* 0x000fea0003800000 */
[----:B------:R-:W1:Y:S01]  /*29b0*/  LDC.64 R68, c[0x0][0x2b8] ;  /* 0x0000ae00ff447b82 */ /* 0x000e620000000a00 */
[--C-:B0-----:R-:W-:Y:S01]  /*29c0*/  FADD.FTZ R36, R75, -R70.reuse ;  /* 0x800000464b247221 */ /* 0x101fe20000010000 */
[--C-:B------:R-:W-:Y:S01]  /*29d0*/  FADD.FTZ R38, R73, -R70.reuse ;  /* 0x8000004649267221 */ /* 0x100fe20000010000 */
[--C-:B------:R-:W-:Y:S01]  /*29e0*/  FADD.FTZ R72, R91, -R70.reuse ;  /* 0x800000465b487221 */ /* 0x100fe20000010000 */
[--C-:B------:R-:W-:Y:S01]  /*29f0*/  FADD.FTZ R74, R89, -R70.reuse ;  /* 0x80000046594a7221 */ /* 0x100fe20000010000 */
[--C-:B------:R-:W-:Y:S01]  /*2a00*/  FADD.FTZ R76, R103, -R70.reuse ;  /* 0x80000046674c7221 */ /* 0x100fe20000010000 */
[--C-:B------:R-:W-:Y:S01]  /*2a10*/  FADD.FTZ R78, R101, -R70.reuse ;  /* 0x80000046654e7221 */ /* 0x100fe20000010000 */
[--C-:B------:R-:W-:Y:S01]  /*2a20*/  FADD.FTZ R80, R107, -R70.reuse ;  /* 0x800000466b507221 */ /* 0x100fe20000010000 */
[----:B------:R-:W-:Y:S01]  /*2a30*/  FADD.FTZ R82, R109, -R70 ;  /* 0x800000466d527221 */ /* 0x000fe20000010000 */
[C---:B------:R-:W-:Y:S01]  /*2a40*/  FMUL.FTZ R36, R119.reuse, R36 ;  /* 0x0000002477247220 */ /* 0x040fe20000410000 */
[C---:B------:R-:W-:Y:S01]  /*2a50*/  FMUL.FTZ R38, R119.reuse, R38 ;  /* 0x0000002677267220 */ /* 0x040fe20000410000 */
[C---:B------:R-:W-:Y:S01]  /*2a60*/  FMUL.FTZ R72, R119.reuse, R72 ;  /* 0x0000004877487220 */ /* 0x040fe20000410000 */
[C---:B------:R-:W-:Y:S01]  /*2a70*/  FMUL.FTZ R74, R119.reuse, R74 ;  /* 0x0000004a774a7220 */ /* 0x040fe20000410000 */
[C---:B------:R-:W-:Y:S01]  /*2a80*/  FMUL.FTZ R76, R119.reuse, R76 ;  /* 0x0000004c774c7220 */ /* 0x040fe20000410000 */
[C---:B------:R-:W-:Y:S01]  /*2a90*/  FMUL.FTZ R78, R119.reuse, R78 ;  /* 0x0000004e774e7220 */ /* 0x040fe20000410000 */
[C---:B------:R-:W-:Y:S01]  /*2aa0*/  FMUL.FTZ R80, R119.reuse, R80 ;  /* 0x0000005077507220 */ /* 0x040fe20000410000 */
[----:B------:R-:W-:Y:S01]  /*2ab0*/  FMUL.FTZ R82, R119, R82 ;  /* 0x0000005277527220 */ /* 0x000fe20000410000 */
[----:B------:R-:W-:Y:S01]  /*2ac0*/  FFMA.FTZ R36, R62, R36, R55 ;  /* 0x000000243e247223 */ /* 0x000fe20000010037 */
[----:B------:R-:W-:Y:S01]  /*2ad0*/  FFMA.FTZ R37, R25, R38, R18 ;  /* 0x0000002619257223 */ /* 0x000fe20000010012 */
[----:B------:R-:W-:Y:S01]  /*2ae0*/  FFMA.FTZ R72, R63, R72, R54 ;  /* 0x000000483f487223 */ /* 0x000fe20000010036 */
[----:B------:R-:W-:Y:S01]  /*2af0*/  FFMA.FTZ R39, R26, R74, R17 ;  /* 0x0000004a1a277223 */ /* 0x000fe20000010011 */
[----:B------:R-:W-:Y:S01]  /*2b00*/  FFMA.FTZ R38, R60, R76, R53 ;  /* 0x0000004c3c267223 */ /* 0x000fe20000010035 */
[----:B------:R-:W-:Y:S01]  /*2b10*/  FFMA.FTZ R121, R23, R78, R16 ;  /* 0x0000004e17797223 */ /* 0x000fe20000010010 */
[----:B------:R-:W-:Y:S01]  /*2b20*/  FFMA.FTZ R80, R61, R80, R52 ;  /* 0x000000503d507223 */ /* 0x000fe20000010034 */
[----:B------:R-:W-:Y:S01]  /*2b30*/  FFMA.FTZ R123, R24, R82, R15 ;  /* 0x00000052187b7223 */ /* 0x000fe2000001000f */
[----:B------:R-:W-:Y:S01]  /*2b40*/  F2FP.BF16.F32.PACK_AB R36, R37, R36 ;  /* 0x000000242524723e */ /* 0x000fe200000010ff */
[----:B-1----:R-:W-:Y:S01]  /*2b50*/  IMAD.WIDE.U32 R68, R105, 0x10, R68 ;  /* 0x0000001069447825 */ /* 0x002fe200078e0044 */
[----:B------:R-:W-:-:S02]  /*2b60*/  F2FP.BF16.F32.PACK_AB R37, R39, R72 ;  /* 0x000000482725723e */ /* 0x000fc400000010ff */
[----:B------:R-:W-:Y:S01]  /*2b70*/  F2FP.BF16.F32.PACK_AB R38, R121, R38 ;  /* 0x000000267926723e */ /* 0x000fe200000010ff */
[----:B------:R-:W-:Y:S01]  /*2b80*/  VIADD R105, R105, 0x100 ;  /* 0x0000010069697836 */ /* 0x000fe20000000000 */
[----:B------:R-:W-:-:S05]  /*2b90*/  F2FP.BF16.F32.PACK_AB R39, R123, R80 ;  /* 0x000000507b27723e */ /* 0x000fca00000010ff */
[----:B------:R1:W-:Y:S02]  /*2ba0*/  STG.E.128 desc[UR4][R68.64], R36 ;  /* 0x0000002444007986 */ /* 0x0003e4000c101d04 */
.L_x_86:
[----:B------:R-:W-:Y:S05]  /*2bb0*/  BSYNC B0 ;  /* 0x0000000000007941 */ /* 0x000fea0003800000 */
.L_x_85:
[----:B------:R-:W-:Y:S01]  /*2bc0*/  ISETP.GE.U32.AND P3, PT, R64, 0x200, PT ;  /* 0x000002004000780c */ /* 0x000fe20003f66070 */
[----:B------:R-:W-:-:S12]  /*2bd0*/  BSSY B0, `(.L_x_87) ;  /* 0x0000022000007945 */ /* 0x000fd80003800000 */
[----:B------:R-:W-:Y:S05]  /*2be0*/  @!P3 BRA `(.L_x_88) ;  /* 0x000000000080b947 */ /* 0x000fea0003800000 */
[----:B-1----:R-:W1:Y:S01]  /*2bf0*/  LDC.64 R68, c[0x0][0x2b8] ;  /* 0x0000ae00ff447b82 */ /* 0x002e620000000a00 */
        /* <DEDUP_REMOVED lines=27> */
[----:B------:R-:W-:Y:S02]  /*2db0*/  F2FP.BF16.F32.PACK_AB R38, R121, R38 ;  /* 0x000000267926723e */ /* 0x000fe400000010ff */
[----:B------:R-:W-:Y:S02]  /*2dc0*/  F2FP.BF16.F32.PACK_AB R39, R123, R80 ;  /* 0x000000507b27723e */ /* 0x000fe400000010ff */
[----:B------:R-:W-:-:S03]  /*2dd0*/  IADD3 R105, R105, 0x100, RZ ;  /* 0x0000010069697810 */ /* 0x000fc60007ffe0ff */
[----:B------:R2:W-:Y:S04]  /*2de0*/  STG.E.128 desc[UR4][R68.64], R36 ;  /* 0x0000002444007986 */ /* 0x0005e8000c101d04 */
.L_x_88:
[----:B------:R-:W-:Y:S05]  /*2df0*/  BSYNC B0 ;  /* 0x0000000000007941 */ /* 0x000fea0003800000 */
.L_x_87:
[----:B------:R-:W-:Y:S01]  /*2e00*/  ISETP.GE.U32.AND P3, PT, R64, 0x300, PT ;  /* 0x000003004000780c */ /* 0x000fe20003f66070 */
[----:B------:R-:W-:-:S12]  /*2e10*/  BSSY B0, `(.L_x_89) ;  /* 0x0000021000007945 */ /* 0x000fd80003800000 */
[----:B------:R-:W-:Y:S05]  /*2e20*/  @!P3 BRA `(.L_x_90) ;  /* 0x00000000007cb947 */ /* 0x000fea0003800000 */
[----:B-12---:R-:W1:Y:S01]  /*2e30*/  LDC.64 R68, c[0x0][0x2b8] ;  /* 0x0000ae00ff447b82 */ /* 0x006e620000000a00 */
        /* <DEDUP_REMOVED lines=24> */
[----:B-1----:R-:W-:Y:S01]  /*2fc0*/  IMAD.WIDE.U32 R68, R105, 0x10, R68 ;  /* 0x0000001069447825 */ /* 0x002fe200078e0044 */
[----:B------:R-:W-:-:S02]  /*2fd0*/  F2FP.BF16.F32.PACK_AB R39, R70, R39 ;  /* 0x000000274627723e */ /* 0x000fc400000010ff */
[----:B------:R-:W-:Y:S02]  /*2fe0*/  F2FP.BF16.F32.PACK_AB R38, R121, R76 ;  /* 0x0000004c7926723e */ /* 0x000fe400000010ff */
[----:B------:R-:W-:Y:S02]  /*2ff0*/  F2FP.BF16.F32.PACK_AB R37, R74, R37 ;  /* 0x000000254a25723e */ /* 0x000fe400000010ff */
[----:B------:R-:W-:-:S05]  /*3000*/  F2FP.BF16.F32.PACK_AB R36, R119, R36 ;  /* 0x000000247724723e */ /* 0x000fca00000010ff */
[----:B------:R3:W-:Y:S02]  /*3010*/  STG.E.128 desc[UR4][R68.64], R36 ;  /* 0x0000002444007986 */ /* 0x0007e4000c101d04 */
.L_x_90:
[----:B------:R-:W-:Y:S05]  /*3020*/  BSYNC B0 ;  /* 0x0000000000007941 */ /* 0x000fea0003800000 */
.L_x_89:
[----:B------:R-:W-:Y:S02]  /*3030*/  IADD3 R27, R27, UR8, RZ ;  /* 0x000000081b1b7c10 */ /* 0x000fe4000fffe0ff */
[----:B------:R-:W-:Y:S02]  /*3040*/  SEL R70, RZ, 0x1, P4 ;  /* 0x00000001ff467807 */ /* 0x000fe40002000000 */
[----:B------:R-:W-:-:S13]  /*3050*/  ISETP.GE.AND P3, PT, R27, UR9, PT ;  /* 0x000000091b007c0c */ /* 0x000fda000bf66270 */
[----:B------:R-:W-:Y:S05]  /*3060*/  @!P3 BRA `(.L_x_91) ;  /* 0xffffffd80080b947 */ /* 0x000fea000383ffff */
[----:B------:R-:W-:Y:S05]  /*3070*/  EXIT ;  /* 0x000000000000794d */ /* 0x000fea0003800000 */
.L_x_84:
[----:B------:R-:W-:Y:S01]  /*3080*/  HFMA2.MMA R80, -RZ, RZ, 0, 5.9604644775390625e-08 ;  /* 0x00000001ff507435 */ /* 0x000fe200000001ff */
[----:B------:R-:W-:Y:S01]  /*3090*/  MOV R121, R68 ;  /* 0x0000004400797202 */ /* 0x000fe20000000f00 */
[----:B------:R-:W-:Y:S01]  /*30a0*/  IMAD.MOV.U32 R123, RZ, RZ, 0x1f ;  /* 0x0000001fff7b7424 */ /* 0x000fe200078e00ff */
[----:B------:R-:W-:-:S08]  /*30b0*/  MOV R76, 0xffffffff ;  /* 0xffffffff004c7802 */ /* 0x000fd00000000f00 */
[----:B-----5:R-:W-:Y:S05]  /*30c0*/  WARPSYNC.COLLECTIVE R76, `(.L_x_92) ;  /* 0x000000004c087348 */ /* 0x020fea0003c00000 */
[----:B------:R0:W1:Y:S02]  /*30d0*/  SHFL.BFLY P6, R78, R121, R80, R123 ;  /* 0x0c000050794e7389 */ /* 0x00006400000c007b */
[----:B01---5:R-:W-:Y:S01]  /*30e0*/  ENDCOLLECTIVE ;  /* 0x000000000000791b */ /* 0x023fe20003800000 */
.L_x_92:
[----:B------:R-:W-:Y:S01]  /*30f0*/  HFMA2.MMA R80, -RZ, RZ, 0, 1.1920928955078125e-07 ;  /* 0x00000002ff507435 */ /* 0x000fe200000001ff */
[----:B------:R-:W-:-:S05]  /*3100*/  MOV R37, R78 ;  /* 0x0000004e00257202 */ /* 0x000fca0000000f00 */
[----:B------:R-:W-:-:S05]  /*3110*/  FADD.FTZ R69, R68, R37 ;  /* 0x0000002544457221 */ /* 0x000fca0000010000 */
[----:B------:R-:W-:-:S07]  /*3120*/  MOV R121, R69 ;  /* 0x0000004500797202 */ /* 0x000fce0000000f00 */
[----:B------:R-:W-:Y:S05]  /*3130*/  WARPSYNC.COLLECTIVE R76, `(.L_x_93) ;  /* 0x000000004c087348 */ /* 0x000fea0003c00000 */
[----:B------:R0:W1:Y:S02]  /*3140*/  SHFL.BFLY P6, R78, R121, R80, R123 ;  /* 0x0c000050794e7389 */ /* 0x00006400000c007b */
[----:B01----:R-:W-:Y:S01]  /*3150*/  ENDCOLLECTIVE ;  /* 0x000000000000791b */ /* 0x003fe20003800000 */
.L_x_93:
[----:B------:R-:W-:Y:S01]  /*3160*/  HFMA2.MMA R80, -RZ, RZ, 0, 2.384185791015625e-07 ;  /* 0x00000004ff507435 */ /* 0x000fe200000001ff */
[----:B------:R-:W-:-:S04]  /*3170*/  IMAD.MOV.U32 R36, RZ, RZ, R78 ;  /* 0x000000ffff247224 */ /* 0x000fc800078e004e */
[----:B------:R-:W-:-:S05]  /*3180*/  FADD.FTZ R70, R69, R36 ;  /* 0x0000002445467221 */ /* 0x000fca0000010000 */
[----:B------:R-:W-:-:S07]  /*3190*/  MOV R121, R70 ;  /* 0x0000004600797202 */ /* 0x000fce0000000f00 */
[----:B------:R-:W-:Y:S05]  /*31a0*/  WARPSYNC.COLLECTIVE R76, `(.L_x_94) ;  /* 0x000000004c087348 */ /* 0x000fea0003c00000 */
[----:B------:R0:W1:Y:S02]  /*31b0*/  SHFL.BFLY P6, R78, R121, R80, R123 ;  /* 0x0c000050794e7389 */ /* 0x00006400000c007b */
[----:B01----:R-:W-:Y:S01]  /*31c0*/  ENDCOLLECTIVE ;  /* 0x000000000000791b */ /* 0x003fe20003800000 */
.L_x_94:
[----:B------:R-:W-:Y:S01]  /*31d0*/  IMAD.MOV.U32 R80, RZ, RZ, 0x8 ;  /* 0x00000008ff507424 */ /* 0x000fe200078e00ff */
[----:B------:R-:W-:-:S05]  /*31e0*/  MOV R37, R78 ;  /* 0x0000004e00257202 */ /* 0x000fca0000000f00 */
[----:B------:R-:W-:-:S05]  /*31f0*/  FADD.FTZ R72, R70, R37 ;  /* 0x0000002546487221 */ /* 0x000fca0000010000 */
[----:B------:R-:W-:-:S07]  /*3200*/  MOV R121, R72 ;  /* 0x0000004800797202 */ /* 0x000fce0000000f00 */
[----:B------:R-:W-:Y:S05]  /*3210*/  WARPSYNC.COLLECTIVE R76, `(.L_x_95) ;  /* 0x000000004c087348 */ /* 0x000fea0003c00000 */
[----:B------:R0:W1:Y:S02]  /*3220*/  SHFL.BFLY P6, R78, R121, R80, R123 ;  /* 0x0c000050794e7389 */ /* 0x00006400000c007b */
[----:B01----:R-:W-:Y:S01]  /*3230*/  ENDCOLLECTIVE ;  /* 0x000000000000791b */ /* 0x003fe20003800000 */
.L_x_95:
[----:B------:R-:W-:Y:S01]  /*3240*/  HFMA2.MMA R80, -RZ, RZ, 0, 9.5367431640625e-07 ;  /* 0x00000010ff507435 */ /* 0x000fe200000001ff */
[----:B------:R-:W-:-:S05]  /*3250*/  MOV R37, R78 ;  /* 0x0000004e00257202 */ /* 0x000fca0000000f00 */
[----:B------:R-:W-:-:S05]  /*3260*/  FADD.FTZ R74, R72, R37 ;  /* 0x00000025484a7221 */ /* 0x000fca0000010000 */
[----:B------:R-:W-:-:S07]  /*3270*/  MOV R121, R74 ;  /* 0x0000004a00797202 */ /* 0x000fce0000000f00 */
[----:B------:R-:W-:Y:S05]  /*3280*/  WARPSYNC.COLLECTIVE R76, `(.L_x_96) ;  /* 0x000000004c087348 */ /* 0x000fea0003c00000 */
[----:B------:R0:W1:Y:S02]  /*3290*/  SHFL.BFLY P6, R78, R121, R80, R123 ;  /* 0x0c000050794e7389 */ /* 0x00006400000c007b */
[----:B01----:R-:W-:Y:S01]  /*32a0*/  ENDCOLLECTIVE ;  /* 0x000000000000791b */ /* 0x003fe20003800000 */
.L_x_96:
[----:B------:R-:W-:Y:S01]  /*32b0*/  HFMA2.MMA R80, -RZ, RZ, 0, 5.9604644775390625e-08 ;  /* 0x00000001ff507435 */ /* 0x000fe200000001ff */
[----:B------:R-:W-:-:S05]  /*32c0*/  MOV R37, R78 ;  /* 0x0000004e00257202 */ /* 0x000fca0000000f00 */
[----:B------:R-:W-:-:S04]  /*32d0*/  FADD.FTZ R37, R74, R37 ;  /* 0x000000254a257221 */ /* 0x000fc80000010000 */
[----:B------:R-:W-:-:S04]  /*32e0*/  FMUL.FTZ R36, R10, R37 ;  /* 0x000000250a247220 */ /* 0x000fc80000410000 */
[--C-:B------:R-:W-:Y:S01]  /*32f0*/  FADD.FTZ R37, R75, -R36.reuse ;  /* 0x800000244b257221 */ /* 0x100fe20000010000 */
[--C-:B------:R-:W-:Y:S01]  /*3300*/  FADD.FTZ R68, R73, -R36.reuse ;  /* 0x8000002449447221 */ /* 0x100fe20000010000 */
[--C-:B------:R-:W-:Y:S01]  /*3310*/  FADD.FTZ R70, R91, -R36.reuse ;  /* 0x800000245b467221 */ /* 0x100fe20000010000 */
[--C-:B------:R-:W-:Y:S01]  /*3320*/  FADD.FTZ R69, R67, -R36.reuse ;  /* 0x8000002443457221 */ /* 0x100fe20000010000 */
[----:B------:R-:W-:Y:S01]  /*3330*/  FFMA.FTZ R37, R37, R37, RZ ;  /* 0x0000002525257223 */ /* 0x000fe200000100ff */
        /* <DEDUP_REMOVED lines=43> */
[----:B------:R-:W-:-:S04]  /*35f0*/  @P5 FFMA.FTZ R37, R69, R69, R68 ;  /* 0x0000004545255223 */ /* 0x000fc80000010044 */
[----:B------:R-:W-:-:S07]  /*3600*/  IMAD.MOV.U32 R121, RZ, RZ, R37 ;  /* 0x000000ffff797224 */ /* 0x000fce00078e0025 */
[----:B------:R-:W-:Y:S05]  /*3610*/  WARPSYNC.COLLECTIVE R76, `(.L_x_97) ;  /* 0x000000004c087348 */ /* 0x000fea0003c00000 */
[----:B------:R0:W1:Y:S02]  /*3620*/  SHFL.BFLY P6, R78, R121, R80, R123 ;  /* 0x0c000050794e7389 */ /* 0x00006400000c007b */
[----:B01----:R-:W-:Y:S01]  /*3630*/  ENDCOLLECTIVE ;  /* 0x000000000000791b */ /* 0x003fe20003800000 */
.L_x_97:
[----:B------:R-:W-:Y:S01]  /*3640*/  HFMA2.MMA R80, -RZ, RZ, 0, 1.1920928955078125e-07 ;  /* 0x00000002ff507435 */ /* 0x000fe200000001ff */
[----:B------:R-:W-:-:S05]  /*3650*/  MOV R68, R78 ;  /* 0x0000004e00447202 */ /* 0x000fca0000000f00 */
[----:B------:R-:W-:-:S05]  /*3660*/  FADD.FTZ R68, R37, R68 ;  /* 0x0000004425447221 */ /* 0x000fca0000010000 */
[----:B------:R-:W-:-:S07]  /*3670*/  MOV R121, R68 ;  /* 0x0000004400797202 */ /* 0x000fce0000000f00 */
[----:B------:R-:W-:Y:S05]  /*3680*/  WARPSYNC.COLLECTIVE R76, `(.L_x_98) ;  /* 0x000000004c087348 */ /* 0x000fea0003c00000 */
[----:B------:R0:W1:Y:S02]  /*3690*/  SHFL.BFLY P6, R78, R121, R80, R123 ;  /* 0x0c000050794e7389 */ /* 0x00006400000c007b */
[----:B01----:R-:W-:Y:S01]  /*36a0*/  ENDCOLLECTIVE ;  /* 0x000000000000791b */ /* 0x003fe20003800000 */
.L_x_98:
[----:B------:R-:W-:Y:S01]  /*36b0*/  HFMA2.MMA R80, -RZ, RZ, 0, 2.384185791015625e-07 ;  /* 0x00000004ff507435 */ /* 0x000fe200000001ff */
[----:B------:R-:W-:-:S04]  /*36c0*/  IMAD.MOV.U32 R69, RZ, RZ, R78 ;  /* 0x000000ffff457224 */ /* 0x000fc800078e004e */
[----:B------:R-:W-:-:S05]  /*36d0*/  FADD.FTZ R69, R68, R69 ;  /* 0x0000004544457221 */ /* 0x000fca0000010000 */
[----:B------:R-:W-:-:S07]  /*36e0*/  MOV R121, R69 ;  /* 0x0000004500797202 */ /* 0x000fce0000000f00 */
[----:B------:R-:W-:Y:S05]  /*36f0*/  WARPSYNC.COLLECTIVE R76, `(.L_x_99) ;  /* 0x000000004c087348 */ /* 0x000fea0003c00000 */
[----:B------:R0:W1:Y:S02]  /*3700*/  SHFL.BFLY P6, R78, R121, R80, R123 ;  /* 0x0c000050794e7389 */ /* 0x00006400000c007b */
[----:B01----:R-:W-:Y:S01]  /*3710*/  ENDCOLLECTIVE ;  /* 0x000000000000791b */ /* 0x003fe20003800000 */
.L_x_99:
[----:B------:R-:W-:Y:S01]  /*3720*/  IMAD.MOV.U32 R80, RZ, RZ, 0x8 ;  /* 0x00000008ff507424 */ /* 0x000fe200078e00ff */
[----:B------:R-:W-:-:S05]  /*3730*/  MOV R70, R78 ;  /* 0x0000004e00467202 */ /* 0x000fca0000000f00 */
[----:B------:R-:W-:-:S05]  /*3740*/  FADD.FTZ R70, R69, R70 ;  /* 0x0000004645467221 */ /* 0x000fca0000010000 */
[----:B------:R-:W-:-:S07]  /*3750*/  MOV R121, R70 ;  /* 0x0000004600797202 */ /* 0x000fce0000000f00 */
[----:B------:R-:W-:Y:S05]  /*3760*/  WARPSYNC.COLLECTIVE R76, `(.L_x_100) ;  /* 0x000000004c087348 */ /* 0x000fea0003c00000 */
[----:B------:R0:W1:Y:S02]  /*3770*/  SHFL.BFLY P6, R78, R121, R80, R123 ;  /* 0x0c000050794e7389 */ /* 0x00006400000c007b */
[----:B01----:R-:W-:Y:S01]  /*3780*/  ENDCOLLECTIVE ;  /* 0x000000000000791b */ /* 0x003fe20003800000 */
.L_x_100:
[----:B------:R-:W-:Y:S01]  /*3790*/  HFMA2.MMA R80, -RZ, RZ, 0, 9.5367431640625e-07 ;  /* 0x00000010ff507435 */ /* 0x000fe200000001ff */
[----:B------:R-:W-:-:S05]  /*37a0*/  MOV R119, R78 ;  /* 0x0000004e00777202 */ /* 0x000fca0000000f00 */
[----:B------:R-:W-:-:S05]  /*37b0*/  FADD.FTZ R119, R70, R119 ;  /* 0x0000007746777221 */ /* 0x000fca0000010000 */
[----:B------:R-:W-:-:S07]  /*37c0*/  MOV R121, R119 ;  /* 0x0000007700797202 */ /* 0x000fce0000000f00 */
[----:B------:R-:W-:Y:S05]  /*37d0*/  WARPSYNC.COLLECTIVE R76, `(.L_x_101) ;  /* 0x000000004c087348 */ /* 0x000fea0003c00000 */
[----:B------:R0:W1:Y:S02]  /*37e0*/  SHFL.BFLY P6, R78, R121, R80, R123 ;  /* 0x0c000050794e7389 */ /* 0x00006400000c007b */
[----:B01----:R-:W-:Y:S01]  /*37f0*/  ENDCOLLECTIVE ;  /* 0x000000000000791b */ /* 0x003fe20003800000 */
.L_x_101:
[----:B------:R-:W-:Y:S01]  /*3800*/  MOV R72, R78 ;  /* 0x0000004e00487202 */ /* 0x000fe20000000f00 */
[----:B------:R-:W-:Y:S06]  /*3810*/  BRA `(.L_x_102) ;  /* 0xffffffe800fc7947 */ /* 0x000fec000383ffff */
.L_x_103:
[----:B------:R-:W-:-:S00]  /*3820*/  BRA `(.L_x_103) ;  /* 0xfffffffc00fc7947 */ /* 0x000fc0000383ffff */
[----:B------:R-:W-:-:S00]  /*3830*/  NOP ;  /* 0x0000000000007918 */ /* 0x000fc00000000000 */
        /* <DEDUP_REMOVED lines=12> */
.L_x_23208:


//--------------------- .text._ZN10layer_norm13ln_fwd_kernelINS_13Kernel_traitsI13__nv_bfloat16S2_S2_S2_fjLj6144ELj1ELj1ELj8ELj16ENS_18Kernel_traits_baseILj6144ES2_S2_S2_S2_fjLj256EEEEELb0ELb0ELb0ELb1EEEvNS_9FwdParamsE --------------------------
	.section	.text._ZN10layer_norm13ln_fwd_kernelINS_13Kernel_traitsI13__nv_bfloat16S2_S2_S2_fjLj6144ELj1ELj1ELj8ELj16ENS_18Kernel_traits_baseILj6144ES2_S2_S2_S2_fjLj256EEEEELb0ELb0ELb0ELb1EEEvNS_9FwdParamsE,"ax",@progbits
	.align	128
        .global         _ZN10layer_norm13ln_fwd_kernelINS_13Kernel_traitsI13__nv_bfloat16S2_S2_S2_fjLj6144ELj1ELj1ELj8ELj16ENS_18Kernel_traits_baseILj6144ES2_S2_S2_S2_fjLj256EEEEELb0ELb0ELb0ELb1EEEvNS_9FwdParamsE
        .type           _ZN10layer_norm13ln_fwd_kernelINS_13Kernel_traitsI13__nv_bfloat16S2_S2_S2_fjLj6144ELj1ELj1ELj8ELj16ENS_18Kernel_traits_baseILj6144ES2_S2_S2_S2_fjLj256EEEEELb0ELb0ELb0ELb1EEEvNS_9FwdParamsE,@function
        .size           _ZN10layer_norm13ln_fwd_kernelINS_13Kernel_traitsI13__nv_bfloat16S2_S2_S2_fjLj6144ELj1ELj1ELj8ELj16ENS_18Kernel_traits_baseILj6144ES2_S2_S2_S2_fjLj256EEEEELb0ELb0ELb0ELb1EEEvNS_9FwdParamsE,(.L_x_23209 - _ZN10layer_norm13ln_fwd_kernelINS_13Kernel_traitsI13__nv_bfloat16S2_S2_S2_fjLj6144ELj1ELj1ELj8ELj16ENS_18Kernel_traits_baseILj6144ES2_S2_S2_S2_fjLj256EEEEELb0ELb0ELb0ELb1EEEvNS_9FwdParamsE)
        .other          _ZN10layer_norm13ln_fwd_kernelINS_13Kernel_traitsI13__nv_bfloat16S2_S2_S2_fjLj6144ELj1ELj1ELj8ELj16ENS_18Kernel_traits_baseILj6144ES2_S2_S2_S2_fjLj256EEEEELb0ELb0ELb0ELb1EEEvNS_9FwdParamsE,@"STO_CUDA_ENTRY STV_DEFAULT"
_ZN10layer_norm13ln_fwd_kernelINS_13Kernel_traitsI13__nv_bfloat16S2_S2_S2_fjLj6144ELj1ELj1ELj8ELj16ENS_18Kernel_traits_baseILj6144ES2_S2_S2_S2_fjLj256EEEEELb0ELb0ELb0ELb1EEEvNS_9FwdParamsE:
.text._ZN10layer_norm13ln_fwd_kernelINS_13Kernel_traitsI13__nv_bfloat16S2_S2_S2_fjLj6144ELj1ELj1ELj8ELj16ENS_18Kernel_traits_baseILj6144ES2_S2_S2_S2_fjLj256EEEEELb0ELb0ELb0ELb1EEEvNS_9FwdParamsE:
[----:B------:R-:W-:Y:S01]  /*0000*/  LDC R1, c[0x0][0x28] ;  /* 0x00000a00ff017b82 */ /* 0x000fe20000000800 */
[----:B------:R-:W0:Y:S01]  /*0010*/  S2R R30, SR_TID.X ;  /* 0x00000000001e7919 */ /* 0x000e220000002100 */
[----:B------:R-:W-:-:S06]  /*0020*/  ULDC.64 UR4, c[0x0][0x2c8] ;  /* 0x0000b20000047ab9 */ /* 0x000fcc0000000a00 */
[----:B------:R-:W1:Y:S01]  /*0030*/  S2UR UR6, SR_CTAID.X ;  /* 0x00000000000679c3 */ /* 0x000e620000002500 */
[----:B------:R-:W-:Y:S01]  /*0040*/  ISETP.NE.U32.AND P1, PT, RZ, UR4, PT ;  /* 0x00000004ff007c0c */ /* 0x000fe2000bf25070 */
[----:B------:R-:W-:-:S03]  /*0050*/  ULDC.64 UR8, c[0x0][0x260] ;  /* 0x0000980000087ab9 */ /* 0x000fc60000000a00 */
[----:B------:R-:W-:-:S03]  /*0060*/  ISETP.NE.AND.EX P1, PT, RZ, UR5, PT, P1 ;  /* 0x00000005ff007c0c */ /* 0x000fc6000bf25310 */
[----:B------:R-:W2:Y:S01]  /*0070*/  LDC.64 R10, c[0x0][0x270] ;  /* 0x00009c00ff0a7b82 */ /* 0x000ea20000000a00 */
[----:B0-----:R-:W-:-:S04]  /*0080*/  SHF.L.U32 R0, R30, 0x4, RZ ;  /* 0x000000041e007819 */ /* 0x001fc800000006ff */
[----:B------:R-:W-:-:S04]  /*0090*/  LOP3.LUT R0, R0, 0xff0, RZ, 0xc0, !PT ;  /* 0x00000ff000007812 */ /* 0x000fc800078ec0ff */
[----:B------:R-:W-:-:S04]  /*00a0*/  IADD3 R8, P0, R0, UR4, RZ ;  /* 0x0000000400087c10 */ /* 0x000fc8000ff1e0ff */
[----:B------:R-:W-:Y:S01]  /*00b0*/  IADD3.X R9, RZ, UR5, RZ, P0, !PT ;  /* 0x00000005ff097c10 */ /* 0x000fe200087fe4ff */
[----:B------:R-:W-:-:S04]  /*00c0*/  ULDC.64 UR4, c[0x0][0x208] ;  /* 0x0000820000047ab9 */ /* 0x000fc80000000a00 */
[----:B------:R0:W5:Y:S04]  /*00d0*/  @P1 LDG.E.128 R12, desc[UR4][R8.64] ;  /* 0x00000004080c1981 */ /* 0x000168000c1e1d00 */
[----:B------:R0:W5:Y:S01]  /*00e0*/  @P1 LDG.E.128 R16, desc[UR4][R8.64+0x1000] ;  /* 0x0010000408101981 */ /* 0x000162000c1e1d00 */
[----:B-1----:R-:W-:Y:S01]  /*00f0*/  LEA.HI R79, R30, UR6, RZ, 0x18 ;  /* 0x000000061e4f7c11 */ /* 0x002fe2000f8fc0ff */
[----:B------:R-:W-:Y:S01]  /*0100*/  ULDC UR6, c[0x0][0x214] ;  /* 0x0000850000067ab9 */ /* 0x000fe20000000800 */
[----:B------:R-:W-:Y:S01]  /*0110*/  IADD3 R2, P0, R0, UR8, RZ ;  /* 0x0000000800027c10 */ /* 0x000fe2000ff1e0ff */
[----:B------:R0:W5:Y:S01]  /*0120*/  @P1 LDG.E.128 R4, desc[UR4][R8.64+0x2000] ;  /* 0x0020000408041981 */ /* 0x000162000c1e1d00 */
[----:B------:R-:W-:Y:S01]  /*0130*/  ISETP.GE.AND P2, PT, R79, UR6, PT ;  /* 0x000000064f007c0c */ /* 0x000fe2000bf46270 */
[----:B------:R-:W-:Y:S01]  /*0140*/  ULDC.64 UR6, c[0x0][0x230] ;  /* 0x00008c0000067ab9 */ /* 0x000fe20000000a00 */
[----:B------:R-:W-:-:S02]  /*0150*/  IADD3.X R3, RZ, UR9, RZ, P0, !PT ;  /* 0x00000009ff037c10 */ /* 0x000fc400087fe4ff */
[----:B--2---:R-:W-:-:S04]  /*0160*/  LOP3.LUT P0, RZ, R10, UR6, RZ, 0xfc, !PT ;  /* 0x000000060aff7c12 */ /* 0x004fc8000f80fcff */
[----:B------:R-:W-:-:S05]  /*0170*/  LOP3.LUT P0, RZ, R11, UR7, RZ, 0xfc, P0 ;  /* 0x000000070bff7c12 */ /* 0x000fca000800fcff */
[----:B0-----:R-:W-:Y:S08]  /*0180*/  @P2 EXIT ;  /* 0x000000000000294d */ /* 0x001ff00003800000 */
[----:B------:R-:W2:Y:S04]  /*0190*/  LDG.E.128 R44, desc[UR4][R2.64] ;  /* 0x00000004022c7981 */ /* 0x000ea8000c1e1d00 */
[----:B------:R-:W3:Y:S04]  /*01a0*/  LDG.E.128 R48, desc[UR4][R2.64+0x1000] ;  /* 0x0010000402307981 */ /* 0x000ee8000c1e1d00 */
[----:B------:R0:W4:Y:S01]  /*01b0*/  LDG.E.128 R52, desc[UR4][R2.64+0x2000] ;  /* 0x0020000402347981 */ /* 0x000122000c1e1d00 */
[----:B-----5:R-:W-:Y:S02]  /*01c0*/  @!P1 CS2R R12, SRZ ;  /* 0x00000000000c9805 */ /* 0x020fe4000001ff00 */
[----:B------:R-:W-:-:S02]  /*01d0*/  @!P1 CS2R R14, SRZ ;  /* 0x00000000000e9805 */ /* 0x000fc4000001ff00 */
[----:B------:R-:W-:Y:S02]  /*01e0*/  @!P1 CS2R R16, SRZ ;  /* 0x0000000000109805 */ /* 0x000fe4000001ff00 */
[----:B------:R-:W-:Y:S02]  /*01f0*/  @!P1 CS2R R18, SRZ ;  /* 0x0000000000129805 */ /* 0x000fe4000001ff00 */
[----:B------:R-:W-:Y:S02]  /*0200*/  @!P1 CS2R R4, SRZ ;  /* 0x0000000000049805 */ /* 0x000fe4000001ff00 */
[----:B------:R-:W-:Y:S02]  /*0210*/  @!P1 CS2R R6, SRZ ;  /* 0x0000000000069805 */ /* 0x000fe4000001ff00 */
[----:B------:R-:W-:Y:S01]  /*0220*/  PRMT R0, R12, 0x7632, R0 ;  /* 0x000076320c007816 */ /* 0x000fe20000000000 */
[----:B------:R-:W-:Y:S01]  /*0230*/  ULDC.U8 UR6, c[0x0][0x2a0] ;  /* 0x0000a80000067ab9 */ /* 0x000fe20000000000 */
[----:B------:R-:W-:Y:S01]  /*0240*/  ISETP.NE.U32.AND P2, PT, R10, RZ, PT ;  /* 0x000000ff0a00720c */ /* 0x000fe20003f45070 */
[----:B0-----:R-:W-:Y:S01]  /*0250*/  HFMA2.MMA R2, -RZ, RZ, 0, 5.9604644775390625e-08 ;  /* 0x00000001ff027435 */ /* 0x001fe200000001ff */
[----:B------:R-:W-:Y:S01]  /*0260*/  PRMT R56, R13, 0x7632, R56 ;  /* 0x000076320d387816 */ /* 0x000fe20000000038 */
[----:B------:R-:W-:Y:S01]  /*0270*/  ULDC UR7, c[0x0][0x218] ;  /* 0x0000860000077ab9 */ /* 0x000fe20000000800 */
[----:B------:R-:W-:Y:S01]  /*0280*/  PRMT R57, R14, 0x7632, R57 ;  /* 0x000076320e397816 */ /* 0x000fe20000000039 */
[----:B------:R-:W-:Y:S01]  /*0290*/  ULDC UR8, c[0x0][0x290] ;  /* 0x0000a40000087ab9 */ /* 0x000fe20000000800 */
[----:B------:R-:W-:Y:S01]  /*02a0*/  PRMT R58, R15, 0x7632, R58 ;  /* 0x000076320f3a7816 */ /* 0x000fe2000000003a */
[----:B------:R-:W-:Y:S01]  /*02b0*/  ULDC.64 UR12, c[0x0][0x230] ;  /* 0x00008c00000c7ab9 */ /* 0x000fe20000000a00 */
[----:B------:R-:W-:Y:S01]  /*02c0*/  PRMT R59, R16, 0x7632, R59 ;  /* 0x00007632103b7816 */ /* 0x000fe2000000003b */
[----:B------:R-:W-:Y:S01]  /*02d0*/  ULDC.64 UR10, c[0x0][0x210] ;  /* 0x00008400000a7ab9 */ /* 0x000fe20000000a00 */
[----:B------:R-:W-:-:S02]  /*02e0*/  PRMT R60, R17, 0x7632, R60 ;  /* 0x00007632113c7816 */ /* 0x000fc4000000003c */
[----:B------:R-:W-:Y:S02]  /*02f0*/  PRMT R61, R18, 0x7632, R61 ;  /* 0x00007632123d7816 */ /* 0x000fe4000000003d */
[----:B------:R-:W-:Y:S02]  /*0300*/  PRMT R62, R19, 0x7632, R62 ;  /* 0x00007632133e7816 */ /* 0x000fe4000000003e */
[----:B------:R-:W-:Y:S02]  /*0310*/  PRMT R63, R4, 0x7632, R63 ;  /* 0x00007632043f7816 */ /* 0x000fe4000000003f */
[----:B------:R-:W-:Y:S02]  /*0320*/  PRMT R64, R5, 0x7632, R64 ;  /* 0x0000763205407816 */ /* 0x000fe40000000040 */
[----:B------:R-:W-:Y:S02]  /*0330*/  PRMT R65, R6, 0x7632, R65 ;  /* 0x0000763206417816 */ /* 0x000fe40000000041 */
[----:B------:R-:W-:-:S02]  /*0340*/  PRMT R66, R7, 0x7632, R66 ;  /* 0x0000763207427816 */ /* 0x000fc40000000042 */
[----:B------:R-:W-:Y:S02]  /*0350*/  SHF.L.U32 R31, R12, 0x10, RZ ;  /* 0x000000100c1f7819 */ /* 0x000fe400000006ff */
[----:B------:R-:W-:Y:S02]  /*0360*/  SHF.L.U32 R32, R13, 0x10, RZ ;  /* 0x000000100d207819 */ /* 0x000fe400000006ff */
[----:B------:R-:W-:Y:S02]  /*0370*/  SHF.L.U32 R33, R14, 0x10, RZ ;  /* 0x000000100e217819 */ /* 0x000fe400000006ff */
[----:B------:R-:W-:Y:S02]  /*0380*/  SHF.L.U32 R34, R15, 0x10, RZ ;  /* 0x000000100f227819 */ /* 0x000fe400000006ff */
        /* <DEDUP_REMOVED lines=8> */
[----:B------:R-:W-:Y:S02]  /*0410*/  ISETP.NE.AND.EX P1, PT, R11, RZ, PT, P2 ;  /* 0x000000ff0b00720c */ /* 0x000fe40003f25320 */
[----:B------:R-:W-:Y:S02]  /*0420*/  ISETP.NE.AND P4, PT, RZ, UR6, PT ;  /* 0x00000006ff007c0c */ /* 0x000fe4000bf85270 */
        /* <DEDUP_REMOVED lines=11> */
[C---:B--2---:R-:W-:Y:S02]  /*04e0*/  PRMT R67, R45.reuse, 0x7632, R67 ;  /* 0x000076322d437816 */ /* 0x044fe40000000043 */
[----:B------:R-:W-:Y:S02]  /*04f0*/  SHF.L.U32 R43, R45, 0x10, RZ ;  /* 0x000000102d2b7819 */ /* 0x000fe400000006ff */
[C---:B------:R-:W-:Y:S02]  /*0500*/  PRMT R69, R47.reuse, 0x7632, R69 ;  /* 0x000076322f457816 */ /* 0x040fe40000000045 */
[----:B------:R-:W-:Y:S02]  /*0510*/  SHF.L.U32 R45, R47, 0x10, RZ ;  /* 0x000000102f2d7819 */ /* 0x000fe400000006ff */
[----:B---3--:R-:W-:-:S02]  /*0520*/  PRMT R71, R49, 0x7632, R71 ;  /* 0x0000763231477816 */ /* 0x008fc40000000047 */
[----:B------:R-:W-:Y:S02]  /*0530*/  SHF.L.U32 R47, R49, 0x10, RZ ;  /* 0x00000010312f7819 */ /* 0x000fe400000006ff */
[----:B------:R-:W-:Y:S02]  /*0540*/  PRMT R68, R44, 0x7632, R68 ;  /* 0x000076322c447816 */ /* 0x000fe40000000044 */
[----:B------:R-:W-:Y:S02]  /*0550*/  PRMT R70, R46, 0x7632, R70 ;  /* 0x000076322e467816 */ /* 0x000fe40000000046 */
[----:B------:R-:W-:Y:S02]  /*0560*/  PRMT R72, R48, 0x7632, R72 ;  /* 0x0000763230487816 */ /* 0x000fe40000000048 */
[----:B------:R-:W-:Y:S02]  /*0570*/  PRMT R74, R50, 0x7632, R74 ;  /* 0x00007632324a7816 */ /* 0x000fe4000000004a */
[----:B------:R-:W-:-:S02]  /*0580*/  PRMT R73, R51, 0x7632, R73 ;  /* 0x0000763233497816 */ /* 0x000fc40000000049 */
[----:B------:R-:W-:Y:S02]  /*0590*/  SHF.L.U32 R49, R51, 0x10, RZ ;  /* 0x0000001033317819 */ /* 0x000fe400000006ff */
[----:B----4-:R-:W-:Y:S02]  /*05a0*/  PRMT R76, R52, 0x7632, R76 ;  /* 0x00007632344c7816 */ /* 0x010fe4000000004c */
[----:B------:R-:W-:Y:S02]  /*05b0*/  PRMT R75, R53, 0x7632, R75 ;  /* 0x00007632354b7816 */ /* 0x000fe4000000004b */
[----:B------:R-:W-:Y:S02]  /*05c0*/  PRMT R78, R54, 0x7632, R78 ;  /* 0x00007632364e7816 */ /* 0x000fe4000000004e */
[----:B------:R-:W-:Y:S02]  /*05d0*/  PRMT R77, R55, 0x7632, R77 ;  /* 0x00007632374d7816 */ /* 0x000fe4000000004d */
        /* <DEDUP_REMOVED lines=9> */
[----:B------:R-:W-:Y:S02]  /*0670*/  PRMT R0, R2, 0x7610, R0 ;  /* 0x0000761002007816 */ /* 0x000fe40000000000 */
        /* <DEDUP_REMOVED lines=11> */
[----:B------:R-:W-:-:S07]  /*0730*/  SHF.L.U32 R77, R77, 0x10, RZ ;  /* 0x000000104d4d7819 */ /* 0x000fce00000006ff */
.L_x_177:
[----:B------:R-:W-:Y:S01]  /*0740*/  ISETP.NE.U32.AND P2, PT, RZ, UR12, PT ;  /* 0x0000000cff007c0c */ /* 0x000fe2000bf45070 */
[----:B0-----:R-:W0:Y:S01]  /*0750*/  @P1 LDC.64 R12, c[0x0][0x270] ;  /* 0x00009c00ff0c1b82 */ /* 0x001e220000000a00 */
[----:B------:R-:W-:Y:S01]  /*0760*/  IMAD R14, R79, UR7, RZ ;  /* 0x000000074f0e7c24 */ /* 0x000fe2000f8e02ff */
[----:B------:R-:W-:Y:S02]  /*0770*/  LOP3.LUT R21, R30, 0xff, RZ, 0xc0, !PT ;  /* 0x000000ff1e157812 */ /* 0x000fe400078ec0ff */
[----:B------:R-:W-:Y:S02]  /*0780*/  ISETP.NE.AND.EX P2, PT, RZ, UR13, PT, P2 ;  /* 0x0000000dff007c0c */ /* 0x000fe4000bf45320 */
[----:B------:R-:W-:Y:S02]  /*0790*/  SHF.R.S32.HI R15, RZ, 0x1f, R14 ;  /* 0x0000001fff0f7819 */ /* 0x000fe4000001140e */
[----:B------:R-:W1:Y:S02]  /*07a0*/  LDC.64 R2, c[0x0][0x220] ;  /* 0x00008800ff027b82 */ /* 0x000e640000000a00 */
[----:B------:R-:W-:-:S04]  /*07b0*/  LEA.HI R14, R15, R14, RZ, 0x3 ;  /* 0x0000000e0f0e7211 */ /* 0x000fc800078f18ff */
[----:B------:R-:W-:-:S03]  /*07c0*/  LEA.HI.SX32 R21, R14, R21, 0x1d ;  /* 0x000000150e157211 */ /* 0x000fc600078feaff */
[----:B------:R-:W2:Y:S01]  /*07d0*/  @P2 LDC.64 R16, c[0x0][0x230] ;  /* 0x00008c00ff102b82 */ /* 0x000ea20000000a00 */
[----:B0-----:R-:W-:-:S06]  /*07e0*/  @P1 IMAD.WIDE R18, R79, 0x2, R12 ;  /* 0x000000024f121825 */ /* 0x001fcc00078e020c */
[----:B------:R-:W3:Y:S01]  /*07f0*/  @P1 LDG.E.U16 R18, desc[UR4][R18.64] ;  /* 0x0000000412121981 */ /* 0x000ee2000c1e1500 */
[----:B-1----:R-:W-:-:S06]  /*0800*/  IMAD.WIDE.U32 R12, R21, 0x10, R2 ;  /* 0x00000010150c7825 */ /* 0x002fcc00078e0002 */
[----:B------:R-:W4:Y:S01]  /*0810*/  LDG.E.128 R12, desc[UR4][R12.64] ;  /* 0x000000040c0c7981 */ /* 0x000f22000c1e1d00 */
[----:B--2---:R-:W-:-:S05]  /*0820*/  @P2 IMAD.WIDE.U32 R16, R21, 0x10, R16 ;  /* 0x0000001015102825 */ /* 0x004fca00078e0010 */
[----:B-----5:R0:W5:Y:S01]  /*0830*/  @P2 LDG.E.128 R4, desc[UR4][R16.64] ;  /* 0x0000000410042981 */ /* 0x020162000c1e1d00 */
[----:B------:R-:W-:-:S04]  /*0840*/  ISETP.NE.U32.AND P3, PT, RZ, UR12, PT ;  /* 0x0000000cff007c0c */ /* 0x000fc8000bf65070 */
[----:B------:R-:W-:Y:S02]  /*0850*/  ISETP.NE.AND.EX P3, PT, RZ, UR13, PT, P3 ;  /* 0x0000000dff007c0c */ /* 0x000fe4000bf65330 */
[----:B------:R-:W-:Y:S02]  /*0860*/  MOV R20, 0x3f800000 ;  /* 0x3f80000000147802 */ /* 0x000fe40000000f00 */
[----:B---3--:R-:W-:Y:S02]  /*0870*/  @P1 SHF.L.U32 R20, R18, 0x10, RZ ;  /* 0x0000001012141819 */ /* 0x008fe400000006ff */
[C---:B----4-:R-:W-:Y:S02]  /*0880*/  SHF.L.U32 R23, R12.reuse, 0x10, RZ ;  /* 0x000000100c177819 */ /* 0x050fe400000006ff */
[----:B------:R-:W-:-:S03]  /*0890*/  PRMT R22, R12, 0x7632, R22 ;  /* 0x000076320c167816 */ /* 0x000fc60000000016 */
[----:B------:R-:W-:Y:S02]  /*08a0*/  FMUL.FTZ R23, R23, R20 ;  /* 0x0000001417177220 */ /* 0x000fe40000410000 */
[----:B0-----:R-:W-:Y:S05]  /*08b0*/  @P3 BRA `(.L_x_104) ;  /* 0x0000000000083947 */ /* 0x001fea0003800000 */
[----:B------:R-:W-:Y:S05]  /*08c0*/  @P0 BRA `(.L_x_105) ;  /* 0x00000000000c0947 */ /* 0x000fea0003800000 */
[----:B------:R-:W-:Y:S05]  /*08d0*/  BRA `(.L_x_106) ;  /* 0x0000000000107947 */ /* 0x000fea0003800000 */
.L_x_104:
[----:B-----5:R-:W-:-:S05]  /*08e0*/  SHF.L.U32 R12, R4, 0x10, RZ ;  /* 0x00000010040c7819 */ /* 0x020fca00000006ff */
[----:B------:R-:W-:-:S07]  /*08f0*/  FADD.FTZ R23, R23, R12 ;  /* 0x0000000c17177221 */ /* 0x000fce0000010000 */
.L_x_105:
[----:B------:R-:W-:-:S04]  /*0900*/  F2FP.BF16.F32.PACK_AB R12, RZ, R23 ;  /* 0x00000017ff0c723e */ /* 0x000fc800000010ff */
[----:B------:R-:W-:-:S07]  /*0910*/  PRMT R8, R12, 0x7610, R8 ;  /* 0x000076100c087816 */ /* 0x000fce0000000008 */
.L_x_106:
[----:B------:R-:W-:-:S05]  /*0920*/  SHF.L.U32 R27, R22, 0x10, RZ ;  /* 0x00000010161b7819 */ /* 0x000fca00000006ff */
[----:B------:R-:W-:Y:S01]  /*0930*/  FMUL.FTZ R27, R27, R20 ;  /* 0x000000141b1b7220 */ /* 0x000fe20000410000 */
[----:B------:R-:W-:Y:S06]  /*0940*/  @P3 BRA `(.L_x_107) ;  /* 0x0000000000083947 */ /* 0x000fec0003800000 */
[----:B------:R-:W-:Y:S05]  /*0950*/  @P0 BRA `(.L_x_108) ;  /* 0x0000000000100947 */ /* 0x000fea0003800000 */
[----:B------:R-:W-:Y:S05]  /*0960*/  BRA `(.L_x_109) ;  /* 0x0000000000147947 */ /* 0x000fea0003800000 */
.L_x_107:
[----:B-----5:R-:W-:-:S04]  /*0970*/  PRMT R12, R4, 0x7632, R12 ;  /* 0x00007632040c7816 */ /* 0x020fc8000000000c */
[----:B------:R-:W-:-:S05]  /*0980*/  SHF.L.U32 R12, R12, 0x10, RZ ;  /* 0x000000100c0c7819 */ /* 0x000fca00000006ff */
[----:B------:R-:W-:-:S07]  /*0990*/  FADD.FTZ R27, R27, R12 ;  /* 0x0000000c1b1b7221 */ /* 0x000fce0000010000 */
.L_x_108:
[----:B------:R-:W-:-:S04]  /*09a0*/  F2FP.BF16.F32.PACK_AB R12, RZ, R27 ;  /* 0x0000001bff0c723e */ /* 0x000fc800000010ff */
[----:B------:R-:W-:-:S07]  /*09b0*/  PRMT R8, R8, 0x5410, R12 ;  /* 0x0000541008087816 */ /* 0x000fce000000000c */
.L_x_109:
[C---:B------:R-:W-:Y:S02]  /*09c0*/  SHF.L.U32 R87, R13.reuse, 0x10, RZ ;  /* 0x000000100d577819 */ /* 0x040fe400000006ff */
[----:B------:R-:W-:-:S03]  /*09d0*/  PRMT R13, R13, 0x7632, R13 ;  /* 0x000076320d0d7816 */ /* 0x000fc6000000000d */
[----:B------:R-:W-:Y:S01]  /*09e0*/  FMUL.FTZ R87, R87, R20 ;  /* 0x0000001457577220 */ /* 0x000fe20000410000 */
[----:B------:R-:W-:Y:S06]  /*09f0*/  @P3 BRA `(.L_x_110) ;  /* 0x0000000000083947 */ /* 0x000fec0003800000 */
[----:B------:R-:W-:Y:S05]  /*0a00*/  @P0 BRA `(.L_x_111) ;  /* 0x00000000000c0947 */ /* 0x000fea0003800000 */
[----:B------:R-:W-:Y:S05]  /*0a10*/  BRA `(.L_x_112) ;  /* 0x0000000000107947 */ /* 0x000fea0003800000 */
.L_x_110:
[----:B-----5:R-:W-:-:S05]  /*0a20*/  SHF.L.U32 R12, R5, 0x10, RZ ;  /* 0x00000010050c7819 */ /* 0x020fca00000006ff */
[----:B------:R-:W-:-:S07]  /*0a30*/  FADD.FTZ R87, R87, R12 ;  /* 0x0000000c57577221 */ /* 0x000fce0000010000 */
.L_x_111:
[----:B------:R-:W-:-:S04]  /*0a40*/  F2FP.BF16.F32.PACK_AB R12, RZ, R87 ;  /* 0x00000057ff0c723e */ /* 0x000fc800000010ff */
[----:B------:R-:W-:-:S07]  /*0a50*/  PRMT R9, R12, 0x7610, R9 ;  /* 0x000076100c097816 */ /* 0x000fce0000000009 */
.L_x_112:
[----:B------:R-:W-:-:S05]  /*0a60*/  SHF.L.U32 R13, R13, 0x10, RZ ;  /* 0x000000100d0d7819 */ /* 0x000fca00000006ff */
[----:B------:R-:W-:Y:S01]  /*0a70*/  FMUL.FTZ R85, R13, R20 ;  /* 0x000000140d557220 */ /* 0x000fe20000410000 */
[----:B------:R-:W-:Y:S06]  /*0a80*/  @P3 BRA `(.L_x_113) ;  /* 0x0000000000083947 */ /* 0x000fec0003800000 */
[----:B------:R-:W-:Y:S05]  /*0a90*/  @P0 BRA `(.L_x_114) ;  /* 0x0000000000100947 */ /* 0x000fea0003800000 */
[----:B------:R-:W-:Y:S05]  /*0aa0*/  BRA `(.L_x_115) ;  /* 0x0000000000147947 */ /* 0x000fea0003800000 */
.L_x_113:
[----:B-----5:R-:W-:-:S04]  /*0ab0*/  PRMT R12, R5, 0x7632, R12 ;  /* 0x00007632050c7816 */ /* 0x020fc8000000000c */
[----:B------:R-:W-:-:S05]  /*0ac0*/  SHF.L.U32 R12, R12, 0x10, RZ ;  /* 0x000000100c0c7819 */ /* 0x000fca00000006ff */
[----:B------:R-:W-:-:S07]  /*0ad0*/  FADD.FTZ R85, R85, R12 ;  /* 0x0000000c55557221 */ /* 0x000fce0000010000 */
.L_x_114:
[----:B------:R-:W-:-:S04]  /*0ae0*/  F2FP.BF16.F32.PACK_AB R12, RZ, R85 ;  /* 0x00000055ff0c723e */ /* 0x000fc800000010ff */
[----:B------:R-:W-:-:S07]  /*0af0*/  PRMT R9, R9, 0x5410, R12 ;  /* 0x0000541009097816 */ /* 0x000fce000000000c */
.L_x_115:
[C---:B------:R-:W-:Y:S02]  /*0b00*/  SHF.L.U32 R89, R14.reuse, 0x10, RZ ;  /* 0x000000100e597819 */ /* 0x040fe400000006ff */
[----:B------:R-:W-:-:S03]  /*0b10*/  PRMT R14, R14, 0x7632, R14 ;  /* 0x000076320e0e7816 */ /* 0x000fc6000000000e */
[----:B------:R-:W-:Y:S01]  /*0b20*/  FMUL.FTZ R89, R89, R20 ;  /* 0x0000001459597220 */ /* 0x000fe20000410000 */
[----:B------:R-:W-:Y:S06]  /*0b30*/  @P3 BRA `(.L_x_116) ;  /* 0x0000000000083947 */ /* 0x000fec0003800000 */
[----:B------:R-:W-:Y:S05]  /*0b40*/  @P0 BRA `(.L_x_117) ;  /* 0x00000000000c0947 */ /* 0x000fea0003800000 */
[----:B------:R-:W-:Y:S05]  /*0b50*/  BRA `(.L_x_118) ;  /* 0x0000000000107947 */ /* 0x000fea0003800000 */
.L_x_116:
[----:B-----5:R-:W-:-:S05]  /*0b60*/  SHF.L.U32 R12, R6, 0x10, RZ ;  /* 0x00000010060c7819 */ /* 0x020fca00000006ff */
[----:B------:R-:W-:-:S07]  /*0b70*/  FADD.FTZ R89, R89, R12 ;  /* 0x0000000c59597221 */ /* 0x000fce0000010000 */
.L_x_117:
[----:B------:R-:W-:-:S04]  /*0b80*/  F2FP.BF16.F32.PACK_AB R12, RZ, R89 ;  /* 0x00000059ff0c723e */ /* 0x000fc800000010ff */
[----:B------:R-:W-:-:S07]  /*0b90*/  PRMT R10, R12, 0x7610, R10 ;  /* 0x000076100c0a7816 */ /* 0x000fce000000000a */
.L_x_118:
[----:B------:R-:W-:-:S05]  /*0ba0*/  SHF.L.U32 R29, R14, 0x10, RZ ;  /* 0x000000100e1d7819 */ /* 0x000fca00000006ff */
[----:B------:R-:W-:Y:S01]  /*0bb0*/  FMUL.FTZ R29, R29, R20 ;  /* 0x000000141d1d7220 */ /* 0x000fe20000410000 */
[----:B------:R-:W-:Y:S06]  /*0bc0*/  @P3 BRA `(.L_x_119) ;  /* 0x0000000000083947 */ /* 0x000fec0003800000 */
[----:B------:R-:W-:Y:S05]  /*0bd0*/  @P0 BRA `(.L_x_120) ;  /* 0x0000000000100947 */ /* 0x000fea0003800000 */
[----:B------:R-:W-:Y:S05]  /*0be0*/  BRA `(.L_x_121) ;  /* 0x0000000000147947 */ /* 0x000fea0003800000 */
.L_x_119:
[----:B-----5:R-:W-:-:S04]  /*0bf0*/  PRMT R12, R6, 0x7632, R12 ;  /* 0x00007632060c7816 */ /* 0x020fc8000000000c */
[----:B------:R-:W-:-:S05]  /*0c00*/  SHF.L.U32 R12, R12, 0x10, RZ ;  /* 0x000000100c0c7819 */ /* 0x000fca00000006ff */
[----:B------:R-:W-:-:S07]  /*0c10*/  FADD.FTZ R29, R29, R12 ;  /* 0x0000000c1d1d7221 */ /* 0x000fce0000010000 */
.L_x_120:
[----:B------:R-:W-:-:S04]  /*0c20*/  F2FP.BF16.F32.PACK_AB R12, RZ, R29 ;  /* 0x0000001dff0c723e */ /* 0x000fc800000010ff */
[----:B------:R-:W-:-:S07]  /*0c30*/  PRMT R10, R10, 0x5410, R12 ;  /* 0x000054100a0a7816 */ /* 0x000fce000000000c */
.L_x_121:
[C---:B------:R-:W-:Y:S02]  /*0c40*/  SHF.L.U32 R83, R15.reuse, 0x10, RZ ;  /* 0x000000100f537819 */ /* 0x040fe400000006ff */
[----:B------:R-:W-:-:S03]  /*0c50*/  PRMT R15, R15, 0x7632, R15 ;  /* 0x000076320f0f7816 */ /* 0x000fc6000000000f */
[----:B------:R-:W-:Y:S01]  /*0c60*/  FMUL.FTZ R83, R83, R20 ;  /* 0x0000001453537220 */ /* 0x000fe20000410000 */
[----:B------:R-:W-:Y:S06]  /*0c70*/  @P3 BRA `(.L_x_122) ;  /* 0x0000000000083947 */ /* 0x000fec0003800000 */
[----:B------:R-:W-:Y:S05]  /*0c80*/  @P0 BRA `(.L_x_123) ;  /* 0x00000000000c0947 */ /* 0x000fea0003800000 */
[----:B------:R-:W-:Y:S05]  /*0c90*/  BRA `(.L_x_124) ;  /* 0x0000000000107947 */ /* 0x000fea0003800000 */
.L_x_122:
[----:B-----5:R-:W-:-:S05]  /*0ca0*/  SHF.L.U32 R12, R7, 0x10, RZ ;  /* 0x00000010070c7819 */ /* 0x020fca00000006ff */
[----:B------:R-:W-:-:S07]  /*0cb0*/  FADD.FTZ R83, R83, R12 ;  /* 0x0000000c53537221 */ /* 0x000fce0000010000 */
.L_x_123:
[----:B------:R-:W-:-:S04]  /*0cc0*/  F2FP.BF16.F32.PACK_AB R12, RZ, R83 ;  /* 0x00000053ff0c723e */ /* 0x000fc800000010ff */
[----:B------:R-:W-:-:S07]  /*0cd0*/  PRMT R11, R12, 0x7610, R11 ;  /* 0x000076100c0b7816 */ /* 0x000fce000000000b */
.L_x_124:
[----:B------:R-:W-:-:S05]  /*0ce0*/  SHF.L.U32 R15, R15, 0x10, RZ ;  /* 0x000000100f0f7819 */ /* 0x000fca00000006ff */
[----:B------:R-:W-:Y:S01]  /*0cf0*/  FMUL.FTZ R81, R15, R20 ;  /* 0x000000140f517220 */ /* 0x000fe20000410000 */
[----:B------:R-:W-:Y:S06]  /*0d00*/  @P3 BRA `(.L_x_125) ;  /* 0x0000000000083947 */ /* 0x000fec0003800000 */
[----:B------:R-:W-:Y:S05]  /*0d10*/  @P0 BRA `(.L_x_126) ;  /* 0x0000000000100947 */ /* 0x000fea0003800000 */
[----:B------:R-:W-:Y:S05]  /*0d20*/  BRA `(.L_x_127) ;  /* 0x0000000000147947 */ /* 0x000fea0003800000 */
.L_x_125:
[----:B-----5:R-:W-:-:S04]  /*0d30*/  PRMT R12, R7, 0x7632, R12 ;  /* 0x00007632070c7816 */ /* 0x020fc8000000000c */
[----:B------:R-:W-:-:S05]  /*0d40*/  SHF.L.U32 R12, R12, 0x10, RZ ;  /* 0x000000100c0c7819 */ /* 0x000fca00000006ff */
[----:B------:R-:W-:-:S07]  /*0d50*/  FADD.FTZ R81, R81, R12 ;  /* 0x0000000c51517221 */ /* 0x000fce0000010000 */
.L_x_126:
[----:B------:R-:W-:-:S04]  /*0d60*/  F2FP.BF16.F32.PACK_AB R12, RZ, R81 ;  /* 0x00000051ff0c723e */ /* 0x000fc800000010ff */
[----:B------:R-:W-:-:S07]  /*0d70*/  PRMT R11, R11, 0x5410, R12 ;  /* 0x000054100b0b7816 */ /* 0x000fce000000000c */
.L_x_127:
[----:B------:R-:W0:Y:S01]  /*0d80*/  @P0 LDC.64 R18, c[0x0][0x238] ;  /* 0x00008e00ff120b82 */ /* 0x000e220000000a00 */
[----:B------:R-:W-:-:S05]  /*0d90*/  IADD3 R25, R21, 0x100, RZ ;  /* 0x0000010015197810 */ /* 0x000fca0007ffe0ff */
[----:B------:R-:W-:Y:S02]  /*0da0*/  IMAD.WIDE.U32 R12, R25, 0x10, R2 ;  /* 0x00000010190c7825 */ /* 0x000fe400078e0002 */
[----:B------:R-:W1:Y:S02]  /*0db0*/  @P2 LDC.64 R16, c[0x0][0x230] ;  /* 0x00008c00ff102b82 */ /* 0x000e640000000a00 */
[----:B0-----:R-:W-:-:S05]  /*0dc0*/  @P0 IMAD.WIDE.U32 R18, R21, 0x10, R18 ;  /* 0x0000001015120825 */ /* 0x001fca00078e0012 */
[----:B------:R0:W-:Y:S04]  /*0dd0*/  @P0 STG.E.128 desc[UR4][R18.64], R8 ;  /* 0x0000000812000986 */ /* 0x0001e8000c101d04 */
[----:B------:R-:W2:Y:S01]  /*0de0*/  LDG.E.128 R12, desc[UR4][R12.64] ;  /* 0x000000040c0c7981 */ /* 0x000ea2000c1e1d00 */
[----:B-1----:R-:W-:-:S05]  /*0df0*/  @P2 IMAD.WIDE.U32 R16, R25, 0x10, R16 ;  /* 0x0000001019102825 */ /* 0x002fca00078e0010 */
[----:B-----5:R0:W5:Y:S01]  /*0e00*/  @P2 LDG.E.128 R4, desc[UR4][R16.64] ;  /* 0x0000000410042981 */ /* 0x020162000c1e1d00 */
[C---:B--2---:R-:W-:Y:S02]  /*0e10*/  SHF.L.U32 R97, R12.reuse, 0x10, RZ ;  /* 0x000000100c617819 */ /* 0x044fe400000006ff */
[----:B------:R-:W-:-:S03]  /*0e20*/  PRMT R22, R12, 0x7632, R22 ;  /* 0x000076320c167816 */ /* 0x000fc60000000016 */
[----:B------:R-:W-:Y:S01]  /*0e30*/  FMUL.FTZ R97, R97, R20 ;  /* 0x0000001461617220 */ /* 0x000fe20000410000 */
[----:B0-----:R-:W-:Y:S06]  /*0e40*/  @P3 BRA `(.L_x_128) ;  /* 0x0000000000083947 */ /* 0x001fec0003800000 */
[----:B------:R-:W-:Y:S05]  /*0e50*/  @P0 BRA `(.L_x_129) ;  /* 0x00000000000c0947 */ /* 0x000fea0003800000 */
[----:B------:R-:W-:Y:S05]  /*0e60*/  BRA `(.L_x_130) ;  /* 0x0000000000107947 */ /* 0x000fea0003800000 */
.L_x_128:
[----:B-----5:R-:W-:-:S05]  /*0e70*/  SHF.L.U32 R12, R4, 0x10, RZ ;  /* 0x00000010040c7819 */ /* 0x020fca00000006ff */
[----:B------:R-:W-:-:S07]  /*0e80*/  FADD.FTZ R97, R12, R97 ;  /* 0x000000610c617221 */ /* 0x000fce0000010000 */
.L_x_129:
[----:B------:R-:W-:-:S04]  /*0e90*/  F2FP.BF16.F32.PACK_AB R12, RZ, R97 ;  /* 0x00000061ff0c723e */ /* 0x000fc800000010ff */
[----:B------:R-:W-:-:S07]  /*0ea0*/  PRMT R8, R12, 0x7610, R8 ;  /* 0x000076100c087816 */ /* 0x000fce0000000008 */
.L_x_130:
[----:B------:R-:W-:-:S05]  /*0eb0*/  SHF.L.U32 R93, R22, 0x10, RZ ;  /* 0x00000010165d7819 */ /* 0x000fca00000006ff */
[----:B------:R-:W-:Y:S01]  /*0ec0*/  FMUL.FTZ R93, R93, R20 ;  /* 0x000000145d5d7220 */ /* 0x000fe20000410000 */
[----:B------:R-:W-:Y:S06]  /*0ed0*/  @P3 BRA `(.L_x_131) ;  /* 0x0000000000083947 */ /* 0x000fec0003800000 */
[----:B------:R-:W-:Y:S05]  /*0ee0*/  @P0 BRA `(.L_x_132) ;  /* 0x0000000000100947 */ /* 0x000fea0003800000 */
[----:B------:R-:W-:Y:S05]  /*0ef0*/  BRA `(.L_x_133) ;  /* 0x0000000000147947 */ /* 0x000fea0003800000 */
.L_x_131:
[----:B-----5:R-:W-:-:S04]  /*0f00*/  PRMT R12, R4, 0x7632, R12 ;  /* 0x00007632040c7816 */ /* 0x020fc8000000000c */
[----:B------:R-:W-:-:S05]  /*0f10*/  SHF.L.U32 R12, R12, 0x10, RZ ;  /* 0x000000100c0c7819 */ /* 0x000fca00000006ff */
[----:B------:R-:W-:-:S07]  /*0f20*/  FADD.FTZ R93, R93, R12 ;  /* 0x0000000c5d5d7221 */ /* 0x000fce0000010000 */
.L_x_132:
[----:B------:R-:W-:-:S04]  /*0f30*/  F2FP.BF16.F32.PACK_AB R12, RZ, R93 ;  /* 0x0000005dff0c723e */ /* 0x000fc800000010ff */
[----:B------:R-:W-:-:S07]  /*0f40*/  PRMT R8, R8, 0x5410, R12 ;  /* 0x0000541008087816 */ /* 0x000fce000000000c */
.L_x_133:
[C---:B------:R-:W-:Y:S02]  /*0f50*/  SHF.L.U32 R99, R13.reuse, 0x10, RZ ;  /* 0x000000100d637819 */ /* 0x040fe400000006ff */
[----:B------:R-:W-:-:S03]  /*0f60*/  PRMT R13, R13, 0x7632, R13 ;  /* 0x000076320d0d7816 */ /* 0x000fc6000000000d */
[----:B------:R-:W-:Y:S01]  /*0f70*/  FMUL.FTZ R99, R99, R20 ;  /* 0x0000001463637220 */ /* 0x000fe20000410000 */
[----:B------:R-:W-:Y:S06]  /*0f80*/  @P3 BRA `(.L_x_134) ;  /* 0x0000000000083947 */ /* 0x000fec0003800000 */
[----:B------:R-:W-:Y:S05]  /*0f90*/  @P0 BRA `(.L_x_135) ;  /* 0x00000000000c0947 */ /* 0x000fea0003800000 */
[----:B------:R-:W-:Y:S05]  /*0fa0*/  BRA `(.L_x_136) ;  /* 0x0000000000107947 */ /* 0x000fea0003800000 */
.L_x_134:
[----:B-----5:R-:W-:-:S05]  /*0fb0*/  SHF.L.U32 R12, R5, 0x10, RZ ;  /* 0x00000010050c7819 */ /* 0x020fca00000006ff */
[----:B------:R-:W-:-:S07]  /*0fc0*/  FADD.FTZ R99, R12, R99 ;  /* 0x000000630c637221 */ /* 0x000fce0000010000 */
.L_x_135:
[----:B------:R-:W-:-:S04]  /*0fd0*/  F2FP.BF16.F32.PACK_AB R12, RZ, R99 ;  /* 0x00000063ff0c723e */ /* 0x000fc800000010ff */
[----:B------:R-:W-:-:S07]  /*0fe0*/  PRMT R9, R12, 0x7610, R9 ;  /* 0x000076100c097816 */ /* 0x000fce0000000009 */
.L_x_136:
[----:B------:R-:W-:-:S05]  /*0ff0*/  SHF.L.U32 R13, R13, 0x10, RZ ;  /* 0x000000100d0d7819 */ /* 0x000fca00000006ff */
[----:B------:R-:W-:Y:S01]  /*1000*/  FMUL.FTZ R95, R13, R20 ;  /* 0x000000140d5f7220 */ /* 0x000fe20000410000 */
[----:B------:R-:W-:Y:S06]  /*1010*/  @P3 BRA `(.L_x_137) ;  /* 0x0000000000083947 */ /* 0x000fec0003800000 */
[----:B------:R-:W-:Y:S05]  /*1020*/  @P0 BRA `(.L_x_138) ;  /* 0x0000000000100947 */ /* 0x000fea0003800000 */
[----:B------:R-:W-:Y:S05]  /*1030*/  BRA `(.L_x_139) ;  /* 0x0000000000147947 */ /* 0x000fea0003800000 */
.L_x_137:
[----:B-----5:R-:W-:-:S04]  /*1040*/  PRMT R12, R5, 0x7632, R12 ;  /* 0x00007632050c7816 */ /* 0x020fc8000000000c */
[----:B------:R-:W-:-:S05]  /*1050*/  SHF.L.U32 R12, R12, 0x10, RZ ;  /* 0x000000100c0c7819 */ /* 0x000fca00000006ff */
[----:B------:R-:W-:-:S07]  /*1060*/  FADD.FTZ R95, R95, R12 ;  /* 0x0000000c5f5f7221 */ /* 0x000fce0000010000 */
.L_x_138:
[----:B------:R-:W-:-:S04]  /*1070*/  F2FP.BF16.F32.PACK_AB R12, RZ, R95 ;  /* 0x0000005fff0c723e */ /* 0x000fc800000010ff */
[----:B------:R-:W-:-:S07]  /*1080*/  PRMT R9, R9, 0x5410, R12 ;  /* 0x0000541009097816 */ /* 0x000fce000000000c */
.L_x_139:
[C---:B------:R-:W-:Y:S02]  /*1090*/  SHF.L.U32 R101, R14.reuse, 0x10, RZ ;  /* 0x000000100e657819 */ /* 0x040fe400000006ff */
[----:B------:R-:W-:-:S03]  /*10a0*/  PRMT R14, R14, 0x7632, R14 ;  /* 0x000076320e0e7816 */ /* 0x000fc6000000000e */
[----:B------:R-:W-:Y:S01]  /*10b0*/  FMUL.FTZ R101, R101, R20 ;  /* 0x0000001465657220 */ /* 0x000fe20000410000 */
[----:B------:R-:W-:Y:S06]  /*10c0*/  @P3 BRA `(.L_x_140) ;  /* 0x0000000000083947 */ /* 0x000fec0003800000 */
[----:B------:R-:W-:Y:S05]  /*10d0*/  @P0 BRA `(.L_x_141) ;  /* 0x00000000000c0947 */ /* 0x000fea0003800000 */
[----:B------:R-:W-:Y:S05]  /*10e0*/  BRA `(.L_x_142) ;  /* 0x0000000000107947 */ /* 0x000fea0003800000 */
.L_x_140:
[----:B-----5:R-:W-:-:S05]  /*10f0*/  SHF.L.U32 R12, R6, 0x10, RZ ;  /* 0x00000010060c7819 */ /* 0x020fca00000006ff */
[----:B------:R-:W-:-:S07]  /*1100*/  FADD.FTZ R101, R12, R101 ;  /* 0x000000650c657221 */ /* 0x000fce0000010000 */
.L_x_141:
[----:B------:R-:W-:-:S04]  /*1110*/  F2FP.BF16.F32.PACK_AB R12, RZ, R101 ;  /* 0x00000065ff0c723e */ /* 0x000fc800000010ff */
[----:B------:R-:W-:-:S07]  /*1120*/  PRMT R10, R12, 0x7610, R10 ;  /* 0x000076100c0a7816 */ /* 0x000fce000000000a */
.L_x_142:
[----:B------:R-:W-:-:S05]  /*1130*/  SHF.L.U32 R103, R14, 0x10, RZ ;  /* 0x000000100e677819 */ /* 0x000fca00000006ff */
[----:B------:R-:W-:Y:S01]  /*1140*/  FMUL.FTZ R103, R103, R20 ;  /* 0x0000001467677220 */ /* 0x000fe20000410000 */
[----:B------:R-:W-:Y:S06]  /*1150*/  @P3 BRA `(.L_x_143) ;  /* 0x0000000000083947 */ /* 0x000fec0003800000 */
[----:B------:R-:W-:Y:S05]  /*1160*/  @P0 BRA `(.L_x_144) ;  /* 0x0000000000100947 */ /* 0x000fea0003800000 */
[----:B------:R-:W-:Y:S05]  /*1170*/  BRA `(.L_x_145) ;  /* 0x0000000000147947 */ /* 0x000fea0003800000 */
.L_x_143:
[----:B-----5:R-:W-:-:S04]  /*1180*/  PRMT R12, R6, 0x7632, R12 ;  /* 0x00007632060c7816 */ /* 0x020fc8000000000c */
[----:B------:R-:W-:-:S05]  /*1190*/  SHF.L.U32 R12, R12, 0x10, RZ ;  /* 0x000000100c0c7819 */ /* 0x000fca00000006ff */
[----:B------:R-:W-:-:S07]  /*11a0*/  FADD.FTZ R103, R103, R12 ;  /* 0x0000000c67677221 */ /* 0x000fce0000010000 */
.L_x_144:
[----:B------:R-:W-:-:S04]  /*11b0*/  F2FP.BF16.F32.PACK_AB R12, RZ, R103 ;  /* 0x00000067ff0c723e */ /* 0x000fc800000010ff */
[----:B------:R-:W-:-:S07]  /*11c0*/  PRMT R10, R10, 0x5410, R12 ;  /* 0x000054100a0a7816 */ /* 0x000fce000000000c */
.L_x_145:
[C---:B------:R-:W-:Y:S02]  /*11d0*/  SHF.L.U32 R105, R15.reuse, 0x10, RZ ;  /* 0x000000100f697819 */ /* 0x040fe400000006ff */
[----:B------:R-:W-:-:S03]  /*11e0*/  PRMT R15, R15, 0x7632, R15 ;  /* 0x000076320f0f7816 */ /* 0x000fc6000000000f */
[----:B------:R-:W-:Y:S01]  /*11f0*/  FMUL.FTZ R105, R105, R20 ;  /* 0x0000001469697220 */ /* 0x000fe20000410000 */
[----:B------:R-:W-:Y:S06]  /*1200*/  @P3 BRA `(.L_x_146) ;  /* 0x0000000000083947 */ /* 0x000fec0003800000 */
[----:B------:R-:W-:Y:S05]  /*1210*/  @P0 BRA `(.L_x_147) ;  /* 0x00000000000c0947 */ /* 0x000fea0003800000 */
[----:B------:R-:W-:Y:S05]  /*1220*/  BRA `(.L_x_148) ;  /* 0x0000000000107947 */ /* 0x000fea0003800000 */
.L_x_146:
[----:B-----5:R-:W-:-:S05]  /*1230*/  SHF.L.U32 R12, R7, 0x10, RZ ;  /* 0x00000010070c7819 */ /* 0x020fca00000006ff */
[----:B------:R-:W-:-:S07]  /*1240*/  FADD.FTZ R105, R12, R105 ;  /* 0x000000690c697221 */ /* 0x000fce0000010000 */
.L_x_147:
[----:B------:R-:W-:-:S04]  /*1250*/  F2FP.BF16.F32.PACK_AB R12, RZ, R105 ;  /* 0x00000069ff0c723e */ /* 0x000fc800000010ff */
[----:B------:R-:W-:-:S07]  /*1260*/  PRMT R11, R12, 0x7610, R11 ;  /* 0x000076100c0b7816 */ /* 0x000fce000000000b */
.L_x_148:
[----:B------:R-:W-:-:S05]  /*1270*/  SHF.L.U32 R15, R15, 0x10, RZ ;  /* 0x000000100f0f7819 */ /* 0x000fca00000006ff */
[----:B------:R-:W-:Y:S01]  /*1280*/  FMUL.FTZ R107, R15, R20 ;  /* 0x000000140f6b7220 */ /* 0x000fe20000410000 */
[----:B------:R-:W-:Y:S06]  /*1290*/  @P3 BRA `(.L_x_149) ;  /* 0x0000000000083947 */ /* 0x000fec0003800000 */
[----:B------:R-:W-:Y:S05]  /*12a0*/  @P0 BRA `(.L_x_150) ;  /* 0x0000000000100947 */ /* 0x000fea0003800000 */
[----:B------:R-:W-:Y:S05]  /*12b0*/  BRA `(.L_x_151) ;  /* 0x0000000000147947 */ /* 0x000fea0003800000 */
.L_x_149:
[----:B-----5:R-:W-:-:S04]  /*12c0*/  PRMT R12, R7, 0x7632, R12 ;  /* 0x00007632070c7816 */ /* 0x020fc8000000000c */
[----:B------:R-:W-:-:S05]  /*12d0*/  SHF.L.U32 R12, R12, 0x10, RZ ;  /* 0x000000100c0c7819 */ /* 0x000fca00000006ff */
[----:B------:R-:W-:-:S07]  /*12e0*/  FADD.FTZ R107, R107, R12 ;  /* 0x0000000c6b6b7221 */ /* 0x000fce0000010000 */
.L_x_150:
[----:B------:R-:W-:-:S04]  /*12f0*/  F2FP.BF16.F32.PACK_AB R12, RZ, R107 ;  /* 0x0000006bff0c723e */ /* 0x000fc800000010ff */
[----:B------:R-:W-:-:S07]  /*1300*/  PRMT R11, R11, 0x5410, R12 ;  /* 0x000054100b0b7816 */ /* 0x000fce000000000c */
.L_x_151:
        /* <DEDUP_REMOVED lines=15> */
.L_x_152:
[----:B-----5:R-:W-:-:S05]  /*1400*/  SHF.L.U32 R12, R4, 0x10, RZ ;  /* 0x00000010040c7819 */ /* 0x020fca00000006ff */
[----:B------:R-:W-:-:S07]  /*1410*/  FADD.FTZ R109, R12, R109 ;  /* 0x0000006d0c6d7221 */ /* 0x000fce0000010000 */
.L_x_153:
[----:B------:R-:W-:-:S04]  /*1420*/  F2FP.BF16.F32.PACK_AB R3, RZ, R109 ;  /* 0x0000006dff03723e */ /* 0x000fc800000010ff */
[----:B------:R-:W-:-:S07]  /*1430*/  PRMT R8, R3, 0x7610, R8 ;  /* 0x0000761003087816 */ /* 0x000fce0000000008 */
.L_x_154:
[----:B------:R-:W-:-:S05]  /*1440*/  SHF.L.U32 R17, R2, 0x10, RZ ;  /* 0x0000001002117819 */ /* 0x000fca00000006ff */
[----:B------:R-:W-:Y:S01]  /*1450*/  FMUL.FTZ R17, R17, R20 ;  /* 0x0000001411117220 */ /* 0x000fe20000410000 */
[----:B------:R-:W-:Y:S06]  /*1460*/  @P3 BRA `(.L_x_155) ;  /* 0x0000000000083947 */ /* 0x000fec0003800000 */
[----:B------:R-:W-:Y:S05]  /*1470*/  @P0 BRA `(.L_x_156) ;  /* 0x0000000000100947 */ /* 0x000fea0003800000 */
[----:B------:R-:W-:Y:S05]  /*1480*/  BRA `(.L_x_157) ;  /* 0x0000000000147947 */ /* 0x000fea0003800000 */
.L_x_155:
[----:B-----5:R-:W-:-:S04]  /*1490*/  PRMT R2, R4, 0x7632, R2 ;  /* 0x0000763204027816 */ /* 0x020fc80000000002 */
[----:B------:R-:W-:-:S05]  /*14a0*/  SHF.L.U32 R2, R2, 0x10, RZ ;  /* 0x0000001002027819 */ /* 0x000fca00000006ff */
[----:B------:R-:W-:-:S07]  /*14b0*/  FADD.FTZ R17, R17, R2 ;  /* 0x0000000211117221 */ /* 0x000fce0000010000 */
.L_x_156:
[----:B------:R-:W-:-:S04]  /*14c0*/  F2FP.BF16.F32.PACK_AB R2, RZ, R17 ;  /* 0x00000011ff02723e */ /* 0x000fc800000010ff */
[----:B------:R-:W-:-:S07]  /*14d0*/  PRMT R8, R8, 0x5410, R2 ;  /* 0x0000541008087816 */ /* 0x000fce0000000002 */
.L_x_157:
[C---:B------:R-:W-:Y:S02]  /*14e0*/  SHF.L.U32 R19, R13.reuse, 0x10, RZ ;  /* 0x000000100d137819 */ /* 0x040fe400000006ff */
[----:B------:R-:W-:-:S03]  /*14f0*/  PRMT R13, R13, 0x7632, R13 ;  /* 0x000076320d0d7816 */ /* 0x000fc6000000000d */
[----:B------:R-:W-:Y:S01]  /*1500*/  FMUL.FTZ R19, R19, R20 ;  /* 0x0000001413137220 */ /* 0x000fe20000410000 */
[----:B------:R-:W-:Y:S06]  /*1510*/  @P3 BRA `(.L_x_158) ;  /* 0x0000000000083947 */ /* 0x000fec0003800000 */
[----:B------:R-:W-:Y:S05]  /*1520*/  @P0 BRA `(.L_x_159) ;  /* 0x00000000000c0947 */ /* 0x000fea0003800000 */
[----:B------:R-:W-:Y:S05]  /*1530*/  BRA `(.L_x_160) ;  /* 0x0000000000107947 */ /* 0x000fea0003800000 */
.L_x_158:
[----:B-----5:R-:W-:-:S05]  /*1540*/  SHF.L.U32 R2, R5, 0x10, RZ ;  /* 0x0000001005027819 */ /* 0x020fca00000006ff */
[----:B------:R-:W-:-:S07]  /*1550*/  FADD.FTZ R19, R2, R19 ;  /* 0x0000001302137221 */ /* 0x000fce0000010000 */
.L_x_159:
[----:B------:R-:W-:-:S04]  /*1560*/  F2FP.BF16.F32.PACK_AB R2, RZ, R19 ;  /* 0x00000013ff02723e */ /* 0x000fc800000010ff */
[----:B------:R-:W-:-:S07]  /*1570*/  PRMT R9, R2, 0x7610, R9 ;  /* 0x0000761002097816 */ /* 0x000fce0000000009 */
.L_x_160:
[----:B------:R-:W-:-:S05]  /*1580*/  SHF.L.U32 R13, R13, 0x10, RZ ;  /* 0x000000100d0d7819 */ /* 0x000fca00000006ff */
[----:B------:R-:W-:Y:S01]  /*1590*/  FMUL.FTZ R111, R13, R20 ;  /* 0x000000140d6f7220 */ /* 0x000fe20000410000 */
[----:B------:R-:W-:Y:S06]  /*15a0*/  @P3 BRA `(.L_x_161) ;  /* 0x0000000000083947 */ /* 0x000fec0003800000 */
[----:B------:R-:W-:Y:S05]  /*15b0*/  @P0 BRA `(.L_x_162) ;  /* 0x0000000000100947 */ /* 0x000fea0003800000 */
[----:B------:R-:W-:Y:S05]  /*15c0*/  BRA `(.L_x_163) ;  /* 0x0000000000147947 */ /* 0x000fea0003800000 */
.L_x_161:
[----:B-----5:R-:W-:-:S04]  /*15d0*/  PRMT R2, R5, 0x7632, R2 ;  /* 0x0000763205027816 */ /* 0x020fc80000000002 */
[----:B------:R-:W-:-:S05]  /*15e0*/  SHF.L.U32 R2, R2, 0x10, RZ ;  /* 0x0000001002027819 */ /* 0x000fca00000006ff */
[----:B------:R-:W-:-:S07]  /*15f0*/  FADD.FTZ R111, R111, R2 ;  /* 0x000000026f6f7221 */ /* 0x000fce0000010000 */
.L_x_162:
[----:B------:R-:W-:-:S04]  /*1600*/  F2FP.BF16.F32.PACK_AB R2, RZ, R111 ;  /* 0x0000006fff02723e */ /* 0x000fc800000010ff */
[----:B------:R-:W-:-:S07]  /*1610*/  PRMT R9, R9, 0x5410, R2 ;  /* 0x0000541009097816 */ /* 0x000fce0000000002 */
.L_x_163:
[C---:B------:R-:W-:Y:S02]  /*1620*/  SHF.L.U32 R113, R14.reuse, 0x10, RZ ;  /* 0x000000100e717819 */ /* 0x040fe400000006ff */
[----:B------:R-:W-:-:S03]  /*1630*/  PRMT R14, R14, 0x7632, R14 ;  /* 0x000076320e0e7816 */ /* 0x000fc6000000000e */
[----:B------:R-:W-:Y:S01]  /*1640*/  FMUL.FTZ R113, R113, R20 ;  /* 0x0000001471717220 */ /* 0x000fe20000410000 */
[----:B------:R-:W-:Y:S06]  /*1650*/  @P3 BRA `(.L_x_164) ;  /* 0x0000000000083947 */ /* 0x000fec0003800000 */
[----:B------:R-:W-:Y:S05]  /*1660*/  @P0 BRA `(.L_x_165) ;  /* 0x00000000000c0947 */ /* 0x000fea0003800000 */
[----:B------:R-:W-:Y:S05]  /*1670*/  BRA `(.L_x_166) ;  /* 0x0000000000107947 */ /* 0x000fea0003800000 */
.L_x_164:
[----:B-----5:R-:W-:-:S05]  /*1680*/  SHF.L.U32 R2, R6, 0x10, RZ ;  /* 0x0000001006027819 */ /* 0x020fca00000006ff */
[----:B------:R-:W-:-:S07]  /*1690*/  FADD.FTZ R113, R2, R113 ;  /* 0x0000007102717221 */ /* 0x000fce0000010000 */
.L_x_165:
[----:B------:R-:W-:-:S04]  /*16a0*/  F2FP.BF16.F32.PACK_AB R2, RZ, R113 ;  /* 0x00000071ff02723e */ /* 0x000fc800000010ff */
[----:B------:R-:W-:-:S07]  /*16b0*/  PRMT R10, R2, 0x7610, R10 ;  /* 0x00007610020a7816 */ /* 0x000fce000000000a */
.L_x_166:
[----:B------:R-:W-:-:S05]  /*16c0*/  SHF.L.U32 R115, R14, 0x10, RZ ;  /* 0x000000100e737819 */ /* 0x000fca00000006ff */
[----:B------:R-:W-:Y:S01]  /*16d0*/  FMUL.FTZ R115, R115, R20 ;  /* 0x0000001473737220 */ /* 0x000fe20000410000 */
[----:B------:R-:W-:Y:S06]  /*16e0*/  @P3 BRA `(.L_x_167) ;  /* 0x0000000000083947 */ /* 0x000fec0003800000 */
[----:B------:R-:W-:Y:S05]  /*16f0*/  @P0 BRA `(.L_x_168) ;  /* 0x0000000000100947 */ /* 0x000fea0003800000 */
[----:B------:R-:W-:Y:S05]  /*1700*/  BRA `(.L_x_169) ;  /* 0x0000000000147947 */ /* 0x000fea0003800000 */
.L_x_167:
[----:B-----5:R-:W-:-:S04]  /*1710*/  PRMT R2, R6, 0x7632, R2 ;  /* 0x0000763206027816 */ /* 0x020fc80000000002 */
[----:B------:R-:W-:-:S05]  /*1720*/  SHF.L.U32 R2, R2, 0x10, RZ ;  /* 0x0000001002027819 */ /* 0x000fca00000006ff */
[----:B------:R-:W-:-:S07]  /*1730*/  FADD.FTZ R115, R115, R2 ;  /* 0x0000000273737221 */ /* 0x000fce0000010000 */
.L_x_168:
[----:B------:R-:W-:-:S04]  /*1740*/  F2FP.BF16.F32.PACK_AB R2, RZ, R115 ;  /* 0x00000073ff02723e */ /* 0x000fc800000010ff */
[----:B------:R-:W-:-:S07]  /*1750*/  PRMT R10, R10, 0x5410, R2 ;  /* 0x000054100a0a7816 */ /* 0x000fce0000000002 */
.L_x_169:
[C---:B------:R-:W-:Y:S02]  /*1760*/  SHF.L.U32 R3, R15.reuse, 0x10, RZ ;  /* 0x000000100f037819 */ /* 0x040fe400000006ff */
[----:B------:R-:W-:-:S03]  /*1770*/  PRMT R2, R15, 0x7632, R2 ;  /* 0x000076320f027816 */ /* 0x000fc60000000002 */
[----:B------:R-:W-:Y:S01]  /*1780*/  FMUL.FTZ R15, R3, R20 ;  /* 0x00000014030f7220 */ /* 0x000fe20000410000 */
[----:B------:R-:W-:Y:S06]  /*1790*/  @P3 BRA `(.L_x_170) ;  /* 0x0000000000083947 */ /* 0x000fec0003800000 */
[----:B------:R-:W-:Y:S05]  /*17a0*/  @P0 BRA `(.L_x_171) ;  /* 0x00000000000c0947 */ /* 0x000fea0003800000 */
[----:B------:R-:W-:Y:S05]  /*17b0*/  BRA `(.L_x_172) ;  /* 0x0000000000107947 */ /* 0x000fea0003800000 */
.L_x_170:
[----:B-----5:R-:W-:-:S05]  /*17c0*/  SHF.L.U32 R12, R7, 0x10, RZ ;  /* 0x00000010070c7819 */ /* 0x020fca00000006ff */
[----:B------:R-:W-:-:S07]  /*17d0*/  FADD.FTZ R15, R12, R15 ;  /* 0x0000000f0c0f7221 */ /* 0x000fce0000010000 */
.L_x_171:
[----:B------:R-:W-:-:S04]  /*17e0*/  F2FP.BF16.F32.PACK_AB R3, RZ, R15 ;  /* 0x0000000fff03723e */ /* 0x000fc800000010ff */
[----:B------:R-:W-:-:S07]  /*17f0*/  PRMT R11, R3, 0x7610, R11 ;  /* 0x00007610030b7816 */ /* 0x000fce000000000b */
.L_x_172:
[----:B------:R-:W-:-:S05]  /*1800*/  SHF.L.U32 R117, R2, 0x10, RZ ;  /* 0x0000001002757819 */ /* 0x000fca00000006ff */
[----:B------:R-:W-:Y:S01]  /*1810*/  FMUL.FTZ R117, R117, R20 ;  /* 0x0000001475757220 */ /* 0x000fe20000410000 */
[----:B------:R-:W-:Y:S06]  /*1820*/  @P3 BRA `(.L_x_173) ;  /* 0x0000000000083947 */ /* 0x000fec0003800000 */
[----:B------:R-:W-:Y:S05]  /*1830*/  @P0 BRA `(.L_x_174) ;  /* 0x0000000000100947 */ /* 0x000fea0003800000 */
[----:B------:R-:W-:Y:S05]  /*1840*/  BRA `(.L_x_175) ;  /* 0x0000000000147947 */ /* 0x000fea0003800000 */
.L_x_173:
[----:B-----5:R-:W-:-:S04]  /*1850*/  PRMT R2, R7, 0x7632, R2 ;  /* 0x0000763207027816 */ /* 0x020fc80000000002 */
[----:B------:R-:W-:-:S05]  /*1860*/  SHF.L.U32 R2, R2, 0x10, RZ ;  /* 0x0000001002027819 */ /* 0x000fca00000006ff */
[----:B------:R-:W-:-:S07]  /*1870*/  FADD.FTZ R117, R117, R2 ;  /* 0x0000000275757221 */ /* 0x000fce0000010000 */
.L_x_174:
[----:B------:R-:W-:-:S04]  /*1880*/  F2FP.BF16.F32.PACK_AB R2, RZ, R117 ;  /* 0x00000075ff02723e */ /* 0x000fc800000010ff */
[----:B------:R-:W-:-:S07]  /*1890*/  PRMT R11, R11, 0x5410, R2 ;  /* 0x000054100b0b7816 */ /* 0x000fce0000000002 */
.L_x_175:
[----:B------:R-:W-:Y:S01]  /*18a0*/  FADD.FTZ R12, RZ, R23 ;  /* 0x00000017ff0c7221 */ /* 0x000fe20000010000 */
[----:B------:R-:W0:Y:S01]  /*18b0*/  @P0 LDC.64 R2, c[0x0][0x238] ;  /* 0x00008e00ff020b82 */ /* 0x000e220000000a00 */
[----:B------:R-:W-:Y:S01]  /*18c0*/  LOP3.LUT P2, RZ, R0, 0xff, RZ, 0xc0, !PT ;  /* 0x000000ff00ff7812 */ /* 0x000fe2000784c0ff */
[----:B------:R-:W-:Y:S01]  /*18d0*/  UMOV UR6, 0xffffffff ;  /* 0xffffffff00067882 */ /* 0x000fe20000000000 */
[----:B------:R-:W-:Y:S01]  /*18e0*/  FADD.FTZ R12, R12, R27 ;  /* 0x0000001b0c0c7221 */ /* 0x000fe20000010000 */
[----:B------:R-:W-:-:S03]  /*18f0*/  LOP3.LUT P3, RZ, R30, 0x1f, RZ, 0xc0, !PT ;  /* 0x0000001f1eff7812 */ /* 0x000fc6000786c0ff */
[----:B------:R-:W-:-:S04]  /*1900*/  FADD.FTZ R12, R12, R87 ;  /* 0x000000570c0c7221 */ /* 0x000fc80000010000 */
[----:B------:R-:W-:-:S04]  /*1910*/  FADD.FTZ R12, R12, R85 ;  /* 0x000000550c0c7221 */ /* 0x000fc80000010000 */
[----:B------:R-:W-:-:S04]  /*1920*/  FADD.FTZ R12, R12, R89 ;  /* 0x000000590c0c7221 */ /* 0x000fc80000010000 */
[----:B------:R-:W-:-:S04]  /*1930*/  FADD.FTZ R12, R12, R29 ;  /* 0x0000001d0c0c7221 */ /* 0x000fc80000010000 */
[----:B------:R-:W-:Y:S01]  /*1940*/  FADD.FTZ R12, R12, R83 ;  /* 0x000000530c0c7221 */ /* 0x000fe20000010000 */
[----:B0-----:R-:W-:-:S04]  /*1950*/  @P0 IMAD.WIDE.U32 R2, R91, 0x10, R2 ;  /* 0x000000105b020825 */ /* 0x001fc800078e0002 */
[----:B------:R-:W-:Y:S01]  /*1960*/  FADD.FTZ R12, R12, R81 ;  /* 0x000000510c0c7221 */ /* 0x000fe20000010000 */
[----:B------:R0:W-:Y:S03]  /*1970*/  @P0 STG.E.128 desc[UR4][R2.64], R8 ;  /* 0x0000000802000986 */ /* 0x0001e6000c101d04 */
[----:B------:R-:W-:-:S04]  /*1980*/  FADD.FTZ R12, R12, R97 ;  /* 0x000000610c0c7221 */ /* 0x000fc80000010000 */
        /* <DEDUP_REMOVED lines=12> */
[----:B------:R-:W-:Y:S01]  /*1a50*/  FADD.FTZ R0, R12, R115 ;  /* 0x000000730c007221 */ /* 0x000fe20000010000 */
[----:B------:R-:W-:-:S03]  /*1a60*/  SHF.R.U32.HI R12, RZ, 0x5, R30 ;  /* 0x00000005ff0c7819 */ /* 0x000fc6000001161e */
[----:B------:R-:W-:Y:S01]  /*1a70*/  FADD.FTZ R0, R0, R15 ;  /* 0x0000000f00007221 */ /* 0x000fe20000010000 */
[----:B------:R-:W-:-:S03]  /*1a80*/  LOP3.LUT R13, R12, 0x7fffff8, RZ, 0xc0, !PT ;  /* 0x07fffff80c0d7812 */ /* 0x000fc600078ec0ff */
[----:B------:R-:W-:Y:S01]  /*1a90*/  FADD.FTZ R0, R0, R117 ;  /* 0x0000007500007221 */ /* 0x000fe20000010000 */
[----:B------:R-:W-:Y:S01]  /*1aa0*/  @!P2 IADD3 R13, R13, 0x8, RZ ;  /* 0x000000080d0da810 */ /* 0x000fe20007ffe0ff */
[----:B0-----:R-:W-:Y:S06]  /*1ab0*/  BRA.DIV UR6, `(.L_x_176) ;  /* 0x0000000e06e87947 */ /* 0x001fec000b800000 */
        /* <DEDUP_REMOVED lines=10> */
[----:B------:R-:W-:-:S04]  /*1b60*/  FMUL.FTZ R2, R2, 0.001302083372138440609 ;  /* 0x3aaaaaab02027820 */ /* 0x000fc80000410000 */
[C---:B------:R-:W-:Y:S01]  /*1b70*/  FADD.FTZ R0, -R2.reuse, R23 ;  /* 0x0000001702007221 */ /* 0x040fe20000010100 */
[----:B------:R-:W-:-:S03]  /*1b80*/  FADD.FTZ R3, -R2, R27 ;  /* 0x0000001b02037221 */ /* 0x000fc60000010100 */
[----:B------:R-:W-:-:S04]  /*1b90*/  FFMA.FTZ R0, R0, R0, RZ ;  /* 0x0000000000007223 */ /* 0x000fc800000100ff */
[----:B------:R-:W-:Y:S01]  /*1ba0*/  FFMA.FTZ R0, R3, R3, R0 ;  /* 0x0000000303007223 */ /* 0x000fe20000010000 */
[----:B------:R-:W-:-:S04]  /*1bb0*/  FADD.FTZ R3, -R2, R87 ;  /* 0x0000005702037221 */ /* 0x000fc80000010100 */
        /* <DEDUP_REMOVED lines=42> */
[----:B------:R-:W-:-:S05]  /*1e60*/  FFMA.FTZ R0, R3, R3, R0 ;  /* 0x0000000303007223 */ /* 0x000fca0000010000 */
        /* <DEDUP_REMOVED lines=9> */
.L_x_188:
[----:B------:R-:W2:Y:S01]  /*1f00*/  @!P3 S2R R119, SR_CgaCtaId ;  /* 0x000000000077b919 */ /* 0x000ea20000008800 */
[----:B------:R-:W-:Y:S01]  /*1f10*/  LOP3.LUT R0, R12, 0x7, RZ, 0xc0, !PT ;  /* 0x000000070c007812 */ /* 0x000fe200078ec0ff */
[----:B-1----:R-:W-:Y:S01]  /*1f20*/  FADD.FTZ R3, R16, R121 ;  /* 0x0000007910037221 */ /* 0x002fe20000010000 */
[----:B------:R-:W-:Y:S01]  /*1f30*/  @!P3 MOV R12, 0x400 ;  /* 0x00000400000cb802 */ /* 0x000fe20000000f00 */
[----:B------:R-:W-:Y:S05]  /*1f40*/  WARPSYNC.ALL ;  /* 0x0000000000007948 */ /* 0x000fea0003800000 */
[----:B--2---:R-:W-:Y:S02]  /*1f50*/  @!P3 LEA R119, R119, R12, 0x18 ;  /* 0x0000000c7777b211 */ /* 0x004fe400078ec0ff */
[----:B------:R-:W-:-:S04]  /*1f60*/  @!P3 IADD3 R12, R13, R0, RZ ;  /* 0x000000000d0cb210 */ /* 0x000fc80007ffe0ff */
[----:B------:R-:W-:Y:S02]  /*1f70*/  @!P3 LEA R119, R12, R119, 0x3 ;  /* 0x000000770c77b211 */ /* 0x000fe400078e18ff */
[----:B------:R-:W-:-:S03]  /*1f80*/  LOP3.LUT R12, R30, 0x1f, RZ, 0xc0, !PT ;  /* 0x0000001f1e0c7812 */ /* 0x000fc600078ec0ff */
[----:B------:R-:W-:Y:S01]  /*1f90*/  @!P3 STS.64 [R119], R2 ;  /* 0x000000027700b388 */ /* 0x000fe20000000a00 */
[----:B------:R-:W-:Y:S01]  /*1fa0*/  BAR.SYNC.DEFER_BLOCKING 0x0 ;  /* 0x0000000000007b1d */ /* 0x000fe20000010000 */
[----:B------:R-:W-:Y:S02]  /*1fb0*/  ISETP.GT.U32.AND P5, PT, R12, 0x7, PT ;  /* 0x000000070c00780c */ /* 0x000fe40003fa4070 */
[----:B------:R-:W-:Y:S01]  /*1fc0*/  LOP3.LUT P3, RZ, R0, 0x1f, R30, 0xf8, !PT ;  /* 0x0000001f00ff7812 */ /* 0x000fe2000786f81e */
[----:B------:R-:W-:-:S10]  /*1fd0*/  HFMA2.MMA R0, -RZ, RZ, 0, 0 ;  /* 0x00000000ff007435 */ /* 0x000fd400000001ff */
[----:B------:R-:W1:Y:S01]  /*1fe0*/  @!P5 S2R R14, SR_CgaCtaId ;  /* 0x00000000000ed919 */ /* 0x000e620000008800 */
[----:B------:R-:W-:Y:S02]  /*1ff0*/  @!P5 IADD3 R12, R13, R12, RZ ;  /* 0x0000000c0d0cd210 */ /* 0x000fe40007ffe0ff */
[----:B------:R-:W-:Y:S02]  /*2000*/  @!P5 MOV R13, 0x400 ;  /* 0x00000400000dd802 */ /* 0x000fe40000000f00 */
[----:B------:R-:W-:-:S04]  /*2010*/  @!P5 MOV R0, 0x300 ;  /* 0x000003000000d802 */ /* 0x000fc80000000f00 */
[-C--:B------:R-:W-:Y:S01]  /*2020*/  I2FP.F32.S32 R121, R0.reuse ;  /* 0x0000000000797245 */ /* 0x080fe20000201400 */
[----:B------:R-:W0:Y:S01]  /*2030*/  SHFL.DOWN PT, R3, R0, 0x4, 0x1f ;  /* 0x08801f0000037f89 */ /* 0x000e2200000e0000 */
[----:B-1----:R-:W-:Y:S02]  /*2040*/  @!P5 LEA R13, R14, R13, 0x18 ;  /* 0x0000000d0e0dd211 */ /* 0x002fe400078ec0ff */
[----:B0-----:R-:W-:Y:S02]  /*2050*/  IADD3 R16, R3, R0, RZ ;  /* 0x0000000003107210 */ /* 0x001fe40007ffe0ff */
[----:B------:R-:W-:Y:S02]  /*2060*/  @!P5 LEA R14, R12, R13, 0x3 ;  /* 0x0000000d0c0ed211 */ /* 0x000fe400078e18ff */
[----:B------:R-:W-:Y:S02]  /*2070*/  CS2R R12, SRZ ;  /* 0x00000000000c7805 */ /* 0x000fe4000001ff00 */
[----:B------:R-:W-:-:S02]  /*2080*/  I2FP.F32.S32 R3, R3 ;  /* 0x0000000300037245 */ /* 0x000fc40000201400 */
[----:B------:R-:W-:Y:S02]  /*2090*/  I2FP.F32.S32 R0, R16 ;  /* 0x0000001000007245 */ /* 0x000fe40000201400 */
[----:B------:R-:W0:Y:S04]  /*20a0*/  @!P5 LDS.64 R12, [R14] ;  /* 0x000000000e0cd984 */ /* 0x000e280000000a00 */
[----:B0-----:R-:W0:Y:S02]  /*20b0*/  SHFL.DOWN PT, R119, R12, 0x4, 0x1f ;  /* 0x08801f000c777f89 */ /* 0x001e2400000e0000 */
[----:B0-----:R-:W-:-:S04]  /*20c0*/  FADD.FTZ R2, -R119, R12 ;  /* 0x0000000c77027221 */ /* 0x001fc80000010100 */
[----:B------:R-:W-:-:S04]  /*20d0*/  FMUL.FTZ R2, R2, R2 ;  /* 0x0000000202027220 */ /* 0x000fc80000410000 */
[----:B------:R-:W-:-:S04]  /*20e0*/  FMUL.FTZ R2, R2, R121 ;  /* 0x0000007902027220 */ /* 0x000fc80000410000 */
[-C--:B------:R-:W-:Y:S01]  /*20f0*/  FMUL.FTZ R14, R2, R3.reuse ;  /* 0x00000003020e7220 */ /* 0x080fe20000410000 */
[----:B------:R-:W-:Y:S02]  /*2100*/  FMUL.FTZ R2, R119, R3 ;  /* 0x0000000377027220 */ /* 0x000fe40000410000 */
[----:B------:R-:W-:Y:S02]  /*2110*/  SHFL.DOWN PT, R119, R16, 0x2, 0x1f ;  /* 0x08401f0010777f89 */ /* 0x000fe400000e0000 */
[----:B------:R-:W-:Y:S02]  /*2120*/  FFMA.FTZ R121, R121, R12, R2 ;  /* 0x0000000c79797223 */ /* 0x000fe40000010002 */
[----:B------:R-:W0:Y:S02]  /*2130*/  SHFL.DOWN PT, R2, R13, 0x4, 0x1f ;  /* 0x08801f000d027f89 */ /* 0x000e2400000e0000 */
[----:B0-----:R-:W-:Y:S02]  /*2140*/  FADD.FTZ R3, R2, R13 ;  /* 0x0000000d02037221 */ /* 0x001fe40000010000 */
[----:B------:R-:W0:Y:S02]  /*2150*/  MUFU.RCP R2, R0 ;  /* 0x0000000000027308 */ /* 0x000e240000001000 */
[C---:B0-----:R-:W-:Y:S01]  /*2160*/  FMUL.FTZ R121, R2.reuse, R121 ;  /* 0x0000007902797220 */ /* 0x041fe20000410000 */
[----:B------:R-:W-:-:S04]  /*2170*/  FFMA.FTZ R3, R2, R14, R3 ;  /* 0x0000000e02037223 */ /* 0x000fc80000010003 */
[----:B------:R-:W0:Y:S02]  /*2180*/  SHFL.DOWN PT, R2, R121, 0x2, 0x1f ;  /* 0x08401f0079027f89 */ /* 0x000e2400000e0000 */
[----:B0-----:R-:W-:-:S04]  /*2190*/  FADD.FTZ R12, R121, -R2 ;  /* 0x80000002790c7221 */ /* 0x001fc80000010000 */
[----:B------:R-:W-:Y:S01]  /*21a0*/  FMUL.FTZ R123, R12, R12 ;  /* 0x0000000c0c7b7220 */ /* 0x000fe20000410000 */
[-C--:B------:R-:W-:Y:S02]  /*21b0*/  IADD3 R12, R16, R119.reuse, RZ ;  /* 0x00000077100c7210 */ /* 0x080fe40007ffe0ff */
[----:B------:R-:W-:Y:S01]  /*21c0*/  I2FP.F32.S32 R119, R119 ;  /* 0x0000007700777245 */ /* 0x000fe20000201400 */
[----:B------:R-:W-:-:S04]  /*21d0*/  FMUL.FTZ R123, R0, R123 ;  /* 0x0000007b007b7220 */ /* 0x000fc80000410000 */
[-C--:B------:R-:W-:Y:S01]  /*21e0*/  FMUL.FTZ R123, R123, R119.reuse ;  /* 0x000000777b7b7220 */ /* 0x080fe20000410000 */
[----:B------:R-:W-:-:S04]  /*21f0*/  FMUL.FTZ R119, R2, R119 ;  /* 0x0000007702777220 */ /* 0x000fc80000410000 */
[----:B------:R-:W-:Y:S02]  /*2200*/  FFMA.FTZ R119, R0, R121, R119 ;  /* 0x0000007900777223 */ /* 0x000fe40000010077 */
[----:B------:R-:W0:Y:S04]  /*2210*/  SHFL.DOWN PT, R0, R3, 0x2, 0x1f ;  /* 0x08401f0003007f89 */ /* 0x000e2800000e0000 */
[----:B------:R-:W-:Y:S01]  /*2220*/  SHFL.DOWN PT, R121, R12, 0x1, 0x1f ;  /* 0x08201f000c797f89 */ /* 0x000fe200000e0000 */
[----:B0-----:R-:W-:Y:S01]  /*2230*/  FADD.FTZ R13, R3, R0 ;  /* 0x00000000030d7221 */ /* 0x001fe20000010000 */
[----:B------:R-:W-:-:S04]  /*2240*/  I2FP.F32.S32 R0, R12 ;  /* 0x0000000c00007245 */ /* 0x000fc80000201400 */
        /* <DEDUP_REMOVED lines=8> */
[----:B------:R-:W-:Y:S01]  /*22d0*/  FMUL.FTZ R123, R0, R123 ;  /* 0x0000007b007b7220 */ /* 0x000fe20000410000 */
[----:B------:R-:W-:-:S03]  /*22e0*/  I2FP.F32.S32 R14, R14 ;  /* 0x0000000e000e7245 */ /* 0x000fc60000201400 */
[-C--:B------:R-:W-:Y:S01]  /*22f0*/  FMUL.FTZ R123, R123, R121.reuse ;  /* 0x000000797b7b7220 */ /* 0x080fe20000410000 */
[----:B------:R-:W-:Y:S02]  /*2300*/  FMUL.FTZ R121, R2, R121 ;  /* 0x0000007902797220 */ /* 0x000fe40000410000 */
[----:B------:R-:W0:Y:S02]  /*2310*/  MUFU.RCP R14, R14 ;  /* 0x0000000e000e7308 */ /* 0x000e240000001000 */
[----:B------:R-:W-:Y:S02]  /*2320*/  FFMA.FTZ R121, R0, R119, R121 ;  /* 0x0000007700797223 */ /* 0x000fe40000010079 */
[----:B------:R-:W1:Y:S02]  /*2330*/  SHFL.DOWN PT, R0, R13, 0x1, 0x1f ;  /* 0x08201f000d007f89 */ /* 0x000e6400000e0000 */
[----:B0-----:R-:W-:-:S06]  /*2340*/  FMUL.FTZ R121, R14, R121 ;  /* 0x000000790e797220 */ /* 0x001fcc0000410000 */
[----:B------:R-:W0:Y:S01]  /*2350*/  SHFL.IDX PT, R121, R121, RZ, 0x1f ;  /* 0x00001fff79797589 */ /* 0x000e2200000e0000 */
[----:B-1----:R-:W-:Y:S02]  /*2360*/  FADD.FTZ R3, R13, R0 ;  /* 0x000000000d037221 */ /* 0x002fe40000010000 */
[----:B------:R-:W1:Y:S02]  /*2370*/  LDC R0, c[0x0][0x2d8] ;  /* 0x0000b600ff007b82 */ /* 0x000e640000000800 */
[----:B------:R-:W-:-:S06]  /*2380*/  FFMA.FTZ R123, R14, R123, R3 ;  /* 0x0000007b0e7b7223 */ /* 0x000fcc0000010003 */
[----:B------:R-:W1:Y:S01]  /*2390*/  SHFL.IDX PT, R123, R123, RZ, 0x1f ;  /* 0x00001fff7b7b7589 */ /* 0x000e6200000e0000 */
[----:B------:R-:W2:Y:S01]  /*23a0*/  @!P3 LDC.64 R2, c[0x0][0x250] ;  /* 0x00009400ff02bb82 */ /* 0x000ea20000000a00 */
[C---:B0-----:R-:W-:Y:S01]  /*23b0*/  FMUL.FTZ R12, R121.reuse, R121 ;  /* 0x00000079790c7220 */ /* 0x041fe20000410000 */
[----:B------:R-:W-:-:S04]  /*23c0*/  FSEL R94, R121, RZ, !P4 ;  /* 0x000000ff795e7208 */ /* 0x000fc80006000000 */
[----:B------:R-:W-:Y:S01]  /*23d0*/  FSEL R13, R12, RZ, P4 ;  /* 0x000000ff0c0d7208 */ /* 0x000fe20002000000 */
[C---:B------:R-:W-:Y:S01]  /*23e0*/  FADD.FTZ R12, -R94.reuse, R27 ;  /* 0x0000001b5e0c7221 */ /* 0x040fe20000010100 */
[C---:B------:R-:W-:Y:S01]  /*23f0*/  FADD.FTZ R102, -R94.reuse, R81 ;  /* 0x000000515e667221 */ /* 0x040fe20000010100 */
[----:B------:R-:W0:Y:S01]  /*2400*/  LDC.64 R26, c[0x0][0x2b8] ;  /* 0x0000ae00ff1a7b82 */ /* 0x000e220000000a00 */
[C---:B------:R-:W-:Y:S01]  /*2410*/  FADD.FTZ R96, -R94.reuse, R89 ;  /* 0x000000595e607221 */ /* 0x040fe20000010100 */
[C---:B------:R-:W-:Y:S01]  /*2420*/  FADD.FTZ R100, -R94.reuse, R83 ;  /* 0x000000535e647221 */ /* 0x040fe20000010100 */
[C---:B------:R-:W-:Y:S01]  /*2430*/  FADD.FTZ R14, -R94.reuse, R87 ;  /* 0x000000575e0e7221 */ /* 0x040fe20000010100 */
[C---:B------:R-:W-:Y:S01]  /*2440*/  FADD.FTZ R18, -R94.reuse, R85 ;  /* 0x000000555e127221 */ /* 0x040fe20000010100 */
[C---:B------:R-:W-:Y:S01]  /*2450*/  FADD.FTZ R98, -R94.reuse, R29 ;  /* 0x0000001d5e627221 */ /* 0x040fe20000010100 */
[----:B------:R-:W-:Y:S01]  /*2460*/  FADD.FTZ R28, -R94, R95 ;  /* 0x0000005f5e1c7221 */ /* 0x000fe20000010100 */
[----:B-1----:R-:W-:Y:S01]  /*2470*/  FFMA.FTZ R0, R123, UR8, R0 ;  /* 0x000000087b007c23 */ /* 0x002fe20008010000 */
[----:B--2---:R-:W-:-:S04]  /*2480*/  @!P3 IMAD.WIDE R2, R79, 0x4, R2 ;  /* 0x000000044f02b825 */ /* 0x004fc800078e0202 */
[C---:B------:R-:W-:Y:S01]  /*2490*/  FADD.FTZ R82, -R94.reuse, R17 ;  /* 0x000000115e527221 */ /* 0x040fe20000010100 */
[----:B------:R-:W-:Y:S01]  /*24a0*/  FADD.FTZ R92, -R94, R15 ;  /* 0x0000000f5e5c7221 */ /* 0x000fe20000010100 */
[----:B------:R-:W-:Y:S01]  /*24b0*/  FADD.FTZ R13, R0, R13 ;  /* 0x0000000d000d7221 */ /* 0x000fe20000010000 */
[C---:B------:R-:W-:Y:S01]  /*24c0*/  FADD.FTZ R110, -R94.reuse, R107 ;  /* 0x0000006b5e6e7221 */ /* 0x040fe20000010100 */
[----:B------:R0:W-:Y:S01]  /*24d0*/  @!P3 STG.E desc[UR4][R2.64], R121 ;  /* 0x000000790200b986 */ /* 0x0001e2000c101904 */
[C---:B------:R-:W-:Y:S01]  /*24e0*/  FADD.FTZ R0, -R94.reuse, R23 ;  /* 0x000000175e007221 */ /* 0x040fe20000010100 */
[----:B------:R-:W1:Y:S01]  /*24f0*/  MUFU.RSQ R81, R13 ;  /* 0x0000000d00517308 */ /* 0x000e620000001400 */
[C---:B------:R-:W-:Y:S01]  /*2500*/  FADD.FTZ R104, -R94.reuse, R101 ;  /* 0x000000655e687221 */ /* 0x040fe20000010100 */
[C---:B------:R-:W-:Y:S01]  /*2510*/  FADD.FTZ R106, -R94.reuse, R103 ;  /* 0x000000675e6a7221 */ /* 0x040fe20000010100 */
[C---:B------:R-:W-:Y:S01]  /*2520*/  FADD.FTZ R84, -R94.reuse, R19 ;  /* 0x000000135e547221 */ /* 0x040fe20000010100 */
[C---:B------:R-:W-:Y:S01]  /*2530*/  FADD.FTZ R16, -R94.reuse, R97 ;  /* 0x000000615e107221 */ /* 0x040fe20000010100 */
[C---:B------:R-:W-:Y:S01]  /*2540*/  FADD.FTZ R20, -R94.reuse, R93 ;  /* 0x0000005d5e147221 */ /* 0x040fe20000010100 */
[C---:B------:R-:W-:Y:S01]  /*2550*/  FADD.FTZ R22, -R94.reuse, R99 ;  /* 0x000000635e167221 */ /* 0x040fe20000010100 */
[C---:B------:R-:W-:Y:S01]  /*2560*/  FADD.FTZ R108, -R94.reuse, R105 ;  /* 0x000000695e6c7221 */ /* 0x040fe20000010100 */
[C---:B------:R-:W-:Y:S01]  /*2570*/  FADD.FTZ R80, -R94.reuse, R109 ;  /* 0x0000006d5e507221 */ /* 0x040fe20000010100 */
[----:B------:R-:W-:Y:S01]  /*2580*/  FADD.FTZ R86, -R94, R111 ;  /* 0x0000006f5e567221 */ /* 0x000fe20000010100 */
[----:B0-----:R-:W-:-:S04]  /*2590*/  IMAD.WIDE.U32 R2, R21, 0x10, R26 ;  /* 0x0000001015027825 */ /* 0x001fc800078e001a */
[C---:B------:R-:W-:Y:S01]  /*25a0*/  FADD.FTZ R88, -R94.reuse, R113 ;  /* 0x000000715e587221 */ /* 0x040fe20000010100 */
[C---:B------:R-:W-:Y:S01]  /*25b0*/  FADD.FTZ R90, -R94.reuse, R115 ;  /* 0x000000735e5a7221 */ /* 0x040fe20000010100 */
[----:B------:R-:W-:Y:S01]  /*25c0*/  FADD.FTZ R94, -R94, R117 ;  /* 0x000000755e5e7221 */ /* 0x000fe20000010100 */
[----:B------:R-:W-:-:S04]  /*25d0*/  IMAD.WIDE.U32 R24, R25, 0x10, R26 ;  /* 0x0000001019187825 */ /* 0x000fc800078e001a */
[C---:B-1----:R-:W-:Y:S01]  /*25e0*/  FMUL.FTZ R96, R81.reuse, R96 ;  /* 0x0000006051607220 */ /* 0x042fe20000410000 */
        /* <DEDUP_REMOVED lines=8> */
[----:B------:R-:W-:Y:S01]  /*2670*/  FMUL.FTZ R23, R81, R28 ;  /* 0x0000001c51177220 */ /* 0x000fe20000410000 */
[----:B------:R-:W-:Y:S01]  /*2680*/  FFMA.FTZ R13, R13, R43, R32 ;  /* 0x0000002b0d0d7223 */ /* 0x000fe20000010020 */
[----:B------:R-:W-:Y:S01]  /*2690*/  FFMA.FTZ R17, R98, R70, R57 ;  /* 0x0000004662117223 */ /* 0x000fe20000010039 */
[----:B------:R-:W-:Y:S01]  /*26a0*/  FFMA.FTZ R18, R15, R67, R56 ;  /* 0x000000430f127223 */ /* 0x000fe20000010038 */
[----:B------:R-:W0:Y:S01]  /*26b0*/  @!P3 LDC.64 R28, c[0x0][0x258] ;  /* 0x00009600ff1cbb82 */ /* 0x000e220000000a00 */
[C---:B------:R-:W-:Y:S01]  /*26c0*/  FMUL.FTZ R21, R81.reuse, R110 ;  /* 0x0000006e51157220 */ /* 0x040fe20000410000 */
[C---:B------:R-:W-:Y:S01]  /*26d0*/  FMUL.FTZ R0, R81.reuse, R0 ;  /* 0x0000000051007220 */ /* 0x040fe20000410000 */
[C---:B------:R-:W-:Y:S01]  /*26e0*/  FMUL.FTZ R12, R81.reuse, R12 ;  /* 0x0000000c510c7220 */ /* 0x040fe20000410000 */
[C---:B------:R-:W-:Y:S01]  /*26f0*/  FMUL.FTZ R104, R81.reuse, R104 ;  /* 0x0000006851687220 */ /* 0x040fe20000410000 */
[----:B------:R-:W-:Y:S01]  /*2700*/  FMUL.FTZ R106, R81, R106 ;  /* 0x0000006a516a7220 */ /* 0x000fe20000410000 */
[----:B------:R-:W-:Y:S01]  /*2710*/  F2FP.BF16.F32.PACK_AB R15, R96, R19 ;  /* 0x00000013600f723e */ /* 0x000fe200000010ff */
[----:B------:R-:W-:Y:S01]  /*2720*/  FFMA.FTZ R96, R21, R73, R62 ;  /* 0x0000004915607223 */ /* 0x000fe2000001003e */
[----:B------:R-:W-:Y:S01]  /*2730*/  F2FP.BF16.F32.PACK_AB R14, R17, R14 ;  /* 0x0000000e110e723e */ /* 0x000fe200000010ff */
[----:B------:R-:W-:Y:S01]  /*2740*/  FFMA.FTZ R0, R0, R44, R31 ;  /* 0x0000002c00007223 */ /* 0x000fe2000001001f */
[----:B------:R-:W-:Y:S01]  /*2750*/  F2FP.BF16.F32.PACK_AB R13, R18, R13 ;  /* 0x0000000d120d723e */ /* 0x000fe200000010ff */
[----:B------:R-:W-:Y:S01]  /*2760*/  FFMA.FTZ R17, R12, R68, R55 ;  /* 0x000000440c117223 */ /* 0x000fe20000010037 */
[----:B------:R-:W-:Y:S01]  /*2770*/  FFMA.FTZ R18, R104, R50, R37 ;  /* 0x0000003268127223 */ /* 0x000fe20000010025 */
[----:B------:R-:W-:Y:S01]  /*2780*/  FFMA.FTZ R21, R106, R74, R61 ;  /* 0x0000004a6a157223 */ /* 0x000fe2000001003d */
[C---:B------:R-:W-:Y:S01]  /*2790*/  FMUL.FTZ R16, R81.reuse, R16 ;  /* 0x0000001051107220 */ /* 0x040fe20000410000 */
[----:B------:R-:W-:Y:S01]  /*27a0*/  FMUL.FTZ R20, R81, R20 ;  /* 0x0000001451147220 */ /* 0x000fe20000410000 */
[----:B------:R-:W-:Y:S01]  /*27b0*/  F2FP.BF16.F32.PACK_AB R12, R17, R0 ;  /* 0x00000000110c723e */ /* 0x000fe200000010ff */
[----:B------:R-:W-:Y:S01]  /*27c0*/  FMUL.FTZ R17, R81, R22 ;  /* 0x0000001651117220 */ /* 0x000fe20000410000 */
[----:B------:R-:W-:Y:S01]  /*27d0*/  F2FP.BF16.F32.PACK_AB R18, R21, R18 ;  /* 0x000000121512723e */ /* 0x000fe200000010ff */
[----:B------:R-:W-:Y:S01]  /*27e0*/  FFMA.FTZ R16, R16, R48, R35 ;  /* 0x0000003010107223 */ /* 0x000fe20000010023 */
[----:B------:R-:W-:Y:S01]  /*27f0*/  FFMA.FTZ R21, R20, R72, R59 ;  /* 0x0000004814157223 */ /* 0x000fe2000001003b */
[----:B------:R-:W-:Y:S01]  /*2800*/  FFMA.FTZ R17, R17, R47, R36 ;  /* 0x0000002f11117223 */ /* 0x000fe20000010024 */
[----:B------:R-:W-:Y:S01]  /*2810*/  FFMA.FTZ R0, R23, R71, R60 ;  /* 0x0000004717007223 */ /* 0x000fe2000001003c */
[C---:B------:R-:W-:Y:S01]  /*2820*/  FMUL.FTZ R80, R81.reuse, R80 ;  /* 0x0000005051507220 */ /* 0x040fe20000410000 */
[----:B------:R-:W-:Y:S01]  /*2830*/  FMUL.FTZ R19, R81, R108 ;  /* 0x0000006c51137220 */ /* 0x000fe20000410000 */
[----:B------:R-:W-:Y:S01]  /*2840*/  F2FP.BF16.F32.PACK_AB R16, R21, R16 ;  /* 0x000000101510723e */ /* 0x000fe200000010ff */
        /* <DEDUP_REMOVED lines=9> */
[----:B------:R-:W-:Y:S01]  /*28e0*/  F2FP.BF16.F32.PACK_AB R17, R0, R17 ;  /* 0x000000110011723e */ /* 0x000fe200000010ff */
[----:B------:R-:W-:Y:S01]  /*28f0*/  FFMA.FTZ R80, R83, R53, R42 ;  /* 0x0000003553507223 */ /* 0x000fe2000001002a */
[----:B------:R-:W-:Y:S01]  /*2900*/  FFMA.FTZ R87, R85, R77, R66 ;  /* 0x0000004d55577223 */ /* 0x000fe20000010042 */
[----:B------:R-:W-:Y:S01]  /*2910*/  FFMA.FTZ R21, R21, R51, R40 ;  /* 0x0000003315157223 */ /* 0x000fe20000010028 */
[----:B------:R-:W-:Y:S01]  /*2920*/  FFMA.FTZ R22, R88, R54, R41 ;  /* 0x0000003658167223 */ /* 0x000fe20000010029 */
[----:B------:R-:W-:Y:S01]  /*2930*/  FFMA.FTZ R85, R90, R78, R65 ;  /* 0x0000004e5a557223 */ /* 0x000fe20000010041 */
[----:B------:R-:W-:Y:S01]  /*2940*/  FFMA.FTZ R0, R23, R75, R64 ;  /* 0x0000004b17007223 */ /* 0x000fe20000010040 */
[----:B------:R-:W-:Y:S01]  /*2950*/  FFMA.FTZ R83, R82, R76, R63 ;  /* 0x0000004c52537223 */ /* 0x000fe2000001003f */
[----:B0-----:R-:W-:Y:S01]  /*2960*/  @!P3 IMAD.WIDE R28, R79, 0x4, R28 ;  /* 0x000000044f1cb825 */ /* 0x001fe200078e021c */
[----:B------:R-:W-:-:S02]  /*2970*/  F2FP.BF16.F32.PACK_AB R19, R96, R19 ;  /* 0x000000136013723e */ /* 0x000fc400000010ff */
[----:B------:R-:W-:Y:S01]  /*2980*/  F2FP.BF16.F32.PACK_AB R23, R87, R80 ;  /* 0x000000505717723e */ /* 0x000fe200000010ff */
[----:B------:R-:W-:Y:S01]  /*2990*/  IMAD.WIDE.U32 R26, R91, 0x10, R26 ;  /* 0x000000105b1a7825 */ /* 0x000fe200078e001a */
[----:B------:R-:W-:Y:S01]  /*29a0*/  F2FP.BF16.F32.PACK_AB R22, R85, R22 ;  /* 0x000000165516723e */ /* 0x000fe200000010ff */
[----:B------:R0:W-:Y:S01]  /*29b0*/  @!P3 STG.E desc[UR4][R28.64], R81 ;  /* 0x000000511c00b986 */ /* 0x0001e2000c101904 */
[----:B------:R-:W-:Y:S02]  /*29c0*/  F2FP.BF16.F32.PACK_AB R21, R0, R21 ;  /* 0x000000150015723e */ /* 0x000fe400000010ff */
[----:B------:R-:W-:Y:S01]  /*29d0*/  F2FP.BF16.F32.PACK_AB R20, R83, R20 ;  /* 0x000000145314723e */ /* 0x000fe200000010ff */
[----:B------:R0:W-:Y:S01]  /*29e0*/  STG.E.128 desc[UR4][R2.64], R12 ;  /* 0x0000000c02007986 */ /* 0x0001e2000c101d04 */
[----:B------:R-:W-:Y:S02]  /*29f0*/  IADD3 R79, R79, UR10, RZ ;  /* 0x0000000a4f4f7c10 */ /* 0x000fe4000fffe0ff */
[----:B------:R-:W-:Y:S01]  /*2a00*/  SEL R0, RZ, 0x1, P2 ;  /* 0x00000001ff007807 */ /* 0x000fe20001000000 */
[----:B------:R0:W-:Y:S01]  /*2a10*/  STG.E.128 desc[UR4][R24.64], R16 ;  /* 0x0000001018007986 */ /* 0x0001e2000c101d04 */
[----:B------:R-:W-:-:S03]  /*2a20*/  ISETP.GE.AND P3, PT, R79, UR11, PT ;  /* 0x0000000b4f007c0c */ /* 0x000fc6000bf66270 */
[----:B------:R0:W-:Y:S10]  /*2a30*/  STG.E.128 desc[UR4][R26.64], R20 ;  /* 0x000000141a007986 */ /* 0x0001f4000c101d04 */
[----:B------:R-:W-:Y:S05]  /*2a40*/  @!P3 BRA `(.L_x_177) ;  /* 0xffffffdc003cb947 */ /* 0x000fea000383ffff */
[----:B------:R-:W-:Y:S05]  /*2a50*/  EXIT ;  /* 0x000000000000794d */ /* 0x000fea0003800000 */
.L_x_176:
[----:B------:R-:W-:Y:S01]  /*2a60*/  HFMA2.MMA R20, -RZ, RZ, 0, 5.9604644775390625e-08 ;  /* 0x00000001ff147435 */ /* 0x000fe200000001ff */
[----:B------:R-:W-:Y:S02]  /*2a70*/  MOV R123, R0 ;  /* 0x00000000007b7202 */ /* 0x000fe40000000f00 */
[----:B------:R-:W-:Y:S02]  /*2a80*/  MOV R125, 0x1f ;  /* 0x0000001f007d7802 */ /* 0x000fe40000000f00 */
[----:B------:R-:W-:-:S07]  /*2a90*/  MOV R18, 0xffffffff ;  /* 0xffffffff00127802 */ /* 0x000fce0000000f00 */
[----:B-----5:R-:W-:Y:S05]  /*2aa0*/  WARPSYNC.COLLECTIVE R18, `(.L_x_178) ;  /* 0x0000000012087348 */ /* 0x020fea0003c00000 */
[----:B------:R0:W1:Y:S02]  /*2ab0*/  SHFL.BFLY P5, R121, R123, R20, R125 ;  /* 0x0c0000147b797389 */ /* 0x00006400000a007d */
[----:B01---5:R-:W-:Y:S01]  /*2ac0*/  ENDCOLLECTIVE ;  /* 0x000000000000791b */ /* 0x023fe20003800000 */
.L_x_178:
[----:B------:R-:W-:Y:S01]  /*2ad0*/  HFMA2.MMA R20, -RZ, RZ, 0, 1.1920928955078125e-07 ;  /* 0x00000002ff147435 */ /* 0x000fe200000001ff */
[----:B------:R-:W-:-:S05]  /*2ae0*/  MOV R3, R121 ;  /* 0x0000007900037202 */ /* 0x000fca0000000f00 */
[----:B------:R-:W-:-:S05]  /*2af0*/  FADD.FTZ R3, R0, R3 ;  /* 0x0000000300037221 */ /* 0x000fca0000010000 */
[----:B------:R-:W-:-:S07]  /*2b00*/  MOV R123, R3 ;  /* 0x00000003007b7202 */ /* 0x000fce0000000f00 */
[----:B------:R-:W-:Y:S05]  /*2b10*/  WARPSYNC.COLLECTIVE R18, `(.L_x_179) ;  /* 0x0000000012087348 */ /* 0x000fea0003c00000 */
[----:B------:R0:W1:Y:S02]  /*2b20*/  SHFL.BFLY P5, R121, R123, R20, R125 ;  /* 0x0c0000147b797389 */ /* 0x00006400000a007d */
[----:B01----:R-:W-:Y:S01]  /*2b30*/  ENDCOLLECTIVE ;  /* 0x000000000000791b */ /* 0x003fe20003800000 */
.L_x_179:
[----:B------:R-:W-:Y:S01]  /*2b40*/  HFMA2.MMA R20, -RZ, RZ, 0, 2.384185791015625e-07 ;  /* 0x00000004ff147435 */ /* 0x000fe200000001ff */
[----:B------:R-:W-:-:S05]  /*2b50*/  MOV R2, R121 ;  /* 0x0000007900027202 */ /* 0x000fca0000000f00 */
[----:B------:R-:W-:-:S05]  /*2b60*/  FADD.FTZ R14, R3, R2 ;  /* 0x00000002030e7221 */ /* 0x000fca0000010000 */
[----:B------:R-:W-:-:S07]  /*2b70*/  MOV R123, R14 ;  /* 0x0000000e007b7202 */ /* 0x000fce0000000f00 */
[----:B------:R-:W-:Y:S05]  /*2b80*/  WARPSYNC.COLLECTIVE R18, `(.L_x_180) ;  /* 0x0000000012087348 */ /* 0x000fea0003c00000 */
[----:B------:R0:W1:Y:S02]  /*2b90*/  SHFL.BFLY P5, R121, R123, R20, R125 ;  /* 0x0c0000147b797389 */ /* 0x00006400000a007d */
[----:B01----:R-:W-:Y:S01]  /*2ba0*/  ENDCOLLECTIVE ;  /* 0x000000000000791b */ /* 0x003fe20003800000 */
.L_x_180:
[----:B------:R-:W-:Y:S01]  /*2bb0*/  HFMA2.MMA R20, -RZ, RZ, 0, 4.76837158203125e-07 ;  /* 0x00000008ff147435 */ /* 0x000fe200000001ff */
[----:B------:R-:W-:-:S05]  /*2bc0*/  MOV R119, R121 ;  /* 0x0000007900777202 */ /* 0x000fca0000000f00 */
[----:B------:R-:W-:-:S05]  /*2bd0*/  FADD.FTZ R119, R14, R119 ;  /* 0x000000770e777221 */ /* 0x000fca0000010000 */
[----:B------:R-:W-:-:S07]  /*2be0*/  MOV R123, R119 ;  /* 0x00000077007b7202 */ /* 0x000fce0000000f00 */
[----:B------:R-:W-:Y:S05]  /*2bf0*/  WARPSYNC.COLLECTIVE R18, `(.L_x_181) ;  /* 0x0000000012087348 */ /* 0x000fea0003c00000 */
[----:B------:R0:W1:Y:S02]  /*2c00*/  SHFL.BFLY P5, R121, R123, R20, R125 ;  /* 0x0c0000147b797389 */ /* 0x00006400000a007d */
[----:B01----:R-:W-:Y:S01]  /*2c10*/  ENDCOLLECTIVE ;  /* 0x000000000000791b */ /* 0x003fe20003800000 */
.L_x_181:
[----:B------:R-:W-:Y:S01]  /*2c20*/  HFMA2.MMA R20, -RZ, RZ, 0, 9.5367431640625e-07 ;  /* 0x00000010ff147435 */ /* 0x000fe200000001ff */
[----:B------:R-:W-:-:S05]  /*2c30*/  MOV R2, R121 ;  /* 0x0000007900027202 */ /* 0x000fca0000000f00 */
[----:B------:R-:W-:-:S05]  /*2c40*/  FADD.FTZ R16, R119, R2 ;  /* 0x0000000277107221 */ /* 0x000fca0000010000 */
[----:B------:R-:W-:-:S07]  /*2c50*/  MOV R123, R16 ;  /* 0x00000010007b7202 */ /* 0x000fce0000000f00 */
[----:B------:R-:W-:Y:S05]  /*2c60*/  WARPSYNC.COLLECTIVE R18, `(.L_x_182) ;  /* 0x0000000012087348 */ /* 0x000fea0003c00000 */
[----:B------:R0:W1:Y:S02]  /*2c70*/  SHFL.BFLY P5, R121, R123, R20, R125 ;  /* 0x0c0000147b797389 */ /* 0x00006400000a007d */
[----:B01----:R-:W-:Y:S01]  /*2c80*/  ENDCOLLECTIVE ;  /* 0x000000000000791b */ /* 0x003fe20003800000 */
.L_x_182:
[----:B------:R-:W-:Y:S01]  /*2c90*/  HFMA2.MMA R20, -RZ, RZ, 0, 5.9604644775390625e-08 ;  /* 0x00000001ff147435 */ /* 0x000fe200000001ff */
[----:B------:R-:W-:-:S04]  /*2ca0*/  FADD.FTZ R2, R16, R121 ;  /* 0x0000007910027221 */ /* 0x000fc80000010000 */
        /* <DEDUP_REMOVED lines=49> */
[----:B------:R-:W-:-:S07]  /*2fc0*/  MOV R123, R0 ;  /* 0x00000000007b7202 */ /* 0x000fce0000000f00 */
[----:B------:R-:W-:Y:S05]  /*2fd0*/  WARPSYNC.COLLECTIVE R18, `(.L_x_183) ;  /* 0x0000000012087348 */ /* 0x000fea0003c00000 */
[----:B------:R0:W1:Y:S02]  /*2fe0*/  SHFL.BFLY P5, R121, R123, R20, R125 ;  /* 0x0c0000147b797389 */ /* 0x00006400000a007d */
[----:B01----:R-:W-:Y:S01]  /*2ff0*/  ENDCOLLECTIVE ;  /* 0x000000000000791b */ /* 0x003fe20003800000 */
.L_x_183:
[----:B------:R-:W-:Y:S01]  /*3000*/  HFMA2.MMA R20, -RZ, RZ, 0, 1.1920928955078125e-07 ;  /* 0x00000002ff147435 */ /* 0x000fe200000001ff */
[----:B------:R-:W-:-:S05]  /*3010*/  MOV R3, R121 ;  /* 0x0000007900037202 */ /* 0x000fca0000000f00 */
[----:B------:R-:W-:-:S05]  /*3020*/  FADD.FTZ R3, R0, R3 ;  /* 0x0000000300037221 */ /* 0x000fca0000010000 */
[----:B------:R-:W-:-:S07]  /*3030*/  MOV R123, R3 ;  /* 0x00000003007b7202 */ /* 0x000fce0000000f00 */
[----:B------:R-:W-:Y:S05]  /*3040*/  WARPSYNC.COLLECTIVE R18, `(.L_x_184) ;  /* 0x0000000012087348 */ /* 0x000fea0003c00000 */
[----:B------:R0:W1:Y:S02]  /*3050*/  SHFL.BFLY P5, R121, R123, R20, R125 ;  /* 0x0c0000147b797389 */ /* 0x00006400000a007d */
[----:B01----:R-:W-:Y:S01]  /*3060*/  ENDCOLLECTIVE ;  /* 0x000000000000791b */ /* 0x003fe20003800000 */
.L_x_184:
[----:B------:R-:W-:Y:S01]  /*3070*/  HFMA2.MMA R20, -RZ, RZ, 0, 2.384185791015625e-07 ;  /* 0x00000004ff147435 */ /* 0x000fe200000001ff */
[----:B------:R-:W-:-:S05]  /*3080*/  MOV R14, R121 ;  /* 0x00000079000e7202 */ /* 0x000fca0000000f00 */
[----:B------:R-:W-:-:S05]  /*3090*/  FADD.FTZ R14, R3, R14 ;  /* 0x0000000e030e7221 */ /* 0x000fca0000010000 */
[----:B------:R-:W-:-:S07]  /*30a0*/  MOV R123, R14 ;  /* 0x0000000e007b7202 */ /* 0x000fce0000000f00 */
[----:B------:R-:W-:Y:S05]  /*30b0*/  WARPSYNC.COLLECTIVE R18, `(.L_x_185) ;  /* 0x0000000012087348 */ /* 0x000fea0003c00000 */
[----:B------:R0:W1:Y:S02]  /*30c0*/  SHFL.BFLY P5, R121, R123, R20, R125 ;  /* 0x0c0000147b797389 */ /* 0x00006400000a007d */
[----:B01----:R-:W-:Y:S01]  /*30d0*/  ENDCOLLECTIVE ;  /* 0x000000000000791b */ /* 0x003fe20003800000 */
.L_x_185:
[----:B------:R-:W-:Y:S01]  /*30e0*/  HFMA2.MMA R20, -RZ, RZ, 0, 4.76837158203125e-07 ;  /* 0x00000008ff147435 */ /* 0x000fe200000001ff */
[----:B------:R-:W-:-:S05]  /*30f0*/  MOV R119, R121 ;  /* 0x0000007900777202 */ /* 0x000fca0000000f00 */
[----:B------:R-:W-:-:S05]  /*3100*/  FADD.FTZ R119, R14, R119 ;  /* 0x000000770e777221 */ /* 0x000fca0000010000 */
[----:B------:R-:W-:-:S07]  /*3110*/  MOV R123, R119 ;  /* 0x00000077007b7202 */ /* 0x000fce0000000f00 */
[----:B------:R-:W-:Y:S05]  /*3120*/  WARPSYNC.COLLECTIVE R18, `(.L_x_186) ;  /* 0x0000000012087348 */ /* 0x000fea0003c00000 */
[----:B------:R0:W1:Y:S02]  /*3130*/  SHFL.BFLY P5, R121, R123, R20, R125 ;  /* 0x0c0000147b797389 */ /* 0x00006400000a007d */
[----:B01----:R-:W-:Y:S01]  /*3140*/  ENDCOLLECTIVE ;  /* 0x000000000000791b */ /* 0x003fe20003800000 */
.L_x_186:
[----:B------:R-:W-:Y:S01]  /*3150*/  HFMA2.MMA R20, -RZ, RZ, 0, 9.5367431640625e-07 ;  /* 0x00000010ff147435 */ /* 0x000fe200000001ff */
[----:B------:R-:W-:-:S05]  /*3160*/  MOV R16, R121 ;  /* 0x0000007900107202 */ /* 0x000fca0000000f00 */
[----:B------:R-:W-:-:S05]  /*3170*/  FADD.FTZ R16, R119, R16 ;  /* 0x0000001077107221 */ /* 0x000fca0000010000 */
[----:B------:R-:W-:-:S07]  /*3180*/  MOV R123, R16 ;  /* 0x00000010007b7202 */ /* 0x000fce0000000f00 */
[----:B------:R-:W-:Y:S05]  /*3190*/  WARPSYNC.COLLECTIVE R18, `(.L_x_187) ;  /* 0x0000000012087348 */ /* 0x000fea0003c00000 */
[----:B------:R0:W1:Y:S02]  /*31a0*/  SHFL.BFLY P5, R121, R123, R20, R125 ;  /* 0x0c0000147b797389 */ /* 0x00006400000a007d */
[----:B01----:R-:W-:Y:S01]  /*31b0*/  ENDCOLLECTIVE ;  /* 0x000000000000791b */ /* 0x003fe20003800000 */
.L_x_187:
[----:B------:R-:W-:Y:S05]  /*31c0*/  BRA `(.L_x_188) ;  /* 0xffffffec004c7947 */ /* 0x000fea000383ffff */
.L_x_189:
        /* <DEDUP_REMOVED lines=11> */
.L_x_23209:


//--------------------- .text._ZN10layer_norm13ln_fwd_kernelINS_13Kernel_traitsI13__nv_bfloat16S2_S2_S2_fjLj6144ELj1ELj1ELj8ELj16ENS_18Kernel_traits_baseILj6144ES2_S2_S2_S2_fjLj256EEEEELb0ELb0ELb1ELb0EEEvNS_9FwdParamsE --------------------------
	.section	.text._ZN10layer_norm13ln_fwd_kernelINS_13Kernel_traitsI13__nv_bfloat16S2_S2_S2_fjLj6144ELj1ELj1ELj8ELj16ENS_18Kernel_traits_baseILj6144ES2_S2_S2_S2_fjLj256EEEEELb0ELb0ELb1ELb0EEEvNS_9FwdParamsE,"ax",@progbits
	.align	128
        .global         _ZN10layer_norm13ln_fwd_kernelINS_13Kernel_traitsI13__nv_bfloat16S2_S2_S2_fjLj6144ELj1ELj1ELj8ELj16ENS_18Kernel_traits_baseILj6144ES2_S2_S2_S2_fjLj256EEEEELb0ELb0ELb1ELb0EEEvNS_9FwdParamsE
        .type           _ZN10layer_norm13ln_fwd_kernelINS_13Kernel_traitsI13__nv_bfloat16S2_S2_S2_fjLj6144ELj1ELj1ELj8ELj16ENS_18Kernel_traits_baseILj6144ES2_S2_S2_S2_fjLj256EEEEELb0ELb0ELb1ELb0EEEvNS_9FwdParamsE,@function
        .size           _ZN10layer_norm13ln_fwd_kernelINS_13Kernel_traitsI13__nv_bfloat16S2_S2_S2_fjLj6144ELj1ELj1ELj8ELj16ENS_18Kernel_traits_baseILj6144ES2_S2_S2_S2_fjLj256EEEEELb0ELb0ELb1ELb0EEEvNS_9FwdParamsE,(.L_x_23210 - _ZN10layer_norm13ln_fwd_kernelINS_13Kernel_traitsI13__nv_bfloat16S2_S2_S2_fjLj6144ELj1ELj1ELj8ELj16ENS_18Kernel_traits_baseILj6144ES2_S2_S2_S2_fjLj256EEEEELb0ELb0ELb1ELb0EEEvNS_9FwdParamsE)
        .other          _ZN10layer_norm13ln_fwd_kernelINS_13Kernel_traitsI13__nv_bfloat16S2_S2_S2_fjLj6144ELj1ELj1ELj8ELj16ENS_18Kernel_traits_baseILj6144ES2_S2_S2_S2_fjLj256EEEEELb0ELb0ELb1ELb0EEEvNS_9FwdParamsE,@"STO_CUDA_ENTRY STV_DEFAULT"
_ZN10layer_norm13ln_fwd_kernelINS_13Kernel_traitsI13__nv_bfloat16S2_S2_S2_fjLj6144ELj1ELj1ELj8ELj16ENS_18Kernel_traits_baseILj6144ES2_S2_S2_S2_fjLj256EEEEELb0ELb0ELb1ELb0EEEvNS_9FwdParamsE:
.text._ZN10layer_norm13ln_fwd_kernelINS_13Kernel_traitsI13__nv_bfloat16S2_S2_S2_fjLj6144ELj1ELj1ELj8ELj16ENS_18Kernel_traits_baseILj6144ES2_S2_S2_S2_fjLj256EEEEELb0ELb0ELb1ELb0EEEvNS_9FwdParamsE:
[----:B------:R-:W-:Y:S01]  /*0000*/  LDC R1, c[0x0][0x28] ;  /* 0x00000a00ff017b82 */ /* 0x000fe20000000800 */
[----:B------:R-:W0:Y:S07]  /*0010*/  S2R R0, SR_TID.X ;  /* 0x0000000000007919 */ /* 0x000e2e0000002100 */
[----:B------:R-:W1:Y:S01]  /*0020*/  LDC R32, c[0x0][0x218] ;  /* 0x00008600ff207b82 */ /* 0x000e620000000800 */
[----:B------:R-:W-:Y:S01]  /*0030*/  ULDC.64 UR4, c[0x0][0x208] ;  /* 0x0000820000047ab9 */ /* 0x000fe20000000a00 */
[----:B------:R-:W-:Y:S01]  /*0040*/  BSSY B0, `(.L_x_190) ;  /* 0x000001b000007945 */ /* 0x000fe20003800000 */
[----:B-1----:R-:W-:-:S04]  /*0050*/  SHF.R.S32.HI R3, RZ, 0x1f, R32 ;  /* 0x0000001fff037819 */ /* 0x002fc80000011420 */
[----:B------:R-:W-:Y:S02]  /*0060*/  LEA.HI R32, R3, R32, RZ, 0x3 ;  /* 0x0000002003207211 */ /* 0x000fe400078f18ff */
[----:B0-----:R-:W-:-:S04]  /*0070*/  LOP3.LUT R2, R0, 0xff, RZ, 0xc0, !PT ;  /* 0x000000ff00027812 */ /* 0x001fc800078ec0ff */
[----:B------:R-:W-:Y:S02]  /*0080*/  LOP3.LUT R3, R2, 0xff, RZ, 0x3c, !PT ;  /* 0x000000ff02037812 */ /* 0x000fe400078e3cff */
[----:B------:R-:W-:Y:S02]  /*0090*/  MOV R13, R2 ;  /* 0x00000002000d7202 */ /* 0x000fe40000000f00 */
[----:B------:R-:W-:-:S04]  /*00a0*/  LEA.HI.SX32 R3, R32, R3, 0x1d ;  /* 0x0000000320037211 */ /* 0x000fc800078feaff */
[C---:B------:R-:W-:Y:S02]  /*00b0*/  LOP3.LUT P5, RZ, R3.reuse, 0xffffff00, RZ, 0xc0, !PT ;  /* 0xffffff0003ff7812 */ /* 0x040fe400078ac0ff */
[C---:B------:R-:W-:Y:S02]  /*00c0*/  ISETP.GE.U32.AND P4, PT, R3.reuse, 0x200, PT ;  /* 0x000002000300780c */ /* 0x040fe40003f86070 */
[----:B------:R-:W-:-:S09]  /*00d0*/  ISETP.GE.U32.AND P3, PT, R3, 0x300, PT ;  /* 0x000003000300780c */ /* 0x000fd20003f66070 */
        /* <DEDUP_REMOVED lines=17> */
.L_x_191:
[----:B------:R-:W-:Y:S05]  /*01f0*/  BSYNC B0 ;  /* 0x0000000000007941 */ /* 0x000fea0003800000 */
.L_x_190:
        /* <DEDUP_REMOVED lines=18> */
.L_x_193:
[----:B------:R-:W-:Y:S05]  /*0320*/  BSYNC B0 ;  /* 0x0000000000007941 */ /* 0x000fea0003800000 */
.L_x_192:
        /* <DEDUP_REMOVED lines=13> */
.L_x_195:
[----:B------:R-:W-:Y:S05]  /*0400*/  BSYNC B0 ;  /* 0x0000000000007941 */ /* 0x000fea0003800000 */
.L_x_194:
[----:B------:R-:W0:Y:S02]  /*0410*/  S2UR UR6, SR_CTAID.X ;  /* 0x00000000000679c3 */ /* 0x000e240000002500 */
[----:B0-----:R-:W-:Y:S01]  /*0420*/  LEA.HI R40, R0, UR6, RZ, 0x18 ;  /* 0x0000000600287c11 */ /* 0x001fe2000f8fc0ff */
[----:B------:R-:W-:-:S03]  /*0430*/  ULDC UR6, c[0x0][0x214] ;  /* 0x0000850000067ab9 */ /* 0x000fc60000000800 */
[----:B------:R-:W-:-:S13]  /*0440*/  ISETP.GE.AND P0, PT, R40, UR6, PT ;  /* 0x0000000628007c0c */ /* 0x000fda000bf06270 */
[----:B------:R-:W-:Y:S05]  /*0450*/  @P0 EXIT ;  /* 0x000000000000094d */ /* 0x000fea0003800000 */
[C---:B-----5:R-:W-:Y:S01]  /*0460*/  PRMT R52, R18.reuse, 0x7632, R52 ;  /* 0x0000763212347816 */ /* 0x060fe20000000034 */
[----:B------:R-:W-:Y:S01]  /*0470*/  ULDC.U8 UR6, c[0x0][0x2a0] ;  /* 0x0000a80000067ab9 */ /* 0x000fe20000000000 */
[----:B------:R-:W-:Y:S01]  /*0480*/  SHF.L.U32 R15, R18, 0x10, RZ ;  /* 0x00000010120f7819 */ /* 0x000fe200000006ff */
[----:B------:R-:W-:Y:S01]  /*0490*/  HFMA2.MMA R76, -RZ, RZ, 0, 5.9604644775390625e-08 ;  /* 0x00000001ff4c7435 */ /* 0x000fe200000001ff */
[----:B------:R-:W-:Y:S01]  /*04a0*/  SHF.R.S32.HI R32, RZ, 0x3, R32 ;  /* 0x00000003ff207819 */ /* 0x000fe20000011420 */
[----:B------:R-:W-:Y:S01]  /*04b0*/  IMAD.U32 R6, R38, 0x10000, RZ ;  /* 0x0001000026067824 */ /* 0x000fe200078e00ff */
[C---:B------:R-:W-:Y:S01]  /*04c0*/  PRMT R50, R16.reuse, 0x7632, R50 ;  /* 0x0000763210327816 */ /* 0x040fe20000000032 */
[----:B------:R-:W-:Y:S01]  /*04d0*/  IMAD.U32 R11, R11, 0x10000, RZ ;  /* 0x000100000b0b7824 */ /* 0x000fe200078e00ff */
[----:B------:R-:W-:Y:S01]  /*04e0*/  SHF.L.U32 R13, R16, 0x10, RZ ;  /* 0x00000010100d7819 */ /* 0x000fe200000006ff */
[----:B------:R-:W-:Y:S01]  /*04f0*/  IMAD.U32 R41, R41, 0x10000, RZ ;  /* 0x0001000029297824 */ /* 0x000fe200078e00ff */
[C---:B------:R-:W-:Y:S01]  /*0500*/  PRMT R49, R17.reuse, 0x7632, R49 ;  /* 0x0000763211317816 */ /* 0x040fe20000000031 */
[----:B------:R-:W-:Y:S01]  /*0510*/  IMAD.U32 R46, R46, 0x10000, RZ ;  /* 0x000100002e2e7824 */ /* 0x000fe200078e00ff */
[----:B------:R-:W-:Y:S01]  /*0520*/  SHF.L.U32 R12, R17, 0x10, RZ ;  /* 0x00000010110c7819 */ /* 0x000fe200000006ff */
[C---:B------:R-:W-:Y:S01]  /*0530*/  IMAD.U32 R17, R20.reuse, 0x10000, RZ ;  /* 0x0001000014117824 */ /* 0x040fe200078e00ff */
[----:B------:R-:W-:Y:S01]  /*0540*/  PRMT R55, R23, 0x7632, R55 ;  /* 0x0000763217377816 */ /* 0x000fe20000000037 */
[----:B------:R-:W-:Y:S01]  /*0550*/  IMAD.U32 R49, R49, 0x10000, RZ ;  /* 0x0001000031317824 */ /* 0x000fe200078e00ff */
[----:B------:R-:W-:Y:S01]  /*0560*/  SHF.L.U32 R18, R23, 0x10, RZ ;  /* 0x0000001017127819 */ /* 0x000fe200000006ff */
[----:B------:R-:W-:Y:S01]  /*0570*/  ULDC UR8, c[0x0][0x29c] ;  /* 0x0000a70000087ab9 */ /* 0x000fe20000000800 */
[----:B------:R-:W-:Y:S01]  /*0580*/  PRMT R54, R20, 0x7632, R54 ;  /* 0x0000763214367816 */ /* 0x000fe20000000036 */
[----:B------:R-:W-:Y:S01]  /*0590*/  ULDC UR9, c[0x0][0x290] ;  /* 0x0000a40000097ab9 */ /* 0x000fe20000000800 */
[C---:B------:R-:W-:Y:S01]  /*05a0*/  PRMT R53, R21.reuse, 0x7632, R53 ;  /* 0x0000763215357816 */ /* 0x040fe20000000035 */
[----:B------:R-:W-:Y:S01]  /*05b0*/  ULDC.64 UR10, c[0x0][0x210] ;  /* 0x00008400000a7ab9 */ /* 0x000fe20000000a00 */
[----:B------:R-:W-:Y:S01]  /*05c0*/  SHF.L.U32 R16, R21, 0x10, RZ ;  /* 0x0000001015107819 */ /* 0x000fe200000006ff */
[----:B------:R-:W-:Y:S01]  /*05d0*/  IMAD.U32 R21, R25, 0x10000, RZ ;  /* 0x0001000019157824 */ /* 0x000fe200078e00ff */
[----:B------:R-:W-:Y:S01]  /*05e0*/  SHF.L.U32 R23, R0, 0x5, RZ ;  /* 0x0000000500177819 */ /* 0x000fe200000006ff */
[----:B------:R-:W-:Y:S01]  /*05f0*/  IMAD.U32 R53, R53, 0x10000, RZ ;  /* 0x0001000035357824 */ /* 0x000fe200078e00ff */
[----:B------:R-:W-:-:S02]  /*0600*/  PRMT R58, R24, 0x7632, R58 ;  /* 0x00007632183a7816 */ /* 0x000fc4000000003a */
[----:B------:R-:W-:Y:S02]  /*0610*/  SHF.L.U32 R20, R24, 0x10, RZ ;  /* 0x0000001018147819 */ /* 0x000fe400000006ff */
[----:B------:R-:W-:Y:S02]  /*0620*/  PRMT R60, R25, 0x7632, R60 ;  /* 0x00007632193c7816 */ /* 0x000fe4000000003c */
[----:B------:R-:W-:Y:S02]  /*0630*/  LOP3.LUT R25, R0, 0xe0, RZ, 0xc0, !PT ;  /* 0x000000e000197812 */ /* 0x000fe400078ec0ff */
[----:B------:R-:W-:Y:S01]  /*0640*/  LOP3.LUT R24, R32, 0xff, RZ, 0xc0, !PT ;  /* 0x000000ff20187812 */ /* 0x000fe200078ec0ff */
[----:B------:R-:W-:Y:S01]  /*0650*/  IMAD.U32 R60, R60, 0x10000, RZ ;  /* 0x000100003c3c7824 */ /* 0x000fe200078e00ff */
[C---:B------:R-:W-:Y:S02]  /*0660*/  PRMT R51, R19.reuse, 0x7632, R51 ;  /* 0x0000763213337816 */ /* 0x040fe40000000033 */
[----:B------:R-:W-:-:S02]  /*0670*/  SHF.L.U32 R14, R19, 0x10, RZ ;  /* 0x00000010130e7819 */ /* 0x000fc400000006ff */
[C---:B------:R-:W-:Y:S02]  /*0680*/  PRMT R56, R22.reuse, 0x7632, R56 ;  /* 0x0000763216387816 */ /* 0x040fe40000000038 */
[----:B------:R-:W-:Y:S02]  /*0690*/  SHF.L.U32 R19, R22, 0x10, RZ ;  /* 0x0000001016137819 */ /* 0x000fe400000006ff */
[----:B------:R-:W-:Y:S02]  /*06a0*/  LOP3.LUT R33, R23, 0x3e0, RZ, 0xc0, !PT ;  /* 0x000003e017217812 */ /* 0x000fe400078ec0ff */
[C---:B------:R-:W-:Y:S02]  /*06b0*/  PRMT R62, R26.reuse, 0x7632, R62 ;  /* 0x000076321a3e7816 */ /* 0x040fe4000000003e */
[----:B------:R-:W-:Y:S02]  /*06c0*/  SHF.L.U32 R22, R26, 0x10, RZ ;  /* 0x000000101a167819 */ /* 0x000fe400000006ff */
[----:B------:R-:W-:-:S02]  /*06d0*/  VIADDMNMX R26, R24, -R25, RZ, !PT ;  /* 0x80000019181a7246 */ /* 0x000fc400078001ff */
[----:B------:R-:W-:Y:S02]  /*06e0*/  SHF.R.U32.HI R32, RZ, 0x3, R32 ;  /* 0x00000003ff207819 */ /* 0x000fe40000011620 */
[----:B------:R-:W-:Y:S01]  /*06f0*/  VIADDMNMX R33, R24, -R33, RZ, !PT ;  /* 0x8000002118217246 */ /* 0x000fe200078001ff */
[C---:B------:R-:W-:Y:S01]  /*0700*/  IMAD.U32 R24, R29.reuse, 0x10000, RZ ;  /* 0x000100001d187824 */ /* 0x040fe200078e00ff */
[C---:B------:R-:W-:Y:S02]  /*0710*/  PRMT R59, R28.reuse, 0x7632, R59 ;  /* 0x000076321c3b7816 */ /* 0x040fe4000000003b */
[----:B------:R-:W-:Y:S02]  /*0720*/  SHF.L.U32 R25, R28, 0x10, RZ ;  /* 0x000000101c197819 */ /* 0x000fe400000006ff */
[----:B------:R-:W-:Y:S02]  /*0730*/  PRMT R61, R29, 0x7632, R61 ;  /* 0x000076321d3d7816 */ /* 0x000fe4000000003d */
[----:B------:R-:W-:-:S02]  /*0740*/  LOP3.LUT R29, R32, 0x1fffffe0, RZ, 0xc0, !PT ;  /* 0x1fffffe0201d7812 */ /* 0x000fc400078ec0ff */
[----:B------:R-:W-:Y:S02]  /*0750*/  VIMNMX R28, R26, 0x20, PT ;  /* 0x000000201a1c7848 */ /* 0x000fe40003fe0100 */
[C---:B------:R-:W-:Y:S02]  /*0760*/  PRMT R64, R27.reuse, 0x7632, R64 ;  /* 0x000076321b407816 */ /* 0x040fe40000000040 */
[----:B------:R-:W-:Y:S02]  /*0770*/  IADD3 R28, R28, R29, RZ ;  /* 0x0000001d1c1c7210 */ /* 0x000fe40007ffe0ff */
[----:B------:R-:W-:Y:S02]  /*0780*/  SHF.L.U32 R23, R27, 0x10, RZ ;  /* 0x000000101b177819 */ /* 0x000fe400000006ff */
[----:B------:R-:W-:Y:S02]  /*0790*/  SHF.L.U32 R28, R28, 0x3, RZ ;  /* 0x000000031c1c7819 */ /* 0x000fe400000006ff */
[----:B------:R-:W-:-:S02]  /*07a0*/  PRMT R63, R30, 0x7632, R63 ;  /* 0x000076321e3f7816 */ /* 0x000fc4000000003f */
[----:B------:R-:W-:Y:S02]  /*07b0*/  I2FP.F32.U32 R28, R28 ;  /* 0x0000001c001c7245 */ /* 0x000fe40000201000 */
[----:B------:R-:W-:Y:S02]  /*07c0*/  SHF.L.U32 R27, R30, 0x10, RZ ;  /* 0x000000101e1b7819 */ /* 0x000fe400000006ff */
[----:B------:R0:W1:Y:S01]  /*07d0*/  MUFU.RCP R57, R28 ;  /* 0x0000001c00397308 */ /* 0x0000620000001000 */
[----:B------:R-:W-:Y:S02]  /*07e0*/  VIMNMX R30, R33, 0x20, PT ;  /* 0x00000020211e7848 */ /* 0x000fe40003fe0100 */
[----:B------:R-:W-:Y:S02]  /*07f0*/  PRMT R65, R31, 0x7632, R65 ;  /* 0x000076321f417816 */ /* 0x000fe40000000041 */
[----:B------:R-:W-:Y:S02]  /*0800*/  IADD3 R30, R29, R30, RZ ;  /* 0x0000001e1d1e7210 */ /* 0x000fe40007ffe0ff */
[----:B------:R-:W-:Y:S01]  /*0810*/  ISETP.NE.AND P0, PT, RZ, UR6, PT ;  /* 0x00000006ff007c0c */ /* 0x000fe2000bf05270 */
[----:B------:R-:W-:Y:S01]  /*0820*/  IMAD.U32 R65, R65, 0x10000, RZ ;  /* 0x0001000041417824 */ /* 0x000fe200078e00ff */
[----:B------:R-:W-:Y:S01]  /*0830*/  SHF.L.U32 R4, R36, 0x10, RZ ;  /* 0x0000001024047819 */ /* 0x000fe200000006ff */
[----:B------:R-:W-:Y:S01]  /*0840*/  ULDC.64 UR6, c[0x0][0x230] ;  /* 0x00008c0000067ab9 */ /* 0x000fe20000000a00 */
        /* <DEDUP_REMOVED lines=13> */
[----:B------:R-:W-:Y:S02]  /*0920*/  P2R R70, PR, RZ, 0x1 ;  /* 0x00000001ff467803 */ /* 0x000fe40000000000 */
        /* <DEDUP_REMOVED lines=11> */
[----:B01----:R-:W-:-:S07]  /*09e0*/  SHF.L.U32 R66, R30, 0x3, RZ ;  /* 0x000000031e427819 */ /* 0x003fce00000006ff */
.L_x_281:
[----:B012---:R-:W0:Y:S08]  /*09f0*/  LDC.64 R36, c[0x0][0x280] ;  /* 0x0000a000ff247b82 */ /* 0x007e300000000a00 */
[----:B------:R-:W1:Y:S01]  /*0a00*/  LDC R117, c[0x0][0x218] ;  /* 0x00008600ff757b82 */ /* 0x000e620000000800 */
[----:B0-----:R-:W-:-:S07]  /*0a10*/  IMAD.WIDE R38, R40, 0x4, R36 ;  /* 0x0000000428267825 */ /* 0x001fce00078e0224 */
[----:B------:R-:W0:Y:S01]  /*0a20*/  LDC.64 R36, c[0x0][0x288] ;  /* 0x0000a200ff247b82 */ /* 0x000e220000000a00 */
[----:B------:R-:W2:Y:S01]  /*0a30*/  LDG.E R78, desc[UR4][R38.64] ;  /* 0x00000004264e7981 */ /* 0x000ea2000c1e1900 */
[----:B0-----:R-:W-:-:S05]  /*0a40*/  IMAD.WIDE R36, R40, 0x4, R36 ;  /* 0x0000000428247825 */ /* 0x001fca00078e0224 */
[----:B------:R0:W5:Y:S01]  /*0a50*/  LDG.E R72, desc[UR4][R36.64] ;  /* 0x0000000424487981 */ /* 0x000162000c1e1900 */
[----:B------:R-:W-:Y:S01]  /*0a60*/  BSSY B0, `(.L_x_196) ;  /* 0x0000084000007945 */ /* 0x000fe20003800000 */
[----:B------:R-:W-:Y:S02]  /*0a70*/  MOV R121, RZ ;  /* 0x000000ff00797202 */ /* 0x000fe40000000f00 */
[----:B--2---:R-:W-:-:S13]  /*0a80*/  ISETP.GE.AND P1, PT, R78, 0x1, PT ;  /* 0x000000014e00780c */ /* 0x004fda0003f26270 */
[----:B------:R-:W-:-:S05]  /*0a90*/  @P1 IADD3 R68, R78, -0x1, RZ ;  /* 0xffffffff4e441810 */ /* 0x000fca0007ffe0ff */
[-C--:B-1----:R-:W-:Y:S02]  /*0aa0*/  @P1 IMAD R74, R68, R117.reuse, RZ ;  /* 0x00000075444a1224 */ /* 0x082fe400078e02ff */
[----:B------:R-:W-:-:S03]  /*0ab0*/  IMAD R68, R40, R117, RZ ;  /* 0x0000007528447224 */ /* 0x000fc600078e02ff */
[----:B------:R-:W-:Y:S02]  /*0ac0*/  @P1 SHF.R.S32.HI R119, RZ, 0x1f, R74 ;  /* 0x0000001fff771819 */ /* 0x000fe4000001144a */
[----:B------:R-:W-:Y:S02]  /*0ad0*/  SHF.R.S32.HI R69, RZ, 0x1f, R68 ;  /* 0x0000001fff457819 */ /* 0x000fe40000011444 */
[----:B------:R-:W-:Y:S02]  /*0ae0*/  @P1 LEA.HI R119, R119, R74, RZ, 0x3 ;  /* 0x0000004a77771211 */ /* 0x000fe400078f18ff */
[----:B------:R-:W-:Y:S02]  /*0af0*/  LEA.HI R69, R69, R68, RZ, 0x3 ;  /* 0x0000004445457211 */ /* 0x000fe400078f18ff */
[----:B------:R-:W-:Y:S02]  /*0b00*/  @P1 LEA.HI.SX32 R121, R119, R2, 0x1d ;  /* 0x0000000277791211 */ /* 0x000fe400078feaff */
[----:B------:R-:W-:-:S02]  /*0b10*/  SHF.R.S32.HI R74, RZ, 0x1f, R40 ;  /* 0x0000001fff4a7819 */ /* 0x000fc40000011428 */
[----:B------:R-:W-:Y:S01]  /*0b20*/  LEA.HI.SX32 R119, R69, R2, 0x1d ;  /* 0x0000000245777211 */ /* 0x000fe200078feaff */
[----:B0-----:R-:W-:Y:S06]  /*0b30*/  @!P5 BRA `(.L_x_197) ;  /* 0x0000000400d8d947 */ /* 0x001fec0003800000 */
[----:B------:R-:W-:Y:S01]  /*0b40*/  ISETP.NE.U32.AND P0, PT, RZ, UR6, PT ;  /* 0x00000006ff007c0c */ /* 0x000fe2000bf05070 */
[----:B------:R-:W0:Y:S03]  /*0b50*/  @P1 LDC.64 R38, c[0x0][0x220] ;  /* 0x00008800ff261b82 */ /* 0x000e260000000a00 */
[----:B------:R-:W-:-:S13]  /*0b60*/  ISETP.NE.AND.EX P0, PT, RZ, UR7, PT, P0 ;  /* 0x00000007ff007c0c */ /* 0x000fda000bf05300 */
[----:B------:R-:W1:Y:S01]  /*0b70*/  @P0 LDC.64 R36, c[0x0][0x230] ;  /* 0x00008c00ff240b82 */ /* 0x000e620000000a00 */
[----:B0-----:R-:W-:-:S05]  /*0b80*/  @P1 IMAD.WIDE.U32 R38, R121, 0x10, R38 ;  /* 0x0000001079261825 */ /* 0x001fca00078e0026 */
[----:B------:R0:W5:Y:S01]  /*0b90*/  @P1 LDG.E.128 R28, desc[UR4][R38.64] ;  /* 0x00000004261c1981 */ /* 0x000162000c1e1d00 */
[----:B-1----:R-:W-:-:S05]  /*0ba0*/  @P0 IMAD.WIDE.U32 R36, R119, 0x10, R36 ;  /* 0x0000001077240825 */ /* 0x002fca00078e0024 */
[----:B------:R0:W5:Y:S01]  /*0bb0*/  @P0 LDG.E.128 R32, desc[UR4][R36.64] ;  /* 0x0000000424200981 */ /* 0x000162000c1e1d00 */
[----:B------:R-:W-:Y:S01]  /*0bc0*/  ISETP.GT.AND P2, PT, R78, RZ, PT ;  /* 0x000000ff4e00720c */ /* 0x000fe20003f44270 */
[----:B------:R-:W-:-:S12]  /*0bd0*/  BSSY B1, `(.L_x_198) ;  /* 0x000000a000017945 */ /* 0x000fd80003800000 */
[----:B0-----:R-:W-:Y:S05]  /*0be0*/  @P2 BRA `(.L_x_199) ;  /* 0x0000000000102947 */ /* 0x001fea0003800000 */
[----:B------:R-:W-:Y:S01]  /*0bf0*/  MOV R67, RZ ;  /* 0x000000ff00437202 */ /* 0x000fe20000000f00 */
[----:B------:R-:W-:Y:S06]  /*0c00*/  @!P0 BRA `(.L_x_200) ;  /* 0x0000000000188947 */ /* 0x000fec0003800000 */
[----:B-----5:R-:W-:Y:S01]  /*0c10*/  IMAD.U32 R67, R32, 0x10000, RZ ;  /* 0x0001000020437824 */ /* 0x020fe200078e00ff */
[----:B------:R-:W-:Y:S06]  /*0c20*/  BRA `(.L_x_200) ;  /* 0x0000000000107947 */ /* 0x000fec0003800000 */
.L_x_199:
[----:B-----5:R-:W-:Y:S02]  /*0c30*/  SHF.L.U32 R67, R28, 0x10, RZ ;  /* 0x000000101c437819 */ /* 0x020fe400000006ff */
[----:B------:R-:W-:-:S03]  /*0c40*/  @P0 SHF.L.U32 R36, R32, 0x10, RZ ;  /* 0x0000001020240819 */ /* 0x000fc600000006ff */
[----:B------:R-:W-:-:S04]  /*0c50*/  FMUL.FTZ R67, R67, UR8 ;  /* 0x0000000843437c20 */ /* 0x000fc80008410000 */
[----:B------:R-:W-:-:S07]  /*0c60*/  @P0 FADD.FTZ R67, R36, R67 ;  /* 0x0000004324430221 */ /* 0x000fce0000010000 */
.L_x_200:
[----:B------:R-:W-:Y:S05]  /*0c70*/  BSYNC B1 ;  /* 0x0000000000017941 */ /* 0x000fea0003800000 */
.L_x_198:
[----:B------:R-:W-:Y:S04]  /*0c80*/  BSSY B1, `(.L_x_201) ;  /* 0x000000d000017945 */ /* 0x000fe80003800000 */
[----:B------:R-:W-:Y:S05]  /*0c90*/  @P2 BRA `(.L_x_202) ;  /* 0x0000000000142947 */ /* 0x000fea0003800000 */
[----:B------:R-:W-:Y:S01]  /*0ca0*/  HFMA2.MMA R71, -RZ, RZ, 0, 0 ;  /* 0x00000000ff477435 */ /* 0x000fe200000001ff */
[----:B------:R-:W-:Y:S10]  /*0cb0*/  @!P0 BRA `(.L_x_203) ;  /* 0x0000000000248947 */ /* 0x000ff40003800000 */
[----:B-----5:R-:W-:-:S04]  /*0cc0*/  PRMT R71, R32, 0x7632, R71 ;  /* 0x0000763220477816 */ /* 0x020fc80000000047 */
[----:B------:R-:W-:Y:S01]  /*0cd0*/  SHF.L.U32 R71, R71, 0x10, RZ ;  /* 0x0000001047477819 */ /* 0x000fe200000006ff */
[----:B------:R-:W-:Y:S06]  /*0ce0*/  BRA `(.L_x_203) ;  /* 0x0000000000187947 */ /* 0x000fec0003800000 */
.L_x_202:
[----:B-----5:R-:W-:Y:S02]  /*0cf0*/  PRMT R36, R28, 0x7632, R36 ;  /* 0x000076321c247816 */ /* 0x020fe40000000024 */
[----:B------:R-:W-:-:S03]  /*0d00*/  @P0 PRMT R37, R32, 0x7632, R37 ;  /* 0x0000763220250816 */ /* 0x000fc60000000025 */
[----:B------:R-:W-:Y:S01]  /*0d10*/  IMAD.U32 R36, R36, 0x10000, RZ ;  /* 0x0001000024247824 */ /* 0x000fe200078e00ff */
[----:B------:R-:W-:-:S03]  /*0d20*/  @P0 SHF.L.U32 R38, R37, 0x10, RZ ;  /* 0x0000001025260819 */ /* 0x000fc600000006ff */
[----:B------:R-:W-:-:S04]  /*0d30*/  FMUL.FTZ R71, R36, UR8 ;  /* 0x0000000824477c20 */ /* 0x000fc80008410000 */
[----:B------:R-:W-:-:S07]  /*0d40*/  @P0 FADD.FTZ R71, R38, R71 ;  /* 0x0000004726470221 */ /* 0x000fce0000010000 */
.L_x_203:
[----:B------:R-:W-:Y:S05]  /*0d50*/  BSYNC B1 ;  /* 0x0000000000017941 */ /* 0x000fea0003800000 */
.L_x_201:
[----:B------:R-:W-:Y:S04]  /*0d60*/  BSSY B1, `(.L_x_204) ;  /* 0x000000a000017945 */ /* 0x000fe80003800000 */
[----:B------:R-:W-:Y:S05]  /*0d70*/  @P2 BRA `(.L_x_205) ;  /* 0x0000000000102947 */ /* 0x000fea0003800000 */
[----:B------:R-:W-:Y:S01]  /*0d80*/  MOV R73, RZ ;  /* 0x000000ff00497202 */ /* 0x000fe20000000f00 */
[----:B------:R-:W-:Y:S06]  /*0d90*/  @!P0 BRA `(.L_x_206) ;  /* 0x0000000000188947 */ /* 0x000fec0003800000 */
[----:B-----5:R-:W-:Y:S01]  /*0da0*/  SHF.L.U32 R73, R33, 0x10, RZ ;  /* 0x0000001021497819 */ /* 0x020fe200000006ff */
[----:B------:R-:W-:Y:S06]  /*0db0*/  BRA `(.L_x_206) ;  /* 0x0000000000107947 */ /* 0x000fec0003800000 */
.L_x_205:
[----:B-----5:R-:W-:Y:S01]  /*0dc0*/  SHF.L.U32 R73, R29, 0x10, RZ ;  /* 0x000000101d497819 */ /* 0x020fe200000006ff */
[----:B------:R-:W-:-:S04]  /*0dd0*/  @P0 IMAD.U32 R36, R33, 0x10000, RZ ;  /* 0x0001000021240824 */ /* 0x000fc800078e00ff */
[----:B------:R-:W-:-:S04]  /*0de0*/  FMUL.FTZ R73, R73, UR8 ;  /* 0x0000000849497c20 */ /* 0x000fc80008410000 */
[----:B------:R-:W-:-:S07]  /*0df0*/  @P0 FADD.FTZ R73, R36, R73 ;  /* 0x0000004924490221 */ /* 0x000fce0000010000 */
.L_x_206:
[----:B------:R-:W-:Y:S05]  /*0e00*/  BSYNC B1 ;  /* 0x0000000000017941 */ /* 0x000fea0003800000 */
.L_x_204:
[----:B------:R-:W-:Y:S04]  /*0e10*/  BSSY B1, `(.L_x_207) ;  /* 0x000000d000017945 */ /* 0x000fe80003800000 */
[----:B------:R-:W-:Y:S05]  /*0e20*/  @P2 BRA `(.L_x_208) ;  /* 0x0000000000142947 */ /* 0x000fea0003800000 */
[----:B------:R-:W-:Y:S01]  /*0e30*/  HFMA2.MMA R75, -RZ, RZ, 0, 0 ;  /* 0x00000000ff4b7435 */ /* 0x000fe200000001ff */
[----:B------:R-:W-:Y:S10]  /*0e40*/  @!P0 BRA `(.L_x_209) ;  /* 0x0000000000248947 */ /* 0x000ff40003800000 */
[----:B-----5:R-:W-:-:S04]  /*0e50*/  PRMT R75, R33, 0x7632, R75 ;  /* 0x00007632214b7816 */ /* 0x020fc8000000004b */
[----:B------:R-:W-:Y:S01]  /*0e60*/  SHF.L.U32 R75, R75, 0x10, RZ ;  /* 0x000000104b4b7819 */ /* 0x000fe200000006ff */
[----:B------:R-:W-:Y:S06]  /*0e70*/  BRA `(.L_x_209) ;  /* 0x0000000000187947 */ /* 0x000fec0003800000 */
.L_x_208:
[----:B-----5:R-:W-:Y:S02]  /*0e80*/  PRMT R36, R29, 0x7632, R36 ;  /* 0x000076321d247816 */ /* 0x020fe40000000024 */
[----:B------:R-:W-:Y:S02]  /*0e90*/  @P0 PRMT R37, R33, 0x7632, R37 ;  /* 0x0000763221250816 */ /* 0x000fe40000000025 */
[----:B------:R-:W-:Y:S02]  /*0ea0*/  SHF.L.U32 R36, R36, 0x10, RZ ;  /* 0x0000001024247819 */ /* 0x000fe400000006ff */
[----:B------:R-:W-:-:S03]  /*0eb0*/  @P0 SHF.L.U32 R38, R37, 0x10, RZ ;  /* 0x0000001025260819 */ /* 0x000fc600000006ff */
[----:B------:R-:W-:-:S04]  /*0ec0*/  FMUL.FTZ R75, R36, UR8 ;  /* 0x00000008244b7c20 */ /* 0x000fc80008410000 */
[----:B------:R-:W-:-:S07]  /*0ed0*/  @P0 FADD.FTZ R75, R38, R75 ;  /* 0x0000004b264b0221 */ /* 0x000fce0000010000 */
.L_x_209:
[----:B------:R-:W-:Y:S05]  /*0ee0*/  BSYNC B1 ;  /* 0x0000000000017941 */ /* 0x000fea0003800000 */
.L_x_207:
[----:B------:R-:W-:Y:S04]  /*0ef0*/  BSSY B1, `(.L_x_210) ;  /* 0x000000a000017945 */ /* 0x000fe80003800000 */
[----:B------:R-:W-:Y:S05]  /*0f00*/  @P2 BRA `(.L_x_211) ;  /* 0x0000000000102947 */ /* 0x000fea0003800000 */
[----:B------:R-:W-:Y:S01]  /*0f10*/  IMAD.MOV.U32 R77, RZ, RZ, RZ ;  /* 0x000000ffff4d7224 */ /* 0x000fe200078e00ff */
[----:B------:R-:W-:Y:S06]  /*0f20*/  @!P0 BRA `(.L_x_212) ;  /* 0x0000000000188947 */ /* 0x000fec0003800000 */
[----:B-----5:R-:W-:Y:S01]  /*0f30*/  SHF.L.U32 R77, R34, 0x10, RZ ;  /* 0x00000010224d7819 */ /* 0x020fe200000006ff */
[----:B------:R-:W-:Y:S06]  /*0f40*/  BRA `(.L_x_212) ;  /* 0x0000000000107947 */ /* 0x000fec0003800000 */
.L_x_211:
[----:B-----5:R-:W-:Y:S02]  /*0f50*/  SHF.L.U32 R77, R30, 0x10, RZ ;  /* 0x000000101e4d7819 */ /* 0x020fe400000006ff */
[----:B------:R-:W-:-:S03]  /*0f60*/  @P0 SHF.L.U32 R36, R34, 0x10, RZ ;  /* 0x0000001022240819 */ /* 0x000fc600000006ff */
[----:B------:R-:W-:-:S04]  /*0f70*/  FMUL.FTZ R77, R77, UR8 ;  /* 0x000000084d4d7c20 */ /* 0x000fc80008410000 */
[----:B------:R-:W-:-:S07]  /*0f80*/  @P0 FADD.FTZ R77, R36, R77 ;  /* 0x0000004d244d0221 */ /* 0x000fce0000010000 */
.L_x_212:
[----:B------:R-:W-:Y:S05]  /*0f90*/  BSYNC B1 ;  /* 0x0000000000017941 */ /* 0x000fea0003800000 */
.L_x_210:
[----:B------:R-:W-:Y:S04]  /*0fa0*/  BSSY B1, `(.L_x_213) ;  /* 0x000000d000017945 */ /* 0x000fe80003800000 */
[----:B------:R-:W-:Y:S05]  /*0fb0*/  @P2 BRA `(.L_x_214) ;  /* 0x0000000000142947 */ /* 0x000fea0003800000 */
[----:B------:R-:W-:Y:S01]  /*0fc0*/  MOV R79, RZ ;  /* 0x000000ff004f7202 */ /* 0x000fe20000000f00 */
[----:B------:R-:W-:Y:S06]  /*0fd0*/  @!P0 BRA `(.L_x_215) ;  /* 0x0000000000248947 */ /* 0x000fec0003800000 */
[----:B-----5:R-:W-:-:S05]  /*0fe0*/  PRMT R79, R34, 0x7632, R79 ;  /* 0x00007632224f7816 */ /* 0x020fca000000004f */
[----:B------:R-:W-:Y:S01]  /*0ff0*/  IMAD.U32 R79, R79, 0x10000, RZ ;  /* 0x000100004f4f7824 */ /* 0x000fe200078e00ff */
[----:B------:R-:W-:Y:S06]  /*1000*/  BRA `(.L_x_215) ;  /* 0x0000000000187947 */ /* 0x000fec0003800000 */
.L_x_214:
[----:B-----5:R-:W-:Y:S02]  /*1010*/  PRMT R36, R30, 0x7632, R36 ;  /* 0x000076321e247816 */ /* 0x020fe40000000024 */
[----:B------:R-:W-:Y:S02]  /*1020*/  @P0 PRMT R37, R34, 0x7632, R37 ;  /* 0x0000763222250816 */ /* 0x000fe40000000025 */
[----:B------:R-:W-:Y:S02]  /*1030*/  SHF.L.U32 R36, R36, 0x10, RZ ;  /* 0x0000001024247819 */ /* 0x000fe400000006ff */
[----:B------:R-:W-:-:S03]  /*1040*/  @P0 SHF.L.U32 R38, R37, 0x10, RZ ;  /* 0x0000001025260819 */ /* 0x000fc600000006ff */
[----:B------:R-:W-:-:S04]  /*1050*/  FMUL.FTZ R79, R36, UR8 ;  /* 0x00000008244f7c20 */ /* 0x000fc80008410000 */
[----:B------:R-:W-:-:S07]  /*1060*/  @P0 FADD.FTZ R79, R38, R79 ;  /* 0x0000004f264f0221 */ /* 0x000fce0000010000 */
.L_x_215:
[----:B------:R-:W-:Y:S05]  /*1070*/  BSYNC B1 ;  /* 0x0000000000017941 */ /* 0x000fea0003800000 */
.L_x_213:
[----:B------:R-:W-:Y:S04]  /*1080*/  BSSY B1, `(.L_x_216) ;  /* 0x000000a000017945 */ /* 0x000fe80003800000 */
[----:B------:R-:W-:Y:S05]  /*1090*/  @P2 BRA `(.L_x_217) ;  /* 0x0000000000102947 */ /* 0x000fea0003800000 */
[----:B------:R-:W-:Y:S01]  /*10a0*/  HFMA2.MMA R81, -RZ, RZ, 0, 0 ;  /* 0x00000000ff517435 */ /* 0x000fe200000001ff */
[----:B------:R-:W-:Y:S10]  /*10b0*/  @!P0 BRA `(.L_x_218) ;  /* 0x0000000000188947 */ /* 0x000ff40003800000 */
[----:B-----5:R-:W-:Y:S01]  /*10c0*/  SHF.L.U32 R81, R35, 0x10, RZ ;  /* 0x0000001023517819 */ /* 0x020fe200000006ff */
[----:B------:R-:W-:Y:S06]  /*10d0*/  BRA `(.L_x_218) ;  /* 0x0000000000107947 */ /* 0x000fec0003800000 */
.L_x_217:
[----:B-----5:R-:W-:Y:S01]  /*10e0*/  IMAD.U32 R81, R31, 0x10000, RZ ;  /* 0x000100001f517824 */ /* 0x020fe200078e00ff */
[----:B------:R-:W-:-:S03]  /*10f0*/  @P0 SHF.L.U32 R36, R35, 0x10, RZ ;  /* 0x0000001023240819 */ /* 0x000fc600000006ff */
[----:B------:R-:W-:-:S04]  /*1100*/  FMUL.FTZ R81, R81, UR8 ;  /* 0x0000000851517c20 */ /* 0x000fc80008410000 */
[----:B------:R-:W-:-:S07]  /*1110*/  @P0 FADD.FTZ R81, R36, R81 ;  /* 0x0000005124510221 */ /* 0x000fce0000010000 */
.L_x_218:
[----:B------:R-:W-:Y:S05]  /*1120*/  BSYNC B1 ;  /* 0x0000000000017941 */ /* 0x000fea0003800000 */
.L_x_216:
[----:B------:R-:W-:Y:S04]  /*1130*/  BSSY B1, `(.L_x_219) ;  /* 0x000000d000017945 */ /* 0x000fe80003800000 */
[----:B------:R-:W-:Y:S05]  /*1140*/  @P2 BRA `(.L_x_220) ;  /* 0x0000000000142947 */ /* 0x000fea0003800000 */
[----:B------:R-:W-:Y:S01]  /*1150*/  MOV R83, RZ ;  /* 0x000000ff00537202 */ /* 0x000fe20000000f00 */
[----:B------:R-:W-:Y:S06]  /*1160*/  @!P0 BRA `(.L_x_221) ;  /* 0x0000000000248947 */ /* 0x000fec0003800000 */
[----:B-----5:R-:W-:-:S04]  /*1170*/  PRMT R83, R35, 0x7632, R83 ;  /* 0x0000763223537816 */ /* 0x020fc80000000053 */
[----:B------:R-:W-:Y:S01]  /*1180*/  SHF.L.U32 R83, R83, 0x10, RZ ;  /* 0x0000001053537819 */ /* 0x000fe200000006ff */
[----:B------:R-:W-:Y:S06]  /*1190*/  BRA `(.L_x_221) ;  /* 0x0000000000187947 */ /* 0x000fec0003800000 */
.L_x_220:
[----:B-----5:R-:W-:Y:S02]  /*11a0*/  PRMT R36, R31, 0x7632, R36 ;  /* 0x000076321f247816 */ /* 0x020fe40000000024 */
[----:B------:R-:W-:Y:S02]  /*11b0*/  @P0 PRMT R37, R35, 0x7632, R37 ;  /* 0x0000763223250816 */ /* 0x000fe40000000025 */
[----:B------:R-:W-:-:S03]  /*11c0*/  SHF.L.U32 R36, R36, 0x10, RZ ;  /* 0x0000001024247819 */ /* 0x000fc600000006ff */
[----:B------:R-:W-:Y:S02]  /*11d0*/  @P0 IMAD.U32 R38, R37, 0x10000, RZ ;  /* 0x0001000025260824 */ /* 0x000fe400078e00ff */
[----:B------:R-:W-:-:S04]  /*11e0*/  FMUL.FTZ R83, R36, UR8 ;  /* 0x0000000824537c20 */ /* 0x000fc80008410000 */
[----:B------:R-:W-:-:S07]  /*11f0*/  @P0 FADD.FTZ R83, R38, R83 ;  /* 0x0000005326530221 */ /* 0x000fce0000010000 */
.L_x_221:
[----:B------:R-:W-:Y:S05]  /*1200*/  BSYNC B1 ;  /* 0x0000000000017941 */ /* 0x000fea0003800000 */
.L_x_219:
[----:B------:R-:W0:Y:S01]  /*1210*/  LDC.64 R68, c[0x0][0x238] ;  /* 0x00008e00ff447b82 */ /* 0x000e220000000a00 */
[----:B------:R-:W-:Y:S02]  /*1220*/  F2FP.BF16.F32.PACK_AB R39, R83, R81 ;  /* 0x000000515327723e */ /* 0x000fe400000010ff */
[----:B------:R-:W-:Y:S02]  /*1230*/  F2FP.BF16.F32.PACK_AB R38, R79, R77 ;  /* 0x0000004d4f26723e */ /* 0x000fe400000010ff */
[----:B------:R-:W-:Y:S02]  /*1240*/  F2FP.BF16.F32.PACK_AB R37, R75, R73 ;  /* 0x000000494b25723e */ /* 0x000fe400000010ff */
[----:B------:R-:W-:Y:S02]  /*1250*/  F2FP.BF16.F32.PACK_AB R36, R71, R67 ;  /* 0x000000434724723e */ /* 0x000fe400000010ff */
[----:B------:R-:W-:Y:S01]  /*1260*/  IADD3 R121, R121, 0x100, RZ ;  /* 0x0000010079797810 */ /* 0x000fe20007ffe0ff */
[C---:B0-----:R-:W-:Y:S01]  /*1270*/  IMAD.WIDE.U32 R68, R119.reuse, 0x10, R68 ;  /* 0x0000001077447825 */ /* 0x041fe200078e0044 */
[----:B------:R-:W-:-:S04]  /*1280*/  IADD3 R119, R119, 0x100, RZ ;  /* 0x0000010077777810 */ /* 0x000fc80007ffe0ff */
[----:B------:R0:W-:Y:S03]  /*1290*/  STG.E.128 desc[UR4][R68.64], R36 ;  /* 0x0000002444007986 */ /* 0x0001e6000c101d04 */
.L_x_197:
[----:B------:R-:W-:Y:S05]  /*12a0*/  BSYNC B0 ;  /* 0x0000000000007941 */ /* 0x000fea0003800000 */
.L_x_196:
[----:B------:R-:W-:Y:S04]  /*12b0*/  BSSY B0, `(.L_x_222) ;  /* 0x0000078000007945 */ /* 0x000fe80003800000 */
[----:B------:R-:W-:Y:S05]  /*12c0*/  @!P4 BRA `(.L_x_223) ;  /* 0x0000000400d8c947 */ /* 0x000fea0003800000 */
[----:B------:R-:W-:Y:S01]  /*12d0*/  ISETP.NE.U32.AND P0, PT, RZ, UR6, PT ;  /* 0x00000006ff007c0c */ /* 0x000fe2000bf05070 */
[----:B0-----:R-:W0:Y:S03]  /*12e0*/  @P1 LDC.64 R38, c[0x0][0x220] ;  /* 0x00008800ff261b82 */ /* 0x001e260000000a00 */
[----:B------:R-:W-:-:S13]  /*12f0*/  ISETP.NE.AND.EX P0, PT, RZ, UR7, PT, P0 ;  /* 0x00000007ff007c0c */ /* 0x000fda000bf05300 */
[----:B------:R-:W1:Y:S01]  /*1300*/  @P0 LDC.64 R36, c[0x0][0x230] ;  /* 0x00008c00ff240b82 */ /* 0x000e620000000a00 */
[----:B0-----:R-:W-:-:S05]  /*1310*/  @P1 IMAD.WIDE.U32 R38, R121, 0x10, R38 ;  /* 0x0000001079261825 */ /* 0x001fca00078e0026 */
[----:B-----5:R0:W5:Y:S01]  /*1320*/  @P1 LDG.E.128 R28, desc[UR4][R38.64] ;  /* 0x00000004261c1981 */ /* 0x020162000c1e1d00 */
[----:B-1----:R-:W-:-:S05]  /*1330*/  @P0 IMAD.WIDE.U32 R36, R119, 0x10, R36 ;  /* 0x0000001077240825 */ /* 0x002fca00078e0024 */
[----:B------:R0:W5:Y:S01]  /*1340*/  @P0 LDG.E.128 R32, desc[UR4][R36.64] ;  /* 0x0000000424200981 */ /* 0x000162000c1e1d00 */
[----:B------:R-:W-:Y:S01]  /*1350*/  ISETP.GT.AND P2, PT, R78, RZ, PT ;  /* 0x000000ff4e00720c */ /* 0x000fe20003f44270 */
[----:B------:R-:W-:-:S12]  /*1360*/  BSSY B1, `(.L_x_224) ;  /* 0x000000a000017945 */ /* 0x000fd80003800000 */
[----:B0-----:R-:W-:Y:S05]  /*1370*/  @P2 BRA `(.L_x_225) ;  /* 0x0000000000102947 */ /* 0x001fea0003800000 */
[----:B------:R-:W-:Y:S01]  /*1380*/  HFMA2.MMA R85, -RZ, RZ, 0, 0 ;  /* 0x00000000ff557435 */ /* 0x000fe200000001ff */
[----:B------:R-:W-:Y:S10]  /*1390*/  @!P0 BRA `(.L_x_226) ;  /* 0x0000000000188947 */ /* 0x000ff40003800000 */
[----:B-----5:R-:W-:Y:S01]  /*13a0*/  SHF.L.U32 R85, R32, 0x10, RZ ;  /* 0x0000001020557819 */ /* 0x020fe200000006ff */
[----:B------:R-:W-:Y:S06]  /*13b0*/  BRA `(.L_x_226) ;  /* 0x0000000000107947 */ /* 0x000fec0003800000 */
.L_x_225:
[----:B-----5:R-:W-:Y:S01]  /*13c0*/  IMAD.U32 R85, R28, 0x10000, RZ ;  /* 0x000100001c557824 */ /* 0x020fe200078e00ff */
[----:B------:R-:W-:-:S03]  /*13d0*/  @P0 SHF.L.U32 R36, R32, 0x10, RZ ;  /* 0x0000001020240819 */ /* 0x000fc600000006ff */
[----:B------:R-:W-:-:S04]  /*13e0*/  FMUL.FTZ R85, R85, UR8 ;  /* 0x0000000855557c20 */ /* 0x000fc80008410000 */
[----:B------:R-:W-:-:S07]  /*13f0*/  @P0 FADD.FTZ R85, R36, R85 ;  /* 0x0000005524550221 */ /* 0x000fce0000010000 */
.L_x_226:
[----:B------:R-:W-:Y:S05]  /*1400*/  BSYNC B1 ;  /* 0x0000000000017941 */ /* 0x000fea0003800000 */
.L_x_224:
[----:B------:R-:W-:Y:S04]  /*1410*/  BSSY B1, `(.L_x_227) ;  /* 0x000000d000017945 */ /* 0x000fe80003800000 */
[----:B------:R-:W-:Y:S05]  /*1420*/  @P2 BRA `(.L_x_228) ;  /* 0x0000000000142947 */ /* 0x000fea0003800000 */
[----:B------:R-:W-:Y:S01]  /*1430*/  MOV R87, RZ ;  /* 0x000000ff00577202 */ /* 0x000fe20000000f00 */
[----:B------:R-:W-:Y:S06]  /*1440*/  @!P0 BRA `(.L_x_229) ;  /* 0x0000000000248947 */ /* 0x000fec0003800000 */
[----:B-----5:R-:W-:-:S04]  /*1450*/  PRMT R87, R32, 0x7632, R87 ;  /* 0x0000763220577816 */ /* 0x020fc80000000057 */
[----:B------:R-:W-:Y:S01]  /*1460*/  SHF.L.U32 R87, R87, 0x10, RZ ;  /* 0x0000001057577819 */ /* 0x000fe200000006ff */
[----:B------:R-:W-:Y:S06]  /*1470*/  BRA `(.L_x_229) ;  /* 0x0000000000187947 */ /* 0x000fec0003800000 */
.L_x_228:
[----:B-----5:R-:W-:Y:S02]  /*1480*/  PRMT R36, R28, 0x7632, R36 ;  /* 0x000076321c247816 */ /* 0x020fe40000000024 */
[----:B------:R-:W-:Y:S02]  /*1490*/  @P0 PRMT R37, R32, 0x7632, R37 ;  /* 0x0000763220250816 */ /* 0x000fe40000000025 */
[----:B------:R-:W-:-:S03]  /*14a0*/  SHF.L.U32 R36, R36, 0x10, RZ ;  /* 0x0000001024247819 */ /* 0x000fc600000006ff */
[----:B------:R-:W-:Y:S02]  /*14b0*/  @P0 IMAD.U32 R38, R37, 0x10000, RZ ;  /* 0x0001000025260824 */ /* 0x000fe400078e00ff */
[----:B------:R-:W-:-:S04]  /*14c0*/  FMUL.FTZ R87, R36, UR8 ;  /* 0x0000000824577c20 */ /* 0x000fc80008410000 */
[----:B------:R-:W-:-:S07]  /*14d0*/  @P0 FADD.FTZ R87, R38, R87 ;  /* 0x0000005726570221 */ /* 0x000fce0000010000 */
.L_x_229:
[----:B------:R-:W-:Y:S05]  /*14e0*/  BSYNC B1 ;  /* 0x0000000000017941 */ /* 0x000fea0003800000 */
.L_x_227:
[----:B------:R-:W-:Y:S04]  /*14f0*/  BSSY B1, `(.L_x_230) ;  /* 0x000000a000017945 */ /* 0x000fe80003800000 */
[----:B------:R-:W-:Y:S05]  /*1500*/  @P2 BRA `(.L_x_231) ;  /* 0x0000000000102947 */ /* 0x000fea0003800000 */
[----:B------:R-:W-:Y:S01]  /*1510*/  HFMA2.MMA R89, -RZ, RZ, 0, 0 ;  /* 0x00000000ff597435 */ /* 0x000fe200000001ff */
[----:B------:R-:W-:Y:S10]  /*1520*/  @!P0 BRA `(.L_x_232) ;  /* 0x0000000000188947 */ /* 0x000ff40003800000 */
[----:B-----5:R-:W-:Y:S01]  /*1530*/  SHF.L.U32 R89, R33, 0x10, RZ ;  /* 0x0000001021597819 */ /* 0x020fe200000006ff */
[----:B------:R-:W-:Y:S06]  /*1540*/  BRA `(.L_x_232) ;  /* 0x0000000000107947 */ /* 0x000fec0003800000 */
.L_x_231:
[----:B-----5:R-:W-:Y:S02]  /*1550*/  SHF.L.U32 R89, R29, 0x10, RZ ;  /* 0x000000101d597819 */ /* 0x020fe400000006ff */
[----:B------:R-:W-:-:S03]  /*1560*/  @P0 SHF.L.U32 R36, R33, 0x10, RZ ;  /* 0x0000001021240819 */ /* 0x000fc600000006ff */
[----:B------:R-:W-:-:S04]  /*1570*/  FMUL.FTZ R89, R89, UR8 ;  /* 0x0000000859597c20 */ /* 0x000fc80008410000 */
[----:B------:R-:W-:-:S07]  /*1580*/  @P0 FADD.FTZ R89, R36, R89 ;  /* 0x0000005924590221 */ /* 0x000fce0000010000 */
.L_x_232:
[----:B------:R-:W-:Y:S05]  /*1590*/  BSYNC B1 ;  /* 0x0000000000017941 */ /* 0x000fea0003800000 */
.L_x_230:
[----:B------:R-:W-:Y:S04]  /*15a0*/  BSSY B1, `(.L_x_233) ;  /* 0x000000d000017945 */ /* 0x000fe80003800000 */
[----:B------:R-:W-:Y:S05]  /*15b0*/  @P2 BRA `(.L_x_234) ;  /* 0x0000000000142947 */ /* 0x000fea0003800000 */
[----:B------:R-:W-:Y:S01]  /*15c0*/  IMAD.MOV.U32 R91, RZ, RZ, RZ ;  /* 0x000000ffff5b7224 */ /* 0x000fe200078e00ff */
[----:B------:R-:W-:Y:S06]  /*15d0*/  @!P0 BRA `(.L_x_235) ;  /* 0x0000000000248947 */ /* 0x000fec0003800000 */
[----:B-----5:R-:W-:-:S04]  /*15e0*/  PRMT R91, R33, 0x7632, R91 ;  /* 0x00007632215b7816 */ /* 0x020fc8000000005b */
[----:B------:R-:W-:Y:S01]  /*15f0*/  SHF.L.U32 R91, R91, 0x10, RZ ;  /* 0x000000105b5b7819 */ /* 0x000fe200000006ff */
[----:B------:R-:W-:Y:S06]  /*1600*/  BRA `(.L_x_235) ;  /* 0x0000000000187947 */ /* 0x000fec0003800000 */
.L_x_234:
[----:B-----5:R-:W-:Y:S02]  /*1610*/  PRMT R36, R29, 0x7632, R36 ;  /* 0x000076321d247816 */ /* 0x020fe40000000024 */
[----:B------:R-:W-:Y:S02]  /*1620*/  @P0 PRMT R37, R33, 0x7632, R37 ;  /* 0x0000763221250816 */ /* 0x000fe40000000025 */
[----:B------:R-:W-:Y:S02]  /*1630*/  SHF.L.U32 R36, R36, 0x10, RZ ;  /* 0x0000001024247819 */ /* 0x000fe400000006ff */
[----:B------:R-:W-:-:S03]  /*1640*/  @P0 SHF.L.U32 R38, R37, 0x10, RZ ;  /* 0x0000001025260819 */ /* 0x000fc600000006ff */
[----:B------:R-:W-:-:S04]  /*1650*/  FMUL.FTZ R91, R36, UR8 ;  /* 0x00000008245b7c20 */ /* 0x000fc80008410000 */
[----:B------:R-:W-:-:S07]  /*1660*/  @P0 FADD.FTZ R91, R38, R91 ;  /* 0x0000005b265b0221 */ /* 0x000fce0000010000 */
.L_x_235:
[----:B------:R-:W-:Y:S05]  /*1670*/  BSYNC B1 ;  /* 0x0000000000017941 */ /* 0x000fea0003800000 */
.L_x_233:
[----:B------:R-:W-:Y:S04]  /*1680*/  BSSY B1, `(.L_x_236) ;  /* 0x000000a000017945 */ /* 0x000fe80003800000 */
[----:B------:R-:W-:Y:S05]  /*1690*/  @P2 BRA `(.L_x_237) ;  /* 0x0000000000102947 */ /* 0x000fea0003800000 */
[----:B------:R-:W-:Y:S01]  /*16a0*/  MOV R93, RZ ;  /* 0x000000ff005d7202 */ /* 0x000fe20000000f00 */
[----:B------:R-:W-:Y:S06]  /*16b0*/  @!P0 BRA `(.L_x_238) ;  /* 0x0000000000188947 */ /* 0x000fec0003800000 */
[----:B-----5:R-:W-:Y:S01]  /*16c0*/  IMAD.U32 R93, R34, 0x10000, RZ ;  /* 0x00010000225d7824 */ /* 0x020fe200078e00ff */
[----:B------:R-:W-:Y:S06]  /*16d0*/  BRA `(.L_x_238) ;  /* 0x0000000000107947 */ /* 0x000fec0003800000 */
.L_x_237:
[----:B-----5:R-:W-:Y:S02]  /*16e0*/  SHF.L.U32 R93, R30, 0x10, RZ ;  /* 0x000000101e5d7819 */ /* 0x020fe400000006ff */
[----:B------:R-:W-:-:S03]  /*16f0*/  @P0 SHF.L.U32 R36, R34, 0x10, RZ ;  /* 0x0000001022240819 */ /* 0x000fc600000006ff */
[----:B------:R-:W-:-:S04]  /*1700*/  FMUL.FTZ R93, R93, UR8 ;  /* 0x000000085d5d7c20 */ /* 0x000fc80008410000 */
[----:B------:R-:W-:-:S07]  /*1710*/  @P0 FADD.FTZ R93, R36, R93 ;  /* 0x0000005d245d0221 */ /* 0x000fce0000010000 */
.L_x_238:
[----:B------:R-:W-:Y:S05]  /*1720*/  BSYNC B1 ;  /* 0x0000000000017941 */ /* 0x000fea0003800000 */
.L_x_236:
[----:B------:R-:W-:Y:S04]  /*1730*/  BSSY B1, `(.L_x_239) ;  /* 0x000000d000017945 */ /* 0x000fe80003800000 */
[----:B------:R-:W-:Y:S05]  /*1740*/  @P2 BRA `(.L_x_240) ;  /* 0x0000000000142947 */ /* 0x000fea0003800000 */
[----:B------:R-:W-:Y:S01]  /*1750*/  HFMA2.MMA R95, -RZ, RZ, 0, 0 ;  /* 0x00000000ff5f7435 */ /* 0x000fe200000001ff */
[----:B------:R-:W-:Y:S10]  /*1760*/  @!P0 BRA `(.L_x_241) ;  /* 0x0000000000248947 */ /* 0x000ff40003800000 */
[----:B-----5:R-:W-:-:S04]  /*1770*/  PRMT R95, R34, 0x7632, R95 ;  /* 0x00007632225f7816 */ /* 0x020fc8000000005f */
[----:B------:R-:W-:Y:S01]  /*1780*/  SHF.L.U32 R95, R95, 0x10, RZ ;  /* 0x000000105f5f7819 */ /* 0x000fe200000006ff */
[----:B------:R-:W-:Y:S06]  /*1790*/  BRA `(.L_x_241) ;  /* 0x0000000000187947 */ /* 0x000fec0003800000 */
.L_x_240:
[----:B-----5:R-:W-:Y:S02]  /*17a0*/  PRMT R36, R30, 0x7632, R36 ;  /* 0x000076321e247816 */ /* 0x020fe40000000024 */
[----:B------:R-:W-:-:S03]  /*17b0*/  @P0 PRMT R37, R34, 0x7632, R37 ;  /* 0x0000763222250816 */ /* 0x000fc60000000025 */
[----:B------:R-:W-:Y:S01]  /*17c0*/  IMAD.U32 R36, R36, 0x10000, RZ ;  /* 0x0001000024247824 */ /* 0x000fe200078e00ff */
[----:B------:R-:W-:-:S03]  /*17d0*/  @P0 SHF.L.U32 R38, R37, 0x10, RZ ;  /* 0x0000001025260819 */ /* 0x000fc600000006ff */
[----:B------:R-:W-:-:S04]  /*17e0*/  FMUL.FTZ R95, R36, UR8 ;  /* 0x00000008245f7c20 */ /* 0x000fc80008410000 */
[----:B------:R-:W-:-:S07]  /*17f0*/  @P0 FADD.FTZ R95, R38, R95 ;  /* 0x0000005f265f0221 */ /* 0x000fce0000010000 */
.L_x_241:
[----:B------:R-:W-:Y:S05]  /*1800*/  BSYNC B1 ;  /* 0x0000000000017941 */ /* 0x000fea0003800000 */
.L_x_239:
[----:B------:R-:W-:Y:S04]  /*1810*/  BSSY B1, `(.L_x_242) ;  /* 0x000000a000017945 */ /* 0x000fe80003800000 */
[----:B------:R-:W-:Y:S05]  /*1820*/  @P2 BRA `(.L_x_243) ;  /* 0x0000000000102947 */ /* 0x000fea0003800000 */
[----:B------:R-:W-:Y:S01]  /*1830*/  MOV R97, RZ ;  /* 0x000000ff00617202 */ /* 0x000fe20000000f00 */
[----:B------:R-:W-:Y:S06]  /*1840*/  @!P0 BRA `(.L_x_244) ;  /* 0x0000000000188947 */ /* 0x000fec0003800000 */
[----:B-----5:R-:W-:Y:S01]  /*1850*/  SHF.L.U32 R97, R35, 0x10, RZ ;  /* 0x0000001023617819 */ /* 0x020fe200000006ff */
[----:B------:R-:W-:Y:S06]  /*1860*/  BRA `(.L_x_244) ;  /* 0x0000000000107947 */ /* 0x000fec0003800000 */
.L_x_243:
[----:B-----5:R-:W-:Y:S01]  /*1870*/  SHF.L.U32 R97, R31, 0x10, RZ ;  /* 0x000000101f617819 */ /* 0x020fe200000006ff */
[----:B------:R-:W-:-:S04]  /*1880*/  @P0 IMAD.U32 R36, R35, 0x10000, RZ ;  /* 0x0001000023240824 */ /* 0x000fc800078e00ff */
[----:B------:R-:W-:-:S04]  /*1890*/  FMUL.FTZ R97, R97, UR8 ;  /* 0x0000000861617c20 */ /* 0x000fc80008410000 */
[----:B------:R-:W-:-:S07]  /*18a0*/  @P0 FADD.FTZ R97, R36, R97 ;  /* 0x0000006124610221 */ /* 0x000fce0000010000 */
.L_x_244:
[----:B------:R-:W-:Y:S05]  /*18b0*/  BSYNC B1 ;  /* 0x0000000000017941 */ /* 0x000fea0003800000 */
.L_x_242:
[----:B------:R-:W-:Y:S04]  /*18c0*/  BSSY B1, `(.L_x_245) ;  /* 0x000000d000017945 */ /* 0x000fe80003800000 */
[----:B------:R-:W-:Y:S05]  /*18d0*/  @P2 BRA `(.L_x_246) ;  /* 0x0000000000142947 */ /* 0x000fea0003800000 */
[----:B------:R-:W-:Y:S01]  /*18e0*/  HFMA2.MMA R99, -RZ, RZ, 0, 0 ;  /* 0x00000000ff637435 */ /* 0x000fe200000001ff */
[----:B------:R-:W-:Y:S10]  /*18f0*/  @!P0 BRA `(.L_x_247) ;  /* 0x0000000000248947 */ /* 0x000ff40003800000 */
[----:B-----5:R-:W-:-:S04]  /*1900*/  PRMT R99, R35, 0x7632, R99 ;  /* 0x0000763223637816 */ /* 0x020fc80000000063 */
[----:B------:R-:W-:Y:S01]  /*1910*/  SHF.L.U32 R99, R99, 0x10, RZ ;  /* 0x0000001063637819 */ /* 0x000fe200000006ff */
[----:B------:R-:W-:Y:S06]  /*1920*/  BRA `(.L_x_247) ;  /* 0x0000000000187947 */ /* 0x000fec0003800000 */
.L_x_246:
[----:B-----5:R-:W-:Y:S02]  /*1930*/  PRMT R36, R31, 0x7632, R36 ;  /* 0x000076321f247816 */ /* 0x020fe40000000024 */
[----:B------:R-:W-:Y:S02]  /*1940*/  @P0 PRMT R37, R35, 0x7632, R37 ;  /* 0x0000763223250816 */ /* 0x000fe40000000025 */
[----:B------:R-:W-:Y:S02]  /*1950*/  SHF.L.U32 R36, R36, 0x10, RZ ;  /* 0x0000001024247819 */ /* 0x000fe400000006ff */
[----:B------:R-:W-:-:S03]  /*1960*/  @P0 SHF.L.U32 R38, R37, 0x10, RZ ;  /* 0x0000001025260819 */ /* 0x000fc600000006ff */
[----:B------:R-:W-:-:S04]  /*1970*/  FMUL.FTZ R99, R36, UR8 ;  /* 0x0000000824637c20 */ /* 0x000fc80008410000 */
[----:B------:R-:W-:-:S07]  /*1980*/  @P0 FADD.FTZ R99, R38, R99 ;  /* 0x0000006326630221 */ /* 0x000fce0000010000 */
.L_x_247:
[----:B------:R-:W-:Y:S05]  /*1990*/  BSYNC B1 ;  /* 0x0000000000017941 */ /* 0x000fea0003800000 */
.L_x_245:
[----:B------:R-:W0:Y:S01]  /*19a0*/  LDC.64 R68, c[0x0][0x238] ;  /* 0x00008e00ff447b82 */ /* 0x000e220000000a00 */
[----:B------:R-:W-:Y:S01]  /*19b0*/  F2FP.BF16.F32.PACK_AB R39, R99, R97 ;  /* 0x000000616327723e */ /* 0x000fe200000010ff */
[----:B------:R-:W-:Y:S01]  /*19c0*/  VIADD R121, R121, 0x100 ;  /* 0x0000010079797836 */ /* 0x000fe20000000000 */
[----:B------:R-:W-:Y:S02]  /*19d0*/  F2FP.BF16.F32.PACK_AB R38, R95, R93 ;  /* 0x0000005d5f26723e */ /* 0x000fe400000010ff */
[----:B------:R-:W-:Y:S02]  /*19e0*/  F2FP.BF16.F32.PACK_AB R37, R91, R89 ;  /* 0x000000595b25723e */ /* 0x000fe400000010ff */
[----:B------:R-:W-:Y:S01]  /*19f0*/  F2FP.BF16.F32.PACK_AB R36, R87, R85 ;  /* 0x000000555724723e */ /* 0x000fe200000010ff */
[C---:B0-----:R-:W-:Y:S01]  /*1a00*/  IMAD.WIDE.U32 R68, R119.reuse, 0x10, R68 ;  /* 0x0000001077447825 */ /* 0x041fe200078e0044 */
[----:B------:R-:W-:-:S04]  /*1a10*/  IADD3 R119, R119, 0x100, RZ ;  /* 0x0000010077777810 */ /* 0x000fc80007ffe0ff */
[----:B------:R1:W-:Y:S03]  /*1a20*/  STG.E.128 desc[UR4][R68.64], R36 ;  /* 0x0000002444007986 */ /* 0x0003e6000c101d04 */
.L_x_223:
[----:B------:R-:W-:Y:S05]  /*1a30*/  BSYNC B0 ;  /* 0x0000000000007941 */ /* 0x000fea0003800000 */
.L_x_222:
[----:B------:R-:W-:Y:S04]  /*1a40*/  BSSY B0, `(.L_x_248) ;  /* 0x0000076000007945 */ /* 0x000fe80003800000 */
[----:B------:R-:W-:Y:S05]  /*1a50*/  @!P3 BRA `(.L_x_249) ;  /* 0x0000000400d0b947 */ /* 0x000fea0003800000 */
[----:B------:R-:W-:Y:S01]  /*1a60*/  ISETP.NE.U32.AND P0, PT, RZ, UR6, PT ;  /* 0x00000006ff007c0c */ /* 0x000fe2000bf05070 */
[----:B01----:R-:W0:Y:S03]  /*1a70*/  @P1 LDC.64 R38, c[0x0][0x220] ;  /* 0x00008800ff261b82 */ /* 0x003e260000000a00 */
        /* <DEDUP_REMOVED lines=9> */
[----:B------:R-:W-:Y:S01]  /*1b10*/  MOV R101, RZ ;  /* 0x000000ff00657202 */ /* 0x000fe20000000f00 */
[----:B------:R-:W-:Y:S06]  /*1b20*/  @!P0 BRA `(.L_x_252) ;  /* 0x0000000000188947 */ /* 0x000fec0003800000 */
[----:B-----5:R-:W-:Y:S01]  /*1b30*/  SHF.L.U32 R101, R32, 0x10, RZ ;  /* 0x0000001020657819 */ /* 0x020fe200000006ff */
[----:B------:R-:W-:Y:S06]  /*1b40*/  BRA `(.L_x_252) ;  /* 0x0000000000107947 */ /* 0x000fec0003800000 */
.L_x_251:
[----:B-----5:R-:W-:Y:S01]  /*1b50*/  SHF.L.U32 R101, R28, 0x10, RZ ;  /* 0x000000101c657819 */ /* 0x020fe200000006ff */
[----:B------:R-:W-:-:S04]  /*1b60*/  @P0 IMAD.U32 R36, R32, 0x10000, RZ ;  /* 0x0001000020240824 */ /* 0x000fc800078e00ff */
[----:B------:R-:W-:-:S04]  /*1b70*/  FMUL.FTZ R101, R101, UR8 ;  /* 0x0000000865657c20 */ /* 0x000fc80008410000 */
[----:B------:R-:W-:-:S07]  /*1b80*/  @P0 FADD.FTZ R101, R36, R101 ;  /* 0x0000006524650221 */ /* 0x000fce0000010000 */
.L_x_252:
[----:B------:R-:W-:Y:S05]  /*1b90*/  BSYNC B1 ;  /* 0x0000000000017941 */ /* 0x000fea0003800000 */
.L_x_250:
[----:B------:R-:W-:Y:S04]  /*1ba0*/  BSSY B1, `(.L_x_253) ;  /* 0x000000d000017945 */ /* 0x000fe80003800000 */
[----:B------:R-:W-:Y:S05]  /*1bb0*/  @P1 BRA `(.L_x_254) ;  /* 0x0000000000141947 */ /* 0x000fea0003800000 */
[----:B------:R-:W-:Y:S01]  /*1bc0*/  HFMA2.MMA R103, -RZ, RZ, 0, 0 ;  /* 0x00000000ff677435 */ /* 0x000fe200000001ff */
[----:B------:R-:W-:Y:S10]  /*1bd0*/  @!P0 BRA `(.L_x_255) ;  /* 0x0000000000248947 */ /* 0x000ff40003800000 */
[----:B-----5:R-:W-:-:S04]  /*1be0*/  PRMT R103, R32, 0x7632, R103 ;  /* 0x0000763220677816 */ /* 0x020fc80000000067 */
[----:B------:R-:W-:Y:S01]  /*1bf0*/  SHF.L.U32 R103, R103, 0x10, RZ ;  /* 0x0000001067677819 */ /* 0x000fe200000006ff */
[----:B------:R-:W-:Y:S06]  /*1c00*/  BRA `(.L_x_255) ;  /* 0x0000000000187947 */ /* 0x000fec0003800000 */
.L_x_254:
[----:B-----5:R-:W-:Y:S02]  /*1c10*/  PRMT R36, R28, 0x7632, R36 ;  /* 0x000076321c247816 */ /* 0x020fe40000000024 */
[----:B------:R-:W-:Y:S02]  /*1c20*/  @P0 PRMT R37, R32, 0x7632, R37 ;  /* 0x0000763220250816 */ /* 0x000fe40000000025 */
[----:B------:R-:W-:Y:S02]  /*1c30*/  SHF.L.U32 R36, R36, 0x10, RZ ;  /* 0x0000001024247819 */ /* 0x000fe400000006ff */
[----:B------:R-:W-:-:S03]  /*1c40*/  @P0 SHF.L.U32 R38, R37, 0x10, RZ ;  /* 0x0000001025260819 */ /* 0x000fc600000006ff */
[----:B------:R-:W-:-:S04]  /*1c50*/  FMUL.FTZ R103, R36, UR8 ;  /* 0x0000000824677c20 */ /* 0x000fc80008410000 */
[----:B------:R-:W-:-:S07]  /*1c60*/  @P0 FADD.FTZ R103, R38, R103 ;  /* 0x0000006726670221 */ /* 0x000fce0000010000 */
.L_x_255:
[----:B------:R-:W-:Y:S05]  /*1c70*/  BSYNC B1 ;  /* 0x0000000000017941 */ /* 0x000fea0003800000 */
.L_x_253:
[----:B------:R-:W-:Y:S04]  /*1c80*/  BSSY B1, `(.L_x_256) ;  /* 0x000000a000017945 */ /* 0x000fe80003800000 */
[----:B------:R-:W-:Y:S05]  /*1c90*/  @P1 BRA `(.L_x_257) ;  /* 0x0000000000101947 */ /* 0x000fea0003800000 */
[----:B------:R-:W-:Y:S01]  /*1ca0*/  IMAD.MOV.U32 R105, RZ, RZ, RZ ;  /* 0x000000ffff697224 */ /* 0x000fe200078e00ff */
[----:B------:R-:W-:Y:S06]  /*1cb0*/  @!P0 BRA `(.L_x_258) ;  /* 0x0000000000188947 */ /* 0x000fec0003800000 */
[----:B-----5:R-:W-:Y:S01]  /*1cc0*/  SHF.L.U32 R105, R33, 0x10, RZ ;  /* 0x0000001021697819 */ /* 0x020fe200000006ff */
[----:B------:R-:W-:Y:S06]  /*1cd0*/  BRA `(.L_x_258) ;  /* 0x0000000000107947 */ /* 0x000fec0003800000 */
.L_x_257:
[----:B-----5:R-:W-:Y:S02]  /*1ce0*/  SHF.L.U32 R105, R29, 0x10, RZ ;  /* 0x000000101d697819 */ /* 0x020fe400000006ff */
[----:B------:R-:W-:-:S03]  /*1cf0*/  @P0 SHF.L.U32 R36, R33, 0x10, RZ ;  /* 0x0000001021240819 */ /* 0x000fc600000006ff */
[----:B------:R-:W-:-:S04]  /*1d00*/  FMUL.FTZ R105, R105, UR8 ;  /* 0x0000000869697c20 */ /* 0x000fc80008410000 */
[----:B------:R-:W-:-:S07]  /*1d10*/  @P0 FADD.FTZ R105, R36, R105 ;  /* 0x0000006924690221 */ /* 0x000fce0000010000 */
.L_x_258:
[----:B------:R-:W-:Y:S05]  /*1d20*/  BSYNC B1 ;  /* 0x0000000000017941 */ /* 0x000fea0003800000 */
.L_x_256:
[----:B------:R-:W-:Y:S04]  /*1d30*/  BSSY B1, `(.L_x_259) ;  /* 0x000000d000017945 */ /* 0x000fe80003800000 */
[----:B------:R-:W-:Y:S05]  /*1d40*/  @P1 BRA `(.L_x_260) ;  /* 0x0000000000141947 */ /* 0x000fea0003800000 */
[----:B------:R-:W-:Y:S01]  /*1d50*/  MOV R107, RZ ;  /* 0x000000ff006b7202 */ /* 0x000fe20000000f00 */
[----:B------:R-:W-:Y:S06]  /*1d60*/  @!P0 BRA `(.L_x_261) ;  /* 0x0000000000248947 */ /* 0x000fec0003800000 */
[----:B-----5:R-:W-:-:S05]  /*1d70*/  PRMT R107, R33, 0x7632, R107 ;  /* 0x00007632216b7816 */ /* 0x020fca000000006b */
[----:B------:R-:W-:Y:S01]  /*1d80*/  IMAD.U32 R107, R107, 0x10000, RZ ;  /* 0x000100006b6b7824 */ /* 0x000fe200078e00ff */
[----:B------:R-:W-:Y:S06]  /*1d90*/  BRA `(.L_x_261) ;  /* 0x0000000000187947 */ /* 0x000fec0003800000 */
.L_x_260:
[----:B-----5:R-:W-:Y:S02]  /*1da0*/  PRMT R36, R29, 0x7632, R36 ;  /* 0x000076321d247816 */ /* 0x020fe40000000024 */
[----:B------:R-:W-:Y:S02]  /*1db0*/  @P0 PRMT R37, R33, 0x7632, R37 ;  /* 0x0000763221250816 */ /* 0x000fe40000000025 */
[----:B------:R-:W-:Y:S02]  /*1dc0*/  SHF.L.U32 R36, R36, 0x10, RZ ;  /* 0x0000001024247819 */ /* 0x000fe400000006ff */
[----:B------:R-:W-:-:S03]  /*1dd0*/  @P0 SHF.L.U32 R38, R37, 0x10, RZ ;  /* 0x0000001025260819 */ /* 0x000fc600000006ff */
[----:B------:R-:W-:-:S04]  /*1de0*/  FMUL.FTZ R107, R36, UR8 ;  /* 0x00000008246b7c20 */ /* 0x000fc80008410000 */
[----:B------:R-:W-:-:S07]  /*1df0*/  @P0 FADD.FTZ R107, R38, R107 ;  /* 0x0000006b266b0221 */ /* 0x000fce0000010000 */
.L_x_261:
[----:B------:R-:W-:Y:S05]  /*1e00*/  BSYNC B1 ;  /* 0x0000000000017941 */ /* 0x000fea0003800000 */
.L_x_259:
[----:B------:R-:W-:Y:S04]  /*1e10*/  BSSY B1, `(.L_x_262) ;  /* 0x000000a000017945 */ /* 0x000fe80003800000 */
[----:B------:R-:W-:Y:S05]  /*1e20*/  @P1 BRA `(.L_x_263) ;  /* 0x0000000000101947 */ /* 0x000fea0003800000 */
[----:B------:R-:W-:Y:S01]  /*1e30*/  HFMA2.MMA R109, -RZ, RZ, 0, 0 ;  /* 0x00000000ff6d7435 */ /* 0x000fe200000001ff */
[----:B------:R-:W-:Y:S10]  /*1e40*/  @!P0 BRA `(.L_x_264) ;  /* 0x0000000000188947 */ /* 0x000ff40003800000 */
[----:B-----5:R-:W-:Y:S01]  /*1e50*/  SHF.L.U32 R109, R34, 0x10, RZ ;  /* 0x00000010226d7819 */ /* 0x020fe200000006ff */
[----:B------:R-:W-:Y:S06]  /*1e60*/  BRA `(.L_x_264) ;  /* 0x0000000000107947 */ /* 0x000fec0003800000 */
.L_x_263:
[----:B-----5:R-:W-:Y:S01]  /*1e70*/  IMAD.U32 R109, R30, 0x10000, RZ ;  /* 0x000100001e6d7824 */ /* 0x020fe200078e00ff */
[----:B------:R-:W-:-:S03]  /*1e80*/  @P0 SHF.L.U32 R36, R34, 0x10, RZ ;  /* 0x0000001022240819 */ /* 0x000fc600000006ff */
[----:B------:R-:W-:-:S04]  /*1e90*/  FMUL.FTZ R109, R109, UR8 ;  /* 0x000000086d6d7c20 */ /* 0x000fc80008410000 */
[----:B------:R-:W-:-:S07]  /*1ea0*/  @P0 FADD.FTZ R109, R36, R109 ;  /* 0x0000006d246d0221 */ /* 0x000fce0000010000 */
.L_x_264:
[----:B------:R-:W-:Y:S05]  /*1eb0*/  BSYNC B1 ;  /* 0x0000000000017941 */ /* 0x000fea0003800000 */
.L_x_262:
[----:B------:R-:W-:Y:S04]  /*1ec0*/  BSSY B1, `(.L_x_265) ;  /* 0x000000d000017945 */ /* 0x000fe80003800000 */
[----:B------:R-:W-:Y:S05]  /*1ed0*/  @P1 BRA `(.L_x_266) ;  /* 0x0000000000141947 */ /* 0x000fea0003800000 */
[----:B------:R-:W-:Y:S01]  /*1ee0*/  MOV R111, RZ ;  /* 0x000000ff006f7202 */ /* 0x000fe20000000f00 */
[----:B------:R-:W-:Y:S06]  /*1ef0*/  @!P0 BRA `(.L_x_267) ;  /* 0x0000000000248947 */ /* 0x000fec0003800000 */
[----:B-----5:R-:W-:-:S04]  /*1f00*/  PRMT R111, R34, 0x7632, R111 ;  /* 0x00007632226f7816 */ /* 0x020fc8000000006f */
[----:B------:R-:W-:Y:S01]  /*1f10*/  SHF.L.U32 R111, R111, 0x10, RZ ;  /* 0x000000106f6f7819 */ /* 0x000fe200000006ff */
[----:B------:R-:W-:Y:S06]  /*1f20*/  BRA `(.L_x_267) ;  /* 0x0000000000187947 */ /* 0x000fec0003800000 */
.L_x_266:
[----:B-----5:R-:W-:Y:S02]  /*1f30*/  PRMT R36, R30, 0x7632, R36 ;  /* 0x000076321e247816 */ /* 0x020fe40000000024 */
[----:B------:R-:W-:Y:S02]  /*1f40*/  @P0 PRMT R37, R34, 0x7632, R37 ;  /* 0x0000763222250816 */ /* 0x000fe40000000025 */
[----:B------:R-:W-:Y:S02]  /*1f50*/  SHF.L.U32 R36, R36, 0x10, RZ ;  /* 0x0000001024247819 */ /* 0x000fe400000006ff */
[----:B------:R-:W-:-:S03]  /*1f60*/  @P0 SHF.L.U32 R38, R37, 0x10, RZ ;  /* 0x0000001025260819 */ /* 0x000fc600000006ff */
[----:B------:R-:W-:-:S04]  /*1f70*/  FMUL.FTZ R111, R36, UR8 ;  /* 0x00000008246f7c20 */ /* 0x000fc80008410000 */
[----:B------:R-:W-:-:S07]  /*1f80*/  @P0 FADD.FTZ R111, R38, R111 ;  /* 0x0000006f266f0221 */ /* 0x000fce0000010000 */
.L_x_267:
[----:B------:R-:W-:Y:S05]  /*1f90*/  BSYNC B1 ;  /* 0x0000000000017941 */ /* 0x000fea0003800000 */
.L_x_265:
[----:B------:R-:W-:Y:S04]  /*1fa0*/  BSSY B1, `(.L_x_268) ;  /* 0x000000a000017945 */ /* 0x000fe80003800000 */
[----:B------:R-:W-:Y:S05]  /*1fb0*/  @P1 BRA `(.L_x_269) ;  /* 0x0000000000101947 */ /* 0x000fea0003800000 */
[----:B------:R-:W-:Y:S01]  /*1fc0*/  IMAD.MOV.U32 R113, RZ, RZ, RZ ;  /* 0x000000ffff717224 */ /* 0x000fe200078e00ff */
[----:B------:R-:W-:Y:S06]  /*1fd0*/  @!P0 BRA `(.L_x_270) ;  /* 0x0000000000188947 */ /* 0x000fec0003800000 */
[----:B-----5:R-:W-:Y:S01]  /*1fe0*/  SHF.L.U32 R113, R35, 0x10, RZ ;  /* 0x0000001023717819 */ /* 0x020fe200000006ff */
[----:B------:R-:W-:Y:S06]  /*1ff0*/  BRA `(.L_x_270) ;  /* 0x0000000000107947 */ /* 0x000fec0003800000 */
.L_x_269:
[----:B-----5:R-:W-:Y:S02]  /*2000*/  SHF.L.U32 R113, R31, 0x10, RZ ;  /* 0x000000101f717819 */ /* 0x020fe400000006ff */
[----:B------:R-:W-:-:S03]  /*2010*/  @P0 SHF.L.U32 R36, R35, 0x10, RZ ;  /* 0x0000001023240819 */ /* 0x000fc600000006ff */
[----:B------:R-:W-:-:S04]  /*2020*/  FMUL.FTZ R113, R113, UR8 ;  /* 0x0000000871717c20 */ /* 0x000fc80008410000 */
[----:B------:R-:W-:-:S07]  /*2030*/  @P0 FADD.FTZ R113, R36, R113 ;  /* 0x0000007124710221 */ /* 0x000fce0000010000 */
.L_x_270:
[----:B------:R-:W-:Y:S05]  /*2040*/  BSYNC B1 ;  /* 0x0000000000017941 */ /* 0x000fea0003800000 */
.L_x_268:
[----:B------:R-:W-:Y:S04]  /*2050*/  BSSY B1, `(.L_x_271) ;  /* 0x000000d000017945 */ /* 0x000fe80003800000 */
[----:B------:R-:W-:Y:S05]  /*2060*/  @P1 BRA `(.L_x_272) ;  /* 0x0000000000141947 */ /* 0x000fea0003800000 */
[----:B------:R-:W-:Y:S01]  /*2070*/  HFMA2.MMA R115, -RZ, RZ, 0, 0 ;  /* 0x00000000ff737435 */ /* 0x000fe200000001ff */
[----:B------:R-:W-:Y:S10]  /*2080*/  @!P0 BRA `(.L_x_273) ;  /* 0x0000000000248947 */ /* 0x000ff40003800000 */
[----:B-----5:R-:W-:-:S04]  /*2090*/  PRMT R115, R35, 0x7632, R115 ;  /* 0x0000763223737816 */ /* 0x020fc80000000073 */
[----:B------:R-:W-:Y:S01]  /*20a0*/  SHF.L.U32 R115, R115, 0x10, RZ ;  /* 0x0000001073737819 */ /* 0x000fe200000006ff */
[----:B------:R-:W-:Y:S06]  /*20b0*/  BRA `(.L_x_273) ;  /* 0x0000000000187947 */ /* 0x000fec0003800000 */
.L_x_272:
[----:B-----5:R-:W-:Y:S02]  /*20c0*/  PRMT R36, R31, 0x7632, R36 ;  /* 0x000076321f247816 */ /* 0x020fe40000000024 */
[----:B------:R-:W-:-:S03]  /*20d0*/  @P0 PRMT R37, R35, 0x7632, R37 ;  /* 0x0000763223250816 */ /* 0x000fc60000000025 */
[----:B------:R-:W-:Y:S01]  /*20e0*/  IMAD.U32 R36, R36, 0x10000, RZ ;  /* 0x0001000024247824 */ /* 0x000fe200078e00ff */
[----:B------:R-:W-:-:S03]  /*20f0*/  @P0 SHF.L.U32 R38, R37, 0x10, RZ ;  /* 0x0000001025260819 */ /* 0x000fc600000006ff */
[----:B------:R-:W-:-:S04]  /*2100*/  FMUL.FTZ R115, R36, UR8 ;  /* 0x0000000824737c20 */ /* 0x000fc80008410000 */
[----:B------:R-:W-:-:S07]  /*2110*/  @P0 FADD.FTZ R115, R38, R115 ;  /* 0x0000007326730221 */ /* 0x000fce0000010000 */
.L_x_273:
[----:B------:R-:W-:Y:S05]  /*2120*/  BSYNC B1 ;  /* 0x0000000000017941 */ /* 0x000fea0003800000 */
.L_x_271:
[----:B------:R-:W0:Y:S01]  /*2130*/  LDC.64 R68, c[0x0][0x238] ;  /* 0x00008e00ff447b82 */ /* 0x000e220000000a00 */
[----:B------:R-:W-:Y:S02]  /*2140*/  F2FP.BF16.F32.PACK_AB R39, R115, R113 ;  /* 0x000000717327723e */ /* 0x000fe400000010ff */
[----:B------:R-:W-:Y:S02]  /*2150*/  F2FP.BF16.F32.PACK_AB R38, R111, R109 ;  /* 0x0000006d6f26723e */ /* 0x000fe400000010ff */
[----:B------:R-:W-:Y:S02]  /*2160*/  F2FP.BF16.F32.PACK_AB R37, R107, R105 ;  /* 0x000000696b25723e */ /* 0x000fe400000010ff */
[----:B------:R-:W-:Y:S01]  /*2170*/  F2FP.BF16.F32.PACK_AB R36, R103, R101 ;  /* 0x000000656724723e */ /* 0x000fe200000010ff */
[----:B0-----:R-:W-:-:S05]  /*2180*/  IMAD.WIDE.U32 R68, R119, 0x10, R68 ;  /* 0x0000001077447825 */ /* 0x001fca00078e0044 */
[----:B------:R2:W-:Y:S02]  /*2190*/  STG.E.128 desc[UR4][R68.64], R36 ;  /* 0x0000002444007986 */ /* 0x0005e4000c101d04 */
.L_x_249:
[----:B------:R-:W-:Y:S05]  /*21a0*/  BSYNC B0 ;  /* 0x0000000000007941 */ /* 0x000fea0003800000 */
.L_x_248:
        /* <DEDUP_REMOVED lines=12> */
[----:B------:R-:W-:Y:S02]  /*2270*/  @!P1 IADD3 R38, R38, 0x8, RZ ;  /* 0x0000000826269810 */ /* 0x000fe40007ffe0ff */
        /* <DEDUP_REMOVED lines=91> */
.L_x_292:
        /* <DEDUP_REMOVED lines=19> */
[----:B------:R-:W-:-:S03]  /*2960*/  CS2R R36, SRZ ;  /* 0x0000000000247805 */ /* 0x000fc6000001ff00 */
[----:B------:R-:W-:Y:S01]  /*2970*/  @!P0 IMAD R68, R38, 0x8, R69 ;  /* 0x0000000826448824 */ /* 0x000fe200078e0245 */
[----:B------:R-:W-:-:S04]  /*2980*/  HFMA2.MMA R38, -RZ, RZ, 0, 0 ;  /* 0x00000000ff267435 */ /* 0x000fc800000001ff */
[----:B------:R1:W-:Y:S02]  /*2990*/  @!P0 LDS.64 R36, [R68] ;  /* 0x0000000044248984 */ /* 0x0003e40000000a00 */
[----:B------:R-:W-:Y:S02]  /*29a0*/  @!P0 MOV R38, R66 ;  /* 0x0000004200268202 */ /* 0x000fe40000000f00 */
[----:B------:R-:W-:-:S03]  /*29b0*/  LOP3.LUT P0, RZ, R39, 0x1f, R0, 0xf8, !PT ;  /* 0x0000001f27ff7812 */ /* 0x000fc6000780f800 */
[----:B------:R-:W2:Y:S01]  /*29c0*/  SHFL.DOWN PT, R69, R38, 0x4, 0x1f ;  /* 0x08801f0026457f89 */ /* 0x000ea200000e0000 */
[-C--:B-1----:R-:W-:Y:S02]  /*29d0*/  I2FP.F32.S32 R68, R38.reuse ;  /* 0x0000002600447245 */ /* 0x082fe40000201400 */
[----:B--2---:R-:W-:Y:S02]  /*29e0*/  IADD3 R78, R69, R38, RZ ;  /* 0x00000026454e7210 */ /* 0x004fe40007ffe0ff */
[----:B------:R-:W-:Y:S02]  /*29f0*/  I2FP.F32.S32 R84, R69 ;  /* 0x0000004500547245 */ /* 0x000fe40000201400 */
[----:B------:R-:W-:Y:S01]  /*2a00*/  I2FP.F32.S32 R80, R78 ;  /* 0x0000004e00507245 */ /* 0x000fe20000201400 */
[----:B------:R-:W1:Y:S03]  /*2a10*/  SHFL.DOWN PT, R121, R78, 0x2, 0x1f ;  /* 0x08401f004e797f89 */ /* 0x000e6600000e0000 */
[----:B------:R-:W2:Y:S01]  /*2a20*/  MUFU.RCP R82, R80 ;  /* 0x0000005000527308 */ /* 0x000ea20000001000 */
[----:B0-----:R-:W0:Y:S04]  /*2a30*/  SHFL.DOWN PT, R119, R36, 0x4, 0x1f ;  /* 0x08801f0024777f89 */ /* 0x001e2800000e0000 */
[----:B------:R-:W3:Y:S01]  /*2a40*/  SHFL.DOWN PT, R76, R37, 0x4, 0x1f ;  /* 0x08801f00254c7f89 */ /* 0x000ee200000e0000 */
[----:B-1----:R-:W-:-:S02]  /*2a50*/  IADD3 R78, R78, R121, RZ ;  /* 0x000000794e4e7210 */ /* 0x002fc40007ffe0ff */
[----:B------:R-:W-:Y:S01]  /*2a60*/  I2FP.F32.S32 R121, R121 ;  /* 0x0000007900797245 */ /* 0x000fe20000201400 */
[C---:B0-----:R-:W-:Y:S01]  /*2a70*/  FMUL.FTZ R69, R119.reuse, R84 ;  /* 0x0000005477457220 */ /* 0x041fe20000410000 */
[----:B------:R-:W-:Y:S01]  /*2a80*/  FADD.FTZ R119, -R119, R36 ;  /* 0x0000002477777221 */ /* 0x000fe20000010100 */
[----:B------:R-:W0:Y:S02]  /*2a90*/  SHFL.DOWN PT, R123, R78, 0x1, 0x1f ;  /* 0x08201f004e7b7f89 */ /* 0x000e2400000e0000 */
[----:B------:R-:W-:Y:S01]  /*2aa0*/  FFMA.FTZ R69, R68, R36, R69 ;  /* 0x0000002444457223 */ /* 0x000fe20000010045 */
[----:B------:R-:W-:Y:S01]  /*2ab0*/  FMUL.FTZ R119, R119, R119 ;  /* 0x0000007777777220 */ /* 0x000fe20000410000 */
[----:B---3--:R-:W-:Y:S02]  /*2ac0*/  FADD.FTZ R37, R76, R37 ;  /* 0x000000254c257221 */ /* 0x008fe40000010000 */
[----:B--2---:R-:W-:Y:S01]  /*2ad0*/  FMUL.FTZ R69, R82, R69 ;  /* 0x0000004552457220 */ /* 0x004fe20000410000 */
[----:B------:R-:W-:Y:S01]  /*2ae0*/  FMUL.FTZ R119, R119, R68 ;  /* 0x0000004477777220 */ /* 0x000fe20000410000 */
[----:B------:R-:W-:-:S03]  /*2af0*/  I2FP.F32.S32 R68, R78 ;  /* 0x0000004e00447245 */ /* 0x000fc60000201400 */
[----:B------:R-:W1:Y:S01]  /*2b00*/  SHFL.DOWN PT, R36, R69, 0x2, 0x1f ;  /* 0x08401f0045247f89 */ /* 0x000e6200000e0000 */
[----:B------:R-:W-:Y:S01]  /*2b10*/  FMUL.FTZ R119, R119, R84 ;  /* 0x0000005477777220 */ /* 0x000fe20000410000 */
[----:B------:R-:W2:Y:S03]  /*2b20*/  MUFU.RCP R76, R68 ;  /* 0x00000044004c7308 */ /* 0x000ea60000001000 */
[----:B------:R-:W-:-:S05]  /*2b30*/  FFMA.FTZ R37, R82, R119, R37 ;  /* 0x0000007752257223 */ /* 0x000fca0000010025 */
[----:B------:R-:W3:Y:S01]  /*2b40*/  SHFL.DOWN PT, R38, R37, 0x2, 0x1f ;  /* 0x08401f0025267f89 */ /* 0x000ee200000e0000 */
[-C--:B0-----:R-:W-:Y:S02]  /*2b50*/  IADD3 R78, R78, R123.reuse, RZ ;  /* 0x0000007b4e4e7210 */ /* 0x081fe40007ffe0ff */
[----:B------:R-:W-:Y:S02]  /*2b60*/  I2FP.F32.S32 R123, R123 ;  /* 0x0000007b007b7245 */ /* 0x000fe40000201400 */
[----:B------:R-:W-:-:S06]  /*2b70*/  I2FP.F32.S32 R78, R78 ;  /* 0x0000004e004e7245 */ /* 0x000fcc0000201400 */
[----:B------:R-:W0:Y:S01]  /*2b80*/  MUFU.RCP R78, R78 ;  /* 0x0000004e004e7308 */ /* 0x000e220000001000 */
[----:B-1----:R-:W-:Y:S01]  /*2b90*/  FMUL.FTZ R119, R36, R121 ;  /* 0x0000007924777220 */ /* 0x002fe20000410000 */
[----:B------:R-:W-:-:S03]  /*2ba0*/  FADD.FTZ R36, R69, -R36 ;  /* 0x8000002445247221 */ /* 0x000fc60000010000 */
[----:B------:R-:W-:Y:S01]  /*2bb0*/  FFMA.FTZ R119, R80, R69, R119 ;  /* 0x0000004550777223 */ /* 0x000fe20000010077 */
[----:B------:R-:W-:-:S03]  /*2bc0*/  FMUL.FTZ R69, R36, R36 ;  /* 0x0000002424457220 */ /* 0x000fc60000410000 */
[----:B--2---:R-:W-:Y:S01]  /*2bd0*/  FMUL.FTZ R119, R76, R119 ;  /* 0x000000774c777220 */ /* 0x004fe20000410000 */
[----:B------:R-:W-:Y:S01]  /*2be0*/  FMUL.FTZ R69, R80, R69 ;  /* 0x0000004550457220 */ /* 0x000fe20000410000 */
[----:B---3--:R-:W-:-:S03]  /*2bf0*/  FADD.FTZ R37, R37, R38 ;  /* 0x0000002625257221 */ /* 0x008fc60000010000 */
[----:B------:R-:W1:Y:S01]  /*2c00*/  SHFL.DOWN PT, R36, R119, 0x1, 0x1f ;  /* 0x08201f0077247f89 */ /* 0x000e6200000e0000 */
[----:B------:R-:W-:-:S04]  /*2c10*/  FMUL.FTZ R69, R69, R121 ;  /* 0x0000007945457220 */ /* 0x000fc80000410000 */
[----:B------:R-:W-:-:S05]  /*2c20*/  FFMA.FTZ R37, R76, R69, R37 ;  /* 0x000000454c257223 */ /* 0x000fca0000010025 */
[----:B------:R-:W2:Y:S01]  /*2c30*/  SHFL.DOWN PT, R38, R37, 0x1, 0x1f ;  /* 0x08201f0025267f89 */ /* 0x000ea200000e0000 */
[----:B-1----:R-:W-:Y:S01]  /*2c40*/  FADD.FTZ R69, R119, -R36 ;  /* 0x8000002477457221 */ /* 0x002fe20000010000 */
[----:B------:R-:W-:-:S03]  /*2c50*/  FMUL.FTZ R121, R36, R123 ;  /* 0x0000007b24797220 */ /* 0x000fc60000410000 */
[----:B------:R-:W-:Y:S01]  /*2c60*/  FMUL.FTZ R69, R69, R69 ;  /* 0x0000004545457220 */ /* 0x000fe20000410000 */
[----:B------:R-:W-:-:S03]  /*2c70*/  FFMA.FTZ R121, R68, R119, R121 ;  /* 0x0000007744797223 */ /* 0x000fc60000010079 */
[----:B------:R-:W-:Y:S01]  /*2c80*/  FMUL.FTZ R68, R68, R69 ;  /* 0x0000004544447220 */ /* 0x000fe20000410000 */
[----:B0-----:R-:W-:Y:S01]  /*2c90*/  FMUL.FTZ R121, R78, R121 ;  /* 0x000000794e797220 */ /* 0x001fe20000410000 */
[----:B--2---:R-:W-:Y:S02]  /*2ca0*/  FADD.FTZ R69, R37, R38 ;  /* 0x0000002625457221 */ /* 0x004fe40000010000 */
[----:B------:R-:W-:Y:S01]  /*2cb0*/  FMUL.FTZ R68, R68, R123 ;  /* 0x0000007b44447220 */ /* 0x000fe20000410000 */
[----:B------:R-:W0:Y:S02]  /*2cc0*/  @!P0 LDC.64 R36, c[0x0][0x250] ;  /* 0x00009400ff248b82 */ /* 0x000e240000000a00 */
[----:B------:R-:W1:Y:S01]  /*2cd0*/  SHFL.IDX PT, R121, R121, RZ, 0x1f ;  /* 0x00001fff79797589 */ /* 0x000e6200000e0000 */
[----:B------:R-:W-:-:S05]  /*2ce0*/  FFMA.FTZ R68, R78, R68, R69 ;  /* 0x000000444e447223 */ /* 0x000fca0000010045 */
[----:B------:R-:W2:Y:S01]  /*2cf0*/  LDC R78, c[0x0][0x2d8] ;  /* 0x0000b600ff4e7b82 */ /* 0x000ea20000000800 */
[----:B------:R-:W2:Y:S07]  /*2d00*/  SHFL.IDX PT, R119, R68, RZ, 0x1f ;  /* 0x00001fff44777589 */ /* 0x000eae00000e0000 */
[----:B------:R-:W3:Y:S01]  /*2d10*/  @!P0 LDC.64 R38, c[0x0][0x258] ;  /* 0x00009600ff268b82 */ /* 0x000ee20000000a00 */
[----:B0-----:R-:W-:Y:S01]  /*2d20*/  @!P0 LEA R36, P2, R40, R36, 0x2 ;  /* 0x0000002428248211 */ /* 0x001fe200078410ff */
[----:B-1----:R-:W-:-:S03]  /*2d30*/  FMUL.FTZ R69, R121, R121 ;  /* 0x0000007979457220 */ /* 0x002fc60000410000 */
[C---:B------:R-:W-:Y:S02]  /*2d40*/  @!P0 LEA.HI.X R37, R40.reuse, R37, R74, 0x2, P2 ;  /* 0x0000002528258211 */ /* 0x040fe400010f144a */
[----:B------:R-:W-:Y:S01]  /*2d50*/  FSEL R76, R69, RZ, P6 ;  /* 0x000000ff454c7208 */ /* 0x000fe20003000000 */
[----:B--2---:R-:W-:Y:S02]  /*2d60*/  FFMA.FTZ R69, R119, UR9, R78 ;  /* 0x0000000977457c23 */ /* 0x004fe4000801004e */
[----:B------:R0:W-:Y:S02]  /*2d70*/  @!P0 STG.E desc[UR4][R36.64], R121 ;  /* 0x0000007924008986 */ /* 0x0001e4000c101904 */
[----:B------:R-:W-:Y:S01]  /*2d80*/  FADD.FTZ R69, R69, R76 ;  /* 0x0000004c45457221 */ /* 0x000fe20000010000 */
[----:B---3--:R-:W-:-:S03]  /*2d90*/  @!P0 LEA R38, P2, R40, R38, 0x2 ;  /* 0x0000002628268211 */ /* 0x008fc600078410ff */
[----:B------:R-:W1:Y:S01]  /*2da0*/  MUFU.RSQ R119, R69 ;  /* 0x0000004500777308 */ /* 0x000e620000001400 */
[----:B------:R-:W-:-:S05]  /*2db0*/  @!P0 LEA.HI.X R39, R40, R39, R74, 0x2, P2 ;  /* 0x0000002728278211 */ /* 0x000fca00010f144a */
[----:B-1----:R0:W-:Y:S01]  /*2dc0*/  @!P0 STG.E desc[UR4][R38.64], R119 ;  /* 0x0000007726008986 */ /* 0x0021e2000c101904 */
[----:B-----5:R-:W-:-:S13]  /*2dd0*/  ISETP.GE.AND P0, PT, R72, 0x1, PT ;  /* 0x000000014800780c */ /* 0x020fda0003f06270 */
[----:B0-----:R-:W-:Y:S05]  /*2de0*/  @!P0 BRA `(.L_x_276) ;  /* 0x0000000400b48947 */ /* 0x001fea0003800000 */
[----:B------:R-:W-:Y:S01]  /*2df0*/  VIADD R72, R72, 0xffffffff ;  /* 0xffffffff48487836 */ /* 0x000fe20000000000 */
[----:B------:R-:W-:Y:S01]  /*2e00*/  LOP3.LUT R2, R0, 0xff, RZ, 0xc0, !PT ;  /* 0x000000ff00027812 */ /* 0x000fe200078ec0ff */
[----:B------:R-:W-:Y:S02]  /*2e10*/  BSSY B1, `(.L_x_277) ;  /* 0x0000027000017945 */ /* 0x000fe40003800000 */
[----:B------:R-:W-:-:S05]  /*2e20*/  IMAD R72, R72, R117, RZ ;  /* 0x0000007548487224 */ /* 0x000fca00078e02ff */
[----:B------:R-:W-:-:S04]  /*2e30*/  SHF.R.S32.HI R37, RZ, 0x1f, R72 ;  /* 0x0000001fff257819 */ /* 0x000fc80000011448 */
[----:B------:R-:W-:Y:S02]  /*2e40*/  LEA.HI R37, R37, R72, RZ, 0x3 ;  /* 0x0000004825257211 */ /* 0x000fe400078f18ff */
[----:B------:R-:W-:Y:S02]  /*2e50*/  FSEL R72, R121, RZ, !P6 ;  /* 0x000000ff79487208 */ /* 0x000fe40007000000 */
[----:B------:R-:W-:Y:S01]  /*2e60*/  LEA.HI.SX32 R117, R37, R2, 0x1d ;  /* 0x0000000225757211 */ /* 0x000fe200078feaff */
[----:B------:R-:W-:Y:S06]  /*2e70*/  @!P5 BRA `(.L_x_278) ;  /* 0x000000000080d947 */ /* 0x000fec0003800000 */
[----:B------:R-:W0:Y:S01]  /*2e80*/  LDC.64 R68, c[0x0][0x2b8] ;  /* 0x0000ae00ff447b82 */ /* 0x000e220000000a00 */
[--C-:B------:R-:W-:Y:S01]  /*2e90*/  FADD.FTZ R36, R67, -R72.reuse ;  /* 0x8000004843247221 */ /* 0x100fe20000010000 */
        /* <DEDUP_REMOVED lines=24> */
[----:B0-----:R-:W-:Y:S01]  /*3020*/  IMAD.WIDE.U32 R68, R117, 0x10, R68 ;  /* 0x0000001075447825 */ /* 0x001fe200078e0044 */
[----:B------:R-:W-:-:S02]  /*3030*/  F2FP.BF16.F32.PACK_AB R37, R39, R74 ;  /* 0x0000004a2725723e */ /* 0x000fc400000010ff */
[----:B------:R-:W-:Y:S02]  /*3040*/  F2FP.BF16.F32.PACK_AB R38, R121, R38 ;  /* 0x000000267926723e */ /* 0x000fe400000010ff */
[----:B------:R-:W-:Y:S02]  /*3050*/  F2FP.BF16.F32.PACK_AB R39, R123, R82 ;  /* 0x000000527b27723e */ /* 0x000fe400000010ff */
[----:B------:R-:W-:-:S03]  /*3060*/  IADD3 R117, R117, 0x100, RZ ;  /* 0x0000010075757810 */ /* 0x000fc60007ffe0ff */
[----:B------:R0:W-:Y:S04]  /*3070*/  STG.E.128 desc[UR4][R68.64], R36 ;  /* 0x0000002444007986 */ /* 0x0001e8000c101d04 */
.L_x_278:
[----:B------:R-:W-:Y:S05]  /*3080*/  BSYNC B1 ;  /* 0x0000000000017941 */ /* 0x000fea0003800000 */
.L_x_277:
[----:B------:R-:W-:Y:S04]  /*3090*/  BSSY B1, `(.L_x_279) ;  /* 0x0000022000017945 */ /* 0x000fe80003800000 */
[----:B------:R-:W-:Y:S05]  /*30a0*/  @!P4 BRA `(.L_x_280) ;  /* 0x000000000080c947 */ /* 0x000fea0003800000 */
[----:B0-----:R-:W0:Y:S01]  /*30b0*/  LDC.64 R68, c[0x0][0x2b8] ;  /* 0x0000ae00ff447b82 */ /* 0x001e220000000a00 */
        /* <DEDUP_REMOVED lines=31> */
.L_x_280:
[----:B------:R-:W-:Y:S05]  /*32b0*/  BSYNC B1 ;  /* 0x0000000000017941 */ /* 0x000fea0003800000 */
.L_x_279:
[----:B------:R-:W-:Y:S05]  /*32c0*/  @!P3 BRA `(.L_x_276) ;  /* 0x00000000007cb947 */ /* 0x000fea0003800000 */
[----:B01----:R-:W0:Y:S01]  /*32d0*/  LDC.64 R68, c[0x0][0x2b8] ;  /* 0x0000ae00ff447b82 */ /* 0x003e220000000a00 */
        /* <DEDUP_REMOVED lines=24> */
[----:B0-----:R-:W-:Y:S01]  /*3460*/  IMAD.WIDE.U32 R68, R117, 0x10, R68 ;  /* 0x0000001075447825 */ /* 0x001fe200078e0044 */
[----:B------:R-:W-:-:S02]  /*3470*/  F2FP.BF16.F32.PACK_AB R39, R72, R39 ;  /* 0x000000274827723e */ /* 0x000fc400000010ff */
[----:B------:R-:W-:Y:S02]  /*3480*/  F2FP.BF16.F32.PACK_AB R38, R121, R78 ;  /* 0x0000004e7926723e */ /* 0x000fe400000010ff */
[----:B------:R-:W-:Y:S02]  /*3490*/  F2FP.BF16.F32.PACK_AB R37, R76, R37 ;  /* 0x000000254c25723e */ /* 0x000fe400000010ff */
[----:B------:R-:W-:-:S05]  /*34a0*/  F2FP.BF16.F32.PACK_AB R36, R119, R36 ;  /* 0x000000247724723e */ /* 0x000fca00000010ff */
[----:B------:R2:W-:Y:S02]  /*34b0*/  STG.E.128 desc[UR4][R68.64], R36 ;  /* 0x0000002444007986 */ /* 0x0005e4000c101d04 */
.L_x_276:
[----:B------:R-:W-:Y:S05]  /*34c0*/  BSYNC B0 ;  /* 0x0000000000007941 */ /* 0x000fea0003800000 */
.L_x_275:
[----:B------:R-:W-:Y:S02]  /*34d0*/  IADD3 R40, R40, UR10, RZ ;  /* 0x0000000a28287c10 */ /* 0x000fe4000fffe0ff */
[----:B------:R-:W-:Y:S02]  /*34e0*/  SEL R76, RZ, 0x1, P1 ;  /* 0x00000001ff4c7807 */ /* 0x000fe40000800000 */
[----:B------:R-:W-:-:S13]  /*34f0*/  ISETP.GE.AND P0, PT, R40, UR11, PT ;  /* 0x0000000b28007c0c */ /* 0x000fda000bf06270 */
[----:B------:R-:W-:Y:S05]  /*3500*/  @!P0 BRA `(.L_x_281) ;  /* 0xffffffd400388947 */ /* 0x000fea000383ffff */
[----:B------:R-:W-:Y:S05]  /*3510*/  EXIT ;  /* 0x000000000000794d */ /* 0x000fea0003800000 */
.L_x_274:
[----:B------:R-:W-:Y:S01]  /*3520*/  HFMA2.MMA R86, -RZ, RZ, 0, 5.9604644775390625e-08 ;  /* 0x00000001ff567435 */ /* 0x000fe200000001ff */
[----:B------:R-:W-:Y:S01]  /*3530*/  MOV R121, R68 ;  /* 0x0000004400797202 */ /* 0x000fe20000000f00 */
[----:B------:R-:W-:Y:S01]  /*3540*/  IMAD.MOV.U32 R123, RZ, RZ, 0x1f ;  /* 0x0000001fff7b7424 */ /* 0x000fe200078e00ff */
[----:B------:R-:W-:-:S08]  /*3550*/  MOV R82, 0xffffffff ;  /* 0xffffffff00527802 */ /* 0x000fd00000000f00 */
[----:B-----5:R-:W-:Y:S05]  /*3560*/  WARPSYNC.COLLECTIVE R82, `(.L_x_282) ;  /* 0x0000000052087348 */ /* 0x020fea0003c00000 */
[----:B------:R0:W1:Y:S02]  /*3570*/  SHFL.BFLY P6, R84, R121, R86, R123 ;  /* 0x0c00005679547389 */ /* 0x00006400000c007b */
[----:B01---5:R-:W-:Y:S01]  /*3580*/  ENDCOLLECTIVE ;  /* 0x000000000000791b */ /* 0x023fe20003800000 */
.L_x_282:
[----:B------:R-:W-:Y:S01]  /*3590*/  HFMA2.MMA R86, -RZ, RZ, 0, 1.1920928955078125e-07 ;  /* 0x00000002ff567435 */ /* 0x000fe200000001ff */
[----:B------:R-:W-:-:S05]  /*35a0*/  MOV R37, R84 ;  /* 0x0000005400257202 */ /* 0x000fca0000000f00 */
[----:B------:R-:W-:-:S05]  /*35b0*/  FADD.FTZ R69, R68, R37 ;  /* 0x0000002544457221 */ /* 0x000fca0000010000 */
[----:B------:R-:W-:-:S07]  /*35c0*/  MOV R121, R69 ;  /* 0x0000004500797202 */ /* 0x000fce0000000f00 */
[----:B------:R-:W-:Y:S05]  /*35d0*/  WARPSYNC.COLLECTIVE R82, `(.L_x_283) ;  /* 0x0000000052087348 */ /* 0x000fea0003c00000 */
[----:B------:R0:W1:Y:S02]  /*35e0*/  SHFL.BFLY P6, R84, R121, R86, R123 ;  /* 0x0c00005679547389 */ /* 0x00006400000c007b */
[----:B01----:R-:W-:Y:S01]  /*35f0*/  ENDCOLLECTIVE ;  /* 0x000000000000791b */ /* 0x003fe20003800000 */
.L_x_283:
[----:B------:R-:W-:Y:S01]  /*3600*/  HFMA2.MMA R86, -RZ, RZ, 0, 2.384185791015625e-07 ;  /* 0x00000004ff567435 */ /* 0x000fe200000001ff */
[----:B------:R-:W-:-:S05]  /*3610*/  MOV R36, R84 ;  /* 0x0000005400247202 */ /* 0x000fca0000000f00 */
[----:B------:R-:W-:-:S04]  /*3620*/  FADD.FTZ R76, R69, R36 ;  /* 0x00000024454c7221 */ /* 0x000fc80000010000 */
[----:B------:R-:W-:-:S07]  /*3630*/  IMAD.MOV.U32 R121, RZ, RZ, R76 ;  /* 0x000000ffff797224 */ /* 0x000fce00078e004c */
[----:B------:R-:W-:Y:S05]  /*3640*/  WARPSYNC.COLLECTIVE R82, `(.L_x_284) ;  /* 0x0000000052087348 */ /* 0x000fea0003c00000 */
[----:B------:R0:W1:Y:S02]  /*3650*/  SHFL.BFLY P6, R84, R121, R86, R123 ;  /* 0x0c00005679547389 */ /* 0x00006400000c007b */
[----:B01----:R-:W-:Y:S01]  /*3660*/  ENDCOLLECTIVE ;  /* 0x000000000000791b */ /* 0x003fe20003800000 */
.L_x_284:
[----:B------:R-:W-:Y:S01]  /*3670*/  HFMA2.MMA R86, -RZ, RZ, 0, 4.76837158203125e-07 ;  /* 0x00000008ff567435 */ /* 0x000fe200000001ff */
[----:B------:R-:W-:-:S05]  /*3680*/  MOV R37, R84 ;  /* 0x0000005400257202 */ /* 0x000fca0000000f00 */
[----:B------:R-:W-:-:S05]  /*3690*/  FADD.FTZ R78, R76, R37 ;  /* 0x000000254c4e7221 */ /* 0x000fca0000010000 */
[----:B------:R-:W-:-:S07]  /*36a0*/  MOV R121, R78 ;  /* 0x0000004e00797202 */ /* 0x000fce0000000f00 */
[----:B------:R-:W-:Y:S05]  /*36b0*/  WARPSYNC.COLLECTIVE R82, `(.L_x_285) ;  /* 0x0000000052087348 */ /* 0x000fea0003c00000 */
[----:B------:R0:W1:Y:S02]  /*36c0*/  SHFL.BFLY P6, R84, R121, R86, R123 ;  /* 0x0c00005679547389 */ /* 0x00006400000c007b */
[----:B01----:R-:W-:Y:S01]  /*36d0*/  ENDCOLLECTIVE ;  /* 0x000000000000791b */ /* 0x003fe20003800000 */
.L_x_285:
[----:B------:R-:W-:Y:S01]  /*36e0*/  HFMA2.MMA R86, -RZ, RZ, 0, 9.5367431640625e-07 ;  /* 0x00000010ff567435 */ /* 0x000fe200000001ff */
[----:B------:R-:W-:-:S05]  /*36f0*/  MOV R37, R84 ;  /* 0x0000005400257202 */ /* 0x000fca0000000f00 */
[----:B------:R-:W-:-:S04]  /*3700*/  FADD.FTZ R80, R78, R37 ;  /* 0x000000254e507221 */ /* 0x000fc80000010000 */
[----:B------:R-:W-:-:S07]  /*3710*/  IMAD.MOV.U32 R121, RZ, RZ, R80 ;  /* 0x000000ffff797224 */ /* 0x000fce00078e0050 */
[----:B------:R-:W-:Y:S05]  /*3720*/  WARPSYNC.COLLECTIVE R82, `(.L_x_286) ;  /* 0x0000000052087348 */ /* 0x000fea0003c00000 */
[----:B------:R0:W1:Y:S02]  /*3730*/  SHFL.BFLY P6, R84, R121, R86, R123 ;  /* 0x0c00005679547389 */ /* 0x00006400000c007b */
[----:B01----:R-:W-:Y:S01]  /*3740*/  ENDCOLLECTIVE ;  /* 0x000000000000791b */ /* 0x003fe20003800000 */
.L_x_286:
[----:B------:R-:W-:Y:S01]  /*3750*/  HFMA2.MMA R86, -RZ, RZ, 0, 5.9604644775390625e-08 ;  /* 0x00000001ff567435 */ /* 0x000fe200000001ff */
[----:B------:R-:W-:-:S05]  /*3760*/  MOV R37, R84 ;  /* 0x0000005400257202 */ /* 0x000fca0000000f00 */
[----:B------:R-:W-:-:S04]  /*3770*/  FADD.FTZ R36, R80, R37 ;  /* 0x0000002550247221 */ /* 0x000fc80000010000 */
[----:B------:R-:W-:-:S04]  /*3780*/  FMUL.FTZ R36, R57, R36 ;  /* 0x0000002439247220 */ /* 0x000fc80000410000 */
[--C-:B------:R-:W-:Y:S01]  /*3790*/  FADD.FTZ R37, R67, -R36.reuse ;  /* 0x8000002443257221 */ /* 0x100fe20000010000 */
[--C-:B------:R-:W-:Y:S01]  /*37a0*/  FADD.FTZ R68, R71, -R36.reuse ;  /* 0x8000002447447221 */ /* 0x100fe20000010000 */
[----:B------:R-:W-:Y:S02]  /*37b0*/  FADD.FTZ R69, R87, -R36 ;  /* 0x8000002457457221 */ /* 0x000fe40000010000 */
[----:B------:R-:W-:-:S04]  /*37c0*/  FFMA.FTZ R37, R37, R37, RZ ;  /* 0x0000002525257223 */ /* 0x000fc800000100ff */
[----:B------:R-:W-:Y:S01]  /*37d0*/  FFMA.FTZ R37, R68, R68, R37 ;  /* 0x0000004444257223 */ /* 0x000fe20000010025 */
[----:B------:R-:W-:-:S04]  /*37e0*/  FADD.FTZ R68, R73, -R36 ;  /* 0x8000002449447221 */ /* 0x000fc80000010000 */
        /* <DEDUP_REMOVED lines=12> */
[----:B------:R-:W-:-:S05]  /*38b0*/  FSEL R37, R37, RZ, P5 ;  /* 0x000000ff25257208 */ /* 0x000fca0002800000 */
[----:B------:R-:W-:-:S04]  /*38c0*/  FFMA.FTZ R68, R68, R68, R37 ;  /* 0x0000004444447223 */ /* 0x000fc80000010025 */
        /* <DEDUP_REMOVED lines=12> */
[----:B------:R-:W-:Y:S01]  /*3990*/  @P2 FFMA.FTZ R37, R69, R69, R68 ;  /* 0x0000004545252223 */ /* 0x000fe20000010044 */
[--C-:B------:R-:W-:Y:S01]  /*39a0*/  FADD.FTZ R68, R101, -R36.reuse ;  /* 0x8000002465447221 */ /* 0x100fe20000010000 */
[----:B------:R-:W-:-:S03]  /*39b0*/  FADD.FTZ R69, R103, -R36 ;  /* 0x8000002467457221 */ /* 0x000fc60000010000 */
        /* <DEDUP_REMOVED lines=13> */
[----:B------:R-:W-:-:S05]  /*3a90*/  @P0 FFMA.FTZ R37, R69, R69, R68 ;  /* 0x0000004545250223 */ /* 0x000fca0000010044 */
[----:B------:R-:W-:-:S07]  /*3aa0*/  MOV R121, R37 ;  /* 0x0000002500797202 */ /* 0x000fce0000000f00 */
[----:B------:R-:W-:Y:S05]  /*3ab0*/  WARPSYNC.COLLECTIVE R82, `(.L_x_287) ;  /* 0x0000000052087348 */ /* 0x000fea0003c00000 */
[----:B------:R0:W1:Y:S02]  /*3ac0*/  SHFL.BFLY P6, R84, R121, R86, R123 ;  /* 0x0c00005679547389 */ /* 0x00006400000c007b */
[----:B01----:R-:W-:Y:S01]  /*3ad0*/  ENDCOLLECTIVE ;  /* 0x000000000000791b */ /* 0x003fe20003800000 */
.L_x_287:
[----:B------:R-:W-:Y:S01]  /*3ae0*/  HFMA2.MMA R86, -RZ, RZ, 0, 1.1920928955078125e-07 ;  /* 0x00000002ff567435 */ /* 0x000fe200000001ff */
[----:B------:R-:W-:-:S05]  /*3af0*/  MOV R68, R84 ;  /* 0x0000005400447202 */ /* 0x000fca0000000f00 */
[----:B------:R-:W-:-:S04]  /*3b00*/  FADD.FTZ R68, R37, R68 ;  /* 0x0000004425447221 */ /* 0x000fc80000010000 */
[----:B------:R-:W-:-:S07]  /*3b10*/  IMAD.MOV.U32 R121, RZ, RZ, R68 ;  /* 0x000000ffff797224 */ /* 0x000fce00078e0044 */
[----:B------:R-:W-:Y:S05]  /*3b20*/  WARPSYNC.COLLECTIVE R82, `(.L_x_288) ;  /* 0x0000000052087348 */ /* 0x000fea0003c00000 */
[----:B------:R0:W1:Y:S02]  /*3b30*/  SHFL.BFLY P6, R84, R121, R86, R123 ;  /* 0x0c00005679547389 */ /* 0x00006400000c007b */
[----:B01----:R-:W-:Y:S01]  /*3b40*/  ENDCOLLECTIVE ;  /* 0x000000000000791b */ /* 0x003fe20003800000 */
.L_x_288:
[----:B------:R-:W-:Y:S01]  /*3b50*/  HFMA2.MMA R86, -RZ, RZ, 0, 2.384185791015625e-07 ;  /* 0x00000004ff567435 */ /* 0x000fe200000001ff */
[----:B------:R-:W-:-:S05]  /*3b60*/  MOV R69, R84 ;  /* 0x0000005400457202 */ /* 0x000fca0000000f00 */
[----:B------:R-:W-:-:S05]  /*3b70*/  FADD.FTZ R69, R68, R69 ;  /* 0x0000004544457221 */ /* 0x000fca0000010000 */
[----:B------:R-:W-:-:S07]  /*3b80*/  MOV R121, R69 ;  /* 0x0000004500797202 */ /* 0x000fce0000000f00 */
[----:B------:R-:W-:Y:S05]  /*3b90*/  WARPSYNC.COLLECTIVE R82, `(.L_x_289) ;  /* 0x0000000052087348 */ /* 0x000fea0003c00000 */
[----:B------:R0:W1:Y:S02]  /*3ba0*/  SHFL.BFLY P6, R84, R121, R86, R123 ;  /* 0x0c00005679547389 */ /* 0x00006400000c007b */
[----:B01----:R-:W-:Y:S01]  /*3bb0*/  ENDCOLLECTIVE ;  /* 0x000000000000791b */ /* 0x003fe20003800000 */
.L_x_289:
[----:B------:R-:W-:Y:S01]  /*3bc0*/  HFMA2.MMA R86, -RZ, RZ, 0, 4.76837158203125e-07 ;  /* 0x00000008ff567435 */ /* 0x000fe200000001ff */
[----:B------:R-:W-:-:S05]  /*3bd0*/  MOV R76, R84 ;  /* 0x00000054004c7202 */ /* 0x000fca0000000f00 */
[----:B------:R-:W-:-:S04]  /*3be0*/  FADD.FTZ R76, R69, R76 ;  /* 0x0000004c454c7221 */ /* 0x000fc80000010000 */
[----:B------:R-:W-:-:S07]  /*3bf0*/  IMAD.MOV.U32 R121, RZ, RZ, R76 ;  /* 0x000000ffff797224 */ /* 0x000fce00078e004c */
[----:B------:R-:W-:Y:S05]  /*3c00*/  WARPSYNC.COLLECTIVE R82, `(.L_x_290) ;  /* 0x0000000052087348 */ /* 0x000fea0003c00000 */
[----:B------:R0:W1:Y:S02]  /*3c10*/  SHFL.BFLY P6, R84, R121, R86, R123 ;  /* 0x0c00005679547389 */ /* 0x00006400000c007b */
[----:B01----:R-:W-:Y:S01]  /*3c20*/  ENDCOLLECTIVE ;  /* 0x000000000000791b */ /* 0x003fe20003800000 */
.L_x_290:
[----:B------:R-:W-:Y:S01]  /*3c30*/  HFMA2.MMA R86, -RZ, RZ, 0, 9.5367431640625e-07 ;  /* 0x00000010ff567435 */ /* 0x000fe200000001ff */
[----:B------:R-:W-:-:S05]  /*3c40*/  MOV R119, R84 ;  /* 0x0000005400777202 */ /* 0x000fca0000000f00 */
[----:B------:R-:W-:-:S05]  /*3c50*/  FADD.FTZ R119, R76, R119 ;  /* 0x000000774c777221 */ /* 0x000fca0000010000 */
[----:B------:R-:W-:-:S07]  /*3c60*/  MOV R121, R119 ;  /* 0x0000007700797202 */ /* 0x000fce0000000f00 */
[----:B------:R-:W-:Y:S05]  /*3c70*/  WARPSYNC.COLLECTIVE R82, `(.L_x_291) ;  /* 0x0000000052087348 */ /* 0x000fea0003c00000 */
[----:B------:R0:W1:Y:S02]  /*3c80*/  SHFL.BFLY P6, R84, R121, R86, R123 ;  /* 0x0c00005679547389 */ /* 0x00006400000c007b */
[----:B01----:R-:W-:Y:S01]  /*3c90*/  ENDCOLLECTIVE ;  /* 0x000000000000791b */ /* 0x003fe20003800000 */
.L_x_291:
[----:B------:R-:W-:Y:S01]  /*3ca0*/  MOV R78, R84 ;  /* 0x00000054004e7202 */ /* 0x000fe20000000f00 */
[----:B------:R-:W-:Y:S06]  /*3cb0*/  BRA `(.L_x_292) ;  /* 0xffffffe800dc7947 */ /* 0x000fec000383ffff */
.L_x_293:
        /* <DEDUP_REMOVED lines=12> */
.L_x_23210:


//--------------------- .text._ZN10layer_norm13ln_fwd_kernelINS_13Kernel_traitsI13__nv_bfloat16S2_S2_S2_fjLj6144ELj1ELj1ELj8ELj16ENS_18Kernel_traits_baseILj6144ES2_S2_S2_S2_fjLj256EEEEELb0ELb0ELb1ELb1EEEvNS_9FwdParamsE --------------------------
	.section	.text._ZN10layer_norm13ln_fwd_kernelINS_13Kernel_traitsI13__nv_bfloat16S2_S2_S2_fjLj6144ELj1ELj1ELj8ELj16ENS_18Kernel_traits_baseILj6144ES2_S2_S2_S2_fjLj256EEEEELb0ELb0ELb1ELb1EEEvNS_9FwdParamsE,"ax",@progbits
	.align	128
        .global         _ZN10layer_norm13ln_fwd_kernelINS_13Kernel_traitsI13__nv_bfloat16S2_S2_S2_fjLj6144ELj1ELj1ELj8ELj16ENS_18Kernel_traits_baseILj6144ES2_S2_S2_S2_fjLj256EEEEELb0ELb0ELb1ELb1EEEvNS_9FwdParamsE
        .type           _ZN10layer_norm13ln_fwd_kernelINS_13Kernel_traitsI13__nv_bfloat16S2_S2_S2_fjLj6144ELj1ELj1ELj8ELj16ENS_18Kernel_traits_baseILj6144ES2_S2_S2_S2_fjLj256EEEEELb0ELb0ELb1ELb1EEEvNS_9FwdParamsE,@function
        .size           _ZN10layer_norm13ln_fwd_kernelINS_13Kernel_traitsI13__nv_bfloat16S2_S2_S2_fjLj6144ELj1ELj1ELj8ELj16ENS_18Kernel_traits_baseILj6144ES2_S2_S2_S2_fjLj256EEEEELb0ELb0ELb1ELb1EEEvNS_9FwdParamsE,(.L_x_23211 - _ZN10layer_norm13ln_fwd_kernelINS_13Kernel_traitsI13__nv_bfloat16S2_S2_S2_fjLj6144ELj1ELj1ELj8ELj16ENS_18Kernel_traits_baseILj6144ES2_S2_S2_S2_fjLj256EEEEELb0ELb0ELb1ELb1EEEvNS_9FwdParamsE)
        .other          _ZN10layer_norm13ln_fwd_kernelINS_13Kernel_traitsI13__nv_bfloat16S2_S2_S2_fjLj6144ELj1ELj1ELj8ELj16ENS_18Kernel_traits_baseILj6144ES2_S2_S2_S2_fjLj256EEEEELb0ELb0ELb1ELb1EEEvNS_9FwdParamsE,@"STO_CUDA_ENTRY STV_DEFAULT"
_ZN10layer_norm13ln_fwd_kernelINS_13Kernel_traitsI13__nv_bfloat16S2_S2_S2_fjLj6144ELj1ELj1ELj8ELj16ENS_18Kernel_traits_baseILj6144ES2_S2_S2_S2_fjLj256EEEEELb0ELb0ELb1ELb1EEEvNS_9FwdParamsE:
.text._ZN10layer_norm13ln_fwd_kernelINS_13Kernel_traitsI13__nv_bfloat16S2_S2_S2_fjLj6144ELj1ELj1ELj8ELj16ENS_18Kernel_traits_baseILj6144ES2_S2_S2_S2_fjLj256EEEEELb0ELb0ELb1ELb1EEEvNS_9FwdParamsE:
[----:B------:R-:W-:Y:S01]  /*0000*/  LDC R1, c[0x0][0x28] ;  /* 0x00000a00ff017b82 */ /* 0x000fe20000000800 */
[----:B------:R-:W0:Y:S01]  /*0010*/  S2R R40, SR_TID.X ;  /* 0x0000000000287919 */ /* 0x000e220000002100 */
[----:B------:R-:W-:-:S06]  /*0020*/  ULDC.64 UR4, c[0x0][0x2c8] ;  /* 0x0000b20000047ab9 */ /* 0x000fcc0000000a00 */
[----:B------:R-:W1:Y:S01]  /*0030*/  S2UR UR6, SR_CTAID.X ;  /* 0x00000000000679c3 */ /* 0x000e620000002500 */
[----:B------:R-:W-:Y:S01]  /*0040*/  ISETP.NE.U32.AND P0, PT, RZ, UR4, PT ;  /* 0x00000004ff007c0c */ /* 0x000fe2000bf05070 */
[----:B------:R-:W-:-:S03]  /*0050*/  ULDC UR8, c[0x0][0x214] ;  /* 0x0000850000087ab9 */ /* 0x000fc60000000800 */
[----:B------:R-:W-:Y:S02]  /*0060*/  ISETP.NE.AND.EX P0, PT, RZ, UR5, PT, P0 ;  /* 0x00000005ff007c0c */ /* 0x000fe4000bf05300 */
[----:B0-----:R-:W-:-:S04]  /*0070*/  SHF.L.U32 R0, R40, 0x4, RZ ;  /* 0x0000000428007819 */ /* 0x001fc800000006ff */
[----:B------:R-:W-:-:S04]  /*0080*/  LOP3.LUT R0, R0, 0xff0, RZ, 0xc0, !PT ;  /* 0x00000ff000007812 */ /* 0x000fc800078ec0ff */
[----:B------:R-:W-:-:S04]  /*0090*/  IADD3 R4, P1, R0, UR4, RZ ;  /* 0x0000000400047c10 */ /* 0x000fc8000ff3e0ff */
[----:B------:R-:W-:Y:S01]  /*00a0*/  IADD3.X R5, RZ, UR5, RZ, P1, !PT ;  /* 0x00000005ff057c10 */ /* 0x000fe20008ffe4ff */
[----:B------:R-:W-:-:S04]  /*00b0*/  ULDC.64 UR4, c[0x0][0x208] ;  /* 0x0000820000047ab9 */ /* 0x000fc80000000a00 */
[----:B------:R0:W5:Y:S04]  /*00c0*/  @P0 LDG.E.128 R16, desc[UR4][R4.64] ;  /* 0x0000000404100981 */ /* 0x000168000c1e1d00 */
[----:B------:R0:W5:Y:S04]  /*00d0*/  @P0 LDG.E.128 R20, desc[UR4][R4.64+0x1000] ;  /* 0x0010000404140981 */ /* 0x000168000c1e1d00 */
[----:B------:R0:W5:Y:S01]  /*00e0*/  @P0 LDG.E.128 R12, desc[UR4][R4.64+0x2000] ;  /* 0x00200004040c0981 */ /* 0x000162000c1e1d00 */
[----:B------:R-:W-:-:S04]  /*00f0*/  SHF.R.U32.HI R65, RZ, 0x8, R40 ;  /* 0x00000008ff417819 */ /* 0x000fc80000011628 */
[----:B-1----:R-:W-:Y:S01]  /*0100*/  IADD3 R64, R65, UR6, RZ ;  /* 0x0000000641407c10 */ /* 0x002fe2000fffe0ff */
[----:B------:R-:W-:Y:S02]  /*0110*/  ULDC.64 UR6, c[0x0][0x260] ;  /* 0x0000980000067ab9 */ /* 0x000fe40000000a00 */
[----:B------:R-:W-:Y:S02]  /*0120*/  IADD3 R2, P2, R0, UR6, RZ ;  /* 0x0000000600027c10 */ /* 0x000fe4000ff5e0ff */
[----:B------:R-:W-:Y:S02]  /*0130*/  ISETP.GE.AND P1, PT, R64, UR8, PT ;  /* 0x0000000840007c0c */ /* 0x000fe4000bf26270 */
[----:B------:R-:W-:-:S11]  /*0140*/  IADD3.X R3, RZ, UR7, RZ, P2, !PT ;  /* 0x00000007ff037c10 */ /* 0x000fd600097fe4ff */
[----:B0-----:R-:W-:Y:S05]  /*0150*/  @P1 EXIT ;  /* 0x000000000000194d */ /* 0x001fea0003800000 */
[----:B------:R0:W5:Y:S04]  /*0160*/  LDG.E.128 R48, desc[UR4][R2.64] ;  /* 0x0000000402307981 */ /* 0x000168000c1e1d00 */
[----:B------:R0:W5:Y:S04]  /*0170*/  LDG.E.128 R8, desc[UR4][R2.64+0x1000] ;  /* 0x0010000402087981 */ /* 0x000168000c1e1d00 */
[----:B------:R0:W5:Y:S02]  /*0180*/  LDG.E.128 R4, desc[UR4][R2.64+0x2000] ;  /* 0x0020000402047981 */ /* 0x000164000c1e1d00 */
[----:B-----5:R-:W-:-:S02]  /*0190*/  @!P0 CS2R R18, SRZ ;  /* 0x0000000000128805 */ /* 0x020fc4000001ff00 */
[----:B------:R-:W-:Y:S02]  /*01a0*/  @!P0 CS2R R16, SRZ ;  /* 0x0000000000108805 */ /* 0x000fe4000001ff00 */
[----:B------:R-:W-:Y:S02]  /*01b0*/  @!P0 CS2R R20, SRZ ;  /* 0x0000000000148805 */ /* 0x000fe4000001ff00 */
[----:B------:R-:W-:Y:S02]  /*01c0*/  @!P0 CS2R R22, SRZ ;  /* 0x0000000000168805 */ /* 0x000fe4000001ff00 */
[----:B------:R-:W-:Y:S02]  /*01d0*/  @!P0 CS2R R12, SRZ ;  /* 0x00000000000c8805 */ /* 0x000fe4000001ff00 */
[----:B------:R-:W-:Y:S02]  /*01e0*/  @!P0 CS2R R14, SRZ ;  /* 0x00000000000e8805 */ /* 0x000fe4000001ff00 */
[----:B------:R-:W-:Y:S01]  /*01f0*/  PRMT R59, R18, 0x7632, R59 ;  /* 0x00007632123b7816 */ /* 0x000fe2000000003b */
[----:B------:R-:W-:Y:S01]  /*0200*/  HFMA2.MMA R0, -RZ, RZ, 0, 5.9604644775390625e-08 ;  /* 0x00000001ff007435 */ /* 0x000fe200000001ff */
[----:B------:R-:W-:Y:S01]  /*0210*/  SHF.L.U32 R65, R65, 0x3, RZ ;  /* 0x0000000341417819 */ /* 0x000fe200000006ff */
[----:B------:R-:W-:Y:S01]  /*0220*/  IMAD.U32 R33, R22, 0x10000, RZ ;  /* 0x0001000016217824 */ /* 0x000fe200078e00ff */
[----:B------:R-:W-:Y:S01]  /*0230*/  PRMT R61, R16, 0x7632, R61 ;  /* 0x00007632103d7816 */ /* 0x000fe2000000003d */
[----:B------:R-:W-:Y:S01]  /*0240*/  ULDC.U8 UR6, c[0x0][0x2a0] ;  /* 0x0000a80000067ab9 */ /* 0x000fe20000000000 */
[----:B------:R-:W-:Y:S01]  /*0250*/  PRMT R60, R17, 0x7632, R60 ;  /* 0x00007632113c7816 */ /* 0x000fe2000000003c */
[----:B------:R-:W-:Y:S01]  /*0260*/  IMAD.U32 R59, R59, 0x10000, RZ ;  /* 0x000100003b3b7824 */ /* 0x000fe200078e00ff */
[----:B------:R-:W-:Y:S01]  /*0270*/  PRMT R58, R19, 0x7632, R58 ;  /* 0x00007632133a7816 */ /* 0x000fe2000000003a */
[----:B------:R-:W-:Y:S01]  /*0280*/  VIADD R44, R65, 0x8 ;  /* 0x00000008412c7836 */ /* 0x000fe20000000000 */
[----:B------:R-:W-:Y:S01]  /*0290*/  PRMT R57, R20, 0x7632, R57 ;  /* 0x0000763214397816 */ /* 0x000fe20000000039 */
[----:B------:R-:W-:Y:S01]  /*02a0*/  ULDC UR8, c[0x0][0x29c] ;  /* 0x0000a70000087ab9 */ /* 0x000fe20000000800 */
[----:B------:R-:W-:Y:S01]  /*02b0*/  PRMT R56, R21, 0x7632, R56 ;  /* 0x0000763215387816 */ /* 0x000fe20000000038 */
[----:B------:R-:W-:Y:S01]  /*02c0*/  ULDC UR9, c[0x0][0x290] ;  /* 0x0000a40000097ab9 */ /* 0x000fe20000000800 */
[----:B------:R-:W-:Y:S01]  /*02d0*/  PRMT R55, R22, 0x7632, R55 ;  /* 0x0000763216377816 */ /* 0x000fe20000000037 */
[----:B------:R-:W-:Y:S01]  /*02e0*/  ULDC.64 UR10, c[0x0][0x210] ;  /* 0x00008400000a7ab9 */ /* 0x000fe20000000a00 */
[----:B------:R-:W-:-:S02]  /*02f0*/  PRMT R54, R23, 0x7632, R54 ;  /* 0x0000763217367816 */ /* 0x000fc40000000036 */
[----:B------:R-:W-:Y:S02]  /*0300*/  PRMT R53, R12, 0x7632, R53 ;  /* 0x000076320c357816 */ /* 0x000fe40000000035 */
[----:B------:R-:W-:Y:S02]  /*0310*/  PRMT R52, R13, 0x7632, R52 ;  /* 0x000076320d347816 */ /* 0x000fe40000000034 */
[----:B------:R-:W-:Y:S02]  /*0320*/  PRMT R47, R14, 0x7632, R47 ;  /* 0x000076320e2f7816 */ /* 0x000fe4000000002f */
[----:B------:R-:W-:Y:S02]  /*0330*/  PRMT R46, R15, 0x7632, R46 ;  /* 0x000076320f2e7816 */ /* 0x000fe4000000002e */
[----:B------:R-:W-:Y:S02]  /*0340*/  SHF.R.U32.HI R45, RZ, 0x5, R40 ;  /* 0x00000005ff2d7819 */ /* 0x000fe40000011628 */
        /* <DEDUP_REMOVED lines=11> */
[C---:B------:R-:W-:Y:S02]  /*0400*/  LOP3.LUT R63, R40.reuse, 0x1f, RZ, 0xc0, !PT ;  /* 0x0000001f283f7812 */ /* 0x040fe400078ec0ff */
[----:B------:R-:W-:-:S02]  /*0410*/  LOP3.LUT R62, R40, 0xff, RZ, 0xc0, !PT ;  /* 0x000000ff283e7812 */ /* 0x000fc400078ec0ff */
        /* <DEDUP_REMOVED lines=11> */
[----:B------:R-:W-:-:S02]  /*04d0*/  LOP3.LUT R45, R45, 0x7, RZ, 0xc0, !PT ;  /* 0x000000072d2d7812 */ /* 0x000fc400078ec0ff */
[----:B------:R-:W-:Y:S01]  /*04e0*/  ISETP.NE.AND P1, PT, RZ, UR6, PT ;  /* 0x00000006ff007c0c */ /* 0x000fe2000bf25270 */
[----:B0-----:R-:W-:-:S12]  /*04f0*/  ULDC.64 UR6, c[0x0][0x230] ;  /* 0x00008c0000067ab9 */ /* 0x001fd80000000a00 */
.L_x_369:
[----:B0-----:R-:W0:Y:S01]  /*0500*/  LDC.64 R2, c[0x0][0x280] ;  /* 0x0000a000ff027b82 */ /* 0x001e220000000a00 */
[----:B------:R-:W-:-:S07]  /*0510*/  ISETP.NE.U32.AND P0, PT, RZ, UR6, PT ;  /* 0x00000006ff007c0c */ /* 0x000fce000bf05070 */
[----:B------:R-:W1:Y:S08]  /*0520*/  LDC R81, c[0x0][0x218] ;  /* 0x00008600ff517b82 */ /* 0x000e700000000800 */
[----:B------:R-:W2:Y:S01]  /*0530*/  LDC.64 R68, c[0x0][0x288] ;  /* 0x0000a200ff447b82 */ /* 0x000ea20000000a00 */
[----:B0-----:R-:W-:-:S05]  /*0540*/  IMAD.WIDE R2, R64, 0x4, R2 ;  /* 0x0000000440027825 */ /* 0x001fca00078e0202 */
[----:B------:R0:W3:Y:S01]  /*0550*/  LDG.E R27, desc[UR4][R2.64] ;  /* 0x00000004021b7981 */ /* 0x0000e2000c1e1900 */
[----:B------:R-:W-:Y:S01]  /*0560*/  ISETP.NE.AND.EX P0, PT, RZ, UR7, PT, P0 ;  /* 0x00000007ff007c0c */ /* 0x000fe2000bf05300 */
[----:B-1----:R-:W-:Y:S01]  /*0570*/  IMAD R24, R64, R81, RZ ;  /* 0x0000005140187224 */ /* 0x002fe200078e02ff */
[----:B------:R-:W-:-:S04]  /*0580*/  MOV R70, RZ ;  /* 0x000000ff00467202 */ /* 0x000fc80000000f00 */
[----:B0-----:R-:W-:Y:S01]  /*0590*/  SHF.R.S32.HI R3, RZ, 0x1f, R24 ;  /* 0x0000001fff037819 */ /* 0x001fe20000011418 */
[----:B--2---:R-:W-:-:S06]  /*05a0*/  IMAD.WIDE R68, R64, 0x4, R68 ;  /* 0x0000000440447825 */ /* 0x004fcc00078e0244 */
[----:B------:R-:W0:Y:S01]  /*05b0*/  @P0 LDC.64 R20, c[0x0][0x230] ;  /* 0x00008c00ff140b82 */ /* 0x000e220000000a00 */
[----:B------:R-:W-:Y:S01]  /*05c0*/  LEA.HI R3, R3, R24, RZ, 0x3 ;  /* 0x0000001803037211 */ /* 0x000fe200078f18ff */
[----:B-----5:R1:W5:Y:S03]  /*05d0*/  LDG.E R68, desc[UR4][R68.64] ;  /* 0x0000000444447981 */ /* 0x020366000c1e1900 */
[----:B------:R-:W-:-:S05]  /*05e0*/  LEA.HI.SX32 R83, R3, R62, 0x1d ;  /* 0x0000003e03537211 */ /* 0x000fca00078feaff */
[----:B0-----:R-:W-:-:S05]  /*05f0*/  @P0 IMAD.WIDE.U32 R20, R83, 0x10, R20 ;  /* 0x0000001053140825 */ /* 0x001fca00078e0014 */
[----:B------:R1:W5:Y:S01]  /*0600*/  @P0 LDG.E.128 R12, desc[UR4][R20.64] ;  /* 0x00000004140c0981 */ /* 0x000362000c1e1d00 */
[----:B---3--:R-:W-:-:S13]  /*0610*/  ISETP.GE.AND P2, PT, R27, 0x1, PT ;  /* 0x000000011b00780c */ /* 0x008fda0003f46270 */
[----:B------:R-:W0:Y:S01]  /*0620*/  @P2 LDC.64 R22, c[0x0][0x220] ;  /* 0x00008800ff162b82 */ /* 0x000e220000000a00 */
[----:B------:R-:W-:-:S05]  /*0630*/  @P2 IADD3 R26, R27, -0x1, RZ ;  /* 0xffffffff1b1a2810 */ /* 0x000fca0007ffe0ff */
[----:B------:R-:W-:-:S05]  /*0640*/  @P2 IMAD R26, R26, R81, RZ ;  /* 0x000000511a1a2224 */ /* 0x000fca00078e02ff */
[----:B------:R-:W-:-:S04]  /*0650*/  @P2 SHF.R.S32.HI R25, RZ, 0x1f, R26 ;  /* 0x0000001fff192819 */ /* 0x000fc8000001141a */
[----:B------:R-:W-:-:S04]  /*0660*/  @P2 LEA.HI R25, R25, R26, RZ, 0x3 ;  /* 0x0000001a19192211 */ /* 0x000fc800078f18ff */
[----:B------:R-:W-:-:S05]  /*0670*/  @P2 LEA.HI.SX32 R70, R25, R62, 0x1d ;  /* 0x0000003e19462211 */ /* 0x000fca00078feaff */
[----:B0-----:R-:W-:-:S05]  /*0680*/  @P2 IMAD.WIDE.U32 R2, R70, 0x10, R22 ;  /* 0x0000001046022825 */ /* 0x001fca00078e0016 */
[----:B------:R1:W5:Y:S01]  /*0690*/  @P2 LDG.E.128 R16, desc[UR4][R2.64] ;  /* 0x0000000402102981 */ /* 0x000362000c1e1d00 */
[----:B------:R-:W-:Y:S01]  /*06a0*/  ISETP.GT.AND P3, PT, R27, RZ, PT ;  /* 0x000000ff1b00720c */ /* 0x000fe20003f64270 */
[----:B------:R-:W-:Y:S01]  /*06b0*/  BSSY B0, `(.L_x_294) ;  /* 0x000000b000007945 */ /* 0x000fe20003800000 */
[----:B------:R-:W-:-:S11]  /*06c0*/  SHF.R.S32.HI R30, RZ, 0x1f, R64 ;  /* 0x0000001fff1e7819 */ /* 0x000fd60000011440 */
[----:B-1----:R-:W-:Y:S05]  /*06d0*/  @P3 BRA `(.L_x_295) ;  /* 0x0000000000103947 */ /* 0x002fea0003800000 */
[----:B------:R-:W-:Y:S01]  /*06e0*/  MOV R79, RZ ;  /* 0x000000ff004f7202 */ /* 0x000fe20000000f00 */
[----:B------:R-:W-:Y:S06]  /*06f0*/  @!P0 BRA `(.L_x_296) ;  /* 0x0000000000188947 */ /* 0x000fec0003800000 */
[----:B-----5:R-:W-:Y:S01]  /*0700*/  SHF.L.U32 R79, R12, 0x10, RZ ;  /* 0x000000100c4f7819 */ /* 0x020fe200000006ff */
[----:B------:R-:W-:Y:S06]  /*0710*/  BRA `(.L_x_296) ;  /* 0x0000000000107947 */ /* 0x000fec0003800000 */
.L_x_295:
[----:B-----5:R-:W-:Y:S02]  /*0720*/  SHF.L.U32 R79, R16, 0x10, RZ ;  /* 0x00000010104f7819 */ /* 0x020fe400000006ff */
[----:B------:R-:W-:-:S03]  /*0730*/  @P0 SHF.L.U32 R2, R12, 0x10, RZ ;  /* 0x000000100c020819 */ /* 0x000fc600000006ff */
[----:B------:R-:W-:-:S04]  /*0740*/  FMUL.FTZ R79, R79, UR8 ;  /* 0x000000084f4f7c20 */ /* 0x000fc80008410000 */
[----:B------:R-:W-:-:S07]  /*0750*/  @P0 FADD.FTZ R79, R79, R2 ;  /* 0x000000024f4f0221 */ /* 0x000fce0000010000 */
.L_x_296:
[----:B------:R-:W-:Y:S05]  /*0760*/  BSYNC B0 ;  /* 0x0000000000007941 */ /* 0x000fea0003800000 */
.L_x_294:
[----:B------:R-:W-:Y:S04]  /*0770*/  BSSY B0, `(.L_x_297) ;  /* 0x000000d000007945 */ /* 0x000fe80003800000 */
[----:B------:R-:W-:Y:S05]  /*0780*/  @P3 BRA `(.L_x_298) ;  /* 0x0000000000143947 */ /* 0x000fea0003800000 */
[----:B------:R-:W-:Y:S01]  /*0790*/  HFMA2.MMA R77, -RZ, RZ, 0, 0 ;  /* 0x00000000ff4d7435 */ /* 0x000fe200000001ff */
[----:B------:R-:W-:Y:S10]  /*07a0*/  @!P0 BRA `(.L_x_299) ;  /* 0x0000000000248947 */ /* 0x000ff40003800000 */
[----:B-----5:R-:W-:-:S04]  /*07b0*/  PRMT R77, R12, 0x7632, R77 ;  /* 0x000076320c4d7816 */ /* 0x020fc8000000004d */
[----:B------:R-:W-:Y:S01]  /*07c0*/  SHF.L.U32 R77, R77, 0x10, RZ ;  /* 0x000000104d4d7819 */ /* 0x000fe200000006ff */
[----:B------:R-:W-:Y:S06]  /*07d0*/  BRA `(.L_x_299) ;  /* 0x0000000000187947 */ /* 0x000fec0003800000 */
.L_x_298:
[----:B-----5:R-:W-:Y:S02]  /*07e0*/  PRMT R2, R16, 0x7632, R2 ;  /* 0x0000763210027816 */ /* 0x020fe40000000002 */
[----:B------:R-:W-:Y:S02]  /*07f0*/  @P0 PRMT R3, R12, 0x7632, R3 ;  /* 0x000076320c030816 */ /* 0x000fe40000000003 */
[----:B------:R-:W-:-:S03]  /*0800*/  SHF.L.U32 R2, R2, 0x10, RZ ;  /* 0x0000001002027819 */ /* 0x000fc600000006ff */
[----:B------:R-:W-:Y:S02]  /*0810*/  @P0 IMAD.U32 R20, R3, 0x10000, RZ ;  /* 0x0001000003140824 */ /* 0x000fe400078e00ff */
[----:B------:R-:W-:-:S04]  /*0820*/  FMUL.FTZ R77, R2, UR8 ;  /* 0x00000008024d7c20 */ /* 0x000fc80008410000 */
[----:B------:R-:W-:-:S07]  /*0830*/  @P0 FADD.FTZ R77, R77, R20 ;  /* 0x000000144d4d0221 */ /* 0x000fce0000010000 */
.L_x_299:
[----:B------:R-:W-:Y:S05]  /*0840*/  BSYNC B0 ;  /* 0x0000000000007941 */ /* 0x000fea0003800000 */
.L_x_297:
[----:B------:R-:W-:Y:S04]  /*0850*/  BSSY B0, `(.L_x_300) ;  /* 0x000000a000007945 */ /* 0x000fe80003800000 */
[----:B------:R-:W-:Y:S05]  /*0860*/  @P3 BRA `(.L_x_301) ;  /* 0x0000000000103947 */ /* 0x000fea0003800000 */
[----:B------:R-:W-:Y:S01]  /*0870*/  MOV R75, RZ ;  /* 0x000000ff004b7202 */ /* 0x000fe20000000f00 */
[----:B------:R-:W-:Y:S06]  /*0880*/  @!P0 BRA `(.L_x_302) ;  /* 0x0000000000188947 */ /* 0x000fec0003800000 */
[----:B-----5:R-:W-:Y:S01]  /*0890*/  SHF.L.U32 R75, R13, 0x10, RZ ;  /* 0x000000100d4b7819 */ /* 0x020fe200000006ff */
[----:B------:R-:W-:Y:S06]  /*08a0*/  BRA `(.L_x_302) ;  /* 0x0000000000107947 */ /* 0x000fec0003800000 */
.L_x_301:
[----:B-----5:R-:W-:Y:S02]  /*08b0*/  SHF.L.U32 R75, R17, 0x10, RZ ;  /* 0x00000010114b7819 */ /* 0x020fe400000006ff */
[----:B------:R-:W-:-:S03]  /*08c0*/  @P0 SHF.L.U32 R2, R13, 0x10, RZ ;  /* 0x000000100d020819 */ /* 0x000fc600000006ff */
[----:B------:R-:W-:-:S04]  /*08d0*/  FMUL.FTZ R75, R75, UR8 ;  /* 0x000000084b4b7c20 */ /* 0x000fc80008410000 */
[----:B------:R-:W-:-:S07]  /*08e0*/  @P0 FADD.FTZ R75, R75, R2 ;  /* 0x000000024b4b0221 */ /* 0x000fce0000010000 */
.L_x_302:
[----:B------:R-:W-:Y:S05]  /*08f0*/  BSYNC B0 ;  /* 0x0000000000007941 */ /* 0x000fea0003800000 */
.L_x_300:
[----:B------:R-:W-:Y:S04]  /*0900*/  BSSY B0, `(.L_x_303) ;  /* 0x000000d000007945 */ /* 0x000fe80003800000 */
[----:B------:R-:W-:Y:S05]  /*0910*/  @P3 BRA `(.L_x_304) ;  /* 0x0000000000143947 */ /* 0x000fea0003800000 */
[----:B------:R-:W-:Y:S01]  /*0920*/  HFMA2.MMA R73, -RZ, RZ, 0, 0 ;  /* 0x00000000ff497435 */ /* 0x000fe200000001ff */
[----:B------:R-:W-:Y:S10]  /*0930*/  @!P0 BRA `(.L_x_305) ;  /* 0x0000000000248947 */ /* 0x000ff40003800000 */
[----:B-----5:R-:W-:-:S04]  /*0940*/  PRMT R73, R13, 0x7632, R73 ;  /* 0x000076320d497816 */ /* 0x020fc80000000049 */
[----:B------:R-:W-:Y:S01]  /*0950*/  SHF.L.U32 R73, R73, 0x10, RZ ;  /* 0x0000001049497819 */ /* 0x000fe200000006ff */
[----:B------:R-:W-:Y:S06]  /*0960*/  BRA `(.L_x_305) ;  /* 0x0000000000187947 */ /* 0x000fec0003800000 */
.L_x_304:
[----:B-----5:R-:W-:Y:S02]  /*0970*/  PRMT R2, R17, 0x7632, R2 ;  /* 0x0000763211027816 */ /* 0x020fe40000000002 */
[----:B------:R-:W-:Y:S02]  /*0980*/  @P0 PRMT R3, R13, 0x7632, R3 ;  /* 0x000076320d030816 */ /* 0x000fe40000000003 */
[----:B------:R-:W-:Y:S02]  /*0990*/  SHF.L.U32 R2, R2, 0x10, RZ ;  /* 0x0000001002027819 */ /* 0x000fe400000006ff */
[----:B------:R-:W-:-:S03]  /*09a0*/  @P0 SHF.L.U32 R20, R3, 0x10, RZ ;  /* 0x0000001003140819 */ /* 0x000fc600000006ff */
[----:B------:R-:W-:-:S04]  /*09b0*/  FMUL.FTZ R73, R2, UR8 ;  /* 0x0000000802497c20 */ /* 0x000fc80008410000 */
[----:B------:R-:W-:-:S07]  /*09c0*/  @P0 FADD.FTZ R73, R73, R20 ;  /* 0x0000001449490221 */ /* 0x000fce0000010000 */
.L_x_305:
[----:B------:R-:W-:Y:S05]  /*09d0*/  BSYNC B0 ;  /* 0x0000000000007941 */ /* 0x000fea0003800000 */
.L_x_303:
[----:B------:R-:W-:Y:S04]  /*09e0*/  BSSY B0, `(.L_x_306) ;  /* 0x000000a000007945 */ /* 0x000fe80003800000 */
[----:B------:R-:W-:Y:S05]  /*09f0*/  @P3 BRA `(.L_x_307) ;  /* 0x0000000000103947 */ /* 0x000fea0003800000 */
[----:B------:R-:W-:Y:S01]  /*0a00*/  MOV R71, RZ ;  /* 0x000000ff00477202 */ /* 0x000fe20000000f00 */
[----:B------:R-:W-:Y:S06]  /*0a10*/  @!P0 BRA `(.L_x_308) ;  /* 0x0000000000188947 */ /* 0x000fec0003800000 */
[----:B-----5:R-:W-:Y:S01]  /*0a20*/  IMAD.U32 R71, R14, 0x10000, RZ ;  /* 0x000100000e477824 */ /* 0x020fe200078e00ff */
[----:B------:R-:W-:Y:S06]  /*0a30*/  BRA `(.L_x_308) ;  /* 0x0000000000107947 */ /* 0x000fec0003800000 */
.L_x_307:
[----:B-----5:R-:W-:Y:S02]  /*0a40*/  SHF.L.U32 R71, R18, 0x10, RZ ;  /* 0x0000001012477819 */ /* 0x020fe400000006ff */
[----:B------:R-:W-:-:S03]  /*0a50*/  @P0 SHF.L.U32 R2, R14, 0x10, RZ ;  /* 0x000000100e020819 */ /* 0x000fc600000006ff */
[----:B------:R-:W-:-:S04]  /*0a60*/  FMUL.FTZ R71, R71, UR8 ;  /* 0x0000000847477c20 */ /* 0x000fc80008410000 */
[----:B------:R-:W-:-:S07]  /*0a70*/  @P0 FADD.FTZ R71, R71, R2 ;  /* 0x0000000247470221 */ /* 0x000fce0000010000 */
.L_x_308:
[----:B------:R-:W-:Y:S05]  /*0a80*/  BSYNC B0 ;  /* 0x0000000000007941 */ /* 0x000fea0003800000 */
.L_x_306:
[----:B------:R-:W-:Y:S04]  /*0a90*/  BSSY B0, `(.L_x_309) ;  /* 0x000000d000007945 */ /* 0x000fe80003800000 */
[----:B------:R-:W-:Y:S05]  /*0aa0*/  @P3 BRA `(.L_x_310) ;  /* 0x0000000000143947 */ /* 0x000fea0003800000 */
[----:B------:R-:W-:Y:S01]  /*0ab0*/  HFMA2.MMA R69, -RZ, RZ, 0, 0 ;  /* 0x00000000ff457435 */ /* 0x000fe200000001ff */
[----:B------:R-:W-:Y:S10]  /*0ac0*/  @!P0 BRA `(.L_x_311) ;  /* 0x0000000000248947 */ /* 0x000ff40003800000 */
[----:B-----5:R-:W-:-:S04]  /*0ad0*/  PRMT R69, R14, 0x7632, R69 ;  /* 0x000076320e457816 */ /* 0x020fc80000000045 */
[----:B------:R-:W-:Y:S01]  /*0ae0*/  SHF.L.U32 R69, R69, 0x10, RZ ;  /* 0x0000001045457819 */ /* 0x000fe200000006ff */
[----:B------:R-:W-:Y:S06]  /*0af0*/  BRA `(.L_x_311) ;  /* 0x0000000000187947 */ /* 0x000fec0003800000 */
.L_x_310:
[----:B-----5:R-:W-:Y:S02]  /*0b00*/  PRMT R2, R18, 0x7632, R2 ;  /* 0x0000763212027816 */ /* 0x020fe40000000002 */
[----:B------:R-:W-:Y:S02]  /*0b10*/  @P0 PRMT R3, R14, 0x7632, R3 ;  /* 0x000076320e030816 */ /* 0x000fe40000000003 */
[----:B------:R-:W-:Y:S02]  /*0b20*/  SHF.L.U32 R2, R2, 0x10, RZ ;  /* 0x0000001002027819 */ /* 0x000fe400000006ff */
[----:B------:R-:W-:-:S03]  /*0b30*/  @P0 SHF.L.U32 R20, R3, 0x10, RZ ;  /* 0x0000001003140819 */ /* 0x000fc600000006ff */
[----:B------:R-:W-:-:S04]  /*0b40*/  FMUL.FTZ R69, R2, UR8 ;  /* 0x0000000802457c20 */ /* 0x000fc80008410000 */
[----:B------:R-:W-:-:S07]  /*0b50*/  @P0 FADD.FTZ R69, R69, R20 ;  /* 0x0000001445450221 */ /* 0x000fce0000010000 */
.L_x_311:
[----:B------:R-:W-:Y:S05]  /*0b60*/  BSYNC B0 ;  /* 0x0000000000007941 */ /* 0x000fea0003800000 */
.L_x_309:
[----:B------:R-:W-:Y:S04]  /*0b70*/  BSSY B0, `(.L_x_312) ;  /* 0x000000a000007945 */ /* 0x000fe80003800000 */
[----:B------:R-:W-:Y:S05]  /*0b80*/  @P3 BRA `(.L_x_313) ;  /* 0x0000000000103947 */ /* 0x000fea0003800000 */
[----:B------:R-:W-:Y:S01]  /*0b90*/  MOV R67, RZ ;  /* 0x000000ff00437202 */ /* 0x000fe20000000f00 */
[----:B------:R-:W-:Y:S06]  /*0ba0*/  @!P0 BRA `(.L_x_314) ;  /* 0x0000000000188947 */ /* 0x000fec0003800000 */
[----:B-----5:R-:W-:Y:S01]  /*0bb0*/  SHF.L.U32 R67, R15, 0x10, RZ ;  /* 0x000000100f437819 */ /* 0x020fe200000006ff */
[----:B------:R-:W-:Y:S06]  /*0bc0*/  BRA `(.L_x_314) ;  /* 0x0000000000107947 */ /* 0x000fec0003800000 */
.L_x_313:
[----:B-----5:R-:W-:Y:S01]  /*0bd0*/  SHF.L.U32 R67, R19, 0x10, RZ ;  /* 0x0000001013437819 */ /* 0x020fe200000006ff */
[----:B------:R-:W-:-:S04]  /*0be0*/  @P0 IMAD.U32 R2, R15, 0x10000, RZ ;  /* 0x000100000f020824 */ /* 0x000fc800078e00ff */
[----:B------:R-:W-:-:S04]  /*0bf0*/  FMUL.FTZ R67, R67, UR8 ;  /* 0x0000000843437c20 */ /* 0x000fc80008410000 */
[----:B------:R-:W-:-:S07]  /*0c00*/  @P0 FADD.FTZ R67, R67, R2 ;  /* 0x0000000243430221 */ /* 0x000fce0000010000 */
.L_x_314:
[----:B------:R-:W-:Y:S05]  /*0c10*/  BSYNC B0 ;  /* 0x0000000000007941 */ /* 0x000fea0003800000 */
.L_x_312:
[----:B------:R-:W-:Y:S04]  /*0c20*/  BSSY B0, `(.L_x_315) ;  /* 0x000000d000007945 */ /* 0x000fe80003800000 */
[----:B------:R-:W-:Y:S05]  /*0c30*/  @P3 BRA `(.L_x_316) ;  /* 0x0000000000143947 */ /* 0x000fea0003800000 */
[----:B------:R-:W-:Y:S01]  /*0c40*/  HFMA2.MMA R31, -RZ, RZ, 0, 0 ;  /* 0x00000000ff1f7435 */ /* 0x000fe200000001ff */
[----:B------:R-:W-:Y:S10]  /*0c50*/  @!P0 BRA `(.L_x_317) ;  /* 0x0000000000248947 */ /* 0x000ff40003800000 */
[----:B-----5:R-:W-:-:S04]  /*0c60*/  PRMT R31, R15, 0x7632, R31 ;  /* 0x000076320f1f7816 */ /* 0x020fc8000000001f */
[----:B------:R-:W-:Y:S01]  /*0c70*/  SHF.L.U32 R31, R31, 0x10, RZ ;  /* 0x000000101f1f7819 */ /* 0x000fe200000006ff */
[----:B------:R-:W-:Y:S06]  /*0c80*/  BRA `(.L_x_317) ;  /* 0x0000000000187947 */ /* 0x000fec0003800000 */
.L_x_316:
[----:B-----5:R-:W-:Y:S02]  /*0c90*/  PRMT R2, R19, 0x7632, R2 ;  /* 0x0000763213027816 */ /* 0x020fe40000000002 */
[----:B------:R-:W-:Y:S02]  /*0ca0*/  @P0 PRMT R3, R15, 0x7632, R3 ;  /* 0x000076320f030816 */ /* 0x000fe40000000003 */
[----:B------:R-:W-:Y:S02]  /*0cb0*/  SHF.L.U32 R2, R2, 0x10, RZ ;  /* 0x0000001002027819 */ /* 0x000fe400000006ff */
[----:B------:R-:W-:-:S03]  /*0cc0*/  @P0 SHF.L.U32 R20, R3, 0x10, RZ ;  /* 0x0000001003140819 */ /* 0x000fc600000006ff */
[----:B------:R-:W-:-:S04]  /*0cd0*/  FMUL.FTZ R31, R2, UR8 ;  /* 0x00000008021f7c20 */ /* 0x000fc80008410000 */
[----:B------:R-:W-:-:S07]  /*0ce0*/  @P0 FADD.FTZ R31, R31, R20 ;  /* 0x000000141f1f0221 */ /* 0x000fce0000010000 */
.L_x_317:
[----:B------:R-:W-:Y:S05]  /*0cf0*/  BSYNC B0 ;  /* 0x0000000000007941 */ /* 0x000fea0003800000 */
.L_x_315:
[----:B------:R-:W0:Y:S01]  /*0d00*/  LDC.64 R2, c[0x0][0x238] ;  /* 0x00008e00ff027b82 */ /* 0x000e220000000a00 */
[----:B------:R-:W-:Y:S02]  /*0d10*/  @P2 IADD3 R85, R70, 0x100, RZ ;  /* 0x0000010046552810 */ /* 0x000fe40007ffe0ff */
[----:B------:R-:W-:Y:S02]  /*0d20*/  IADD3 R101, R83, 0x100, RZ ;  /* 0x0000010053657810 */ /* 0x000fe40007ffe0ff */
[----:B------:R-:W-:Y:S02]  /*0d30*/  F2FP.BF16.F32.PACK_AB R23, R31, R67 ;  /* 0x000000431f17723e */ /* 0x000fe400000010ff */
[----:B------:R-:W-:Y:S01]  /*0d40*/  F2FP.BF16.F32.PACK_AB R22, R69, R71 ;  /* 0x000000474516723e */ /* 0x000fe200000010ff */
[----:B------:R-:W1:Y:S01]  /*0d50*/  @P2 LDC.64 R28, c[0x0][0x220] ;  /* 0x00008800ff1c2b82 */ /* 0x000e620000000a00 */
[----:B------:R-:W-:Y:S02]  /*0d60*/  F2FP.BF16.F32.PACK_AB R21, R73, R75 ;  /* 0x0000004b4915723e */ /* 0x000fe400000010ff */
[----:B------:R-:W-:-:S05]  /*0d70*/  F2FP.BF16.F32.PACK_AB R20, R77, R79 ;  /* 0x0000004f4d14723e */ /* 0x000fca00000010ff */
[----:B------:R-:W2:Y:S01]  /*0d80*/  @P0 LDC.64 R24, c[0x0][0x230] ;  /* 0x00008c00ff180b82 */ /* 0x000ea20000000a00 */
[----:B0-----:R-:W-:-:S05]  /*0d90*/  IMAD.WIDE.U32 R26, R83, 0x10, R2 ;  /* 0x00000010531a7825 */ /* 0x001fca00078e0002 */
[----:B------:R0:W-:Y:S01]  /*0da0*/  STG.E.128 desc[UR4][R26.64], R20 ;  /* 0x000000141a007986 */ /* 0x0001e2000c101d04 */
[----:B-1----:R-:W-:-:S05]  /*0db0*/  @P2 IMAD.WIDE.U32 R28, R85, 0x10, R28 ;  /* 0x00000010551c2825 */ /* 0x002fca00078e001c */
[----:B-----5:R0:W5:Y:S01]  /*0dc0*/  @P2 LDG.E.128 R16, desc[UR4][R28.64] ;  /* 0x000000041c102981 */ /* 0x020162000c1e1d00 */
[----:B--2---:R-:W-:-:S05]  /*0dd0*/  @P0 IMAD.WIDE.U32 R24, R101, 0x10, R24 ;  /* 0x0000001065180825 */ /* 0x004fca00078e0018 */
[----:B------:R0:W5:Y:S01]  /*0de0*/  @P0 LDG.E.128 R12, desc[UR4][R24.64] ;  /* 0x00000004180c0981 */ /* 0x000162000c1e1d00 */
[----:B------:R-:W-:Y:S04]  /*0df0*/  BSSY B0, `(.L_x_318) ;  /* 0x000000a000007945 */ /* 0x000fe80003800000 */
[----:B------:R-:W-:Y:S05]  /*0e00*/  @P3 BRA `(.L_x_319) ;  /* 0x0000000000103947 */ /* 0x000fea0003800000 */
[----:B------:R-:W-:Y:S01]  /*0e10*/  MOV R85, RZ ;  /* 0x000000ff00557202 */ /* 0x000fe20000000f00 */
[----:B------:R-:W-:Y:S06]  /*0e20*/  @!P0 BRA `(.L_x_320) ;  /* 0x0000000000188947 */ /* 0x000fec0003800000 */
[----:B-----5:R-:W-:Y:S01]  /*0e30*/  SHF.L.U32 R85, R12, 0x10, RZ ;  /* 0x000000100c557819 */ /* 0x020fe200000006ff */
[----:B------:R-:W-:Y:S06]  /*0e40*/  BRA `(.L_x_320) ;  /* 0x0000000000107947 */ /* 0x000fec0003800000 */
.L_x_319:
[----:B-----5:R-:W-:Y:S01]  /*0e50*/  SHF.L.U32 R85, R16, 0x10, RZ ;  /* 0x0000001010557819 */ /* 0x020fe200000006ff */
[----:B0-----:R-:W-:-:S04]  /*0e60*/  @P0 IMAD.U32 R20, R12, 0x10000, RZ ;  /* 0x000100000c140824 */ /* 0x001fc800078e00ff */
[----:B------:R-:W-:-:S04]  /*0e70*/  FMUL.FTZ R85, R85, UR8 ;  /* 0x0000000855557c20 */ /* 0x000fc80008410000 */
[----:B------:R-:W-:-:S07]  /*0e80*/  @P0 FADD.FTZ R85, R20, R85 ;  /* 0x0000005514550221 */ /* 0x000fce0000010000 */
.L_x_320:
[----:B------:R-:W-:Y:S05]  /*0e90*/  BSYNC B0 ;  /* 0x0000000000007941 */ /* 0x000fea0003800000 */
.L_x_318:
[----:B------:R-:W-:Y:S04]  /*0ea0*/  BSSY B0, `(.L_x_321) ;  /* 0x000000d000007945 */ /* 0x000fe80003800000 */
[----:B------:R-:W-:Y:S05]  /*0eb0*/  @P3 BRA `(.L_x_322) ;  /* 0x0000000000143947 */ /* 0x000fea0003800000 */
[----:B------:R-:W-:Y:S01]  /*0ec0*/  HFMA2.MMA R87, -RZ, RZ, 0, 0 ;  /* 0x00000000ff577435 */ /* 0x000fe200000001ff */
[----:B------:R-:W-:Y:S10]  /*0ed0*/  @!P0 BRA `(.L_x_323) ;  /* 0x0000000000248947 */ /* 0x000ff40003800000 */
[----:B-----5:R-:W-:-:S04]  /*0ee0*/  PRMT R87, R12, 0x7632, R87 ;  /* 0x000076320c577816 */ /* 0x020fc80000000057 */
[----:B------:R-:W-:Y:S01]  /*0ef0*/  SHF.L.U32 R87, R87, 0x10, RZ ;  /* 0x0000001057577819 */ /* 0x000fe200000006ff */
[----:B------:R-:W-:Y:S06]  /*0f00*/  BRA `(.L_x_323) ;  /* 0x0000000000187947 */ /* 0x000fec0003800000 */
.L_x_322:
[----:B0----5:R-:W-:Y:S02]  /*0f10*/  PRMT R20, R16, 0x7632, R20 ;  /* 0x0000763210147816 */ /* 0x021fe40000000014 */
[----:B------:R-:W-:Y:S02]  /*0f20*/  @P0 PRMT R21, R12, 0x7632, R21 ;  /* 0x000076320c150816 */ /* 0x000fe40000000015 */
[----:B------:R-:W-:Y:S02]  /*0f30*/  SHF.L.U32 R20, R20, 0x10, RZ ;  /* 0x0000001014147819 */ /* 0x000fe400000006ff */
[----:B------:R-:W-:-:S03]  /*0f40*/  @P0 SHF.L.U32 R22, R21, 0x10, RZ ;  /* 0x0000001015160819 */ /* 0x000fc600000006ff */
[----:B------:R-:W-:-:S04]  /*0f50*/  FMUL.FTZ R87, R20, UR8 ;  /* 0x0000000814577c20 */ /* 0x000fc80008410000 */
[----:B------:R-:W-:-:S07]  /*0f60*/  @P0 FADD.FTZ R87, R87, R22 ;  /* 0x0000001657570221 */ /* 0x000fce0000010000 */
.L_x_323:
[----:B------:R-:W-:Y:S05]  /*0f70*/  BSYNC B0 ;  /* 0x0000000000007941 */ /* 0x000fea0003800000 */
.L_x_321:
[----:B------:R-:W-:Y:S04]  /*0f80*/  BSSY B0, `(.L_x_324) ;  /* 0x000000a000007945 */ /* 0x000fe80003800000 */
[----:B------:R-:W-:Y:S05]  /*0f90*/  @P3 BRA `(.L_x_325) ;  /* 0x0000000000103947 */ /* 0x000fea0003800000 */
[----:B------:R-:W-:Y:S01]  /*0fa0*/  MOV R89, RZ ;  /* 0x000000ff00597202 */ /* 0x000fe20000000f00 */
[----:B------:R-:W-:Y:S06]  /*0fb0*/  @!P0 BRA `(.L_x_326) ;  /* 0x0000000000188947 */ /* 0x000fec0003800000 */
[----:B-----5:R-:W-:Y:S01]  /*0fc0*/  SHF.L.U32 R89, R13, 0x10, RZ ;  /* 0x000000100d597819 */ /* 0x020fe200000006ff */
[----:B------:R-:W-:Y:S06]  /*0fd0*/  BRA `(.L_x_326) ;  /* 0x0000000000107947 */ /* 0x000fec0003800000 */
.L_x_325:
[----:B-----5:R-:W-:Y:S02]  /*0fe0*/  SHF.L.U32 R89, R17, 0x10, RZ ;  /* 0x0000001011597819 */ /* 0x020fe400000006ff */
[----:B0-----:R-:W-:-:S03]  /*0ff0*/  @P0 SHF.L.U32 R20, R13, 0x10, RZ ;  /* 0x000000100d140819 */ /* 0x001fc600000006ff */
[----:B------:R-:W-:-:S04]  /*1000*/  FMUL.FTZ R89, R89, UR8 ;  /* 0x0000000859597c20 */ /* 0x000fc80008410000 */
[----:B------:R-:W-:-:S07]  /*1010*/  @P0 FADD.FTZ R89, R20, R89 ;  /* 0x0000005914590221 */ /* 0x000fce0000010000 */
.L_x_326:
[----:B------:R-:W-:Y:S05]  /*1020*/  BSYNC B0 ;  /* 0x0000000000007941 */ /* 0x000fea0003800000 */
.L_x_324:
[----:B------:R-:W-:Y:S04]  /*1030*/  BSSY B0, `(.L_x_327) ;  /* 0x000000d000007945 */ /* 0x000fe80003800000 */
[----:B------:R-:W-:Y:S05]  /*1040*/  @P3 BRA `(.L_x_328) ;  /* 0x0000000000143947 */ /* 0x000fea0003800000 */
[----:B------:R-:W-:Y:S01]  /*1050*/  HFMA2.MMA R91, -RZ, RZ, 0, 0 ;  /* 0x00000000ff5b7435 */ /* 0x000fe200000001ff */
[----:B------:R-:W-:Y:S10]  /*1060*/  @!P0 BRA `(.L_x_329) ;  /* 0x0000000000248947 */ /* 0x000ff40003800000 */
[----:B-----5:R-:W-:-:S04]  /*1070*/  PRMT R91, R13, 0x7632, R91 ;  /* 0x000076320d5b7816 */ /* 0x020fc8000000005b */
[----:B------:R-:W-:Y:S01]  /*1080*/  SHF.L.U32 R91, R91, 0x10, RZ ;  /* 0x000000105b5b7819 */ /* 0x000fe200000006ff */
[----:B------:R-:W-:Y:S06]  /*1090*/  BRA `(.L_x_329) ;  /* 0x0000000000187947 */ /* 0x000fec0003800000 */
.L_x_328:
[----:B0----5:R-:W-:Y:S02]  /*10a0*/  PRMT R20, R17, 0x7632, R20 ;  /* 0x0000763211147816 */ /* 0x021fe40000000014 */
[----:B------:R-:W-:-:S03]  /*10b0*/  @P0 PRMT R21, R13, 0x7632, R21 ;  /* 0x000076320d150816 */ /* 0x000fc60000000015 */
[----:B------:R-:W-:Y:S01]  /*10c0*/  IMAD.U32 R20, R20, 0x10000, RZ ;  /* 0x0001000014147824 */ /* 0x000fe200078e00ff */
[----:B------:R-:W-:-:S03]  /*10d0*/  @P0 SHF.L.U32 R22, R21, 0x10, RZ ;  /* 0x0000001015160819 */ /* 0x000fc600000006ff */
[----:B------:R-:W-:-:S04]  /*10e0*/  FMUL.FTZ R91, R20, UR8 ;  /* 0x00000008145b7c20 */ /* 0x000fc80008410000 */
[----:B------:R-:W-:-:S07]  /*10f0*/  @P0 FADD.FTZ R91, R91, R22 ;  /* 0x000000165b5b0221 */ /* 0x000fce0000010000 */
.L_x_329:
[----:B------:R-:W-:Y:S05]  /*1100*/  BSYNC B0 ;  /* 0x0000000000007941 */ /* 0x000fea0003800000 */
.L_x_327:
[----:B------:R-:W-:Y:S04]  /*1110*/  BSSY B0, `(.L_x_330) ;  /* 0x000000a000007945 */ /* 0x000fe80003800000 */
[----:B------:R-:W-:Y:S05]  /*1120*/  @P3 BRA `(.L_x_331) ;  /* 0x0000000000103947 */ /* 0x000fea0003800000 */
[----:B------:R-:W-:Y:S01]  /*1130*/  MOV R93, RZ ;  /* 0x000000ff005d7202 */ /* 0x000fe20000000f00 */
[----:B------:R-:W-:Y:S06]  /*1140*/  @!P0 BRA `(.L_x_332) ;  /* 0x0000000000188947 */ /* 0x000fec0003800000 */
[----:B-----5:R-:W-:Y:S01]  /*1150*/  SHF.L.U32 R93, R14, 0x10, RZ ;  /* 0x000000100e5d7819 */ /* 0x020fe200000006ff */
[----:B------:R-:W-:Y:S06]  /*1160*/  BRA `(.L_x_332) ;  /* 0x0000000000107947 */ /* 0x000fec0003800000 */
.L_x_331:
[----:B-----5:R-:W-:Y:S02]  /*1170*/  SHF.L.U32 R93, R18, 0x10, RZ ;  /* 0x00000010125d7819 */ /* 0x020fe400000006ff */
[----:B0-----:R-:W-:-:S03]  /*1180*/  @P0 SHF.L.U32 R20, R14, 0x10, RZ ;  /* 0x000000100e140819 */ /* 0x001fc600000006ff */
[----:B------:R-:W-:-:S04]  /*1190*/  FMUL.FTZ R93, R93, UR8 ;  /* 0x000000085d5d7c20 */ /* 0x000fc80008410000 */
[----:B------:R-:W-:-:S07]  /*11a0*/  @P0 FADD.FTZ R93, R20, R93 ;  /* 0x0000005d145d0221 */ /* 0x000fce0000010000 */
.L_x_332:
[----:B------:R-:W-:Y:S05]  /*11b0*/  BSYNC B0 ;  /* 0x0000000000007941 */ /* 0x000fea0003800000 */
.L_x_330:
[----:B------:R-:W-:Y:S04]  /*11c0*/  BSSY B0, `(.L_x_333) ;  /* 0x000000d000007945 */ /* 0x000fe80003800000 */
[----:B------:R-:W-:Y:S05]  /*11d0*/  @P3 BRA `(.L_x_334) ;  /* 0x0000000000143947 */ /* 0x000fea0003800000 */
[----:B------:R-:W-:Y:S01]  /*11e0*/  HFMA2.MMA R95, -RZ, RZ, 0, 0 ;  /* 0x00000000ff5f7435 */ /* 0x000fe200000001ff */
[----:B------:R-:W-:Y:S10]  /*11f0*/  @!P0 BRA `(.L_x_335) ;  /* 0x0000000000248947 */ /* 0x000ff40003800000 */
[----:B-----5:R-:W-:-:S04]  /*1200*/  PRMT R95, R14, 0x7632, R95 ;  /* 0x000076320e5f7816 */ /* 0x020fc8000000005f */
[----:B------:R-:W-:Y:S01]  /*1210*/  SHF.L.U32 R95, R95, 0x10, RZ ;  /* 0x000000105f5f7819 */ /* 0x000fe200000006ff */
[----:B------:R-:W-:Y:S06]  /*1220*/  BRA `(.L_x_335) ;  /* 0x0000000000187947 */ /* 0x000fec0003800000 */
.L_x_334:
[----:B0----5:R-:W-:Y:S02]  /*1230*/  PRMT R20, R18, 0x7632, R20 ;  /* 0x0000763212147816 */ /* 0x021fe40000000014 */
[----:B------:R-:W-:Y:S02]  /*1240*/  @P0 PRMT R21, R14, 0x7632, R21 ;  /* 0x000076320e150816 */ /* 0x000fe40000000015 */
[----:B------:R-:W-:Y:S02]  /*1250*/  SHF.L.U32 R20, R20, 0x10, RZ ;  /* 0x0000001014147819 */ /* 0x000fe400000006ff */
[----:B------:R-:W-:-:S03]  /*1260*/  @P0 SHF.L.U32 R22, R21, 0x10, RZ ;  /* 0x0000001015160819 */ /* 0x000fc600000006ff */
[----:B------:R-:W-:-:S04]  /*1270*/  FMUL.FTZ R95, R20, UR8 ;  /* 0x00000008145f7c20 */ /* 0x000fc80008410000 */
[----:B------:R-:W-:-:S07]  /*1280*/  @P0 FADD.FTZ R95, R95, R22 ;  /* 0x000000165f5f0221 */ /* 0x000fce0000010000 */
.L_x_335:
[----:B------:R-:W-:Y:S05]  /*1290*/  BSYNC B0 ;  /* 0x0000000000007941 */ /* 0x000fea0003800000 */
.L_x_333:
[----:B------:R-:W-:Y:S04]  /*12a0*/  BSSY B0, `(.L_x_336) ;  /* 0x000000a000007945 */ /* 0x000fe80003800000 */
[----:B------:R-:W-:Y:S05]  /*12b0*/  @P3 BRA `(.L_x_337) ;  /* 0x0000000000103947 */ /* 0x000fea0003800000 */
[----:B------:R-:W-:Y:S01]  /*12c0*/  MOV R97, RZ ;  /* 0x000000ff00617202 */ /* 0x000fe20000000f00 */
[----:B------:R-:W-:Y:S06]  /*12d0*/  @!P0 BRA `(.L_x_338) ;  /* 0x0000000000188947 */ /* 0x000fec0003800000 */
[----:B-----5:R-:W-:Y:S01]  /*12e0*/  IMAD.U32 R97, R15, 0x10000, RZ ;  /* 0x000100000f617824 */ /* 0x020fe200078e00ff */
[----:B------:R-:W-:Y:S06]  /*12f0*/  BRA `(.L_x_338) ;  /* 0x0000000000107947 */ /* 0x000fec0003800000 */
.L_x_337:
[----:B-----5:R-:W-:Y:S02]  /*1300*/  SHF.L.U32 R97, R19, 0x10, RZ ;  /* 0x0000001013617819 */ /* 0x020fe400000006ff */
[----:B0-----:R-:W-:-:S03]  /*1310*/  @P0 SHF.L.U32 R20, R15, 0x10, RZ ;  /* 0x000000100f140819 */ /* 0x001fc600000006ff */
[----:B------:R-:W-:-:S04]  /*1320*/  FMUL.FTZ R97, R97, UR8 ;  /* 0x0000000861617c20 */ /* 0x000fc80008410000 */
[----:B------:R-:W-:-:S07]  /*1330*/  @P0 FADD.FTZ R97, R20, R97 ;  /* 0x0000006114610221 */ /* 0x000fce0000010000 */
.L_x_338:
[----:B------:R-:W-:Y:S05]  /*1340*/  BSYNC B0 ;  /* 0x0000000000007941 */ /* 0x000fea0003800000 */
.L_x_336:
[----:B------:R-:W-:Y:S04]  /*1350*/  BSSY B0, `(.L_x_339) ;  /* 0x000000d000007945 */ /* 0x000fe80003800000 */
[----:B------:R-:W-:Y:S05]  /*1360*/  @P3 BRA `(.L_x_340) ;  /* 0x0000000000143947 */ /* 0x000fea0003800000 */
[----:B------:R-:W-:Y:S01]  /*1370*/  HFMA2.MMA R99, -RZ, RZ, 0, 0 ;  /* 0x00000000ff637435 */ /* 0x000fe200000001ff */
[----:B------:R-:W-:Y:S10]  /*1380*/  @!P0 BRA `(.L_x_341) ;  /* 0x0000000000248947 */ /* 0x000ff40003800000 */
[----:B-----5:R-:W-:-:S04]  /*1390*/  PRMT R99, R15, 0x7632, R99 ;  /* 0x000076320f637816 */ /* 0x020fc80000000063 */
[----:B------:R-:W-:Y:S01]  /*13a0*/  SHF.L.U32 R99, R99, 0x10, RZ ;  /* 0x0000001063637819 */ /* 0x000fe200000006ff */
[----:B------:R-:W-:Y:S06]  /*13b0*/  BRA `(.L_x_341) ;  /* 0x0000000000187947 */ /* 0x000fec0003800000 */
.L_x_340:
[----:B0----5:R-:W-:Y:S02]  /*13c0*/  PRMT R20, R19, 0x7632, R20 ;  /* 0x0000763213147816 */ /* 0x021fe40000000014 */
[----:B------:R-:W-:Y:S02]  /*13d0*/  @P0 PRMT R21, R15, 0x7632, R21 ;  /* 0x000076320f150816 */ /* 0x000fe40000000015 */
[----:B------:R-:W-:Y:S02]  /*13e0*/  SHF.L.U32 R20, R20, 0x10, RZ ;  /* 0x0000001014147819 */ /* 0x000fe400000006ff */
[----:B------:R-:W-:-:S03]  /*13f0*/  @P0 SHF.L.U32 R22, R21, 0x10, RZ ;  /* 0x0000001015160819 */ /* 0x000fc600000006ff */
[----:B------:R-:W-:-:S04]  /*1400*/  FMUL.FTZ R99, R20, UR8 ;  /* 0x0000000814637c20 */ /* 0x000fc80008410000 */
[----:B------:R-:W-:-:S07]  /*1410*/  @P0 FADD.FTZ R99, R99, R22 ;  /* 0x0000001663630221 */ /* 0x000fce0000010000 */
.L_x_341:
[----:B------:R-:W-:Y:S05]  /*1420*/  BSYNC B0 ;  /* 0x0000000000007941 */ /* 0x000fea0003800000 */
.L_x_339:
[----:B0-----:R-:W0:Y:S01]  /*1430*/  @P2 LDC.64 R26, c[0x0][0x220] ;  /* 0x00008800ff1a2b82 */ /* 0x001e220000000a00 */
[----:B------:R-:W-:Y:S01]  /*1440*/  @P2 IADD3 R21, R70, 0x200, RZ ;  /* 0x0000020046152810 */ /* 0x000fe20007ffe0ff */
[----:B------:R-:W-:Y:S01]  /*1450*/  IMAD.WIDE.U32 R28, R101, 0x10, R2 ;  /* 0x00000010651c7825 */ /* 0x000fe200078e0002 */
[----:B------:R-:W-:Y:S02]  /*1460*/  IADD3 R109, R83, 0x200, RZ ;  /* 0x00000200536d7810 */ /* 0x000fe40007ffe0ff */
[----:B------:R-:W-:Y:S02]  /*1470*/  F2FP.BF16.F32.PACK_AB R23, R99, R97 ;  /* 0x000000616317723e */ /* 0x000fe400000010ff */
[----:B------:R-:W-:Y:S01]  /*1480*/  F2FP.BF16.F32.PACK_AB R22, R95, R93 ;  /* 0x0000005d5f16723e */ /* 0x000fe200000010ff */
[----:B------:R-:W1:Y:S01]  /*1490*/  @P0 LDC.64 R24, c[0x0][0x230] ;  /* 0x00008c00ff180b82 */ /* 0x000e620000000a00 */
[----:B------:R-:W-:Y:S01]  /*14a0*/  F2FP.BF16.F32.PACK_AB R20, R87, R85 ;  /* 0x000000555714723e */ /* 0x000fe200000010ff */
[----:B0-----:R-:W-:Y:S01]  /*14b0*/  @P2 IMAD.WIDE.U32 R26, R21, 0x10, R26 ;  /* 0x00000010151a2825 */ /* 0x001fe200078e001a */
[----:B------:R-:W-:-:S05]  /*14c0*/  F2FP.BF16.F32.PACK_AB R21, R91, R89 ;  /* 0x000000595b15723e */ /* 0x000fca00000010ff */
[----:B------:R0:W-:Y:S01]  /*14d0*/  STG.E.128 desc[UR4][R28.64], R20 ;  /* 0x000000141c007986 */ /* 0x0001e2000c101d04 */
[----:B-1----:R-:W-:-:S03]  /*14e0*/  @P0 IMAD.WIDE.U32 R24, R109, 0x10, R24 ;  /* 0x000000106d180825 */ /* 0x002fc600078e0018 */
[----:B-----5:R0:W5:Y:S04]  /*14f0*/  @P2 LDG.E.128 R16, desc[UR4][R26.64] ;  /* 0x000000041a102981 */ /* 0x020168000c1e1d00 */
[----:B------:R0:W5:Y:S01]  /*1500*/  @P0 LDG.E.128 R12, desc[UR4][R24.64] ;  /* 0x00000004180c0981 */ /* 0x000162000c1e1d00 */
[----:B------:R-:W-:Y:S04]  /*1510*/  BSSY B0, `(.L_x_342) ;  /* 0x000000a000007945 */ /* 0x000fe80003800000 */
[----:B------:R-:W-:Y:S05]  /*1520*/  @P3 BRA `(.L_x_343) ;  /* 0x0000000000103947 */ /* 0x000fea0003800000 */
[----:B0-----:R-:W-:Y:S01]  /*1530*/  MOV R25, RZ ;  /* 0x000000ff00197202 */ /* 0x001fe20000000f00 */
[----:B------:R-:W-:Y:S06]  /*1540*/  @!P0 BRA `(.L_x_344) ;  /* 0x0000000000188947 */ /* 0x000fec0003800000 */
[----:B-----5:R-:W-:Y:S01]  /*1550*/  SHF.L.U32 R25, R12, 0x10, RZ ;  /* 0x000000100c197819 */ /* 0x020fe200000006ff */
[----:B------:R-:W-:Y:S06]  /*1560*/  BRA `(.L_x_344) ;  /* 0x0000000000107947 */ /* 0x000fec0003800000 */
.L_x_343:
[----:B0----5:R-:W-:Y:S01]  /*1570*/  IMAD.U32 R25, R16, 0x10000, RZ ;  /* 0x0001000010197824 */ /* 0x021fe200078e00ff */
[----:B------:R-:W-:-:S03]  /*1580*/  @P0 SHF.L.U32 R20, R12, 0x10, RZ ;  /* 0x000000100c140819 */ /* 0x000fc600000006ff */
[----:B------:R-:W-:-:S04]  /*1590*/  FMUL.FTZ R25, R25, UR8 ;  /* 0x0000000819197c20 */ /* 0x000fc80008410000 */
[----:B------:R-:W-:-:S07]  /*15a0*/  @P0 FADD.FTZ R25, R20, R25 ;  /* 0x0000001914190221 */ /* 0x000fce0000010000 */
.L_x_344:
[----:B------:R-:W-:Y:S05]  /*15b0*/  BSYNC B0 ;  /* 0x0000000000007941 */ /* 0x000fea0003800000 */
.L_x_342:
[----:B------:R-:W-:Y:S04]  /*15c0*/  BSSY B0, `(.L_x_345) ;  /* 0x000000d000007945 */ /* 0x000fe80003800000 */
[----:B------:R-:W-:Y:S05]  /*15d0*/  @P3 BRA `(.L_x_346) ;  /* 0x0000000000143947 */ /* 0x000fea0003800000 */
[----:B------:R-:W-:Y:S01]  /*15e0*/  HFMA2.MMA R27, -RZ, RZ, 0, 0 ;  /* 0x00000000ff1b7435 */ /* 0x000fe200000001ff */
[----:B------:R-:W-:Y:S10]  /*15f0*/  @!P0 BRA `(.L_x_347) ;  /* 0x0000000000248947 */ /* 0x000ff40003800000 */
[----:B-----5:R-:W-:-:S04]  /*1600*/  PRMT R27, R12, 0x7632, R27 ;  /* 0x000076320c1b7816 */ /* 0x020fc8000000001b */
[----:B------:R-:W-:Y:S01]  /*1610*/  SHF.L.U32 R27, R27, 0x10, RZ ;  /* 0x000000101b1b7819 */ /* 0x000fe200000006ff */
[----:B------:R-:W-:Y:S06]  /*1620*/  BRA `(.L_x_347) ;  /* 0x0000000000187947 */ /* 0x000fec0003800000 */
.L_x_346:
[----:B-----5:R-:W-:Y:S02]  /*1630*/  PRMT R20, R16, 0x7632, R20 ;  /* 0x0000763210147816 */ /* 0x020fe40000000014 */
[----:B------:R-:W-:Y:S02]  /*1640*/  @P0 PRMT R21, R12, 0x7632, R21 ;  /* 0x000076320c150816 */ /* 0x000fe40000000015 */
[----:B------:R-:W-:Y:S02]  /*1650*/  SHF.L.U32 R20, R20, 0x10, RZ ;  /* 0x0000001014147819 */ /* 0x000fe400000006ff */
[----:B------:R-:W-:-:S03]  /*1660*/  @P0 SHF.L.U32 R22, R21, 0x10, RZ ;  /* 0x0000001015160819 */ /* 0x000fc600000006ff */
[----:B------:R-:W-:-:S04]  /*1670*/  FMUL.FTZ R27, R20, UR8 ;  /* 0x00000008141b7c20 */ /* 0x000fc80008410000 */
[----:B------:R-:W-:-:S07]  /*1680*/  @P0 FADD.FTZ R27, R27, R22 ;  /* 0x000000161b1b0221 */ /* 0x000fce0000010000 */
.L_x_347:
[----:B------:R-:W-:Y:S05]  /*1690*/  BSYNC B0 ;  /* 0x0000000000007941 */ /* 0x000fea0003800000 */
.L_x_345:
[----:B------:R-:W-:Y:S04]  /*16a0*/  BSSY B0, `(.L_x_348) ;  /* 0x000000a000007945 */ /* 0x000fe80003800000 */
[----:B------:R-:W-:Y:S05]  /*16b0*/  @P3 BRA `(.L_x_349) ;  /* 0x0000000000103947 */ /* 0x000fea0003800000 */
[----:B------:R-:W-:Y:S01]  /*16c0*/  MOV R29, RZ ;  /* 0x000000ff001d7202 */ /* 0x000fe20000000f00 */
[----:B------:R-:W-:Y:S06]  /*16d0*/  @!P0 BRA `(.L_x_350) ;  /* 0x0000000000188947 */ /* 0x000fec0003800000 */
[----:B-----5:R-:W-:Y:S01]  /*16e0*/  SHF.L.U32 R29, R13, 0x10, RZ ;  /* 0x000000100d1d7819 */ /* 0x020fe200000006ff */
[----:B------:R-:W-:Y:S06]  /*16f0*/  BRA `(.L_x_350) ;  /* 0x0000000000107947 */ /* 0x000fec0003800000 */
.L_x_349:
[----:B-----5:R-:W-:Y:S02]  /*1700*/  SHF.L.U32 R29, R17, 0x10, RZ ;  /* 0x00000010111d7819 */ /* 0x020fe400000006ff */
[----:B------:R-:W-:-:S03]  /*1710*/  @P0 SHF.L.U32 R20, R13, 0x10, RZ ;  /* 0x000000100d140819 */ /* 0x000fc600000006ff */
[----:B------:R-:W-:-:S04]  /*1720*/  FMUL.FTZ R29, R29, UR8 ;  /* 0x000000081d1d7c20 */ /* 0x000fc80008410000 */
[----:B------:R-:W-:-:S07]  /*1730*/  @P0 FADD.FTZ R29, R20, R29 ;  /* 0x0000001d141d0221 */ /* 0x000fce0000010000 */
.L_x_350:
[----:B------:R-:W-:Y:S05]  /*1740*/  BSYNC B0 ;  /* 0x0000000000007941 */ /* 0x000fea0003800000 */
.L_x_348:
[----:B------:R-:W-:Y:S04]  /*1750*/  BSSY B0, `(.L_x_351) ;  /* 0x000000d000007945 */ /* 0x000fe80003800000 */
[----:B------:R-:W-:Y:S05]  /*1760*/  @P3 BRA `(.L_x_352) ;  /* 0x0000000000143947 */ /* 0x000fea0003800000 */
[----:B------:R-:W-:Y:S01]  /*1770*/  HFMA2.MMA R83, -RZ, RZ, 0, 0 ;  /* 0x00000000ff537435 */ /* 0x000fe200000001ff */
[----:B------:R-:W-:Y:S10]  /*1780*/  @!P0 BRA `(.L_x_353) ;  /* 0x0000000000248947 */ /* 0x000ff40003800000 */
[----:B-----5:R-:W-:-:S05]  /*1790*/  PRMT R83, R13, 0x7632, R83 ;  /* 0x000076320d537816 */ /* 0x020fca0000000053 */
[----:B------:R-:W-:Y:S01]  /*17a0*/  IMAD.U32 R83, R83, 0x10000, RZ ;  /* 0x0001000053537824 */ /* 0x000fe200078e00ff */
[----:B------:R-:W-:Y:S06]  /*17b0*/  BRA `(.L_x_353) ;  /* 0x0000000000187947 */ /* 0x000fec0003800000 */
.L_x_352:
[----:B-----5:R-:W-:Y:S02]  /*17c0*/  PRMT R20, R17, 0x7632, R20 ;  /* 0x0000763211147816 */ /* 0x020fe40000000014 */
[----:B------:R-:W-:Y:S02]  /*17d0*/  @P0 PRMT R21, R13, 0x7632, R21 ;  /* 0x000076320d150816 */ /* 0x000fe40000000015 */
[----:B------:R-:W-:Y:S02]  /*17e0*/  SHF.L.U32 R20, R20, 0x10, RZ ;  /* 0x0000001014147819 */ /* 0x000fe400000006ff */
[----:B------:R-:W-:-:S03]  /*17f0*/  @P0 SHF.L.U32 R22, R21, 0x10, RZ ;  /* 0x0000001015160819 */ /* 0x000fc600000006ff */
[----:B------:R-:W-:-:S04]  /*1800*/  FMUL.FTZ R83, R20, UR8 ;  /* 0x0000000814537c20 */ /* 0x000fc80008410000 */
[----:B------:R-:W-:-:S07]  /*1810*/  @P0 FADD.FTZ R83, R83, R22 ;  /* 0x0000001653530221 */ /* 0x000fce0000010000 */
.L_x_353:
[----:B------:R-:W-:Y:S05]  /*1820*/  BSYNC B0 ;  /* 0x0000000000007941 */ /* 0x000fea0003800000 */
.L_x_351:
[----:B------:R-:W-:Y:S04]  /*1830*/  BSSY B0, `(.L_x_354) ;  /* 0x000000a000007945 */ /* 0x000fe80003800000 */
[----:B------:R-:W-:Y:S05]  /*1840*/  @P3 BRA `(.L_x_355) ;  /* 0x0000000000103947 */ /* 0x000fea0003800000 */
[----:B------:R-:W-:Y:S01]  /*1850*/  MOV R101, RZ ;  /* 0x000000ff00657202 */ /* 0x000fe20000000f00 */
[----:B------:R-:W-:Y:S06]  /*1860*/  @!P0 BRA `(.L_x_356) ;  /* 0x0000000000188947 */ /* 0x000fec0003800000 */
[----:B-----5:R-:W-:Y:S01]  /*1870*/  SHF.L.U32 R101, R14, 0x10, RZ ;  /* 0x000000100e657819 */ /* 0x020fe200000006ff */
[----:B------:R-:W-:Y:S06]  /*1880*/  BRA `(.L_x_356) ;  /* 0x0000000000107947 */ /* 0x000fec0003800000 */
.L_x_355:
[----:B-----5:R-:W-:Y:S02]  /*1890*/  SHF.L.U32 R101, R18, 0x10, RZ ;  /* 0x0000001012657819 */ /* 0x020fe400000006ff */
[----:B------:R-:W-:-:S03]  /*18a0*/  @P0 SHF.L.U32 R20, R14, 0x10, RZ ;  /* 0x000000100e140819 */ /* 0x000fc600000006ff */
[----:B------:R-:W-:-:S04]  /*18b0*/  FMUL.FTZ R101, R101, UR8 ;  /* 0x0000000865657c20 */ /* 0x000fc80008410000 */
[----:B------:R-:W-:-:S07]  /*18c0*/  @P0 FADD.FTZ R101, R20, R101 ;  /* 0x0000006514650221 */ /* 0x000fce0000010000 */
.L_x_356:
[----:B------:R-:W-:Y:S05]  /*18d0*/  BSYNC B0 ;  /* 0x0000000000007941 */ /* 0x000fea0003800000 */
.L_x_354:
[----:B------:R-:W-:Y:S04]  /*18e0*/  BSSY B0, `(.L_x_357) ;  /* 0x000000d000007945 */ /* 0x000fe80003800000 */
[----:B------:R-:W-:Y:S05]  /*18f0*/  @P3 BRA `(.L_x_358) ;  /* 0x0000000000143947 */ /* 0x000fea0003800000 */
[----:B------:R-:W-:Y:S01]  /*1900*/  HFMA2.MMA R103, -RZ, RZ, 0, 0 ;  /* 0x00000000ff677435 */ /* 0x000fe200000001ff */
[----:B------:R-:W-:Y:S10]  /*1910*/  @!P0 BRA `(.L_x_359) ;  /* 0x0000000000248947 */ /* 0x000ff40003800000 */
[----:B-----5:R-:W-:-:S04]  /*1920*/  PRMT R103, R14, 0x7632, R103 ;  /* 0x000076320e677816 */ /* 0x020fc80000000067 */
[----:B------:R-:W-:Y:S01]  /*1930*/  SHF.L.U32 R103, R103, 0x10, RZ ;  /* 0x0000001067677819 */ /* 0x000fe200000006ff */
[----:B------:R-:W-:Y:S06]  /*1940*/  BRA `(.L_x_359) ;  /* 0x0000000000187947 */ /* 0x000fec0003800000 */
.L_x_358:
[----:B-----5:R-:W-:Y:S02]  /*1950*/  PRMT R20, R18, 0x7632, R20 ;  /* 0x0000763212147816 */ /* 0x020fe40000000014 */
[----:B------:R-:W-:Y:S02]  /*1960*/  @P0 PRMT R21, R14, 0x7632, R21 ;  /* 0x000076320e150816 */ /* 0x000fe40000000015 */
[----:B------:R-:W-:Y:S02]  /*1970*/  SHF.L.U32 R20, R20, 0x10, RZ ;  /* 0x0000001014147819 */ /* 0x000fe400000006ff */
[----:B------:R-:W-:-:S03]  /*1980*/  @P0 SHF.L.U32 R22, R21, 0x10, RZ ;  /* 0x0000001015160819 */ /* 0x000fc600000006ff */
[----:B------:R-:W-:-:S04]  /*1990*/  FMUL.FTZ R103, R20, UR8 ;  /* 0x0000000814677c20 */ /* 0x000fc80008410000 */
[----:B------:R-:W-:-:S07]  /*19a0*/  @P0 FADD.FTZ R103, R103, R22 ;  /* 0x0000001667670221 */ /* 0x000fce0000010000 */
.L_x_359:
[----:B------:R-:W-:Y:S05]  /*19b0*/  BSYNC B0 ;  /* 0x0000000000007941 */ /* 0x000fea0003800000 */
.L_x_357:
[----:B------:R-:W-:Y:S04]  /*19c0*/  BSSY B0, `(.L_x_360) ;  /* 0x000000a000007945 */ /* 0x000fe80003800000 */
[----:B------:R-:W-:Y:S05]  /*19d0*/  @P3 BRA `(.L_x_361) ;  /* 0x0000000000103947 */ /* 0x000fea0003800000 */
[----:B------:R-:W-:Y:S01]  /*19e0*/  IMAD.MOV.U32 R105, RZ, RZ, RZ ;  /* 0x000000ffff697224 */ /* 0x000fe200078e00ff */
[----:B------:R-:W-:Y:S06]  /*19f0*/  @!P0 BRA `(.L_x_362) ;  /* 0x0000000000188947 */ /* 0x000fec0003800000 */
[----:B-----5:R-:W-:Y:S01]  /*1a00*/  SHF.L.U32 R105, R15, 0x10, RZ ;  /* 0x000000100f697819 */ /* 0x020fe200000006ff */
[----:B------:R-:W-:Y:S06]  /*1a10*/  BRA `(.L_x_362) ;  /* 0x0000000000107947 */ /* 0x000fec0003800000 */
.L_x_361:
[----:B-----5:R-:W-:Y:S02]  /*1a20*/  SHF.L.U32 R105, R19, 0x10, RZ ;  /* 0x0000001013697819 */ /* 0x020fe400000006ff */
[----:B------:R-:W-:-:S03]  /*1a30*/  @P0 SHF.L.U32 R20, R15, 0x10, RZ ;  /* 0x000000100f140819 */ /* 0x000fc600000006ff */
[----:B------:R-:W-:-:S04]  /*1a40*/  FMUL.FTZ R105, R105, UR8 ;  /* 0x0000000869697c20 */ /* 0x000fc80008410000 */
[----:B------:R-:W-:-:S07]  /*1a50*/  @P0 FADD.FTZ R105, R20, R105 ;  /* 0x0000006914690221 */ /* 0x000fce0000010000 */
.L_x_362:
[----:B------:R-:W-:Y:S05]  /*1a60*/  BSYNC B0 ;  /* 0x0000000000007941 */ /* 0x000fea0003800000 */
.L_x_360:
[----:B------:R-:W-:Y:S04]  /*1a70*/  BSSY B0, `(.L_x_363) ;  /* 0x000000d000007945 */ /* 0x000fe80003800000 */
[----:B------:R-:W-:Y:S05]  /*1a80*/  @P3 BRA `(.L_x_364) ;  /* 0x0000000000143947 */ /* 0x000fea0003800000 */
[----:B------:R-:W-:Y:S01]  /*1a90*/  MOV R107, RZ ;  /* 0x000000ff006b7202 */ /* 0x000fe20000000f00 */
[----:B------:R-:W-:Y:S06]  /*1aa0*/  @!P0 BRA `(.L_x_365) ;  /* 0x0000000000248947 */ /* 0x000fec0003800000 */
[----:B-----5:R-:W-:-:S04]  /*1ab0*/  PRMT R107, R15, 0x7632, R107 ;  /* 0x000076320f6b7816 */ /* 0x020fc8000000006b */
[----:B------:R-:W-:Y:S01]  /*1ac0*/  SHF.L.U32 R107, R107, 0x10, RZ ;  /* 0x000000106b6b7819 */ /* 0x000fe200000006ff */
[----:B------:R-:W-:Y:S06]  /*1ad0*/  BRA `(.L_x_365) ;  /* 0x0000000000187947 */ /* 0x000fec0003800000 */
.L_x_364:
[----:B-----5:R-:W-:Y:S02]  /*1ae0*/  PRMT R20, R19, 0x7632, R20 ;  /* 0x0000763213147816 */ /* 0x020fe40000000014 */
[----:B------:R-:W-:Y:S02]  /*1af0*/  @P0 PRMT R21, R15, 0x7632, R21 ;  /* 0x000076320f150816 */ /* 0x000fe40000000015 */
[----:B------:R-:W-:Y:S02]  /*1b00*/  SHF.L.U32 R20, R20, 0x10, RZ ;  /* 0x0000001014147819 */ /* 0x000fe400000006ff */
[----:B------:R-:W-:-:S03]  /*1b10*/  @P0 SHF.L.U32 R22, R21, 0x10, RZ ;  /* 0x0000001015160819 */ /* 0x000fc600000006ff */
[----:B------:R-:W-:-:S04]  /*1b20*/  FMUL.FTZ R107, R20, UR8 ;  /* 0x00000008146b7c20 */ /* 0x000fc80008410000 */
[----:B------:R-:W-:-:S07]  /*1b30*/  @P0 FADD.FTZ R107, R107, R22 ;  /* 0x000000166b6b0221 */ /* 0x000fce0000010000 */
.L_x_365:
[----:B------:R-:W-:Y:S05]  /*1b40*/  BSYNC B0 ;  /* 0x0000000000007941 */ /* 0x000fea0003800000 */
.L_x_363:
[----:B------:R-:W-:Y:S01]  /*1b50*/  FADD.FTZ R24, RZ, R79 ;  /* 0x0000004fff187221 */ /* 0x000fe20000010000 */
[----:B------:R-:W-:Y:S01]  /*1b60*/  IMAD.WIDE.U32 R2, R109, 0x10, R2 ;  /* 0x000000106d027825 */ /* 0x000fe200078e0002 */
[----:B------:R-:W-:Y:S01]  /*1b70*/  F2FP.BF16.F32.PACK_AB R23, R107, R105 ;  /* 0x000000696b17723e */ /* 0x000fe200000010ff */
[----:B------:R-:W-:Y:S02]  /*1b80*/  UMOV UR12, 0xffffffff ;  /* 0xffffffff000c7882 */ /* 0x000fe40000000000 */
[----:B------:R-:W-:Y:S01]  /*1b90*/  FADD.FTZ R24, R24, R77 ;  /* 0x0000004d18187221 */ /* 0x000fe20000010000 */
[----:B------:R-:W-:Y:S02]  /*1ba0*/  F2FP.BF16.F32.PACK_AB R22, R103, R101 ;  /* 0x000000656716723e */ /* 0x000fe400000010ff */
[----:B------:R-:W-:Y:S01]  /*1bb0*/  F2FP.BF16.F32.PACK_AB R21, R83, R29 ;  /* 0x0000001d5315723e */ /* 0x000fe200000010ff */
[----:B------:R-:W-:Y:S01]  /*1bc0*/  FADD.FTZ R24, R24, R75 ;  /* 0x0000004b18187221 */ /* 0x000fe20000010000 */
[----:B------:R-:W-:-:S02]  /*1bd0*/  F2FP.BF16.F32.PACK_AB R20, R27, R25 ;  /* 0x000000191b14723e */ /* 0x000fc400000010ff */
[----:B------:R-:W-:Y:S01]  /*1be0*/  LOP3.LUT P0, RZ, R0, 0xff, RZ, 0xc0, !PT ;  /* 0x000000ff00ff7812 */ /* 0x000fe2000780c0ff */
[----:B------:R-:W-:Y:S02]  /*1bf0*/  FADD.FTZ R24, R24, R73 ;  /* 0x0000004918187221 */ /* 0x000fe40000010000 */
[----:B------:R0:W-:Y:S02]  /*1c00*/  STG.E.128 desc[UR4][R2.64], R20 ;  /* 0x0000001402007986 */ /* 0x0001e4000c101d04 */
[----:B------:R-:W-:-:S04]  /*1c10*/  FADD.FTZ R24, R24, R71 ;  /* 0x0000004718187221 */ /* 0x000fc80000010000 */
[----:B------:R-:W-:-:S04]  /*1c20*/  FADD.FTZ R24, R24, R69 ;  /* 0x0000004518187221 */ /* 0x000fc80000010000 */
[----:B------:R-:W-:-:S04]  /*1c30*/  FADD.FTZ R24, R24, R67 ;  /* 0x0000004318187221 */ /* 0x000fc80000010000 */
[----:B------:R-:W-:-:S04]  /*1c40*/  FADD.FTZ R24, R24, R31 ;  /* 0x0000001f18187221 */ /* 0x000fc80000010000 */
[----:B------:R-:W-:Y:S01]  /*1c50*/  FADD.FTZ R24, R24, R85 ;  /* 0x0000005518187221 */ /* 0x000fe20000010000 */
[----:B0-----:R-:W-:-:S03]  /*1c60*/  SEL R20, R44, R65, !P0 ;  /* 0x000000412c147207 */ /* 0x001fc60004000000 */
        /* <DEDUP_REMOVED lines=28> */
[C---:B------:R-:W-:Y:S01]  /*1e30*/  FADD.FTZ R109, -R2.reuse, R77 ;  /* 0x0000004d026d7221 */ /* 0x040fe20000010100 */
[C---:B------:R-:W-:Y:S01]  /*1e40*/  FADD.FTZ R3, -R2.reuse, R75 ;  /* 0x0000004b02037221 */ /* 0x040fe20000010100 */
[----:B------:R-:W-:Y:S01]  /*1e50*/  FADD.FTZ R21, -R2, R73 ;  /* 0x0000004902157221 */ /* 0x000fe20000010100 */
[----:B------:R-:W-:-:S04]  /*1e60*/  FFMA.FTZ R0, R0, R0, RZ ;  /* 0x0000000000007223 */ /* 0x000fc800000100ff */
[----:B------:R-:W-:-:S04]  /*1e70*/  FFMA.FTZ R0, R109, R109, R0 ;  /* 0x0000006d6d007223 */ /* 0x000fc80000010000 */
[----:B------:R-:W-:Y:S01]  /*1e80*/  FFMA.FTZ R0, R3, R3, R0 ;  /* 0x0000000303007223 */ /* 0x000fe20000010000 */
[----:B------:R-:W-:-:S03]  /*1e90*/  FADD.FTZ R3, -R2, R71 ;  /* 0x0000004702037221 */ /* 0x000fc60000010100 */
        /* <DEDUP_REMOVED lines=38> */
[----:B------:R-:W-:-:S04]  /*2100*/  FFMA.FTZ R0, R3, R3, R0 ;  /* 0x0000000303007223 */ /* 0x000fc80000010000 */
        /* <DEDUP_REMOVED lines=10> */
.L_x_380:
[----:B------:R-:W-:Y:S01]  /*21b0*/  ISETP.NE.AND P2, PT, R63, RZ, PT ;  /* 0x000000ff3f00720c */ /* 0x000fe20003f45270 */
[----:B-1----:R-:W-:Y:S01]  /*21c0*/  FADD.FTZ R3, R24, R23 ;  /* 0x0000001718037221 */ /* 0x002fe20000010000 */
[----:B------:R-:W-:Y:S11]  /*21d0*/  WARPSYNC.ALL ;  /* 0x0000000000007948 */ /* 0x000ff60003800000 */
[----:B------:R-:W1:Y:S01]  /*21e0*/  @!P2 S2R R21, SR_CgaCtaId ;  /* 0x000000000015a919 */ /* 0x000e620000008800 */
[----:B------:R-:W-:-:S04]  /*21f0*/  @!P2 MOV R0, 0x400 ;  /* 0x000004000000a802 */ /* 0x000fc80000000f00 */
[----:B-1----:R-:W-:Y:S02]  /*2200*/  @!P2 LEA R21, R21, R0, 0x18 ;  /* 0x000000001515a211 */ /* 0x002fe400078ec0ff */
[----:B------:R-:W-:-:S04]  /*2210*/  @!P2 IADD3 R0, R45, R20, RZ ;  /* 0x000000142d00a210 */ /* 0x000fc80007ffe0ff */
[----:B------:R-:W-:-:S05]  /*2220*/  @!P2 LEA R0, R0, R21, 0x3 ;  /* 0x000000150000a211 */ /* 0x000fca00078e18ff */
[----:B------:R1:W-:Y:S01]  /*2230*/  @!P2 STS.64 [R0], R2 ;  /* 0x000000020000a388 */ /* 0x0003e20000000a00 */
[----:B------:R-:W-:-:S13]  /*2240*/  ISETP.GT.U32.AND P2, PT, R63, 0x7, PT ;  /* 0x000000073f00780c */ /* 0x000fda0003f44070 */
[----:B-1----:R-:W1:Y:S01]  /*2250*/  @!P2 S2R R3, SR_CgaCtaId ;  /* 0x000000000003a919 */ /* 0x002e620000008800 */
[----:B------:R-:W-:Y:S01]  /*2260*/  @!P2 MOV R0, 0x400 ;  /* 0x000004000000a802 */ /* 0x000fe20000000f00 */
[----:B------:R-:W-:Y:S01]  /*2270*/  BSSY B0, `(.L_x_367) ;  /* 0x00000d4000007945 */ /* 0x000fe20003800000 */
[----:B------:R-:W-:Y:S01]  /*2280*/  @!P2 IADD3 R20, R63, R20, RZ ;  /* 0x000000143f14a210 */ /* 0x000fe20007ffe0ff */
[----:B------:R-:W-:Y:S01]  /*2290*/  BAR.SYNC.DEFER_BLOCKING 0x0 ;  /* 0x0000000000007b1d */ /* 0x000fe20000010000 */
[----:B-1----:R-:W-:Y:S02]  /*22a0*/  @!P2 LEA R21, R3, R0, 0x18 ;  /* 0x000000000315a211 */ /* 0x002fe400078ec0ff */
[----:B------:R-:W-:Y:S01]  /*22b0*/  CS2R R2, SRZ ;  /* 0x0000000000027805 */ /* 0x000fe2000001ff00 */
[----:B------:R-:W-:Y:S02]  /*22c0*/  HFMA2.MMA R0, -RZ, RZ, 0, 0 ;  /* 0x00000000ff007435 */ /* 0x000fe400000001ff */
[----:B------:R-:W-:-:S04]  /*22d0*/  @!P2 IMAD R20, R20, 0x8, R21 ;  /* 0x000000081414a824 */ /* 0x000fc800078e0215 */
[----:B------:R-:W-:Y:S01]  /*22e0*/  @!P2 MOV R0, 0x300 ;  /* 0x000003000000a802 */ /* 0x000fe20000000f00 */
[----:B------:R-:W-:Y:S01]  /*22f0*/  @!P2 LDS.64 R2, [R20] ;  /* 0x000000001402a984 */ /* 0x000fe20000000a00 */
[----:B------:R-:W-:-:S03]  /*2300*/  LOP3.LUT P2, RZ, R45, 0x1f, R40, 0xf8, !PT ;  /* 0x0000001f2dff7812 */ /* 0x000fc6000784f828 */
[----:B------:R-:W0:Y:S02]  /*2310*/  SHFL.DOWN PT, R21, R0, 0x4, 0x1f ;  /* 0x08801f0000157f89 */ /* 0x000e2400000e0000 */
[----:B0-----:R-:W-:Y:S02]  /*2320*/  IADD3 R24, R21, R0, RZ ;  /* 0x0000000015187210 */ /* 0x001fe40007ffe0ff */
[----:B------:R-:W-:Y:S02]  /*2330*/  I2FP.F32.S32 R70, R21 ;  /* 0x0000001500467245 */ /* 0x000fe40000201400 */
[----:B------:R-:W-:Y:S01]  /*2340*/  I2FP.F32.S32 R26, R24 ;  /* 0x00000018001a7245 */ /* 0x000fe20000201400 */
[----:B------:R-:W-:Y:S01]  /*2350*/  SHFL.DOWN PT, R111, R24, 0x2, 0x1f ;  /* 0x08401f00186f7f89 */ /* 0x000fe200000e0000 */
[----:B------:R-:W-:Y:S02]  /*2360*/  I2FP.F32.S32 R21, R0 ;  /* 0x0000000000157245 */ /* 0x000fe40000201400 */
[----:B------:R-:W0:Y:S01]  /*2370*/  MUFU.RCP R28, R26 ;  /* 0x0000001a001c7308 */ /* 0x000e220000001000 */
[----:B------:R-:W1:Y:S04]  /*2380*/  SHFL.DOWN PT, R23, R2, 0x4, 0x1f ;  /* 0x08801f0002177f89 */ /* 0x000e6800000e0000 */
[----:B------:R-:W2:Y:S01]  /*2390*/  SHFL.DOWN PT, R22, R3, 0x4, 0x1f ;  /* 0x08801f0003167f89 */ /* 0x000ea200000e0000 */
[C---:B-1----:R-:W-:Y:S01]  /*23a0*/  FMUL.FTZ R20, R23.reuse, R70 ;  /* 0x0000004617147220 */ /* 0x042fe20000410000 */
[----:B------:R-:W-:-:S03]  /*23b0*/  FADD.FTZ R23, -R23, R2 ;  /* 0x0000000217177221 */ /* 0x000fc60000010100 */
[----:B------:R-:W-:Y:S01]  /*23c0*/  FFMA.FTZ R109, R21, R2, R20 ;  /* 0x00000002156d7223 */ /* 0x000fe20000010014 */
[----:B------:R-:W-:-:S03]  /*23d0*/  FMUL.FTZ R23, R23, R23 ;  /* 0x0000001717177220 */ /* 0x000fc60000410000 */
[----:B0-----:R-:W-:Y:S01]  /*23e0*/  FMUL.FTZ R109, R28, R109 ;  /* 0x0000006d1c6d7220 */ /* 0x001fe20000410000 */
[----:B------:R-:W-:Y:S01]  /*23f0*/  FMUL.FTZ R23, R23, R21 ;  /* 0x0000001517177220 */ /* 0x000fe20000410000 */
[----:B--2---:R-:W-:Y:S01]  /*2400*/  FADD.FTZ R21, R22, R3 ;  /* 0x0000000316157221 */ /* 0x004fe20000010000 */
[-C--:B------:R-:W-:Y:S02]  /*2410*/  IADD3 R3, R24, R111.reuse, RZ ;  /* 0x0000006f18037210 */ /* 0x080fe40007ffe0ff */
[----:B------:R-:W0:Y:S01]  /*2420*/  SHFL.DOWN PT, R0, R109, 0x2, 0x1f ;  /* 0x08401f006d007f89 */ /* 0x000e2200000e0000 */
[----:B------:R-:W-:Y:S01]  /*2430*/  FMUL.FTZ R23, R23, R70 ;  /* 0x0000004617177220 */ /* 0x000fe20000410000 */
[----:B------:R-:W-:Y:S02]  /*2440*/  I2FP.F32.S32 R111, R111 ;  /* 0x0000006f006f7245 */ /* 0x000fe40000201400 */
[----:B------:R-:W-:Y:S01]  /*2450*/  I2FP.F32.S32 R20, R3 ;  /* 0x0000000300147245 */ /* 0x000fe20000201400 */
[----:B------:R-:W-:-:S05]  /*2460*/  FFMA.FTZ R21, R28, R23, R21 ;  /* 0x000000171c157223 */ /* 0x000fca0000010015 */
[----:B------:R-:W1:Y:S01]  /*2470*/  SHFL.DOWN PT, R2, R21, 0x2, 0x1f ;  /* 0x08401f0015027f89 */ /* 0x000e6200000e0000 */
[----:B0-----:R-:W-:Y:S01]  /*2480*/  FADD.FTZ R22, R109, -R0 ;  /* 0x800000006d167221 */ /* 0x001fe20000010000 */
[----:B------:R-:W-:Y:S02]  /*2490*/  FMUL.FTZ R113, R0, R111 ;  /* 0x0000006f00717220 */ /* 0x000fe40000410000 */
[----:B------:R-:W0:Y:S01]  /*24a0*/  MUFU.RCP R0, R20 ;  /* 0x0000001400007308 */ /* 0x000e220000001000 */
[----:B------:R-:W-:Y:S01]  /*24b0*/  FMUL.FTZ R23, R22, R22 ;  /* 0x0000001616177220 */ /* 0x000fe20000410000 */
[C---:B------:R-:W-:Y:S01]  /*24c0*/  FFMA.FTZ R113, R26.reuse, R109, R113 ;  /* 0x0000006d1a717223 */ /* 0x040fe20000010071 */
[----:B------:R-:W2:Y:S02]  /*24d0*/  SHFL.DOWN PT, R22, R3, 0x1, 0x1f ;  /* 0x08201f0003167f89 */ /* 0x000ea400000e0000 */
[----:B------:R-:W-:Y:S01]  /*24e0*/  FMUL.FTZ R23, R26, R23 ;  /* 0x000000171a177220 */ /* 0x000fe20000410000 */
[----:B-1----:R-:W-:-:S03]  /*24f0*/  FADD.FTZ R21, R21, R2 ;  /* 0x0000000215157221 */ /* 0x002fc60000010000 */
[----:B------:R-:W-:Y:S01]  /*2500*/  FMUL.FTZ R23, R23, R111 ;  /* 0x0000006f17177220 */ /* 0x000fe20000410000 */
[----:B0-----:R-:W-:-:S03]  /*2510*/  FMUL.FTZ R113, R0, R113 ;  /* 0x0000007100717220 */ /* 0x001fc60000410000 */
[----:B------:R-:W-:Y:S02]  /*2520*/  FFMA.FTZ R21, R0, R23, R21 ;  /* 0x0000001700157223 */ /* 0x000fe40000010015 */
[----:B------:R-:W0:Y:S04]  /*2530*/  SHFL.DOWN PT, R0, R113, 0x1, 0x1f ;  /* 0x08201f0071007f89 */ /* 0x000e2800000e0000 */
[----:B------:R-:W1:Y:S01]  /*2540*/  SHFL.DOWN PT, R2, R21, 0x1, 0x1f ;  /* 0x08201f0015027f89 */ /* 0x000e6200000e0000 */
[-C--:B--2---:R-:W-:Y:S02]  /*2550*/  IADD3 R23, R3, R22.reuse, RZ ;  /* 0x0000001603177210 */ /* 0x084fe40007ffe0ff */
[----:B------:R-:W-:Y:S02]  /*2560*/  I2FP.F32.S32 R22, R22 ;  /* 0x0000001600167245 */ /* 0x000fe40000201400 */
[----:B------:R-:W-:-:S06]  /*2570*/  I2FP.F32.S32 R23, R23 ;  /* 0x0000001700177245 */ /* 0x000fcc0000201400 */
[----:B------:R-:W2:Y:S01]  /*2580*/  MUFU.RCP R23, R23 ;  /* 0x0000001700177308 */ /* 0x000ea20000001000 */
[----:B0-----:R-:W-:Y:S01]  /*2590*/  FADD.FTZ R3, R113, -R0 ;  /* 0x8000000071037221 */ /* 0x001fe20000010000 */
[----:B------:R-:W-:-:S03]  /*25a0*/  FMUL.FTZ R109, R0, R22 ;  /* 0x00000016006d7220 */ /* 0x000fc60000410000 */
[----:B------:R-:W-:Y:S01]  /*25b0*/  FMUL.FTZ R3, R3, R3 ;  /* 0x0000000303037220 */ /* 0x000fe20000410000 */
[C---:B------:R-:W-:Y:S01]  /*25c0*/  FFMA.FTZ R0, R20.reuse, R113, R109 ;  /* 0x0000007114007223 */ /* 0x040fe2000001006d */
[----:B-1----:R-:W-:Y:S02]  /*25d0*/  FADD.FTZ R2, R21, R2 ;  /* 0x0000000215027221 */ /* 0x002fe40000010000 */
[----:B------:R-:W-:Y:S01]  /*25e0*/  FMUL.FTZ R3, R20, R3 ;  /* 0x0000000314037220 */ /* 0x000fe20000410000 */
[----:B--2---:R-:W-:Y:S01]  /*25f0*/  FMUL.FTZ R24, R23, R0 ;  /* 0x0000000017187220 */ /* 0x004fe20000410000 */
[----:B------:R-:W0:Y:S02]  /*2600*/  @!P2 LDC.64 R20, c[0x0][0x258] ;  /* 0x00009600ff14ab82 */ /* 0x000e240000000a00 */
[----:B------:R-:W-:Y:S02]  /*2610*/  FMUL.FTZ R3, R3, R22 ;  /* 0x0000001603037220 */ /* 0x000fe40000410000 */
[----:B------:R-:W1:Y:S02]  /*2620*/  SHFL.IDX PT, R109, R24, RZ, 0x1f ;  /* 0x00001fff186d7589 */ /* 0x000e6400000e0000 */
[----:B------:R-:W-:-:S02]  /*2630*/  FFMA.FTZ R0, R23, R3, R2 ;  /* 0x0000000317007223 */ /* 0x000fc40000010002 */
[----:B------:R-:W2:Y:S03]  /*2640*/  LDC R22, c[0x0][0x2d8] ;  /* 0x0000b600ff167b82 */ /* 0x000ea60000000800 */
[----:B------:R-:W2:Y:S05]  /*2650*/  SHFL.IDX PT, R111, R0, RZ, 0x1f ;  /* 0x00001fff006f7589 */ /* 0x000eaa00000e0000 */
[----:B------:R-:W3:Y:S01]  /*2660*/  @!P2 LDC.64 R2, c[0x0][0x250] ;  /* 0x00009400ff02ab82 */ /* 0x000ee20000000a00 */
[----:B0-----:R-:W-:Y:S01]  /*2670*/  @!P2 LEA R20, P4, R64, R20, 0x2 ;  /* 0x000000144014a211 */ /* 0x001fe200078810ff */
[----:B-1----:R-:W-:-:S03]  /*2680*/  FMUL.FTZ R23, R109, R109 ;  /* 0x0000006d6d177220 */ /* 0x002fc60000410000 */
[----:B------:R-:W-:Y:S02]  /*2690*/  @!P2 LEA.HI.X R21, R64, R21, R30, 0x2, P4 ;  /* 0x000000154015a211 */ /* 0x000fe400020f141e */
[----:B------:R-:W-:Y:S01]  /*26a0*/  FSEL R23, R23, RZ, P1 ;  /* 0x000000ff17177208 */ /* 0x000fe20000800000 */
[----:B--2---:R-:W-:-:S04]  /*26b0*/  FFMA.FTZ R22, R111, UR9, R22 ;  /* 0x000000096f167c23 */ /* 0x004fc80008010016 */
[----:B------:R-:W-:Y:S01]  /*26c0*/  FADD.FTZ R23, R22, R23 ;  /* 0x0000001716177221 */ /* 0x000fe20000010000 */
[----:B---3--:R-:W-:-:S04]  /*26d0*/  @!P2 LEA R2, P3, R64, R2, 0x2 ;  /* 0x000000024002a211 */ /* 0x008fc800078610ff */
[----:B------:R-:W-:Y:S01]  /*26e0*/  @!P2 LEA.HI.X R3, R64, R3, R30, 0x2, P3 ;  /* 0x000000034003a211 */ /* 0x000fe200018f141e */
[----:B------:R-:W0:Y:S04]  /*26f0*/  MUFU.RSQ R23, R23 ;  /* 0x0000001700177308 */ /* 0x000e280000001400 */
[----:B------:R1:W-:Y:S04]  /*2700*/  @!P2 STG.E desc[UR4][R2.64], R109 ;  /* 0x0000006d0200a986 */ /* 0x0003e8000c101904 */
[----:B0-----:R1:W-:Y:S01]  /*2710*/  @!P2 STG.E desc[UR4][R20.64], R23 ;  /* 0x000000171400a986 */ /* 0x0013e2000c101904 */
[----:B------:R-:W-:-:S13]  /*2720*/  ISETP.GE.AND P2, PT, R68, 0x1, PT ;  /* 0x000000014400780c */ /* 0x000fda0003f46270 */
[----:B-1----:R-:W-:Y:S05]  /*2730*/  @!P2 BRA `(.L_x_368) ;  /* 0x00000008001ca947 */ /* 0x002fea0003800000 */
[----:B------:R-:W-:Y:S02]  /*2740*/  IADD3 R68, R68, -0x1, RZ ;  /* 0xffffffff44447810 */ /* 0x000fe40007ffe0ff */
[----:B------:R-:W-:Y:S02]  /*2750*/  FSEL R0, R109, RZ, !P1 ;  /* 0x000000ff6d007208 */ /* 0x000fe40004800000 */
[C---:B------:R-:W-:Y:S01]  /*2760*/  PRMT R3, R51.reuse, 0x7632, R3 ;  /* 0x0000763233037816 */ /* 0x040fe20000000003 */
[----:B------:R-:W-:Y:S01]  /*2770*/  IMAD R81, R68, R81, RZ ;  /* 0x0000005144517224 */ /* 0x000fe200078e02ff */
[----:B------:R-:W-:Y:S01]  /*2780*/  PRMT R21, R50, 0x7632, R21 ;  /* 0x0000763232157816 */ /* 0x000fe20000000015 */
        /* <DEDUP_REMOVED lines=24> */
[----:B------:R-:W-:Y:S01]  /*2910*/  SHF.L.U32 R0, R51, 0x10, RZ ;  /* 0x0000001033007819 */ /* 0x000fe200000006ff */
[----:B------:R-:W-:Y:S01]  /*2920*/  FMUL.FTZ R72, R23, R2 ;  /* 0x0000000217487220 */ /* 0x000fe20000410000 */
[----:B------:R-:W-:Y:S01]  /*2930*/  SHF.L.U32 R71, R3, 0x10, RZ ;  /* 0x0000001003477819 */ /* 0x000fe200000006ff */
[C---:B------:R-:W-:Y:S01]  /*2940*/  FMUL.FTZ R3, R23.reuse, R30 ;  /* 0x0000001e17037220 */ /* 0x040fe20000410000 */
[C---:B------:R-:W-:Y:S01]  /*2950*/  FMUL.FTZ R74, R23.reuse, R20 ;  /* 0x00000014174a7220 */ /* 0x040fe20000410000 */
[C---:B------:R-:W-:Y:S01]  /*2960*/  FMUL.FTZ R76, R23.reuse, R28 ;  /* 0x0000001c174c7220 */ /* 0x040fe20000410000 */
[C---:B------:R-:W-:Y:S01]  /*2970*/  FMUL.FTZ R31, R23.reuse, R68 ;  /* 0x00000044171f7220 */ /* 0x040fe20000410000 */
[C---:B------:R-:W-:Y:S01]  /*2980*/  FMUL.FTZ R27, R23.reuse, R22 ;  /* 0x00000016171b7220 */ /* 0x040fe20000410000 */
[C---:B------:R-:W-:Y:S01]  /*2990*/  FMUL.FTZ R67, R23.reuse, R24 ;  /* 0x0000001817437220 */ /* 0x040fe20000410000 */
[C---:B------:R-:W-:Y:S01]  /*29a0*/  FMUL.FTZ R2, R23.reuse, R26 ;  /* 0x0000001a17027220 */ /* 0x040fe20000410000 */
[C---:B------:R-:W-:Y:S01]  /*29b0*/  FMUL.FTZ R20, R23.reuse, R70 ;  /* 0x0000004617147220 */ /* 0x040fe20000410000 */
        /* <DEDUP_REMOVED lines=18> */
[----:B------:R-:W-:Y:S01]  /*2ae0*/  SHF.L.U32 R31, R21, 0x10, RZ ;  /* 0x00000010151f7819 */ /* 0x000fe200000006ff */
[----:B------:R-:W-:Y:S01]  /*2af0*/  FFMA.FTZ R21, R2, R28, R37 ;  /* 0x0000001c02157223 */ /* 0x000fe20000010025 */
[C---:B------:R-:W-:Y:S01]  /*2b00*/  PRMT R3, R49.reuse, 0x7632, R3 ;  /* 0x0000763231037816 */ /* 0x040fe20000000003 */
[----:B------:R-:W-:Y:S01]  /*2b10*/  IMAD.U32 R30, R49, 0x10000, RZ ;  /* 0x00010000311e7824 */ /* 0x000fe200078e00ff */
[----:B------:R-:W-:Y:S01]  /*2b20*/  PRMT R2, R48, 0x7632, R2 ;  /* 0x0000763230027816 */ /* 0x000fe20000000002 */
[----:B------:R-:W-:Y:S01]  /*2b30*/  FFMA.FTZ R28, R76, R31, R59 ;  /* 0x0000001f4c1c7223 */ /* 0x000fe2000001003b */
[----:B------:R-:W-:Y:S01]  /*2b40*/  SHF.L.U32 R71, R3, 0x10, RZ ;  /* 0x0000001003477819 */ /* 0x000fe200000006ff */
[----:B------:R-:W-:Y:S01]  /*2b50*/  FFMA.FTZ R27, R27, R30, R38 ;  /* 0x0000001e1b1b7223 */ /* 0x000fe20000010026 */
[----:B------:R-:W-:Y:S01]  /*2b60*/  SHF.L.U32 R3, R2, 0x10, RZ ;  /* 0x0000001002037819 */ /* 0x000fe200000006ff */
[----:B------:R-:W-:Y:S01]  /*2b70*/  IMAD.U32 R80, R7, 0x10000, RZ ;  /* 0x0001000007507824 */ /* 0x000fe200078e00ff */
[----:B------:R-:W-:Y:S01]  /*2b80*/  SHF.R.S32.HI R2, RZ, 0x1f, R81 ;  /* 0x0000001fff027819 */ /* 0x000fe20000011451 */
[----:B------:R-:W-:Y:S01]  /*2b90*/  FFMA.FTZ R30, R67, R71, R60 ;  /* 0x00000047431e7223 */ /* 0x000fe2000001003c */
[----:B------:R-:W-:Y:S01]  /*2ba0*/  SHF.L.U32 R31, R48, 0x10, RZ ;  /* 0x00000010301f7819 */ /* 0x000fe200000006ff */
[----:B------:R-:W-:Y:S01]  /*2bb0*/  FFMA.FTZ R85, R83, R80, R66 ;  /* 0x0000005053557223 */ /* 0x000fe20000010042 */
[----:B------:R-:W-:-:S02]  /*2bc0*/  LEA.HI R81, R2, R81, RZ, 0x3 ;  /* 0x0000005102517211 */ /* 0x000fc400078f18ff */
[----:B------:R-:W-:Y:S01]  /*2bd0*/  SHF.L.U32 R67, R11, 0x10, RZ ;  /* 0x000000100b437819 */ /* 0x000fe200000006ff */
[----:B------:R-:W-:Y:S01]  /*2be0*/  FFMA.FTZ R31, R72, R31, R39 ;  /* 0x0000001f481f7223 */ /* 0x000fe20000010027 */
[----:B------:R-:W-:Y:S01]  /*2bf0*/  PRMT R2, R9, 0x7632, R2 ;  /* 0x0000763209027816 */ /* 0x000fe20000000002 */
[----:B------:R-:W-:Y:S01]  /*2c00*/  FFMA.FTZ R72, R74, R3, R61 ;  /* 0x000000034a487223 */ /* 0x000fe2000001003d */
[----:B------:R-:W-:Y:S01]  /*2c10*/  PRMT R71, R11, 0x7632, R71 ;  /* 0x000076320b477816 */ /* 0x000fe20000000047 */
[----:B------:R-:W-:Y:S01]  /*2c20*/  FFMA.FTZ R67, R75, R67, R32 ;  /* 0x000000434b437223 */ /* 0x000fe20000010020 */
[----:B------:R-:W-:Y:S02]  /*2c30*/  SHF.L.U32 R2, R2, 0x10, RZ ;  /* 0x0000001002027819 */ /* 0x000fe400000006ff */
[C---:B------:R-:W-:Y:S02]  /*2c40*/  PRMT R3, R10.reuse, 0x7632, R3 ;  /* 0x000076320a037816 */ /* 0x040fe40000000003 */
[----:B------:R-:W-:Y:S01]  /*2c50*/  SHF.L.U32 R75, R71, 0x10, RZ ;  /* 0x00000010474b7819 */ /* 0x000fe200000006ff */
[----:B------:R-:W-:Y:S01]  /*2c60*/  FFMA.FTZ R76, R77, R2, R56 ;  /* 0x000000024d4c7223 */ /* 0x000fe20000010038 */
[----:B------:R-:W-:-:S02]  /*2c70*/  SHF.L.U32 R71, R10, 0x10, RZ ;  /* 0x000000100a477819 */ /* 0x000fc400000006ff */
[----:B------:R-:W-:Y:S01]  /*2c80*/  SHF.L.U32 R74, R3, 0x10, RZ ;  /* 0x00000010034a7819 */ /* 0x000fe200000006ff */
[----:B------:R-:W-:Y:S01]  /*2c90*/  FFMA.FTZ R78, R79, R75, R54 ;  /* 0x0000004b4f4e7223 */ /* 0x000fe20000010036 */
[----:B------:R-:W-:Y:S01]  /*2ca0*/  SHF.L.U32 R3, R9, 0x10, RZ ;  /* 0x0000001009037819 */ /* 0x000fe200000006ff */
[----:B------:R-:W-:Y:S01]  /*2cb0*/  FFMA.FTZ R84, R84, R71, R33 ;  /* 0x0000004754547223 */ /* 0x000fe20000010021 */
[----:B------:R-:W-:Y:S01]  /*2cc0*/  PRMT R2, R8, 0x7632, R2 ;  /* 0x0000763208027816 */ /* 0x000fe20000000002 */
[----:B------:R-:W-:Y:S01]  /*2cd0*/  FFMA.FTZ R79, R86, R74, R55 ;  /* 0x0000004a564f7223 */ /* 0x000fe20000010037 */
[----:B------:R-:W-:Y:S01]  /*2ce0*/  SHF.L.U32 R71, R8, 0x10, RZ ;  /* 0x0000001008477819 */ /* 0x000fe200000006ff */
[----:B------:R-:W-:Y:S01]  /*2cf0*/  FFMA.FTZ R75, R73, R3, R34 ;  /* 0x00000003494b7223 */ /* 0x000fe20000010022 */
[----:B------:R-:W-:Y:S02]  /*2d00*/  SHF.L.U32 R74, R2, 0x10, RZ ;  /* 0x00000010024a7819 */ /* 0x000fe400000006ff */
[----:B------:R-:W0:Y:S01]  /*2d10*/  LDC.64 R2, c[0x0][0x2b8] ;  /* 0x0000ae00ff027b82 */ /* 0x000e220000000a00 */
[----:B------:R-:W-:Y:S01]  /*2d20*/  FFMA.FTZ R73, R20, R71, R35 ;  /* 0x0000004714497223 */ /* 0x000fe20000010023 */
[----:B------:R-:W-:Y:S01]  /*2d30*/  PRMT R20, R6, 0x7632, R20 ;  /* 0x0000763206147816 */ /* 0x000fe20000000014 */
[----:B------:R-:W-:Y:S01]  /*2d40*/  FFMA.FTZ R74, R22, R74, R57 ;  /* 0x0000004a164a7223 */ /* 0x000fe20000010039 */
[----:B------:R-:W-:-:S02]  /*2d50*/  PRMT R77, R7, 0x7632, R77 ;  /* 0x00007632074d7816 */ /* 0x000fc4000000004d */
[----:B------:R-:W-:Y:S02]  /*2d60*/  SHF.L.U32 R20, R20, 0x10, RZ ;  /* 0x0000001014147819 */ /* 0x000fe400000006ff */
[----:B------:R-:W-:Y:S02]  /*2d70*/  SHF.L.U32 R71, R6, 0x10, RZ ;  /* 0x0000001006477819 */ /* 0x000fe400000006ff */
[----:B------:R-:W-:Y:S01]  /*2d80*/  PRMT R22, R5, 0x7632, R22 ;  /* 0x0000763205167816 */ /* 0x000fe20000000016 */
[----:B------:R-:W-:Y:S01]  /*2d90*/  FFMA.FTZ R86, R70, R20, R47 ;  /* 0x0000001446567223 */ /* 0x000fe2000001002f */
[----:B------:R-:W-:Y:S01]  /*2da0*/  SHF.L.U32 R77, R77, 0x10, RZ ;  /* 0x000000104d4d7819 */ /* 0x000fe200000006ff */
[----:B------:R-:W-:Y:S01]  /*2db0*/  FFMA.FTZ R83, R68, R71, R43 ;  /* 0x0000004744537223 */ /* 0x000fe2000001002b */
[----:B------:R-:W-:Y:S02]  /*2dc0*/  PRMT R20, R4, 0x7632, R20 ;  /* 0x0000763204147816 */ /* 0x000fe40000000014 */
[----:B------:R-:W-:Y:S01]  /*2dd0*/  SHF.L.U32 R68, R22, 0x10, RZ ;  /* 0x0000001016447819 */ /* 0x000fe200000006ff */
[----:B------:R-:W-:Y:S01]  /*2de0*/  FFMA.FTZ R88, R69, R77, R46 ;  /* 0x0000004d45587223 */ /* 0x000fe2000001002e */
[----:B------:R-:W-:-:S02]  /*2df0*/  LEA.HI.SX32 R81, R81, R62, 0x1d ;  /* 0x0000003e51517211 */ /* 0x000fc400078feaff */
[----:B------:R-:W-:Y:S01]  /*2e00*/  SHF.L.U32 R69, R5, 0x10, RZ ;  /* 0x0000001005457819 */ /* 0x000fe200000006ff */
[----:B------:R-:W-:Y:S01]  /*2e10*/  FFMA.FTZ R82, R25, R68, R52 ;  /* 0x0000004419527223 */ /* 0x000fe20000010034 */
[----:B------:R-:W-:Y:S02]  /*2e20*/  SHF.L.U32 R22, R4, 0x10, RZ ;  /* 0x0000001004167819 */ /* 0x000fe400000006ff */
[----:B------:R-:W-:Y:S01]  /*2e30*/  SHF.L.U32 R20, R20, 0x10, RZ ;  /* 0x0000001014147819 */ /* 0x000fe200000006ff */
[----:B------:R-:W-:Y:S01]  /*2e40*/  FFMA.FTZ R29, R29, R69, R42 ;  /* 0x000000451d1d7223 */ /* 0x000fe2000001002a */
[C---:B------:R-:W-:Y:S01]  /*2e50*/  IADD3 R71, R81.reuse, 0x100, RZ ;  /* 0x0000010051477810 */ /* 0x040fe20007ffe0ff */
[----:B------:R-:W-:Y:S01]  /*2e60*/  FFMA.FTZ R77, R24, R22, R41 ;  /* 0x00000016184d7223 */ /* 0x000fe20000010029 */
[C---:B------:R-:W-:Y:S01]  /*2e70*/  IADD3 R25, R81.reuse, 0x200, RZ ;  /* 0x0000020051197810 */ /* 0x040fe20007ffe0ff */
[----:B------:R-:W-:Y:S01]  /*2e80*/  FFMA.FTZ R80, R26, R20, R53 ;  /* 0x000000141a507223 */ /* 0x000fe20000010035 */
[----:B0-----:R-:W-:Y:S01]  /*2e90*/  IMAD.WIDE.U32 R68, R81, 0x10, R2 ;  /* 0x0000001051447825 */ /* 0x001fe200078e0002 */
[----:B------:R-:W-:-:S02]  /*2ea0*/  F2FP.BF16.F32.PACK_AB R22, R28, R21 ;  /* 0x000000151c16723e */ /* 0x000fc400000010ff */
[----:B------:R-:W-:Y:S01]  /*2eb0*/  F2FP.BF16.F32.PACK_AB R23, R0, R23 ;  /* 0x000000170017723e */ /* 0x000fe200000010ff */
[--C-:B------:R-:W-:Y:S01]  /*2ec0*/  IMAD.WIDE.U32 R70, R71, 0x10, R2.reuse ;  /* 0x0000001047467825 */ /* 0x100fe200078e0002 */
[----:B------:R-:W-:Y:S02]  /*2ed0*/  F2FP.BF16.F32.PACK_AB R21, R30, R27 ;  /* 0x0000001b1e15723e */ /* 0x000fe400000010ff */
[----:B------:R-:W-:Y:S01]  /*2ee0*/  F2FP.BF16.F32.PACK_AB R20, R72, R31 ;  /* 0x0000001f4814723e */ /* 0x000fe200000010ff */
[----:B------:R-:W-:Y:S01]  /*2ef0*/  IMAD.WIDE.U32 R2, R25, 0x10, R2 ;  /* 0x0000001019027825 */ /* 0x000fe200078e0002 */
[----:B------:R-:W-:Y:S02]  /*2f00*/  F2FP.BF16.F32.PACK_AB R27, R78, R67 ;  /* 0x000000434e1b723e */ /* 0x000fe400000010ff */
[----:B------:R-:W-:Y:S01]  /*2f10*/  F2FP.BF16.F32.PACK_AB R26, R79, R84 ;  /* 0x000000544f1a723e */ /* 0x000fe200000010ff */
[----:B------:R0:W-:Y:S01]  /*2f20*/  STG.E.128 desc[UR4][R68.64], R20 ;  /* 0x0000001444007986 */ /* 0x0001e2000c101d04 */
[----:B------:R-:W-:-:S02]  /*2f30*/  F2FP.BF16.F32.PACK_AB R25, R76, R75 ;  /* 0x0000004b4c19723e */ /* 0x000fc400000010ff */
[----:B------:R-:W-:Y:S02]  /*2f40*/  F2FP.BF16.F32.PACK_AB R24, R74, R73 ;  /* 0x000000494a18723e */ /* 0x000fe400000010ff */
[----:B------:R-:W-:Y:S02]  /*2f50*/  F2FP.BF16.F32.PACK_AB R31, R88, R85 ;  /* 0x00000055581f723e */ /* 0x000fe400000010ff */
[----:B------:R-:W-:Y:S01]  /*2f60*/  F2FP.BF16.F32.PACK_AB R30, R86, R83 ;  /* 0x00000053561e723e */ /* 0x000fe200000010ff */
[----:B------:R0:W-:Y:S01]  /*2f70*/  STG.E.128 desc[UR4][R70.64], R24 ;  /* 0x0000001846007986 */ /* 0x0001e2000c101d04 */
[----:B------:R-:W-:Y:S02]  /*2f80*/  F2FP.BF16.F32.PACK_AB R29, R82, R29 ;  /* 0x0000001d521d723e */ /* 0x000fe400000010ff */
[----:B------:R-:W-:-:S05]  /*2f90*/  F2FP.BF16.F32.PACK_AB R28, R80, R77 ;  /* 0x0000004d501c723e */ /* 0x000fca00000010ff */
[----:B------:R0:W-:Y:S02]  /*2fa0*/  STG.E.128 desc[UR4][R2.64], R28 ;  /* 0x0000001c02007986 */ /* 0x0001e4000c101d04 */
.L_x_368:
[----:B------:R-:W-:Y:S05]  /*2fb0*/  BSYNC B0 ;  /* 0x0000000000007941 */ /* 0x000fea0003800000 */
.L_x_367:
[----:B------:R-:W-:Y:S01]  /*2fc0*/  VIADD R64, R64, UR10 ;  /* 0x0000000a40407c36 */ /* 0x000fe20008000000 */
[----:B------:R-:W-:-:S04]  /*2fd0*/  SEL R0, RZ, 0x1, P0 ;  /* 0x00000001ff007807 */ /* 0x000fc80000000000 */
[----:B------:R-:W-:-:S13]  /*2fe0*/  ISETP.GE.AND P2, PT, R64, UR11, PT ;  /* 0x0000000b40007c0c */ /* 0x000fda000bf46270 */
[----:B------:R-:W-:Y:S05]  /*2ff0*/  @!P2 BRA `(.L_x_369) ;  /* 0xffffffd40040a947 */ /* 0x000fea000383ffff */
[----:B------:R-:W-:Y:S05]  /*3000*/  EXIT ;  /* 0x000000000000794d */ /* 0x000fea0003800000 */
.L_x_366:
[----:B------:R-:W-:Y:S01]  /*3010*/  HFMA2.MMA R70, -RZ, RZ, 0, 5.9604644775390625e-08 ;  /* 0x00000001ff467435 */ /* 0x000fe200000001ff */
[----:B------:R-:W-:Y:S02]  /*3020*/  MOV R109, R24 ;  /* 0x00000018006d7202 */ /* 0x000fe40000000f00 */
[----:B------:R-:W-:Y:S02]  /*3030*/  MOV R111, 0x1f ;  /* 0x0000001f006f7802 */ /* 0x000fe40000000f00 */
[----:B------:R-:W-:-:S07]  /*3040*/  MOV R26, 0xffffffff ;  /* 0xffffffff001a7802 */ /* 0x000fce0000000f00 */
[----:B-----5:R-:W-:Y:S05]  /*3050*/  WARPSYNC.COLLECTIVE R26, `(.L_x_370) ;  /* 0x000000001a087348 */ /* 0x020fea0003c00000 */
[----:B------:R0:W1:Y:S02]  /*3060*/  SHFL.BFLY P2, R28, R109, R70, R111 ;  /* 0x0c0000466d1c7389 */ /* 0x000064000004006f */
[----:B01---5:R-:W-:Y:S01]  /*3070*/  ENDCOLLECTIVE ;  /* 0x000000000000791b */ /* 0x023fe20003800000 */
.L_x_370:
[----:B------:R-:W-:Y:S01]  /*3080*/  HFMA2.MMA R70, -RZ, RZ, 0, 1.1920928955078125e-07 ;  /* 0x00000002ff467435 */ /* 0x000fe200000001ff */
[----:B------:R-:W-:-:S05]  /*3090*/  MOV R3, R28 ;  /* 0x0000001c00037202 */ /* 0x000fca0000000f00 */
[----:B------:R-:W-:-:S05]  /*30a0*/  FADD.FTZ R3, R24, R3 ;  /* 0x0000000318037221 */ /* 0x000fca0000010000 */
[----:B------:R-:W-:-:S07]  /*30b0*/  MOV R109, R3 ;  /* 0x00000003006d7202 */ /* 0x000fce0000000f00 */
[----:B------:R-:W-:Y:S05]  /*30c0*/  WARPSYNC.COLLECTIVE R26, `(.L_x_371) ;  /* 0x000000001a087348 */ /* 0x000fea0003c00000 */
[----:B------:R0:W1:Y:S02]  /*30d0*/  SHFL.BFLY P2, R28, R109, R70, R111 ;  /* 0x0c0000466d1c7389 */ /* 0x000064000004006f */
[----:B01----:R-:W-:Y:S01]  /*30e0*/  ENDCOLLECTIVE ;  /* 0x000000000000791b */ /* 0x003fe20003800000 */
.L_x_371:
[----:B------:R-:W-:Y:S01]  /*30f0*/  HFMA2.MMA R70, -RZ, RZ, 0, 2.384185791015625e-07 ;  /* 0x00000004ff467435 */ /* 0x000fe200000001ff */
[----:B------:R-:W-:-:S05]  /*3100*/  MOV R0, R28 ;  /* 0x0000001c00007202 */ /* 0x000fca0000000f00 */
[----:B------:R-:W-:-:S05]  /*3110*/  FADD.FTZ R21, R3, R0 ;  /* 0x0000000003157221 */ /* 0x000fca0000010000 */
[----:B------:R-:W-:-:S07]  /*3120*/  MOV R109, R21 ;  /* 0x00000015006d7202 */ /* 0x000fce0000000f00 */
[----:B------:R-:W-:Y:S05]  /*3130*/  WARPSYNC.COLLECTIVE R26, `(.L_x_372) ;  /* 0x000000001a087348 */ /* 0x000fea0003c00000 */
[----:B------:R0:W1:Y:S02]  /*3140*/  SHFL.BFLY P2, R28, R109, R70, R111 ;  /* 0x0c0000466d1c7389 */ /* 0x000064000004006f */
[----:B01----:R-:W-:Y:S01]  /*3150*/  ENDCOLLECTIVE ;  /* 0x000000000000791b */ /* 0x003fe20003800000 */
.L_x_372:
[----:B------:R-:W-:Y:S01]  /*3160*/  HFMA2.MMA R70, -RZ, RZ, 0, 4.76837158203125e-07 ;  /* 0x00000008ff467435 */ /* 0x000fe200000001ff */
[----:B------:R-:W-:-:S04]  /*3170*/  IMAD.MOV.U32 R0, RZ, RZ, R28 ;  /* 0x000000ffff007224 */ /* 0x000fc800078e001c */
[----:B------:R-:W-:-:S05]  /*3180*/  FADD.FTZ R22, R21, R0 ;  /* 0x0000000015167221 */ /* 0x000fca0000010000 */
[----:B------:R-:W-:-:S07]  /*3190*/  MOV R109, R22 ;  /* 0x00000016006d7202 */ /* 0x000fce0000000f00 */
[----:B------:R-:W-:Y:S05]  /*31a0*/  WARPSYNC.COLLECTIVE R26, `(.L_x_373) ;  /* 0x000000001a087348 */ /* 0x000fea0003c00000 */
[----:B------:R0:W1:Y:S02]  /*31b0*/  SHFL.BFLY P2, R28, R109, R70, R111 ;  /* 0x0c0000466d1c7389 */ /* 0x000064000004006f */
[----:B01----:R-:W-:Y:S01]  /*31c0*/  ENDCOLLECTIVE ;  /* 0x000000000000791b */ /* 0x003fe20003800000 */
.L_x_373:
[----:B------:R-:W-:Y:S01]  /*31d0*/  HFMA2.MMA R70, -RZ, RZ, 0, 9.5367431640625e-07 ;  /* 0x00000010ff467435 */ /* 0x000fe200000001ff */
[----:B------:R-:W-:-:S05]  /*31e0*/  MOV R23, R28 ;  /* 0x0000001c00177202 */ /* 0x000fca0000000f00 */
[----:B------:R-:W-:-:S05]  /*31f0*/  FADD.FTZ R23, R22, R23 ;  /* 0x0000001716177221 */ /* 0x000fca0000010000 */
[----:B------:R-:W-:-:S07]  /*3200*/  MOV R109, R23 ;  /* 0x00000017006d7202 */ /* 0x000fce0000000f00 */
[----:B------:R-:W-:Y:S05]  /*3210*/  WARPSYNC.COLLECTIVE R26, `(.L_x_374) ;  /* 0x000000001a087348 */ /* 0x000fea0003c00000 */
[----:B------:R0:W1:Y:S02]  /*3220*/  SHFL.BFLY P2, R28, R109, R70, R111 ;  /* 0x0c0000466d1c7389 */ /* 0x000064000004006f */
[----:B01----:R-:W-:Y:S01]  /*3230*/  ENDCOLLECTIVE ;  /* 0x000000000000791b */ /* 0x003fe20003800000 */
.L_x_374:
[----:B------:R-:W-:Y:S01]  /*3240*/  HFMA2.MMA R70, -RZ, RZ, 0, 5.9604644775390625e-08 ;  /* 0x00000001ff467435 */ /* 0x000fe200000001ff */
[----:B------:R-:W-:-:S05]  /*3250*/  MOV R0, R28 ;  /* 0x0000001c00007202 */ /* 0x000fca0000000f00 */
        /* <DEDUP_REMOVED lines=54> */
.L_x_375:
[----:B------:R-:W-:Y:S01]  /*35c0*/  IMAD.MOV.U32 R70, RZ, RZ, 0x2 ;  /* 0x00000002ff467424 */ /* 0x000fe200078e00ff */
[----:B------:R-:W-:-:S05]  /*35d0*/  MOV R3, R28 ;  /* 0x0000001c00037202 */ /* 0x000fca0000000f00 */
[----:B------:R-:W-:-:S05]  /*35e0*/  FADD.FTZ R3, R0, R3 ;  /* 0x0000000300037221 */ /* 0x000fca0000010000 */
[----:B------:R-:W-:-:S07]  /*35f0*/  MOV R109, R3 ;  /* 0x00000003006d7202 */ /* 0x000fce0000000f00 */
[----:B------:R-:W-:Y:S05]  /*3600*/  WARPSYNC.COLLECTIVE R26, `(.L_x_376) ;  /* 0x000000001a087348 */ /* 0x000fea0003c00000 */
[----:B------:R0:W1:Y:S02]  /*3610*/  SHFL.BFLY P2, R28, R109, R70, R111 ;  /* 0x0c0000466d1c7389 */ /* 0x000064000004006f */
[----:B01----:R-:W-:Y:S01]  /*3620*/  ENDCOLLECTIVE ;  /* 0x000000000000791b */ /* 0x003fe20003800000 */
.L_x_376:
[----:B------:R-:W-:Y:S01]  /*3630*/  HFMA2.MMA R70, -RZ, RZ, 0, 2.384185791015625e-07 ;  /* 0x00000004ff467435 */ /* 0x000fe200000001ff */
[----:B------:R-:W-:-:S05]  /*3640*/  MOV R22, R28 ;  /* 0x0000001c00167202 */ /* 0x000fca0000000f00 */
[----:B------:R-:W-:-:S05]  /*3650*/  FADD.FTZ R22, R3, R22 ;  /* 0x0000001603167221 */ /* 0x000fca0000010000 */
[----:B------:R-:W-:-:S07]  /*3660*/  MOV R109, R22 ;  /* 0x00000016006d7202 */ /* 0x000fce0000000f00 */
[----:B------:R-:W-:Y:S05]  /*3670*/  WARPSYNC.COLLECTIVE R26, `(.L_x_377) ;  /* 0x000000001a087348 */ /* 0x000fea0003c00000 */
[----:B------:R0:W1:Y:S02]  /*3680*/  SHFL.BFLY P2, R28, R109, R70, R111 ;  /* 0x0c0000466d1c7389 */ /* 0x000064000004006f */
[----:B01----:R-:W-:Y:S01]  /*3690*/  ENDCOLLECTIVE ;  /* 0x000000000000791b */ /* 0x003fe20003800000 */
.L_x_377:
[----:B------:R-:W-:Y:S01]  /*36a0*/  HFMA2.MMA R70, -RZ, RZ, 0, 4.76837158203125e-07 ;  /* 0x00000008ff467435 */ /* 0x000fe200000001ff */
[----:B------:R-:W-:-:S05]  /*36b0*/  MOV R21, R28 ;  /* 0x0000001c00157202 */ /* 0x000fca0000000f00 */
[----:B------:R-:W-:-:S05]  /*36c0*/  FADD.FTZ R21, R22, R21 ;  /* 0x0000001516157221 */ /* 0x000fca0000010000 */
[----:B------:R-:W-:-:S07]  /*36d0*/  MOV R109, R21 ;  /* 0x00000015006d7202 */ /* 0x000fce0000000f00 */
[----:B------:R-:W-:Y:S05]  /*36e0*/  WARPSYNC.COLLECTIVE R26, `(.L_x_378) ;  /* 0x000000001a087348 */ /* 0x000fea0003c00000 */
[----:B------:R0:W1:Y:S02]  /*36f0*/  SHFL.BFLY P2, R28, R109, R70, R111 ;  /* 0x0c0000466d1c7389 */ /* 0x000064000004006f */
[----:B01----:R-:W-:Y:S01]  /*3700*/  ENDCOLLECTIVE ;  /* 0x000000000000791b */ /* 0x003fe20003800000 */
.L_x_378:
[----:B------:R-:W-:Y:S01]  /*3710*/  HFMA2.MMA R70, -RZ, RZ, 0, 9.5367431640625e-07 ;  /* 0x00000010ff467435 */ /* 0x000fe200000001ff */
[----:B------:R-:W-:-:S05]  /*3720*/  MOV R24, R28 ;  /* 0x0000001c00187202 */ /* 0x000fca0000000f00 */
[----:B------:R-:W-:-:S05]  /*3730*/  FADD.FTZ R24, R21, R24 ;  /* 0x0000001815187221 */ /* 0x000fca0000010000 */
[----:B------:R-:W-:-:S07]  /*3740*/  MOV R109, R24 ;  /* 0x00000018006d7202 */ /* 0x000fce0000000f00 */
[----:B------:R-:W-:Y:S05]  /*3750*/  WARPSYNC.COLLECTIVE R26, `(.L_x_379) ;  /* 0x000000001a087348 */ /* 0x000fea0003c00000 */
[----:B------:R0:W1:Y:S02]  /*3760*/  SHFL.BFLY P2, R28, R109, R70, R111 ;  /* 0x0c0000466d1c7389 */ /* 0x000064000004006f */
[----:B01----:R-:W-:Y:S01]  /*3770*/  ENDCOLLECTIVE ;  /* 0x000000000000791b */ /* 0x003fe20003800000 */
.L_x_379:
[----:B------:R-:W-:Y:S01]  /*3780*/  MOV R23, R28 ;  /* 0x0000001c00177202 */ /* 0x000fe20000000f00 */
[----:B------:R-:W-:Y:S06]  /*3790*/  BRA `(.L_x_380) ;  /* 0xffffffe800847947 */ /* 0x000fec000383ffff */
.L_x_381:
        /* <DEDUP_REMOVED lines=14> */
.L_x_23211:


//--------------------- .text._ZN10layer_norm13ln_fwd_kernelINS_13Kernel_traitsI13__nv_bfloat16S2_S2_S2_fjLj6144ELj1ELj1ELj8ELj16ENS_18Kernel_traits_baseILj6144ES2_S2_S2_S2_fjLj256EEEEELb0ELb1ELb0ELb0EEEvNS_9FwdParamsE --------------------------
	.section	.text._ZN10layer_norm13ln_fwd_kernelINS_13Kernel_traitsI13__nv_bfloat16S2_S2_S2_fjLj6144ELj1ELj1ELj8ELj16ENS_18Kernel_traits_baseILj6144ES2_S2_S2_S2_fjLj256EEEEELb0ELb1ELb0ELb0EEEvNS_9FwdParamsE,"ax",@progbits
	.align	128
        .global         _ZN10layer_norm13ln_fwd_kernelINS_13Kernel_traitsI13__nv_bfloat16S2_S2_S2_fjLj6144ELj1ELj1ELj8ELj16ENS_18Kernel_traits_baseILj6144ES2_S2_S2_S2_fjLj256EEEEELb0ELb1ELb0ELb0EEEvNS_9FwdParamsE
        .type           _ZN10layer_norm13ln_fwd_kernelINS_13Kernel_traitsI13__nv_bfloat16S2_S2_S2_fjLj6144ELj1ELj1ELj8ELj16ENS_18Kernel_traits_baseILj6144ES2_S2_S2_S2_fjLj256EEEEELb0ELb1ELb0ELb0EEEvNS_9FwdParamsE,@function
        .size           _ZN10layer_norm13ln_fwd_kernelINS_13Kernel_traitsI13__nv_bfloat16S2_S2_S2_fjLj6144ELj1ELj1ELj8ELj16ENS_18Kernel_traits_baseILj6144ES2_S2_S2_S2_fjLj256EEEEELb0ELb1ELb0ELb0EEEvNS_9FwdParamsE,(.L_x_23212 - _ZN10layer_norm13ln_fwd_kernelINS_13Kernel_traitsI13__nv_bfloat16S2_S2_S2_fjLj6144ELj1ELj1ELj8ELj16ENS_18Kernel_traits_baseILj6144ES2_S2_S2_S2_fjLj256EEEEELb0ELb1ELb0ELb0EEEvNS_9FwdParamsE)
        .other          _ZN10layer_norm13ln_fwd_kernelINS_13Kernel_traitsI13__nv_bfloat16S2_S2_S2_fjLj6144ELj1ELj1ELj8ELj16ENS_18Kernel_traits_baseILj6144ES2_S2_S2_S2_fjLj256EEEEELb0ELb1ELb0ELb0EEEvNS_9FwdParamsE,@"STO_CUDA_ENTRY STV_DEFAULT"
_ZN10layer_norm13ln_fwd_kernelINS_13Kernel_traitsI13__nv_bfloat16S2_S2_S2_fjLj6144ELj1ELj1ELj8ELj16ENS_18Kernel_traits_baseILj6144ES2_S2_S2_S2_fjLj256EEEEELb0ELb1ELb0ELb0EEEvNS_9FwdParamsE:
.text._ZN10layer_norm13ln_fwd_kernelINS_13Kernel_traitsI13__nv_bfloat16S2_S2_S2_fjLj6144ELj1ELj1ELj8ELj16ENS_18Kernel_traits_baseILj6144ES2_S2_S2_S2_fjLj256EEEEELb0ELb1ELb0ELb0EEEvNS_9FwdParamsE:
        /* <DEDUP_REMOVED lines=12> */
[----:B------:R-:W-:-:S09]  /*00c0*/  ISETP.GE.U32.AND P3, PT, R25, 0x300, PT ;  /* 0x000003001900780c */ /* 0x000fd20003f66070 */
[----:B------:R-:W-:Y:S05]  /*00d0*/  @!P1 BRA `(.L_x_383) ;  /* 0x0000000000609947 */ /* 0x000fea0003800000 */
[----:B------:R-:W0:Y:S01]  /*00e0*/  LDC.64 R4, c[0x0][0x260] ;  /* 0x00009800ff047b82 */ /* 0x000e220000000a00 */
[----:B------:R-:W-:Y:S01]  /*00f0*/  ULDC.64 UR6, c[0x0][0x2c8] ;  /* 0x0000b20000067ab9 */ /* 0x000fe20000000a00 */
[----:B------:R-:W-:Y:S01]  /*0100*/  ULDC.64 UR8, c[0x0][0x278] ;  /* 0x00009e0000087ab9 */ /* 0x000fe20000000a00 */
[----:B------:R-:W-:Y:S02]  /*0110*/  ISETP.NE.U32.AND P0, PT, RZ, UR6, PT ;  /* 0x00000006ff007c0c */ /* 0x000fe4000bf05070 */
[C---:B------:R-:W-:Y:S02]  /*0120*/  LEA R16, P4, R11.reuse, UR8, 0x4 ;  /* 0x000000080b107c11 */ /* 0x040fe4000f8820ff */
[----:B------:R-:W-:Y:S02]  /*0130*/  ISETP.NE.AND.EX P0, PT, RZ, UR7, PT, P0 ;  /* 0x00000007ff007c0c */ /* 0x000fe4000bf05300 */
[----:B------:R-:W-:-:S06]  /*0140*/  LEA.HI.X R17, R11, UR9, RZ, 0x4, P4 ;  /* 0x000000090b117c11 */ /* 0x000fcc000a0f24ff */
[----:B------:R-:W2:Y:S05]  /*0150*/  LDG.E.128 R16, desc[UR4][R16.64] ;  /* 0x0000000410107981 */ /* 0x000eaa000c1e1d00 */
[C---:B------:R-:W-:Y:S01]  /*0160*/  @P0 LEA R38, P4, R11.reuse, UR6, 0x4 ;  /* 0x000000060b260c11 */ /* 0x040fe2000f8820ff */
[----:B0-----:R-:W-:-:S03]  /*0170*/  IMAD.WIDE.U32 R4, R11, 0x10, R4 ;  /* 0x000000100b047825 */ /* 0x001fc600078e0004 */
[----:B------:R-:W-:-:S03]  /*0180*/  @P0 LEA.HI.X R39, R11, UR7, RZ, 0x4, P4 ;  /* 0x000000070b270c11 */ /* 0x000fc6000a0f24ff */
[----:B------:R-:W3:Y:S04]  /*0190*/  LDG.E.128 R4, desc[UR4][R4.64] ;  /* 0x0000000404047981 */ /* 0x000ee8000c1e1d00 */
[----:B------:R-:W5:Y:S01]  /*01a0*/  @P0 LDG.E.128 R36, desc[UR4][R38.64] ;  /* 0x0000000426240981 */ /* 0x000f62000c1e1d00 */
[----:B------:R-:W-:Y:S02]  /*01b0*/  LOP3.LUT R11, R11, 0x100, RZ, 0xfc, !PT ;  /* 0x000001000b0b7812 */ /* 0x000fe400078efcff */
[----:B--2---:R-:W-:Y:S02]  /*01c0*/  PRMT R85, R16, 0x7632, R85 ;  /* 0x0000763210557816 */ /* 0x004fe40000000055 */
[----:B------:R-:W-:Y:S02]  /*01d0*/  PRMT R84, R17, 0x7632, R84 ;  /* 0x0000763211547816 */ /* 0x000fe40000000054 */
[----:B------:R-:W-:-:S02]  /*01e0*/  PRMT R83, R18, 0x7632, R83 ;  /* 0x0000763212537816 */ /* 0x000fc40000000053 */
[----:B------:R-:W-:Y:S02]  /*01f0*/  PRMT R82, R19, 0x7632, R82 ;  /* 0x0000763213527816 */ /* 0x000fe40000000052 */
[----:B---3--:R-:W-:Y:S02]  /*0200*/  PRMT R73, R4, 0x7632, R73 ;  /* 0x0000763204497816 */ /* 0x008fe40000000049 */
[----:B------:R-:W-:Y:S02]  /*0210*/  PRMT R72, R5, 0x7632, R72 ;  /* 0x0000763205487816 */ /* 0x000fe40000000048 */
[----:B------:R-:W-:Y:S02]  /*0220*/  PRMT R71, R6, 0x7632, R71 ;  /* 0x0000763206477816 */ /* 0x000fe40000000047 */
[----:B------:R-:W-:Y:S02]  /*0230*/  @!P0 CS2R R36, SRZ ;  /* 0x0000000000248805 */ /* 0x000fe4000001ff00 */
[----:B------:R-:W-:-:S02]  /*0240*/  PRMT R70, R7, 0x7632, R70 ;  /* 0x0000763207467816 */ /* 0x000fc40000000046 */
[----:B------:R-:W-:-:S07]  /*0250*/  @!P0 CS2R R38, SRZ ;  /* 0x0000000000268805 */ /* 0x000fce000001ff00 */
.L_x_383:
[----:B------:R-:W-:Y:S05]  /*0260*/  BSYNC B0 ;  /* 0x0000000000007941 */ /* 0x000fea0003800000 */
.L_x_382:
[----:B------:R-:W-:Y:S04]  /*0270*/  BSSY B0, `(.L_x_384) ;  /* 0x000001a000007945 */ /* 0x000fe80003800000 */
        /* <DEDUP_REMOVED lines=9> */
[----:B------:R-:W-:-:S04]  /*0310*/  @P0 LEA R34, P4, R11, UR6, 0x4 ;  /* 0x000000060b220c11 */ /* 0x000fc8000f8820ff */
[C---:B------:R-:W-:Y:S01]  /*0320*/  @P0 LEA.HI.X R35, R11.reuse, UR7, RZ, 0x4, P4 ;  /* 0x000000070b230c11 */ /* 0x040fe2000a0f24ff */
[----:B0-----:R-:W-:-:S05]  /*0330*/  IMAD.WIDE.U32 R2, R11, 0x10, R2 ;  /* 0x000000100b027825 */ /* 0x001fca00078e0002 */
[----:B------:R-:W3:Y:S04]  /*0340*/  LDG.E.128 R44, desc[UR4][R2.64] ;  /* 0x00000004022c7981 */ /* 0x000ee8000c1e1d00 */
[----:B------:R-:W5:Y:S01]  /*0350*/  @P0 LDG.E.128 R32, desc[UR4][R34.64] ;  /* 0x0000000422200981 */ /* 0x000f62000c1e1d00 */
[----:B------:R-:W-:Y:S02]  /*0360*/  IADD3 R11, R11, 0x100, RZ ;  /* 0x000001000b0b7810 */ /* 0x000fe40007ffe0ff */
        /* <DEDUP_REMOVED lines=10> */
.L_x_385:
[----:B------:R-:W-:Y:S05]  /*0410*/  BSYNC B0 ;  /* 0x0000000000007941 */ /* 0x000fea0003800000 */
.L_x_384:
        /* <DEDUP_REMOVED lines=8> */
[----:B------:R-:W-:-:S11]  /*04a0*/  LEA.HI.X R9, R11, UR9, RZ, 0x4, P4 ;  /* 0x000000090b097c11 */ /* 0x000fd6000a0f24ff */
[C---:B------:R-:W-:Y:S01]  /*04b0*/  @P0 LEA R30, P4, R11.reuse, UR6, 0x4 ;  /* 0x000000060b1e0c11 */ /* 0x040fe2000f8820ff */
[----:B0-----:R-:W-:-:S03]  /*04c0*/  IMAD.WIDE.U32 R40, R11, 0x10, R40 ;  /* 0x000000100b287825 */ /* 0x001fc600078e0028 */
[----:B------:R-:W-:Y:S02]  /*04d0*/  @P0 LEA.HI.X R31, R11, UR7, RZ, 0x4, P4 ;  /* 0x000000070b1f0c11 */ /* 0x000fe4000a0f24ff */
[----:B------:R-:W2:Y:S04]  /*04e0*/  LDG.E.128 R8, desc[UR4][R8.64] ;  /* 0x0000000408087981 */ /* 0x000ea8000c1e1d00 */
[----:B------:R-:W3:Y:S04]  /*04f0*/  LDG.E.128 R40, desc[UR4][R40.64] ;  /* 0x0000000428287981 */ /* 0x000ee8000c1e1d00 */
[----:B------:R-:W5:Y:S01]  /*0500*/  @P0 LDG.E.128 R28, desc[UR4][R30.64] ;  /* 0x000000041e1c0981 */ /* 0x000f62000c1e1d00 */
[----:B--2---:R-:W-:-:S02]  /*0510*/  PRMT R77, R8, 0x7632, R77 ;  /* 0x00007632084d7816 */ /* 0x004fc4000000004d */
[----:B------:R-:W-:Y:S02]  /*0520*/  PRMT R76, R9, 0x7632, R76 ;  /* 0x00007632094c7816 */ /* 0x000fe4000000004c */
[----:B---3--:R-:W-:Y:S02]  /*0530*/  PRMT R65, R40, 0x7632, R65 ;  /* 0x0000763228417816 */ /* 0x008fe40000000041 */
[----:B------:R-:W-:Y:S02]  /*0540*/  PRMT R64, R41, 0x7632, R64 ;  /* 0x0000763229407816 */ /* 0x000fe40000000040 */
[----:B------:R-:W-:Y:S02]  /*0550*/  PRMT R63, R42, 0x7632, R63 ;  /* 0x000076322a3f7816 */ /* 0x000fe4000000003f */
[----:B------:R-:W-:Y:S02]  /*0560*/  @!P0 CS2R R28, SRZ ;  /* 0x00000000001c8805 */ /* 0x000fe4000001ff00 */
[----:B------:R-:W-:-:S02]  /*0570*/  PRMT R62, R43, 0x7632, R62 ;  /* 0x000076322b3e7816 */ /* 0x000fc4000000003e */
[----:B------:R-:W-:Y:S02]  /*0580*/  @!P0 CS2R R30, SRZ ;  /* 0x00000000001e8805 */ /* 0x000fe4000001ff00 */
[----:B------:R-:W-:Y:S02]  /*0590*/  PRMT R75, R10, 0x7632, R75 ;  /* 0x000076320a4b7816 */ /* 0x000fe4000000004b */
[----:B------:R-:W-:-:S07]  /*05a0*/  PRMT R74, R11, 0x7632, R74 ;  /* 0x000076320b4a7816 */ /* 0x000fce000000004a */
.L_x_387:
[----:B------:R-:W-:Y:S05]  /*05b0*/  BSYNC B0 ;  /* 0x0000000000007941 */ /* 0x000fea0003800000 */
.L_x_386:
[----:B------:R-:W0:Y:S01]  /*05c0*/  S2UR UR6, SR_CTAID.X ;  /* 0x00000000000679c3 */ /* 0x000e220000002500 */
[----:B------:R-:W-:-:S04]  /*05d0*/  SHF.R.U32.HI R86, RZ, 0x8, R26 ;  /* 0x00000008ff567819 */ /* 0x000fc8000001161a */
[----:B0-----:R-:W-:Y:S01]  /*05e0*/  IADD3 R87, R86, UR6, RZ ;  /* 0x0000000656577c10 */ /* 0x001fe2000fffe0ff */
[----:B------:R-:W-:-:S03]  /*05f0*/  ULDC UR6, c[0x0][0x214] ;  /* 0x0000850000067ab9 */ /* 0x000fc60000000800 */
[----:B------:R-:W-:-:S13]  /*0600*/  ISETP.GE.AND P0, PT, R87, UR6, PT ;  /* 0x0000000657007c0c */ /* 0x000fda000bf06270 */
[----:B------:R-:W-:Y:S05]  /*0610*/  @P0 EXIT ;  /* 0x000000000000094d */ /* 0x000fea0003800000 */
[----:B------:R-:W-:Y:S01]  /*0620*/  SHF.L.U32 R20, R12, 0x10, RZ ;  /* 0x000000100c147819 */ /* 0x000fe200000006ff */
[----:B-----5:R-:W-:Y:S01]  /*0630*/  IMAD.U32 R27, R36, 0x10000, RZ ;  /* 0x00010000241b7824 */ /* 0x020fe200078e00ff */
[----:B------:R-:W-:Y:S01]  /*0640*/  SHF.R.S32.HI R48, RZ, 0x3, R48 ;  /* 0x00000003ff307819 */ /* 0x000fe20000011430 */
[----:B------:R-:W-:Y:S01]  /*0650*/  ULDC.64 UR6, c[0x0][0x270] ;  /* 0x00009c0000067ab9 */ /* 0x000fe20000000a00 */
[----:B------:R-:W-:Y:S01]  /*0660*/  SHF.L.U32 R12, R4, 0x10, RZ ;  /* 0x00000010040c7819 */ /* 0x000fe200000006ff */
[----:B------:R-:W-:Y:S01]  /*0670*/  HFMA2.MMA R114, -RZ, RZ, 0, 5.9604644775390625e-08 ;  /* 0x00000001ff727435 */ /* 0x000fe200000001ff */
[----:B------:R-:W-:Y:S01]  /*0680*/  SHF.L.U32 R4, R40, 0x10, RZ ;  /* 0x0000001028047819 */ /* 0x000fe200000006ff */
[----:B------:R-:W-:Y:S01]  /*0690*/  UISETP.NE.U32.AND UP0, UPT, UR6, URZ, UPT ;  /* 0x0000003f0600728c */ /* 0x000fe2000bf05070 */
[----:B------:R-:W-:Y:S01]  /*06a0*/  PRMT R61, R36, 0x7632, R61 ;  /* 0x00007632243d7816 */ /* 0x000fe2000000003d */
[----:B------:R-:W-:Y:S01]  /*06b0*/  IMAD.U32 R81, R81, 0x10000, RZ ;  /* 0x0001000051517824 */ /* 0x000fe200078e00ff */
[----:B------:R-:W-:Y:S01]  /*06c0*/  PRMT R57, R32, 0x7632, R57 ;  /* 0x0000763220397816 */ /* 0x000fe20000000039 */
[----:B------:R-:W-:Y:S01]  /*06d0*/  IMAD.U32 R72, R72, 0x10000, RZ ;  /* 0x0001000048487824 */ /* 0x000fe200078e00ff */
[----:B------:R-:W-:Y:S01]  /*06e0*/  SHF.L.U32 R36, R32, 0x10, RZ ;  /* 0x0000001020247819 */ /* 0x000fe200000006ff */
[----:B------:R-:W-:Y:S01]  /*06f0*/  IMAD.U32 R63, R63, 0x10000, RZ ;  /* 0x000100003f3f7824 */ /* 0x000fe200078e00ff */
[C---:B------:R-:W-:Y:S01]  /*0700*/  PRMT R55, R33.reuse, 0x7632, R55 ;  /* 0x0000763221377816 */ /* 0x040fe20000000037 */
[----:B------:R-:W-:Y:S01]  /*0710*/  ULDC.U8 UR6, c[0x0][0x2a0] ;  /* 0x0000a80000067ab9 */ /* 0x000fe20000000000 */
[----:B------:R-:W-:Y:S01]  /*0720*/  SHF.L.U32 R40, R33, 0x10, RZ ;  /* 0x0000001021287819 */ /* 0x000fe200000006ff */
[----:B------:R-:W-:Y:S01]  /*0730*/  UISETP.NE.AND.EX UP0, UPT, UR7, URZ, UPT, UP0 ;  /* 0x0000003f0700728c */ /* 0x000fe2000bf05300 */
[----:B------:R-:W-:Y:S01]  /*0740*/  LOP3.LUT R33, R26, 0xe0, RZ, 0xc0, !PT ;  /* 0x000000e01a217812 */ /* 0x000fe200078ec0ff */
[----:B------:R-:W-:Y:S01]  /*0750*/  IMAD.U32 R55, R55, 0x10000, RZ ;  /* 0x0001000037377824 */ /* 0x000fe200078e00ff */
[----:B------:R-:W-:Y:S01]  /*0760*/  LOP3.LUT R32, R48, 0xff, RZ, 0xc0, !PT ;  /* 0x000000ff30207812 */ /* 0x000fe200078ec0ff */
[----:B------:R-:W-:Y:S01]  /*0770*/  ULDC UR13, c[0x0][0x218] ;  /* 0x00008600000d7ab9 */ /* 0x000fe20000000800 */
[----:B------:R-:W-:Y:S01]  /*0780*/  SHF.R.U32.HI R48, RZ, 0x3, R48 ;  /* 0x00000003ff307819 */ /* 0x000fe20000011630 */
[----:B------:R-:W-:Y:S01]  /*0790*/  ULDC UR12, c[0x0][0x290] ;  /* 0x0000a400000c7ab9 */ /* 0x000fe20000000800 */
[----:B------:R-:W-:Y:S01]  /*07a0*/  VIADDMNMX R33, R32, -R33, RZ, !PT ;  /* 0x8000002120217246 */ /* 0x000fe200078001ff */
[----:B------:R-:W-:Y:S01]  /*07b0*/  ULDC.64 UR8, c[0x0][0x230] ;  /* 0x00008c0000087ab9 */ /* 0x000fe20000000a00 */
[----:B------:R-:W-:Y:S01]  /*07c0*/  LOP3.LUT R48, R48, 0x1fffffe0, RZ, 0xc0, !PT ;  /* 0x1fffffe030307812 */ /* 0x000fe200078ec0ff */
[----:B------:R-:W-:Y:S01]  /*07d0*/  UISETP.NE.AND UP1, UPT, UR6, URZ, UPT ;  /* 0x0000003f0600728c */ /* 0x000fe2000bf25270 */
[----:B------:R-:W-:Y:S01]  /*07e0*/  VIMNMX R33, R33, 0x20, PT ;  /* 0x0000002021217848 */ /* 0x000fe20003fe0100 */
[----:B------:R-:W-:Y:S01]  /*07f0*/  ULDC.64 UR10, c[0x0][0x238] ;  /* 0x00008e00000a7ab9 */ /* 0x000fe20000000a00 */
[----:B------:R-:W-:Y:S01]  /*0800*/  SHF.L.U32 R0, R43, 0x10, RZ ;  /* 0x000000102b007819 */ /* 0x000fe200000006ff */
[----:B------:R-:W-:Y:S01]  /*0810*/  ULDC.64 UR14, c[0x0][0x210] ;  /* 0x00008400000e7ab9 */ /* 0x000fe20000000a00 */
[----:B------:R-:W-:-:S02]  /*0820*/  IADD3 R33, R33, R48, RZ ;  /* 0x0000003021217210 */ /* 0x000fc40007ffe0ff */
[----:B------:R-:W-:Y:S02]  /*0830*/  LOP3.LUT R43, R26, 0x1f, RZ, 0xc0, !PT ;  /* 0x0000001f1a2b7812 */ /* 0x000fe400078ec0ff */
[----:B------:R-:W-:Y:S02]  /*0840*/  SHF.L.U32 R33, R33, 0x3, RZ ;  /* 0x0000000321217819 */ /* 0x000fe400000006ff */
[----:B------:R-:W-:Y:S01]  /*0850*/  SHF.L.U32 R24, R16, 0x10, RZ ;  /* 0x0000001010187819 */ /* 0x000fe200000006ff */
[----:B------:R-:W-:Y:S01]  /*0860*/  IMAD R32, R43, -0x20, R32 ;  /* 0xffffffe02b207824 */ /* 0x000fe200078e0220 */
[----:B------:R-:W-:Y:S02]  /*0870*/  I2FP.F32.U32 R33, R33 ;  /* 0x0000002100217245 */ /* 0x000fe40000201000 */
[----:B------:R-:W-:Y:S02]  /*0880*/  SHF.L.U32 R16, R8, 0x10, RZ ;  /* 0x0000001008107819 */ /* 0x000fe400000006ff */
[----:B------:R-:W-:Y:S01]  /*0890*/  VIMNMX R32, RZ, R32, !PT ;  /* 0x00000020ff207248 */ /* 0x000fe20007fe0100 */
[----:B------:R0:W1:Y:S01]  /*08a0*/  MUFU.RCP R56, R33 ;  /* 0x0000002100387308 */ /* 0x0000620000001000 */
[----:B------:R-:W-:Y:S01]  /*08b0*/  SHF.L.U32 R8, R44, 0x10, RZ ;  /* 0x000000102c087819 */ /* 0x000fe200000006ff */
[C---:B------:R-:W-:Y:S01]  /*08c0*/  IMAD.U32 R44, R29.reuse, 0x10000, RZ ;  /* 0x000100001d2c7824 */ /* 0x040fe200078e00ff */
[----:B------:R-:W-:-:S02]  /*08d0*/  PRMT R51, R29, 0x7632, R51 ;  /* 0x000076321d337816 */ /* 0x000fc40000000033 */
[----:B------:R-:W-:Y:S02]  /*08e0*/  VIMNMX R29, R32, 0x20, PT ;  /* 0x00000020201d7848 */ /* 0x000fe40003fe0100 */
[----:B------:R-:W-:Y:S02]  /*08f0*/  SHF.L.U32 R23, R17, 0x10, RZ ;  /* 0x0000001011177819 */ /* 0x000fe400000006ff */
[----:B------:R-:W-:Y:S02]  /*0900*/  SHF.L.U32 R21, R19, 0x10, RZ ;  /* 0x0000001013157819 */ /* 0x000fe400000006ff */
[----:B------:R-:W-:Y:S02]  /*0910*/  IADD3 R29, R48, R29, RZ ;  /* 0x0000001d301d7210 */ /* 0x000fe40007ffe0ff */
[----:B------:R-:W-:Y:S01]  /*0920*/  SHF.L.U32 R22, R18, 0x10, RZ ;  /* 0x0000001012167819 */ /* 0x000fe200000006ff */
[----:B------:R-:W-:Y:S01]  /*0930*/  IMAD.U32 R18, R14, 0x10000, RZ ;  /* 0x000100000e127824 */ /* 0x000fe200078e00ff */
[----:B------:R-:W-:-:S02]  /*0940*/  SHF.L.U32 R19, R13, 0x10, RZ ;  /* 0x000000100d137819 */ /* 0x000fc400000006ff */
[----:B------:R-:W-:Y:S02]  /*0950*/  SHF.L.U32 R17, R15, 0x10, RZ ;  /* 0x000000100f117819 */ /* 0x000fe400000006ff */
[----:B------:R-:W-:Y:S02]  /*0960*/  PRMT R60, R37, 0x7632, R60 ;  /* 0x00007632253c7816 */ /* 0x000fe4000000003c */
[----:B------:R-:W-:Y:S02]  /*0970*/  PRMT R59, R38, 0x7632, R59 ;  /* 0x00007632263b7816 */ /* 0x000fe4000000003b */
[----:B------:R-:W-:Y:S02]  /*0980*/  PRMT R58, R39, 0x7632, R58 ;  /* 0x00007632273a7816 */ /* 0x000fe4000000003a */
[----:B------:R-:W-:Y:S02]  /*0990*/  PRMT R54, R34, 0x7632, R54 ;  /* 0x0000763222367816 */ /* 0x000fe40000000036 */
[----:B------:R-:W-:-:S02]  /*09a0*/  PRMT R53, R35, 0x7632, R53 ;  /* 0x0000763223357816 */ /* 0x000fc40000000035 */
[----:B------:R-:W-:Y:S02]  /*09b0*/  PRMT R52, R28, 0x7632, R52 ;  /* 0x000076321c347816 */ /* 0x000fe40000000034 */
[----:B------:R-:W-:Y:S02]  /*09c0*/  PRMT R50, R30, 0x7632, R50 ;  /* 0x000076321e327816 */ /* 0x000fe40000000032 */
[----:B------:R-:W-:Y:S02]  /*09d0*/  PRMT R49, R31, 0x7632, R49 ;  /* 0x000076321f317816 */ /* 0x000fe40000000031 */
[----:B------:R-:W-:Y:S02]  /*09e0*/  SHF.R.U32.HI R48, RZ, 0x5, R26 ;  /* 0x00000005ff307819 */ /* 0x000fe4000001161a */
[----:B------:R-:W-:Y:S01]  /*09f0*/  SHF.L.U32 R15, R9, 0x10, RZ ;  /* 0x00000010090f7819 */ /* 0x000fe200000006ff */
[----:B------:R-:W-:Y:S01]  /*0a00*/  IMAD.U32 R9, R7, 0x10000, RZ ;  /* 0x0001000007097824 */ /* 0x000fe200078e00ff */
        /* <DEDUP_REMOVED lines=17> */
[----:B------:R-:W-:Y:S02]  /*0b20*/  LEA R86, R86, 0x8, 0x3 ;  /* 0x0000000856567811 */ /* 0x000fe400078e18ff */
        /* <DEDUP_REMOVED lines=32> */
[----:B------:R-:W-:Y:S02]  /*0d30*/  LOP3.LUT R48, R48, 0x7, RZ, 0xc0, !PT ;  /* 0x0000000730307812 */ /* 0x000fe400078ec0ff */
[----:B01----:R-:W-:-:S07]  /*0d40*/  SHF.L.U32 R47, R29, 0x3, RZ ;  /* 0x000000031d2f7819 */ /* 0x003fce00000006ff */
.L_x_401:
[----:B------:R-:W-:Y:S01]  /*0d50*/  PLOP3.LUT P0, PT, PT, PT, UP0, 0x80, 0x0 ;  /* 0x000000000000781c */ /* 0x000fe20003f0f008 */
[----:B------:R-:W-:Y:S01]  /*0d60*/  @UP0 ULDC.64 UR6, c[0x0][0x270] ;  /* 0x00009c0000060ab9 */ /* 0x000fe20000000a00 */
[----:B------:R-:W-:Y:S02]  /*0d70*/  PLOP3.LUT P4, PT, PT, PT, UP0, 0x80, 0x0 ;  /* 0x000000000000781c */ /* 0x000fe40003f8f008 */
[----:B0-----:R-:W-:-:S09]  /*0d80*/  MOV R32, 0x2 ;  /* 0x0000000200207802 */ /* 0x001fd20000000f00 */
[----:B------:R-:W-:-:S06]  /*0d90*/  @P0 IMAD.WIDE R32, R87, R32, UR6 ;  /* 0x0000000657200e25 */ /* 0x000fcc000f8e0220 */
[----:B------:R-:W2:Y:S01]  /*0da0*/  @P4 LDG.E.U16 R32, desc[UR4][R32.64] ;  /* 0x0000000420204981 */ /* 0x000ea2000c1e1500 */
[----:B------:R-:W-:Y:S01]  /*0db0*/  IMAD R34, R87, UR13, RZ ;  /* 0x0000000d57227c24 */ /* 0x000fe2000f8e02ff */
[----:B------:R-:W-:Y:S01]  /*0dc0*/  PLOP3.LUT P0, PT, PT, PT, UP0, 0x80, 0x0 ;  /* 0x000000000000781c */ /* 0x000fe20003f0f008 */
[----:B------:R-:W-:Y:S01]  /*0dd0*/  BSSY B0, `(.L_x_388) ;  /* 0x000004a000007945 */ /* 0x000fe20003800000 */
[----:B------:R-:W0:Y:S01]  /*0de0*/  S2R R113, SR_TID.X ;  /* 0x0000000000717919 */ /* 0x000e220000002100 */
[----:B------:R-:W-:Y:S01]  /*0df0*/  IMAD.MOV.U32 R115, RZ, RZ, 0x3f800000 ;  /* 0x3f800000ff737424 */ /* 0x000fe200078e00ff */
[----:B------:R-:W-:-:S04]  /*0e00*/  SHF.R.S32.HI R35, RZ, 0x1f, R34 ;  /* 0x0000001fff237819 */ /* 0x000fc80000011422 */
[----:B------:R-:W-:Y:S02]  /*0e10*/  LEA.HI R35, R35, R34, RZ, 0x3 ;  /* 0x0000002223237211 */ /* 0x000fe400078f18ff */
[----:B0-----:R-:W-:-:S04]  /*0e20*/  LOP3.LUT R46, R113, 0xff, RZ, 0xc0, !PT ;  /* 0x000000ff712e7812 */ /* 0x001fc800078ec0ff */
[----:B------:R-:W-:-:S04]  /*0e30*/  LEA.HI.SX32 R46, R35, R46, 0x1d ;  /* 0x0000002e232e7211 */ /* 0x000fc800078feaff */
[----:B------:R-:W-:Y:S02]  /*0e40*/  MOV R116, R46 ;  /* 0x0000002e00747202 */ /* 0x000fe40000000f00 */
[----:B--2---:R-:W-:Y:S01]  /*0e50*/  @P0 SHF.L.U32 R115, R32, 0x10, RZ ;  /* 0x0000001020730819 */ /* 0x004fe200000006ff */
[----:B------:R-:W-:Y:S06]  /*0e60*/  @!P1 BRA `(.L_x_389) ;  /* 0x0000000400009947 */ /* 0x000fec0003800000 */
[----:B------:R-:W0:Y:S01]  /*0e70*/  LDC.64 R32, c[0x0][0x220] ;  /* 0x00008800ff207b82 */ /* 0x000e220000000a00 */
[----:B------:R-:W-:-:S04]  /*0e80*/  ISETP.NE.U32.AND P0, PT, RZ, UR8, PT ;  /* 0x00000008ff007c0c */ /* 0x000fc8000bf05070 */
[----:B------:R-:W-:-:S13]  /*0e90*/  ISETP.NE.AND.EX P0, PT, RZ, UR9, PT, P0 ;  /* 0x00000009ff007c0c */ /* 0x000fda000bf05300 */
[C---:B------:R-:W-:Y:S01]  /*0ea0*/  @P0 LEA R96, P4, R46.reuse, UR8, 0x4 ;  /* 0x000000082e600c11 */ /* 0x040fe2000f8820ff */
[----:B0-----:R-:W-:-:S03]  /*0eb0*/  IMAD.WIDE.U32 R32, R46, 0x10, R32 ;  /* 0x000000102e207825 */ /* 0x001fc600078e0020 */
[----:B------:R-:W-:-:S03]  /*0ec0*/  @P0 LEA.HI.X R97, R46, UR9, RZ, 0x4, P4 ;  /* 0x000000092e610c11 */ /* 0x000fc6000a0f24ff */
[----:B------:R-:W2:Y:S04]  /*0ed0*/  LDG.E.128 R32, desc[UR4][R32.64] ;  /* 0x0000000420207981 */ /* 0x000ea8000c1e1d00 */
[----:B------:R-:W3:Y:S01]  /*0ee0*/  @P0 LDG.E.128 R28, desc[UR4][R96.64] ;  /* 0x00000004601c0981 */ /* 0x000ee2000c1e1d00 */
[C---:B--2---:R-:W-:Y:S02]  /*0ef0*/  SHF.L.U32 R116, R33.reuse, 0x10, RZ ;  /* 0x0000001021747819 */ /* 0x044fe400000006ff */
[C---:B------:R-:W-:Y:S02]  /*0f00*/  SHF.L.U32 R94, R32.reuse, 0x10, RZ ;  /* 0x00000010205e7819 */ /* 0x040fe400000006ff */
[----:B------:R-:W-:Y:S01]  /*0f10*/  PRMT R98, R32, 0x7632, R98 ;  /* 0x0000763220627816 */ /* 0x000fe20000000062 */
[-C--:B------:R-:W-:Y:S01]  /*0f20*/  FMUL.FTZ R116, R116, R115.reuse ;  /* 0x0000007374747220 */ /* 0x080fe20000410000 */
[----:B------:R-:W-:Y:S01]  /*0f30*/  PRMT R99, R33, 0x7632, R99 ;  /* 0x0000763221637816 */ /* 0x000fe20000000063 */
[----:B------:R-:W-:Y:S01]  /*0f40*/  FMUL.FTZ R93, R94, R115 ;  /* 0x000000735e5d7220 */ /* 0x000fe20000410000 */
[----:B---3--:R-:W-:Y:S01]  /*0f50*/  @P0 SHF.L.U32 R33, R29, 0x10, RZ ;  /* 0x000000101d210819 */ /* 0x008fe200000006ff */
[----:B------:R-:W-:Y:S01]  /*0f60*/  FMUL.FTZ R94, R23, R116 ;  /* 0x00000074175e7220 */ /* 0x000fe20000410000 */
[----:B------:R-:W-:Y:S01]  /*0f70*/  SHF.L.U32 R118, R34, 0x10, RZ ;  /* 0x0000001022767819 */ /* 0x000fe200000006ff */
[----:B------:R-:W-:Y:S01]  /*0f80*/  FMUL.FTZ R93, R24, R93 ;  /* 0x0000005d185d7220 */ /* 0x000fe20000410000 */
[----:B------:R-:W-:Y:S01]  /*0f90*/  @P0 SHF.L.U32 R32, R28, 0x10, RZ ;  /* 0x000000101c200819 */ /* 0x000fe200000006ff */
[----:B------:R-:W-:-:S02]  /*0fa0*/  IMAD.U32 R98, R98, 0x10000, RZ ;  /* 0x0001000062627824 */ /* 0x000fc400078e00ff */
[----:B------:R-:W-:Y:S01]  /*0fb0*/  @P0 FADD.FTZ R94, R33, R94 ;  /* 0x0000005e215e0221 */ /* 0x000fe20000010000 */
[-C--:B------:R-:W-:Y:S01]  /*0fc0*/  FMUL.FTZ R33, R118, R115.reuse ;  /* 0x0000007376217220 */ /* 0x080fe20000410000 */
[----:B------:R-:W-:Y:S01]  /*0fd0*/  PRMT R100, R34, 0x7632, R100 ;  /* 0x0000763222647816 */ /* 0x000fe20000000064 */
[----:B------:R-:W-:Y:S01]  /*0fe0*/  @P0 FADD.FTZ R93, R32, R93 ;  /* 0x0000005d205d0221 */ /* 0x000fe20000010000 */
[----:B------:R-:W-:Y:S01]  /*0ff0*/  @P0 PRMT R32, R28, 0x7632, R32 ;  /* 0x000076321c200816 */ /* 0x000fe20000000020 */
[----:B------:R-:W-:Y:S01]  /*1000*/  FMUL.FTZ R96, R98, R115 ;  /* 0x0000007362607220 */ /* 0x000fe20000410000 */
[----:B------:R-:W-:Y:S01]  /*1010*/  FMUL.FTZ R98, R22, R33 ;  /* 0x0000002116627220 */ /* 0x000fe20000410000 */
[----:B------:R-:W-:Y:S02]  /*1020*/  @P0 SHF.L.U32 R97, R30, 0x10, RZ ;  /* 0x000000101e610819 */ /* 0x000fe400000006ff */
[----:B------:R-:W-:Y:S01]  /*1030*/  @P0 SHF.L.U32 R33, R32, 0x10, RZ ;  /* 0x0000001020210819 */ /* 0x000fe200000006ff */
[----:B------:R-:W-:Y:S01]  /*1040*/  FMUL.FTZ R96, R85, R96 ;  /* 0x0000006055607220 */ /* 0x000fe20000410000 */
[----:B------:R-:W-:Y:S01]  /*1050*/  SHF.L.U32 R32, R99, 0x10, RZ ;  /* 0x0000001063207819 */ /* 0x000fe200000006ff */
[----:B------:R-:W-:Y:S01]  /*1060*/  @P0 FADD.FTZ R98, R97, R98 ;  /* 0x0000006261620221 */ /* 0x000fe20000010000 */
[----:B------:R-:W-:Y:S01]  /*1070*/  SHF.L.U32 R100, R100, 0x10, RZ ;  /* 0x0000001064647819 */ /* 0x000fe200000006ff */
[----:B------:R-:W-:Y:S01]  /*1080*/  @P0 FADD.FTZ R96, R33, R96 ;  /* 0x0000006021600221 */ /* 0x000fe20000010000 */
[----:B------:R-:W-:Y:S01]  /*1090*/  @P0 PRMT R33, R29, 0x7632, R33 ;  /* 0x000076321d210816 */ /* 0x000fe20000000021 */
[-C--:B------:R-:W-:Y:S01]  /*10a0*/  FMUL.FTZ R97, R32, R115.reuse ;  /* 0x0000007320617220 */ /* 0x080fe20000410000 */
[----:B------:R-:W-:Y:S01]  /*10b0*/  @P0 PRMT R99, R30, 0x7632, R99 ;  /* 0x000076321e630816 */ /* 0x000fe20000000063 */
[----:B------:R-:W-:Y:S01]  /*10c0*/  FMUL.FTZ R100, R100, R115 ;  /* 0x0000007364647220 */ /* 0x000fe20000410000 */
[C---:B------:R-:W-:Y:S01]  /*10d0*/  SHF.L.U32 R34, R35.reuse, 0x10, RZ ;  /* 0x0000001023227819 */ /* 0x040fe200000006ff */
[----:B------:R-:W-:Y:S01]  /*10e0*/  FMUL.FTZ R97, R84, R97 ;  /* 0x0000006154617220 */ /* 0x000fe20000410000 */
[----:B------:R-:W-:-:S02]  /*10f0*/  PRMT R35, R35, 0x7632, R35 ;  /* 0x0000763223237816 */ /* 0x000fc40000000023 */
[----:B------:R-:W-:Y:S01]  /*1100*/  @P0 SHF.L.U32 R32, R33, 0x10, RZ ;  /* 0x0000001021200819 */ /* 0x000fe200000006ff */
[-C--:B------:R-:W-:Y:S01]  /*1110*/  FMUL.FTZ R34, R34, R115.reuse ;  /* 0x0000007322227220 */ /* 0x080fe20000410000 */
[----:B------:R-:W-:Y:S01]  /*1120*/  @P0 SHF.L.U32 R116, R99, 0x10, RZ ;  /* 0x0000001063740819 */ /* 0x000fe200000006ff */
[----:B------:R-:W-:Y:S01]  /*1130*/  FMUL.FTZ R99, R83, R100 ;  /* 0x0000006453637220 */ /* 0x000fe20000410000 */
[----:B------:R-:W-:Y:S01]  /*1140*/  SHF.L.U32 R100, R35, 0x10, RZ ;  /* 0x0000001023647819 */ /* 0x000fe200000006ff */
[----:B------:R-:W-:Y:S01]  /*1150*/  @P0 FADD.FTZ R97, R32, R97 ;  /* 0x0000006120610221 */ /* 0x000fe20000010000 */
[C---:B------:R-:W-:Y:S01]  /*1160*/  @P0 PRMT R32, R31.reuse, 0x7632, R32 ;  /* 0x000076321f200816 */ /* 0x040fe20000000020 */
[----:B------:R-:W-:Y:S01]  /*1170*/  @P0 FADD.FTZ R99, R116, R99 ;  /* 0x0000006374630221 */ /* 0x000fe20000010000 */
[----:B------:R-:W-:Y:S01]  /*1180*/  @P0 SHF.L.U32 R33, R31, 0x10, RZ ;  /* 0x000000101f210819 */ /* 0x000fe200000006ff */
[----:B------:R-:W-:Y:S01]  /*1190*/  FMUL.FTZ R101, R100, R115 ;  /* 0x0000007364657220 */ /* 0x000fe20000410000 */
[----:B------:R-:W-:Y:S01]  /*11a0*/  FMUL.FTZ R100, R21, R34 ;  /* 0x0000002215647220 */ /* 0x000fe20000410000 */
[----:B------:R-:W-:Y:S01]  /*11b0*/  @P0 IMAD.U32 R32, R32, 0x10000, RZ ;  /* 0x0001000020200824 */ /* 0x000fe200078e00ff */
[----:B------:R-:W-:Y:S01]  /*11c0*/  LEA R116, P4, R46, UR10, 0x4 ;  /* 0x0000000a2e747c11 */ /* 0x000fe2000f8820ff */
[----:B------:R-:W-:Y:S01]  /*11d0*/  FMUL.FTZ R101, R82, R101 ;  /* 0x0000006552657220 */ /* 0x000fe20000410000 */
[----:B------:R-:W-:Y:S01]  /*11e0*/  @P0 FADD.FTZ R100, R33, R100 ;  /* 0x0000006421640221 */ /* 0x000fe20000010000 */
[----:B------:R-:W-:-:S02]  /*11f0*/  F2FP.BF16.F32.PACK_AB R34, R99, R98 ;  /* 0x000000626322723e */ /* 0x000fc400000010ff */
[----:B------:R-:W-:Y:S01]  /*1200*/  @P0 FADD.FTZ R101, R32, R101 ;  /* 0x0000006520650221 */ /* 0x000fe20000010000 */
[----:B------:R-:W-:Y:S02]  /*1210*/  LEA.HI.X R117, R46, UR11, RZ, 0x4, P4 ;  /* 0x0000000b2e757c11 */ /* 0x000fe4000a0f24ff */
[----:B------:R-:W-:Y:S02]  /*1220*/  F2FP.BF16.F32.PACK_AB R33, R97, R94 ;  /* 0x0000005e6121723e */ /* 0x000fe400000010ff */
[----:B------:R-:W-:Y:S02]  /*1230*/  F2FP.BF16.F32.PACK_AB R32, R96, R93 ;  /* 0x0000005d6020723e */ /* 0x000fe400000010ff */
[----:B------:R-:W-:-:S05]  /*1240*/  F2FP.BF16.F32.PACK_AB R35, R101, R100 ;  /* 0x000000646523723e */ /* 0x000fca00000010ff */
[----:B------:R0:W-:Y:S02]  /*1250*/  STG.E.128 desc[UR4][R116.64], R32 ;  /* 0x0000002074007986 */ /* 0x0001e4000c101d04 */
[----:B0-----:R-:W-:-:S07]  /*1260*/  IADD3 R116, R46, 0x100, RZ ;  /* 0x000001002e747810 */ /* 0x001fce0007ffe0ff */
.L_x_389:
[----:B------:R-:W-:Y:S05]  /*1270*/  BSYNC B0 ;  /* 0x0000000000007941 */ /* 0x000fea0003800000 */
.L_x_388:
[----:B------:R-:W-:Y:S04]  /*1280*/  BSSY B0, `(.L_x_390) ;  /* 0x0000042000007945 */ /* 0x000fe80003800000 */
[----:B------:R-:W-:Y:S05]  /*1290*/  @!P2 BRA `(.L_x_391) ;  /* 0x000000040000a947 */ /* 0x000fea0003800000 */
[----:B------:R-:W0:Y:S01]  /*12a0*/  LDC.64 R32, c[0x0][0x220] ;  /* 0x00008800ff207b82 */ /* 0x000e220000000a00 */
[----:B------:R-:W-:-:S04]  /*12b0*/  ISETP.NE.U32.AND P0, PT, RZ, UR8, PT ;  /* 0x00000008ff007c0c */ /* 0x000fc8000bf05070 */
[----:B------:R-:W-:-:S13]  /*12c0*/  ISETP.NE.AND.EX P0, PT, RZ, UR9, PT, P0 ;  /* 0x00000009ff007c0c */ /* 0x000fda000bf05300 */
[C---:B------:R-:W-:Y:S01]  /*12d0*/  @P0 LEA R90, P4, R116.reuse, UR8, 0x4 ;  /* 0x00000008745a0c11 */ /* 0x040fe2000f8820ff */
[----:B0-----:R-:W-:-:S03]  /*12e0*/  IMAD.WIDE.U32 R32, R116, 0x10, R32 ;  /* 0x0000001074207825 */ /* 0x001fc600078e0020 */
[----:B------:R-:W-:-:S03]  /*12f0*/  @P0 LEA.HI.X R91, R116, UR9, RZ, 0x4, P4 ;  /* 0x00000009745b0c11 */ /* 0x000fc6000a0f24ff */
[----:B------:R-:W2:Y:S04]  /*1300*/  LDG.E.128 R32, desc[UR4][R32.64] ;  /* 0x0000000420207981 */ /* 0x000ea8000c1e1d00 */
[----:B------:R0:W3:Y:S01]  /*1310*/  @P0 LDG.E.128 R28, desc[UR4][R90.64] ;  /* 0x000000045a1c0981 */ /* 0x0000e2000c1e1d00 */
[C---:B--2---:R-:W-:Y:S02]  /*1320*/  SHF.L.U32 R92, R32.reuse, 0x10, RZ ;  /* 0x00000010205c7819 */ /* 0x044fe400000006ff */
[----:B------:R-:W-:Y:S02]  /*1330*/  PRMT R103, R33, 0x7632, R103 ;  /* 0x0000763221677816 */ /* 0x000fe40000000067 */
[----:B------:R-:W-:Y:S01]  /*1340*/  PRMT R95, R32, 0x7632, R95 ;  /* 0x00007632205f7816 */ /* 0x000fe2000000005f */
[----:B------:R-:W-:Y:S01]  /*1350*/  FMUL.FTZ R89, R92, R115 ;  /* 0x000000735c597220 */ /* 0x000fe20000410000 */
[----:B------:R-:W-:-:S02]  /*1360*/  SHF.L.U32 R32, R103, 0x10, RZ ;  /* 0x0000001067207819 */ /* 0x000fc400000006ff */
[----:B------:R-:W-:Y:S01]  /*1370*/  SHF.L.U32 R102, R33, 0x10, RZ ;  /* 0x0000001021667819 */ /* 0x000fe200000006ff */
[----:B0-----:R-:W-:Y:S01]  /*1380*/  FMUL.FTZ R91, R20, R89 ;  /* 0x00000059145b7220 */ /* 0x001fe20000410000 */
[----:B------:R-:W-:Y:S01]  /*1390*/  SHF.L.U32 R92, R95, 0x10, RZ ;  /* 0x000000105f5c7819 */ /* 0x000fe200000006ff */
[-C--:B------:R-:W-:Y:S01]  /*13a0*/  FMUL.FTZ R33, R32, R115.reuse ;  /* 0x0000007320217220 */ /* 0x080fe20000410000 */
[----:B---3--:R-:W-:Y:S01]  /*13b0*/  @P0 PRMT R32, R28, 0x7632, R32 ;  /* 0x000076321c200816 */ /* 0x008fe20000000020 */
[-C--:B------:R-:W-:Y:S01]  /*13c0*/  FMUL.FTZ R102, R102, R115.reuse ;  /* 0x0000007366667220 */ /* 0x080fe20000410000 */
[----:B------:R-:W-:Y:S01]  /*13d0*/  PRMT R103, R34, 0x7632, R103 ;  /* 0x0000763222677816 */ /* 0x000fe20000000067 */
[----:B------:R-:W-:Y:S01]  /*13e0*/  FMUL.FTZ R92, R92, R115 ;  /* 0x000000735c5c7220 */ /* 0x000fe20000410000 */
[----:B------:R-:W-:Y:S01]  /*13f0*/  @P0 PRMT R95, R29, 0x7632, R95 ;  /* 0x000076321d5f0816 */ /* 0x000fe2000000005f */
[----:B------:R-:W-:Y:S01]  /*1400*/  FMUL.FTZ R90, R19, R102 ;  /* 0x00000066135a7220 */ /* 0x000fe20000410000 */
[----:B------:R-:W-:Y:S01]  /*1410*/  @P0 SHF.L.U32 R32, R32, 0x10, RZ ;  /* 0x0000001020200819 */ /* 0x000fe200000006ff */
[----:B------:R-:W-:Y:S01]  /*1420*/  FMUL.FTZ R89, R81, R92 ;  /* 0x0000005c51597220 */ /* 0x000fe20000410000 */
[----:B------:R-:W-:Y:S01]  /*1430*/  SHF.L.U32 R102, R103, 0x10, RZ ;  /* 0x0000001067667819 */ /* 0x000fe200000006ff */
[----:B------:R-:W-:-:S02]  /*1440*/  @P0 IMAD.U32 R95, R95, 0x10000, RZ ;  /* 0x000100005f5f0824 */ /* 0x000fc400078e00ff */
[----:B------:R-:W-:Y:S01]  /*1450*/  FMUL.FTZ R92, R80, R33 ;  /* 0x00000021505c7220 */ /* 0x000fe20000410000 */
[----:B------:R-:W-:Y:S01]  /*1460*/  @P0 FADD.FTZ R89, R32, R89 ;  /* 0x0000005920590221 */ /* 0x000fe20000010000 */
[----:B------:R-:W-:Y:S01]  /*1470*/  @P0 PRMT R32, R30, 0x7632, R32 ;  /* 0x000076321e200816 */ /* 0x000fe20000000020 */
[-C--:B------:R-:W-:Y:S01]  /*1480*/  FMUL.FTZ R102, R102, R115.reuse ;  /* 0x0000007366667220 */ /* 0x080fe20000410000 */
[----:B------:R-:W-:Y:S01]  /*1490*/  PRMT R33, R35, 0x7632, R33 ;  /* 0x0000763223217816 */ /* 0x000fe20000000021 */
[----:B------:R-:W-:Y:S01]  /*14a0*/  @P0 FADD.FTZ R92, R95, R92 ;  /* 0x0000005c5f5c0221 */ /* 0x000fe20000010000 */
[----:B------:R-:W-:Y:S01]  /*14b0*/  SHF.L.U32 R34, R34, 0x10, RZ ;  /* 0x0000001022227819 */ /* 0x000fe200000006ff */
[----:B------:R-:W-:Y:S01]  /*14c0*/  FMUL.FTZ R95, R79, R102 ;  /* 0x000000664f5f7220 */ /* 0x000fe20000410000 */
[----:B------:R-:W-:Y:S02]  /*14d0*/  @P0 SHF.L.U32 R32, R32, 0x10, RZ ;  /* 0x0000001020200819 */ /* 0x000fe400000006ff */
[----:B------:R-:W-:Y:S01]  /*14e0*/  SHF.L.U32 R102, R33, 0x10, RZ ;  /* 0x0000001021667819 */ /* 0x000fe200000006ff */
[-C--:B------:R-:W-:Y:S01]  /*14f0*/  FMUL.FTZ R33, R34, R115.reuse ;  /* 0x0000007322217220 */ /* 0x080fe20000410000 */
[----:B------:R-:W-:Y:S01]  /*1500*/  SHF.L.U32 R118, R35, 0x10, RZ ;  /* 0x0000001023767819 */ /* 0x000fe200000006ff */
[----:B------:R-:W-:Y:S01]  /*1510*/  @P0 FADD.FTZ R95, R32, R95 ;  /* 0x0000005f205f0221 */ /* 0x000fe20000010000 */
[----:B------:R-:W-:Y:S01]  /*1520*/  @P0 SHF.L.U32 R104, R28, 0x10, RZ ;  /* 0x000000101c680819 */ /* 0x000fe200000006ff */
[----:B------:R-:W-:Y:S01]  /*1530*/  FMUL.FTZ R35, R102, R115 ;  /* 0x0000007366237220 */ /* 0x000fe20000410000 */
[----:B------:R-:W-:Y:S01]  /*1540*/  @P0 PRMT R32, R31, 0x7632, R32 ;  /* 0x000076321f200816 */ /* 0x000fe20000000020 */
[----:B------:R-:W-:Y:S01]  /*1550*/  FMUL.FTZ R102, R18, R33 ;  /* 0x0000002112667220 */ /* 0x000fe20000410000 */
[----:B------:R-:W-:Y:S01]  /*1560*/  @P0 SHF.L.U32 R103, R30, 0x10, RZ ;  /* 0x000000101e670819 */ /* 0x000fe200000006ff */
[----:B------:R-:W-:Y:S01]  /*1570*/  FMUL.FTZ R118, R118, R115 ;  /* 0x0000007376767220 */ /* 0x000fe20000410000 */
[----:B------:R-:W-:Y:S01]  /*1580*/  @P0 SHF.L.U32 R33, R32, 0x10, RZ ;  /* 0x0000001020210819 */ /* 0x000fe200000006ff */
[----:B------:R-:W-:Y:S01]  /*1590*/  @P0 FADD.FTZ R91, R104, R91 ;  /* 0x0000005b685b0221 */ /* 0x000fe20000010000 */
[----:B------:R-:W-:Y:S01]  /*15a0*/  @P0 SHF.L.U32 R117, R29, 0x10, RZ ;  /* 0x000000101d750819 */ /* 0x000fe200000006ff */
[----:B------:R-:W-:Y:S01]  /*15b0*/  @P0 FADD.FTZ R102, R103, R102 ;  /* 0x0000006667660221 */ /* 0x000fe20000010000 */
[----:B------:R-:W-:Y:S01]  /*15c0*/  @P0 SHF.L.U32 R32, R31, 0x10, RZ ;  /* 0x000000101f200819 */ /* 0x000fe200000006ff */
[----:B------:R-:W-:Y:S01]  /*15d0*/  FMUL.FTZ R104, R78, R35 ;  /* 0x000000234e687220 */ /* 0x000fe20000410000 */
[----:B------:R-:W-:Y:S01]  /*15e0*/  FMUL.FTZ R103, R17, R118 ;  /* 0x0000007611677220 */ /* 0x000fe20000410000 */
[----:B------:R-:W-:Y:S01]  /*15f0*/  @P0 FADD.FTZ R90, R117, R90 ;  /* 0x0000005a755a0221 */ /* 0x000fe20000010000 */
[----:B------:R-:W-:Y:S01]  /*1600*/  LEA R118, P4, R116, UR10, 0x4 ;  /* 0x0000000a74767c11 */ /* 0x000fe2000f8820ff */
[----:B------:R-:W-:Y:S01]  /*1610*/  @P0 FADD.FTZ R104, R33, R104 ;  /* 0x0000006821680221 */ /* 0x000fe20000010000 */
[----:B------:R-:W-:Y:S01]  /*1620*/  @P0 FADD.FTZ R103, R32, R103 ;  /* 0x0000006720670221 */ /* 0x000fe20000010000 */
[----:B------:R-:W-:-:S02]  /*1630*/  F2FP.BF16.F32.PACK_AB R34, R95, R102 ;  /* 0x000000665f22723e */ /* 0x000fc400000010ff */
[----:B------:R-:W-:Y:S02]  /*1640*/  LEA.HI.X R119, R116, UR11, RZ, 0x4, P4 ;  /* 0x0000000b74777c11 */ /* 0x000fe4000a0f24ff */
[----:B------:R-:W-:Y:S02]  /*1650*/  F2FP.BF16.F32.PACK_AB R33, R92, R90 ;  /* 0x0000005a5c21723e */ /* 0x000fe400000010ff */
[----:B------:R-:W-:Y:S02]  /*1660*/  F2FP.BF16.F32.PACK_AB R32, R89, R91 ;  /* 0x0000005b5920723e */ /* 0x000fe400000010ff */
[----:B------:R-:W-:Y:S02]  /*1670*/  F2FP.BF16.F32.PACK_AB R35, R104, R103 ;  /* 0x000000676823723e */ /* 0x000fe400000010ff */
[----:B------:R-:W-:-:S03]  /*1680*/  IADD3 R116, R116, 0x100, RZ ;  /* 0x0000010074747810 */ /* 0x000fc60007ffe0ff */
[----:B------:R0:W-:Y:S04]  /*1690*/  STG.E.128 desc[UR4][R118.64], R32 ;  /* 0x0000002076007986 */ /* 0x0001e8000c101d04 */
.L_x_391:
[----:B------:R-:W-:Y:S05]  /*16a0*/  BSYNC B0 ;  /* 0x0000000000007941 */ /* 0x000fea0003800000 */
.L_x_390:
[----:B------:R-:W-:Y:S04]  /*16b0*/  BSSY B0, `(.L_x_392) ;  /* 0x0000041000007945 */ /* 0x000fe80003800000 */
[----:B------:R-:W-:Y:S05]  /*16c0*/  @!P3 BRA `(.L_x_393) ;  /* 0x0000000000fcb947 */ /* 0x000fea0003800000 */
[----:B0-----:R-:W0:Y:S01]  /*16d0*/  LDC.64 R32, c[0x0][0x220] ;  /* 0x00008800ff207b82 */ /* 0x001e220000000a00 */
[----:B------:R-:W-:-:S04]  /*16e0*/  ISETP.NE.U32.AND P0, PT, RZ, UR8, PT ;  /* 0x00000008ff007c0c */ /* 0x000fc8000bf05070 */
[----:B------:R-:W-:Y:S01]  /*16f0*/  ISETP.NE.AND.EX P0, PT, RZ, UR9, PT, P0 ;  /* 0x00000009ff007c0c */ /* 0x000fe2000bf05300 */
[----:B0-----:R-:W-:-:S12]  /*1700*/  IMAD.WIDE.U32 R32, R116, 0x10, R32 ;  /* 0x0000001074207825 */ /* 0x001fd800078e0020 */
[C---:B------:R-:W-:Y:S01]  /*1710*/  @P0 LEA R106, P4, R116.reuse, UR8, 0x4 ;  /* 0x00000008746a0c11 */ /* 0x040fe2000f8820ff */
[----:B------:R-:W2:Y:S03]  /*1720*/  LDG.E.128 R32, desc[UR4][R32.64] ;  /* 0x0000000420207981 */ /* 0x000ea6000c1e1d00 */
[----:B------:R-:W-:-:S05]  /*1730*/  @P0 LEA.HI.X R107, R116, UR9, RZ, 0x4, P4 ;  /* 0x00000009746b0c11 */ /* 0x000fca000a0f24ff */
[----:B------:R0:W3:Y:S01]  /*1740*/  @P0 LDG.E.128 R28, desc[UR4][R106.64] ;  /* 0x000000046a1c0981 */ /* 0x0000e2000c1e1d00 */
[C---:B--2---:R-:W-:Y:S01]  /*1750*/  SHF.L.U32 R110, R33.reuse, 0x10, RZ ;  /* 0x00000010216e7819 */ /* 0x044fe200000006ff */
[C---:B------:R-:W-:Y:S01]  /*1760*/  IMAD.U32 R108, R32.reuse, 0x10000, RZ ;  /* 0x00010000206c7824 */ /* 0x040fe200078e00ff */
[----:B------:R-:W-:Y:S02]  /*1770*/  PRMT R109, R32, 0x7632, R109 ;  /* 0x00007632206d7816 */ /* 0x000fe4000000006d */
[----:B------:R-:W-:Y:S01]  /*1780*/  SHF.L.U32 R112, R34, 0x10, RZ ;  /* 0x0000001022707819 */ /* 0x000fe200000006ff */
[-C--:B------:R-:W-:Y:S01]  /*1790*/  FMUL.FTZ R105, R108, R115.reuse ;  /* 0x000000736c697220 */ /* 0x080fe20000410000 */
[----:B------:R-:W-:Y:S01]  /*17a0*/  PRMT R111, R33, 0x7632, R111 ;  /* 0x00007632216f7816 */ /* 0x000fe2000000006f */
[----:B0-----:R-:W-:Y:S01]  /*17b0*/  FMUL.FTZ R106, R110, R115 ;  /* 0x000000736e6a7220 */ /* 0x001fe20000410000 */
[----:B------:R-:W-:Y:S01]  /*17c0*/  PRMT R117, R34, 0x7632, R117 ;  /* 0x0000763222757816 */ /* 0x000fe20000000075 */
[----:B------:R-:W-:Y:S01]  /*17d0*/  FMUL.FTZ R105, R16, R105 ;  /* 0x0000006910697220 */ /* 0x000fe20000410000 */
[----:B------:R-:W-:Y:S01]  /*17e0*/  SHF.L.U32 R118, R35, 0x10, RZ ;  /* 0x0000001023767819 */ /* 0x000fe200000006ff */
[----:B------:R-:W-:Y:S01]  /*17f0*/  FMUL.FTZ R107, R15, R106 ;  /* 0x0000006a0f6b7220 */ /* 0x000fe20000410000 */
[----:B------:R-:W-:-:S02]  /*1800*/  PRMT R35, R35, 0x7632, R35 ;  /* 0x0000763223237816 */ /* 0x000fc40000000023 */
[----:B------:R-:W-:Y:S01]  /*1810*/  SHF.L.U32 R34, R109, 0x10, RZ ;  /* 0x000000106d227819 */ /* 0x000fe200000006ff */
[-C--:B------:R-:W-:Y:S01]  /*1820*/  FMUL.FTZ R109, R112, R115.reuse ;  /* 0x00000073706d7220 */ /* 0x080fe20000410000 */
[----:B------:R-:W-:Y:S01]  /*1830*/  SHF.L.U32 R108, R111, 0x10, RZ ;  /* 0x000000106f6c7819 */ /* 0x000fe200000006ff */
[-C--:B------:R-:W-:Y:S01]  /*1840*/  FMUL.FTZ R32, R118, R115.reuse ;  /* 0x0000007376207220 */ /* 0x080fe20000410000 */
[----:B------:R-:W-:Y:S01]  /*1850*/  SHF.L.U32 R110, R117, 0x10, RZ ;  /* 0x00000010756e7819 */ /* 0x000fe200000006ff */
[-C--:B------:R-:W-:Y:S01]  /*1860*/  FMUL.FTZ R34, R34, R115.reuse ;  /* 0x0000007322227220 */ /* 0x080fe20000410000 */
[----:B------:R-:W-:Y:S01]  /*1870*/  SHF.L.U32 R112, R35, 0x10, RZ ;  /* 0x0000001023707819 */ /* 0x000fe200000006ff */
[-C--:B------:R-:W-:Y:S01]  /*1880*/  FMUL.FTZ R33, R108, R115.reuse ;  /* 0x000000736c217220 */ /* 0x080fe20000410000 */
[----:B---3--:R-:W-:Y:S01]  /*1890*/  @P0 SHF.L.U32 R108, R28, 0x10, RZ ;  /* 0x000000101c6c0819 */ /* 0x008fe200000006ff */
[-C--:B------:R-:W-:Y:S01]  /*18a0*/  FMUL.FTZ R110, R110, R115.reuse ;  /* 0x000000736e6e7220 */ /* 0x080fe20000410000 */
[----:B------:R-:W-:Y:S01]  /*18b0*/  @P0 PRMT R111, R30, 0x7632, R111 ;  /* 0x000076321e6f0816 */ /* 0x000fe2000000006f */
[----:B------:R-:W-:Y:S01]  /*18c0*/  FMUL.FTZ R115, R112, R115 ;  /* 0x0000007370737220 */ /* 0x000fe20000410000 */
[----:B------:R-:W-:Y:S01]  /*18d0*/  @P0 SHF.L.U32 R112, R29, 0x10, RZ ;  /* 0x000000101d700819 */ /* 0x000fe200000006ff */
[----:B------:R-:W-:Y:S01]  /*18e0*/  @P0 FADD.FTZ R105, R108, R105 ;  /* 0x000000696c690221 */ /* 0x000fe20000010000 */
[----:B------:R-:W-:Y:S01]  /*18f0*/  @P0 PRMT R35, R28, 0x7632, R35 ;  /* 0x000076321c230816 */ /* 0x000fe20000000023 */
[----:B------:R-:W-:Y:S01]  /*1900*/  FMUL.FTZ R110, R75, R110 ;  /* 0x0000006e4b6e7220 */ /* 0x000fe20000410000 */
[----:B------:R-:W-:Y:S01]  /*1910*/  @P0 SHF.L.U32 R111, R111, 0x10, RZ ;  /* 0x000000106f6f0819 */ /* 0x000fe200000006ff */
[----:B------:R-:W-:Y:S01]  /*1920*/  @P0 FADD.FTZ R107, R112, R107 ;  /* 0x0000006b706b0221 */ /* 0x000fe20000010000 */
[----:B------:R-:W-:Y:S01]  /*1930*/  FMUL.FTZ R106, R77, R34 ;  /* 0x000000224d6a7220 */ /* 0x000fe20000410000 */
[----:B------:R-:W-:Y:S01]  /*1940*/  @P0 IMAD.U32 R35, R35, 0x10000, RZ ;  /* 0x0001000023230824 */ /* 0x000fe200078e00ff */
[----:B------:R-:W-:Y:S01]  /*1950*/  @P0 SHF.L.U32 R112, R30, 0x10, RZ ;  /* 0x000000101e700819 */ /* 0x000fe200000006ff */
[----:B------:R-:W-:Y:S01]  /*1960*/  FMUL.FTZ R108, R76, R33 ;  /* 0x000000214c6c7220 */ /* 0x000fe20000410000 */
[----:B------:R-:W-:Y:S01]  /*1970*/  @P0 PRMT R34, R29, 0x7632, R34 ;  /* 0x000076321d220816 */ /* 0x000fe20000000022 */
[----:B------:R-:W-:Y:S01]  /*1980*/  FMUL.FTZ R109, R14, R109 ;  /* 0x0000006d0e6d7220 */ /* 0x000fe20000410000 */
[----:B------:R-:W-:Y:S01]  /*1990*/  @P0 PRMT R33, R31, 0x7632, R33 ;  /* 0x000076321f210816 */ /* 0x000fe20000000021 */
[----:B------:R-:W-:Y:S01]  /*19a0*/  @P0 FADD.FTZ R110, R111, R110 ;  /* 0x0000006e6f6e0221 */ /* 0x000fe20000010000 */
[----:B------:R-:W-:Y:S01]  /*19b0*/  @P0 FADD.FTZ R106, R35, R106 ;  /* 0x0000006a236a0221 */ /* 0x000fe20000010000 */
[----:B------:R-:W-:Y:S01]  /*19c0*/  FMUL.FTZ R111, R13, R32 ;  /* 0x000000200d6f7220 */ /* 0x000fe20000410000 */
[----:B------:R-:W-:Y:S01]  /*19d0*/  @P0 SHF.L.U32 R35, R34, 0x10, RZ ;  /* 0x0000001022230819 */ /* 0x000fe200000006ff */
[----:B------:R-:W-:Y:S01]  /*19e0*/  @P0 FADD.FTZ R109, R112, R109 ;  /* 0x0000006d706d0221 */ /* 0x000fe20000010000 */
[----:B------:R-:W-:Y:S01]  /*19f0*/  @P0 SHF.L.U32 R32, R31, 0x10, RZ ;  /* 0x000000101f200819 */ /* 0x000fe200000006ff */
[----:B------:R-:W-:Y:S01]  /*1a00*/  FMUL.FTZ R112, R74, R115 ;  /* 0x000000734a707220 */ /* 0x000fe20000410000 */
[----:B------:R-:W-:Y:S01]  /*1a10*/  @P0 SHF.L.U32 R33, R33, 0x10, RZ ;  /* 0x0000001021210819 */ /* 0x000fe200000006ff */
[----:B------:R-:W-:Y:S01]  /*1a20*/  @P0 FADD.FTZ R108, R35, R108 ;  /* 0x0000006c236c0221 */ /* 0x000fe20000010000 */
[----:B------:R-:W-:Y:S01]  /*1a30*/  LEA R118, P4, R116, UR10, 0x4 ;  /* 0x0000000a74767c11 */ /* 0x000fe2000f8820ff */
[----:B------:R-:W-:Y:S01]  /*1a40*/  @P0 FADD.FTZ R111, R32, R111 ;  /* 0x0000006f206f0221 */ /* 0x000fe20000010000 */
[----:B------:R-:W-:Y:S01]  /*1a50*/  F2FP.BF16.F32.PACK_AB R34, R110, R109 ;  /* 0x0000006d6e22723e */ /* 0x000fe200000010ff */
[----:B------:R-:W-:Y:S01]  /*1a60*/  @P0 FADD.FTZ R112, R33, R112 ;  /* 0x0000007021700221 */ /* 0x000fe20000010000 */
[----:B------:R-:W-:-:S02]  /*1a70*/  LEA.HI.X R119, R116, UR11, RZ, 0x4, P4 ;  /* 0x0000000b74777c11 */ /* 0x000fc4000a0f24ff */
[----:B------:R-:W-:Y:S02]  /*1a80*/  F2FP.BF16.F32.PACK_AB R33, R108, R107 ;  /* 0x0000006b6c21723e */ /* 0x000fe400000010ff */
[----:B------:R-:W-:Y:S02]  /*1a90*/  F2FP.BF16.F32.PACK_AB R32, R106, R105 ;  /* 0x000000696a20723e */ /* 0x000fe400000010ff */
[----:B------:R-:W-:-:S05]  /*1aa0*/  F2FP.BF16.F32.PACK_AB R35, R112, R111 ;  /* 0x0000006f7023723e */ /* 0x000fca00000010ff */
[----:B------:R1:W-:Y:S02]  /*1ab0*/  STG.E.128 desc[UR4][R118.64], R32 ;  /* 0x0000002076007986 */ /* 0x0003e4000c101d04 */
.L_x_393:
[----:B------:R-:W-:Y:S05]  /*1ac0*/  BSYNC B0 ;  /* 0x0000000000007941 */ /* 0x000fea0003800000 */
.L_x_392:
[----:B01----:R-:W-:Y:S01]  /*1ad0*/  FADD.FTZ R33, RZ, R93 ;  /* 0x0000005dff217221 */ /* 0x003fe20000010000 */
[C---:B------:R-:W-:Y:S01]  /*1ae0*/  ISETP.GT.U32.AND P4, PT, R25.reuse, 0x1ff, PT ;  /* 0x000001ff1900780c */ /* 0x040fe20003f84070 */
[----:B------:R-:W-:Y:S01]  /*1af0*/  UMOV UR6, 0xffffffff ;  /* 0xffffffff00067882 */ /* 0x000fe20000000000 */
[----:B------:R-:W-:Y:S01]  /*1b00*/  ISETP.GT.U32.AND P5, PT, R25, 0x2ff, PT ;  /* 0x000002ff1900780c */ /* 0x000fe20003fa4070 */
[----:B------:R-:W-:Y:S01]  /*1b10*/  FADD.FTZ R33, R96, R33 ;  /* 0x0000002160217221 */ /* 0x000fe20000010000 */
[----:B------:R-:W-:Y:S02]  /*1b20*/  SHF.R.U32.HI R113, RZ, 0x5, R113 ;  /* 0x00000005ff717819 */ /* 0x000fe40000011671 */
[----:B------:R-:W-:Y:S01]  /*1b30*/  LOP3.LUT P0, RZ, R114, 0xff, RZ, 0xc0, !PT ;  /* 0x000000ff72ff7812 */ /* 0x000fe2000780c0ff */
[----:B------:R-:W-:Y:S01]  /*1b40*/  FADD.FTZ R32, R94, R33 ;  /* 0x000000215e207221 */ /* 0x000fe20000010000 */
[----:B------:R-:W-:Y:S02]  /*1b50*/  LOP3.LUT R113, R113, 0x7fffff8, RZ, 0xc0, !PT ;  /* 0x07fffff871717812 */ /* 0x000fe400078ec0ff */
[----:B------:R-:W-:Y:S01]  /*1b60*/  LOP3.LUT R35, R26, 0x1f, RZ, 0xc0, !PT ;  /* 0x0000001f1a237812 */ /* 0x000fe200078ec0ff */
[----:B------:R-:W-:Y:S01]  /*1b70*/  FADD.FTZ R33, R97, R32 ;  /* 0x0000002061217221 */ /* 0x000fe20000010000 */
[----:B------:R-:W-:-:S03]  /*1b80*/  SEL R113, R86, R113, !P0 ;  /* 0x0000007156717207 */ /* 0x000fc60004000000 */
[----:B------:R-:W-:-:S04]  /*1b90*/  FADD.FTZ R32, R98, R33 ;  /* 0x0000002162207221 */ /* 0x000fc80000010000 */
        /* <DEDUP_REMOVED lines=90> */
.L_x_412:
        /* <DEDUP_REMOVED lines=15> */
[----:B------:R-:W-:Y:S02]  /*2230*/  PLOP3.LUT P5, PT, PT, PT, UP1, 0x40, 0x0 ;  /* 0x000000000000781c */ /* 0x000fe40003fae818 */
[----:B-1----:R-:W-:Y:S02]  /*2240*/  @!P4 LEA R34, R33, R32, 0x18 ;  /* 0x000000202122c211 */ /* 0x002fe400078ec0ff */
[----:B------:R-:W-:Y:S02]  /*2250*/  CS2R R32, SRZ ;  /* 0x0000000000207805 */ /* 0x000fe4000001ff00 */
[----:B------:R-:W-:Y:S01]  /*2260*/  @!P4 LEA R34, R35, R34, 0x3 ;  /* 0x000000222322c211 */ /* 0x000fe200078e18ff */
[----:B------:R-:W-:Y:S01]  /*2270*/  IMAD.MOV.U32 R35, RZ, RZ, RZ ;  /* 0x000000ffff237224 */ /* 0x000fe200078e00ff */
[----:B------:R-:W-:-:S03]  /*2280*/  @!P4 MOV R35, R47 ;  /* 0x0000002f0023c202 */ /* 0x000fc60000000f00 */
[----:B------:R-:W-:Y:S01]  /*2290*/  @!P4 LDS.64 R32, [R34] ;  /* 0x000000002220c984 */ /* 0x000fe20000000a00 */
[-C--:B------:R-:W-:Y:S02]  /*22a0*/  I2FP.F32.S32 R119, R35.reuse ;  /* 0x0000002300777245 */ /* 0x080fe40000201400 */
[----:B------:R-:W-:Y:S01]  /*22b0*/  LOP3.LUT P4, RZ, R48, 0x1f, R26, 0xf8, !PT ;  /* 0x0000001f30ff7812 */ /* 0x000fe2000788f81a */
[----:B------:R-:W1:Y:S02]  /*22c0*/  SHFL.DOWN PT, R114, R35, 0x4, 0x1f ;  /* 0x08801f0023727f89 */ /* 0x000e6400000e0000 */
[----:B-1----:R-:W-:Y:S02]  /*22d0*/  I2FP.F32.S32 R115, R114 ;  /* 0x0000007200737245 */ /* 0x002fe40000201400 */
[----:B------:R-:W-:-:S04]  /*22e0*/  IADD3 R114, R114, R35, RZ ;  /* 0x0000002372727210 */ /* 0x000fc80007ffe0ff */
[----:B------:R-:W-:Y:S01]  /*22f0*/  I2FP.F32.S32 R34, R114 ;  /* 0x0000007200227245 */ /* 0x000fe20000201400 */
[----:B------:R-:W-:Y:S03]  /*2300*/  SHFL.DOWN PT, R35, R114, 0x2, 0x1f ;  /* 0x08401f0072237f89 */ /* 0x000fe600000e0000 */
[----:B0-----:R-:W0:Y:S01]  /*2310*/  MUFU.RCP R117, R34 ;  /* 0x0000002200757308 */ /* 0x001e220000001000 */
[----:B------:R-:W1:Y:S02]  /*2320*/  SHFL.DOWN PT, R113, R32, 0x4, 0x1f ;  /* 0x08801f0020717f89 */ /* 0x000e6400000e0000 */
[C---:B-1----:R-:W-:Y:S01]  /*2330*/  FMUL.FTZ R116, R113.reuse, R115 ;  /* 0x0000007371747220 */ /* 0x042fe20000410000 */
[----:B------:R-:W-:-:S03]  /*2340*/  FADD.FTZ R113, -R113, R32 ;  /* 0x0000002071717221 */ /* 0x000fc60000010100 */
[----:B------:R-:W-:Y:S01]  /*2350*/  FFMA.FTZ R118, R119, R32, R116 ;  /* 0x0000002077767223 */ /* 0x000fe20000010074 */
[----:B------:R-:W-:Y:S01]  /*2360*/  FMUL.FTZ R32, R113, R113 ;  /* 0x0000007171207220 */ /* 0x000fe20000410000 */
[----:B------:R-:W1:Y:S02]  /*2370*/  SHFL.DOWN PT, R116, R33, 0x4, 0x1f ;  /* 0x08801f0021747f89 */ /* 0x000e6400000e0000 */
[----:B0-----:R-:W-:Y:S01]  /*2380*/  FMUL.FTZ R113, R117, R118 ;  /* 0x0000007675717220 */ /* 0x001fe20000410000 */
[----:B------:R-:W-:Y:S01]  /*2390*/  FMUL.FTZ R118, R32, R119 ;  /* 0x0000007720767220 */ /* 0x000fe20000410000 */
[----:B------:R-:W-:-:S03]  /*23a0*/  I2FP.F32.S32 R119, R35 ;  /* 0x0000002300777245 */ /* 0x000fc60000201400 */
[----:B------:R-:W0:Y:S01]  /*23b0*/  SHFL.DOWN PT, R32, R113, 0x2, 0x1f ;  /* 0x08401f0071207f89 */ /* 0x000e2200000e0000 */
[----:B------:R-:W-:Y:S01]  /*23c0*/  FMUL.FTZ R118, R118, R115 ;  /* 0x0000007376767220 */ /* 0x000fe20000410000 */
[----:B------:R-:W-:-:S05]  /*23d0*/  IADD3 R115, R114, R35, RZ ;  /* 0x0000002372737210 */ /* 0x000fca0007ffe0ff */
[----:B------:R-:W2:Y:S01]  /*23e0*/  SHFL.DOWN PT, R114, R115, 0x1, 0x1f ;  /* 0x08201f0073727f89 */ /* 0x000ea200000e0000 */
[----:B-1----:R-:W-:-:S04]  /*23f0*/  FADD.FTZ R116, R116, R33 ;  /* 0x0000002174747221 */ /* 0x002fc80000010000 */
[----:B------:R-:W-:Y:S01]  /*2400*/  FFMA.FTZ R117, R117, R118, R116 ;  /* 0x0000007675757223 */ /* 0x000fe20000010074 */
[----:B------:R-:W-:Y:S01]  /*2410*/  I2FP.F32.S32 R116, R115 ;  /* 0x0000007300747245 */ /* 0x000fe20000201400 */
[----:B0-----:R-:W-:Y:S01]  /*2420*/  FADD.FTZ R35, R113, -R32 ;  /* 0x8000002071237221 */ /* 0x001fe20000010000 */
[----:B------:R-:W-:Y:S02]  /*2430*/  FMUL.FTZ R121, R32, R119 ;  /* 0x0000007720797220 */ /* 0x000fe40000410000 */
[----:B------:R-:W0:Y:S01]  /*2440*/  MUFU.RCP R33, R116 ;  /* 0x0000007400217308 */ /* 0x000e220000001000 */
[----:B------:R-:W1:Y:S01]  /*2450*/  SHFL.DOWN PT, R118, R117, 0x2, 0x1f ;  /* 0x08401f0075767f89 */ /* 0x000e6200000e0000 */
[----:B------:R-:W-:Y:S01]  /*2460*/  FMUL.FTZ R35, R35, R35 ;  /* 0x0000002323237220 */ /* 0x000fe20000410000 */
[C---:B------:R-:W-:Y:S01]  /*2470*/  FFMA.FTZ R32, R34.reuse, R113, R121 ;  /* 0x0000007122207223 */ /* 0x040fe20000010079 */
[----:B--2---:R-:W-:Y:S02]  /*2480*/  IADD3 R113, R115, R114, RZ ;  /* 0x0000007273717210 */ /* 0x004fe40007ffe0ff */
[----:B------:R-:W-:-:S02]  /*2490*/  FMUL.FTZ R34, R34, R35 ;  /* 0x0000002322227220 */ /* 0x000fc40000410000 */
[----:B------:R-:W-:Y:S02]  /*24a0*/  I2FP.F32.S32 R113, R113 ;  /* 0x0000007100717245 */ /* 0x000fe40000201400 */
[----:B------:R-:W-:-:S04]  /*24b0*/  FMUL.FTZ R34, R34, R119 ;  /* 0x0000007722227220 */ /* 0x000fc80000410000 */
[----:B------:R-:W2:Y:S01]  /*24c0*/  MUFU.RCP R113, R113 ;  /* 0x0000007100717308 */ /* 0x000ea20000001000 */
[----:B0-----:R-:W-:-:S05]  /*24d0*/  FMUL.FTZ R35, R33, R32 ;  /* 0x0000002021237220 */ /* 0x001fca0000410000 */
[----:B------:R-:W0:Y:S01]  /*24e0*/  SHFL.DOWN PT, R32, R35, 0x1, 0x1f ;  /* 0x08201f0023207f89 */ /* 0x000e2200000e0000 */
[----:B-1----:R-:W-:Y:S01]  /*24f0*/  FADD.FTZ R118, R117, R118 ;  /* 0x0000007675767221 */ /* 0x002fe20000010000 */
[----:B------:R-:W-:-:S03]  /*2500*/  I2FP.F32.S32 R117, R114 ;  /* 0x0000007200757245 */ /* 0x000fc60000201400 */
[----:B------:R-:W-:-:S05]  /*2510*/  FFMA.FTZ R34, R33, R34, R118 ;  /* 0x0000002221227223 */ /* 0x000fca0000010076 */
[----:B------:R-:W1:Y:S01]  /*2520*/  SHFL.DOWN PT, R33, R34, 0x1, 0x1f ;  /* 0x08201f0022217f89 */ /* 0x000e6200000e0000 */
[----:B0-----:R-:W-:Y:S01]  /*2530*/  FADD.FTZ R114, R35, -R32 ;  /* 0x8000002023727221 */ /* 0x001fe20000010000 */
[----:B------:R-:W-:-:S03]  /*2540*/  FMUL.FTZ R119, R32, R117 ;  /* 0x0000007520777220 */ /* 0x000fc60000410000 */
[----:B------:R-:W-:-:S04]  /*2550*/  FMUL.FTZ R115, R114, R114 ;  /* 0x0000007272737220 */ /* 0x000fc80000410000 */
[C---:B------:R-:W-:Y:S01]  /*2560*/  FMUL.FTZ R115, R116.reuse, R115 ;  /* 0x0000007374737220 */ /* 0x040fe20000410000 */
[----:B------:R-:W-:Y:S01]  /*2570*/  FFMA.FTZ R116, R116, R35, R119 ;  /* 0x0000002374747223 */ /* 0x000fe20000010077 */
[----:B-1----:R-:W-:Y:S02]  /*2580*/  FADD.FTZ R32, R34, R33 ;  /* 0x0000002122207221 */ /* 0x002fe40000010000 */
[----:B------:R-:W-:Y:S01]  /*2590*/  FMUL.FTZ R115, R115, R117 ;  /* 0x0000007573737220 */ /* 0x000fe20000410000 */
[C---:B--2---:R-:W-:Y:S01]  /*25a0*/  FMUL.FTZ R114, R113.reuse, R116 ;  /* 0x0000007471727220 */ /* 0x044fe20000410000 */
[----:B------:R-:W0:Y:S02]  /*25b0*/  @!P4 LDC.64 R34, c[0x0][0x250] ;  /* 0x00009400ff22cb82 */ /* 0x000e240000000a00 */
[----:B------:R-:W-:Y:S02]  /*25c0*/  FFMA.FTZ R115, R113, R115, R32 ;  /* 0x0000007371737223 */ /* 0x000fe40000010020 */
[----:B------:R-:W1:Y:S04]  /*25d0*/  SHFL.IDX PT, R117, R114, RZ, 0x1f ;  /* 0x00001fff72757589 */ /* 0x000e6800000e0000 */
[----:B------:R-:W2:Y:S01]  /*25e0*/  LDC R32, c[0x0][0x2d8] ;  /* 0x0000b600ff207b82 */ /* 0x000ea20000000800 */
[----:B------:R-:W2:Y:S01]  /*25f0*/  SHFL.IDX PT, R113, R115, RZ, 0x1f ;  /* 0x00001fff73717589 */ /* 0x000ea200000e0000 */
[----:B0-----:R-:W-:-:S04]  /*2600*/  @!P4 IMAD.WIDE R34, R87, 0x4, R34 ;  /* 0x000000045722c825 */ /* 0x001fc800078e0222 */
[----:B-1----:R-:W-:Y:S01]  /*2610*/  FMUL.FTZ R116, R117, R117 ;  /* 0x0000007575747220 */ /* 0x002fe20000410000 */
[----:B------:R0:W-:Y:S01]  /*2620*/  @!P4 STG.E desc[UR4][R34.64], R117 ;  /* 0x000000752200c986 */ /* 0x0001e2000c101904 */
[----:B--2---:R-:W-:-:S03]  /*2630*/  FFMA.FTZ R113, R113, UR12, R32 ;  /* 0x0000000c71717c23 */ /* 0x004fc60008010020 */
[----:B------:R-:W-:Y:S01]  /*2640*/  FSEL R116, R116, RZ, !P5 ;  /* 0x000000ff74747208 */ /* 0x000fe20006800000 */
[----:B------:R-:W1:Y:S01]  /*2650*/  @!P4 LDC.64 R32, c[0x0][0x258] ;  /* 0x00009600ff20cb82 */ /* 0x000e620000000a00 */
[----:B------:R-:W-:-:S03]  /*2660*/  PLOP3.LUT P5, PT, PT, PT, UP1, 0x40, 0x0 ;  /* 0x000000000000781c */ /* 0x000fc60003fae818 */
[----:B------:R-:W-:Y:S01]  /*2670*/  FADD.FTZ R116, R113, R116 ;  /* 0x0000007471747221 */ /* 0x000fe20000010000 */
[----:B------:R-:W-:-:S05]  /*2680*/  FSEL R113, R117, RZ, P5 ;  /* 0x000000ff75717208 */ /* 0x000fca0002800000 */
[----:B------:R-:W2:Y:S01]  /*2690*/  MUFU.RSQ R116, R116 ;  /* 0x0000007400747308 */ /* 0x000ea20000001400 */
[----:B-1----:R-:W-:-:S05]  /*26a0*/  @!P4 IMAD.WIDE R32, R87, 0x4, R32 ;  /* 0x000000045720c825 */ /* 0x002fca00078e0220 */
[----:B--2---:R0:W-:Y:S01]  /*26b0*/  @!P4 STG.E desc[UR4][R32.64], R116 ;  /* 0x000000742000c986 */ /* 0x0041e2000c101904 */
[----:B------:R-:W-:Y:S05]  /*26c0*/  @!P1 BRA `(.L_x_396) ;  /* 0x0000000000809947 */ /* 0x000fea0003800000 */
[--C-:B0-----:R-:W-:Y:S01]  /*26d0*/  FADD.FTZ R33, R93, -R113.reuse ;  /* 0x800000715d217221 */ /* 0x101fe20000010000 */
[--C-:B------:R-:W-:Y:S01]  /*26e0*/  FADD.FTZ R35, R96, -R113.reuse ;  /* 0x8000007160237221 */ /* 0x100fe20000010000 */
[----:B------:R-:W0:Y:S01]  /*26f0*/  LDC.64 R114, c[0x0][0x2b8] ;  /* 0x0000ae00ff727b82 */ /* 0x000e220000000a00 */
[--C-:B------:R-:W-:Y:S01]  /*2700*/  FADD.FTZ R119, R100, -R113.reuse ;  /* 0x8000007164777221 */ /* 0x100fe20000010000 */
[C---:B------:R-:W-:Y:S01]  /*2710*/  FMUL.FTZ R33, R116.reuse, R33 ;  /* 0x0000002174217220 */ /* 0x040fe20000410000 */
[----:B------:R-:W-:Y:S01]  /*2720*/  FMUL.FTZ R34, R116, R35 ;  /* 0x0000002374227220 */ /* 0x000fe20000410000 */
[--C-:B------:R-:W-:Y:S01]  /*2730*/  FADD.FTZ R35, R94, -R113.reuse ;  /* 0x800000715e237221 */ /* 0x100fe20000010000 */
[----:B------:R-:W-:Y:S01]  /*2740*/  FADD.FTZ R117, R98, -R113 ;  /* 0x8000007162757221 */ /* 0x000fe20000010000 */
[----:B------:R-:W-:Y:S01]  /*2750*/  FFMA.FTZ R32, R12, R33, R27 ;  /* 0x000000210c207223 */ /* 0x000fe2000001001b */
[----:B------:R-:W-:Y:S01]  /*2760*/  FFMA.FTZ R33, R73, R34, R61 ;  /* 0x0000002249217223 */ /* 0x000fe2000001003d */
[C---:B------:R-:W-:Y:S01]  /*2770*/  FMUL.FTZ R34, R116.reuse, R35 ;  /* 0x0000002374227220 */ /* 0x040fe20000410000 */
[--C-:B------:R-:W-:Y:S01]  /*2780*/  FADD.FTZ R121, R101, -R113.reuse ;  /* 0x8000007165797221 */ /* 0x100fe20000010000 */
[C---:B------:R-:W-:Y:S01]  /*2790*/  FMUL.FTZ R120, R116.reuse, R119 ;  /* 0x0000007774787220 */ /* 0x040fe20000410000 */
[C---:B------:R-:W-:Y:S01]  /*27a0*/  FMUL.FTZ R117, R116.reuse, R117 ;  /* 0x0000007574757220 */ /* 0x040fe20000410000 */
[----:B------:R-:W-:Y:S01]  /*27b0*/  F2FP.BF16.F32.PACK_AB R32, R33, R32 ;  /* 0x000000202120723e */ /* 0x000fe200000010ff */
[----:B------:R-:W-:Y:S01]  /*27c0*/  FADD.FTZ R33, R97, -R113 ;  /* 0x8000007161217221 */ /* 0x000fe20000010000 */
[----:B------:R-:W-:Y:S01]  /*27d0*/  FMUL.FTZ R121, R116, R121 ;  /* 0x0000007974797220 */ /* 0x000fe20000410000 */
[----:B------:R-:W-:-:S02]  /*27e0*/  FFMA.FTZ R117, R10, R117, R38 ;  /* 0x000000750a757223 */ /* 0x000fc40000010026 */
[----:B------:R-:W-:Y:S01]  /*27f0*/  FMUL.FTZ R35, R116, R33 ;  /* 0x0000002174237220 */ /* 0x000fe20000410000 */
[----:B------:R-:W-:-:S04]  /*2800*/  FADD.FTZ R33, R99, -R113 ;  /* 0x8000007163217221 */ /* 0x000fc80000010000 */
[----:B------:R-:W-:Y:S01]  /*2810*/  FMUL.FTZ R118, R116, R33 ;  /* 0x0000002174767220 */ /* 0x000fe20000410000 */
[----:B------:R-:W-:Y:S01]  /*2820*/  FFMA.FTZ R33, R11, R34, R37 ;  /* 0x000000220b217223 */ /* 0x000fe20000010025 */
[----:B------:R-:W-:Y:S01]  /*2830*/  FFMA.FTZ R34, R72, R35, R60 ;  /* 0x0000002348227223 */ /* 0x000fe2000001003c */
[----:B------:R-:W-:Y:S01]  /*2840*/  FFMA.FTZ R35, R9, R120, R39 ;  /* 0x0000007809237223 */ /* 0x000fe20000010027 */
[----:B------:R-:W-:Y:S01]  /*2850*/  FFMA.FTZ R118, R71, R118, R59 ;  /* 0x0000007647767223 */ /* 0x000fe2000001003b */
[----:B------:R-:W-:Y:S01]  /*2860*/  FFMA.FTZ R120, R70, R121, R58 ;  /* 0x0000007946787223 */ /* 0x000fe2000001003a */
[----:B0-----:R-:W-:Y:S01]  /*2870*/  IMAD.WIDE.U32 R114, R46, 0x10, R114 ;  /* 0x000000102e727825 */ /* 0x001fe200078e0072 */
[----:B------:R-:W-:Y:S02]  /*2880*/  F2FP.BF16.F32.PACK_AB R33, R34, R33 ;  /* 0x000000212221723e */ /* 0x000fe400000010ff */
[----:B------:R-:W-:Y:S02]  /*2890*/  F2FP.BF16.F32.PACK_AB R34, R118, R117 ;  /* 0x000000757622723e */ /* 0x000fe400000010ff */
[----:B------:R-:W-:-:S02]  /*28a0*/  F2FP.BF16.F32.PACK_AB R35, R120, R35 ;  /* 0x000000237823723e */ /* 0x000fc400000010ff */
[----:B------:R-:W-:-:S03]  /*28b0*/  IADD3 R46, R46, 0x100, RZ ;  /* 0x000001002e2e7810 */ /* 0x000fc60007ffe0ff */
[----:B------:R1:W-:Y:S04]  /*28c0*/  STG.E.128 desc[UR4][R114.64], R32 ;  /* 0x0000002072007986 */ /* 0x0003e8000c101d04 */
.L_x_396:
[----:B------:R-:W-:Y:S05]  /*28d0*/  BSYNC B0 ;  /* 0x0000000000007941 */ /* 0x000fea0003800000 */
.L_x_395:
[----:B------:R-:W-:Y:S04]  /*28e0*/  BSSY B0, `(.L_x_397) ;  /* 0x0000022000007945 */ /* 0x000fe80003800000 */
[----:B------:R-:W-:Y:S05]  /*28f0*/  @!P2 BRA `(.L_x_398) ;  /* 0x000000000080a947 */ /* 0x000fea0003800000 */
[--C-:B01----:R-:W-:Y:S01]  /*2900*/  FADD.FTZ R33, R91, -R113.reuse ;  /* 0x800000715b217221 */ /* 0x103fe20000010000 */
        /* <DEDUP_REMOVED lines=9> */
[--C-:B------:R-:W-:Y:S01]  /*29a0*/  FADD.FTZ R121, R104, -R113.reuse ;  /* 0x8000007168797221 */ /* 0x100fe20000010000 */
[C---:B------:R-:W-:Y:S01]  /*29b0*/  FMUL.FTZ R35, R116.reuse, R35 ;  /* 0x0000002374237220 */ /* 0x040fe20000410000 */
[C---:B------:R-:W-:Y:S01]  /*29c0*/  FMUL.FTZ R117, R116.reuse, R117 ;  /* 0x0000007574757220 */ /* 0x040fe20000410000 */
[----:B------:R-:W-:Y:S01]  /*29d0*/  FMUL.FTZ R119, R116, R119 ;  /* 0x0000007774777220 */ /* 0x000fe20000410000 */
[----:B------:R-:W-:Y:S01]  /*29e0*/  F2FP.BF16.F32.PACK_AB R32, R33, R32 ;  /* 0x000000202120723e */ /* 0x000fe200000010ff */
[----:B------:R-:W-:Y:S01]  /*29f0*/  FADD.FTZ R33, R92, -R113 ;  /* 0x800000715c217221 */ /* 0x000fe20000010000 */
[----:B------:R-:W-:Y:S01]  /*2a00*/  FMUL.FTZ R121, R116, R121 ;  /* 0x0000007974797220 */ /* 0x000fe20000410000 */
[----:B------:R-:W-:-:S02]  /*2a10*/  FFMA.FTZ R117, R6, R117, R41 ;  /* 0x0000007506757223 */ /* 0x000fc40000010029 */
[----:B------:R-:W-:Y:S01]  /*2a20*/  FMUL.FTZ R34, R116, R33 ;  /* 0x0000002174227220 */ /* 0x000fe20000410000 */
[----:B------:R-:W-:Y:S01]  /*2a30*/  FADD.FTZ R33, R95, -R113 ;  /* 0x800000715f217221 */ /* 0x000fe20000010000 */
[----:B------:R-:W-:Y:S02]  /*2a40*/  FFMA.FTZ R120, R66, R121, R53 ;  /* 0x0000007942787223 */ /* 0x000fe40000010035 */
[----:B------:R-:W-:Y:S01]  /*2a50*/  FFMA.FTZ R34, R68, R34, R55 ;  /* 0x0000002244227223 */ /* 0x000fe20000010037 */
[----:B------:R-:W-:Y:S01]  /*2a60*/  FMUL.FTZ R118, R116, R33 ;  /* 0x0000002174767220 */ /* 0x000fe20000410000 */
[----:B------:R-:W-:Y:S01]  /*2a70*/  FFMA.FTZ R33, R7, R35, R40 ;  /* 0x0000002307217223 */ /* 0x000fe20000010028 */
[----:B------:R-:W-:Y:S01]  /*2a80*/  FFMA.FTZ R35, R5, R119, R42 ;  /* 0x0000007705237223 */ /* 0x000fe2000001002a */
[----:B0-----:R-:W-:-:S04]  /*2a90*/  IMAD.WIDE.U32 R114, R46, 0x10, R114 ;  /* 0x000000102e727825 */ /* 0x001fc800078e0072 */
[----:B------:R-:W-:Y:S01]  /*2aa0*/  FFMA.FTZ R118, R67, R118, R54 ;  /* 0x0000007643767223 */ /* 0x000fe20000010036 */
[----:B------:R-:W-:Y:S02]  /*2ab0*/  IADD3 R46, R46, 0x100, RZ ;  /* 0x000001002e2e7810 */ /* 0x000fe40007ffe0ff */
[----:B------:R-:W-:Y:S02]  /*2ac0*/  F2FP.BF16.F32.PACK_AB R33, R34, R33 ;  /* 0x000000212221723e */ /* 0x000fe400000010ff */
[----:B------:R-:W-:Y:S02]  /*2ad0*/  F2FP.BF16.F32.PACK_AB R34, R118, R117 ;  /* 0x000000757622723e */ /* 0x000fe400000010ff */
[----:B------:R-:W-:-:S05]  /*2ae0*/  F2FP.BF16.F32.PACK_AB R35, R120, R35 ;  /* 0x000000237823723e */ /* 0x000fca00000010ff */
[----:B------:R2:W-:Y:S02]  /*2af0*/  STG.E.128 desc[UR4][R114.64], R32 ;  /* 0x0000002072007986 */ /* 0x0005e4000c101d04 */
.L_x_398:
[----:B------:R-:W-:Y:S05]  /*2b00*/  BSYNC B0 ;  /* 0x0000000000007941 */ /* 0x000fea0003800000 */
.L_x_397:
[----:B------:R-:W-:Y:S04]  /*2b10*/  BSSY B0, `(.L_x_399) ;  /* 0x0000021000007945 */ /* 0x000fe80003800000 */
[----:B------:R-:W-:Y:S05]  /*2b20*/  @!P3 BRA `(.L_x_400) ;  /* 0x00000000007cb947 */ /* 0x000fea0003800000 */
[--C-:B-12---:R-:W-:Y:S01]  /*2b30*/  FADD.FTZ R115, R111, -R113.reuse ;  /* 0x800000716f737221 */ /* 0x106fe20000010000 */
[--C-:B------:R-:W-:Y:S01]  /*2b40*/  FADD.FTZ R119, R105, -R113.reuse ;  /* 0x8000007169777221 */ /* 0x100fe20000010000 */
[--C-:B0-----:R-:W-:Y:S01]  /*2b50*/  FADD.FTZ R117, R107, -R113.reuse ;  /* 0x800000716b757221 */ /* 0x101fe20000010000 */
[--C-:B------:R-:W-:Y:S01]  /*2b60*/  FADD.FTZ R121, R106, -R113.reuse ;  /* 0x800000716a797221 */ /* 0x100fe20000010000 */
[----:B------:R-:W-:Y:S01]  /*2b70*/  FMUL.FTZ R123, R116, R115 ;  /* 0x00000073747b7220 */ /* 0x000fe20000410000 */
[--C-:B------:R-:W-:Y:S01]  /*2b80*/  FADD.FTZ R35, R108, -R113.reuse ;  /* 0x800000716c237221 */ /* 0x100fe20000010000 */
[----:B------:R-:W0:Y:S01]  /*2b90*/  LDC.64 R114, c[0x0][0x2b8] ;  /* 0x0000ae00ff727b82 */ /* 0x000e220000000a00 */
        /* <DEDUP_REMOVED lines=18> */
[----:B------:R-:W-:-:S02]  /*2cc0*/  F2FP.BF16.F32.PACK_AB R34, R119, R34 ;  /* 0x000000227722723e */ /* 0x000fc400000010ff */
[----:B------:R-:W-:Y:S02]  /*2cd0*/  F2FP.BF16.F32.PACK_AB R35, R120, R123 ;  /* 0x0000007b7823723e */ /* 0x000fe400000010ff */
[----:B------:R-:W-:Y:S01]  /*2ce0*/  F2FP.BF16.F32.PACK_AB R33, R116, R33 ;  /* 0x000000217421723e */ /* 0x000fe200000010ff */
[----:B0-----:R-:W-:Y:S01]  /*2cf0*/  IMAD.WIDE.U32 R114, R46, 0x10, R114 ;  /* 0x000000102e727825 */ /* 0x001fe200078e0072 */
[----:B------:R-:W-:-:S05]  /*2d00*/  F2FP.BF16.F32.PACK_AB R32, R32, R113 ;  /* 0x000000712020723e */ /* 0x000fca00000010ff */
[----:B------:R3:W-:Y:S02]  /*2d10*/  STG.E.128 desc[UR4][R114.64], R32 ;  /* 0x0000002072007986 */ /* 0x0007e4000c101d04 */
.L_x_400:
[----:B------:R-:W-:Y:S05]  /*2d20*/  BSYNC B0 ;  /* 0x0000000000007941 */ /* 0x000fea0003800000 */
.L_x_399:
[----:B------:R-:W-:Y:S02]  /*2d30*/  IADD3 R87, R87, UR14, RZ ;  /* 0x0000000e57577c10 */ /* 0x000fe4000fffe0ff */
[----:B-123--:R-:W-:Y:S02]  /*2d40*/  SEL R114, RZ, 0x1, P0 ;  /* 0x00000001ff727807 */ /* 0x00efe40000000000 */
[----:B------:R-:W-:-:S13]  /*2d50*/  ISETP.GE.AND P4, PT, R87, UR15, PT ;  /* 0x0000000f57007c0c */ /* 0x000fda000bf86270 */
[----:B------:R-:W-:Y:S05]  /*2d60*/  @!P4 BRA `(.L_x_401) ;  /* 0xffffffdc00f8c947 */ /* 0x000fea000383ffff */
[----:B------:R-:W-:Y:S05]  /*2d70*/  EXIT ;  /* 0x000000000000794d */ /* 0x000fea0003800000 */
.L_x_394:
[----:B------:R-:W-:Y:S01]  /*2d80*/  HFMA2.MMA R120, -RZ, RZ, 0, 5.9604644775390625e-08 ;  /* 0x00000001ff787435 */ /* 0x000fe200000001ff */
[----:B------:R-:W-:Y:S01]  /*2d90*/  MOV R121, R34 ;  /* 0x0000002200797202 */ /* 0x000fe20000000f00 */
[----:B------:R-:W-:Y:S01]  /*2da0*/  IMAD.MOV.U32 R123, RZ, RZ, 0x1f ;  /* 0x0000001fff7b7424 */ /* 0x000fe200078e00ff */
[----:B------:R-:W-:-:S08]  /*2db0*/  MOV R118, 0xffffffff ;  /* 0xffffffff00767802 */ /* 0x000fd00000000f00 */
[----:B------:R-:W-:Y:S05]  /*2dc0*/  WARPSYNC.COLLECTIVE R118, `(.L_x_402) ;  /* 0x0000000076087348 */ /* 0x000fea0003c00000 */
[----:B------:R0:W1:Y:S02]  /*2dd0*/  SHFL.BFLY P6, R119, R121, R120, R123 ;  /* 0x0c00007879777389 */ /* 0x00006400000c007b */
[----:B01----:R-:W-:Y:S01]  /*2de0*/  ENDCOLLECTIVE ;  /* 0x000000000000791b */ /* 0x003fe20003800000 */
.L_x_402:
[----:B------:R-:W-:Y:S01]  /*2df0*/  HFMA2.MMA R120, -RZ, RZ, 0, 1.1920928955078125e-07 ;  /* 0x00000002ff787435 */ /* 0x000fe200000001ff */
[----:B------:R-:W-:-:S05]  /*2e00*/  MOV R33, R119 ;  /* 0x0000007700217202 */ /* 0x000fca0000000f00 */
[----:B------:R-:W-:-:S05]  /*2e10*/  FADD.FTZ R114, R34, R33 ;  /* 0x0000002122727221 */ /* 0x000fca0000010000 */
[----:B------:R-:W-:-:S07]  /*2e20*/  MOV R121, R114 ;  /* 0x0000007200797202 */ /* 0x000fce0000000f00 */
[----:B------:R-:W-:Y:S05]  /*2e30*/  WARPSYNC.COLLECTIVE R118, `(.L_x_403) ;  /* 0x0000000076087348 */ /* 0x000fea0003c00000 */
[----:B------:R0:W1:Y:S02]  /*2e40*/  SHFL.BFLY P6, R119, R121, R120, R123 ;  /* 0x0c00007879777389 */ /* 0x00006400000c007b */
[----:B01----:R-:W-:Y:S01]  /*2e50*/  ENDCOLLECTIVE ;  /* 0x000000000000791b */ /* 0x003fe20003800000 */
.L_x_403:
[----:B------:R-:W-:Y:S01]  /*2e60*/  HFMA2.MMA R120, -RZ, RZ, 0, 2.384185791015625e-07 ;  /* 0x00000004ff787435 */ /* 0x000fe200000001ff */
[----:B------:R-:W-:-:S05]  /*2e70*/  MOV R33, R119 ;  /* 0x0000007700217202 */ /* 0x000fca0000000f00 */
[----:B------:R-:W-:-:S05]  /*2e80*/  FADD.FTZ R115, R114, R33 ;  /* 0x0000002172737221 */ /* 0x000fca0000010000 */
[----:B------:R-:W-:-:S07]  /*2e90*/  MOV R121, R115 ;  /* 0x0000007300797202 */ /* 0x000fce0000000f00 */
[----:B------:R-:W-:Y:S05]  /*2ea0*/  WARPSYNC.COLLECTIVE R118, `(.L_x_404) ;  /* 0x0000000076087348 */ /* 0x000fea0003c00000 */
[----:B------:R0:W1:Y:S02]  /*2eb0*/  SHFL.BFLY P6, R119, R121, R120, R123 ;  /* 0x0c00007879777389 */ /* 0x00006400000c007b */
[----:B01----:R-:W-:Y:S01]  /*2ec0*/  ENDCOLLECTIVE ;  /* 0x000000000000791b */ /* 0x003fe20003800000 */
.L_x_404:
[----:B------:R-:W-:Y:S01]  /*2ed0*/  IMAD.MOV.U32 R120, RZ, RZ, 0x8 ;  /* 0x00000008ff787424 */ /* 0x000fe200078e00ff */
[----:B------:R-:W-:-:S05]  /*2ee0*/  MOV R32, R119 ;  /* 0x0000007700207202 */ /* 0x000fca0000000f00 */
[----:B------:R-:W-:-:S05]  /*2ef0*/  FADD.FTZ R116, R115, R32 ;  /* 0x0000002073747221 */ /* 0x000fca0000010000 */
[----:B------:R-:W-:-:S07]  /*2f00*/  MOV R121, R116 ;  /* 0x0000007400797202 */ /* 0x000fce0000000f00 */
[----:B------:R-:W-:Y:S05]  /*2f10*/  WARPSYNC.COLLECTIVE R118, `(.L_x_405) ;  /* 0x0000000076087348 */ /* 0x000fea0003c00000 */
[----:B------:R0:W1:Y:S02]  /*2f20*/  SHFL.BFLY P6, R119, R121, R120, R123 ;  /* 0x0c00007879777389 */ /* 0x00006400000c007b */
[----:B01----:R-:W-:Y:S01]  /*2f30*/  ENDCOLLECTIVE ;  /* 0x000000000000791b */ /* 0x003fe20003800000 */
.L_x_405:
[----:B------:R-:W-:Y:S01]  /*2f40*/  HFMA2.MMA R120, -RZ, RZ, 0, 9.5367431640625e-07 ;  /* 0x00000010ff787435 */ /* 0x000fe200000001ff */
[----:B------:R-:W-:-:S05]  /*2f50*/  MOV R33, R119 ;  /* 0x0000007700217202 */ /* 0x000fca0000000f00 */
[----:B------:R-:W-:-:S05]  /*2f60*/  FADD.FTZ R117, R116, R33 ;  /* 0x0000002174757221 */ /* 0x000fca0000010000 */
[----:B------:R-:W-:-:S07]  /*2f70*/  MOV R121, R117 ;  /* 0x0000007500797202 */ /* 0x000fce0000000f00 */
[----:B------:R-:W-:Y:S05]  /*2f80*/  WARPSYNC.COLLECTIVE R118, `(.L_x_406) ;  /* 0x0000000076087348 */ /* 0x000fea0003c00000 */
[----:B------:R0:W1:Y:S02]  /*2f90*/  SHFL.BFLY P6, R119, R121, R120, R123 ;  /* 0x0c00007879777389 */ /* 0x00006400000c007b */
[----:B01----:R-:W-:Y:S01]  /*2fa0*/  ENDCOLLECTIVE ;  /* 0x000000000000791b */ /* 0x003fe20003800000 */
.L_x_406:
        /* <DEDUP_REMOVED lines=57> */
.L_x_407:
[----:B------:R-:W-:Y:S01]  /*3340*/  HFMA2.MMA R120, -RZ, RZ, 0, 1.1920928955078125e-07 ;  /* 0x00000002ff787435 */ /* 0x000fe200000001ff */
[----:B------:R-:W-:-:S05]  /*3350*/  MOV R34, R119 ;  /* 0x0000007700227202 */ /* 0x000fca0000000f00 */
[----:B------:R-:W-:-:S05]  /*3360*/  FADD.FTZ R34, R33, R34 ;  /* 0x0000002221227221 */ /* 0x000fca0000010000 */
[----:B------:R-:W-:-:S07]  /*3370*/  MOV R121, R34 ;  /* 0x0000002200797202 */ /* 0x000fce0000000f00 */
[----:B------:R-:W-:Y:S05]  /*3380*/  WARPSYNC.COLLECTIVE R118, `(.L_x_408) ;  /* 0x0000000076087348 */ /* 0x000fea0003c00000 */
[----:B------:R0:W1:Y:S02]  /*3390*/  SHFL.BFLY P6, R119, R121, R120, R123 ;  /* 0x0c00007879777389 */ /* 0x00006400000c007b */
[----:B01----:R-:W-:Y:S01]  /*33a0*/  ENDCOLLECTIVE ;  /* 0x000000000000791b */ /* 0x003fe20003800000 */
.L_x_408:
[----:B------:R-:W-:Y:S01]  /*33b0*/  HFMA2.MMA R120, -RZ, RZ, 0, 2.384185791015625e-07 ;  /* 0x00000004ff787435 */ /* 0x000fe200000001ff */
[----:B------:R-:W-:-:S04]  /*33c0*/  IMAD.MOV.U32 R115, RZ, RZ, R119 ;  /* 0x000000ffff737224 */ /* 0x000fc800078e0077 */
[----:B------:R-:W-:-:S05]  /*33d0*/  FADD.FTZ R115, R34, R115 ;  /* 0x0000007322737221 */ /* 0x000fca0000010000 */
[----:B------:R-:W-:-:S07]  /*33e0*/  MOV R121, R115 ;  /* 0x0000007300797202 */ /* 0x000fce0000000f00 */
[----:B------:R-:W-:Y:S05]  /*33f0*/  WARPSYNC.COLLECTIVE R118, `(.L_x_409) ;  /* 0x0000000076087348 */ /* 0x000fea0003c00000 */
[----:B------:R0:W1:Y:S02]  /*3400*/  SHFL.BFLY P6, R119, R121, R120, R123 ;  /* 0x0c00007879777389 */ /* 0x00006400000c007b */
[----:B01----:R-:W-:Y:S01]  /*3410*/  ENDCOLLECTIVE ;  /* 0x000000000000791b */ /* 0x003fe20003800000 */
.L_x_409:
[----:B------:R-:W-:Y:S01]  /*3420*/  HFMA2.MMA R120, -RZ, RZ, 0, 4.76837158203125e-07 ;  /* 0x00000008ff787435 */ /* 0x000fe200000001ff */
[----:B------:R-:W-:-:S05]  /*3430*/  MOV R114, R119 ;  /* 0x0000007700727202 */ /* 0x000fca0000000f00 */
[----:B------:R-:W-:-:S05]  /*3440*/  FADD.FTZ R114, R115, R114 ;  /* 0x0000007273727221 */ /* 0x000fca0000010000 */
[----:B------:R-:W-:-:S07]  /*3450*/  MOV R121, R114 ;  /* 0x0000007200797202 */ /* 0x000fce0000000f00 */
[----:B------:R-:W-:Y:S05]  /*3460*/  WARPSYNC.COLLECTIVE R118, `(.L_x_410) ;  /* 0x0000000076087348 */ /* 0x000fea0003c00000 */
[----:B------:R0:W1:Y:S02]  /*3470*/  SHFL.BFLY P6, R119, R121, R120, R123 ;  /* 0x0c00007879777389 */ /* 0x00006400000c007b */
[----:B01----:R-:W-:Y:S01]  /*3480*/  ENDCOLLECTIVE ;  /* 0x000000000000791b */ /* 0x003fe20003800000 */
.L_x_410:
[----:B------:R-:W-:Y:S01]  /*3490*/  HFMA2.MMA R120, -RZ, RZ, 0, 9.5367431640625e-07 ;  /* 0x00000010ff787435 */ /* 0x000fe200000001ff */
[----:B------:R-:W-:-:S05]  /*34a0*/  MOV R117, R119 ;  /* 0x0000007700757202 */ /* 0x000fca0000000f00 */
[----:B------:R-:W-:-:S05]  /*34b0*/  FADD.FTZ R117, R114, R117 ;  /* 0x0000007572757221 */ /* 0x000fca0000010000 */
[----:B------:R-:W-:-:S07]  /*34c0*/  MOV R121, R117 ;  /* 0x0000007500797202 */ /* 0x000fce0000000f00 */
[----:B------:R-:W-:Y:S05]  /*34d0*/  WARPSYNC.COLLECTIVE R118, `(.L_x_411) ;  /* 0x0000000076087348 */ /* 0x000fea0003c00000 */
[----:B------:R0:W1:Y:S02]  /*34e0*/  SHFL.BFLY P6, R119, R121, R120, R123 ;  /* 0x0c00007879777389 */ /* 0x00006400000c007b */
[----:B01----:R-:W-:Y:S01]  /*34f0*/  ENDCOLLECTIVE ;  /* 0x000000000000791b */ /* 0x003fe20003800000 */
.L_x_411:
[----:B------:R-:W-:Y:S01]  /*3500*/  MOV R116, R119 ;  /* 0x0000007700747202 */ /* 0x000fe20000000f00 */
[----:B------:R-:W-:Y:S06]  /*3510*/  BRA `(.L_x_412) ;  /* 0xffffffec00087947 */ /* 0x000fec000383ffff */
.L_x_413:
        /* <DEDUP_REMOVED lines=14> */
.L_x_23212:


//--------------------- .text._ZN10layer_norm13ln_fwd_kernelINS_13Kernel_traitsI13__nv_bfloat16S2_S2_S2_fjLj6144ELj1ELj1ELj8ELj16ENS_18Kernel_traits_baseILj6144ES2_S2_S2_S2_fjLj256EEEEELb0ELb1ELb0ELb1EEEvNS_9FwdParamsE --------------------------
	.section	.text._ZN10layer_norm13ln_fwd_kernelINS_13Kernel_traitsI13__nv_bfloat16S2_S2_S2_fjLj6144ELj1ELj1ELj8ELj16ENS_18Kernel_traits_baseILj6144ES2_S2_S2_S2_fjLj256EEEEELb0ELb1ELb0ELb1EEEvNS_9FwdParamsE,"ax",@progbits
	.align	128
        .global         _ZN10layer_norm13ln_fwd_kernelINS_13Kernel_traitsI13__nv_bfloat16S2_S2_S2_fjLj6144ELj1ELj1ELj8ELj16ENS_18Kernel_traits_baseILj6144ES2_S2_S2_S2_fjLj256EEEEELb0ELb1ELb0ELb1EEEvNS_9FwdParamsE
        .type           _ZN10layer_norm13ln_fwd_kernelINS_13Kernel_traitsI13__nv_bfloat16S2_S2_S2_fjLj6144ELj1ELj1ELj8ELj16ENS_18Kernel_traits_baseILj6144ES2_S2_S2_S2_fjLj256EEEEELb0ELb1ELb0ELb1EEEvNS_9FwdParamsE,@function
        .size           _ZN10layer_norm13ln_fwd_kernelINS_13Kernel_traitsI13__nv_bfloat16S2_S2_S2_fjLj6144ELj1ELj1ELj8ELj16ENS_18Kernel_traits_baseILj6144ES2_S2_S2_S2_fjLj256EEEEELb0ELb1ELb0ELb1EEEvNS_9FwdParamsE,(.L_x_23213 - _ZN10layer_norm13ln_fwd_kernelINS_13Kernel_traitsI13__nv_bfloat16S2_S2_S2_fjLj6144ELj1ELj1ELj8ELj16ENS_18Kernel_traits_baseILj6144ES2_S2_S2_S2_fjLj256EEEEELb0ELb1ELb0ELb1EEEvNS_9FwdParamsE)
        .other          _ZN10layer_norm13ln_fwd_kernelINS_13Kernel_traitsI13__nv_bfloat16S2_S2_S2_fjLj6144ELj1ELj1ELj8ELj16ENS_18Kernel_traits_baseILj6144ES2_S2_S2_S2_fjLj256EEEEELb0ELb1ELb0ELb1EEEvNS_9FwdParamsE,@"STO_CUDA_ENTRY STV_DEFAULT"
_ZN10layer_norm13ln_fwd_kernelINS_13Kernel_traitsI13__nv_bfloat16S2_S2_S2_fjLj6144ELj1ELj1ELj8ELj16ENS_18Kernel_traits_baseILj6144ES2_S2_S2_S2_fjLj256EEEEELb0ELb1ELb0ELb1EEEvNS_9FwdParamsE:
.text._ZN10layer_norm13ln_fwd_kernelINS_13Kernel_traitsI13__nv_bfloat16S2_S2_S2_fjLj6144ELj1ELj1ELj8ELj16ENS_18Kernel_traits_baseILj6144ES2_S2_S2_S2_fjLj256EEEEELb0ELb1ELb0ELb1EEEvNS_9FwdParamsE:
[----:B------:R-:W-:Y:S01]  /*0000*/  LDC R1, c[0x0][0x28] ;  /* 0x00000a00ff017b82 */ /* 0x000fe20000000800 */
[----:B------:R-:W0:Y:S01]  /*0010*/  S2R R54, SR_TID.X ;  /* 0x0000000000367919 */ /* 0x000e220000002100 */
[----:B------:R-:W-:-:S06]  /*0020*/  ULDC.64 UR4, c[0x0][0x2c8] ;  /* 0x0000b20000047ab9 */ /* 0x000fcc0000000a00 */
[----:B------:R-:W1:Y:S01]  /*0030*/  S2UR UR6, SR_CTAID.X ;  /* 0x00000000000679c3 */ /* 0x000e620000002500 */
[----:B------:R-:W-:Y:S01]  /*0040*/  ISETP.NE.U32.AND P0, PT, RZ, UR4, PT ;  /* 0x00000004ff007c0c */ /* 0x000fe2000bf05070 */
[----:B------:R-:W-:-:S03]  /*0050*/  ULDC.64 UR8, c[0x0][0x278] ;  /* 0x00009e0000087ab9 */ /* 0x000fc60000000a00 */
[----:B------:R-:W-:Y:S02]  /*0060*/  ISETP.NE.AND.EX P0, PT, RZ, UR5, PT, P0 ;  /* 0x00000005ff007c0c */ /* 0x000fe4000bf05300 */
[----:B0-----:R-:W-:-:S04]  /*0070*/  SHF.L.U32 R0, R54, 0x4, RZ ;  /* 0x0000000436007819 */ /* 0x001fc800000006ff */
[----:B------:R-:W-:-:S04]  /*0080*/  LOP3.LUT R0, R0, 0xff0, RZ, 0xc0, !PT ;  /* 0x00000ff000007812 */ /* 0x000fc800078ec0ff */
[----:B------:R-:W-:-:S04]  /*0090*/  IADD3 R4, P1, R0, UR4, RZ ;  /* 0x0000000400047c10 */ /* 0x000fc8000ff3e0ff */
[----:B------:R-:W-:Y:S01]  /*00a0*/  IADD3.X R5, RZ, UR5, RZ, P1, !PT ;  /* 0x00000005ff057c10 */ /* 0x000fe20008ffe4ff */
[----:B------:R-:W-:-:S04]  /*00b0*/  ULDC.64 UR4, c[0x0][0x208] ;  /* 0x0000820000047ab9 */ /* 0x000fc80000000a00 */
[----:B------:R0:W5:Y:S04]  /*00c0*/  @P0 LDG.E.128 R48, desc[UR4][R4.64] ;  /* 0x0000000404300981 */ /* 0x000168000c1e1d00 */
[----:B------:R0:W5:Y:S01]  /*00d0*/  @P0 LDG.E.128 R12, desc[UR4][R4.64+0x1000] ;  /* 0x00100004040c0981 */ /* 0x000162000c1e1d00 */
[C---:B------:R-:W-:Y:S02]  /*00e0*/  LOP3.LUT R24, R54.reuse, 0xff, RZ, 0xc0, !PT ;  /* 0x000000ff36187812 */ /* 0x040fe400078ec0ff */
[----:B-1----:R-:W-:Y:S01]  /*00f0*/  LEA.HI R54, R54, UR6, RZ, 0x18 ;  /* 0x0000000636367c11 */ /* 0x002fe2000f8fc0ff */
[----:B------:R0:W5:Y:S01]  /*0100*/  @P0 LDG.E.128 R8, desc[UR4][R4.64+0x2000] ;  /* 0x0020000404080981 */ /* 0x000162000c1e1d00 */
[----:B------:R-:W-:Y:S01]  /*0110*/  LEA R16, P2, R24, UR8, 0x4 ;  /* 0x0000000818107c11 */ /* 0x000fe2000f8420ff */
[----:B------:R-:W-:Y:S01]  /*0120*/  ULDC UR8, c[0x0][0x214] ;  /* 0x0000850000087ab9 */ /* 0x000fe20000000800 */
[----:B------:R-:W-:Y:S01]  /*0130*/  ULDC.64 UR6, c[0x0][0x260] ;  /* 0x0000980000067ab9 */ /* 0x000fe20000000a00 */
[----:B------:R-:W-:-:S02]  /*0140*/  ISETP.GE.AND P1, PT, R54, UR8, PT ;  /* 0x0000000836007c0c */ /* 0x000fc4000bf26270 */
[----:B------:R-:W-:Y:S02]  /*0150*/  IADD3.X R17, RZ, UR9, RZ, P2, !PT ;  /* 0x00000009ff117c10 */ /* 0x000fe400097fe4ff */
[----:B------:R-:W-:-:S04]  /*0160*/  IADD3 R2, P2, R0, UR6, RZ ;  /* 0x0000000600027c10 */ /* 0x000fc8000ff5e0ff */
[----:B------:R-:W-:-:S05]  /*0170*/  IADD3.X R3, RZ, UR7, RZ, P2, !PT ;  /* 0x00000007ff037c10 */ /* 0x000fca00097fe4ff */
[----:B0-----:R-:W-:Y:S05]  /*0180*/  @P1 EXIT ;  /* 0x000000000000194d */ /* 0x001fea0003800000 */
[----:B------:R-:W2:Y:S04]  /*0190*/  LDG.E.128 R4, desc[UR4][R16.64+0x2000] ;  /* 0x0020000410047981 */ /* 0x000ea8000c1e1d00 */
[----:B------:R-:W3:Y:S04]  /*01a0*/  LDG.E.128 R44, desc[UR4][R2.64] ;  /* 0x00000004022c7981 */ /* 0x000ee8000c1e1d00 */
[----:B------:R-:W4:Y:S04]  /*01b0*/  LDG.E.128 R40, desc[UR4][R2.64+0x1000] ;  /* 0x0010000402287981 */ /* 0x000f28000c1e1d00 */
[----:B------:R-:W4:Y:S01]  /*01c0*/  LDG.E.128 R36, desc[UR4][R2.64+0x2000] ;  /* 0x0020000402247981 */ /* 0x000f22000c1e1d00 */
[----:B-----5:R-:W-:-:S02]  /*01d0*/  @!P0 CS2R R48, SRZ ;  /* 0x0000000000308805 */ /* 0x020fc4000001ff00 */
[----:B------:R-:W-:Y:S02]  /*01e0*/  @!P0 CS2R R50, SRZ ;  /* 0x0000000000328805 */ /* 0x000fe4000001ff00 */
[----:B------:R-:W-:Y:S02]  /*01f0*/  @!P0 CS2R R12, SRZ ;  /* 0x00000000000c8805 */ /* 0x000fe4000001ff00 */
[----:B------:R-:W-:Y:S02]  /*0200*/  @!P0 CS2R R14, SRZ ;  /* 0x00000000000e8805 */ /* 0x000fe4000001ff00 */
[----:B------:R-:W-:Y:S02]  /*0210*/  @!P0 CS2R R8, SRZ ;  /* 0x0000000000088805 */ /* 0x000fe4000001ff00 */
[----:B------:R-:W-:Y:S01]  /*0220*/  @!P0 CS2R R10, SRZ ;  /* 0x00000000000a8805 */ /* 0x000fe2000001ff00 */
[----:B------:R-:W-:Y:S01]  /*0230*/  ULDC.64 UR6, c[0x0][0x270] ;  /* 0x00009c0000067ab9 */ /* 0x000fe20000000a00 */
[----:B------:R-:W5:Y:S01]  /*0240*/  LDG.E.128 R28, desc[UR4][R16.64] ;  /* 0x00000004101c7981 */ /* 0x000f62000c1e1d00 */
[----:B------:R-:W-:Y:S01]  /*0250*/  PRMT R55, R48, 0x7632, R55 ;  /* 0x0000763230377816 */ /* 0x000fe20000000037 */
[----:B------:R-:W-:Y:S01]  /*0260*/  HFMA2.MMA R90, -RZ, RZ, 0, 5.9604644775390625e-08 ;  /* 0x00000001ff5a7435 */ /* 0x000fe200000001ff */
[----:B------:R-:W-:Y:S01]  /*0270*/  PRMT R56, R49, 0x7632, R56 ;  /* 0x0000763231387816 */ /* 0x000fe20000000038 */
[----:B------:R0:W5:Y:S01]  /*0280*/  LDG.E.128 R32, desc[UR4][R16.64+0x1000] ;  /* 0x0010000410207981 */ /* 0x000162000c1e1d00 */
[----:B------:R-:W-:Y:S01]  /*0290*/  PRMT R57, R50, 0x7632, R57 ;  /* 0x0000763232397816 */ /* 0x000fe20000000039 */
[----:B------:R-:W-:Y:S01]  /*02a0*/  ULDC UR12, c[0x0][0x290] ;  /* 0x0000a400000c7ab9 */ /* 0x000fe20000000800 */
[----:B------:R-:W-:Y:S01]  /*02b0*/  PRMT R58, R51, 0x7632, R58 ;  /* 0x00007632333a7816 */ /* 0x000fe2000000003a */
[----:B------:R-:W-:Y:S01]  /*02c0*/  ULDC.64 UR8, c[0x0][0x230] ;  /* 0x00008c0000087ab9 */ /* 0x000fe20000000a00 */
[----:B------:R-:W-:Y:S01]  /*02d0*/  PRMT R59, R12, 0x7632, R59 ;  /* 0x000076320c3b7816 */ /* 0x000fe2000000003b */
[----:B------:R-:W-:Y:S01]  /*02e0*/  ULDC.64 UR10, c[0x0][0x238] ;  /* 0x00008e00000a7ab9 */ /* 0x000fe20000000a00 */
        /* <DEDUP_REMOVED lines=9> */
[----:B------:R-:W-:Y:S02]  /*0380*/  SHF.L.U32 R18, R13, 0x10, RZ ;  /* 0x000000100d127819 */ /* 0x000fe400000006ff */
[----:B------:R-:W-:-:S02]  /*0390*/  SHF.L.U32 R19, R14, 0x10, RZ ;  /* 0x000000100e137819 */ /* 0x000fc400000006ff */
[----:B0-----:R-:W-:Y:S02]  /*03a0*/  SHF.L.U32 R17, R15, 0x10, RZ ;  /* 0x000000100f117819 */ /* 0x001fe400000006ff */
[----:B------:R-:W-:Y:S01]  /*03b0*/  ISETP.NE.U32.AND P0, PT, RZ, UR6, PT ;  /* 0x00000006ff007c0c */ /* 0x000fe2000bf05070 */
[----:B------:R-:W-:Y:S01]  /*03c0*/  ULDC.U8 UR6, c[0x0][0x2a0] ;  /* 0x0000a80000067ab9 */ /* 0x000fe20000000000 */
        /* <DEDUP_REMOVED lines=9> */
[----:B------:R-:W-:-:S02]  /*0460*/  ISETP.NE.AND P2, PT, RZ, UR6, PT ;  /* 0x00000006ff007c0c */ /* 0x000fc4000bf45270 */
        /* <DEDUP_REMOVED lines=12> */
[----:B------:R-:W-:Y:S01]  /*0530*/  ISETP.NE.AND.EX P0, PT, RZ, UR7, PT, P0 ;  /* 0x00000007ff007c0c */ /* 0x000fe2000bf05300 */
[----:B------:R-:W-:Y:S01]  /*0540*/  ULDC UR7, c[0x0][0x218] ;  /* 0x0000860000077ab9 */ /* 0x000fe20000000800 */
[----:B--2---:R-:W-:Y:S02]  /*0550*/  PRMT R67, R4, 0x7632, R67 ;  /* 0x0000763204437816 */ /* 0x004fe40000000043 */
[----:B------:R-:W-:Y:S02]  /*0560*/  PRMT R68, R5, 0x7632, R68 ;  /* 0x0000763205447816 */ /* 0x000fe40000000044 */
[----:B------:R-:W-:Y:S02]  /*0570*/  PRMT R69, R6, 0x7632, R69 ;  /* 0x0000763206457816 */ /* 0x000fe40000000045 */
[----:B------:R-:W-:Y:S02]  /*0580*/  PRMT R70, R7, 0x7632, R70 ;  /* 0x0000763207467816 */ /* 0x000fe40000000046 */
[----:B---3--:R-:W-:-:S02]  /*0590*/  PRMT R72, R44, 0x7632, R72 ;  /* 0x000076322c487816 */ /* 0x008fc40000000048 */
[----:B------:R-:W-:Y:S02]  /*05a0*/  PRMT R71, R45, 0x7632, R71 ;  /* 0x000076322d477816 */ /* 0x000fe40000000047 */
[----:B------:R-:W-:Y:S02]  /*05b0*/  PRMT R74, R46, 0x7632, R74 ;  /* 0x000076322e4a7816 */ /* 0x000fe4000000004a */
[----:B------:R-:W-:Y:S02]  /*05c0*/  PRMT R73, R47, 0x7632, R73 ;  /* 0x000076322f497816 */ /* 0x000fe40000000049 */
[----:B----4-:R-:W-:Y:S02]  /*05d0*/  PRMT R76, R40, 0x7632, R76 ;  /* 0x00007632284c7816 */ /* 0x010fe4000000004c */
[----:B------:R-:W-:Y:S02]  /*05e0*/  PRMT R75, R41, 0x7632, R75 ;  /* 0x00007632294b7816 */ /* 0x000fe4000000004b */
[----:B------:R-:W-:-:S02]  /*05f0*/  PRMT R80, R42, 0x7632, R80 ;  /* 0x000076322a507816 */ /* 0x000fc40000000050 */
[----:B------:R-:W-:Y:S02]  /*0600*/  PRMT R77, R43, 0x7632, R77 ;  /* 0x000076322b4d7816 */ /* 0x000fe4000000004d */
[----:B------:R-:W-:Y:S02]  /*0610*/  PRMT R82, R36, 0x7632, R82 ;  /* 0x0000763224527816 */ /* 0x000fe40000000052 */
        /* <DEDUP_REMOVED lines=34> */
[----:B------:R-:W-:-:S07]  /*0840*/  SHF.L.U32 R83, R83, 0x10, RZ ;  /* 0x0000001053537819 */ /* 0x000fce00000006ff */
.L_x_415:
[----:B------:R-:W-:Y:S01]  /*0850*/  ISETP.NE.U32.AND P1, PT, RZ, UR8, PT ;  /* 0x00000008ff007c0c */ /* 0x000fe2000bf25070 */
[----:B0-----:R-:W0:Y:S01]  /*0860*/  @P0 LDC.64 R46, c[0x0][0x270] ;  /* 0x00009c00ff2e0b82 */ /* 0x001e220000000a00 */
[----:B------:R-:W-:Y:S02]  /*0870*/  IMAD R40, R54, UR7, RZ ;  /* 0x0000000736287c24 */ /* 0x000fe4000f8e02ff */
[----:B------:R-:W-:-:S03]  /*0880*/  ISETP.NE.AND.EX P1, PT, RZ, UR9, PT, P1 ;  /* 0x00000009ff007c0c */ /* 0x000fc6000bf25310 */
[----:B------:R-:W-:Y:S02]  /*0890*/  SHF.R.S32.HI R41, RZ, 0x1f, R40 ;  /* 0x0000001fff297819 */ /* 0x000fe40000011428 */
[----:B------:R-:W1:Y:S02]  /*08a0*/  LDC.64 R48, c[0x0][0x220] ;  /* 0x00008800ff307b82 */ /* 0x000e640000000a00 */
[----:B------:R-:W-:-:S04]  /*08b0*/  LEA.HI R41, R41, R40, RZ, 0x3 ;  /* 0x0000002829297211 */ /* 0x000fc800078f18ff */
[----:B------:R-:W-:Y:S02]  /*08c0*/  LEA.HI.SX32 R85, R41, R24, 0x1d ;  /* 0x0000001829557211 */ /* 0x000fe400078feaff */
[----:B------:R-:W2:Y:S01]  /*08d0*/  @P1 LDC.64 R44, c[0x0][0x230] ;  /* 0x00008c00ff2c1b82 */ /* 0x000ea20000000a00 */
[----:B0-----:R-:W-:-:S06]  /*08e0*/  @P0 IMAD.WIDE R46, R54, 0x2, R46 ;  /* 0x00000002362e0825 */ /* 0x001fcc00078e022e */
[----:B------:R-:W3:Y:S01]  /*08f0*/  @P0 LDG.E.U16 R46, desc[UR4][R46.64] ;  /* 0x000000042e2e0981 */ /* 0x000ee2000c1e1500 */
[----:B-1----:R-:W-:-:S06]  /*0900*/  IMAD.WIDE.U32 R40, R85, 0x10, R48 ;  /* 0x0000001055287825 */ /* 0x002fcc00078e0030 */
[----:B------:R-:W4:Y:S01]  /*0910*/  LDG.E.128 R40, desc[UR4][R40.64] ;  /* 0x0000000428287981 */ /* 0x000f22000c1e1d00 */
[----:B--2---:R-:W-:-:S05]  /*0920*/  @P1 IMAD.WIDE.U32 R44, R85, 0x10, R44 ;  /* 0x00000010552c1825 */ /* 0x004fca00078e002c */
[----:B------:R0:W2:Y:S01]  /*0930*/  @P1 LDG.E.128 R36, desc[UR4][R44.64] ;  /* 0x000000042c241981 */ /* 0x0000a2000c1e1d00 */
[----:B------:R-:W-:Y:S02]  /*0940*/  MOV R88, 0x3f800000 ;  /* 0x3f80000000587802 */ /* 0x000fe40000000f00 */
[----:B-----5:R-:W-:Y:S02]  /*0950*/  SHF.L.U32 R50, R28, 0x10, RZ ;  /* 0x000000101c327819 */ /* 0x020fe400000006ff */
[----:B------:R-:W-:Y:S02]  /*0960*/  SHF.L.U32 R86, R29, 0x10, RZ ;  /* 0x000000101d567819 */ /* 0x000fe400000006ff */
[----:B------:R-:W-:Y:S02]  /*0970*/  IADD3 R119, R85, 0x100, RZ ;  /* 0x0000010055777810 */ /* 0x000fe40007ffe0ff */
[----:B---3--:R-:W-:Y:S02]  /*0980*/  @P0 SHF.L.U32 R88, R46, 0x10, RZ ;  /* 0x000000102e580819 */ /* 0x008fe400000006ff */
[----:B----4-:R-:W-:-:S02]  /*0990*/  SHF.L.U32 R51, R40, 0x10, RZ ;  /* 0x0000001028337819 */ /* 0x010fc400000006ff */
[----:B------:R-:W-:Y:S02]  /*09a0*/  PRMT R78, R40, 0x7632, R78 ;  /* 0x00007632284e7816 */ /* 0x000fe4000000004e */
[C---:B------:R-:W-:Y:S02]  /*09b0*/  SHF.L.U32 R79, R41.reuse, 0x10, RZ ;  /* 0x00000010294f7819 */ /* 0x040fe400000006ff */
[----:B------:R-:W-:Y:S01]  /*09c0*/  PRMT R46, R41, 0x7632, R46 ;  /* 0x00007632292e7816 */ /* 0x000fe2000000002e */
[-C--:B------:R-:W-:Y:S01]  /*09d0*/  FMUL.FTZ R51, R51, R88.reuse ;  /* 0x0000005833337220 */ /* 0x080fe20000410000 */
[----:B------:R-:W-:Y:S01]  /*09e0*/  PRMT R40, R28, 0x7632, R40 ;  /* 0x000076321c287816 */ /* 0x000fe20000000028 */
[----:B------:R-:W-:Y:S01]  /*09f0*/  FMUL.FTZ R79, R79, R88 ;  /* 0x000000584f4f7220 */ /* 0x000fe20000410000 */
[----:B------:R-:W-:Y:S02]  /*0a00*/  SHF.L.U32 R41, R78, 0x10, RZ ;  /* 0x000000104e297819 */ /* 0x000fe400000006ff */
[----:B------:R-:W-:-:S02]  /*0a10*/  SHF.L.U32 R47, R42, 0x10, RZ ;  /* 0x000000102a2f7819 */ /* 0x000fc400000006ff */
[----:B0-----:R-:W-:Y:S02]  /*0a20*/  SHF.L.U32 R45, R43, 0x10, RZ ;  /* 0x000000102b2d7819 */ /* 0x001fe400000006ff */
[----:B------:R-:W-:Y:S01]  /*0a30*/  PRMT R87, R42, 0x7632, R87 ;  /* 0x000076322a577816 */ /* 0x000fe20000000057 */
[----:B------:R-:W-:Y:S01]  /*0a40*/  FMUL.FTZ R101, R51, R50 ;  /* 0x0000003233657220 */ /* 0x000fe20000410000 */
[----:B------:R-:W-:Y:S01]  /*0a50*/  SHF.L.U32 R42, R40, 0x10, RZ ;  /* 0x00000010282a7819 */ /* 0x000fe200000006ff */
[----:B------:R-:W-:Y:S01]  /*0a60*/  FMUL.FTZ R99, R79, R86 ;  /* 0x000000564f637220 */ /* 0x000fe20000410000 */
[-C--:B------:R-:W-:Y:S01]  /*0a70*/  FMUL.FTZ R41, R41, R88.reuse ;  /* 0x0000005829297220 */ /* 0x080fe20000410000 */
[----:B------:R-:W-:Y:S01]  /*0a80*/  SHF.L.U32 R50, R30, 0x10, RZ ;  /* 0x000000101e327819 */ /* 0x000fe200000006ff */
[-C--:B------:R-:W-:Y:S01]  /*0a90*/  FMUL.FTZ R47, R47, R88.reuse ;  /* 0x000000582f2f7220 */ /* 0x080fe20000410000 */
[----:B------:R-:W-:Y:S01]  /*0aa0*/  SHF.L.U32 R86, R31, 0x10, RZ ;  /* 0x000000101f567819 */ /* 0x000fe200000006ff */
[----:B------:R-:W-:Y:S01]  /*0ab0*/  FMUL.FTZ R45, R45, R88 ;  /* 0x000000582d2d7220 */ /* 0x000fe20000410000 */
[----:B--2---:R-:W-:Y:S01]  /*0ac0*/  @P1 SHF.L.U32 R40, R36, 0x10, RZ ;  /* 0x0000001024281819 */ /* 0x004fe200000006ff */
[----:B------:R-:W-:Y:S01]  /*0ad0*/  FMUL.FTZ R93, R41, R42 ;  /* 0x0000002a295d7220 */ /* 0x000fe20000410000 */
[----:B------:R-:W-:-:S02]  /*0ae0*/  PRMT R43, R43, 0x7632, R43 ;  /* 0x000076322b2b7816 */ /* 0x000fc4000000002b */
[----:B------:R-:W-:Y:S01]  /*0af0*/  @P1 SHF.L.U32 R44, R37, 0x10, RZ ;  /* 0x00000010252c1819 */ /* 0x000fe200000006ff */
[----:B------:R-:W-:Y:S01]  /*0b00*/  FMUL.FTZ R95, R47, R50 ;  /* 0x000000322f5f7220 */ /* 0x000fe20000410000 */
[----:B------:R-:W-:Y:S01]  /*0b10*/  PRMT R42, R30, 0x7632, R42 ;  /* 0x000076321e2a7816 */ /* 0x000fe2000000002a */
[----:B------:R-:W-:Y:S01]  /*0b20*/  FMUL.FTZ R97, R45, R86 ;  /* 0x000000562d617220 */ /* 0x000fe20000410000 */
[--C-:B------:R-:W-:Y:S01]  /*0b30*/  @P1 FADD.FTZ R101, R101, R40.reuse ;  /* 0x0000002865651221 */ /* 0x100fe20000010000 */
[----:B------:R-:W-:Y:S01]  /*0b40*/  SHF.L.U32 R87, R87, 0x10, RZ ;  /* 0x0000001057577819 */ /* 0x000fe200000006ff */
[----:B------:R-:W0:Y:S01]  /*0b50*/  LDC.64 R50, c[0x0][0x238] ;  /* 0x00008e00ff327b82 */ /* 0x000e220000000a00 */
[----:B------:R-:W-:Y:S01]  /*0b60*/  PRMT R40, R29, 0x7632, R40 ;  /* 0x000076321d287816 */ /* 0x000fe20000000028 */
[----:B------:R-:W-:Y:S01]  /*0b70*/  @P1 FADD.FTZ R99, R99, R44 ;  /* 0x0000002c63631221 */ /* 0x000fe20000010000 */
[----:B------:R-:W-:Y:S02]  /*0b80*/  PRMT R45, R31, 0x7632, R45 ;  /* 0x000076321f2d7816 */ /* 0x000fe4000000002d */
[----:B------:R-:W-:-:S02]  /*0b90*/  SHF.L.U32 R41, R46, 0x10, RZ ;  /* 0x000000102e297819 */ /* 0x000fc400000006ff */
[----:B------:R-:W-:Y:S02]  /*0ba0*/  SHF.L.U32 R43, R43, 0x10, RZ ;  /* 0x000000102b2b7819 */ /* 0x000fe400000006ff */
[----:B------:R-:W-:Y:S01]  /*0bb0*/  SHF.L.U32 R44, R42, 0x10, RZ ;  /* 0x000000102a2c7819 */ /* 0x000fe200000006ff */
[-C--:B------:R-:W-:Y:S01]  /*0bc0*/  FMUL.FTZ R87, R87, R88.reuse ;  /* 0x0000005857577220 */ /* 0x080fe20000410000 */
[----:B------:R-:W-:Y:S01]  /*0bd0*/  @P1 SHF.L.U32 R42, R38, 0x10, RZ ;  /* 0x00000010262a1819 */ /* 0x000fe200000006ff */
[-C--:B------:R-:W-:Y:S01]  /*0be0*/  FMUL.FTZ R41, R41, R88.reuse ;  /* 0x0000005829297220 */ /* 0x080fe20000410000 */
[----:B------:R-:W-:Y:S01]  /*0bf0*/  SHF.L.U32 R40, R40, 0x10, RZ ;  /* 0x0000001028287819 */ /* 0x000fe200000006ff */
[----:B------:R-:W-:Y:S01]  /*0c00*/  FMUL.FTZ R43, R43, R88 ;  /* 0x000000582b2b7220 */ /* 0x000fe20000410000 */
[----:B------:R-:W-:Y:S01]  /*0c10*/  SHF.L.U32 R46, R45, 0x10, RZ ;  /* 0x000000102d2e7819 */ /* 0x000fe200000006ff */
[--C-:B------:R-:W-:Y:S01]  /*0c20*/  @P1 FADD.FTZ R95, R95, R42.reuse ;  /* 0x0000002a5f5f1221 */ /* 0x100fe20000010000 */
[----:B------:R-:W-:Y:S01]  /*0c30*/  FMUL.FTZ R91, R87, R44 ;  /* 0x0000002c575b7220 */ /* 0x000fe20000410000 */
[----:B------:R-:W-:Y:S01]  /*0c40*/  FMUL.FTZ R89, R41, R40 ;  /* 0x0000002829597220 */ /* 0x000fe20000410000 */
[----:B------:R-:W-:Y:S01]  /*0c50*/  @P1 PRMT R42, R38, 0x7632, R42 ;  /* 0x00007632262a1816 */ /* 0x000fe2000000002a */
[----:B------:R-:W-:Y:S01]  /*0c60*/  FMUL.FTZ R87, R43, R46 ;  /* 0x0000002e2b577220 */ /* 0x000fe20000410000 */
[----:B------:R-:W-:-:S02]  /*0c70*/  @P1 PRMT R40, R36, 0x7632, R40 ;  /* 0x0000763224281816 */ /* 0x000fc40000000028 */
[----:B------:R-:W-:Y:S02]  /*0c80*/  @P1 PRMT R41, R37, 0x7632, R41 ;  /* 0x0000763225291816 */ /* 0x000fe40000000029 */
[C---:B------:R-:W-:Y:S02]  /*0c90*/  @P1 PRMT R43, R39.reuse, 0x7632, R43 ;  /* 0x00007632272b1816 */ /* 0x040fe4000000002b */
[----:B------:R-:W-:Y:S02]  /*0ca0*/  @P1 SHF.L.U32 R44, R42, 0x10, RZ ;  /* 0x000000102a2c1819 */ /* 0x000fe400000006ff */
[----:B------:R-:W-:Y:S02]  /*0cb0*/  @P1 SHF.L.U32 R46, R39, 0x10, RZ ;  /* 0x00000010272e1819 */ /* 0x000fe400000006ff */
[----:B------:R-:W-:Y:S02]  /*0cc0*/  @P1 SHF.L.U32 R40, R40, 0x10, RZ ;  /* 0x0000001028281819 */ /* 0x000fe400000006ff */
[----:B------:R-:W-:-:S02]  /*0cd0*/  @P1 SHF.L.U32 R78, R43, 0x10, RZ ;  /* 0x000000102b4e1819 */ /* 0x000fc400000006ff */
[----:B------:R-:W-:Y:S01]  /*0ce0*/  @P1 SHF.L.U32 R42, R41, 0x10, RZ ;  /* 0x00000010292a1819 */ /* 0x000fe200000006ff */
[----:B------:R-:W-:Y:S01]  /*0cf0*/  @P1 FADD.FTZ R97, R97, R46 ;  /* 0x0000002e61611221 */ /* 0x000fe20000010000 */
[----:B------:R-:W-:Y:S01]  /*0d00*/  @P1 FADD.FTZ R93, R93, R40 ;  /* 0x000000285d5d1221 */ /* 0x000fe20000010000 */
[----:B------:R-:W-:Y:S01]  /*0d10*/  @P1 FADD.FTZ R87, R87, R78 ;  /* 0x0000004e57571221 */ /* 0x000fe20000010000 */
[----:B------:R-:W-:Y:S01]  /*0d20*/  @P1 FADD.FTZ R91, R91, R44 ;  /* 0x0000002c5b5b1221 */ /* 0x000fe20000010000 */
[----:B------:R-:W-:Y:S01]  /*0d30*/  @P1 FADD.FTZ R89, R89, R42 ;  /* 0x0000002a59591221 */ /* 0x000fe20000010000 */
[----:B0-----:R-:W-:Y:S01]  /*0d40*/  IMAD.WIDE.U32 R50, R85, 0x10, R50 ;  /* 0x0000001055327825 */ /* 0x001fe200078e0032 */
[----:B------:R-:W-:Y:S02]  /*0d50*/  F2FP.BF16.F32.PACK_AB R40, R93, R101 ;  /* 0x000000655d28723e */ /* 0x000fe400000010ff */
[----:B------:R-:W-:Y:S01]  /*0d60*/  F2FP.BF16.F32.PACK_AB R43, R87, R97 ;  /* 0x00000061572b723e */ /* 0x000fe200000010ff */
[----:B------:R-:W-:Y:S01]  /*0d70*/  IMAD.WIDE.U32 R44, R119, 0x10, R48 ;  /* 0x00000010772c7825 */ /* 0x000fe200078e0030 */
[----:B------:R-:W-:-:S02]  /*0d80*/  F2FP.BF16.F32.PACK_AB R42, R91, R95 ;  /* 0x0000005f5b2a723e */ /* 0x000fc400000010ff */
[----:B------:R-:W-:-:S05]  /*0d90*/  F2FP.BF16.F32.PACK_AB R41, R89, R99 ;  /* 0x000000635929723e */ /* 0x000fca00000010ff */
[----:B------:R0:W-:Y:S04]  /*0da0*/  STG.E.128 desc[UR4][R50.64], R40 ;  /* 0x0000002832007986 */ /* 0x0001e8000c101d04 */
[----:B------:R-:W2:Y:S01]  /*0db0*/  LDG.E.128 R44, desc[UR4][R44.64] ;  /* 0x000000042c2c7981 */ /* 0x000ea2000c1e1d00 */
[----:B------:R-:W-:-:S04]  /*0dc0*/  @P1 LEA R78, P3, R119, UR8, 0x4 ;  /* 0x00000008774e1c11 */ /* 0x000fc8000f8620ff */
[----:B------:R-:W-:-:S05]  /*0dd0*/  @P1 LEA.HI.X R79, R119, UR9, RZ, 0x4, P3 ;  /* 0x00000009774f1c11 */ /* 0x000fca00098f24ff */
[----:B------:R1:W3:Y:S01]  /*0de0*/  @P1 LDG.E.128 R36, desc[UR4][R78.64] ;  /* 0x000000044e241981 */ /* 0x0002e2000c1e1d00 */
[----:B0-----:R-:W-:Y:S02]  /*0df0*/  PRMT R40, R32, 0x7632, R40 ;  /* 0x0000763220287816 */ /* 0x001fe40000000028 */
[----:B------:R-:W-:Y:S02]  /*0e00*/  SHF.L.U32 R42, R34, 0x10, RZ ;  /* 0x00000010222a7819 */ /* 0x000fe400000006ff */
[----:B------:R-:W-:Y:S02]  /*0e10*/  SHF.L.U32 R40, R40, 0x10, RZ ;  /* 0x0000001028287819 */ /* 0x000fe400000006ff */
[----:B------:R-:W-:Y:S02]  /*0e20*/  SHF.L.U32 R94, R33, 0x10, RZ ;  /* 0x00000010215e7819 */ /* 0x000fe400000006ff */
[----:B------:R-:W-:Y:S02]  /*0e30*/  SHF.L.U32 R86, R32, 0x10, RZ ;  /* 0x0000001020567819 */ /* 0x000fe400000006ff */
[----:B-1----:R-:W-:-:S02]  /*0e40*/  SHF.R.U32.HI R79, RZ, 0x1c, R119 ;  /* 0x0000001cff4f7819 */ /* 0x002fc40000011677 */
[----:B--2---:R-:W-:Y:S02]  /*0e50*/  SHF.L.U32 R41, R46, 0x10, RZ ;  /* 0x000000102e297819 */ /* 0x004fe400000006ff */
[C---:B------:R-:W-:Y:S02]  /*0e60*/  PRMT R92, R44.reuse, 0x7632, R92 ;  /* 0x000076322c5c7816 */ /* 0x040fe4000000005c */
[----:B------:R-:W-:Y:S01]  /*0e70*/  SHF.L.U32 R43, R47, 0x10, RZ ;  /* 0x000000102f2b7819 */ /* 0x000fe200000006ff */
[-C--:B------:R-:W-:Y:S01]  /*0e80*/  FMUL.FTZ R107, R41, R88.reuse ;  /* 0x00000058296b7220 */ /* 0x080fe20000410000 */
[----:B------:R-:W-:Y:S02]  /*0e90*/  SHF.L.U32 R103, R44, 0x10, RZ ;  /* 0x000000102c677819 */ /* 0x000fe400000006ff */
[----:B------:R-:W-:Y:S01]  /*0ea0*/  SHF.L.U32 R44, R35, 0x10, RZ ;  /* 0x00000010232c7819 */ /* 0x000fe200000006ff */
[----:B------:R-:W-:Y:S01]  /*0eb0*/  FMUL.FTZ R43, R43, R88 ;  /* 0x000000582b2b7220 */ /* 0x000fe20000410000 */
[----:B------:R-:W-:-:S02]  /*0ec0*/  SHF.L.U32 R41, R92, 0x10, RZ ;  /* 0x000000105c297819 */ /* 0x000fc400000006ff */
[----:B------:R-:W-:Y:S01]  /*0ed0*/  PRMT R96, R45, 0x7632, R96 ;  /* 0x000076322d607816 */ /* 0x000fe20000000060 */
[----:B------:R-:W-:Y:S01]  /*0ee0*/  FMUL.FTZ R107, R107, R42 ;  /* 0x0000002a6b6b7220 */ /* 0x000fe20000410000 */
[----:B------:R-:W-:Y:S01]  /*0ef0*/  FMUL.FTZ R109, R43, R44 ;  /* 0x0000002c2b6d7220 */ /* 0x000fe20000410000 */
[----:B------:R-:W-:Y:S01]  /*0f00*/  FMUL.FTZ R41, R41, R88 ;  /* 0x0000005829297220 */ /* 0x000fe20000410000 */
[----:B------:R-:W-:Y:S02]  /*0f10*/  PRMT R46, R46, 0x7632, R46 ;  /* 0x000076322e2e7816 */ /* 0x000fe4000000002e */
[----:B------:R-:W-:Y:S02]  /*0f20*/  PRMT R42, R33, 0x7632, R42 ;  /* 0x00007632212a7816 */ /* 0x000fe4000000002a */
[----:B------:R-:W-:Y:S01]  /*0f30*/  SHF.L.U32 R43, R96, 0x10, RZ ;  /* 0x00000010602b7819 */ /* 0x000fe200000006ff */
[----:B------:R-:W-:Y:S01]  /*0f40*/  FMUL.FTZ R111, R41, R40 ;  /* 0x00000028296f7220 */ /* 0x000fe20000410000 */
[----:B------:R-:W-:-:S02]  /*0f50*/  SHF.L.U32 R105, R45, 0x10, RZ ;  /* 0x000000102d697819 */ /* 0x000fc400000006ff */
[----:B------:R-:W-:Y:S01]  /*0f60*/  SHF.L.U32 R42, R42, 0x10, RZ ;  /* 0x000000102a2a7819 */ /* 0x000fe200000006ff */
[-C--:B------:R-:W-:Y:S01]  /*0f70*/  FMUL.FTZ R43, R43, R88.reuse ;  /* 0x000000582b2b7220 */ /* 0x080fe20000410000 */
[----:B------:R-:W-:Y:S02]  /*0f80*/  PRMT R40, R34, 0x7632, R40 ;  /* 0x0000763222287816 */ /* 0x000fe40000000028 */
[----:B------:R-:W-:Y:S02]  /*0f90*/  SHF.L.U32 R41, R46, 0x10, RZ ;  /* 0x000000102e297819 */ /* 0x000fe400000006ff */
[----:B------:R-:W-:Y:S01]  /*0fa0*/  PRMT R47, R47, 0x7632, R47 ;  /* 0x000076322f2f7816 */ /* 0x000fe2000000002f */
[----:B------:R-:W-:Y:S01]  /*0fb0*/  FMUL.FTZ R105, R105, R88 ;  /* 0x0000005869697220 */ /* 0x000fe20000410000 */
[----:B------:R-:W-:Y:S01]  /*0fc0*/  SHF.L.U32 R40, R40, 0x10, RZ ;  /* 0x0000001028287819 */ /* 0x000fe200000006ff */
[----:B------:R-:W-:Y:S01]  /*0fd0*/  FMUL.FTZ R113, R43, R42 ;  /* 0x0000002a2b717220 */ /* 0x000fe20000410000 */
[----:B------:R-:W-:Y:S01]  /*0fe0*/  FMUL.FTZ R41, R41, R88 ;  /* 0x0000005829297220 */ /* 0x000fe20000410000 */
[----:B------:R-:W-:-:S02]  /*0ff0*/  PRMT R42, R35, 0x7632, R42 ;  /* 0x00007632232a7816 */ /* 0x000fc4000000002a */
[----:B------:R-:W-:Y:S01]  /*1000*/  SHF.L.U32 R47, R47, 0x10, RZ ;  /* 0x000000102f2f7819 */ /* 0x000fe200000006ff */
[----:B------:R-:W-:Y:S01]  /*1010*/  FMUL.FTZ R105, R105, R94 ;  /* 0x0000005e69697220 */ /* 0x000fe20000410000 */
[----:B---3--:R-:W-:Y:S01]  /*1020*/  @P1 SHF.L.U32 R44, R37, 0x10, RZ ;  /* 0x00000010252c1819 */ /* 0x008fe200000006ff */
[----:B------:R-:W-:Y:S01]  /*1030*/  FMUL.FTZ R115, R41, R40 ;  /* 0x0000002829737220 */ /* 0x000fe20000410000 */
[----:B------:R-:W-:Y:S01]  /*1040*/  SHF.L.U32 R42, R42, 0x10, RZ ;  /* 0x000000102a2a7819 */ /* 0x000fe200000006ff */
[-C--:B------:R-:W-:Y:S01]  /*1050*/  FMUL.FTZ R103, R103, R88.reuse ;  /* 0x0000005867677220 */ /* 0x080fe20000410000 */
[----:B------:R-:W-:Y:S01]  /*1060*/  @P1 PRMT R40, R36, 0x7632, R40 ;  /* 0x0000763224281816 */ /* 0x000fe20000000028 */
[----:B------:R-:W-:Y:S01]  /*1070*/  FMUL.FTZ R47, R47, R88 ;  /* 0x000000582f2f7220 */ /* 0x000fe20000410000 */
[----:B------:R-:W-:Y:S01]  /*1080*/  @P1 FADD.FTZ R105, R44, R105 ;  /* 0x000000692c691221 */ /* 0x000fe20000010000 */
[----:B------:R-:W-:Y:S01]  /*1090*/  @P1 SHF.L.U32 R50, R36, 0x10, RZ ;  /* 0x0000001024321819 */ /* 0x000fe200000006ff */
[----:B------:R-:W-:Y:S01]  /*10a0*/  FMUL.FTZ R103, R103, R86 ;  /* 0x0000005667677220 */ /* 0x000fe20000410000 */
[----:B------:R-:W-:Y:S01]  /*10b0*/  @P1 SHF.L.U32 R44, R39, 0x10, RZ ;  /* 0x00000010272c1819 */ /* 0x000fe200000006ff */
[----:B------:R-:W-:Y:S01]  /*10c0*/  FMUL.FTZ R117, R47, R42 ;  /* 0x0000002a2f757220 */ /* 0x000fe20000410000 */
[----:B------:R-:W-:-:S02]  /*10d0*/  @P1 SHF.L.U32 R40, R40, 0x10, RZ ;  /* 0x0000001028281819 */ /* 0x000fc400000006ff */
[----:B------:R-:W-:Y:S02]  /*10e0*/  @P1 PRMT R43, R39, 0x7632, R43 ;  /* 0x00007632272b1816 */ /* 0x000fe4000000002b */
[----:B------:R-:W-:Y:S02]  /*10f0*/  @P1 PRMT R41, R37, 0x7632, R41 ;  /* 0x0000763225291816 */ /* 0x000fe40000000029 */
[----:B------:R-:W-:Y:S01]  /*1100*/  @P1 PRMT R42, R38, 0x7632, R42 ;  /* 0x00007632262a1816 */ /* 0x000fe2000000002a */
[----:B------:R-:W-:Y:S01]  /*1110*/  @P1 FADD.FTZ R103, R50, R103 ;  /* 0x0000006732671221 */ /* 0x000fe20000010000 */
[----:B------:R-:W-:Y:S01]  /*1120*/  @P1 FADD.FTZ R109, R44, R109 ;  /* 0x0000006d2c6d1221 */ /* 0x000fe20000010000 */
[----:B------:R-:W-:Y:S01]  /*1130*/  @P1 FADD.FTZ R111, R111, R40 ;  /* 0x000000286f6f1221 */ /* 0x000fe20000010000 */
[----:B------:R-:W-:Y:S02]  /*1140*/  @P1 SHF.L.U32 R50, R38, 0x10, RZ ;  /* 0x0000001026321819 */ /* 0x000fe400000006ff */
[----:B------:R-:W-:-:S02]  /*1150*/  @P1 SHF.L.U32 R44, R43, 0x10, RZ ;  /* 0x000000102b2c1819 */ /* 0x000fc400000006ff */
[----:B------:R-:W-:Y:S02]  /*1160*/  @P1 SHF.L.U32 R42, R42, 0x10, RZ ;  /* 0x000000102a2a1819 */ /* 0x000fe400000006ff */
[----:B------:R-:W-:Y:S02]  /*1170*/  @P1 SHF.L.U32 R40, R41, 0x10, RZ ;  /* 0x0000001029281819 */ /* 0x000fe400000006ff */
[----:B------:R-:W-:Y:S01]  /*1180*/  SHF.L.U32 R86, R119, 0x4, RZ ;  /* 0x0000000477567819 */ /* 0x000fe200000006ff */
[----:B------:R-:W-:Y:S01]  /*1190*/  @P1 FADD.FTZ R107, R50, R107 ;  /* 0x0000006b326b1221 */ /* 0x000fe20000010000 */
[----:B------:R-:W-:Y:S01]  /*11a0*/  @P1 FADD.FTZ R117, R117, R44 ;  /* 0x0000002c75751221 */ /* 0x000fe20000010000 */
[----:B------:R-:W-:Y:S01]  /*11b0*/  @P1 FADD.FTZ R115, R115, R42 ;  /* 0x0000002a73731221 */ /* 0x000fe20000010000 */
[----:B------:R-:W-:Y:S01]  /*11c0*/  @P1 FADD.FTZ R113, R113, R40 ;  /* 0x0000002871711221 */ /* 0x000fe20000010000 */
[----:B------:R-:W-:Y:S02]  /*11d0*/  IADD3 R119, R85, 0x200, RZ ;  /* 0x0000020055777810 */ /* 0x000fe40007ffe0ff */
[----:B------:R-:W-:-:S02]  /*11e0*/  IADD3 R50, P3, R86, UR10, RZ ;  /* 0x0000000a56327c10 */ /* 0x000fc4000ff7e0ff */
[----:B------:R-:W-:Y:S01]  /*11f0*/  F2FP.BF16.F32.PACK_AB R43, R117, R109 ;  /* 0x0000006d752b723e */ /* 0x000fe200000010ff */
[----:B------:R-:W-:Y:S01]  /*1200*/  IMAD.WIDE.U32 R44, R119, 0x10, R48 ;  /* 0x00000010772c7825 */ /* 0x000fe200078e0030 */
[----:B------:R-:W-:Y:S02]  /*1210*/  IADD3.X R51, R79, UR11, RZ, P3, !PT ;  /* 0x0000000b4f337c10 */ /* 0x000fe40009ffe4ff */
[----:B------:R-:W-:Y:S02]  /*1220*/  F2FP.BF16.F32.PACK_AB R42, R115, R107 ;  /* 0x0000006b732a723e */ /* 0x000fe400000010ff */
[----:B------:R-:W-:Y:S02]  /*1230*/  F2FP.BF16.F32.PACK_AB R41, R113, R105 ;  /* 0x000000697129723e */ /* 0x000fe400000010ff */
[----:B------:R-:W-:Y:S02]  /*1240*/  F2FP.BF16.F32.PACK_AB R40, R111, R103 ;  /* 0x000000676f28723e */ /* 0x000fe400000010ff */
[----:B------:R-:W-:-:S03]  /*1250*/  @P1 LEA R48, P3, R119, UR8, 0x4 ;  /* 0x0000000877301c11 */ /* 0x000fc6000f8620ff */
[----:B------:R0:W-:Y:S04]  /*1260*/  STG.E.128 desc[UR4][R50.64], R40 ;  /* 0x0000002832007986 */ /* 0x0001e8000c101d04 */
[----:B------:R-:W2:Y:S01]  /*1270*/  LDG.E.128 R44, desc[UR4][R44.64] ;  /* 0x000000042c2c7981 */ /* 0x000ea2000c1e1d00 */
[----:B------:R-:W-:-:S05]  /*1280*/  @P1 LEA.HI.X R49, R119, UR9, RZ, 0x4, P3 ;  /* 0x0000000977311c11 */ /* 0x000fca00098f24ff */
[----:B------:R2:W3:Y:S01]  /*1290*/  @P1 LDG.E.128 R36, desc[UR4][R48.64] ;  /* 0x0000000430241981 */ /* 0x0004e2000c1e1d00 */
[----:B------:R-:W-:-:S04]  /*12a0*/  FADD.FTZ R78, RZ, R101 ;  /* 0x00000065ff4e7221 */ /* 0x000fc80000010000 */
        /* <DEDUP_REMOVED lines=12> */
[----:B------:R-:W-:Y:S01]  /*1370*/  UMOV UR6, 0xffffffff ;  /* 0xffffffff00067882 */ /* 0x000fe20000000000 */
[----:B--2---:R-:W-:Y:S02]  /*1380*/  SHF.L.U32 R49, R45, 0x10, RZ ;  /* 0x000000102d317819 */ /* 0x004fe400000006ff */
[C---:B0-----:R-:W-:Y:S02]  /*1390*/  SHF.L.U32 R41, R44.reuse, 0x10, RZ ;  /* 0x000000102c297819 */ /* 0x041fe400000006ff */
[C---:B------:R-:W-:Y:S02]  /*13a0*/  PRMT R40, R47.reuse, 0x7632, R40 ;  /* 0x000076322f287816 */ /* 0x040fe40000000028 */
[----:B------:R-:W-:Y:S02]  /*13b0*/  PRMT R44, R44, 0x7632, R44 ;  /* 0x000076322c2c7816 */ /* 0x000fe4000000002c */
[----:B------:R-:W-:Y:S01]  /*13c0*/  SHF.L.U32 R121, R47, 0x10, RZ ;  /* 0x000000102f797819 */ /* 0x000fe200000006ff */
[-C--:B------:R-:W-:Y:S01]  /*13d0*/  FMUL.FTZ R42, R49, R88.reuse ;  /* 0x00000058312a7220 */ /* 0x080fe20000410000 */
[----:B------:R-:W-:Y:S01]  /*13e0*/  SHF.L.U32 R123, R40, 0x10, RZ ;  /* 0x00000010287b7819 */ /* 0x000fe200000006ff */
[-C--:B------:R-:W-:Y:S01]  /*13f0*/  FMUL.FTZ R41, R41, R88.reuse ;  /* 0x0000005829297220 */ /* 0x080fe20000410000 */
[----:B------:R-:W-:Y:S01]  /*1400*/  SHF.L.U32 R43, R44, 0x10, RZ ;  /* 0x000000102c2b7819 */ /* 0x000fe200000006ff */
[----:B------:R-:W-:Y:S01]  /*1410*/  FMUL.FTZ R44, R121, R88 ;  /* 0x00000058792c7220 */ /* 0x000fe20000410000 */
[C---:B------:R-:W-:Y:S01]  /*1420*/  SHF.L.U32 R51, R46.reuse, 0x10, RZ ;  /* 0x000000102e337819 */ /* 0x040fe200000006ff */
[----:B------:R-:W-:Y:S01]  /*1430*/  FMUL.FTZ R121, R11, R42 ;  /* 0x0000002a0b797220 */ /* 0x000fe20000410000 */
[----:B------:R-:W-:Y:S01]  /*1440*/  PRMT R46, R46, 0x7632, R46 ;  /* 0x000076322e2e7816 */ /* 0x000fe2000000002e */
[----:B------:R-:W-:Y:S01]  /*1450*/  FMUL.FTZ R123, R123, R88 ;  /* 0x000000587b7b7220 */ /* 0x000fe20000410000 */
[----:B---3--:R-:W-:Y:S01]  /*1460*/  @P1 PRMT R42, R39, 0x7632, R42 ;  /* 0x00007632272a1816 */ /* 0x008fe2000000002a */
[----:B------:R-:W-:Y:S01]  /*1470*/  FMUL.FTZ R125, R12, R41 ;  /* 0x000000290c7d7220 */ /* 0x000fe20000410000 */
[----:B------:R-:W-:-:S02]  /*1480*/  PRMT R45, R45, 0x7632, R45 ;  /* 0x000076322d2d7816 */ /* 0x000fc4000000002d */
[----:B------:R-:W-:Y:S01]  /*1490*/  SHF.L.U32 R47, R46, 0x10, RZ ;  /* 0x000000102e2f7819 */ /* 0x000fe200000006ff */
[-C--:B------:R-:W-:Y:S01]  /*14a0*/  FMUL.FTZ R46, R43, R88.reuse ;  /* 0x000000582b2e7220 */ /* 0x080fe20000410000 */
[----:B------:R-:W-:Y:S01]  /*14b0*/  @P1 PRMT R41, R36, 0x7632, R41 ;  /* 0x0000763224291816 */ /* 0x000fe20000000029 */
[----:B------:R-:W-:Y:S01]  /*14c0*/  FMUL.FTZ R123, R70, R123 ;  /* 0x0000007b467b7220 */ /* 0x000fe20000410000 */
[----:B------:R-:W-:Y:S02]  /*14d0*/  @P1 SHF.L.U32 R42, R42, 0x10, RZ ;  /* 0x000000102a2a1819 */ /* 0x000fe400000006ff */
[----:B------:R-:W-:Y:S02]  /*14e0*/  SHF.L.U32 R45, R45, 0x10, RZ ;  /* 0x000000102d2d7819 */ /* 0x000fe400000006ff */
[----:B------:R-:W-:Y:S02]  /*14f0*/  @P1 SHF.L.U32 R48, R36, 0x10, RZ ;  /* 0x0000001024301819 */ /* 0x000fe400000006ff */
[----:B------:R-:W-:Y:S01]  /*1500*/  @P1 SHF.L.U32 R50, R37, 0x10, RZ ;  /* 0x0000001025321819 */ /* 0x000fe200000006ff */
[----:B------:R-:W-:Y:S01]  /*1510*/  FMUL.FTZ R51, R51, R88 ;  /* 0x0000005833337220 */ /* 0x000fe20000410000 */
[----:B------:R-:W-:Y:S01]  /*1520*/  @P1 SHF.L.U32 R41, R41, 0x10, RZ ;  /* 0x0000001029291819 */ /* 0x000fe200000006ff */
[----:B------:R-:W-:Y:S01]  /*1530*/  FMUL.FTZ R46, R67, R46 ;  /* 0x0000002e432e7220 */ /* 0x000fe20000410000 */
[----:B------:R-:W-:Y:S01]  /*1540*/  @P1 FADD.FTZ R123, R123, R42 ;  /* 0x0000002a7b7b1221 */ /* 0x000fe20000010000 */
[-C--:B------:R-:W-:Y:S01]  /*1550*/  FMUL.FTZ R49, R45, R88.reuse ;  /* 0x000000582d317220 */ /* 0x080fe20000410000 */
[----:B------:R-:W-:Y:S01]  /*1560*/  FMUL.FTZ R40, R47, R88 ;  /* 0x000000582f287220 */ /* 0x000fe20000410000 */
[----:B------:R-:W-:Y:S01]  /*1570*/  @P1 FADD.FTZ R125, R48, R125 ;  /* 0x0000007d307d1221 */ /* 0x000fe20000010000 */
[----:B------:R-:W-:Y:S01]  /*1580*/  FADD.FTZ R42, R78, R115 ;  /* 0x000000734e2a7221 */ /* 0x000fe20000010000 */
[----:B------:R-:W-:Y:S01]  /*1590*/  @P1 SHF.L.U32 R88, R38, 0x10, RZ ;  /* 0x0000001026581819 */ /* 0x000fe200000006ff */
[----:B------:R-:W-:Y:S01]  /*15a0*/  @P1 FADD.FTZ R121, R50, R121 ;  /* 0x0000007932791221 */ /* 0x000fe20000010000 */
[----:B------:R-:W-:Y:S01]  /*15b0*/  @P1 SHF.L.U32 R48, R39, 0x10, RZ ;  /* 0x0000001027301819 */ /* 0x000fe200000006ff */
[----:B------:R-:W-:Y:S01]  /*15c0*/  FMUL.FTZ R51, R10, R51 ;  /* 0x000000330a337220 */ /* 0x000fe20000410000 */
[----:B------:R-:W-:Y:S01]  /*15d0*/  FMUL.FTZ R47, R9, R44 ;  /* 0x0000002c092f7220 */ /* 0x000fe20000410000 */
[--C-:B------:R-:W-:Y:S01]  /*15e0*/  @P1 FADD.FTZ R46, R46, R41.reuse ;  /* 0x000000292e2e1221 */ /* 0x100fe20000010000 */
[----:B------:R-:W0:Y:S01]  /*15f0*/  S2R R50, SR_TID.X ;  /* 0x0000000000327919 */ /* 0x000e220000002100 */
[----:B------:R-:W-:Y:S01]  /*1600*/  @P1 PRMT R41, R37, 0x7632, R41 ;  /* 0x0000763225291816 */ /* 0x000fe20000000029 */
[----:B------:R-:W-:Y:S01]  /*1610*/  FADD.FTZ R44, R42, R109 ;  /* 0x0000006d2a2c7221 */ /* 0x000fe20000010000 */
[----:B------:R-:W-:Y:S01]  /*1620*/  @P1 PRMT R43, R38, 0x7632, R43 ;  /* 0x00007632262b1816 */ /* 0x000fe2000000002b */
[----:B------:R-:W-:Y:S01]  /*1630*/  @P1 FADD.FTZ R51, R88, R51 ;  /* 0x0000003358331221 */ /* 0x000fe20000010000 */
[----:B------:R-:W-:Y:S01]  /*1640*/  @P1 FADD.FTZ R47, R48, R47 ;  /* 0x0000002f302f1221 */ /* 0x000fe20000010000 */
[----:B------:R-:W-:Y:S01]  /*1650*/  SHF.L.U32 R78, R119, 0x4, RZ ;  /* 0x00000004774e7819 */ /* 0x000fe200000006ff */
[----:B------:R-:W-:Y:S01]  /*1660*/  FADD.FTZ R92, R44, R117 ;  /* 0x000000752c5c7221 */ /* 0x000fe20000010000 */
[----:B------:R-:W-:Y:S01]  /*1670*/  SHF.R.U32.HI R48, RZ, 0x1c, R119 ;  /* 0x0000001cff307819 */ /* 0x000fe20000011677 */
[----:B------:R-:W-:Y:S01]  /*1680*/  FMUL.FTZ R119, R69, R40 ;  /* 0x0000002845777220 */ /* 0x000fe20000410000 */
[----:B------:R-:W-:Y:S01]  /*1690*/  @P1 SHF.L.U32 R42, R41, 0x10, RZ ;  /* 0x00000010292a1819 */ /* 0x000fe200000006ff */
[----:B------:R-:W-:Y:S01]  /*16a0*/  FMUL.FTZ R49, R68, R49 ;  /* 0x0000003144317220 */ /* 0x000fe20000410000 */
[----:B------:R-:W-:Y:S01]  /*16b0*/  @P1 SHF.L.U32 R88, R43, 0x10, RZ ;  /* 0x000000102b581819 */ /* 0x000fe200000006ff */
[----:B------:R-:W-:Y:S01]  /*16c0*/  FADD.FTZ R41, R92, R125 ;  /* 0x0000007d5c297221 */ /* 0x000fe20000010000 */
[----:B------:R-:W-:Y:S01]  /*16d0*/  IADD3 R44, P3, R78, UR10, RZ ;  /* 0x0000000a4e2c7c10 */ /* 0x000fe2000ff7e0ff */
[----:B------:R-:W-:-:S02]  /*16e0*/  @P1 FADD.FTZ R49, R49, R42 ;  /* 0x0000002a31311221 */ /* 0x000fc40000010000 */
[----:B------:R-:W-:Y:S01]  /*16f0*/  @P1 FADD.FTZ R119, R119, R88 ;  /* 0x0000005877771221 */ /* 0x000fe20000010000 */
[----:B------:R-:W-:Y:S01]  /*1700*/  FADD.FTZ R88, R41, R46 ;  /* 0x0000002e29587221 */ /* 0x000fe20000010000 */
[----:B------:R-:W-:Y:S02]  /*1710*/  IADD3.X R45, R48, UR11, RZ, P3, !PT ;  /* 0x0000000b302d7c10 */ /* 0x000fe40009ffe4ff */
[----:B------:R-:W-:Y:S02]  /*1720*/  F2FP.BF16.F32.PACK_AB R43, R123, R47 ;  /* 0x0000002f7b2b723e */ /* 0x000fe400000010ff */
[----:B------:R-:W-:Y:S02]  /*1730*/  F2FP.BF16.F32.PACK_AB R42, R119, R51 ;  /* 0x00000033772a723e */ /* 0x000fe400000010ff */
[----:B------:R-:W-:Y:S02]  /*1740*/  F2FP.BF16.F32.PACK_AB R41, R49, R121 ;  /* 0x000000793129723e */ /* 0x000fe400000010ff */
[----:B------:R-:W-:Y:S01]  /*1750*/  F2FP.BF16.F32.PACK_AB R40, R46, R125 ;  /* 0x0000007d2e28723e */ /* 0x000fe200000010ff */
[----:B------:R-:W-:-:S04]  /*1760*/  FADD.FTZ R88, R88, R121 ;  /* 0x0000007958587221 */ /* 0x000fc80000010000 */
[----:B------:R1:W-:Y:S01]  /*1770*/  STG.E.128 desc[UR4][R44.64], R40 ;  /* 0x000000282c007986 */ /* 0x0003e2000c101d04 */
[----:B------:R-:W-:Y:S01]  /*1780*/  FADD.FTZ R88, R88, R49 ;  /* 0x0000003158587221 */ /* 0x000fe20000010000 */
[----:B------:R-:W-:-:S03]  /*1790*/  LOP3.LUT P1, RZ, R90, 0xff, RZ, 0xc0, !PT ;  /* 0x000000ff5aff7812 */ /* 0x000fc6000782c0ff */
[----:B------:R-:W-:Y:S01]  /*17a0*/  FADD.FTZ R88, R88, R51 ;  /* 0x0000003358587221 */ /* 0x000fe20000010000 */
[----:B0-----:R-:W-:-:S03]  /*17b0*/  SHF.R.U32.HI R90, RZ, 0x5, R50 ;  /* 0x00000005ff5a7819 */ /* 0x001fc60000011632 */
[----:B------:R-:W-:Y:S01]  /*17c0*/  FADD.FTZ R92, R88, R119 ;  /* 0x00000077585c7221 */ /* 0x000fe20000010000 */
[----:B------:R-:W-:-:S03]  /*17d0*/  LOP3.LUT R88, R90, 0x7fffff8, RZ, 0xc0, !PT ;  /* 0x07fffff85a587812 */ /* 0x000fc600078ec0ff */
[----:B------:R-:W-:Y:S01]  /*17e0*/  FADD.FTZ R92, R92, R47 ;  /* 0x0000002f5c5c7221 */ /* 0x000fe20000010000 */
[----:B------:R-:W-:Y:S02]  /*17f0*/  LOP3.LUT P3, RZ, R50, 0x1f, RZ, 0xc0, !PT ;  /* 0x0000001f32ff7812 */ /* 0x000fe4000786c0ff */
[----:B------:R-:W-:Y:S01]  /*1800*/  @!P1 IADD3 R88, R88, 0x8, RZ ;  /* 0x0000000858589810 */ /* 0x000fe20007ffe0ff */
[----:B------:R-:W-:Y:S01]  /*1810*/  FADD.FTZ R92, R92, R123 ;  /* 0x0000007b5c5c7221 */ /* 0x000fe20000010000 */
[----:B-1----:R-:W-:Y:S09]  /*1820*/  BRA.DIV UR6, `(.L_x_414) ;  /* 0x0000000e06f07947 */ /* 0x002ff2000b800000 */
        /* <DEDUP_REMOVED lines=16> */
[----:B------:R-:W-:Y:S01]  /*1930*/  FFMA.FTZ R41, R92, R92, R41 ;  /* 0x0000005c5c297223 */ /* 0x000fe20000010029 */
[----:B------:R-:W-:-:S03]  /*1940*/  FADD.FTZ R92, -R40, R89 ;  /* 0x00000059285c7221 */ /* 0x000fc60000010100 */
[----:B------:R-:W-:Y:S01]  /*1950*/  FFMA.FTZ R41, R42, R42, R41 ;  /* 0x0000002a2a297223 */ /* 0x000fe20000010029 */
[----:B------:R-:W-:-:S03]  /*1960*/  FADD.FTZ R42, -R40, R95 ;  /* 0x0000005f282a7221 */ /* 0x000fc60000010100 */
        /* <DEDUP_REMOVED lines=48> */
.L_x_426:
[----:B------:R-:W2:Y:S01]  /*1c70*/  @!P3 S2R R42, SR_CgaCtaId ;  /* 0x00000000002ab919 */ /* 0x000ea20000008800 */
[----:B------:R-:W-:Y:S01]  /*1c80*/  LOP3.LUT R43, R50, 0x1f, RZ, 0xc0, !PT ;  /* 0x0000001f322b7812 */ /* 0x000fe200078ec0ff */
[----:B------:R-:W-:Y:S05]  /*1c90*/  WARPSYNC.ALL ;  /* 0x0000000000007948 */ /* 0x000fea0003800000 */
[----:B------:R-:W-:Y:S02]  /*1ca0*/  ISETP.GT.U32.AND P4, PT, R43, 0x7, PT ;  /* 0x000000072b00780c */ /* 0x000fe40003f84070 */
[----:B------:R-:W-:Y:S02]  /*1cb0*/  @!P3 MOV R41, 0x400 ;  /* 0x000004000029b802 */ /* 0x000fe40000000f00 */
[----:B------:R-:W-:-:S09]  /*1cc0*/  LOP3.LUT R45, R90, 0x7, RZ, 0xc0, !PT ;  /* 0x000000075a2d7812 */ /* 0x000fd200078ec0ff */
[----:B------:R-:W3:Y:S01]  /*1cd0*/  @!P4 S2R R96, SR_CgaCtaId ;  /* 0x000000000060c919 */ /* 0x000ee20000008800 */
[----:B--2---:R-:W-:Y:S02]  /*1ce0*/  @!P3 LEA R42, R42, R41, 0x18 ;  /* 0x000000292a2ab211 */ /* 0x004fe400078ec0ff */
[C---:B------:R-:W-:Y:S02]  /*1cf0*/  @!P3 IADD3 R41, R88.reuse, R45, RZ ;  /* 0x0000002d5829b210 */ /* 0x040fe40007ffe0ff */
[----:B------:R-:W-:Y:S02]  /*1d00*/  @!P4 IADD3 R88, R88, R43, RZ ;  /* 0x0000002b5858c210 */ /* 0x000fe40007ffe0ff */
[----:B------:R-:W-:Y:S01]  /*1d10*/  @!P3 LEA R44, R41, R42, 0x3 ;  /* 0x0000002a292cb211 */ /* 0x000fe200078e18ff */
[----:B-1----:R-:W-:Y:S01]  /*1d20*/  FADD.FTZ R41, R92, R94 ;  /* 0x0000005e5c297221 */ /* 0x002fe20000010000 */
[----:B------:R-:W-:-:S04]  /*1d30*/  @!P4 MOV R42, 0x400 ;  /* 0x00000400002ac802 */ /* 0x000fc80000000f00 */
[----:B------:R-:W-:Y:S01]  /*1d40*/  @!P3 STS.64 [R44], R40 ;  /* 0x000000282c00b388 */ /* 0x000fe20000000a00 */
[----:B------:R-:W-:Y:S01]  /*1d50*/  BAR.SYNC.DEFER_BLOCKING 0x0 ;  /* 0x0000000000007b1d */ /* 0x000fe20000010000 */
[----:B------:R-:W-:Y:S02]  /*1d60*/  LOP3.LUT P3, RZ, R45, 0x1f, R50, 0xf8, !PT ;  /* 0x0000001f2dff7812 */ /* 0x000fe4000786f832 */
[----:B---3--:R-:W-:-:S04]  /*1d70*/  @!P4 LEA R42, R96, R42, 0x18 ;  /* 0x0000002a602ac211 */ /* 0x008fc800078ec0ff */
[----:B------:R-:W-:Y:S02]  /*1d80*/  @!P4 LEA R90, R88, R42, 0x3 ;  /* 0x0000002a585ac211 */ /* 0x000fe400078e18ff */
[----:B------:R-:W-:Y:S02]  /*1d90*/  CS2R R42, SRZ ;  /* 0x00000000002a7805 */ /* 0x000fe4000001ff00 */
[----:B------:R-:W-:Y:S02]  /*1da0*/  MOV R88, RZ ;  /* 0x000000ff00587202 */ /* 0x000fe40000000f00 */
[----:B------:R-:W-:-:S05]  /*1db0*/  @!P4 MOV R88, 0x300 ;  /* 0x000003000058c802 */ /* 0x000fca0000000f00 */
[----:B0-----:R-:W0:Y:S04]  /*1dc0*/  SHFL.DOWN PT, R92, R88, 0x4, 0x1f ;  /* 0x08801f00585c7f89 */ /* 0x001e2800000e0000 */
[----:B------:R1:W2:Y:S01]  /*1dd0*/  @!P4 LDS.64 R42, [R90] ;  /* 0x000000005a2ac984 */ /* 0x0002a20000000a00 */
[----:B------:R-:W-:Y:S02]  /*1de0*/  IADD3 R78, P4, R78, UR14, RZ ;  /* 0x0000000e4e4e7c10 */ /* 0x000fe4000ff9e0ff */
[-C--:B-1----:R-:W-:Y:S02]  /*1df0*/  I2FP.F32.S32 R90, R88.reuse ;  /* 0x00000058005a7245 */ /* 0x082fe40000201400 */
[----:B0-----:R-:W-:Y:S02]  /*1e00*/  IADD3 R96, R92, R88, RZ ;  /* 0x000000585c607210 */ /* 0x001fe40007ffe0ff */
[----:B------:R-:W-:-:S02]  /*1e10*/  I2FP.F32.S32 R92, R92 ;  /* 0x0000005c005c7245 */ /* 0x000fc40000201400 */
[----:B------:R-:W-:Y:S01]  /*1e20*/  I2FP.F32.S32 R40, R96 ;  /* 0x0000006000287245 */ /* 0x000fe20000201400 */
[----:B------:R-:W0:Y:S03]  /*1e30*/  SHFL.DOWN PT, R41, R96, 0x2, 0x1f ;  /* 0x08401f0060297f89 */ /* 0x000e2600000e0000 */
[----:B------:R-:W1:Y:S01]  /*1e40*/  MUFU.RCP R98, R40 ;  /* 0x0000002800627308 */ /* 0x000e620000001000 */
[----:B--2---:R-:W2:Y:S04]  /*1e50*/  SHFL.DOWN PT, R94, R42, 0x4, 0x1f ;  /* 0x08801f002a5e7f89 */ /* 0x004ea800000e0000 */
[----:B------:R-:W3:Y:S01]  /*1e60*/  SHFL.DOWN PT, R44, R43, 0x4, 0x1f ;  /* 0x08801f002b2c7f89 */ /* 0x000ee200000e0000 */
[----:B0-----:R-:W-:Y:S01]  /*1e70*/  IADD3 R96, R96, R41, RZ ;  /* 0x0000002960607210 */ /* 0x001fe20007ffe0ff */
[C---:B--2---:R-:W-:Y:S01]  /*1e80*/  FMUL.FTZ R100, R94.reuse, R92 ;  /* 0x0000005c5e647220 */ /* 0x044fe20000410000 */
[----:B------:R-:W-:-:S03]  /*1e90*/  FADD.FTZ R94, -R94, R42 ;  /* 0x0000002a5e5e7221 */ /* 0x000fc60000010100 */
[----:B------:R-:W-:Y:S01]  /*1ea0*/  FFMA.FTZ R100, R90, R42, R100 ;  /* 0x0000002a5a647223 */ /* 0x000fe20000010064 */
[----:B------:R-:W-:Y:S01]  /*1eb0*/  FMUL.FTZ R94, R94, R94 ;  /* 0x0000005e5e5e7220 */ /* 0x000fe20000410000 */
[----:B---3--:R-:W-:Y:S01]  /*1ec0*/  FADD.FTZ R43, R44, R43 ;  /* 0x0000002b2c2b7221 */ /* 0x008fe20000010000 */
[----:B------:R-:W-:Y:S01]  /*1ed0*/  I2FP.F32.S32 R42, R96 ;  /* 0x00000060002a7245 */ /* 0x000fe20000201400 */
[----:B-1----:R-:W-:Y:S01]  /*1ee0*/  FMUL.FTZ R100, R98, R100 ;  /* 0x0000006462647220 */ /* 0x002fe20000410000 */
[----:B------:R-:W-:Y:S02]  /*1ef0*/  FMUL.FTZ R94, R94, R90 ;  /* 0x0000005a5e5e7220 */ /* 0x000fe40000410000 */
[----:B------:R-:W0:Y:S02]  /*1f00*/  MUFU.RCP R90, R42 ;  /* 0x0000002a005a7308 */ /* 0x000e240000001000 */
[----:B------:R-:W1:Y:S01]  /*1f10*/  SHFL.DOWN PT, R88, R100, 0x2, 0x1f ;  /* 0x08401f0064587f89 */ /* 0x000e6200000e0000 */
[----:B------:R-:W-:Y:S01]  /*1f20*/  FMUL.FTZ R94, R94, R92 ;  /* 0x0000005c5e5e7220 */ /* 0x000fe20000410000 */
[----:B------:R-:W-:-:S03]  /*1f30*/  I2FP.F32.S32 R92, R41 ;  /* 0x00000029005c7245 */ /* 0x000fc60000201400 */
[----:B------:R-:W-:Y:S02]  /*1f40*/  FFMA.FTZ R43, R98, R94, R43 ;  /* 0x0000005e622b7223 */ /* 0x000fe4000001002b */
[----:B------:R-:W2:Y:S04]  /*1f50*/  SHFL.DOWN PT, R94, R96, 0x1, 0x1f ;  /* 0x08201f00605e7f89 */ /* 0x000ea800000e0000 */
[----:B------:R-:W3:Y:S01]  /*1f60*/  SHFL.DOWN PT, R44, R43, 0x2, 0x1f ;  /* 0x08401f002b2c7f89 */ /* 0x000ee200000e0000 */
[----:B-1----:R-:W-:Y:S01]  /*1f70*/  FMUL.FTZ R41, R88, R92 ;  /* 0x0000005c58297220 */ /* 0x002fe20000410000 */
[----:B------:R-:W-:-:S03]  /*1f80*/  FADD.FTZ R88, R100, -R88 ;  /* 0x8000005864587221 */ /* 0x000fc60000010000 */
[----:B------:R-:W-:Y:S01]  /*1f90*/  FFMA.FTZ R100, R40, R100, R41 ;  /* 0x0000006428647223 */ /* 0x000fe20000010029 */
[----:B------:R-:W-:Y:S01]  /*1fa0*/  FMUL.FTZ R41, R88, R88 ;  /* 0x0000005858297220 */ /* 0x000fe20000410000 */
[----:B--2---:R-:W-:Y:S02]  /*1fb0*/  IADD3 R96, R96, R94, RZ ;  /* 0x0000005e60607210 */ /* 0x004fe40007ffe0ff */
[----:B0-----:R-:W-:Y:S01]  /*1fc0*/  FMUL.FTZ R100, R90, R100 ;  /* 0x000000645a647220 */ /* 0x001fe20000410000 */
[----:B------:R-:W-:Y:S01]  /*1fd0*/  FMUL.FTZ R41, R40, R41 ;  /* 0x0000002928297220 */ /* 0x000fe20000410000 */
[----:B------:R-:W-:Y:S01]  /*1fe0*/  I2FP.F32.S32 R94, R94 ;  /* 0x0000005e005e7245 */ /* 0x000fe20000201400 */
[----:B---3--:R-:W-:Y:S01]  /*1ff0*/  FADD.FTZ R43, R43, R44 ;  /* 0x0000002c2b2b7221 */ /* 0x008fe20000010000 */
[----:B------:R-:W-:Y:S01]  /*2000*/  I2FP.F32.S32 R96, R96 ;  /* 0x0000006000607245 */ /* 0x000fe20000201400 */
[----:B------:R-:W0:Y:S01]  /*2010*/  SHFL.DOWN PT, R40, R100, 0x1, 0x1f ;  /* 0x08201f0064287f89 */ /* 0x000e2200000e0000 */
[----:B------:R-:W-:-:S04]  /*2020*/  FMUL.FTZ R41, R41, R92 ;  /* 0x0000005c29297220 */ /* 0x000fc80000410000 */
[----:B------:R-:W-:Y:S01]  /*2030*/  FFMA.FTZ R41, R90, R41, R43 ;  /* 0x000000295a297223 */ /* 0x000fe2000001002b */
[----:B------:R-:W1:Y:S04]  /*2040*/  MUFU.RCP R96, R96 ;  /* 0x0000006000607308 */ /* 0x000e680000001000 */
[----:B------:R-:W2:Y:S01]  /*2050*/  SHFL.DOWN PT, R44, R41, 0x1, 0x1f ;  /* 0x08201f00292c7f89 */ /* 0x000ea200000e0000 */
[----:B0-----:R-:W-:Y:S01]  /*2060*/  FADD.FTZ R43, R100, -R40 ;  /* 0x80000028642b7221 */ /* 0x001fe20000010000 */
[----:B------:R-:W-:-:S03]  /*2070*/  FMUL.FTZ R40, R40, R94 ;  /* 0x0000005e28287220 */ /* 0x000fc60000410000 */
[----:B------:R-:W-:Y:S01]  /*2080*/  FMUL.FTZ R43, R43, R43 ;  /* 0x0000002b2b2b7220 */ /* 0x000fe20000410000 */
[----:B------:R-:W-:-:S03]  /*2090*/  FFMA.FTZ R40, R42, R100, R40 ;  /* 0x000000642a287223 */ /* 0x000fc60000010028 */
[----:B------:R-:W-:Y:S01]  /*20a0*/  FMUL.FTZ R42, R42, R43 ;  /* 0x0000002b2a2a7220 */ /* 0x000fe20000410000 */
[----:B-1----:R-:W-:Y:S01]  /*20b0*/  FMUL.FTZ R88, R96, R40 ;  /* 0x0000002860587220 */ /* 0x002fe20000410000 */
[----:B--2---:R-:W-:Y:S02]  /*20c0*/  FADD.FTZ R43, R41, R44 ;  /* 0x0000002c292b7221 */ /* 0x004fe40000010000 */
[----:B------:R-:W-:Y:S01]  /*20d0*/  FMUL.FTZ R42, R42, R94 ;  /* 0x0000005e2a2a7220 */ /* 0x000fe20000410000 */
[----:B------:R-:W0:Y:S01]  /*20e0*/  LDC R44, c[0x0][0x2d8] ;  /* 0x0000b600ff2c7b82 */ /* 0x000e220000000800 */
[----:B------:R-:W1:Y:S02]  /*20f0*/  SHFL.IDX PT, R45, R88, RZ, 0x1f ;  /* 0x00001fff582d7589 */ /* 0x000e6400000e0000 */
[----:B------:R-:W-:-:S05]  /*2100*/  FFMA.FTZ R96, R96, R42, R43 ;  /* 0x0000002a60607223 */ /* 0x000fca000001002b */
[----:B------:R-:W2:Y:S01]  /*2110*/  @!P3 LDC.64 R42, c[0x0][0x250] ;  /* 0x00009400ff2abb82 */ /* 0x000ea20000000a00 */
[----:B------:R-:W0:Y:S01]  /*2120*/  SHFL.IDX PT, R96, R96, RZ, 0x1f ;  /* 0x00001fff60607589 */ /* 0x000e2200000e0000 */
[----:B-1----:R-:W-:-:S05]  /*2130*/  FMUL.FTZ R40, R45, R45 ;  /* 0x0000002d2d287220 */ /* 0x002fca0000410000 */
[----:B------:R-:W-:Y:S01]  /*2140*/  FSEL R41, R40, RZ, P2 ;  /* 0x000000ff28297208 */ /* 0x000fe20001000000 */
[----:B--2---:R-:W-:-:S04]  /*2150*/  @!P3 IMAD.WIDE R42, R54, 0x4, R42 ;  /* 0x00000004362ab825 */ /* 0x004fc800078e022a */
[----:B0-----:R-:W-:Y:S01]  /*2160*/  FFMA.FTZ R40, R96, UR12, R44 ;  /* 0x0000000c60287c23 */ /* 0x001fe2000801002c */
[----:B------:R-:W-:-:S03]  /*2170*/  FSEL R44, R45, RZ, !P2 ;  /* 0x000000ff2d2c7208 */ /* 0x000fc60005000000 */
[----:B------:R-:W-:Y:S01]  /*2180*/  FADD.FTZ R90, R40, R41 ;  /* 0x00000029285a7221 */ /* 0x000fe20000010000 */
[----:B------:R0:W-:Y:S01]  /*2190*/  @!P3 STG.E desc[UR4][R42.64], R45 ;  /* 0x0000002d2a00b986 */ /* 0x0001e2000c101904 */
[----:B------:R-:W1:Y:S01]  /*21a0*/  @!P3 LDC.64 R40, c[0x0][0x258] ;  /* 0x00009600ff28bb82 */ /* 0x000e620000000a00 */
[C---:B------:R-:W-:Y:S01]  /*21b0*/  FADD.FTZ R50, -R44.reuse, R89 ;  /* 0x000000592c327221 */ /* 0x040fe20000010100 */
[C---:B------:R-:W-:Y:S01]  /*21c0*/  FADD.FTZ R101, -R44.reuse, R101 ;  /* 0x000000652c657221 */ /* 0x040fe20000010100 */
[C---:B------:R-:W-:Y:S01]  /*21d0*/  FADD.FTZ R93, -R44.reuse, R93 ;  /* 0x0000005d2c5d7221 */ /* 0x040fe20000010100 */
[----:B------:R-:W2:Y:S01]  /*21e0*/  MUFU.RSQ R90, R90 ;  /* 0x0000005a005a7308 */ /* 0x000ea20000001400 */
[C---:B------:R-:W-:Y:S01]  /*21f0*/  FADD.FTZ R92, -R44.reuse, R125 ;  /* 0x0000007d2c5c7221 */ /* 0x040fe20000010100 */
[C---:B------:R-:W-:Y:S01]  /*2200*/  FADD.FTZ R125, -R44.reuse, R46 ;  /* 0x0000002e2c7d7221 */ /* 0x040fe20000010100 */
[C---:B------:R-:W-:Y:S01]  /*2210*/  FADD.FTZ R95, -R44.reuse, R95 ;  /* 0x0000005f2c5f7221 */ /* 0x040fe20000010100 */
[----:B------:R-:W3:Y:S01]  /*2220*/  LDC.64 R88, c[0x0][0x2b8] ;  /* 0x0000ae00ff587b82 */ /* 0x000ee20000000a00 */
        /* <DEDUP_REMOVED lines=12> */
[C---:B--2---:R-:W-:Y:S01]  /*22f0*/  FMUL.FTZ R96, R90.reuse, R101 ;  /* 0x000000655a607220 */ /* 0x044fe20000410000 */
[----:B------:R-:W-:Y:S01]  /*2300*/  FMUL.FTZ R46, R90, R93 ;  /* 0x0000005d5a2e7220 */ /* 0x000fe20000410000 */
[----:B------:R-:W-:Y:S01]  /*2310*/  FADD.FTZ R117, -R44, R117 ;  /* 0x000000752c757221 */ /* 0x000fe20000010100 */
[----:B-1----:R-:W-:-:S04]  /*2320*/  @!P3 IMAD.WIDE R40, R54, 0x4, R40 ;  /* 0x000000043628b825 */ /* 0x002fc800078e0228 */
[----:B------:R-:W-:Y:S01]  /*2330*/  FFMA.FTZ R96, R96, R8, R25 ;  /* 0x0000000860607223 */ /* 0x000fe20000010019 */
[----:B0-----:R-:W-:Y:S01]  /*2340*/  FFMA.FTZ R45, R46, R72, R55 ;  /* 0x000000482e2d7223 */ /* 0x001fe20000010037 */
[C---:B------:R-:W-:Y:S01]  /*2350*/  FADD.FTZ R121, -R44.reuse, R121 ;  /* 0x000000792c797221 */ /* 0x040fe20000010100 */
[C---:B------:R-:W-:Y:S01]  /*2360*/  FADD.FTZ R49, -R44.reuse, R49 ;  /* 0x000000312c317221 */ /* 0x040fe20000010100 */
[C---:B------:R-:W-:Y:S01]  /*2370*/  FADD.FTZ R51, -R44.reuse, R51 ;  /* 0x000000332c337221 */ /* 0x040fe20000010100 */
[C---:B------:R-:W-:Y:S01]  /*2380*/  FADD.FTZ R119, -R44.reuse, R119 ;  /* 0x000000772c777221 */ /* 0x040fe20000010100 */
[----:B------:R-:W-:Y:S01]  /*2390*/  FADD.FTZ R123, -R44, R123 ;  /* 0x0000007b2c7b7221 */ /* 0x000fe20000010100 */
        /* <DEDUP_REMOVED lines=10> */
[----:B------:R0:W-:Y:S01]  /*2440*/  @!P3 STG.E desc[UR4][R40.64], R90 ;  /* 0x0000005a2800b986 */ /* 0x0001e2000c101904 */
        /* <DEDUP_REMOVED lines=14> */
[----:B---3--:R-:W-:Y:S01]  /*2530*/  IMAD.WIDE.U32 R88, R85, 0x10, R88 ;  /* 0x0000001055587825 */ /* 0x008fe200078e0058 */
[----:B0-----:R-:W-:-:S03]  /*2540*/  F2FP.BF16.F32.PACK_AB R40, R45, R96 ;  /* 0x000000602d28723e */ /* 0x001fc600000010ff */
        /* <DEDUP_REMOVED lines=9> */
[----:B------:R-:W-:Y:S01]  /*25e0*/  FFMA.FTZ R51, R94, R76, R59 ;  /* 0x0000004c5e337223 */ /* 0x000fe2000001003b */
[----:B------:R-:W-:Y:S01]  /*25f0*/  FFMA.FTZ R44, R44, R4, R21 ;  /* 0x000000042c2c7223 */ /* 0x000fe20000010015 */
[----:B------:R-:W-:Y:S01]  /*2600*/  FFMA.FTZ R47, R106, R0, R17 ;  /* 0x000000006a2f7223 */ /* 0x000fe20000010011 */
[----:B------:R-:W-:Y:S01]  /*2610*/  FFMA.FTZ R94, R117, R77, R62 ;  /* 0x0000004d755e7223 */ /* 0x000fe2000001003e */
[----:B------:R-:W-:Y:S01]  /*2620*/  F2FP.BF16.F32.PACK_AB R46, R85, R46 ;  /* 0x0000002e552e723e */ /* 0x000fe200000010ff */
[----:B------:R-:W-:Y:S01]  /*2630*/  FFMA.FTZ R108, R108, R52, R13 ;  /* 0x000000346c6c7223 */ /* 0x000fe2000001000d */
[----:B------:R-:W-:Y:S01]  /*2640*/  F2FP.BF16.F32.PACK_AB R45, R90, R45 ;  /* 0x0000002d5a2d723e */ /* 0x000fe200000010ff */
[----:B------:R-:W-:Y:S01]  /*2650*/  FFMA.FTZ R123, R123, R83, R66 ;  /* 0x000000537b7b7223 */ /* 0x000fe20000010042 */
[----:B------:R-:W-:Y:S01]  /*2660*/  IADD3 R86, P3, R86, UR14, RZ ;  /* 0x0000000e56567c10 */ /* 0x000fe2000ff7e0ff */
        /* <DEDUP_REMOVED lines=8> */
[----:B------:R-:W-:Y:S02]  /*26f0*/  IADD3.X R87, R79, UR15, RZ, P3, !PT ;  /* 0x0000000f4f577c10 */ /* 0x000fe40009ffe4ff */
[----:B------:R-:W-:Y:S01]  /*2700*/  F2FP.BF16.F32.PACK_AB R47, R94, R47 ;  /* 0x0000002f5e2f723e */ /* 0x000fe200000010ff */
[----:B------:R0:W-:Y:S01]  /*2710*/  STG.E.128 desc[UR4][R88.64], R40 ;  /* 0x0000002858007986 */ /* 0x0001e2000c101d04 */
[----:B------:R-:W-:Y:S02]  /*2720*/  F2FP.BF16.F32.PACK_AB R44, R51, R44 ;  /* 0x0000002c332c723e */ /* 0x000fe400000010ff */
[----:B------:R-:W-:Y:S02]  /*2730*/  IADD3.X R79, R48, UR15, RZ, P4, !PT ;  /* 0x0000000f304f7c10 */ /* 0x000fe4000a7fe4ff */
[----:B------:R-:W-:Y:S01]  /*2740*/  F2FP.BF16.F32.PACK_AB R51, R123, R108 ;  /* 0x0000006c7b33723e */ /* 0x000fe200000010ff */
[----:B------:R0:W-:Y:S01]  /*2750*/  STG.E.128 desc[UR4][R86.64], R44 ;  /* 0x0000002c56007986 */ /* 0x0001e2000c101d04 */
[----:B------:R-:W-:-:S02]  /*2760*/  F2FP.BF16.F32.PACK_AB R50, R100, R91 ;  /* 0x0000005b6432723e */ /* 0x000fc400000010ff */
[----:B------:R-:W-:Y:S02]  /*2770*/  F2FP.BF16.F32.PACK_AB R49, R49, R92 ;  /* 0x0000005c3131723e */ /* 0x000fe400000010ff */
[----:B------:R-:W-:Y:S02]  /*2780*/  F2FP.BF16.F32.PACK_AB R48, R90, R85 ;  /* 0x000000555a30723e */ /* 0x000fe400000010ff */
[----:B------:R-:W-:Y:S02]  /*2790*/  IADD3 R54, R54, UR16, RZ ;  /* 0x0000001036367c10 */ /* 0x000fe4000fffe0ff */
[----:B------:R-:W-:Y:S01]  /*27a0*/  SEL R90, RZ, 0x1, P1 ;  /* 0x00000001ff5a7807 */ /* 0x000fe20000800000 */
[----:B------:R0:W-:Y:S01]  /*27b0*/  STG.E.128 desc[UR4][R78.64], R48 ;  /* 0x000000304e007986 */ /* 0x0001e2000c101d04 */
[----:B------:R-:W-:-:S13]  /*27c0*/  ISETP.GE.AND P3, PT, R54, UR17, PT ;  /* 0x0000001136007c0c */ /* 0x000fda000bf66270 */
[----:B------:R-:W-:Y:S05]  /*27d0*/  @!P3 BRA `(.L_x_415) ;  /* 0xffffffe0001cb947 */ /* 0x000fea000383ffff */
[----:B------:R-:W-:Y:S05]  /*27e0*/  EXIT ;  /* 0x000000000000794d */ /* 0x000fea0003800000 */
.L_x_414:
[----:B------:R-:W-:Y:S01]  /*27f0*/  HFMA2.MMA R100, -RZ, RZ, 0, 5.9604644775390625e-08 ;  /* 0x00000001ff647435 */ /* 0x000fe200000001ff */
[----:B------:R-:W-:Y:S02]  /*2800*/  MOV R98, R92 ;  /* 0x0000005c00627202 */ /* 0x000fe40000000f00 */
[----:B------:R-:W-:Y:S02]  /*2810*/  MOV R102, 0x1f ;  /* 0x0000001f00667802 */ /* 0x000fe40000000f00 */
[----:B------:R-:W-:-:S07]  /*2820*/  MOV R96, 0xffffffff ;  /* 0xffffffff00607802 */ /* 0x000fce0000000f00 */
[----:B------:R-:W-:Y:S05]  /*2830*/  WARPSYNC.COLLECTIVE R96, `(.L_x_416) ;  /* 0x0000000060087348 */ /* 0x000fea0003c00000 */
[----:B------:R0:W1:Y:S02]  /*2840*/  SHFL.BFLY P4, R94, R98, R100, R102 ;  /* 0x0c000064625e7389 */ /* 0x0000640000080066 */
[----:B01----:R-:W-:Y:S01]  /*2850*/  ENDCOLLECTIVE ;  /* 0x000000000000791b */ /* 0x003fe20003800000 */
.L_x_416:
[----:B------:R-:W-:Y:S01]  /*2860*/  HFMA2.MMA R100, -RZ, RZ, 0, 1.1920928955078125e-07 ;  /* 0x00000002ff647435 */ /* 0x000fe200000001ff */
[----:B------:R-:W-:-:S05]  /*2870*/  MOV R41, R94 ;  /* 0x0000005e00297202 */ /* 0x000fca0000000f00 */
[----:B------:R-:W-:-:S05]  /*2880*/  FADD.FTZ R42, R92, R41 ;  /* 0x000000295c2a7221 */ /* 0x000fca0000010000 */
[----:B------:R-:W-:-:S07]  /*2890*/  MOV R98, R42 ;  /* 0x0000002a00627202 */ /* 0x000fce0000000f00 */
[----:B------:R-:W-:Y:S05]  /*28a0*/  WARPSYNC.COLLECTIVE R96, `(.L_x_417) ;  /* 0x0000000060087348 */ /* 0x000fea0003c00000 */
[----:B------:R0:W1:Y:S02]  /*28b0*/  SHFL.BFLY P4, R94, R98, R100, R102 ;  /* 0x0c000064625e7389 */ /* 0x0000640000080066 */
[----:B01----:R-:W-:Y:S01]  /*28c0*/  ENDCOLLECTIVE ;  /* 0x000000000000791b */ /* 0x003fe20003800000 */
.L_x_417:
[----:B------:R-:W-:Y:S01]  /*28d0*/  HFMA2.MMA R100, -RZ, RZ, 0, 2.384185791015625e-07 ;  /* 0x00000004ff647435 */ /* 0x000fe200000001ff */
[----:B------:R-:W-:-:S05]  /*28e0*/  MOV R41, R94 ;  /* 0x0000005e00297202 */ /* 0x000fca0000000f00 */
[----:B------:R-:W-:-:S05]  /*28f0*/  FADD.FTZ R43, R42, R41 ;  /* 0x000000292a2b7221 */ /* 0x000fca0000010000 */
[----:B------:R-:W-:-:S07]  /*2900*/  MOV R98, R43 ;  /* 0x0000002b00627202 */ /* 0x000fce0000000f00 */
[----:B------:R-:W-:Y:S05]  /*2910*/  WARPSYNC.COLLECTIVE R96, `(.L_x_418) ;  /* 0x0000000060087348 */ /* 0x000fea0003c00000 */
[----:B------:R0:W1:Y:S02]  /*2920*/  SHFL.BFLY P4, R94, R98, R100, R102 ;  /* 0x0c000064625e7389 */ /* 0x0000640000080066 */
[----:B01----:R-:W-:Y:S01]  /*2930*/  ENDCOLLECTIVE ;  /* 0x000000000000791b */ /* 0x003fe20003800000 */
.L_x_418:
[----:B------:R-:W-:Y:S01]  /*2940*/  HFMA2.MMA R100, -RZ, RZ, 0, 4.76837158203125e-07 ;  /* 0x00000008ff647435 */ /* 0x000fe200000001ff */
[----:B------:R-:W-:-:S05]  /*2950*/  MOV R40, R94 ;  /* 0x0000005e00287202 */ /* 0x000fca0000000f00 */
[----:B------:R-:W-:-:S05]  /*2960*/  FADD.FTZ R44, R43, R40 ;  /* 0x000000282b2c7221 */ /* 0x000fca0000010000 */
[----:B------:R-:W-:-:S07]  /*2970*/  MOV R98, R44 ;  /* 0x0000002c00627202 */ /* 0x000fce0000000f00 */
[----:B------:R-:W-:Y:S05]  /*2980*/  WARPSYNC.COLLECTIVE R96, `(.L_x_419) ;  /* 0x0000000060087348 */ /* 0x000fea0003c00000 */
[----:B------:R0:W1:Y:S02]  /*2990*/  SHFL.BFLY P4, R94, R98, R100, R102 ;  /* 0x0c000064625e7389 */ /* 0x0000640000080066 */
[----:B01----:R-:W-:Y:S01]  /*29a0*/  ENDCOLLECTIVE ;  /* 0x000000000000791b */ /* 0x003fe20003800000 */
.L_x_419:
[----:B------:R-:W-:Y:S01]  /*29b0*/  HFMA2.MMA R100, -RZ, RZ, 0, 9.5367431640625e-07 ;  /* 0x00000010ff647435 */ /* 0x000fe200000001ff */
[----:B------:R-:W-:-:S05]  /*29c0*/  MOV R41, R94 ;  /* 0x0000005e00297202 */ /* 0x000fca0000000f00 */
[----:B------:R-:W-:-:S05]  /*29d0*/  FADD.FTZ R45, R44, R41 ;  /* 0x000000292c2d7221 */ /* 0x000fca0000010000 */
[----:B------:R-:W-:-:S07]  /*29e0*/  MOV R98, R45 ;  /* 0x0000002d00627202 */ /* 0x000fce0000000f00 */
[----:B------:R-:W-:Y:S05]  /*29f0*/  WARPSYNC.COLLECTIVE R96, `(.L_x_420) ;  /* 0x0000000060087348 */ /* 0x000fea0003c00000 */
[----:B------:R0:W1:Y:S02]  /*2a00*/  SHFL.BFLY P4, R94, R98, R100, R102 ;  /* 0x0c000064625e7389 */ /* 0x0000640000080066 */
[----:B01----:R-:W-:Y:S01]  /*2a10*/  ENDCOLLECTIVE ;  /* 0x000000000000791b */ /* 0x003fe20003800000 */
.L_x_420:
        /* <DEDUP_REMOVED lines=56> */
.L_x_421:
[----:B------:R-:W-:Y:S01]  /*2da0*/  HFMA2.MMA R100, -RZ, RZ, 0, 1.1920928955078125e-07 ;  /* 0x00000002ff647435 */ /* 0x000fe200000001ff */
[----:B------:R-:W-:-:S05]  /*2db0*/  MOV R42, R94 ;  /* 0x0000005e002a7202 */ /* 0x000fca0000000f00 */
[----:B------:R-:W-:-:S05]  /*2dc0*/  FADD.FTZ R42, R41, R42 ;  /* 0x0000002a292a7221 */ /* 0x000fca0000010000 */
[----:B------:R-:W-:-:S07]  /*2dd0*/  MOV R98, R42 ;  /* 0x0000002a00627202 */ /* 0x000fce0000000f00 */
[----:B------:R-:W-:Y:S05]  /*2de0*/  WARPSYNC.COLLECTIVE R96, `(.L_x_422) ;  /* 0x0000000060087348 */ /* 0x000fea0003c00000 */
[----:B------:R0:W1:Y:S02]  /*2df0*/  SHFL.BFLY P4, R94, R98, R100, R102 ;  /* 0x0c000064625e7389 */ /* 0x0000640000080066 */
[----:B01----:R-:W-:Y:S01]  /*2e00*/  ENDCOLLECTIVE ;  /* 0x000000000000791b */ /* 0x003fe20003800000 */
.L_x_422:
[----:B------:R-:W-:Y:S01]  /*2e10*/  HFMA2.MMA R100, -RZ, RZ, 0, 2.384185791015625e-07 ;  /* 0x00000004ff647435 */ /* 0x000fe200000001ff */
[----:B------:R-:W-:-:S05]  /*2e20*/  MOV R43, R94 ;  /* 0x0000005e002b7202 */ /* 0x000fca0000000f00 */
[----:B------:R-:W-:-:S05]  /*2e30*/  FADD.FTZ R43, R42, R43 ;  /* 0x0000002b2a2b7221 */ /* 0x000fca0000010000 */
[----:B------:R-:W-:-:S07]  /*2e40*/  MOV R98, R43 ;  /* 0x0000002b00627202 */ /* 0x000fce0000000f00 */
[----:B------:R-:W-:Y:S05]  /*2e50*/  WARPSYNC.COLLECTIVE R96, `(.L_x_423) ;  /* 0x0000000060087348 */ /* 0x000fea0003c00000 */
[----:B------:R0:W1:Y:S02]  /*2e60*/  SHFL.BFLY P4, R94, R98, R100, R102 ;  /* 0x0c000064625e7389 */ /* 0x0000640000080066 */
[----:B01----:R-:W-:Y:S01]  /*2e70*/  ENDCOLLECTIVE ;  /* 0x000000000000791b */ /* 0x003fe20003800000 */
.L_x_423:
[----:B------:R-:W-:Y:S01]  /*2e80*/  HFMA2.MMA R100, -RZ, RZ, 0, 4.76837158203125e-07 ;  /* 0x00000008ff647435 */ /* 0x000fe200000001ff */
[----:B------:R-:W-:-:S05]  /*2e90*/  MOV R44, R94 ;  /* 0x0000005e002c7202 */ /* 0x000fca0000000f00 */
[----:B------:R-:W-:-:S05]  /*2ea0*/  FADD.FTZ R44, R43, R44 ;  /* 0x0000002c2b2c7221 */ /* 0x000fca0000010000 */
[----:B------:R-:W-:-:S07]  /*2eb0*/  MOV R98, R44 ;  /* 0x0000002c00627202 */ /* 0x000fce0000000f00 */
[----:B------:R-:W-:Y:S05]  /*2ec0*/  WARPSYNC.COLLECTIVE R96, `(.L_x_424) ;  /* 0x0000000060087348 */ /* 0x000fea0003c00000 */
[----:B------:R0:W1:Y:S02]  /*2ed0*/  SHFL.BFLY P4, R94, R98, R100, R102 ;  /* 0x0c000064625e7389 */ /* 0x0000640000080066 */
[----:B01----:R-:W-:Y:S01]  /*2ee0*/  ENDCOLLECTIVE ;  /* 0x000000000000791b */ /* 0x003fe20003800000 */
.L_x_424:
[----:B------:R-:W-:Y:S01]  /*2ef0*/  HFMA2.MMA R100, -RZ, RZ, 0, 9.5367431640625e-07 ;  /* 0x00000010ff647435 */ /* 0x000fe200000001ff */
[----:B------:R-:W-:-:S05]  /*2f00*/  MOV R45, R94 ;  /* 0x0000005e002d7202 */ /* 0x000fca0000000f00 */
[----:B------:R-:W-:-:S05]  /*2f10*/  FADD.FTZ R92, R44, R45 ;  /* 0x0000002d2c5c7221 */ /* 0x000fca0000010000 */
[----:B------:R-:W-:-:S07]  /*2f20*/  MOV R98, R92 ;  /* 0x0000005c00627202 */ /* 0x000fce0000000f00 */
[----:B------:R-:W-:Y:S05]  /*2f30*/  WARPSYNC.COLLECTIVE R96, `(.L_x_425) ;  /* 0x0000000060087348 */ /* 0x000fea0003c00000 */
[----:B------:R0:W1:Y:S02]  /*2f40*/  SHFL.BFLY P4, R94, R98, R100, R102 ;  /* 0x0c000064625e7389 */ /* 0x0000640000080066 */
[----:B01----:R-:W-:Y:S01]  /*2f50*/  ENDCOLLECTIVE ;  /* 0x000000000000791b */ /* 0x003fe20003800000 */
.L_x_425:
[----:B------:R-:W-:Y:S05]  /*2f60*/  BRA `(.L_x_426) ;  /* 0xffffffec00407947 */ /* 0x000fea000383ffff */
.L_x_427:
        /* <DEDUP_REMOVED lines=9> */
.L_x_23213:


//--------------------- .text._ZN10layer_norm13ln_fwd_kernelINS_13Kernel_traitsI13__nv_bfloat16S2_S2_S2_fjLj6144ELj1ELj1ELj8ELj16ENS_18Kernel_traits_baseILj6144ES2_S2_S2_S2_fjLj256EEEEELb0ELb1ELb1ELb0EEEvNS_9FwdParamsE --------------------------
	.section	.text._ZN10layer_norm13ln_fwd_kernelINS_13Kernel_traitsI13__nv_bfloat16S2_S2_S2_fjLj6144ELj1ELj1ELj8ELj16ENS_18Kernel_traits_baseILj6144ES2_S2_S2_S2_fjLj256EEEEELb0ELb1ELb1ELb0EEEvNS_9FwdParamsE,"ax",@progbits
	.align	128
        .global         _ZN10layer_norm13ln_fwd_kernelINS_13Kernel_traitsI13__nv_bfloat16S2_S2_S2_fjLj6144ELj1ELj1ELj8ELj16ENS_18Kernel_traits_baseILj6144ES2_S2_S2_S2_fjLj256EEEEELb0ELb1ELb1ELb0EEEvNS_9FwdParamsE
        .type           _ZN10layer_norm13ln_fwd_kernelINS_13Kernel_traitsI13__nv_bfloat16S2_S2_S2_fjLj6144ELj1ELj1ELj8ELj16ENS_18Kernel_traits_baseILj6144ES2_S2_S2_S2_fjLj256EEEEELb0ELb1ELb1ELb0EEEvNS_9FwdParamsE,@function
        .size           _ZN10layer_norm13ln_fwd_kernelINS_13Kernel_traitsI13__nv_bfloat16S2_S2_S2_fjLj6144ELj1ELj1ELj8ELj16ENS_18Kernel_traits_baseILj6144ES2_S2_S2_S2_fjLj256EEEEELb0ELb1ELb1ELb0EEEvNS_9FwdParamsE,(.L_x_23214 - _ZN10layer_norm13ln_fwd_kernelINS_13Kernel_traitsI13__nv_bfloat16S2_S2_S2_fjLj6144ELj1ELj1ELj8ELj16ENS_18Kernel_traits_baseILj6144ES2_S2_S2_S2_fjLj256EEEEELb0ELb1ELb1ELb0EEEvNS_9FwdParamsE)
        .other          _ZN10layer_norm13ln_fwd_kernelINS_13Kernel_traitsI13__nv_bfloat16S2_S2_S2_fjLj6144ELj1ELj1ELj8ELj16ENS_18Kernel_traits_baseILj6144ES2_S2_S2_S2_fjLj256EEEEELb0ELb1ELb1ELb0EEEvNS_9FwdParamsE,@"STO_CUDA_ENTRY STV_DEFAULT"
_ZN10layer_norm13ln_fwd_kernelINS_13Kernel_traitsI13__nv_bfloat16S2_S2_S2_fjLj6144ELj1ELj1ELj8ELj16ENS_18Kernel_traits_baseILj6144ES2_S2_S2_S2_fjLj256EEEEELb0ELb1ELb1ELb0EEEvNS_9FwdParamsE:
.text._ZN10layer_norm13ln_fwd_kernelINS_13Kernel_traitsI13__nv_bfloat16S2_S2_S2_fjLj6144ELj1ELj1ELj8ELj16ENS_18Kernel_traits_baseILj6144ES2_S2_S2_S2_fjLj256EEEEELb0ELb1ELb1ELb0EEEvNS_9FwdParamsE:
        /* <DEDUP_REMOVED lines=39> */
.L_x_429:
[----:B------:R-:W-:Y:S05]  /*0270*/  BSYNC B0 ;  /* 0x0000000000007941 */ /* 0x000fea0003800000 */
.L_x_428:
        /* <DEDUP_REMOVED lines=26> */
.L_x_431:
[----:B------:R-:W-:Y:S05]  /*0420*/  BSYNC B0 ;  /* 0x0000000000007941 */ /* 0x000fea0003800000 */
.L_x_430:
        /* <DEDUP_REMOVED lines=25> */
.L_x_433:
[----:B------:R-:W-:Y:S05]  /*05c0*/  BSYNC B0 ;  /* 0x0000000000007941 */ /* 0x000fea0003800000 */
.L_x_432:
[----:B------:R-:W0:Y:S02]  /*05d0*/  S2UR UR6, SR_CTAID.X ;  /* 0x00000000000679c3 */ /* 0x000e240000002500 */
[----:B0-----:R-:W-:Y:S01]  /*05e0*/  LEA.HI R114, R27, UR6, RZ, 0x18 ;  /* 0x000000061b727c11 */ /* 0x001fe2000f8fc0ff */
[----:B------:R-:W-:-:S03]  /*05f0*/  ULDC UR6, c[0x0][0x214] ;  /* 0x0000850000067ab9 */ /* 0x000fc60000000800 */
[----:B------:R-:W-:-:S13]  /*0600*/  ISETP.GE.AND P0, PT, R114, UR6, PT ;  /* 0x0000000672007c0c */ /* 0x000fda000bf06270 */
[----:B------:R-:W-:Y:S05]  /*0610*/  @P0 EXIT ;  /* 0x000000000000094d */ /* 0x000fea0003800000 */
[----:B------:R-:W-:Y:S01]  /*0620*/  SHF.L.U32 R24, R16, 0x10, RZ ;  /* 0x0000001010187819 */ /* 0x000fe200000006ff */
[----:B------:R-:W-:Y:S01]  /*0630*/  IMAD.U32 R22, R18, 0x10000, RZ ;  /* 0x0001000012167824 */ /* 0x000fe200078e00ff */
[----:B------:R-:W-:Y:S01]  /*0640*/  SHF.L.U32 R16, R8, 0x10, RZ ;  /* 0x0000001008107819 */ /* 0x000fe200000006ff */
[----:B------:R-:W-:Y:S01]  /*0650*/  HFMA2.MMA R118, -RZ, RZ, 0, 5.9604644775390625e-08 ;  /* 0x00000001ff767435 */ /* 0x000fe200000001ff */
[----:B------:R-:W-:Y:S01]  /*0660*/  SHF.L.U32 R23, R17, 0x10, RZ ;  /* 0x0000001011177819 */ /* 0x000fe200000006ff */
[----:B------:R-:W-:Y:S01]  /*0670*/  IMAD.U32 R17, R15, 0x10000, RZ ;  /* 0x000100000f117824 */ /* 0x000fe200078e00ff */
[----:B------:R-:W-:Y:S01]  /*0680*/  SHF.L.U32 R8, R44, 0x10, RZ ;  /* 0x000000102c087819 */ /* 0x000fe200000006ff */
[----:B------:R-:W-:Y:S01]  /*0690*/  IMAD.U32 R2, R42, 0x10000, RZ ;  /* 0x000100002a027824 */ /* 0x000fe200078e00ff */
[----:B------:R-:W-:Y:S01]  /*06a0*/  SHF.L.U32 R18, R14, 0x10, RZ ;  /* 0x000000100e127819 */ /* 0x000fe200000006ff */
[----:B------:R-:W-:Y:S01]  /*06b0*/  ULDC.U8 UR6, c[0x0][0x2a0] ;  /* 0x0000a80000067ab9 */ /* 0x000fe20000000000 */
[C---:B-----5:R-:W-:Y:S01]  /*06c0*/  PRMT R68, R32.reuse, 0x7632, R68 ;  /* 0x0000763220447816 */ /* 0x060fe20000000044 */
[----:B------:R-:W-:Y:S01]  /*06d0*/  IMAD.U32 R93, R93, 0x10000, RZ ;  /* 0x000100005d5d7824 */ /* 0x000fe200078e00ff */
[----:B------:R-:W-:Y:S01]  /*06e0*/  SHF.L.U32 R44, R32, 0x10, RZ ;  /* 0x00000010202c7819 */ /* 0x000fe200000006ff */
[----:B------:R-:W-:Y:S01]  /*06f0*/  IMAD.U32 R88, R88, 0x10000, RZ ;  /* 0x0001000058587824 */ /* 0x000fe200078e00ff */
[----:B------:R-:W-:Y:S01]  /*0700*/  SHF.L.U32 R15, R9, 0x10, RZ ;  /* 0x00000010090f7819 */ /* 0x000fe200000006ff */
[----:B------:R-:W-:Y:S01]  /*0710*/  IMAD.U32 R83, R83, 0x10000, RZ ;  /* 0x0001000053537824 */ /* 0x000fe200078e00ff */
[----:B------:R-:W-:Y:S01]  /*0720*/  SHF.L.U32 R14, R10, 0x10, RZ ;  /* 0x000000100a0e7819 */ /* 0x000fe200000006ff */
[----:B------:R-:W-:Y:S01]  /*0730*/  IMAD.U32 R78, R78, 0x10000, RZ ;  /* 0x000100004e4e7824 */ /* 0x000fe200078e00ff */
[----:B------:R-:W-:Y:S01]  /*0740*/  SHF.R.S32.HI R32, RZ, 0x3, R48 ;  /* 0x00000003ff207819 */ /* 0x000fe20000011430 */
[----:B------:R-:W-:Y:S01]  /*0750*/  IMAD.U32 R73, R73, 0x10000, RZ ;  /* 0x0001000049497824 */ /* 0x000fe200078e00ff */
[----:B------:R-:W-:Y:S01]  /*0760*/  SHF.L.U32 R10, R6, 0x10, RZ ;  /* 0x00000010060a7819 */ /* 0x000fe200000006ff */
[----:B------:R-:W-:Y:S01]  /*0770*/  UISETP.NE.AND UP0, UPT, UR6, URZ, UPT ;  /* 0x0000003f0600728c */ /* 0x000fe2000bf05270 */
[----:B------:R-:W-:Y:S01]  /*0780*/  SHF.L.U32 R9, R7, 0x10, RZ ;  /* 0x0000001007097819 */ /* 0x000fe200000006ff */
[----:B------:R-:W-:Y:S01]  /*0790*/  IMAD.U32 R7, R45, 0x10000, RZ ;  /* 0x000100002d077824 */ /* 0x000fe200078e00ff */
[----:B------:R-:W-:Y:S01]  /*07a0*/  SHF.L.U32 R6, R46, 0x10, RZ ;  /* 0x000000102e067819 */ /* 0x000fe200000006ff */
[----:B------:R-:W-:Y:S01]  /*07b0*/  ULDC UR8, c[0x0][0x29c] ;  /* 0x0000a70000087ab9 */ /* 0x000fe20000000800 */
[C---:B------:R-:W-:Y:S01]  /*07c0*/  PRMT R67, R33.reuse, 0x7632, R67 ;  /* 0x0000763221437816 */ /* 0x040fe20000000043 */
[----:B------:R-:W-:Y:S01]  /*07d0*/  ULDC UR9, c[0x0][0x290] ;  /* 0x0000a40000097ab9 */ /* 0x000fe20000000800 */
[----:B------:R-:W-:Y:S01]  /*07e0*/  SHF.L.U32 R45, R33, 0x10, RZ ;  /* 0x00000010212d7819 */ /* 0x000fe200000006ff */
[----:B------:R-:W-:Y:S01]  /*07f0*/  ULDC.64 UR6, c[0x0][0x230] ;  /* 0x00008c0000067ab9 */ /* 0x000fe20000000a00 */
[C---:B------:R-:W-:Y:S01]  /*0800*/  PRMT R66, R34.reuse, 0x7632, R66 ;  /* 0x0000763222427816 */ /* 0x040fe20000000042 */
[----:B------:R-:W-:Y:S01]  /*0810*/  ULDC.64 UR10, c[0x0][0x210] ;  /* 0x00008400000a7ab9 */ /* 0x000fe20000000a00 */
[----:B------:R-:W-:-:S02]  /*0820*/  SHF.L.U32 R46, R34, 0x10, RZ ;  /* 0x00000010222e7819 */ /* 0x000fc400000006ff */
[----:B------:R-:W-:Y:S02]  /*0830*/  LOP3.LUT R34, R27, 0xe0, RZ, 0xc0, !PT ;  /* 0x000000e01b227812 */ /* 0x000fe400078ec0ff */
[----:B------:R-:W-:Y:S02]  /*0840*/  LOP3.LUT R33, R32, 0xff, RZ, 0xc0, !PT ;  /* 0x000000ff20217812 */ /* 0x000fe400078ec0ff */
[----:B------:R-:W-:Y:S02]  /*0850*/  SHF.R.U32.HI R32, RZ, 0x3, R32 ;  /* 0x00000003ff207819 */ /* 0x000fe40000011620 */
[----:B------:R-:W-:Y:S02]  /*0860*/  VIADDMNMX R34, R33, -R34, RZ, !PT ;  /* 0x8000002221227246 */ /* 0x000fe400078001ff */
[C---:B------:R-:W-:Y:S02]  /*0870*/  PRMT R63, R29.reuse, 0x7632, R63 ;  /* 0x000076321d3f7816 */ /* 0x040fe4000000003f */
[----:B------:R-:W-:-:S02]  /*0880*/  SHF.L.U32 R49, R29, 0x10, RZ ;  /* 0x000000101d317819 */ /* 0x000fc400000006ff */
[----:B------:R-:W-:Y:S02]  /*0890*/  LOP3.LUT R29, R32, 0x1fffffe0, RZ, 0xc0, !PT ;  /* 0x1fffffe0201d7812 */ /* 0x000fe400078ec0ff */
[----:B------:R-:W-:Y:S02]  /*08a0*/  VIMNMX R34, R34, 0x20, PT ;  /* 0x0000002022227848 */ /* 0x000fe40003fe0100 */
[----:B------:R-:W-:Y:S01]  /*08b0*/  SHF.L.U32 R20, R12, 0x10, RZ ;  /* 0x000000100c147819 */ /* 0x000fe200000006ff */
[----:B------:R-:W-:Y:S01]  /*08c0*/  IMAD.U32 R12, R4, 0x10000, RZ ;  /* 0x00010000040c7824 */ /* 0x000fe200078e00ff */
[----:B------:R-:W-:Y:S01]  /*08d0*/  SHF.L.U32 R4, R40, 0x10, RZ ;  /* 0x0000001028047819 */ /* 0x000fe200000006ff */
[----:B------:R-:W-:Y:S01]  /*08e0*/  IMAD.IADD R34, R34, 0x1, R29 ;  /* 0x0000000122227824 */ /* 0x000fe200078e021d */
[C---:B------:R-:W-:Y:S02]  /*08f0*/  PRMT R72, R36.reuse, 0x7632, R72 ;  /* 0x0000763224487816 */ /* 0x040fe40000000048 */
[----:B------:R-:W-:-:S02]  /*0900*/  SHF.L.U32 R40, R36, 0x10, RZ ;  /* 0x0000001024287819 */ /* 0x000fc400000006ff */
[----:B------:R-:W-:Y:S02]  /*0910*/  SHF.L.U32 R36, R27, 0x5, RZ ;  /* 0x000000051b247819 */ /* 0x000fe400000006ff */
[----:B------:R-:W-:Y:S02]  /*0920*/  SHF.L.U32 R34, R34, 0x3, RZ ;  /* 0x0000000322227819 */ /* 0x000fe400000006ff */
[----:B------:R-:W-:Y:S02]  /*0930*/  LOP3.LUT R36, R36, 0x3e0, RZ, 0xc0, !PT ;  /* 0x000003e024247812 */ /* 0x000fe400078ec0ff */
[----:B------:R-:W-:Y:S02]  /*0940*/  I2FP.F32.U32 R34, R34 ;  /* 0x0000002200227245 */ /* 0x000fe40000201000 */
[----:B------:R-:W-:Y:S02]  /*0950*/  VIADDMNMX R36, R33, -R36, RZ, !PT ;  /* 0x8000002421247246 */ /* 0x000fe400078001ff */
[----:B------:R0:W1:Y:S01]  /*0960*/  MUFU.RCP R113, R34 ;  /* 0x0000002200717308 */ /* 0x0000620000001000 */
[----:B------:R-:W-:-:S02]  /*0970*/  SHF.L.U32 R21, R19, 0x10, RZ ;  /* 0x0000001013157819 */ /* 0x000fc400000006ff */
[----:B------:R-:W-:Y:S02]  /*0980*/  VIMNMX R36, R36, 0x20, PT ;  /* 0x0000002024247848 */ /* 0x000fe40003fe0100 */
[----:B------:R-:W-:Y:S02]  /*0990*/  PRMT R70, R38, 0x7632, R70 ;  /* 0x0000763226467816 */ /* 0x000fe40000000046 */
[----:B------:R-:W-:Y:S02]  /*09a0*/  PRMT R65, R35, 0x7632, R65 ;  /* 0x0000763223417816 */ /* 0x000fe40000000041 */
[----:B------:R-:W-:Y:S01]  /*09b0*/  IADD3 R36, R29, R36, RZ ;  /* 0x000000241d247210 */ /* 0x000fe20007ffe0ff */
[----:B------:R-:W-:Y:S01]  /*09c0*/  IMAD.U32 R70, R70, 0x10000, RZ ;  /* 0x0001000046467824 */ /* 0x000fe200078e00ff */
[----:B------:R-:W-:Y:S01]  /*09d0*/  SHF.L.U32 R19, R13, 0x10, RZ ;  /* 0x000000100d137819 */ /* 0x000fe200000006ff */
[----:B------:R-:W-:Y:S01]  /*09e0*/  IMAD.U32 R65, R65, 0x10000, RZ ;  /* 0x0001000041417824 */ /* 0x000fe200078e00ff */
[----:B------:R-:W-:Y:S01]  /*09f0*/  PRMT R71, R37, 0x7632, R71 ;  /* 0x0000763225477816 */ /* 0x000fe20000000047 */
[----:B------:R-:W-:Y:S01]  /*0a00*/  IMAD.SHL.U32 R112, R36, 0x8, RZ ;  /* 0x0000000824707824 */ /* 0x000fe200078e00ff */
[----:B------:R-:W-:-:S02]  /*0a10*/  PRMT R69, R39, 0x7632, R69 ;  /* 0x0000763227457816 */ /* 0x000fc40000000045 */
[----:B------:R-:W-:Y:S02]  /*0a20*/  PRMT R64, R28, 0x7632, R64 ;  /* 0x000076321c407816 */ /* 0x000fe40000000040 */
[----:B------:R-:W-:Y:S02]  /*0a30*/  PRMT R62, R30, 0x7632, R62 ;  /* 0x000076321e3e7816 */ /* 0x000fe4000000003e */
[----:B------:R-:W-:Y:S02]  /*0a40*/  PRMT R61, R31, 0x7632, R61 ;  /* 0x000076321f3d7816 */ /* 0x000fe4000000003d */
[----:B------:R-:W-:Y:S02]  /*0a50*/  SHF.L.U32 R13, R11, 0x10, RZ ;  /* 0x000000100b0d7819 */ /* 0x000fe400000006ff */
[----:B------:R-:W-:Y:S02]  /*0a60*/  SHF.L.U32 R11, R5, 0x10, RZ ;  /* 0x00000010050b7819 */ /* 0x000fe400000006ff */
[----:B------:R-:W-:Y:S01]  /*0a70*/  SHF.L.U32 R5, R47, 0x10, RZ ;  /* 0x000000102f057819 */ /* 0x000fe200000006ff */
[----:B------:R-:W-:Y:S01]  /*0a80*/  IMAD.U32 R47, R35, 0x10000, RZ ;  /* 0x00010000232f7824 */ /* 0x000fe200078e00ff */
[----:B------:R-:W-:-:S02]  /*0a90*/  SHF.L.U32 R3, R41, 0x10, RZ ;  /* 0x0000001029037819 */ /* 0x000fc400000006ff */
[----:B------:R-:W-:Y:S01]  /*0aa0*/  SHF.L.U32 R0, R43, 0x10, RZ ;  /* 0x000000102b007819 */ /* 0x000fe200000006ff */
[----:B------:R-:W-:Y:S01]  /*0ab0*/  IMAD.U32 R43, R39, 0x10000, RZ ;  /* 0x00010000272b7824 */ /* 0x000fe200078e00ff */
        /* <DEDUP_REMOVED lines=33> */
[----:B01----:R-:W-:-:S07]  /*0cd0*/  SHF.L.U32 R61, R61, 0x10, RZ ;  /* 0x000000103d3d7819 */ /* 0x003fce00000006ff */
.L_x_519:
[----:B012---:R-:W0:Y:S08]  /*0ce0*/  LDC.64 R36, c[0x0][0x280] ;  /* 0x0000a000ff247b82 */ /* 0x007e300000000a00 */
[----:B------:R-:W1:Y:S01]  /*0cf0*/  LDC R115, c[0x0][0x218] ;  /* 0x00008600ff737b82 */ /* 0x000e620000000800 */
[----:B0-----:R-:W-:-:S05]  /*0d00*/  IMAD.WIDE R36, R114, 0x4, R36 ;  /* 0x0000000472247825 */ /* 0x001fca00078e0224 */
[----:B------:R0:W2:Y:S02]  /*0d10*/  LDG.E R119, desc[UR4][R36.64] ;  /* 0x0000000424777981 */ /* 0x0000a4000c1e1900 */
[----:B0-----:R-:W0:Y:S02]  /*0d20*/  LDC.64 R36, c[0x0][0x288] ;  /* 0x0000a200ff247b82 */ /* 0x001e240000000a00 */
[----:B0-----:R-:W-:-:S05]  /*0d30*/  IMAD.WIDE R36, R114, 0x4, R36 ;  /* 0x0000000472247825 */ /* 0x001fca00078e0224 */
[----:B------:R0:W5:Y:S01]  /*0d40*/  LDG.E R116, desc[UR4][R36.64] ;  /* 0x0000000424747981 */ /* 0x000162000c1e1900 */
[----:B-1----:R-:W-:Y:S01]  /*0d50*/  IMAD R38, R114, R115, RZ ;  /* 0x0000007372267224 */ /* 0x002fe200078e02ff */
[----:B------:R-:W-:Y:S01]  /*0d60*/  BSSY B0, `(.L_x_434) ;  /* 0x000008b000007945 */ /* 0x000fe20003800000 */
[----:B------:R-:W-:-:S03]  /*0d70*/  MOV R121, RZ ;  /* 0x000000ff00797202 */ /* 0x000fc60000000f00 */
[----:B------:R-:W-:-:S04]  /*0d80*/  SHF.R.S32.HI R39, RZ, 0x1f, R38 ;  /* 0x0000001fff277819 */ /* 0x000fc80000011426 */
[----:B------:R-:W-:Y:S02]  /*0d90*/  LEA.HI R39, R39, R38, RZ, 0x3 ;  /* 0x0000002627277211 */ /* 0x000fe400078f18ff */
[----:B--2---:R-:W-:-:S13]  /*0da0*/  ISETP.GE.AND P1, PT, R119, 0x1, PT ;  /* 0x000000017700780c */ /* 0x004fda0003f26270 */
[----:B------:R-:W-:-:S05]  /*0db0*/  @P1 IADD3 R120, R119, -0x1, RZ ;  /* 0xffffffff77781810 */ /* 0x000fca0007ffe0ff */
[----:B------:R-:W-:-:S05]  /*0dc0*/  @P1 IMAD R120, R120, R115, RZ ;  /* 0x0000007378781224 */ /* 0x000fca00078e02ff */
[----:B------:R-:W-:-:S04]  /*0dd0*/  @P1 SHF.R.S32.HI R117, RZ, 0x1f, R120 ;  /* 0x0000001fff751819 */ /* 0x000fc80000011478 */
[----:B------:R-:W-:Y:S02]  /*0de0*/  @P1 LEA.HI R117, R117, R120, RZ, 0x3 ;  /* 0x0000007875751211 */ /* 0x000fe400078f18ff */
[-C--:B------:R-:W-:Y:S02]  /*0df0*/  LEA.HI.SX32 R120, R39, R26.reuse, 0x1d ;  /* 0x0000001a27787211 */ /* 0x080fe400078feaff */
[----:B------:R-:W-:Y:S02]  /*0e00*/  @P1 LEA.HI.SX32 R121, R117, R26, 0x1d ;  /* 0x0000001a75791211 */ /* 0x000fe400078feaff */
[----:B------:R-:W-:Y:S01]  /*0e10*/  SHF.R.S32.HI R117, RZ, 0x1f, R114 ;  /* 0x0000001fff757819 */ /* 0x000fe20000011472 */
        /* <DEDUP_REMOVED lines=16> */
.L_x_437:
[----:B-----5:R-:W-:Y:S01]  /*0f20*/  IMAD.U32 R36, R28, 0x10000, RZ ;  /* 0x000100001c247824 */ /* 0x020fe200078e00ff */
[----:B------:R-:W-:-:S03]  /*0f30*/  @P0 SHF.L.U32 R39, R32, 0x10, RZ ;  /* 0x0000001020270819 */ /* 0x000fc600000006ff */
[----:B------:R-:W-:-:S04]  /*0f40*/  FMUL.FTZ R37, R36, UR8 ;  /* 0x0000000824257c20 */ /* 0x000fc80008410000 */
[----:B------:R-:W-:-:S04]  /*0f50*/  FMUL.FTZ R60, R24, R37 ;  /* 0x00000025183c7220 */ /* 0x000fc80000410000 */
[----:B------:R-:W-:-:S07]  /*0f60*/  @P0 FADD.FTZ R60, R39, R60 ;  /* 0x0000003c273c0221 */ /* 0x000fce0000010000 */
.L_x_438:
[----:B------:R-:W-:Y:S05]  /*0f70*/  BSYNC B1 ;  /* 0x0000000000017941 */ /* 0x000fea0003800000 */
.L_x_436:
[----:B------:R-:W-:Y:S04]  /*0f80*/  BSSY B1, `(.L_x_439) ;  /* 0x000000e000017945 */ /* 0x000fe80003800000 */
[----:B------:R-:W-:Y:S05]  /*0f90*/  @P2 BRA `(.L_x_440) ;  /* 0x0000000000142947 */ /* 0x000fea0003800000 */
[----:B------:R-:W-:Y:S01]  /*0fa0*/  HFMA2.MMA R59, -RZ, RZ, 0, 0 ;  /* 0x00000000ff3b7435 */ /* 0x000fe200000001ff */
[----:B------:R-:W-:Y:S10]  /*0fb0*/  @!P0 BRA `(.L_x_441) ;  /* 0x0000000000288947 */ /* 0x000ff40003800000 */
[----:B-----5:R-:W-:-:S04]  /*0fc0*/  PRMT R59, R32, 0x7632, R59 ;  /* 0x00007632203b7816 */ /* 0x020fc8000000003b */
[----:B------:R-:W-:Y:S01]  /*0fd0*/  SHF.L.U32 R59, R59, 0x10, RZ ;  /* 0x000000103b3b7819 */ /* 0x000fe200000006ff */
[----:B------:R-:W-:Y:S06]  /*0fe0*/  BRA `(.L_x_441) ;  /* 0x00000000001c7947 */ /* 0x000fec0003800000 */
.L_x_440:
[----:B-----5:R-:W-:Y:S02]  /*0ff0*/  PRMT R36, R28, 0x7632, R36 ;  /* 0x000076321c247816 */ /* 0x020fe40000000024 */
[----:B------:R-:W-:Y:S02]  /*1000*/  @P0 PRMT R37, R32, 0x7632, R37 ;  /* 0x0000763220250816 */ /* 0x000fe40000000025 */
[----:B------:R-:W-:-:S05]  /*1010*/  SHF.L.U32 R36, R36, 0x10, RZ ;  /* 0x0000001024247819 */ /* 0x000fca00000006ff */
[----:B------:R-:W-:Y:S01]  /*1020*/  FMUL.FTZ R59, R36, UR8 ;  /* 0x00000008243b7c20 */ /* 0x000fe20008410000 */
[----:B------:R-:W-:-:S03]  /*1030*/  @P0 IMAD.U32 R36, R37, 0x10000, RZ ;  /* 0x0001000025240824 */ /* 0x000fc600078e00ff */
[----:B------:R-:W-:-:S04]  /*1040*/  FMUL.FTZ R59, R96, R59 ;  /* 0x0000003b603b7220 */ /* 0x000fc80000410000 */
[----:B------:R-:W-:-:S07]  /*1050*/  @P0 FADD.FTZ R59, R36, R59 ;  /* 0x0000003b243b0221 */ /* 0x000fce0000010000 */
.L_x_441:
[----:B------:R-:W-:Y:S05]  /*1060*/  BSYNC B1 ;  /* 0x0000000000017941 */ /* 0x000fea0003800000 */
.L_x_439:
[----:B------:R-:W-:Y:S04]  /*1070*/  BSSY B1, `(.L_x_442) ;  /* 0x000000b000017945 */ /* 0x000fe80003800000 */
[----:B------:R-:W-:Y:S05]  /*1080*/  @P2 BRA `(.L_x_443) ;  /* 0x0000000000102947 */ /* 0x000fea0003800000 */
[----:B------:R-:W-:Y:S01]  /*1090*/  MOV R58, RZ ;  /* 0x000000ff003a7202 */ /* 0x000fe20000000f00 */
[----:B------:R-:W-:Y:S06]  /*10a0*/  @!P0 BRA `(.L_x_444) ;  /* 0x00000000001c8947 */ /* 0x000fec0003800000 */
[----:B-----5:R-:W-:Y:S01]  /*10b0*/  SHF.L.U32 R58, R33, 0x10, RZ ;  /* 0x00000010213a7819 */ /* 0x020fe200000006ff */
[----:B------:R-:W-:Y:S06]  /*10c0*/  BRA `(.L_x_444) ;  /* 0x0000000000147947 */ /* 0x000fec0003800000 */
.L_x_443:
[----:B-----5:R-:W-:Y:S02]  /*10d0*/  SHF.L.U32 R36, R29, 0x10, RZ ;  /* 0x000000101d247819 */ /* 0x020fe400000006ff */
[----:B------:R-:W-:-:S03]  /*10e0*/  @P0 SHF.L.U32 R37, R33, 0x10, RZ ;  /* 0x0000001021250819 */ /* 0x000fc600000006ff */
[----:B------:R-:W-:-:S04]  /*10f0*/  FMUL.FTZ R36, R36, UR8 ;  /* 0x0000000824247c20 */ /* 0x000fc80008410000 */
[----:B------:R-:W-:-:S04]  /*1100*/  FMUL.FTZ R58, R23, R36 ;  /* 0x00000024173a7220 */ /* 0x000fc80000410000 */
[----:B------:R-:W-:-:S07]  /*1110*/  @P0 FADD.FTZ R58, R37, R58 ;  /* 0x0000003a253a0221 */ /* 0x000fce0000010000 */
.L_x_444:
[----:B------:R-:W-:Y:S05]  /*1120*/  BSYNC B1 ;  /* 0x0000000000017941 */ /* 0x000fea0003800000 */
.L_x_442:
[----:B------:R-:W-:Y:S04]  /*1130*/  BSSY B1, `(.L_x_445) ;  /* 0x000000e000017945 */ /* 0x000fe80003800000 */
[----:B------:R-:W-:Y:S05]  /*1140*/  @P2 BRA `(.L_x_446) ;  /* 0x0000000000142947 */ /* 0x000fea0003800000 */
[----:B------:R-:W-:Y:S01]  /*1150*/  IMAD.MOV.U32 R57, RZ, RZ, RZ ;  /* 0x000000ffff397224 */ /* 0x000fe200078e00ff */
[----:B------:R-:W-:Y:S06]  /*1160*/  @!P0 BRA `(.L_x_447) ;  /* 0x0000000000288947 */ /* 0x000fec0003800000 */
[----:B-----5:R-:W-:-:S04]  /*1170*/  PRMT R57, R33, 0x7632, R57 ;  /* 0x0000763221397816 */ /* 0x020fc80000000039 */
[----:B------:R-:W-:Y:S01]  /*1180*/  SHF.L.U32 R57, R57, 0x10, RZ ;  /* 0x0000001039397819 */ /* 0x000fe200000006ff */
[----:B------:R-:W-:Y:S06]  /*1190*/  BRA `(.L_x_447) ;  /* 0x00000000001c7947 */ /* 0x000fec0003800000 */
.L_x_446:
[----:B-----5:R-:W-:Y:S02]  /*11a0*/  PRMT R36, R29, 0x7632, R36 ;  /* 0x000076321d247816 */ /* 0x020fe40000000024 */
[----:B------:R-:W-:Y:S02]  /*11b0*/  @P0 PRMT R37, R33, 0x7632, R37 ;  /* 0x0000763221250816 */ /* 0x000fe40000000025 */
[----:B------:R-:W-:Y:S02]  /*11c0*/  SHF.L.U32 R36, R36, 0x10, RZ ;  /* 0x0000001024247819 */ /* 0x000fe400000006ff */
[----:B------:R-:W-:-:S03]  /*11d0*/  @P0 SHF.L.U32 R38, R37, 0x10, RZ ;  /* 0x0000001025260819 */ /* 0x000fc600000006ff */
[----:B------:R-:W-:-:S04]  /*11e0*/  FMUL.FTZ R36, R36, UR8 ;  /* 0x0000000824247c20 */ /* 0x000fc80008410000 */
[----:B------:R-:W-:-:S04]  /*11f0*/  FMUL.FTZ R57, R95, R36 ;  /* 0x000000245f397220 */ /* 0x000fc80000410000 */
[----:B------:R-:W-:-:S07]  /*1200*/  @P0 FADD.FTZ R57, R38, R57 ;  /* 0x0000003926390221 */ /* 0x000fce0000010000 */
.L_x_447:
[----:B------:R-:W-:Y:S05]  /*1210*/  BSYNC B1 ;  /* 0x0000000000017941 */ /* 0x000fea0003800000 */
.L_x_445:
[----:B------:R-:W-:Y:S04]  /*1220*/  BSSY B1, `(.L_x_448) ;  /* 0x000000b000017945 */ /* 0x000fe80003800000 */
[----:B------:R-:W-:Y:S05]  /*1230*/  @P2 BRA `(.L_x_449) ;  /* 0x0000000000102947 */ /* 0x000fea0003800000 */
[----:B------:R-:W-:Y:S01]  /*1240*/  HFMA2.MMA R56, -RZ, RZ, 0, 0 ;  /* 0x00000000ff387435 */ /* 0x000fe200000001ff */
[----:B------:R-:W-:Y:S10]  /*1250*/  @!P0 BRA `(.L_x_450) ;  /* 0x00000000001c8947 */ /* 0x000ff40003800000 */
[----:B-----5:R-:W-:Y:S01]  /*1260*/  IMAD.U32 R56, R34, 0x10000, RZ ;  /* 0x0001000022387824 */ /* 0x020fe200078e00ff */
[----:B------:R-:W-:Y:S06]  /*1270*/  BRA `(.L_x_450) ;  /* 0x0000000000147947 */ /* 0x000fec0003800000 */
.L_x_449:
[----:B-----5:R-:W-:-:S05]  /*1280*/  SHF.L.U32 R36, R30, 0x10, RZ ;  /* 0x000000101e247819 */ /* 0x020fca00000006ff */
[----:B------:R-:W-:-:S04]  /*1290*/  FMUL.FTZ R37, R36, UR8 ;  /* 0x0000000824257c20 */ /* 0x000fc80008410000 */
[----:B------:R-:W-:Y:S01]  /*12a0*/  FMUL.FTZ R56, R22, R37 ;  /* 0x0000002516387220 */ /* 0x000fe20000410000 */
[----:B------:R-:W-:-:S05]  /*12b0*/  @P0 SHF.L.U32 R37, R34, 0x10, RZ ;  /* 0x0000001022250819 */ /* 0x000fca00000006ff */
[----:B------:R-:W-:-:S07]  /*12c0*/  @P0 FADD.FTZ R56, R37, R56 ;  /* 0x0000003825380221 */ /* 0x000fce0000010000 */
.L_x_450:
[----:B------:R-:W-:Y:S05]  /*12d0*/  BSYNC B1 ;  /* 0x0000000000017941 */ /* 0x000fea0003800000 */
.L_x_448:
[----:B------:R-:W-:Y:S04]  /*12e0*/  BSSY B1, `(.L_x_451) ;  /* 0x000000e000017945 */ /* 0x000fe80003800000 */
[----:B------:R-:W-:Y:S05]  /*12f0*/  @P2 BRA `(.L_x_452) ;  /* 0x0000000000142947 */ /* 0x000fea0003800000 */
[----:B------:R-:W-:Y:S01]  /*1300*/  MOV R55, RZ ;  /* 0x000000ff00377202 */ /* 0x000fe20000000f00 */
[----:B------:R-:W-:Y:S06]  /*1310*/  @!P0 BRA `(.L_x_453) ;  /* 0x0000000000288947 */ /* 0x000fec0003800000 */
[----:B-----5:R-:W-:-:S04]  /*1320*/  PRMT R55, R34, 0x7632, R55 ;  /* 0x0000763222377816 */ /* 0x020fc80000000037 */
[----:B------:R-:W-:Y:S01]  /*1330*/  SHF.L.U32 R55, R55, 0x10, RZ ;  /* 0x0000001037377819 */ /* 0x000fe200000006ff */
[----:B------:R-:W-:Y:S06]  /*1340*/  BRA `(.L_x_453) ;  /* 0x00000000001c7947 */ /* 0x000fec0003800000 */
.L_x_452:
[----:B-----5:R-:W-:-:S05]  /*1350*/  PRMT R36, R30, 0x7632, R36 ;  /* 0x000076321e247816 */ /* 0x020fca0000000024 */
[----:B------:R-:W-:-:S04]  /*1360*/  IMAD.U32 R36, R36, 0x10000, RZ ;  /* 0x0001000024247824 */ /* 0x000fc800078e00ff */
[----:B------:R-:W-:Y:S01]  /*1370*/  FMUL.FTZ R55, R36, UR8 ;  /* 0x0000000824377c20 */ /* 0x000fe20008410000 */
[----:B------:R-:W-:-:S03]  /*1380*/  @P0 PRMT R36, R34, 0x7632, R36 ;  /* 0x0000763222240816 */ /* 0x000fc60000000024 */
[----:B------:R-:W-:Y:S01]  /*1390*/  FMUL.FTZ R55, R94, R55 ;  /* 0x000000375e377220 */ /* 0x000fe20000410000 */
[----:B------:R-:W-:-:S05]  /*13a0*/  @P0 SHF.L.U32 R36, R36, 0x10, RZ ;  /* 0x0000001024240819 */ /* 0x000fca00000006ff */
[----:B------:R-:W-:-:S07]  /*13b0*/  @P0 FADD.FTZ R55, R36, R55 ;  /* 0x0000003724370221 */ /* 0x000fce0000010000 */
.L_x_453:
[----:B------:R-:W-:Y:S05]  /*13c0*/  BSYNC B1 ;  /* 0x0000000000017941 */ /* 0x000fea0003800000 */
.L_x_451:
[----:B------:R-:W-:Y:S04]  /*13d0*/  BSSY B1, `(.L_x_454) ;  /* 0x000000b000017945 */ /* 0x000fe80003800000 */
[----:B------:R-:W-:Y:S05]  /*13e0*/  @P2 BRA `(.L_x_455) ;  /* 0x0000000000102947 */ /* 0x000fea0003800000 */
[----:B------:R-:W-:Y:S01]  /*13f0*/  HFMA2.MMA R54, -RZ, RZ, 0, 0 ;  /* 0x00000000ff367435 */ /* 0x000fe200000001ff */
[----:B------:R-:W-:Y:S10]  /*1400*/  @!P0 BRA `(.L_x_456) ;  /* 0x00000000001c8947 */ /* 0x000ff40003800000 */
[----:B-----5:R-:W-:Y:S01]  /*1410*/  SHF.L.U32 R54, R35, 0x10, RZ ;  /* 0x0000001023367819 */ /* 0x020fe200000006ff */
[----:B------:R-:W-:Y:S06]  /*1420*/  BRA `(.L_x_456) ;  /* 0x0000000000147947 */ /* 0x000fec0003800000 */
.L_x_455:
[----:B-----5:R-:W-:Y:S01]  /*1430*/  SHF.L.U32 R36, R31, 0x10, RZ ;  /* 0x000000101f247819 */ /* 0x020fe200000006ff */
[----:B------:R-:W-:-:S04]  /*1440*/  @P0 IMAD.U32 R37, R35, 0x10000, RZ ;  /* 0x0001000023250824 */ /* 0x000fc800078e00ff */
[----:B------:R-:W-:-:S04]  /*1450*/  FMUL.FTZ R36, R36, UR8 ;  /* 0x0000000824247c20 */ /* 0x000fc80008410000 */
[----:B------:R-:W-:-:S04]  /*1460*/  FMUL.FTZ R54, R21, R36 ;  /* 0x0000002415367220 */ /* 0x000fc80000410000 */
[----:B------:R-:W-:-:S07]  /*1470*/  @P0 FADD.FTZ R54, R37, R54 ;  /* 0x0000003625360221 */ /* 0x000fce0000010000 */
.L_x_456:
[----:B------:R-:W-:Y:S05]  /*1480*/  BSYNC B1 ;  /* 0x0000000000017941 */ /* 0x000fea0003800000 */
.L_x_454:
[----:B------:R-:W-:Y:S04]  /*1490*/  BSSY B1, `(.L_x_457) ;  /* 0x000000e000017945 */ /* 0x000fe80003800000 */
[----:B------:R-:W-:Y:S05]  /*14a0*/  @P2 BRA `(.L_x_458) ;  /* 0x0000000000142947 */ /* 0x000fea0003800000 */
[----:B------:R-:W-:Y:S01]  /*14b0*/  MOV R53, RZ ;  /* 0x000000ff00357202 */ /* 0x000fe20000000f00 */
[----:B------:R-:W-:Y:S06]  /*14c0*/  @!P0 BRA `(.L_x_459) ;  /* 0x0000000000288947 */ /* 0x000fec0003800000 */
[----:B-----5:R-:W-:-:S04]  /*14d0*/  PRMT R53, R35, 0x7632, R53 ;  /* 0x0000763223357816 */ /* 0x020fc80000000035 */
[----:B------:R-:W-:Y:S01]  /*14e0*/  SHF.L.U32 R53, R53, 0x10, RZ ;  /* 0x0000001035357819 */ /* 0x000fe200000006ff */
[----:B------:R-:W-:Y:S06]  /*14f0*/  BRA `(.L_x_459) ;  /* 0x00000000001c7947 */ /* 0x000fec0003800000 */
.L_x_458:
[----:B-----5:R-:W-:Y:S02]  /*1500*/  PRMT R36, R31, 0x7632, R36 ;  /* 0x000076321f247816 */ /* 0x020fe40000000024 */
[----:B------:R-:W-:Y:S02]  /*1510*/  @P0 PRMT R37, R35, 0x7632, R37 ;  /* 0x0000763223250816 */ /* 0x000fe40000000025 */
[----:B------:R-:W-:Y:S02]  /*1520*/  SHF.L.U32 R36, R36, 0x10, RZ ;  /* 0x0000001024247819 */ /* 0x000fe400000006ff */
[----:B------:R-:W-:-:S03]  /*1530*/  @P0 SHF.L.U32 R38, R37, 0x10, RZ ;  /* 0x0000001025260819 */ /* 0x000fc600000006ff */
[----:B------:R-:W-:-:S04]  /*1540*/  FMUL.FTZ R36, R36, UR8 ;  /* 0x0000000824247c20 */ /* 0x000fc80008410000 */
[----:B------:R-:W-:-:S04]  /*1550*/  FMUL.FTZ R53, R93, R36 ;  /* 0x000000245d357220 */ /* 0x000fc80000410000 */
[----:B------:R-:W-:-:S07]  /*1560*/  @P0 FADD.FTZ R53, R38, R53 ;  /* 0x0000003526350221 */ /* 0x000fce0000010000 */
.L_x_459:
[----:B------:R-:W-:Y:S05]  /*1570*/  BSYNC B1 ;  /* 0x0000000000017941 */ /* 0x000fea0003800000 */
.L_x_457:
        /* <DEDUP_REMOVED lines=9> */
.L_x_435:
[----:B------:R-:W-:Y:S05]  /*1610*/  BSYNC B0 ;  /* 0x0000000000007941 */ /* 0x000fea0003800000 */
.L_x_434:
        /* <DEDUP_REMOVED lines=17> */
.L_x_463:
[----:B-----5:R-:W-:Y:S01]  /*1730*/  SHF.L.U32 R36, R28, 0x10, RZ ;  /* 0x000000101c247819 */ /* 0x020fe200000006ff */
[----:B------:R-:W-:-:S04]  /*1740*/  @P0 IMAD.U32 R39, R32, 0x10000, RZ ;  /* 0x0001000020270824 */ /* 0x000fc800078e00ff */
[----:B------:R-:W-:-:S04]  /*1750*/  FMUL.FTZ R37, R36, UR8 ;  /* 0x0000000824257c20 */ /* 0x000fc80008410000 */
[----:B------:R-:W-:-:S04]  /*1760*/  FMUL.FTZ R52, R20, R37 ;  /* 0x0000002514347220 */ /* 0x000fc80000410000 */
[----:B------:R-:W-:-:S07]  /*1770*/  @P0 FADD.FTZ R52, R39, R52 ;  /* 0x0000003427340221 */ /* 0x000fce0000010000 */
.L_x_464:
[----:B------:R-:W-:Y:S05]  /*1780*/  BSYNC B1 ;  /* 0x0000000000017941 */ /* 0x000fea0003800000 */
.L_x_462:
[----:B------:R-:W-:Y:S04]  /*1790*/  BSSY B1, `(.L_x_465) ;  /* 0x000000e000017945 */ /* 0x000fe80003800000 */
[----:B------:R-:W-:Y:S05]  /*17a0*/  @P2 BRA `(.L_x_466) ;  /* 0x0000000000142947 */ /* 0x000fea0003800000 */
[----:B------:R-:W-:Y:S01]  /*17b0*/  MOV R51, RZ ;  /* 0x000000ff00337202 */ /* 0x000fe20000000f00 */
[----:B------:R-:W-:Y:S06]  /*17c0*/  @!P0 BRA `(.L_x_467) ;  /* 0x0000000000288947 */ /* 0x000fec0003800000 */
[----:B-----5:R-:W-:-:S04]  /*17d0*/  PRMT R51, R32, 0x7632, R51 ;  /* 0x0000763220337816 */ /* 0x020fc80000000033 */
[----:B------:R-:W-:Y:S01]  /*17e0*/  SHF.L.U32 R51, R51, 0x10, RZ ;  /* 0x0000001033337819 */ /* 0x000fe200000006ff */
[----:B------:R-:W-:Y:S06]  /*17f0*/  BRA `(.L_x_467) ;  /* 0x00000000001c7947 */ /* 0x000fec0003800000 */
.L_x_466:
[----:B-----5:R-:W-:Y:S02]  /*1800*/  PRMT R36, R28, 0x7632, R36 ;  /* 0x000076321c247816 */ /* 0x020fe40000000024 */
[----:B------:R-:W-:Y:S02]  /*1810*/  @P0 PRMT R37, R32, 0x7632, R37 ;  /* 0x0000763220250816 */ /* 0x000fe40000000025 */
[----:B------:R-:W-:-:S05]  /*1820*/  SHF.L.U32 R36, R36, 0x10, RZ ;  /* 0x0000001024247819 */ /* 0x000fca00000006ff */
[----:B------:R-:W-:Y:S01]  /*1830*/  FMUL.FTZ R51, R36, UR8 ;  /* 0x0000000824337c20 */ /* 0x000fe20008410000 */
[----:B------:R-:W-:-:S03]  /*1840*/  @P0 SHF.L.U32 R36, R37, 0x10, RZ ;  /* 0x0000001025240819 */ /* 0x000fc600000006ff */
[----:B------:R-:W-:-:S04]  /*1850*/  FMUL.FTZ R51, R92, R51 ;  /* 0x000000335c337220 */ /* 0x000fc80000410000 */
[----:B------:R-:W-:-:S07]  /*1860*/  @P0 FADD.FTZ R51, R36, R51 ;  /* 0x0000003324330221 */ /* 0x000fce0000010000 */
.L_x_467:
[----:B------:R-:W-:Y:S05]  /*1870*/  BSYNC B1 ;  /* 0x0000000000017941 */ /* 0x000fea0003800000 */
.L_x_465:
[----:B------:R-:W-:Y:S04]  /*1880*/  BSSY B1, `(.L_x_468) ;  /* 0x000000b000017945 */ /* 0x000fe80003800000 */
[----:B------:R-:W-:Y:S05]  /*1890*/  @P2 BRA `(.L_x_469) ;  /* 0x0000000000102947 */ /* 0x000fea0003800000 */
[----:B------:R-:W-:Y:S01]  /*18a0*/  IMAD.MOV.U32 R98, RZ, RZ, RZ ;  /* 0x000000ffff627224 */ /* 0x000fe200078e00ff */
[----:B------:R-:W-:Y:S06]  /*18b0*/  @!P0 BRA `(.L_x_470) ;  /* 0x00000000001c8947 */ /* 0x000fec0003800000 */
[----:B-----5:R-:W-:Y:S01]  /*18c0*/  SHF.L.U32 R98, R33, 0x10, RZ ;  /* 0x0000001021627819 */ /* 0x020fe200000006ff */
[----:B------:R-:W-:Y:S06]  /*18d0*/  BRA `(.L_x_470) ;  /* 0x0000000000147947 */ /* 0x000fec0003800000 */
.L_x_469:
[----:B-----5:R-:W-:Y:S02]  /*18e0*/  SHF.L.U32 R36, R29, 0x10, RZ ;  /* 0x000000101d247819 */ /* 0x020fe400000006ff */
[----:B------:R-:W-:-:S03]  /*18f0*/  @P0 SHF.L.U32 R37, R33, 0x10, RZ ;  /* 0x0000001021250819 */ /* 0x000fc600000006ff */
[----:B------:R-:W-:-:S04]  /*1900*/  FMUL.FTZ R36, R36, UR8 ;  /* 0x0000000824247c20 */ /* 0x000fc80008410000 */
[----:B------:R-:W-:-:S04]  /*1910*/  FMUL.FTZ R98, R19, R36 ;  /* 0x0000002413627220 */ /* 0x000fc80000410000 */
[----:B------:R-:W-:-:S07]  /*1920*/  @P0 FADD.FTZ R98, R37, R98 ;  /* 0x0000006225620221 */ /* 0x000fce0000010000 */
.L_x_470:
[----:B------:R-:W-:Y:S05]  /*1930*/  BSYNC B1 ;  /* 0x0000000000017941 */ /* 0x000fea0003800000 */
.L_x_468:
[----:B------:R-:W-:Y:S04]  /*1940*/  BSSY B1, `(.L_x_471) ;  /* 0x000000e000017945 */ /* 0x000fe80003800000 */
[----:B------:R-:W-:Y:S05]  /*1950*/  @P2 BRA `(.L_x_472) ;  /* 0x0000000000142947 */ /* 0x000fea0003800000 */
[----:B------:R-:W-:Y:S01]  /*1960*/  HFMA2.MMA R99, -RZ, RZ, 0, 0 ;  /* 0x00000000ff637435 */ /* 0x000fe200000001ff */
[----:B------:R-:W-:Y:S10]  /*1970*/  @!P0 BRA `(.L_x_473) ;  /* 0x0000000000288947 */ /* 0x000ff40003800000 */
[----:B-----5:R-:W-:-:S05]  /*1980*/  PRMT R99, R33, 0x7632, R99 ;  /* 0x0000763221637816 */ /* 0x020fca0000000063 */
[----:B------:R-:W-:Y:S01]  /*1990*/  IMAD.U32 R99, R99, 0x10000, RZ ;  /* 0x0001000063637824 */ /* 0x000fe200078e00ff */
[----:B------:R-:W-:Y:S06]  /*19a0*/  BRA `(.L_x_473) ;  /* 0x00000000001c7947 */ /* 0x000fec0003800000 */
.L_x_472:
[----:B-----5:R-:W-:Y:S02]  /*19b0*/  PRMT R36, R29, 0x7632, R36 ;  /* 0x000076321d247816 */ /* 0x020fe40000000024 */
[----:B------:R-:W-:Y:S02]  /*19c0*/  @P0 PRMT R37, R33, 0x7632, R37 ;  /* 0x0000763221250816 */ /* 0x000fe40000000025 */
[----:B------:R-:W-:Y:S02]  /*19d0*/  SHF.L.U32 R36, R36, 0x10, RZ ;  /* 0x0000001024247819 */ /* 0x000fe400000006ff */
[----:B------:R-:W-:-:S03]  /*19e0*/  @P0 SHF.L.U32 R38, R37, 0x10, RZ ;  /* 0x0000001025260819 */ /* 0x000fc600000006ff */
[----:B------:R-:W-:-:S04]  /*19f0*/  FMUL.FTZ R36, R36, UR8 ;  /* 0x0000000824247c20 */ /* 0x000fc80008410000 */
[----:B------:R-:W-:-:S04]  /*1a00*/  FMUL.FTZ R99, R91, R36 ;  /* 0x000000245b637220 */ /* 0x000fc80000410000 */
[----:B------:R-:W-:-:S07]  /*1a10*/  @P0 FADD.FTZ R99, R38, R99 ;  /* 0x0000006326630221 */ /* 0x000fce0000010000 */
.L_x_473:
[----:B------:R-:W-:Y:S05]  /*1a20*/  BSYNC B1 ;  /* 0x0000000000017941 */ /* 0x000fea0003800000 */
.L_x_471:
[----:B------:R-:W-:Y:S04]  /*1a30*/  BSSY B1, `(.L_x_474) ;  /* 0x000000b000017945 */ /* 0x000fe80003800000 */
[----:B------:R-:W-:Y:S05]  /*1a40*/  @P2 BRA `(.L_x_475) ;  /* 0x0000000000102947 */ /* 0x000fea0003800000 */
[----:B------:R-:W-:Y:S01]  /*1a50*/  MOV R100, RZ ;  /* 0x000000ff00647202 */ /* 0x000fe20000000f00 */
[----:B------:R-:W-:Y:S06]  /*1a60*/  @!P0 BRA `(.L_x_476) ;  /* 0x00000000001c8947 */ /* 0x000fec0003800000 */
[----:B-----5:R-:W-:Y:S01]  /*1a70*/  SHF.L.U32 R100, R34, 0x10, RZ ;  /* 0x0000001022647819 */ /* 0x020fe200000006ff */
[----:B------:R-:W-:Y:S06]  /*1a80*/  BRA `(.L_x_476) ;  /* 0x0000000000147947 */ /* 0x000fec0003800000 */
.L_x_475:
[----:B-----5:R-:W-:-:S04]  /*1a90*/  IMAD.U32 R36, R30, 0x10000, RZ ;  /* 0x000100001e247824 */ /* 0x020fc800078e00ff */
[----:B------:R-:W-:-:S04]  /*1aa0*/  FMUL.FTZ R37, R36, UR8 ;  /* 0x0000000824257c20 */ /* 0x000fc80008410000 */
[----:B------:R-:W-:Y:S01]  /*1ab0*/  FMUL.FTZ R100, R18, R37 ;  /* 0x0000002512647220 */ /* 0x000fe20000410000 */
[----:B------:R-:W-:-:S05]  /*1ac0*/  @P0 SHF.L.U32 R37, R34, 0x10, RZ ;  /* 0x0000001022250819 */ /* 0x000fca00000006ff */
[----:B------:R-:W-:-:S07]  /*1ad0*/  @P0 FADD.FTZ R100, R37, R100 ;  /* 0x0000006425640221 */ /* 0x000fce0000010000 */
.L_x_476:
[----:B------:R-:W-:Y:S05]  /*1ae0*/  BSYNC B1 ;  /* 0x0000000000017941 */ /* 0x000fea0003800000 */
.L_x_474:
[----:B------:R-:W-:Y:S04]  /*1af0*/  BSSY B1, `(.L_x_477) ;  /* 0x000000e000017945 */ /* 0x000fe80003800000 */
[----:B------:R-:W-:Y:S05]  /*1b00*/  @P2 BRA `(.L_x_478) ;  /* 0x0000000000142947 */ /* 0x000fea0003800000 */
[----:B------:R-:W-:Y:S01]  /*1b10*/  HFMA2.MMA R101, -RZ, RZ, 0, 0 ;  /* 0x00000000ff657435 */ /* 0x000fe200000001ff */
[----:B------:R-:W-:Y:S10]  /*1b20*/  @!P0 BRA `(.L_x_479) ;  /* 0x0000000000288947 */ /* 0x000ff40003800000 */
[----:B-----5:R-:W-:-:S04]  /*1b30*/  PRMT R101, R34, 0x7632, R101 ;  /* 0x0000763222657816 */ /* 0x020fc80000000065 */
[----:B------:R-:W-:Y:S01]  /*1b40*/  SHF.L.U32 R101, R101, 0x10, RZ ;  /* 0x0000001065657819 */ /* 0x000fe200000006ff */
[----:B------:R-:W-:Y:S06]  /*1b50*/  BRA `(.L_x_479) ;  /* 0x00000000001c7947 */ /* 0x000fec0003800000 */
.L_x_478:
[----:B-----5:R-:W-:-:S04]  /*1b60*/  PRMT R36, R30, 0x7632, R36 ;  /* 0x000076321e247816 */ /* 0x020fc80000000024 */
[----:B------:R-:W-:-:S05]  /*1b70*/  SHF.L.U32 R36, R36, 0x10, RZ ;  /* 0x0000001024247819 */ /* 0x000fca00000006ff */
[----:B------:R-:W-:Y:S01]  /*1b80*/  FMUL.FTZ R101, R36, UR8 ;  /* 0x0000000824657c20 */ /* 0x000fe20008410000 */
[----:B------:R-:W-:-:S03]  /*1b90*/  @P0 PRMT R36, R34, 0x7632, R36 ;  /* 0x0000763222240816 */ /* 0x000fc60000000024 */
[----:B------:R-:W-:Y:S02]  /*1ba0*/  FMUL.FTZ R101, R90, R101 ;  /* 0x000000655a657220 */ /* 0x000fe40000410000 */
[----:B------:R-:W-:-:S04]  /*1bb0*/  @P0 IMAD.U32 R36, R36, 0x10000, RZ ;  /* 0x0001000024240824 */ /* 0x000fc800078e00ff */
[----:B------:R-:W-:-:S07]  /*1bc0*/  @P0 FADD.FTZ R101, R36, R101 ;  /* 0x0000006524650221 */ /* 0x000fce0000010000 */
.L_x_479:
[----:B------:R-:W-:Y:S05]  /*1bd0*/  BSYNC B1 ;  /* 0x0000000000017941 */ /* 0x000fea0003800000 */
.L_x_477:
[----:B------:R-:W-:Y:S04]  /*1be0*/  BSSY B1, `(.L_x_480) ;  /* 0x000000b000017945 */ /* 0x000fe80003800000 */
[----:B------:R-:W-:Y:S05]  /*1bf0*/  @P2 BRA `(.L_x_481) ;  /* 0x0000000000102947 */ /* 0x000fea0003800000 */
[----:B------:R-:W-:Y:S01]  /*1c00*/  MOV R102, RZ ;  /* 0x000000ff00667202 */ /* 0x000fe20000000f00 */
[----:B------:R-:W-:Y:S06]  /*1c10*/  @!P0 BRA `(.L_x_482) ;  /* 0x00000000001c8947 */ /* 0x000fec0003800000 */
[----:B-----5:R-:W-:Y:S01]  /*1c20*/  SHF.L.U32 R102, R35, 0x10, RZ ;  /* 0x0000001023667819 */ /* 0x020fe200000006ff */
[----:B------:R-:W-:Y:S06]  /*1c30*/  BRA `(.L_x_482) ;  /* 0x0000000000147947 */ /* 0x000fec0003800000 */
.L_x_481:
[----:B-----5:R-:W-:Y:S02]  /*1c40*/  SHF.L.U32 R36, R31, 0x10, RZ ;  /* 0x000000101f247819 */ /* 0x020fe400000006ff */
[----:B------:R-:W-:-:S03]  /*1c50*/  @P0 SHF.L.U32 R37, R35, 0x10, RZ ;  /* 0x0000001023250819 */ /* 0x000fc600000006ff */
[----:B------:R-:W-:-:S04]  /*1c60*/  FMUL.FTZ R36, R36, UR8 ;  /* 0x0000000824247c20 */ /* 0x000fc80008410000 */
[----:B------:R-:W-:-:S04]  /*1c70*/  FMUL.FTZ R102, R17, R36 ;  /* 0x0000002411667220 */ /* 0x000fc80000410000 */
[----:B------:R-:W-:-:S07]  /*1c80*/  @P0 FADD.FTZ R102, R37, R102 ;  /* 0x0000006625660221 */ /* 0x000fce0000010000 */
.L_x_482:
[----:B------:R-:W-:Y:S05]  /*1c90*/  BSYNC B1 ;  /* 0x0000000000017941 */ /* 0x000fea0003800000 */
.L_x_480:
[----:B------:R-:W-:Y:S04]  /*1ca0*/  BSSY B1, `(.L_x_483) ;  /* 0x000000e000017945 */ /* 0x000fe80003800000 */
[----:B------:R-:W-:Y:S05]  /*1cb0*/  @P2 BRA `(.L_x_484) ;  /* 0x0000000000142947 */ /* 0x000fea0003800000 */
[----:B------:R-:W-:Y:S01]  /*1cc0*/  IMAD.MOV.U32 R103, RZ, RZ, RZ ;  /* 0x000000ffff677224 */ /* 0x000fe200078e00ff */
[----:B------:R-:W-:Y:S06]  /*1cd0*/  @!P0 BRA `(.L_x_485) ;  /* 0x0000000000288947 */ /* 0x000fec0003800000 */
[----:B-----5:R-:W-:-:S04]  /*1ce0*/  PRMT R103, R35, 0x7632, R103 ;  /* 0x0000763223677816 */ /* 0x020fc80000000067 */
[----:B------:R-:W-:Y:S01]  /*1cf0*/  SHF.L.U32 R103, R103, 0x10, RZ ;  /* 0x0000001067677819 */ /* 0x000fe200000006ff */
[----:B------:R-:W-:Y:S06]  /*1d00*/  BRA `(.L_x_485) ;  /* 0x00000000001c7947 */ /* 0x000fec0003800000 */
.L_x_484:
[----:B-----5:R-:W-:Y:S02]  /*1d10*/  PRMT R36, R31, 0x7632, R36 ;  /* 0x000076321f247816 */ /* 0x020fe40000000024 */
[----:B------:R-:W-:Y:S02]  /*1d20*/  @P0 PRMT R37, R35, 0x7632, R37 ;  /* 0x0000763223250816 */ /* 0x000fe40000000025 */
[----:B------:R-:W-:Y:S02]  /*1d30*/  SHF.L.U32 R36, R36, 0x10, RZ ;  /* 0x0000001024247819 */ /* 0x000fe400000006ff */
[----:B------:R-:W-:-:S03]  /*1d40*/  @P0 SHF.L.U32 R38, R37, 0x10, RZ ;  /* 0x0000001025260819 */ /* 0x000fc600000006ff */
[----:B------:R-:W-:-:S04]  /*1d50*/  FMUL.FTZ R36, R36, UR8 ;  /* 0x0000000824247c20 */ /* 0x000fc80008410000 */
[----:B------:R-:W-:-:S04]  /*1d60*/  FMUL.FTZ R103, R89, R36 ;  /* 0x0000002459677220 */ /* 0x000fc80000410000 */
[----:B------:R-:W-:-:S07]  /*1d70*/  @P0 FADD.FTZ R103, R38, R103 ;  /* 0x0000006726670221 */ /* 0x000fce0000010000 */
.L_x_485:
[----:B------:R-:W-:Y:S05]  /*1d80*/  BSYNC B1 ;  /* 0x0000000000017941 */ /* 0x000fea0003800000 */
.L_x_483:
[----:B------:R-:W0:Y:S01]  /*1d90*/  LDC.64 R122, c[0x0][0x238] ;  /* 0x00008e00ff7a7b82 */ /* 0x000e220000000a00 */
[----:B------:R-:W-:Y:S02]  /*1da0*/  F2FP.BF16.F32.PACK_AB R39, R103, R102 ;  /* 0x000000666727723e */ /* 0x000fe400000010ff */
[----:B------:R-:W-:Y:S02]  /*1db0*/  F2FP.BF16.F32.PACK_AB R38, R101, R100 ;  /* 0x000000646526723e */ /* 0x000fe400000010ff */
[----:B------:R-:W-:Y:S02]  /*1dc0*/  F2FP.BF16.F32.PACK_AB R37, R99, R98 ;  /* 0x000000626325723e */ /* 0x000fe400000010ff */
[----:B------:R-:W-:Y:S02]  /*1dd0*/  F2FP.BF16.F32.PACK_AB R36, R51, R52 ;  /* 0x000000343324723e */ /* 0x000fe400000010ff */
[----:B------:R-:W-:Y:S01]  /*1de0*/  IADD3 R121, R121, 0x100, RZ ;  /* 0x0000010079797810 */ /* 0x000fe20007ffe0ff */
[----:B0-----:R-:W-:-:S04]  /*1df0*/  IMAD.WIDE.U32 R122, R120, 0x10, R122 ;  /* 0x00000010787a7825 */ /* 0x001fc800078e007a */
[----:B------:R-:W-:Y:S01]  /*1e00*/  VIADD R120, R120, 0x100 ;  /* 0x0000010078787836 */ /* 0x000fe20000000000 */
[----:B------:R1:W-:Y:S06]  /*1e10*/  STG.E.128 desc[UR4][R122.64], R36 ;  /* 0x000000247a007986 */ /* 0x0003ec000c101d04 */
.L_x_461:
[----:B------:R-:W-:Y:S05]  /*1e20*/  BSYNC B0 ;  /* 0x0000000000007941 */ /* 0x000fea0003800000 */
.L_x_460:
        /* <DEDUP_REMOVED lines=17> */
.L_x_489:
[----:B-----5:R-:W-:Y:S02]  /*1f40*/  SHF.L.U32 R36, R28, 0x10, RZ ;  /* 0x000000101c247819 */ /* 0x020fe400000006ff */
[----:B------:R-:W-:-:S03]  /*1f50*/  @P0 SHF.L.U32 R39, R32, 0x10, RZ ;  /* 0x0000001020270819 */ /* 0x000fc600000006ff */
[----:B------:R-:W-:-:S04]  /*1f60*/  FMUL.FTZ R37, R36, UR8 ;  /* 0x0000000824257c20 */ /* 0x000fc80008410000 */
[----:B------:R-:W-:-:S04]  /*1f70*/  FMUL.FTZ R104, R16, R37 ;  /* 0x0000002510687220 */ /* 0x000fc80000410000 */
[----:B------:R-:W-:-:S07]  /*1f80*/  @P0 FADD.FTZ R104, R39, R104 ;  /* 0x0000006827680221 */ /* 0x000fce0000010000 */
.L_x_490:
[----:B------:R-:W-:Y:S05]  /*1f90*/  BSYNC B1 ;  /* 0x0000000000017941 */ /* 0x000fea0003800000 */
.L_x_488:
[----:B------:R-:W-:Y:S04]  /*1fa0*/  BSSY B1, `(.L_x_491) ;  /* 0x000000e000017945 */ /* 0x000fe80003800000 */
[----:B------:R-:W-:Y:S05]  /*1fb0*/  @P1 BRA `(.L_x_492) ;  /* 0x0000000000141947 */ /* 0x000fea0003800000 */
[----:B------:R-:W-:Y:S01]  /*1fc0*/  IMAD.MOV.U32 R105, RZ, RZ, RZ ;  /* 0x000000ffff697224 */ /* 0x000fe200078e00ff */
[----:B------:R-:W-:Y:S06]  /*1fd0*/  @!P0 BRA `(.L_x_493) ;  /* 0x0000000000288947 */ /* 0x000fec0003800000 */
[----:B-----5:R-:W-:-:S04]  /*1fe0*/  PRMT R105, R32, 0x7632, R105 ;  /* 0x0000763220697816 */ /* 0x020fc80000000069 */
[----:B------:R-:W-:Y:S01]  /*1ff0*/  SHF.L.U32 R105, R105, 0x10, RZ ;  /* 0x0000001069697819 */ /* 0x000fe200000006ff */
[----:B------:R-:W-:Y:S06]  /*2000*/  BRA `(.L_x_493) ;  /* 0x00000000001c7947 */ /* 0x000fec0003800000 */
.L_x_492:
[----:B-----5:R-:W-:Y:S02]  /*2010*/  PRMT R36, R28, 0x7632, R36 ;  /* 0x000076321c247816 */ /* 0x020fe40000000024 */
[----:B------:R-:W-:Y:S02]  /*2020*/  @P0 PRMT R37, R32, 0x7632, R37 ;  /* 0x0000763220250816 */ /* 0x000fe40000000025 */
[----:B------:R-:W-:-:S05]  /*2030*/  SHF.L.U32 R36, R36, 0x10, RZ ;  /* 0x0000001024247819 */ /* 0x000fca00000006ff */
[----:B------:R-:W-:Y:S01]  /*2040*/  FMUL.FTZ R105, R36, UR8 ;  /* 0x0000000824697c20 */ /* 0x000fe20008410000 */
[----:B------:R-:W-:-:S03]  /*2050*/  @P0 SHF.L.U32 R36, R37, 0x10, RZ ;  /* 0x0000001025240819 */ /* 0x000fc600000006ff */
[----:B------:R-:W-:-:S04]  /*2060*/  FMUL.FTZ R105, R88, R105 ;  /* 0x0000006958697220 */ /* 0x000fc80000410000 */
[----:B------:R-:W-:-:S07]  /*2070*/  @P0 FADD.FTZ R105, R36, R105 ;  /* 0x0000006924690221 */ /* 0x000fce0000010000 */
.L_x_493:
[----:B------:R-:W-:Y:S05]  /*2080*/  BSYNC B1 ;  /* 0x0000000000017941 */ /* 0x000fea0003800000 */
.L_x_491:
[----:B------:R-:W-:Y:S04]  /*2090*/  BSSY B1, `(.L_x_494) ;  /* 0x000000b000017945 */ /* 0x000fe80003800000 */
[----:B------:R-:W-:Y:S05]  /*20a0*/  @P1 BRA `(.L_x_495) ;  /* 0x0000000000101947 */ /* 0x000fea0003800000 */
[----:B------:R-:W-:Y:S01]  /*20b0*/  MOV R106, RZ ;  /* 0x000000ff006a7202 */ /* 0x000fe20000000f00 */
[----:B------:R-:W-:Y:S06]  /*20c0*/  @!P0 BRA `(.L_x_496) ;  /* 0x00000000001c8947 */ /* 0x000fec0003800000 */
[----:B-----5:R-:W-:Y:S01]  /*20d0*/  IMAD.U32 R106, R33, 0x10000, RZ ;  /* 0x00010000216a7824 */ /* 0x020fe200078e00ff */
[----:B------:R-:W-:Y:S06]  /*20e0*/  BRA `(.L_x_496) ;  /* 0x0000000000147947 */ /* 0x000fec0003800000 */
.L_x_495:
[----:B-----5:R-:W-:Y:S02]  /*20f0*/  SHF.L.U32 R36, R29, 0x10, RZ ;  /* 0x000000101d247819 */ /* 0x020fe400000006ff */
[----:B------:R-:W-:-:S03]  /*2100*/  @P0 SHF.L.U32 R37, R33, 0x10, RZ ;  /* 0x0000001021250819 */ /* 0x000fc600000006ff */
[----:B------:R-:W-:-:S04]  /*2110*/  FMUL.FTZ R36, R36, UR8 ;  /* 0x0000000824247c20 */ /* 0x000fc80008410000 */
[----:B------:R-:W-:-:S04]  /*2120*/  FMUL.FTZ R106, R15, R36 ;  /* 0x000000240f6a7220 */ /* 0x000fc80000410000 */
[----:B------:R-:W-:-:S07]  /*2130*/  @P0 FADD.FTZ R106, R37, R106 ;  /* 0x0000006a256a0221 */ /* 0x000fce0000010000 */
.L_x_496:
[----:B------:R-:W-:Y:S05]  /*2140*/  BSYNC B1 ;  /* 0x0000000000017941 */ /* 0x000fea0003800000 */
.L_x_494:
[----:B------:R-:W-:Y:S04]  /*2150*/  BSSY B1, `(.L_x_497) ;  /* 0x000000e000017945 */ /* 0x000fe80003800000 */
[----:B------:R-:W-:Y:S05]  /*2160*/  @P1 BRA `(.L_x_498) ;  /* 0x0000000000141947 */ /* 0x000fea0003800000 */
[----:B------:R-:W-:Y:S01]  /*2170*/  HFMA2.MMA R107, -RZ, RZ, 0, 0 ;  /* 0x00000000ff6b7435 */ /* 0x000fe200000001ff */
[----:B------:R-:W-:Y:S10]  /*2180*/  @!P0 BRA `(.L_x_499) ;  /* 0x0000000000288947 */ /* 0x000ff40003800000 */
[----:B-----5:R-:W-:-:S04]  /*2190*/  PRMT R107, R33, 0x7632, R107 ;  /* 0x00007632216b7816 */ /* 0x020fc8000000006b */
[----:B------:R-:W-:Y:S01]  /*21a0*/  SHF.L.U32 R107, R107, 0x10, RZ ;  /* 0x000000106b6b7819 */ /* 0x000fe200000006ff */
[----:B------:R-:W-:Y:S06]  /*21b0*/  BRA `(.L_x_499) ;  /* 0x00000000001c7947 */ /* 0x000fec0003800000 */
.L_x_498:
[----:B-----5:R-:W-:Y:S02]  /*21c0*/  PRMT R36, R29, 0x7632, R36 ;  /* 0x000076321d247816 */ /* 0x020fe40000000024 */
[----:B------:R-:W-:-:S03]  /*21d0*/  @P0 PRMT R37, R33, 0x7632, R37 ;  /* 0x0000763221250816 */ /* 0x000fc60000000025 */
[----:B------:R-:W-:Y:S01]  /*21e0*/  IMAD.U32 R36, R36, 0x10000, RZ ;  /* 0x0001000024247824 */ /* 0x000fe200078e00ff */
[----:B------:R-:W-:-:S03]  /*21f0*/  @P0 SHF.L.U32 R38, R37, 0x10, RZ ;  /* 0x0000001025260819 */ /* 0x000fc600000006ff */
[----:B------:R-:W-:-:S04]  /*2200*/  FMUL.FTZ R36, R36, UR8 ;  /* 0x0000000824247c20 */ /* 0x000fc80008410000 */
[----:B------:R-:W-:-:S04]  /*2210*/  FMUL.FTZ R107, R87, R36 ;  /* 0x00000024576b7220 */ /* 0x000fc80000410000 */
[----:B------:R-:W-:-:S07]  /*2220*/  @P0 FADD.FTZ R107, R38, R107 ;  /* 0x0000006b266b0221 */ /* 0x000fce0000010000 */
.L_x_499:
[----:B------:R-:W-:Y:S05]  /*2230*/  BSYNC B1 ;  /* 0x0000000000017941 */ /* 0x000fea0003800000 */
.L_x_497:
[----:B------:R-:W-:Y:S04]  /*2240*/  BSSY B1, `(.L_x_500) ;  /* 0x000000b000017945 */ /* 0x000fe80003800000 */
[----:B------:R-:W-:Y:S05]  /*2250*/  @P1 BRA `(.L_x_501) ;  /* 0x0000000000101947 */ /* 0x000fea0003800000 */
[----:B------:R-:W-:Y:S01]  /*2260*/  MOV R108, RZ ;  /* 0x000000ff006c7202 */ /* 0x000fe20000000f00 */
[----:B------:R-:W-:Y:S06]  /*2270*/  @!P0 BRA `(.L_x_502) ;  /* 0x00000000001c8947 */ /* 0x000fec0003800000 */
[----:B-----5:R-:W-:Y:S01]  /*2280*/  SHF.L.U32 R108, R34, 0x10, RZ ;  /* 0x00000010226c7819 */ /* 0x020fe200000006ff */
[----:B------:R-:W-:Y:S06]  /*2290*/  BRA `(.L_x_502) ;  /* 0x0000000000147947 */ /* 0x000fec0003800000 */
.L_x_501:
[----:B-----5:R-:W-:Y:S01]  /*22a0*/  SHF.L.U32 R36, R30, 0x10, RZ ;  /* 0x000000101e247819 */ /* 0x020fe200000006ff */
[----:B------:R-:W-:-:S04]  /*22b0*/  @P0 IMAD.U32 R39, R34, 0x10000, RZ ;  /* 0x0001000022270824 */ /* 0x000fc800078e00ff */
[----:B------:R-:W-:-:S04]  /*22c0*/  FMUL.FTZ R37, R36, UR8 ;  /* 0x0000000824257c20 */ /* 0x000fc80008410000 */
[----:B------:R-:W-:-:S04]  /*22d0*/  FMUL.FTZ R108, R14, R37 ;  /* 0x000000250e6c7220 */ /* 0x000fc80000410000 */
[----:B------:R-:W-:-:S07]  /*22e0*/  @P0 FADD.FTZ R108, R39, R108 ;  /* 0x0000006c276c0221 */ /* 0x000fce0000010000 */
.L_x_502:
[----:B------:R-:W-:Y:S05]  /*22f0*/  BSYNC B1 ;  /* 0x0000000000017941 */ /* 0x000fea0003800000 */
.L_x_500:
[----:B------:R-:W-:Y:S04]  /*2300*/  BSSY B1, `(.L_x_503) ;  /* 0x000000e000017945 */ /* 0x000fe80003800000 */
[----:B------:R-:W-:Y:S05]  /*2310*/  @P1 BRA `(.L_x_504) ;  /* 0x0000000000141947 */ /* 0x000fea0003800000 */
[----:B------:R-:W-:Y:S01]  /*2320*/  HFMA2.MMA R109, -RZ, RZ, 0, 0 ;  /* 0x00000000ff6d7435 */ /* 0x000fe200000001ff */
[----:B------:R-:W-:Y:S10]  /*2330*/  @!P0 BRA `(.L_x_505) ;  /* 0x0000000000288947 */ /* 0x000ff40003800000 */
[----:B-----5:R-:W-:-:S04]  /*2340*/  PRMT R109, R34, 0x7632, R109 ;  /* 0x00007632226d7816 */ /* 0x020fc8000000006d */
[----:B------:R-:W-:Y:S01]  /*2350*/  SHF.L.U32 R109, R109, 0x10, RZ ;  /* 0x000000106d6d7819 */ /* 0x000fe200000006ff */
[----:B------:R-:W-:Y:S06]  /*2360*/  BRA `(.L_x_505) ;  /* 0x00000000001c7947 */ /* 0x000fec0003800000 */
.L_x_504:
[----:B-----5:R-:W-:Y:S02]  /*2370*/  PRMT R36, R30, 0x7632, R36 ;  /* 0x000076321e247816 */ /* 0x020fe40000000024 */
[----:B------:R-:W-:Y:S02]  /*2380*/  @P0 PRMT R37, R34, 0x7632, R37 ;  /* 0x0000763222250816 */ /* 0x000fe40000000025 */
[----:B------:R-:W-:-:S05]  /*2390*/  SHF.L.U32 R36, R36, 0x10, RZ ;  /* 0x0000001024247819 */ /* 0x000fca00000006ff */
[----:B------:R-:W-:Y:S01]  /*23a0*/  FMUL.FTZ R109, R36, UR8 ;  /* 0x00000008246d7c20 */ /* 0x000fe20008410000 */
[----:B------:R-:W-:-:S03]  /*23b0*/  @P0 SHF.L.U32 R36, R37, 0x10, RZ ;  /* 0x0000001025240819 */ /* 0x000fc600000006ff */
[----:B------:R-:W-:-:S04]  /*23c0*/  FMUL.FTZ R109, R86, R109 ;  /* 0x0000006d566d7220 */ /* 0x000fc80000410000 */
[----:B------:R-:W-:-:S07]  /*23d0*/  @P0 FADD.FTZ R109, R36, R109 ;  /* 0x0000006d246d0221 */ /* 0x000fce0000010000 */
.L_x_505:
[----:B------:R-:W-:Y:S05]  /*23e0*/  BSYNC B1 ;  /* 0x0000000000017941 */ /* 0x000fea0003800000 */
.L_x_503:
[----:B------:R-:W-:Y:S04]  /*23f0*/  BSSY B1, `(.L_x_506) ;  /* 0x000000b000017945 */ /* 0x000fe80003800000 */
[----:B------:R-:W-:Y:S05]  /*2400*/  @P1 BRA `(.L_x_507) ;  /* 0x0000000000101947 */ /* 0x000fea0003800000 */
[----:B------:R-:W-:Y:S01]  /*2410*/  MOV R110, RZ ;  /* 0x000000ff006e7202 */ /* 0x000fe20000000f00 */
[----:B------:R-:W-:Y:S06]  /*2420*/  @!P0 BRA `(.L_x_508) ;  /* 0x00000000001c8947 */ /* 0x000fec0003800000 */
[----:B-----5:R-:W-:Y:S01]  /*2430*/  IMAD.U32 R110, R35, 0x10000, RZ ;  /* 0x00010000236e7824 */ /* 0x020fe200078e00ff */
[----:B------:R-:W-:Y:S06]  /*2440*/  BRA `(.L_x_508) ;  /* 0x0000000000147947 */ /* 0x000fec0003800000 */
.L_x_507:
[----:B-----5:R-:W-:Y:S02]  /*2450*/  SHF.L.U32 R36, R31, 0x10, RZ ;  /* 0x000000101f247819 */ /* 0x020fe400000006ff */
[----:B------:R-:W-:-:S03]  /*2460*/  @P0 SHF.L.U32 R37, R35, 0x10, RZ ;  /* 0x0000001023250819 */ /* 0x000fc600000006ff */
[----:B------:R-:W-:-:S04]  /*2470*/  FMUL.FTZ R36, R36, UR8 ;  /* 0x0000000824247c20 */ /* 0x000fc80008410000 */
[----:B------:R-:W-:-:S04]  /*2480*/  FMUL.FTZ R110, R13, R36 ;  /* 0x000000240d6e7220 */ /* 0x000fc80000410000 */
[----:B------:R-:W-:-:S07]  /*2490*/  @P0 FADD.FTZ R110, R37, R110 ;  /* 0x0000006e256e0221 */ /* 0x000fce0000010000 */
.L_x_508:
[----:B------:R-:W-:Y:S05]  /*24a0*/  BSYNC B1 ;  /* 0x0000000000017941 */ /* 0x000fea0003800000 */
.L_x_506:
[----:B------:R-:W-:Y:S04]  /*24b0*/  BSSY B1, `(.L_x_509) ;  /* 0x000000e000017945 */ /* 0x000fe80003800000 */
[----:B------:R-:W-:Y:S05]  /*24c0*/  @P1 BRA `(.L_x_510) ;  /* 0x0000000000141947 */ /* 0x000fea0003800000 */
[----:B------:R-:W-:Y:S01]  /*24d0*/  HFMA2.MMA R111, -RZ, RZ, 0, 0 ;  /* 0x00000000ff6f7435 */ /* 0x000fe200000001ff */
[----:B------:R-:W-:Y:S10]  /*24e0*/  @!P0 BRA `(.L_x_511) ;  /* 0x0000000000288947 */ /* 0x000ff40003800000 */
[----:B-----5:R-:W-:-:S04]  /*24f0*/  PRMT R111, R35, 0x7632, R111 ;  /* 0x00007632236f7816 */ /* 0x020fc8000000006f */
[----:B------:R-:W-:Y:S01]  /*2500*/  SHF.L.U32 R111, R111, 0x10, RZ ;  /* 0x000000106f6f7819 */ /* 0x000fe200000006ff */
[----:B------:R-:W-:Y:S06]  /*2510*/  BRA `(.L_x_511) ;  /* 0x00000000001c7947 */ /* 0x000fec0003800000 */
.L_x_510:
[----:B-----5:R-:W-:Y:S02]  /*2520*/  PRMT R36, R31, 0x7632, R36 ;  /* 0x000076321f247816 */ /* 0x020fe40000000024 */
[----:B------:R-:W-:Y:S02]  /*2530*/  @P0 PRMT R37, R35, 0x7632, R37 ;  /* 0x0000763223250816 */ /* 0x000fe40000000025 */
[----:B------:R-:W-:-:S03]  /*2540*/  SHF.L.U32 R36, R36, 0x10, RZ ;  /* 0x0000001024247819 */ /* 0x000fc600000006ff */
[----:B------:R-:W-:Y:S02]  /*2550*/  @P0 IMAD.U32 R38, R37, 0x10000, RZ ;  /* 0x0001000025260824 */ /* 0x000fe400078e00ff */
[----:B------:R-:W-:-:S04]  /*2560*/  FMUL.FTZ R36, R36, UR8 ;  /* 0x0000000824247c20 */ /* 0x000fc80008410000 */
[----:B------:R-:W-:-:S04]  /*2570*/  FMUL.FTZ R111, R85, R36 ;  /* 0x00000024556f7220 */ /* 0x000fc80000410000 */
[----:B------:R-:W-:-:S07]  /*2580*/  @P0 FADD.FTZ R111, R38, R111 ;  /* 0x0000006f266f0221 */ /* 0x000fce0000010000 */
.L_x_511:
[----:B------:R-:W-:Y:S05]  /*2590*/  BSYNC B1 ;  /* 0x0000000000017941 */ /* 0x000fea0003800000 */
.L_x_509:
[----:B------:R-:W0:Y:S01]  /*25a0*/  LDC.64 R36, c[0x0][0x238] ;  /* 0x00008e00ff247b82 */ /* 0x000e220000000a00 */
[----:B------:R-:W-:Y:S02]  /*25b0*/  F2FP.BF16.F32.PACK_AB R39, R111, R110 ;  /* 0x0000006e6f27723e */ /* 0x000fe400000010ff */
[----:B------:R-:W-:Y:S01]  /*25c0*/  F2FP.BF16.F32.PACK_AB R38, R109, R108 ;  /* 0x0000006c6d26723e */ /* 0x000fe200000010ff */
[----:B0-----:R-:W-:Y:S01]  /*25d0*/  IMAD.WIDE.U32 R120, R120, 0x10, R36 ;  /* 0x0000001078787825 */ /* 0x001fe200078e0024 */
[----:B------:R-:W-:Y:S02]  /*25e0*/  F2FP.BF16.F32.PACK_AB R37, R107, R106 ;  /* 0x0000006a6b25723e */ /* 0x000fe400000010ff */
[----:B------:R-:W-:-:S05]  /*25f0*/  F2FP.BF16.F32.PACK_AB R36, R105, R104 ;  /* 0x000000686924723e */ /* 0x000fca00000010ff */
[----:B------:R2:W-:Y:S02]  /*2600*/  STG.E.128 desc[UR4][R120.64], R36 ;  /* 0x0000002478007986 */ /* 0x0005e4000c101d04 */
.L_x_487:
[----:B------:R-:W-:Y:S05]  /*2610*/  BSYNC B0 ;  /* 0x0000000000007941 */ /* 0x000fea0003800000 */
.L_x_486:
[----:B012---:R-:W-:Y:S01]  /*2620*/  FADD.FTZ R36, RZ, R60 ;  /* 0x0000003cff247221 */ /* 0x007fe20000010000 */
[C---:B------:R-:W-:Y:S01]  /*2630*/  ISETP.GT.U32.AND P2, PT, R25.reuse, 0x1ff, PT ;  /* 0x000001ff1900780c */ /* 0x040fe20003f44070 */
[----:B------:R-:W-:Y:S01]  /*2640*/  UMOV UR12, 0xffffffff ;  /* 0xffffffff000c7882 */ /* 0x000fe20000000000 */
[----:B------:R-:W-:Y:S01]  /*2650*/  ISETP.GT.U32.AND P1, PT, R25, 0x2ff, PT ;  /* 0x000002ff1900780c */ /* 0x000fe20003f24070 */
[----:B------:R-:W-:Y:S01]  /*2660*/  FADD.FTZ R37, R59, R36 ;  /* 0x000000243b257221 */ /* 0x000fe20000010000 */
[----:B------:R-:W-:Y:S02]  /*2670*/  LOP3.LUT P0, RZ, R118, 0xff, RZ, 0xc0, !PT ;  /* 0x000000ff76ff7812 */ /* 0x000fe4000780c0ff */
[----:B------:R-:W-:Y:S01]  /*2680*/  LOP3.LUT P6, RZ, R27, 0x1f, RZ, 0xc0, !PT ;  /* 0x0000001f1bff7812 */ /* 0x000fe200078cc0ff */
[----:B------:R-:W-:-:S04]  /*2690*/  FADD.FTZ R36, R58, R37 ;  /* 0x000000253a247221 */ /* 0x000fc80000010000 */
[----:B------:R-:W-:-:S04]  /*26a0*/  FADD.FTZ R37, R57, R36 ;  /* 0x0000002439257221 */ /* 0x000fc80000010000 */
        /* <DEDUP_REMOVED lines=21> */
[----:B------:R-:W-:Y:S01]  /*2800*/  @P1 FADD.FTZ R37, R111, R36 ;  /* 0x000000246f251221 */ /* 0x000fe20000010000 */
[----:B------:R-:W-:Y:S02]  /*2810*/  LOP3.LUT R38, R39, 0x7fffff8, RZ, 0xc0, !PT ;  /* 0x07fffff827267812 */ /* 0x000fe400078ec0ff */
[----:B------:R-:W-:Y:S02]  /*2820*/  P2R R36, PR, RZ, 0x40 ;  /* 0x00000040ff247803 */ /* 0x000fe40000000000 */
[----:B------:R-:W-:Y:S01]  /*2830*/  @!P0 IADD3 R38, R38, 0x8, RZ ;  /* 0x0000000826268810 */ /* 0x000fe20007ffe0ff */
        /* <DEDUP_REMOVED lines=70> */
.L_x_530:
[----:B------:R-:W-:Y:S01]  /*2ca0*/  LOP3.LUT P1, RZ, R27, 0x1f, RZ, 0xc0, !PT ;  /* 0x0000001f1bff7812 */ /* 0x000fe2000782c0ff */
[----:B-1----:R-:W-:Y:S01]  /*2cb0*/  FADD.FTZ R37, R125, R121 ;  /* 0x000000797d257221 */ /* 0x002fe20000010000 */
[----:B------:R-:W-:Y:S01]  /*2cc0*/  LOP3.LUT R39, R39, 0x7, RZ, 0xc0, !PT ;  /* 0x0000000727277812 */ /* 0x000fe200078ec0ff */
[----:B------:R-:W-:Y:S10]  /*2cd0*/  WARPSYNC.ALL ;  /* 0x0000000000007948 */ /* 0x000ff40003800000 */
[----:B------:R-:W1:Y:S01]  /*2ce0*/  @!P1 S2R R119, SR_CgaCtaId ;  /* 0x0000000000779919 */ /* 0x000e620000008800 */
[----:B------:R-:W-:-:S04]  /*2cf0*/  @!P1 MOV R118, 0x400 ;  /* 0x0000040000769802 */ /* 0x000fc80000000f00 */
[----:B-1----:R-:W-:Y:S02]  /*2d00*/  @!P1 LEA R119, R119, R118, 0x18 ;  /* 0x0000007677779211 */ /* 0x002fe400078ec0ff */
[----:B------:R-:W-:-:S04]  /*2d10*/  @!P1 IADD3 R118, R38, R39, RZ ;  /* 0x0000002726769210 */ /* 0x000fc80007ffe0ff */
[----:B------:R-:W-:Y:S02]  /*2d20*/  @!P1 LEA R118, R118, R119, 0x3 ;  /* 0x0000007776769211 */ /* 0x000fe400078e18ff */
[----:B------:R-:W-:-:S03]  /*2d30*/  LOP3.LUT R119, R27, 0x1f, RZ, 0xc0, !PT ;  /* 0x0000001f1b777812 */ /* 0x000fc600078ec0ff */
[----:B------:R1:W-:Y:S01]  /*2d40*/  @!P1 STS.64 [R118], R36 ;  /* 0x0000002476009388 */ /* 0x0003e20000000a00 */
[----:B------:R-:W-:-:S13]  /*2d50*/  ISETP.GT.U32.AND P1, PT, R119, 0x7, PT ;  /* 0x000000077700780c */ /* 0x000fda0003f24070 */
[----:B-1----:R-:W1:Y:S01]  /*2d60*/  @!P1 S2R R37, SR_CgaCtaId ;  /* 0x0000000000259919 */ /* 0x002e620000008800 */
[----:B------:R-:W-:Y:S01]  /*2d70*/  @!P1 MOV R36, 0x400 ;  /* 0x0000040000249802 */ /* 0x000fe20000000f00 */
[----:B------:R-:W-:Y:S01]  /*2d80*/  IMAD.MOV.U32 R120, RZ, RZ, RZ ;  /* 0x000000ffff787224 */ /* 0x000fe200078e00ff */
[----:B------:R-:W-:Y:S01]  /*2d90*/  @!P1 IADD3 R38, R38, R119, RZ ;  /* 0x0000007726269210 */ /* 0x000fe20007ffe0ff */
[----:B------:R-:W-:Y:S01]  /*2da0*/  BAR.SYNC.DEFER_BLOCKING 0x0 ;  /* 0x0000000000007b1d */ /* 0x000fe20000010000 */
[----:B------:R-:W-:Y:S02]  /*2db0*/  @!P1 MOV R120, R112 ;  /* 0x0000007000789202 */ /* 0x000fe40000000f00 */
[----:B------:R-:W-:Y:S02]  /*2dc0*/  PLOP3.LUT P2, PT, PT, PT, UP0, 0x40, 0x0 ;  /* 0x000000000000781c */ /* 0x000fe40003f4e808 */
[----:B------:R-:W-:Y:S01]  /*2dd0*/  I2FP.F32.S32 R122, R120 ;  /* 0x00000078007a7245 */ /* 0x000fe20000201400 */
[----:B------:R-:W-:Y:S01]  /*2de0*/  BSSY B0, `(.L_x_513) ;  /* 0x00000b6000007945 */ /* 0x000fe20003800000 */
[----:B------:R-:W2:Y:S01]  /*2df0*/  SHFL.DOWN PT, R121, R120, 0x4, 0x1f ;  /* 0x08801f0078797f89 */ /* 0x000ea200000e0000 */
[----:B-1----:R-:W-:-:S04]  /*2e00*/  @!P1 LEA R37, R37, R36, 0x18 ;  /* 0x0000002425259211 */ /* 0x002fc800078ec0ff */
[----:B------:R-:W-:Y:S02]  /*2e10*/  @!P1 LEA R119, R38, R37, 0x3 ;  /* 0x0000002526779211 */ /* 0x000fe400078e18ff */
[----:B------:R-:W-:Y:S02]  /*2e20*/  CS2R R36, SRZ ;  /* 0x0000000000247805 */ /* 0x000fe4000001ff00 */
[----:B--2---:R-:W-:Y:S02]  /*2e30*/  I2FP.F32.S32 R118, R121 ;  /* 0x0000007900767245 */ /* 0x004fe40000201400 */
[----:B------:R-:W-:Y:S02]  /*2e40*/  IADD3 R38, R121, R120, RZ ;  /* 0x0000007879267210 */ /* 0x000fe40007ffe0ff */
[----:B------:R-:W1:Y:S01]  /*2e50*/  @!P1 LDS.64 R36, [R119] ;  /* 0x0000000077249984 */ /* 0x000e620000000a00 */
[----:B------:R-:W-:-:S03]  /*2e60*/  LOP3.LUT P1, RZ, R39, 0x1f, R27, 0xf8, !PT ;  /* 0x0000001f27ff7812 */ /* 0x000fc6000782f81b */
[----:B-1----:R-:W1:Y:S02]  /*2e70*/  SHFL.DOWN PT, R123, R36, 0x4, 0x1f ;  /* 0x08801f00247b7f89 */ /* 0x002e6400000e0000 */
[C---:B-1----:R-:W-:Y:S01]  /*2e80*/  FADD.FTZ R121, -R123.reuse, R36 ;  /* 0x000000247b797221 */ /* 0x042fe20000010100 */
[----:B------:R-:W-:-:S03]  /*2e90*/  FMUL.FTZ R123, R123, R118 ;  /* 0x000000767b7b7220 */ /* 0x000fc60000410000 */
[----:B------:R-:W-:Y:S01]  /*2ea0*/  FMUL.FTZ R121, R121, R121 ;  /* 0x0000007979797220 */ /* 0x000fe20000410000 */
[----:B------:R-:W-:Y:S01]  /*2eb0*/  FFMA.FTZ R119, R122, R36, R123 ;  /* 0x000000247a777223 */ /* 0x000fe2000001007b */
[----:B------:R-:W-:Y:S01]  /*2ec0*/  I2FP.F32.S32 R36, R38 ;  /* 0x0000002600247245 */ /* 0x000fe20000201400 */
[----:B------:R-:W-:Y:S01]  /*2ed0*/  SHFL.DOWN PT, R123, R38, 0x2, 0x1f ;  /* 0x08401f00267b7f89 */ /* 0x000fe200000e0000 */
[----:B------:R-:W-:Y:S02]  /*2ee0*/  FMUL.FTZ R121, R121, R122 ;  /* 0x0000007a79797220 */ /* 0x000fe40000410000 */
[----:B------:R-:W1:Y:S01]  /*2ef0*/  MUFU.RCP R120, R36 ;  /* 0x0000002400787308 */ /* 0x000e620000001000 */
[----:B------:R-:W2:Y:S01]  /*2f00*/  SHFL.DOWN PT, R122, R37, 0x4, 0x1f ;  /* 0x08801f00257a7f89 */ /* 0x000ea200000e0000 */
[----:B------:R-:W-:Y:S01]  /*2f10*/  FMUL.FTZ R118, R121, R118 ;  /* 0x0000007679767220 */ /* 0x000fe20000410000 */
[----:B--2---:R-:W-:-:S04]  /*2f20*/  FADD.FTZ R121, R122, R37 ;  /* 0x000000257a797221 */ /* 0x004fc80000010000 */
[C---:B-1----:R-:W-:Y:S01]  /*2f30*/  FFMA.FTZ R118, R120.reuse, R118, R121 ;  /* 0x0000007678767223 */ /* 0x042fe20000010079 */
[----:B------:R-:W-:Y:S01]  /*2f40*/  FMUL.FTZ R121, R120, R119 ;  /* 0x0000007778797220 */ /* 0x000fe20000410000 */
[-C--:B------:R-:W-:Y:S02]  /*2f50*/  I2FP.F32.S32 R120, R123.reuse ;  /* 0x0000007b00787245 */ /* 0x080fe40000201400 */
[----:B------:R-:W-:Y:S02]  /*2f60*/  IADD3 R119, R38, R123, RZ ;  /* 0x0000007b26777210 */ /* 0x000fe40007ffe0ff */
[----:B------:R-:W1:Y:S02]  /*2f70*/  SHFL.DOWN PT, R122, R121, 0x2, 0x1f ;  /* 0x08401f00797a7f89 */ /* 0x000e6400000e0000 */
[----:B-1----:R-:W-:Y:S01]  /*2f80*/  FADD.FTZ R37, R121, -R122 ;  /* 0x8000007a79257221 */ /* 0x002fe20000010000 */
[----:B0-----:R-:W-:-:S03]  /*2f90*/  FMUL.FTZ R125, R122, R120 ;  /* 0x000000787a7d7220 */ /* 0x001fc60000410000 */
[----:B------:R-:W-:Y:S01]  /*2fa0*/  FMUL.FTZ R123, R37, R37 ;  /* 0x00000025257b7220 */ /* 0x000fe20000410000 */
[----:B------:R-:W-:-:S03]  /*2fb0*/  FFMA.FTZ R37, R36, R121, R125 ;  /* 0x0000007924257223 */ /* 0x000fc6000001007d */
[----:B------:R-:W-:Y:S01]  /*2fc0*/  FMUL.FTZ R125, R36, R123 ;  /* 0x0000007b247d7220 */ /* 0x000fe20000410000 */
[----:B------:R-:W-:Y:S01]  /*2fd0*/  I2FP.F32.S32 R36, R119 ;  /* 0x0000007700247245 */ /* 0x000fe20000201400 */
[----:B------:R-:W0:Y:S02]  /*2fe0*/  SHFL.DOWN PT, R123, R118, 0x2, 0x1f ;  /* 0x08401f00767b7f89 */ /* 0x000e2400000e0000 */
[----:B------:R-:W-:Y:S02]  /*2ff0*/  FMUL.FTZ R125, R125, R120 ;  /* 0x000000787d7d7220 */ /* 0x000fe40000410000 */
[----:B------:R-:W1:Y:S01]  /*3000*/  MUFU.RCP R120, R36 ;  /* 0x0000002400787308 */ /* 0x000e620000001000 */
[----:B0-----:R-:W-:-:S04]  /*3010*/  FADD.FTZ R123, R118, R123 ;  /* 0x0000007b767b7221 */ /* 0x001fc80000010000 */
[C---:B-1----:R-:W-:Y:S01]  /*3020*/  FFMA.FTZ R38, R120.reuse, R125, R123 ;  /* 0x0000007d78267223 */ /* 0x042fe2000001007b */
[----:B------:R-:W-:Y:S02]  /*3030*/  FMUL.FTZ R125, R120, R37 ;  /* 0x00000025787d7220 */ /* 0x000fe40000410000 */
[----:B------:R-:W0:Y:S04]  /*3040*/  SHFL.DOWN PT, R120, R119, 0x1, 0x1f ;  /* 0x08201f0077787f89 */ /* 0x000e2800000e0000 */
[----:B------:R-:W1:Y:S01]  /*3050*/  SHFL.DOWN PT, R122, R125, 0x1, 0x1f ;  /* 0x08201f007d7a7f89 */ /* 0x000e6200000e0000 */
[-C--:B0-----:R-:W-:Y:S02]  /*3060*/  I2FP.F32.S32 R37, R120.reuse ;  /* 0x0000007800257245 */ /* 0x081fe40000201400 */
[----:B------:R-:W-:-:S03]  /*3070*/  IADD3 R120, R119, R120, RZ ;  /* 0x0000007877787210 */ /* 0x000fc60007ffe0ff */
[----:B-1----:R-:W-:Y:S01]  /*3080*/  FMUL.FTZ R121, R122, R37 ;  /* 0x000000257a797220 */ /* 0x002fe20000410000 */
[----:B------:R-:W-:Y:S01]  /*3090*/  I2FP.F32.S32 R120, R120 ;  /* 0x0000007800787245 */ /* 0x000fe20000201400 */
[----:B------:R-:W-:Y:S02]  /*30a0*/  FADD.FTZ R122, R125, -R122 ;  /* 0x8000007a7d7a7221 */ /* 0x000fe40000010000 */
[----:B------:R-:W-:Y:S01]  /*30b0*/  FFMA.FTZ R118, R36, R125, R121 ;  /* 0x0000007d24767223 */ /* 0x000fe20000010079 */
[----:B------:R-:W0:Y:S01]  /*30c0*/  MUFU.RCP R123, R120 ;  /* 0x00000078007b7308 */ /* 0x000e220000001000 */
[----:B------:R-:W1:Y:S01]  /*30d0*/  SHFL.DOWN PT, R121, R38, 0x1, 0x1f ;  /* 0x08201f0026797f89 */ /* 0x000e6200000e0000 */
[----:B------:R-:W-:-:S04]  /*30e0*/  FMUL.FTZ R122, R122, R122 ;  /* 0x0000007a7a7a7220 */ /* 0x000fc80000410000 */
[----:B------:R-:W-:-:S04]  /*30f0*/  FMUL.FTZ R122, R36, R122 ;  /* 0x0000007a247a7220 */ /* 0x000fc80000410000 */
[----:B------:R-:W-:Y:S01]  /*3100*/  FMUL.FTZ R122, R122, R37 ;  /* 0x000000257a7a7220 */ /* 0x000fe20000410000 */
[----:B0-----:R-:W-:Y:S02]  /*3110*/  FMUL.FTZ R119, R123, R118 ;  /* 0x000000767b777220 */ /* 0x001fe40000410000 */
[----:B------:R-:W0:Y:S04]  /*3120*/  LDC R118, c[0x0][0x2d8] ;  /* 0x0000b600ff767b82 */ /* 0x000e280000000800 */
[----:B------:R-:W2:Y:S01]  /*3130*/  SHFL.IDX PT, R119, R119, RZ, 0x1f ;  /* 0x00001fff77777589 */ /* 0x000ea200000e0000 */
[----:B-1----:R-:W-:-:S03]  /*3140*/  FADD.FTZ R36, R38, R121 ;  /* 0x0000007926247221 */ /* 0x002fc60000010000 */
[----:B------:R-:W1:Y:S01]  /*3150*/  @!P1 LDC.64 R38, c[0x0][0x258] ;  /* 0x00009600ff269b82 */ /* 0x000e620000000a00 */
[----:B------:R-:W-:-:S05]  /*3160*/  FFMA.FTZ R122, R123, R122, R36 ;  /* 0x0000007a7b7a7223 */ /* 0x000fca0000010024 */
[----:B------:R-:W0:Y:S02]  /*3170*/  SHFL.IDX PT, R121, R122, RZ, 0x1f ;  /* 0x00001fff7a797589 */ /* 0x000e2400000e0000 */
[----:B------:R-:W3:Y:S01]  /*3180*/  @!P1 LDC.64 R36, c[0x0][0x250] ;  /* 0x00009400ff249b82 */ /* 0x000ee20000000a00 */
[----:B--2---:R-:W-:Y:S01]  /*3190*/  FMUL.FTZ R120, R119, R119 ;  /* 0x0000007777787220 */ /* 0x004fe20000410000 */
[----:B-1----:R-:W-:-:S04]  /*31a0*/  @!P1 LEA R38, P6, R114, R38, 0x2 ;  /* 0x0000002672269211 */ /* 0x002fc800078c10ff */
[----:B------:R-:W-:Y:S01]  /*31b0*/  @!P1 LEA.HI.X R39, R114, R39, R117, 0x2, P6 ;  /* 0x0000002772279211 */ /* 0x000fe200030f1475 */
[----:B0-----:R-:W-:Y:S01]  /*31c0*/  FFMA.FTZ R118, R121, UR9, R118 ;  /* 0x0000000979767c23 */ /* 0x001fe20008010076 */
[----:B------:R-:W-:Y:S02]  /*31d0*/  FSEL R121, R120, RZ, !P2 ;  /* 0x000000ff78797208 */ /* 0x000fe40005000000 */
[----:B---3--:R-:W-:-:S03]  /*31e0*/  @!P1 LEA R36, P2, R114, R36, 0x2 ;  /* 0x0000002472249211 */ /* 0x008fc600078410ff */
[----:B------:R-:W-:Y:S01]  /*31f0*/  FADD.FTZ R118, R118, R121 ;  /* 0x0000007976767221 */ /* 0x000fe20000010000 */
[----:B------:R-:W-:-:S05]  /*3200*/  @!P1 LEA.HI.X R37, R114, R37, R117, 0x2, P2 ;  /* 0x0000002572259211 */ /* 0x000fca00010f1475 */
[----:B------:R-:W0:Y:S01]  /*3210*/  MUFU.RSQ R118, R118 ;  /* 0x0000007600767308 */ /* 0x000e220000001400 */
[----:B------:R1:W-:Y:S04]  /*3220*/  @!P1 STG.E desc[UR4][R36.64], R119 ;  /* 0x0000007724009986 */ /* 0x0003e8000c101904 */
[----:B0-----:R1:W-:Y:S01]  /*3230*/  @!P1 STG.E desc[UR4][R38.64], R118 ;  /* 0x0000007626009986 */ /* 0x0013e2000c101904 */
[----:B-----5:R-:W-:-:S13]  /*3240*/  ISETP.GE.AND P1, PT, R116, 0x1, PT ;  /* 0x000000017400780c */ /* 0x020fda0003f26270 */
[----:B-1----:R-:W-:Y:S05]  /*3250*/  @!P1 BRA `(.L_x_514) ;  /* 0x0000000400b89947 */ /* 0x002fea0003800000 */
[----:B------:R-:W-:Y:S01]  /*3260*/  IADD3 R116, R116, -0x1, RZ ;  /* 0xffffffff74747810 */ /* 0x000fe20007ffe0ff */
[----:B------:R-:W-:Y:S01]  /*3270*/  BSSY B1, `(.L_x_515) ;  /* 0x0000029000017945 */ /* 0x000fe20003800000 */
[----:B------:R-:W-:Y:S02]  /*3280*/  PLOP3.LUT P1, PT, PT, PT, UP0, 0x40, 0x0 ;  /* 0x000000000000781c */ /* 0x000fe40003f2e808 */
[----:B------:R-:W-:Y:S01]  /*3290*/  LOP3.LUT R26, R27, 0xff, RZ, 0xc0, !PT ;  /* 0x000000ff1b1a7812 */ /* 0x000fe200078ec0ff */
[----:B------:R-:W-:Y:S01]  /*32a0*/  IMAD R116, R116, R115, RZ ;  /* 0x0000007374747224 */ /* 0x000fe200078e02ff */
[----:B------:R-:W-:-:S04]  /*32b0*/  FSEL R119, R119, RZ, P1 ;  /* 0x000000ff77777208 */ /* 0x000fc80000800000 */
[----:B------:R-:W-:-:S04]  /*32c0*/  SHF.R.S32.HI R37, RZ, 0x1f, R116 ;  /* 0x0000001fff257819 */ /* 0x000fc80000011474 */
[----:B------:R-:W-:-:S04]  /*32d0*/  LEA.HI R37, R37, R116, RZ, 0x3 ;  /* 0x0000007425257211 */ /* 0x000fc800078f18ff */
[----:B------:R-:W-:Y:S01]  /*32e0*/  LEA.HI.SX32 R115, R37, R26, 0x1d ;  /* 0x0000001a25737211 */ /* 0x000fe200078feaff */
[----:B------:R-:W-:Y:S06]  /*32f0*/  @!P5 BRA `(.L_x_516) ;  /* 0x000000000080d947 */ /* 0x000fec0003800000 */
[--C-:B------:R-:W-:Y:S01]  /*3300*/  FADD.FTZ R37, R60, -R119.reuse ;  /* 0x800000773c257221 */ /* 0x100fe20000010000 */
[--C-:B------:R-:W-:Y:S01]  /*3310*/  FADD.FTZ R117, R58, -R119.reuse ;  /* 0x800000773a757221 */ /* 0x100fe20000010000 */
[--C-:B------:R-:W-:Y:S01]  /*3320*/  FADD.FTZ R121, R57, -R119.reuse ;  /* 0x8000007739797221 */ /* 0x100fe20000010000 */
[----:B------:R-:W-:Y:S01]  /*3330*/  FADD.FTZ R39, R59, -R119 ;  /* 0x800000773b277221 */ /* 0x000fe20000010000 */
        /* <DEDUP_REMOVED lines=8> */
[--C-:B------:R-:W-:Y:S01]  /*33c0*/  FADD.FTZ R121, R55, -R119.reuse ;  /* 0x8000007737797221 */ /* 0x100fe20000010000 */
[--C-:B------:R-:W-:Y:S01]  /*33d0*/  FADD.FTZ R123, R54, -R119.reuse ;  /* 0x80000077367b7221 */ /* 0x100fe20000010000 */
[--C-:B------:R-:W-:Y:S01]  /*33e0*/  FADD.FTZ R125, R53, -R119.reuse ;  /* 0x80000077357d7221 */ /* 0x100fe20000010000 */
[----:B------:R-:W-:Y:S01]  /*33f0*/  F2FP.BF16.F32.PACK_AB R37, R116, R37 ;  /* 0x000000257425723e */ /* 0x000fe200000010ff */
[----:B------:R-:W-:Y:S01]  /*3400*/  FMUL.FTZ R121, R118, R121 ;  /* 0x0000007976797220 */ /* 0x000fe20000410000 */
[----:B------:R-:W0:Y:S01]  /*3410*/  LDC.64 R116, c[0x0][0x2b8] ;  /* 0x0000ae00ff747b82 */ /* 0x000e220000000a00 */
[----:B------:R-:W-:Y:S01]  /*3420*/  F2FP.BF16.F32.PACK_AB R36, R39, R36 ;  /* 0x000000242724723e */ /* 0x000fe200000010ff */
[----:B------:R-:W-:Y:S01]  /*3430*/  FADD.FTZ R39, R56, -R119 ;  /* 0x8000007738277221 */ /* 0x000fe20000010000 */
[C---:B------:R-:W-:Y:S01]  /*3440*/  FMUL.FTZ R120, R118.reuse, R123 ;  /* 0x0000007b76787220 */ /* 0x040fe20000410000 */
[----:B------:R-:W-:Y:S01]  /*3450*/  FMUL.FTZ R122, R118, R125 ;  /* 0x0000007d767a7220 */ /* 0x000fe20000410000 */
[----:B------:R-:W-:Y:S01]  /*3460*/  FFMA.FTZ R121, R82, R121, R70 ;  /* 0x0000007952797223 */ /* 0x000fe20000010046 */
[----:B------:R-:W-:-:S02]  /*3470*/  FMUL.FTZ R39, R118, R39 ;  /* 0x0000002776277220 */ /* 0x000fc40000410000 */
[----:B------:R-:W-:Y:S02]  /*3480*/  FFMA.FTZ R122, R81, R122, R69 ;  /* 0x0000007a517a7223 */ /* 0x000fe40000010045 */
[----:B------:R-:W-:Y:S01]  /*3490*/  FFMA.FTZ R38, R10, R39, R42 ;  /* 0x000000270a267223 */ /* 0x000fe2000001002a */
[----:B------:R-:W-:-:S04]  /*34a0*/  FFMA.FTZ R39, R9, R120, R43 ;  /* 0x0000007809277223 */ /* 0x000fc8000001002b */
[----:B------:R-:W-:Y:S02]  /*34b0*/  F2FP.BF16.F32.PACK_AB R38, R121, R38 ;  /* 0x000000267926723e */ /* 0x000fe400000010ff */
[----:B------:R-:W-:Y:S01]  /*34c0*/  F2FP.BF16.F32.PACK_AB R39, R122, R39 ;  /* 0x000000277a27723e */ /* 0x000fe200000010ff */
[----:B0-----:R-:W-:-:S04]  /*34d0*/  IMAD.WIDE.U32 R116, R115, 0x10, R116 ;  /* 0x0000001073747825 */ /* 0x001fc800078e0074 */
[----:B------:R-:W-:Y:S01]  /*34e0*/  VIADD R115, R115, 0x100 ;  /* 0x0000010073737836 */ /* 0x000fe20000000000 */
[----:B------:R0:W-:Y:S06]  /*34f0*/  STG.E.128 desc[UR4][R116.64], R36 ;  /* 0x0000002474007986 */ /* 0x0001ec000c101d04 */
.L_x_516:
[----:B------:R-:W-:Y:S05]  /*3500*/  BSYNC B1 ;  /* 0x0000000000017941 */ /* 0x000fea0003800000 */
.L_x_515:
[----:B------:R-:W-:Y:S04]  /*3510*/  BSSY B1, `(.L_x_517) ;  /* 0x0000022000017945 */ /* 0x000fe80003800000 */
[----:B------:R-:W-:Y:S05]  /*3520*/  @!P4 BRA `(.L_x_518) ;  /* 0x000000000080c947 */ /* 0x000fea0003800000 */
[--C-:B0-----:R-:W-:Y:S01]  /*3530*/  FADD.FTZ R37, R52, -R119.reuse ;  /* 0x8000007734257221 */ /* 0x101fe20000010000 */
        /* <DEDUP_REMOVED lines=28> */
[C---:B0-----:R-:W-:Y:S01]  /*3700*/  IMAD.WIDE.U32 R116, R115.reuse, 0x10, R116 ;  /* 0x0000001073747825 */ /* 0x041fe200078e0074 */
[----:B------:R-:W-:-:S04]  /*3710*/  IADD3 R115, R115, 0x100, RZ ;  /* 0x0000010073737810 */ /* 0x000fc80007ffe0ff */
[----:B------:R1:W-:Y:S03]  /*3720*/  STG.E.128 desc[UR4][R116.64], R36 ;  /* 0x0000002474007986 */ /* 0x0003e6000c101d04 */
.L_x_518:
[----:B------:R-:W-:Y:S05]  /*3730*/  BSYNC B1 ;  /* 0x0000000000017941 */ /* 0x000fea0003800000 */
.L_x_517:
[----:B------:R-:W-:Y:S05]  /*3740*/  @!P3 BRA `(.L_x_514) ;  /* 0x00000000007cb947 */ /* 0x000fea0003800000 */
[--C-:B------:R-:W-:Y:S01]  /*3750*/  FADD.FTZ R121, R105, -R119.reuse ;  /* 0x8000007769797221 */ /* 0x100fe20000010000 */
[--C-:B------:R-:W-:Y:S01]  /*3760*/  FADD.FTZ R125, R106, -R119.reuse ;  /* 0x800000776a7d7221 */ /* 0x100fe20000010000 */
[--C-:B01----:R-:W-:Y:S01]  /*3770*/  FADD.FTZ R116, R108, -R119.reuse ;  /* 0x800000776c747221 */ /* 0x103fe20000010000 */
        /* <DEDUP_REMOVED lines=10> */
[----:B------:R-:W0:Y:S01]  /*3820*/  LDC.64 R116, c[0x0][0x2b8] ;  /* 0x0000ae00ff747b82 */ /* 0x000e220000000a00 */
[C---:B------:R-:W-:Y:S01]  /*3830*/  FMUL.FTZ R36, R118.reuse, R36 ;  /* 0x0000002476247220 */ /* 0x040fe20000410000 */
[C---:B------:R-:W-:Y:S01]  /*3840*/  FMUL.FTZ R39, R118.reuse, R39 ;  /* 0x0000002776277220 */ /* 0x040fe20000410000 */
[----:B------:R-:W-:Y:S01]  /*3850*/  FMUL.FTZ R118, R118, R123 ;  /* 0x0000007b76767220 */ /* 0x000fe20000410000 */
[----:B------:R-:W-:Y:S01]  /*3860*/  FFMA.FTZ R125, R74, R125, R62 ;  /* 0x0000007d4a7d7223 */ /* 0x000fe2000001003e */
[----:B------:R-:W-:Y:S01]  /*3870*/  FFMA.FTZ R36, R75, R36, R63 ;  /* 0x000000244b247223 */ /* 0x000fe2000001003f */
[----:B------:R-:W-:Y:S01]  /*3880*/  FFMA.FTZ R39, R0, R39, R97 ;  /* 0x0000002700277223 */ /* 0x000fe20000010061 */
[----:B------:R-:W-:Y:S01]  /*3890*/  FFMA.FTZ R118, R73, R118, R61 ;  /* 0x0000007649767223 */ /* 0x000fe2000001003d */
[----:B------:R-:W-:-:S04]  /*38a0*/  FFMA.FTZ R119, R76, R119, R64 ;  /* 0x000000774c777223 */ /* 0x000fc80000010040 */
[----:B------:R-:W-:Y:S01]  /*38b0*/  F2FP.BF16.F32.PACK_AB R39, R118, R39 ;  /* 0x000000277627723e */ /* 0x000fe200000010ff */
[----:B------:R-:W-:Y:S01]  /*38c0*/  FFMA.FTZ R118, R4, R37, R48 ;  /* 0x0000002504767223 */ /* 0x000fe20000010030 */
[----:B------:R-:W-:Y:S01]  /*38d0*/  FFMA.FTZ R37, R3, R38, R49 ;  /* 0x0000002603257223 */ /* 0x000fe20000010031 */
[----:B------:R-:W-:-:S04]  /*38e0*/  FFMA.FTZ R38, R2, R121, R50 ;  /* 0x0000007902267223 */ /* 0x000fc80000010032 */
[----:B------:R-:W-:Y:S02]  /*38f0*/  F2FP.BF16.F32.PACK_AB R37, R36, R37 ;  /* 0x000000252425723e */ /* 0x000fe400000010ff */
[----:B------:R-:W-:Y:S02]  /*3900*/  F2FP.BF16.F32.PACK_AB R38, R125, R38 ;  /* 0x000000267d26723e */ /* 0x000fe400000010ff */
[----:B------:R-:W-:Y:S01]  /*3910*/  F2FP.BF16.F32.PACK_AB R36, R119, R118 ;  /* 0x000000767724723e */ /* 0x000fe200000010ff */
[----:B0-----:R-:W-:-:S05]  /*3920*/  IMAD.WIDE.U32 R116, R115, 0x10, R116 ;  /* 0x0000001073747825 */ /* 0x001fca00078e0074 */
[----:B------:R2:W-:Y:S02]  /*3930*/  STG.E.128 desc[UR4][R116.64], R36 ;  /* 0x0000002474007986 */ /* 0x0005e4000c101d04 */
.L_x_514:
[----:B------:R-:W-:Y:S05]  /*3940*/  BSYNC B0 ;  /* 0x0000000000007941 */ /* 0x000fea0003800000 */
.L_x_513:
[----:B------:R-:W-:Y:S02]  /*3950*/  IADD3 R114, R114, UR10, RZ ;  /* 0x0000000a72727c10 */ /* 0x000fe4000fffe0ff */
[----:B------:R-:W-:Y:S02]  /*3960*/  SEL R118, RZ, 0x1, P0 ;  /* 0x00000001ff767807 */ /* 0x000fe40000000000 */
[----:B------:R-:W-:-:S13]  /*3970*/  ISETP.GE.AND P1, PT, R114, UR11, PT ;  /* 0x0000000b72007c0c */ /* 0x000fda000bf26270 */
[----:B------:R-:W-:Y:S05]  /*3980*/  @!P1 BRA `(.L_x_519) ;  /* 0xffffffd000d49947 */ /* 0x000fea000383ffff */
[----:B------:R-:W-:Y:S05]  /*3990*/  EXIT ;  /* 0x000000000000794d */ /* 0x000fea0003800000 */
.L_x_512:
[----:B------:R-:W-:Y:S01]  /*39a0*/  HFMA2.MMA R118, -RZ, RZ, 0, 5.9604644775390625e-08 ;  /* 0x00000001ff767435 */ /* 0x000fe200000001ff */
[----:B------:R-:W-:Y:S02]  /*39b0*/  MOV R119, 0x1f ;  /* 0x0000001f00777802 */ /* 0x000fe40000000f00 */
[----:B------:R-:W-:-:S08]  /*39c0*/  MOV R120, 0xffffffff ;  /* 0xffffffff00787802 */ /* 0x000fd00000000f00 */
[----:B-----5:R-:W-:Y:S05]  /*39d0*/  WARPSYNC.COLLECTIVE R120, `(.L_x_520) ;  /* 0x0000000078087348 */ /* 0x020fea0003c00000 */
[----:B------:R0:W1:Y:S02]  /*39e0*/  SHFL.BFLY P6, R121, R37, R118, R119 ;  /* 0x0c00007625797389 */ /* 0x00006400000c0077 */
[----:B01---5:R-:W-:Y:S01]  /*39f0*/  ENDCOLLECTIVE ;  /* 0x000000000000791b */ /* 0x023fe20003800000 */
.L_x_520:
[----:B------:R-:W-:Y:S01]  /*3a00*/  HFMA2.MMA R118, -RZ, RZ, 0, 1.1920928955078125e-07 ;  /* 0x00000002ff767435 */ /* 0x000fe200000001ff */
[----:B------:R-:W-:-:S04]  /*3a10*/  FADD.FTZ R122, R37, R121 ;  /* 0x00000079257a7221 */ /* 0x000fc80000010000 */
[----:B------:R-:W-:-:S07]  /*3a20*/  IMAD.MOV.U32 R37, RZ, RZ, R122 ;  /* 0x000000ffff257224 */ /* 0x000fce00078e007a */
[----:B------:R-:W-:Y:S05]  /*3a30*/  WARPSYNC.COLLECTIVE R120, `(.L_x_521) ;  /* 0x0000000078087348 */ /* 0x000fea0003c00000 */
[----:B------:R0:W1:Y:S02]  /*3a40*/  SHFL.BFLY P6, R121, R37, R118, R119 ;  /* 0x0c00007625797389 */ /* 0x00006400000c0077 */
[----:B01----:R-:W-:Y:S01]  /*3a50*/  ENDCOLLECTIVE ;  /* 0x000000000000791b */ /* 0x003fe20003800000 */
.L_x_521:
[----:B------:R-:W-:Y:S01]  /*3a60*/  HFMA2.MMA R118, -RZ, RZ, 0, 2.384185791015625e-07 ;  /* 0x00000004ff767435 */ /* 0x000fe200000001ff */
[----:B------:R-:W-:-:S05]  /*3a70*/  FADD.FTZ R123, R122, R121 ;  /* 0x000000797a7b7221 */ /* 0x000fca0000010000 */
[----:B------:R-:W-:-:S07]  /*3a80*/  MOV R37, R123 ;  /* 0x0000007b00257202 */ /* 0x000fce0000000f00 */
[----:B------:R-:W-:Y:S05]  /*3a90*/  WARPSYNC.COLLECTIVE R120, `(.L_x_522) ;  /* 0x0000000078087348 */ /* 0x000fea0003c00000 */
[----:B------:R0:W1:Y:S02]  /*3aa0*/  SHFL.BFLY P6, R121, R37, R118, R119 ;  /* 0x0c00007625797389 */ /* 0x00006400000c0077 */
[----:B01----:R-:W-:Y:S01]  /*3ab0*/  ENDCOLLECTIVE ;  /* 0x000000000000791b */ /* 0x003fe20003800000 */
.L_x_522:
[----:B------:R-:W-:Y:S01]  /*3ac0*/  HFMA2.MMA R118, -RZ, RZ, 0, 4.76837158203125e-07 ;  /* 0x00000008ff767435 */ /* 0x000fe200000001ff */
[----:B------:R-:W-:-:S05]  /*3ad0*/  FADD.FTZ R124, R123, R121 ;  /* 0x000000797b7c7221 */ /* 0x000fca0000010000 */
[----:B------:R-:W-:-:S07]  /*3ae0*/  MOV R37, R124 ;  /* 0x0000007c00257202 */ /* 0x000fce0000000f00 */
[----:B------:R-:W-:Y:S05]  /*3af0*/  WARPSYNC.COLLECTIVE R120, `(.L_x_523) ;  /* 0x0000000078087348 */ /* 0x000fea0003c00000 */
[----:B------:R0:W1:Y:S02]  /*3b00*/  SHFL.BFLY P6, R121, R37, R118, R119 ;  /* 0x0c00007625797389 */ /* 0x00006400000c0077 */
[----:B01----:R-:W-:Y:S01]  /*3b10*/  ENDCOLLECTIVE ;  /* 0x000000000000791b */ /* 0x003fe20003800000 */
.L_x_523:
[----:B------:R-:W-:Y:S01]  /*3b20*/  MOV R118, 0x10 ;  /* 0x0000001000767802 */ /* 0x000fe20000000f00 */
[----:B------:R-:W-:-:S04]  /*3b30*/  FADD.FTZ R125, R124, R121 ;  /* 0x000000797c7d7221 */ /* 0x000fc80000010000 */
[----:B------:R-:W-:-:S07]  /*3b40*/  IMAD.MOV.U32 R37, RZ, RZ, R125 ;  /* 0x000000ffff257224 */ /* 0x000fce00078e007d */
[----:B------:R-:W-:Y:S05]  /*3b50*/  WARPSYNC.COLLECTIVE R120, `(.L_x_524) ;  /* 0x0000000078087348 */ /* 0x000fea0003c00000 */
[----:B------:R0:W1:Y:S02]  /*3b60*/  SHFL.BFLY P6, R121, R37, R118, R119 ;  /* 0x0c00007625797389 */ /* 0x00006400000c0077 */
[----:B01----:R-:W-:Y:S01]  /*3b70*/  ENDCOLLECTIVE ;  /* 0x000000000000791b */ /* 0x003fe20003800000 */
.L_x_524:
[----:B------:R-:W-:-:S04]  /*3b80*/  FADD.FTZ R36, R125, R121 ;  /* 0x000000797d247221 */ /* 0x000fc80000010000 */
[----:B------:R-:W-:-:S04]  /*3b90*/  FMUL.FTZ R36, R113, R36 ;  /* 0x0000002471247220 */ /* 0x000fc80000410000 */
[--C-:B------:R-:W-:Y:S01]  /*3ba0*/  FADD.FTZ R37, R60, -R36.reuse ;  /* 0x800000243c257221 */ /* 0x100fe20000010000 */
[--C-:B------:R-:W-:Y:S01]  /*3bb0*/  FADD.FTZ R122, R59, -R36.reuse ;  /* 0x800000243b7a7221 */ /* 0x100fe20000010000 */
[--C-:B------:R-:W-:Y:S01]  /*3bc0*/  FADD.FTZ R118, R56, -R36.reuse ;  /* 0x8000002438767221 */ /* 0x100fe20000010000 */
[----:B------:R-:W-:Y:S01]  /*3bd0*/  FADD.FTZ R119, R51, -R36 ;  /* 0x8000002433777221 */ /* 0x000fe20000010000 */
[----:B------:R-:W-:-:S04]  /*3be0*/  FFMA.FTZ R37, R37, R37, RZ ;  /* 0x0000002525257223 */ /* 0x000fc800000100ff */
[----:B------:R-:W-:Y:S01]  /*3bf0*/  FFMA.FTZ R37, R122, R122, R37 ;  /* 0x0000007a7a257223 */ /* 0x000fe20000010025 */
[----:B------:R-:W-:-:S04]  /*3c00*/  FADD.FTZ R122, R58, -R36 ;  /* 0x800000243a7a7221 */ /* 0x000fc80000010000 */
[----:B------:R-:W-:Y:S01]  /*3c10*/  FFMA.FTZ R37, R122, R122, R37 ;  /* 0x0000007a7a257223 */ /* 0x000fe20000010025 */
[----:B------:R-:W-:-:S04]  /*3c20*/  FADD.FTZ R122, R57, -R36 ;  /* 0x80000024397a7221 */ /* 0x000fc80000010000 */
        /* <DEDUP_REMOVED lines=40> */
[----:B------:R-:W-:Y:S01]  /*3eb0*/  HFMA2.MMA R118, -RZ, RZ, 0, 5.9604644775390625e-08 ;  /* 0x00000001ff767435 */ /* 0x000fe200000001ff */
[----:B------:R-:W-:-:S10]  /*3ec0*/  MOV R119, 0x1f ;  /* 0x0000001f00777802 */ /* 0x000fd40000000f00 */
[----:B------:R-:W-:Y:S05]  /*3ed0*/  WARPSYNC.COLLECTIVE R120, `(.L_x_525) ;  /* 0x0000000078087348 */ /* 0x000fea0003c00000 */
[----:B------:R0:W1:Y:S02]  /*3ee0*/  SHFL.BFLY P6, R121, R37, R118, R119 ;  /* 0x0c00007625797389 */ /* 0x00006400000c0077 */
[----:B01----:R-:W-:Y:S01]  /*3ef0*/  ENDCOLLECTIVE ;  /* 0x000000000000791b */ /* 0x003fe20003800000 */
.L_x_525:
[----:B------:R-:W-:Y:S01]  /*3f00*/  HFMA2.MMA R118, -RZ, RZ, 0, 1.1920928955078125e-07 ;  /* 0x00000002ff767435 */ /* 0x000fe200000001ff */
[----:B------:R-:W-:-:S05]  /*3f10*/  FADD.FTZ R122, R37, R121 ;  /* 0x00000079257a7221 */ /* 0x000fca0000010000 */
[----:B------:R-:W-:-:S07]  /*3f20*/  MOV R37, R122 ;  /* 0x0000007a00257202 */ /* 0x000fce0000000f00 */
[----:B------:R-:W-:Y:S05]  /*3f30*/  WARPSYNC.COLLECTIVE R120, `(.L_x_526) ;  /* 0x0000000078087348 */ /* 0x000fea0003c00000 */
[----:B------:R0:W1:Y:S02]  /*3f40*/  SHFL.BFLY P6, R121, R37, R118, R119 ;  /* 0x0c00007625797389 */ /* 0x00006400000c0077 */
[----:B01----:R-:W-:Y:S01]  /*3f50*/  ENDCOLLECTIVE ;  /* 0x000000000000791b */ /* 0x003fe20003800000 */
.L_x_526:
[----:B------:R-:W-:Y:S01]  /*3f60*/  MOV R118, 0x4 ;  /* 0x0000000400767802 */ /* 0x000fe20000000f00 */
[----:B------:R-:W-:-:S04]  /*3f70*/  FADD.FTZ R123, R122, R121 ;  /* 0x000000797a7b7221 */ /* 0x000fc80000010000 */
[----:B------:R-:W-:-:S07]  /*3f80*/  IMAD.MOV.U32 R37, RZ, RZ, R123 ;  /* 0x000000ffff257224 */ /* 0x000fce00078e007b */
[----:B------:R-:W-:Y:S05]  /*3f90*/  WARPSYNC.COLLECTIVE R120, `(.L_x_527) ;  /* 0x0000000078087348 */ /* 0x000fea0003c00000 */
[----:B------:R0:W1:Y:S02]  /*3fa0*/  SHFL.BFLY P6, R121, R37, R118, R119 ;  /* 0x0c00007625797389 */ /* 0x00006400000c0077 */
[----:B01----:R-:W-:Y:S01]  /*3fb0*/  ENDCOLLECTIVE ;  /* 0x000000000000791b */ /* 0x003fe20003800000 */
.L_x_527:
[----:B------:R-:W-:Y:S01]  /*3fc0*/  HFMA2.MMA R118, -RZ, RZ, 0, 4.76837158203125e-07 ;  /* 0x00000008ff767435 */ /* 0x000fe200000001ff */
[----:B------:R-:W-:-:S05]  /*3fd0*/  FADD.FTZ R124, R123, R121 ;  /* 0x000000797b7c7221 */ /* 0x000fca0000010000 */
[----:B------:R-:W-:-:S07]  /*3fe0*/  MOV R37, R124 ;  /* 0x0000007c00257202 */ /* 0x000fce0000000f00 */
[----:B------:R-:W-:Y:S05]  /*3ff0*/  WARPSYNC.COLLECTIVE R120, `(.L_x_528) ;  /* 0x0000000078087348 */ /* 0x000fea0003c00000 */
[----:B------:R0:W1:Y:S02]  /*4000*/  SHFL.BFLY P6, R121, R37, R118, R119 ;  /* 0x0c00007625797389 */ /* 0x00006400000c0077 */
[----:B01----:R-:W-:Y:S01]  /*4010*/  ENDCOLLECTIVE ;  /* 0x000000000000791b */ /* 0x003fe20003800000 */
.L_x_528:
[----:B------:R-:W-:Y:S01]  /*4020*/  HFMA2.MMA R118, -RZ, RZ, 0, 9.5367431640625e-07 ;  /* 0x00000010ff767435 */ /* 0x000fe200000001ff */
[----:B------:R-:W-:-:S05]  /*4030*/  FADD.FTZ R125, R124, R121 ;  /* 0x000000797c7d7221 */ /* 0x000fca0000010000 */
[----:B------:R-:W-:-:S07]  /*4040*/  MOV R37, R125 ;  /* 0x0000007d00257202 */ /* 0x000fce0000000f00 */
[----:B------:R-:W-:Y:S05]  /*4050*/  WARPSYNC.COLLECTIVE R120, `(.L_x_529) ;  /* 0x0000000078087348 */ /* 0x000fea0003c00000 */
[----:B------:R0:W1:Y:S02]  /*4060*/  SHFL.BFLY P6, R121, R37, R118, R119 ;  /* 0x0c00007625797389 */ /* 0x00006400000c0077 */
[----:B01----:R-:W-:Y:S01]  /*4070*/  ENDCOLLECTIVE ;  /* 0x000000000000791b */ /* 0x003fe20003800000 */
.L_x_529:
[----:B------:R-:W-:Y:S05]  /*4080*/  BRA `(.L_x_530) ;  /* 0xffffffec00047947 */ /* 0x000fea000383ffff */
.L_x_531:
        /* <DEDUP_REMOVED lines=15> */
.L_x_23214:


//--------------------- .text._ZN10layer_norm13ln_fwd_kernelINS_13Kernel_traitsI13__nv_bfloat16S2_S2_S2_fjLj6144ELj1ELj1ELj8ELj16ENS_18Kernel_traits_baseILj6144ES2_S2_S2_S2_fjLj256EEEEELb0ELb1ELb1ELb1EEEvNS_9FwdParamsE --------------------------
	.section	.text._ZN10layer_norm13ln_fwd_kernelINS_13Kernel_traitsI13__nv_bfloat16S2_S2_S2_fjLj6144ELj1ELj1ELj8ELj16ENS_18Kernel_traits_baseILj6144ES2_S2_S2_S2_fjLj256EEEEELb0ELb1ELb1ELb1EEEvNS_9FwdParamsE,"ax",@progbits
	.align	128
        .global         _ZN10layer_norm13ln_fwd_kernelINS_13Kernel_traitsI13__nv_bfloat16S2_S2_S2_fjLj6144ELj1ELj1ELj8ELj16ENS_18Kernel_traits_baseILj6144ES2_S2_S2_S2_fjLj256EEEEELb0ELb1ELb1ELb1EEEvNS_9FwdParamsE
        .type           _ZN10layer_norm13ln_fwd_kernelINS_13Kernel_traitsI13__nv_bfloat16S2_S2_S2_fjLj6144ELj1ELj1ELj8ELj16ENS_18Kernel_traits_baseILj6144ES2_S2_S2_S2_fjLj256EEEEELb0ELb1ELb1ELb1EEEvNS_9FwdParamsE,@function
        .size           _ZN10layer_norm13ln_fwd_kernelINS_13Kernel_traitsI13__nv_bfloat16S2_S2_S2_fjLj6144ELj1ELj1ELj8ELj16ENS_18Kernel_traits_baseILj6144ES2_S2_S2_S2_fjLj256EEEEELb0ELb1ELb1ELb1EEEvNS_9FwdParamsE,(.L_x_23215 - _ZN10layer_norm13ln_fwd_kernelINS_13Kernel_traitsI13__nv_bfloat16S2_S2_S2_fjLj6144ELj1ELj1ELj8ELj16ENS_18Kernel_traits_baseILj6144ES2_S2_S2_S2_fjLj256EEEEELb0ELb1ELb1ELb1EEEvNS_9FwdParamsE)
        .other          _ZN10layer_norm13ln_fwd_kernelINS_13Kernel_traitsI13__nv_bfloat16S2_S2_S2_fjLj6144ELj1ELj1ELj8ELj16ENS_18Kernel_traits_baseILj6144ES2_S2_S2_S2_fjLj256EEEEELb0ELb1ELb1ELb1EEEvNS_9FwdParamsE,@"STO_CUDA_ENTRY STV_DEFAULT"
_ZN10layer_norm13ln_fwd_kernelINS_13Kernel_traitsI13__nv_bfloat16S2_S2_S2_fjLj6144ELj1ELj1ELj8ELj16ENS_18Kernel_traits_baseILj6144ES2_S2_S2_S2_fjLj256EEEEELb0ELb1ELb1ELb1EEEvNS_9FwdParamsE:
.text._ZN10layer_norm13ln_fwd_kernelINS_13Kernel_traitsI13__nv_bfloat16S2_S2_S2_fjLj6144ELj1ELj1ELj8ELj16ENS_18Kernel_traits_baseILj6144ES2_S2_S2_S2_fjLj256EEEEELb0ELb1ELb1ELb1EEEvNS_9FwdParamsE:
[----:B------:R-:W-:Y:S01]  /*0000*/  LDC R1, c[0x0][0x28] ;  /* 0x00000a00ff017b82 */ /* 0x000fe20000000800 */
[----:B------:R-:W0:Y:S01]  /*0010*/  S2R R44, SR_TID.X ;  /* 0x00000000002c7919 */ /* 0x000e220000002100 */
[----:B------:R-:W-:-:S06]  /*0020*/  ULDC.64 UR4, c[0x0][0x2c8] ;  /* 0x0000b20000047ab9 */ /* 0x000fcc0000000a00 */
[----:B------:R-:W1:Y:S01]  /*0030*/  S2UR UR6, SR_CTAID.X ;  /* 0x00000000000679c3 */ /* 0x000e620000002500 */
[----:B------:R-:W-:Y:S01]  /*0040*/  ISETP.NE.U32.AND P0, PT, RZ, UR4, PT ;  /* 0x00000004ff007c0c */ /* 0x000fe2000bf05070 */
[----:B------:R-:W-:Y:S01]  /*0050*/  ULDC UR10, c[0x0][0x214] ;  /* 0x00008500000a7ab9 */ /* 0x000fe20000000800 */
[----:B------:R-:W-:Y:S02]  /*0060*/  ULDC.64 UR8, c[0x0][0x278] ;  /* 0x00009e0000087ab9 */ /* 0x000fe40000000a00 */
        /* <DEDUP_REMOVED lines=9> */
[C---:B-1----:R-:W-:Y:S01]  /*0100*/  LEA.HI R62, R44.reuse, UR6, RZ, 0x18 ;  /* 0x000000062c3e7c11 */ /* 0x042fe2000f8fc0ff */
[----:B------:R-:W-:Y:S01]  /*0110*/  ULDC.64 UR6, c[0x0][0x260] ;  /* 0x0000980000067ab9 */ /* 0x000fe20000000a00 */
[----:B------:R-:W-:-:S02]  /*0120*/  LOP3.LUT R45, R44, 0xff, RZ, 0xc0, !PT ;  /* 0x000000ff2c2d7812 */ /* 0x000fc400078ec0ff */
[----:B------:R-:W-:Y:S02]  /*0130*/  ISETP.GE.AND P1, PT, R62, UR10, PT ;  /* 0x0000000a3e007c0c */ /* 0x000fe4000bf26270 */
[----:B------:R-:W-:Y:S02]  /*0140*/  LEA R32, P3, R45, UR8, 0x4 ;  /* 0x000000082d207c11 */ /* 0x000fe4000f8620ff */
[----:B------:R-:W-:Y:S02]  /*0150*/  IADD3 R2, P2, R0, UR6, RZ ;  /* 0x0000000600027c10 */ /* 0x000fe4000ff5e0ff */
[----:B------:R-:W-:Y:S02]  /*0160*/  IADD3.X R33, RZ, UR9, RZ, P3, !PT ;  /* 0x00000009ff217c10 */ /* 0x000fe40009ffe4ff */
[----:B------:R-:W-:-:S05]  /*0170*/  IADD3.X R3, RZ, UR7, RZ, P2, !PT ;  /* 0x00000007ff037c10 */ /* 0x000fca00097fe4ff */
[----:B0-----:R-:W-:Y:S05]  /*0180*/  @P1 EXIT ;  /* 0x000000000000194d */ /* 0x001fea0003800000 */
[----:B------:R0:W5:Y:S04]  /*0190*/  LDG.E.128 R56, desc[UR4][R2.64] ;  /* 0x0000000402387981 */ /* 0x000168000c1e1d00 */
[----:B------:R0:W5:Y:S04]  /*01a0*/  LDG.E.128 R20, desc[UR4][R2.64+0x1000] ;  /* 0x0010000402147981 */ /* 0x000168000c1e1d00 */
[----:B------:R0:W5:Y:S04]  /*01b0*/  LDG.E.128 R16, desc[UR4][R2.64+0x2000] ;  /* 0x0020000402107981 */ /* 0x000168000c1e1d00 */
        /* <DEDUP_REMOVED lines=11> */
[----:B------:R-:W-:Y:S01]  /*0270*/  PRMT R73, R25, 0x7632, R73 ;  /* 0x0000763219497816 */ /* 0x000fe20000000049 */
[----:B------:R-:W-:Y:S01]  /*0280*/  IMAD.U32 R50, R28, 0x10000, RZ ;  /* 0x000100001c327824 */ /* 0x000fe200078e00ff */
[----:B------:R-:W-:Y:S01]  /*0290*/  PRMT R65, R37, 0x7632, R65 ;  /* 0x0000763225417816 */ /* 0x000fe20000000041 */
[----:B------:R-:W-:Y:S01]  /*02a0*/  ULDC.U8 UR6, c[0x0][0x2a0] ;  /* 0x0000a80000067ab9 */ /* 0x000fe20000000000 */
[----:B------:R-:W-:Y:S01]  /*02b0*/  PRMT R66, R38, 0x7632, R66 ;  /* 0x0000763226427816 */ /* 0x000fe20000000042 */
[----:B------:R-:W-:Y:S01]  /*02c0*/  IMAD.U32 R64, R64, 0x10000, RZ ;  /* 0x0001000040407824 */ /* 0x000fe200078e00ff */
[----:B------:R-:W-:Y:S01]  /*02d0*/  PRMT R67, R39, 0x7632, R67 ;  /* 0x0000763227437816 */ /* 0x000fe20000000043 */
[----:B------:R-:W-:Y:S01]  /*02e0*/  IMAD.U32 R73, R73, 0x10000, RZ ;  /* 0x0001000049497824 */ /* 0x000fe200078e00ff */
        /* <DEDUP_REMOVED lines=10> */
[----:B------:R-:W-:Y:S02]  /*0390*/  SHF.R.U32.HI R77, RZ, 0x5, R44 ;  /* 0x00000005ff4d7819 */ /* 0x000fe4000001162c */
        /* <DEDUP_REMOVED lines=11> */
[----:B------:R-:W-:Y:S02]  /*0450*/  LOP3.LUT R63, R44, 0x1f, RZ, 0xc0, !PT ;  /* 0x0000001f2c3f7812 */ /* 0x000fe400078ec0ff */
        /* <DEDUP_REMOVED lines=10> */
[----:B------:R-:W-:Y:S02]  /*0500*/  LOP3.LUT R77, R77, 0x7, RZ, 0xc0, !PT ;  /* 0x000000074d4d7812 */ /* 0x000fe400078ec0ff */
[----:B------:R-:W-:Y:S01]  /*0510*/  ISETP.NE.AND P1, PT, RZ, UR6, PT ;  /* 0x00000006ff007c0c */ /* 0x000fe2000bf25270 */
[----:B0-----:R-:W-:-:S12]  /*0520*/  ULDC.64 UR6, c[0x0][0x230] ;  /* 0x00008c0000067ab9 */ /* 0x001fd80000000a00 */
.L_x_607:
        /* <DEDUP_REMOVED lines=9> */
[----:B0-----:R-:W-:-:S07]  /*05c0*/  SHF.R.S32.HI R3, RZ, 0x1f, R38 ;  /* 0x0000001fff037819 */ /* 0x001fce0000011426 */
[----:B------:R-:W0:Y:S01]  /*05d0*/  @P0 LDC.64 R34, c[0x0][0x230] ;  /* 0x00008c00ff220b82 */ /* 0x000e220000000a00 */
[----:B------:R-:W-:Y:S01]  /*05e0*/  LEA.HI R38, R3, R38, RZ, 0x3 ;  /* 0x0000002603267211 */ /* 0x000fe200078f18ff */
[----:B--2---:R-:W-:-:S03]  /*05f0*/  IMAD.WIDE R2, R62, 0x4, R32 ;  /* 0x000000043e027825 */ /* 0x004fc600078e0220 */
[----:B------:R-:W-:Y:S02]  /*0600*/  LEA.HI.SX32 R111, R38, R45, 0x1d ;  /* 0x0000002d266f7211 */ /* 0x000fe400078feaff */
[----:B-----5:R1:W5:Y:S03]  /*0610*/  LDG.E R76, desc[UR4][R2.64] ;  /* 0x00000004024c7981 */ /* 0x020366000c1e1900 */
        /* <DEDUP_REMOVED lines=19> */
.L_x_533:
[----:B-----5:R-:W-:Y:S01]  /*0750*/  SHF.L.U32 R2, R28, 0x10, RZ ;  /* 0x000000101c027819 */ /* 0x020fe200000006ff */
[----:B------:R-:W-:Y:S01]  /*0760*/  @P0 IMAD.U32 R32, R24, 0x10000, RZ ;  /* 0x0001000018200824 */ /* 0x000fe200078e00ff */
[----:B------:R-:W-:-:S03]  /*0770*/  SHF.L.U32 R91, R12, 0x10, RZ ;  /* 0x000000100c5b7819 */ /* 0x000fc600000006ff */
[----:B------:R-:W-:-:S04]  /*0780*/  FMUL.FTZ R2, R2, UR8 ;  /* 0x0000000802027c20 */ /* 0x000fc80008410000 */
[----:B------:R-:W-:-:S04]  /*0790*/  FMUL.FTZ R91, R2, R91 ;  /* 0x0000005b025b7220 */ /* 0x000fc80000410000 */
[----:B------:R-:W-:-:S07]  /*07a0*/  @P0 FADD.FTZ R91, R91, R32 ;  /* 0x000000205b5b0221 */ /* 0x000fce0000010000 */
.L_x_534:
[----:B------:R-:W-:Y:S05]  /*07b0*/  BSYNC B0 ;  /* 0x0000000000007941 */ /* 0x000fea0003800000 */
.L_x_532:
[----:B------:R-:W-:Y:S04]  /*07c0*/  BSSY B0, `(.L_x_535) ;  /* 0x0000010000007945 */ /* 0x000fe80003800000 */
[----:B------:R-:W-:Y:S05]  /*07d0*/  @P3 BRA `(.L_x_536) ;  /* 0x0000000000143947 */ /* 0x000fea0003800000 */
[----:B------:R-:W-:Y:S01]  /*07e0*/  HFMA2.MMA R89, -RZ, RZ, 0, 0 ;  /* 0x00000000ff597435 */ /* 0x000fe200000001ff */
[----:B------:R-:W-:Y:S10]  /*07f0*/  @!P0 BRA `(.L_x_537) ;  /* 0x0000000000308947 */ /* 0x000ff40003800000 */
[----:B-----5:R-:W-:-:S04]  /*0800*/  PRMT R89, R24, 0x7632, R89 ;  /* 0x0000763218597816 */ /* 0x020fc80000000059 */
[----:B------:R-:W-:Y:S01]  /*0810*/  SHF.L.U32 R89, R89, 0x10, RZ ;  /* 0x0000001059597819 */ /* 0x000fe200000006ff */
[----:B------:R-:W-:Y:S06]  /*0820*/  BRA `(.L_x_537) ;  /* 0x0000000000247947 */ /* 0x000fec0003800000 */
.L_x_536:
[----:B-----5:R-:W-:Y:S02]  /*0830*/  PRMT R2, R28, 0x7632, R2 ;  /* 0x000076321c027816 */ /* 0x020fe40000000002 */
[----:B------:R-:W-:Y:S02]  /*0840*/  PRMT R3, R12, 0x7632, R3 ;  /* 0x000076320c037816 */ /* 0x000fe40000000003 */
[----:B------:R-:W-:Y:S02]  /*0850*/  SHF.L.U32 R2, R2, 0x10, RZ ;  /* 0x0000001002027819 */ /* 0x000fe400000006ff */
[----:B------:R-:W-:Y:S02]  /*0860*/  @P0 PRMT R32, R24, 0x7632, R32 ;  /* 0x0000763218200816 */ /* 0x000fe40000000020 */
[----:B------:R-:W-:Y:S01]  /*0870*/  SHF.L.U32 R3, R3, 0x10, RZ ;  /* 0x0000001003037819 */ /* 0x000fe200000006ff */
[----:B------:R-:W-:Y:S01]  /*0880*/  FMUL.FTZ R2, R2, UR8 ;  /* 0x0000000802027c20 */ /* 0x000fe20008410000 */
[----:B------:R-:W-:-:S03]  /*0890*/  @P0 SHF.L.U32 R32, R32, 0x10, RZ ;  /* 0x0000001020200819 */ /* 0x000fc600000006ff */
[----:B------:R-:W-:-:S04]  /*08a0*/  FMUL.FTZ R89, R2, R3 ;  /* 0x0000000302597220 */ /* 0x000fc80000410000 */
[----:B------:R-:W-:-:S07]  /*08b0*/  @P0 FADD.FTZ R89, R89, R32 ;  /* 0x0000002059590221 */ /* 0x000fce0000010000 */
.L_x_537:
[----:B------:R-:W-:Y:S05]  /*08c0*/  BSYNC B0 ;  /* 0x0000000000007941 */ /* 0x000fea0003800000 */
.L_x_535:
[----:B------:R-:W-:Y:S04]  /*08d0*/  BSSY B0, `(.L_x_538) ;  /* 0x000000c000007945 */ /* 0x000fe80003800000 */
[----:B------:R-:W-:Y:S05]  /*08e0*/  @P3 BRA `(.L_x_539) ;  /* 0x0000000000103947 */ /* 0x000fea0003800000 */
[----:B------:R-:W-:Y:S01]  /*08f0*/  MOV R87, RZ ;  /* 0x000000ff00577202 */ /* 0x000fe20000000f00 */
[----:B------:R-:W-:Y:S06]  /*0900*/  @!P0 BRA `(.L_x_540) ;  /* 0x0000000000208947 */ /* 0x000fec0003800000 */
[----:B-----5:R-:W-:Y:S01]  /*0910*/  SHF.L.U32 R87, R25, 0x10, RZ ;  /* 0x0000001019577819 */ /* 0x020fe200000006ff */
[----:B------:R-:W-:Y:S06]  /*0920*/  BRA `(.L_x_540) ;  /* 0x0000000000187947 */ /* 0x000fec0003800000 */
.L_x_539:
[----:B-----5:R-:W-:Y:S01]  /*0930*/  SHF.L.U32 R2, R29, 0x10, RZ ;  /* 0x000000101d027819 */ /* 0x020fe200000006ff */
[----:B------:R-:W-:Y:S01]  /*0940*/  IMAD.U32 R87, R13, 0x10000, RZ ;  /* 0x000100000d577824 */ /* 0x000fe200078e00ff */
[----:B------:R-:W-:-:S03]  /*0950*/  @P0 SHF.L.U32 R32, R25, 0x10, RZ ;  /* 0x0000001019200819 */ /* 0x000fc600000006ff */
[----:B------:R-:W-:-:S04]  /*0960*/  FMUL.FTZ R2, R2, UR8 ;  /* 0x0000000802027c20 */ /* 0x000fc80008410000 */
[----:B------:R-:W-:-:S04]  /*0970*/  FMUL.FTZ R87, R2, R87 ;  /* 0x0000005702577220 */ /* 0x000fc80000410000 */
[----:B------:R-:W-:-:S07]  /*0980*/  @P0 FADD.FTZ R87, R87, R32 ;  /* 0x0000002057570221 */ /* 0x000fce0000010000 */
.L_x_540:
[----:B------:R-:W-:Y:S05]  /*0990*/  BSYNC B0 ;  /* 0x0000000000007941 */ /* 0x000fea0003800000 */
.L_x_538:
[----:B------:R-:W-:Y:S04]  /*09a0*/  BSSY B0, `(.L_x_541) ;  /* 0x0000010000007945 */ /* 0x000fe80003800000 */
[----:B------:R-:W-:Y:S05]  /*09b0*/  @P3 BRA `(.L_x_542) ;  /* 0x0000000000143947 */ /* 0x000fea0003800000 */
[----:B------:R-:W-:Y:S01]  /*09c0*/  HFMA2.MMA R85, -RZ, RZ, 0, 0 ;  /* 0x00000000ff557435 */ /* 0x000fe200000001ff */
[----:B------:R-:W-:Y:S10]  /*09d0*/  @!P0 BRA `(.L_x_543) ;  /* 0x0000000000308947 */ /* 0x000ff40003800000 */
[----:B-----5:R-:W-:-:S04]  /*09e0*/  PRMT R85, R25, 0x7632, R85 ;  /* 0x0000763219557816 */ /* 0x020fc80000000055 */
[----:B------:R-:W-:Y:S01]  /*09f0*/  SHF.L.U32 R85, R85, 0x10, RZ ;  /* 0x0000001055557819 */ /* 0x000fe200000006ff */
[----:B------:R-:W-:Y:S06]  /*0a00*/  BRA `(.L_x_543) ;  /* 0x0000000000247947 */ /* 0x000fec0003800000 */
.L_x_542:
        /* <DEDUP_REMOVED lines=9> */
.L_x_543:
[----:B------:R-:W-:Y:S05]  /*0aa0*/  BSYNC B0 ;  /* 0x0000000000007941 */ /* 0x000fea0003800000 */
.L_x_541:
[----:B------:R-:W-:Y:S04]  /*0ab0*/  BSSY B0, `(.L_x_544) ;  /* 0x000000c000007945 */ /* 0x000fe80003800000 */
[----:B------:R-:W-:Y:S05]  /*0ac0*/  @P3 BRA `(.L_x_545) ;  /* 0x0000000000103947 */ /* 0x000fea0003800000 */
[----:B------:R-:W-:Y:S01]  /*0ad0*/  MOV R83, RZ ;  /* 0x000000ff00537202 */ /* 0x000fe20000000f00 */
[----:B------:R-:W-:Y:S06]  /*0ae0*/  @!P0 BRA `(.L_x_546) ;  /* 0x0000000000208947 */ /* 0x000fec0003800000 */
[----:B-----5:R-:W-:Y:S01]  /*0af0*/  SHF.L.U32 R83, R26, 0x10, RZ ;  /* 0x000000101a537819 */ /* 0x020fe200000006ff */
[----:B------:R-:W-:Y:S06]  /*0b00*/  BRA `(.L_x_546) ;  /* 0x0000000000187947 */ /* 0x000fec0003800000 */
.L_x_545:
[----:B-----5:R-:W-:Y:S01]  /*0b10*/  IMAD.U32 R2, R30, 0x10000, RZ ;  /* 0x000100001e027824 */ /* 0x020fe200078e00ff */
[----:B------:R-:W-:Y:S02]  /*0b20*/  SHF.L.U32 R83, R14, 0x10, RZ ;  /* 0x000000100e537819 */ /* 0x000fe400000006ff */
[----:B------:R-:W-:Y:S01]  /*0b30*/  @P0 SHF.L.U32 R32, R26, 0x10, RZ ;  /* 0x000000101a200819 */ /* 0x000fe200000006ff */
[----:B------:R-:W-:-:S04]  /*0b40*/  FMUL.FTZ R2, R2, UR8 ;  /* 0x0000000802027c20 */ /* 0x000fc80008410000 */
[----:B------:R-:W-:-:S04]  /*0b50*/  FMUL.FTZ R83, R2, R83 ;  /* 0x0000005302537220 */ /* 0x000fc80000410000 */
[----:B------:R-:W-:-:S07]  /*0b60*/  @P0 FADD.FTZ R83, R83, R32 ;  /* 0x0000002053530221 */ /* 0x000fce0000010000 */
.L_x_546:
[----:B------:R-:W-:Y:S05]  /*0b70*/  BSYNC B0 ;  /* 0x0000000000007941 */ /* 0x000fea0003800000 */
.L_x_544:
[----:B------:R-:W-:Y:S04]  /*0b80*/  BSSY B0, `(.L_x_547) ;  /* 0x0000010000007945 */ /* 0x000fe80003800000 */
[----:B------:R-:W-:Y:S05]  /*0b90*/  @P3 BRA `(.L_x_548) ;  /* 0x0000000000143947 */ /* 0x000fea0003800000 */
[----:B------:R-:W-:Y:S01]  /*0ba0*/  HFMA2.MMA R81, -RZ, RZ, 0, 0 ;  /* 0x00000000ff517435 */ /* 0x000fe200000001ff */
[----:B------:R-:W-:Y:S10]  /*0bb0*/  @!P0 BRA `(.L_x_549) ;  /* 0x0000000000308947 */ /* 0x000ff40003800000 */
[----:B-----5:R-:W-:-:S04]  /*0bc0*/  PRMT R81, R26, 0x7632, R81 ;  /* 0x000076321a517816 */ /* 0x020fc80000000051 */
[----:B------:R-:W-:Y:S01]  /*0bd0*/  SHF.L.U32 R81, R81, 0x10, RZ ;  /* 0x0000001051517819 */ /* 0x000fe200000006ff */
[----:B------:R-:W-:Y:S06]  /*0be0*/  BRA `(.L_x_549) ;  /* 0x0000000000247947 */ /* 0x000fec0003800000 */
.L_x_548:
        /* <DEDUP_REMOVED lines=9> */
.L_x_549:
[----:B------:R-:W-:Y:S05]  /*0c80*/  BSYNC B0 ;  /* 0x0000000000007941 */ /* 0x000fea0003800000 */
.L_x_547:
[----:B------:R-:W-:Y:S04]  /*0c90*/  BSSY B0, `(.L_x_550) ;  /* 0x000000c000007945 */ /* 0x000fe80003800000 */
[----:B------:R-:W-:Y:S05]  /*0ca0*/  @P3 BRA `(.L_x_551) ;  /* 0x0000000000103947 */ /* 0x000fea0003800000 */
[----:B------:R-:W-:Y:S01]  /*0cb0*/  MOV R79, RZ ;  /* 0x000000ff004f7202 */ /* 0x000fe20000000f00 */
[----:B------:R-:W-:Y:S06]  /*0cc0*/  @!P0 BRA `(.L_x_552) ;  /* 0x0000000000208947 */ /* 0x000fec0003800000 */
[----:B-----5:R-:W-:Y:S01]  /*0cd0*/  IMAD.U32 R79, R27, 0x10000, RZ ;  /* 0x000100001b4f7824 */ /* 0x020fe200078e00ff */
[----:B------:R-:W-:Y:S06]  /*0ce0*/  BRA `(.L_x_552) ;  /* 0x0000000000187947 */ /* 0x000fec0003800000 */
.L_x_551:
[----:B-----5:R-:W-:Y:S02]  /*0cf0*/  SHF.L.U32 R2, R31, 0x10, RZ ;  /* 0x000000101f027819 */ /* 0x020fe400000006ff */
[----:B------:R-:W-:Y:S02]  /*0d00*/  SHF.L.U32 R79, R15, 0x10, RZ ;  /* 0x000000100f4f7819 */ /* 0x000fe400000006ff */
[----:B------:R-:W-:Y:S01]  /*0d10*/  @P0 SHF.L.U32 R32, R27, 0x10, RZ ;  /* 0x000000101b200819 */ /* 0x000fe200000006ff */
[----:B------:R-:W-:-:S04]  /*0d20*/  FMUL.FTZ R2, R2, UR8 ;  /* 0x0000000802027c20 */ /* 0x000fc80008410000 */
[----:B------:R-:W-:-:S04]  /*0d30*/  FMUL.FTZ R79, R2, R79 ;  /* 0x0000004f024f7220 */ /* 0x000fc80000410000 */
[----:B------:R-:W-:-:S07]  /*0d40*/  @P0 FADD.FTZ R79, R79, R32 ;  /* 0x000000204f4f0221 */ /* 0x000fce0000010000 */
.L_x_552:
[----:B------:R-:W-:Y:S05]  /*0d50*/  BSYNC B0 ;  /* 0x0000000000007941 */ /* 0x000fea0003800000 */
.L_x_550:
[----:B------:R-:W-:Y:S04]  /*0d60*/  BSSY B0, `(.L_x_553) ;  /* 0x0000010000007945 */ /* 0x000fe80003800000 */
[----:B------:R-:W-:Y:S05]  /*0d70*/  @P3 BRA `(.L_x_554) ;  /* 0x0000000000143947 */ /* 0x000fea0003800000 */
[----:B------:R-:W-:Y:S01]  /*0d80*/  HFMA2.MMA R43, -RZ, RZ, 0, 0 ;  /* 0x00000000ff2b7435 */ /* 0x000fe200000001ff */
[----:B------:R-:W-:Y:S10]  /*0d90*/  @!P0 BRA `(.L_x_555) ;  /* 0x0000000000308947 */ /* 0x000ff40003800000 */
[----:B-----5:R-:W-:-:S04]  /*0da0*/  PRMT R43, R27, 0x7632, R43 ;  /* 0x000076321b2b7816 */ /* 0x020fc8000000002b */
[----:B------:R-:W-:Y:S01]  /*0db0*/  SHF.L.U32 R43, R43, 0x10, RZ ;  /* 0x000000102b2b7819 */ /* 0x000fe200000006ff */
[----:B------:R-:W-:Y:S06]  /*0dc0*/  BRA `(.L_x_555) ;  /* 0x0000000000247947 */ /* 0x000fec0003800000 */
.L_x_554:
        /* <DEDUP_REMOVED lines=9> */
.L_x_555:
[----:B------:R-:W-:Y:S05]  /*0e60*/  BSYNC B0 ;  /* 0x0000000000007941 */ /* 0x000fea0003800000 */
.L_x_553:
[----:B------:R-:W0:Y:S01]  /*0e70*/  LDC.64 R2, c[0x0][0x238] ;  /* 0x00008e00ff027b82 */ /* 0x000e220000000a00 */
[----:B------:R-:W-:Y:S01]  /*0e80*/  IADD3 R113, R111, 0x100, RZ ;  /* 0x000001006f717810 */ /* 0x000fe20007ffe0ff */
[----:B------:R-:W-:Y:S01]  /*0e90*/  @P2 VIADD R95, R78, 0x100 ;  /* 0x000001004e5f2836 */ /* 0x000fe20000000000 */
[----:B------:R-:W-:Y:S02]  /*0ea0*/  F2FP.BF16.F32.PACK_AB R35, R43, R79 ;  /* 0x0000004f2b23723e */ /* 0x000fe400000010ff */
[----:B------:R-:W-:Y:S02]  /*0eb0*/  F2FP.BF16.F32.PACK_AB R34, R81, R83 ;  /* 0x000000535122723e */ /* 0x000fe400000010ff */
[----:B------:R-:W-:Y:S01]  /*0ec0*/  F2FP.BF16.F32.PACK_AB R33, R85, R87 ;  /* 0x000000575521723e */ /* 0x000fe200000010ff */
[----:B------:R-:W1:Y:S01]  /*0ed0*/  @P2 LDC.64 R40, c[0x0][0x220] ;  /* 0x00008800ff282b82 */ /* 0x000e620000000a00 */
[----:B------:R-:W-:-:S07]  /*0ee0*/  F2FP.BF16.F32.PACK_AB R32, R89, R91 ;  /* 0x0000005b5920723e */ /* 0x000fce00000010ff */
        /* <DEDUP_REMOVED lines=13> */
.L_x_557:
[----:B0----5:R-:W-:Y:S02]  /*0fc0*/  SHF.L.U32 R32, R28, 0x10, RZ ;  /* 0x000000101c207819 */ /* 0x021fe400000006ff */
[----:B------:R-:W-:Y:S02]  /*0fd0*/  SHF.L.U32 R109, R8, 0x10, RZ ;  /* 0x00000010086d7819 */ /* 0x000fe400000006ff */
[----:B------:R-:W-:Y:S01]  /*0fe0*/  @P0 SHF.L.U32 R34, R24, 0x10, RZ ;  /* 0x0000001018220819 */ /* 0x000fe200000006ff */
[----:B------:R-:W-:-:S04]  /*0ff0*/  FMUL.FTZ R32, R32, UR8 ;  /* 0x0000000820207c20 */ /* 0x000fc80008410000 */
[----:B------:R-:W-:-:S04]  /*1000*/  FMUL.FTZ R109, R32, R109 ;  /* 0x0000006d206d7220 */ /* 0x000fc80000410000 */
[----:B------:R-:W-:-:S07]  /*1010*/  @P0 FADD.FTZ R109, R34, R109 ;  /* 0x0000006d226d0221 */ /* 0x000fce0000010000 */
.L_x_558:
[----:B------:R-:W-:Y:S05]  /*1020*/  BSYNC B0 ;  /* 0x0000000000007941 */ /* 0x000fea0003800000 */
.L_x_556:
[----:B------:R-:W-:Y:S04]  /*1030*/  BSSY B0, `(.L_x_559) ;  /* 0x0000010000007945 */ /* 0x000fe80003800000 */
[----:B------:R-:W-:Y:S05]  /*1040*/  @P3 BRA `(.L_x_560) ;  /* 0x0000000000143947 */ /* 0x000fea0003800000 */
[----:B------:R-:W-:Y:S01]  /*1050*/  HFMA2.MMA R107, -RZ, RZ, 0, 0 ;  /* 0x00000000ff6b7435 */ /* 0x000fe200000001ff */
[----:B------:R-:W-:Y:S10]  /*1060*/  @!P0 BRA `(.L_x_561) ;  /* 0x0000000000308947 */ /* 0x000ff40003800000 */
[----:B-----5:R-:W-:-:S04]  /*1070*/  PRMT R107, R24, 0x7632, R107 ;  /* 0x00007632186b7816 */ /* 0x020fc8000000006b */
[----:B------:R-:W-:Y:S01]  /*1080*/  SHF.L.U32 R107, R107, 0x10, RZ ;  /* 0x000000106b6b7819 */ /* 0x000fe200000006ff */
[----:B------:R-:W-:Y:S06]  /*1090*/  BRA `(.L_x_561) ;  /* 0x0000000000247947 */ /* 0x000fec0003800000 */
.L_x_560:
[----:B0----5:R-:W-:Y:S02]  /*10a0*/  PRMT R32, R28, 0x7632, R32 ;  /* 0x000076321c207816 */ /* 0x021fe40000000020 */
[----:B------:R-:W-:Y:S02]  /*10b0*/  PRMT R33, R8, 0x7632, R33 ;  /* 0x0000763208217816 */ /* 0x000fe40000000021 */
[----:B------:R-:W-:Y:S01]  /*10c0*/  @P0 PRMT R34, R24, 0x7632, R34 ;  /* 0x0000763218220816 */ /* 0x000fe20000000022 */
[----:B------:R-:W-:Y:S01]  /*10d0*/  IMAD.U32 R32, R32, 0x10000, RZ ;  /* 0x0001000020207824 */ /* 0x000fe200078e00ff */
[----:B------:R-:W-:Y:S02]  /*10e0*/  SHF.L.U32 R33, R33, 0x10, RZ ;  /* 0x0000001021217819 */ /* 0x000fe400000006ff */
[----:B------:R-:W-:Y:S01]  /*10f0*/  @P0 SHF.L.U32 R34, R34, 0x10, RZ ;  /* 0x0000001022220819 */ /* 0x000fe200000006ff */
[----:B------:R-:W-:-:S04]  /*1100*/  FMUL.FTZ R32, R32, UR8 ;  /* 0x0000000820207c20 */ /* 0x000fc80008410000 */
[----:B------:R-:W-:-:S04]  /*1110*/  FMUL.FTZ R107, R32, R33 ;  /* 0x00000021206b7220 */ /* 0x000fc80000410000 */
[----:B------:R-:W-:-:S07]  /*1120*/  @P0 FADD.FTZ R107, R107, R34 ;  /* 0x000000226b6b0221 */ /* 0x000fce0000010000 */
.L_x_561:
[----:B------:R-:W-:Y:S05]  /*1130*/  BSYNC B0 ;  /* 0x0000000000007941 */ /* 0x000fea0003800000 */
.L_x_559:
[----:B------:R-:W-:Y:S04]  /*1140*/  BSSY B0, `(.L_x_562) ;  /* 0x000000c000007945 */ /* 0x000fe80003800000 */
[----:B------:R-:W-:Y:S05]  /*1150*/  @P3 BRA `(.L_x_563) ;  /* 0x0000000000103947 */ /* 0x000fea0003800000 */
[----:B------:R-:W-:Y:S01]  /*1160*/  MOV R105, RZ ;  /* 0x000000ff00697202 */ /* 0x000fe20000000f00 */
[----:B------:R-:W-:Y:S06]  /*1170*/  @!P0 BRA `(.L_x_564) ;  /* 0x0000000000208947 */ /* 0x000fec0003800000 */
[----:B-----5:R-:W-:Y:S01]  /*1180*/  SHF.L.U32 R105, R25, 0x10, RZ ;  /* 0x0000001019697819 */ /* 0x020fe200000006ff */
[----:B------:R-:W-:Y:S06]  /*1190*/  BRA `(.L_x_564) ;  /* 0x0000000000187947 */ /* 0x000fec0003800000 */
.L_x_563:
[----:B0----5:R-:W-:Y:S02]  /*11a0*/  SHF.L.U32 R32, R29, 0x10, RZ ;  /* 0x000000101d207819 */ /* 0x021fe400000006ff */
[----:B------:R-:W-:Y:S02]  /*11b0*/  SHF.L.U32 R105, R9, 0x10, RZ ;  /* 0x0000001009697819 */ /* 0x000fe400000006ff */
[----:B------:R-:W-:Y:S01]  /*11c0*/  @P0 SHF.L.U32 R34, R25, 0x10, RZ ;  /* 0x0000001019220819 */ /* 0x000fe200000006ff */
[----:B------:R-:W-:-:S04]  /*11d0*/  FMUL.FTZ R32, R32, UR8 ;  /* 0x0000000820207c20 */ /* 0x000fc80008410000 */
[----:B------:R-:W-:-:S04]  /*11e0*/  FMUL.FTZ R105, R32, R105 ;  /* 0x0000006920697220 */ /* 0x000fc80000410000 */
[----:B------:R-:W-:-:S07]  /*11f0*/  @P0 FADD.FTZ R105, R34, R105 ;  /* 0x0000006922690221 */ /* 0x000fce0000010000 */
.L_x_564:
[----:B------:R-:W-:Y:S05]  /*1200*/  BSYNC B0 ;  /* 0x0000000000007941 */ /* 0x000fea0003800000 */
.L_x_562:
[----:B------:R-:W-:Y:S04]  /*1210*/  BSSY B0, `(.L_x_565) ;  /* 0x0000010000007945 */ /* 0x000fe80003800000 */
[----:B------:R-:W-:Y:S05]  /*1220*/  @P3 BRA `(.L_x_566) ;  /* 0x0000000000143947 */ /* 0x000fea0003800000 */
[----:B------:R-:W-:Y:S01]  /*1230*/  HFMA2.MMA R103, -RZ, RZ, 0, 0 ;  /* 0x00000000ff677435 */ /* 0x000fe200000001ff */
[----:B------:R-:W-:Y:S10]  /*1240*/  @!P0 BRA `(.L_x_567) ;  /* 0x0000000000308947 */ /* 0x000ff40003800000 */
[----:B-----5:R-:W-:-:S05]  /*1250*/  PRMT R103, R25, 0x7632, R103 ;  /* 0x0000763219677816 */ /* 0x020fca0000000067 */
[----:B------:R-:W-:Y:S01]  /*1260*/  IMAD.U32 R103, R103, 0x10000, RZ ;  /* 0x0001000067677824 */ /* 0x000fe200078e00ff */
[----:B------:R-:W-:Y:S06]  /*1270*/  BRA `(.L_x_567) ;  /* 0x0000000000247947 */ /* 0x000fec0003800000 */
.L_x_566:
[----:B0----5:R-:W-:Y:S02]  /*1280*/  PRMT R32, R29, 0x7632, R32 ;  /* 0x000076321d207816 */ /* 0x021fe40000000020 */
        /* <DEDUP_REMOVED lines=8> */
.L_x_567:
[----:B------:R-:W-:Y:S05]  /*1310*/  BSYNC B0 ;  /* 0x0000000000007941 */ /* 0x000fea0003800000 */
.L_x_565:
[----:B------:R-:W-:Y:S04]  /*1320*/  BSSY B0, `(.L_x_568) ;  /* 0x000000c000007945 */ /* 0x000fe80003800000 */
[----:B------:R-:W-:Y:S05]  /*1330*/  @P3 BRA `(.L_x_569) ;  /* 0x0000000000103947 */ /* 0x000fea0003800000 */
[----:B------:R-:W-:Y:S01]  /*1340*/  MOV R101, RZ ;  /* 0x000000ff00657202 */ /* 0x000fe20000000f00 */
[----:B------:R-:W-:Y:S06]  /*1350*/  @!P0 BRA `(.L_x_570) ;  /* 0x0000000000208947 */ /* 0x000fec0003800000 */
[----:B-----5:R-:W-:Y:S01]  /*1360*/  SHF.L.U32 R101, R26, 0x10, RZ ;  /* 0x000000101a657819 */ /* 0x020fe200000006ff */
[----:B------:R-:W-:Y:S06]  /*1370*/  BRA `(.L_x_570) ;  /* 0x0000000000187947 */ /* 0x000fec0003800000 */
.L_x_569:
[----:B0----5:R-:W-:Y:S02]  /*1380*/  SHF.L.U32 R32, R30, 0x10, RZ ;  /* 0x000000101e207819 */ /* 0x021fe400000006ff */
[----:B------:R-:W-:Y:S02]  /*1390*/  SHF.L.U32 R101, R10, 0x10, RZ ;  /* 0x000000100a657819 */ /* 0x000fe400000006ff */
[----:B------:R-:W-:Y:S01]  /*13a0*/  @P0 SHF.L.U32 R34, R26, 0x10, RZ ;  /* 0x000000101a220819 */ /* 0x000fe200000006ff */
[----:B------:R-:W-:-:S04]  /*13b0*/  FMUL.FTZ R32, R32, UR8 ;  /* 0x0000000820207c20 */ /* 0x000fc80008410000 */
[----:B------:R-:W-:-:S04]  /*13c0*/  FMUL.FTZ R101, R32, R101 ;  /* 0x0000006520657220 */ /* 0x000fc80000410000 */
[----:B------:R-:W-:-:S07]  /*13d0*/  @P0 FADD.FTZ R101, R34, R101 ;  /* 0x0000006522650221 */ /* 0x000fce0000010000 */
.L_x_570:
[----:B------:R-:W-:Y:S05]  /*13e0*/  BSYNC B0 ;  /* 0x0000000000007941 */ /* 0x000fea0003800000 */
.L_x_568:
[----:B------:R-:W-:Y:S04]  /*13f0*/  BSSY B0, `(.L_x_571) ;  /* 0x0000010000007945 */ /* 0x000fe80003800000 */
[----:B------:R-:W-:Y:S05]  /*1400*/  @P3 BRA `(.L_x_572) ;  /* 0x0000000000143947 */ /* 0x000fea0003800000 */
[----:B------:R-:W-:Y:S01]  /*1410*/  IMAD.MOV.U32 R99, RZ, RZ, RZ ;  /* 0x000000ffff637224 */ /* 0x000fe200078e00ff */
[----:B------:R-:W-:Y:S06]  /*1420*/  @!P0 BRA `(.L_x_573) ;  /* 0x0000000000308947 */ /* 0x000fec0003800000 */
[----:B-----5:R-:W-:-:S04]  /*1430*/  PRMT R99, R26, 0x7632, R99 ;  /* 0x000076321a637816 */ /* 0x020fc80000000063 */
[----:B------:R-:W-:Y:S01]  /*1440*/  SHF.L.U32 R99, R99, 0x10, RZ ;  /* 0x0000001063637819 */ /* 0x000fe200000006ff */
[----:B------:R-:W-:Y:S06]  /*1450*/  BRA `(.L_x_573) ;  /* 0x0000000000247947 */ /* 0x000fec0003800000 */
.L_x_572:
        /* <DEDUP_REMOVED lines=9> */
.L_x_573:
[----:B------:R-:W-:Y:S05]  /*14f0*/  BSYNC B0 ;  /* 0x0000000000007941 */ /* 0x000fea0003800000 */
.L_x_571:
[----:B------:R-:W-:Y:S04]  /*1500*/  BSSY B0, `(.L_x_574) ;  /* 0x000000c000007945 */ /* 0x000fe80003800000 */
[----:B------:R-:W-:Y:S05]  /*1510*/  @P3 BRA `(.L_x_575) ;  /* 0x0000000000103947 */ /* 0x000fea0003800000 */
[----:B------:R-:W-:Y:S01]  /*1520*/  HFMA2.MMA R97, -RZ, RZ, 0, 0 ;  /* 0x00000000ff617435 */ /* 0x000fe200000001ff */
[----:B------:R-:W-:Y:S10]  /*1530*/  @!P0 BRA `(.L_x_576) ;  /* 0x0000000000208947 */ /* 0x000ff40003800000 */
[----:B-----5:R-:W-:Y:S01]  /*1540*/  SHF.L.U32 R97, R27, 0x10, RZ ;  /* 0x000000101b617819 */ /* 0x020fe200000006ff */
[----:B------:R-:W-:Y:S06]  /*1550*/  BRA `(.L_x_576) ;  /* 0x0000000000187947 */ /* 0x000fec0003800000 */
.L_x_575:
[----:B0----5:R-:W-:Y:S01]  /*1560*/  SHF.L.U32 R32, R31, 0x10, RZ ;  /* 0x000000101f207819 */ /* 0x021fe200000006ff */
[----:B------:R-:W-:Y:S01]  /*1570*/  @P0 IMAD.U32 R34, R27, 0x10000, RZ ;  /* 0x000100001b220824 */ /* 0x000fe200078e00ff */
[----:B------:R-:W-:-:S03]  /*1580*/  SHF.L.U32 R97, R11, 0x10, RZ ;  /* 0x000000100b617819 */ /* 0x000fc600000006ff */
[----:B------:R-:W-:-:S04]  /*1590*/  FMUL.FTZ R32, R32, UR8 ;  /* 0x0000000820207c20 */ /* 0x000fc80008410000 */
[----:B------:R-:W-:-:S04]  /*15a0*/  FMUL.FTZ R97, R32, R97 ;  /* 0x0000006120617220 */ /* 0x000fc80000410000 */
[----:B------:R-:W-:-:S07]  /*15b0*/  @P0 FADD.FTZ R97, R34, R97 ;  /* 0x0000006122610221 */ /* 0x000fce0000010000 */
.L_x_576:
[----:B------:R-:W-:Y:S05]  /*15c0*/  BSYNC B0 ;  /* 0x0000000000007941 */ /* 0x000fea0003800000 */
.L_x_574:
[----:B------:R-:W-:Y:S04]  /*15d0*/  BSSY B0, `(.L_x_577) ;  /* 0x0000010000007945 */ /* 0x000fe80003800000 */
[----:B------:R-:W-:Y:S05]  /*15e0*/  @P3 BRA `(.L_x_578) ;  /* 0x0000000000143947 */ /* 0x000fea0003800000 */
[----:B------:R-:W-:Y:S01]  /*15f0*/  MOV R95, RZ ;  /* 0x000000ff005f7202 */ /* 0x000fe20000000f00 */
[----:B------:R-:W-:Y:S06]  /*1600*/  @!P0 BRA `(.L_x_579) ;  /* 0x0000000000308947 */ /* 0x000fec0003800000 */
[----:B-----5:R-:W-:-:S04]  /*1610*/  PRMT R95, R27, 0x7632, R95 ;  /* 0x000076321b5f7816 */ /* 0x020fc8000000005f */
[----:B------:R-:W-:Y:S01]  /*1620*/  SHF.L.U32 R95, R95, 0x10, RZ ;  /* 0x000000105f5f7819 */ /* 0x000fe200000006ff */
[----:B------:R-:W-:Y:S06]  /*1630*/  BRA `(.L_x_579) ;  /* 0x0000000000247947 */ /* 0x000fec0003800000 */
.L_x_578:
        /* <DEDUP_REMOVED lines=9> */
.L_x_579:
[----:B------:R-:W-:Y:S05]  /*16d0*/  BSYNC B0 ;  /* 0x0000000000007941 */ /* 0x000fea0003800000 */
.L_x_577:
[----:B0-----:R-:W0:Y:S01]  /*16e0*/  @P2 LDC.64 R40, c[0x0][0x220] ;  /* 0x00008800ff282b82 */ /* 0x001e220000000a00 */
[----:B------:R-:W-:Y:S01]  /*16f0*/  IADD3 R111, R111, 0x200, RZ ;  /* 0x000002006f6f7810 */ /* 0x000fe20007ffe0ff */
[----:B------:R-:W-:Y:S01]  /*1700*/  IMAD.WIDE.U32 R36, R113, 0x10, R2 ;  /* 0x0000001071247825 */ /* 0x000fe200078e0002 */
[----:B------:R-:W-:Y:S02]  /*1710*/  @P2 IADD3 R115, R78, 0x200, RZ ;  /* 0x000002004e732810 */ /* 0x000fe40007ffe0ff */
[----:B------:R-:W-:Y:S02]  /*1720*/  F2FP.BF16.F32.PACK_AB R35, R95, R97 ;  /* 0x000000615f23723e */ /* 0x000fe400000010ff */
[----:B------:R-:W-:Y:S01]  /*1730*/  F2FP.BF16.F32.PACK_AB R34, R99, R101 ;  /* 0x000000656322723e */ /* 0x000fe200000010ff */
[----:B------:R-:W1:Y:S01]  /*1740*/  @P0 LDC.64 R38, c[0x0][0x230] ;  /* 0x00008c00ff260b82 */ /* 0x000e620000000a00 */
[----:B------:R-:W-:Y:S02]  /*1750*/  F2FP.BF16.F32.PACK_AB R33, R103, R105 ;  /* 0x000000696721723e */ /* 0x000fe400000010ff */
[----:B------:R-:W-:-:S05]  /*1760*/  F2FP.BF16.F32.PACK_AB R32, R107, R109 ;  /* 0x0000006d6b20723e */ /* 0x000fca00000010ff */
[----:B------:R2:W-:Y:S01]  /*1770*/  STG.E.128 desc[UR4][R36.64], R32 ;  /* 0x0000002024007986 */ /* 0x0005e2000c101d04 */
[----:B0-----:R-:W-:-:S05]  /*1780*/  @P2 IMAD.WIDE.U32 R40, R115, 0x10, R40 ;  /* 0x0000001073282825 */ /* 0x001fca00078e0028 */
[----:B-----5:R2:W5:Y:S01]  /*1790*/  @P2 LDG.E.128 R28, desc[UR4][R40.64] ;  /* 0x00000004281c2981 */ /* 0x020562000c1e1d00 */
[----:B-1----:R-:W-:-:S05]  /*17a0*/  @P0 IMAD.WIDE.U32 R38, R111, 0x10, R38 ;  /* 0x000000106f260825 */ /* 0x002fca00078e0026 */
[----:B------:R2:W5:Y:S01]  /*17b0*/  @P0 LDG.E.128 R24, desc[UR4][R38.64] ;  /* 0x0000000426180981 */ /* 0x000562000c1e1d00 */
[----:B------:R-:W-:Y:S04]  /*17c0*/  BSSY B0, `(.L_x_580) ;  /* 0x000000c000007945 */ /* 0x000fe80003800000 */
[----:B------:R-:W-:Y:S05]  /*17d0*/  @P3 BRA `(.L_x_581) ;  /* 0x0000000000103947 */ /* 0x000fea0003800000 */
[----:B--2---:R-:W-:Y:S01]  /*17e0*/  HFMA2.MMA R37, -RZ, RZ, 0, 0 ;  /* 0x00000000ff257435 */ /* 0x004fe200000001ff */
[----:B------:R-:W-:Y:S10]  /*17f0*/  @!P0 BRA `(.L_x_582) ;  /* 0x0000000000208947 */ /* 0x000ff40003800000 */
[----:B-----5:R-:W-:Y:S01]  /*1800*/  IMAD.U32 R37, R24, 0x10000, RZ ;  /* 0x0001000018257824 */ /* 0x020fe200078e00ff */
[----:B------:R-:W-:Y:S06]  /*1810*/  BRA `(.L_x_582) ;  /* 0x0000000000187947 */ /* 0x000fec0003800000 */
.L_x_581:
[----:B--2--5:R-:W-:Y:S02]  /*1820*/  SHF.L.U32 R32, R28, 0x10, RZ ;  /* 0x000000101c207819 */ /* 0x024fe400000006ff */
[----:B------:R-:W-:Y:S02]  /*1830*/  SHF.L.U32 R37, R4, 0x10, RZ ;  /* 0x0000001004257819 */ /* 0x000fe400000006ff */
[----:B------:R-:W-:Y:S01]  /*1840*/  @P0 SHF.L.U32 R34, R24, 0x10, RZ ;  /* 0x0000001018220819 */ /* 0x000fe200000006ff */
[----:B------:R-:W-:-:S04]  /*1850*/  FMUL.FTZ R32, R32, UR8 ;  /* 0x0000000820207c20 */ /* 0x000fc80008410000 */
[----:B------:R-:W-:-:S04]  /*1860*/  FMUL.FTZ R37, R32, R37 ;  /* 0x0000002520257220 */ /* 0x000fc80000410000 */
[----:B------:R-:W-:-:S07]  /*1870*/  @P0 FADD.FTZ R37, R34, R37 ;  /* 0x0000002522250221 */ /* 0x000fce0000010000 */
.L_x_582:
[----:B------:R-:W-:Y:S05]  /*1880*/  BSYNC B0 ;  /* 0x0000000000007941 */ /* 0x000fea0003800000 */
.L_x_580:
[----:B------:R-:W-:Y:S04]  /*1890*/  BSSY B0, `(.L_x_583) ;  /* 0x0000010000007945 */ /* 0x000fe80003800000 */
[----:B------:R-:W-:Y:S05]  /*18a0*/  @P3 BRA `(.L_x_584) ;  /* 0x0000000000143947 */ /* 0x000fea0003800000 */
[----:B------:R-:W-:Y:S01]  /*18b0*/  MOV R39, RZ ;  /* 0x000000ff00277202 */ /* 0x000fe20000000f00 */
[----:B------:R-:W-:Y:S06]  /*18c0*/  @!P0 BRA `(.L_x_585) ;  /* 0x0000000000308947 */ /* 0x000fec0003800000 */
[----:B-----5:R-:W-:-:S04]  /*18d0*/  PRMT R39, R24, 0x7632, R39 ;  /* 0x0000763218277816 */ /* 0x020fc80000000027 */
[----:B------:R-:W-:Y:S01]  /*18e0*/  SHF.L.U32 R39, R39, 0x10, RZ ;  /* 0x0000001027277819 */ /* 0x000fe200000006ff */
[----:B------:R-:W-:Y:S06]  /*18f0*/  BRA `(.L_x_585) ;  /* 0x0000000000247947 */ /* 0x000fec0003800000 */
.L_x_584:
        /* <DEDUP_REMOVED lines=9> */
.L_x_585:
[----:B------:R-:W-:Y:S05]  /*1990*/  BSYNC B0 ;  /* 0x0000000000007941 */ /* 0x000fea0003800000 */
.L_x_583:
[----:B------:R-:W-:Y:S04]  /*19a0*/  BSSY B0, `(.L_x_586) ;  /* 0x000000c000007945 */ /* 0x000fe80003800000 */
[----:B------:R-:W-:Y:S05]  /*19b0*/  @P3 BRA `(.L_x_587) ;  /* 0x0000000000103947 */ /* 0x000fea0003800000 */
[----:B------:R-:W-:Y:S01]  /*19c0*/  IMAD.MOV.U32 R41, RZ, RZ, RZ ;  /* 0x000000ffff297224 */ /* 0x000fe200078e00ff */
[----:B------:R-:W-:Y:S06]  /*19d0*/  @!P0 BRA `(.L_x_588) ;  /* 0x0000000000208947 */ /* 0x000fec0003800000 */
[----:B-----5:R-:W-:Y:S01]  /*19e0*/  SHF.L.U32 R41, R25, 0x10, RZ ;  /* 0x0000001019297819 */ /* 0x020fe200000006ff */
[----:B------:R-:W-:Y:S06]  /*19f0*/  BRA `(.L_x_588) ;  /* 0x0000000000187947 */ /* 0x000fec0003800000 */
.L_x_587:
[----:B-----5:R-:W-:Y:S02]  /*1a00*/  SHF.L.U32 R32, R29, 0x10, RZ ;  /* 0x000000101d207819 */ /* 0x020fe400000006ff */
[----:B------:R-:W-:Y:S02]  /*1a10*/  SHF.L.U32 R41, R5, 0x10, RZ ;  /* 0x0000001005297819 */ /* 0x000fe400000006ff */
[----:B------:R-:W-:Y:S01]  /*1a20*/  @P0 SHF.L.U32 R34, R25, 0x10, RZ ;  /* 0x0000001019220819 */ /* 0x000fe200000006ff */
[----:B------:R-:W-:-:S04]  /*1a30*/  FMUL.FTZ R32, R32, UR8 ;  /* 0x0000000820207c20 */ /* 0x000fc80008410000 */
[----:B------:R-:W-:-:S04]  /*1a40*/  FMUL.FTZ R41, R32, R41 ;  /* 0x0000002920297220 */ /* 0x000fc80000410000 */
[----:B------:R-:W-:-:S07]  /*1a50*/  @P0 FADD.FTZ R41, R34, R41 ;  /* 0x0000002922290221 */ /* 0x000fce0000010000 */
.L_x_588:
[----:B------:R-:W-:Y:S05]  /*1a60*/  BSYNC B0 ;  /* 0x0000000000007941 */ /* 0x000fea0003800000 */
.L_x_586:
[----:B------:R-:W-:Y:S04]  /*1a70*/  BSSY B0, `(.L_x_589) ;  /* 0x0000010000007945 */ /* 0x000fe80003800000 */
[----:B------:R-:W-:Y:S05]  /*1a80*/  @P3 BRA `(.L_x_590) ;  /* 0x0000000000143947 */ /* 0x000fea0003800000 */
[----:B------:R-:W-:Y:S01]  /*1a90*/  HFMA2.MMA R113, -RZ, RZ, 0, 0 ;  /* 0x00000000ff717435 */ /* 0x000fe200000001ff */
[----:B------:R-:W-:Y:S10]  /*1aa0*/  @!P0 BRA `(.L_x_591) ;  /* 0x0000000000308947 */ /* 0x000ff40003800000 */
[----:B-----5:R-:W-:-:S04]  /*1ab0*/  PRMT R113, R25, 0x7632, R113 ;  /* 0x0000763219717816 */ /* 0x020fc80000000071 */
[----:B------:R-:W-:Y:S01]  /*1ac0*/  SHF.L.U32 R113, R113, 0x10, RZ ;  /* 0x0000001071717819 */ /* 0x000fe200000006ff */
[----:B------:R-:W-:Y:S06]  /*1ad0*/  BRA `(.L_x_591) ;  /* 0x0000000000247947 */ /* 0x000fec0003800000 */
.L_x_590:
[----:B-----5:R-:W-:Y:S02]  /*1ae0*/  PRMT R32, R29, 0x7632, R32 ;  /* 0x000076321d207816 */ /* 0x020fe40000000020 */
[----:B------:R-:W-:Y:S02]  /*1af0*/  PRMT R33, R5, 0x7632, R33 ;  /* 0x0000763205217816 */ /* 0x000fe40000000021 */
[----:B------:R-:W-:Y:S02]  /*1b00*/  SHF.L.U32 R32, R32, 0x10, RZ ;  /* 0x0000001020207819 */ /* 0x000fe400000006ff */
[----:B------:R-:W-:Y:S02]  /*1b10*/  @P0 PRMT R34, R25, 0x7632, R34 ;  /* 0x0000763219220816 */ /* 0x000fe40000000022 */
[----:B------:R-:W-:Y:S01]  /*1b20*/  SHF.L.U32 R33, R33, 0x10, RZ ;  /* 0x0000001021217819 */ /* 0x000fe200000006ff */
[----:B------:R-:W-:Y:S02]  /*1b30*/  FMUL.FTZ R32, R32, UR8 ;  /* 0x0000000820207c20 */ /* 0x000fe40008410000 */
[----:B------:R-:W-:-:S02]  /*1b40*/  @P0 IMAD.U32 R34, R34, 0x10000, RZ ;  /* 0x0001000022220824 */ /* 0x000fc400078e00ff */
[----:B------:R-:W-:-:S04]  /*1b50*/  FMUL.FTZ R113, R32, R33 ;  /* 0x0000002120717220 */ /* 0x000fc80000410000 */
[----:B------:R-:W-:-:S07]  /*1b60*/  @P0 FADD.FTZ R113, R113, R34 ;  /* 0x0000002271710221 */ /* 0x000fce0000010000 */
.L_x_591:
[----:B------:R-:W-:Y:S05]  /*1b70*/  BSYNC B0 ;  /* 0x0000000000007941 */ /* 0x000fea0003800000 */
.L_x_589:
[----:B------:R-:W-:Y:S04]  /*1b80*/  BSSY B0, `(.L_x_592) ;  /* 0x000000c000007945 */ /* 0x000fe80003800000 */
[----:B------:R-:W-:Y:S05]  /*1b90*/  @P3 BRA `(.L_x_593) ;  /* 0x0000000000103947 */ /* 0x000fea0003800000 */
[----:B------:R-:W-:Y:S01]  /*1ba0*/  MOV R115, RZ ;  /* 0x000000ff00737202 */ /* 0x000fe20000000f00 */
[----:B------:R-:W-:Y:S06]  /*1bb0*/  @!P0 BRA `(.L_x_594) ;  /* 0x0000000000208947 */ /* 0x000fec0003800000 */
[----:B-----5:R-:W-:Y:S01]  /*1bc0*/  SHF.L.U32 R115, R26, 0x10, RZ ;  /* 0x000000101a737819 */ /* 0x020fe200000006ff */
[----:B------:R-:W-:Y:S06]  /*1bd0*/  BRA `(.L_x_594) ;  /* 0x0000000000187947 */ /* 0x000fec0003800000 */
.L_x_593:
[----:B-----5:R-:W-:Y:S02]  /*1be0*/  SHF.L.U32 R32, R30, 0x10, RZ ;  /* 0x000000101e207819 */ /* 0x020fe400000006ff */
[----:B------:R-:W-:Y:S02]  /*1bf0*/  SHF.L.U32 R115, R6, 0x10, RZ ;  /* 0x0000001006737819 */ /* 0x000fe400000006ff */
[----:B------:R-:W-:Y:S01]  /*1c00*/  @P0 SHF.L.U32 R34, R26, 0x10, RZ ;  /* 0x000000101a220819 */ /* 0x000fe200000006ff */
[----:B------:R-:W-:-:S04]  /*1c10*/  FMUL.FTZ R32, R32, UR8 ;  /* 0x0000000820207c20 */ /* 0x000fc80008410000 */
[----:B------:R-:W-:-:S04]  /*1c20*/  FMUL.FTZ R115, R32, R115 ;  /* 0x0000007320737220 */ /* 0x000fc80000410000 */
[----:B------:R-:W-:-:S07]  /*1c30*/  @P0 FADD.FTZ R115, R34, R115 ;  /* 0x0000007322730221 */ /* 0x000fce0000010000 */
.L_x_594:
[----:B------:R-:W-:Y:S05]  /*1c40*/  BSYNC B0 ;  /* 0x0000000000007941 */ /* 0x000fea0003800000 */
.L_x_592:
[----:B------:R-:W-:Y:S04]  /*1c50*/  BSSY B0, `(.L_x_595) ;  /* 0x0000010000007945 */ /* 0x000fe80003800000 */
[----:B------:R-:W-:Y:S05]  /*1c60*/  @P3 BRA `(.L_x_596) ;  /* 0x0000000000143947 */ /* 0x000fea0003800000 */
[----:B------:R-:W-:Y:S01]  /*1c70*/  HFMA2.MMA R117, -RZ, RZ, 0, 0 ;  /* 0x00000000ff757435 */ /* 0x000fe200000001ff */
[----:B------:R-:W-:Y:S10]  /*1c80*/  @!P0 BRA `(.L_x_597) ;  /* 0x0000000000308947 */ /* 0x000ff40003800000 */
[----:B-----5:R-:W-:-:S04]  /*1c90*/  PRMT R117, R26, 0x7632, R117 ;  /* 0x000076321a757816 */ /* 0x020fc80000000075 */
[----:B------:R-:W-:Y:S01]  /*1ca0*/  SHF.L.U32 R117, R117, 0x10, RZ ;  /* 0x0000001075757819 */ /* 0x000fe200000006ff */
[----:B------:R-:W-:Y:S06]  /*1cb0*/  BRA `(.L_x_597) ;  /* 0x0000000000247947 */ /* 0x000fec0003800000 */
.L_x_596:
[----:B-----5:R-:W-:Y:S02]  /*1cc0*/  PRMT R32, R30, 0x7632, R32 ;  /* 0x000076321e207816 */ /* 0x020fe40000000020 */
[----:B------:R-:W-:Y:S02]  /*1cd0*/  PRMT R33, R6, 0x7632, R33 ;  /* 0x0000763206217816 */ /* 0x000fe40000000021 */
[----:B------:R-:W-:Y:S02]  /*1ce0*/  SHF.L.U32 R32, R32, 0x10, RZ ;  /* 0x0000001020207819 */ /* 0x000fe400000006ff */
[----:B------:R-:W-:Y:S01]  /*1cf0*/  @P0 PRMT R34, R26, 0x7632, R34 ;  /* 0x000076321a220816 */ /* 0x000fe20000000022 */
[----:B------:R-:W-:Y:S02]  /*1d00*/  IMAD.U32 R33, R33, 0x10000, RZ ;  /* 0x0001000021217824 */ /* 0x000fe400078e00ff */
[----:B------:R-:W-:Y:S01]  /*1d10*/  FMUL.FTZ R32, R32, UR8 ;  /* 0x0000000820207c20 */ /* 0x000fe20008410000 */
[----:B------:R-:W-:-:S03]  /*1d20*/  @P0 SHF.L.U32 R34, R34, 0x10, RZ ;  /* 0x0000001022220819 */ /* 0x000fc600000006ff */
[----:B------:R-:W-:-:S04]  /*1d30*/  FMUL.FTZ R117, R32, R33 ;  /* 0x0000002120757220 */ /* 0x000fc80000410000 */
[----:B------:R-:W-:-:S07]  /*1d40*/  @P0 FADD.FTZ R117, R117, R34 ;  /* 0x0000002275750221 */ /* 0x000fce0000010000 */
.L_x_597:
[----:B------:R-:W-:Y:S05]  /*1d50*/  BSYNC B0 ;  /* 0x0000000000007941 */ /* 0x000fea0003800000 */
.L_x_595:
[----:B------:R-:W-:Y:S04]  /*1d60*/  BSSY B0, `(.L_x_598) ;  /* 0x000000c000007945 */ /* 0x000fe80003800000 */
[----:B------:R-:W-:Y:S05]  /*1d70*/  @P3 BRA `(.L_x_599) ;  /* 0x0000000000103947 */ /* 0x000fea0003800000 */
[----:B------:R-:W-:Y:S01]  /*1d80*/  MOV R119, RZ ;  /* 0x000000ff00777202 */ /* 0x000fe20000000f00 */
[----:B------:R-:W-:Y:S06]  /*1d90*/  @!P0 BRA `(.L_x_600) ;  /* 0x0000000000208947 */ /* 0x000fec0003800000 */
[----:B-----5:R-:W-:Y:S01]  /*1da0*/  SHF.L.U32 R119, R27, 0x10, RZ ;  /* 0x000000101b777819 */ /* 0x020fe200000006ff */
[----:B------:R-:W-:Y:S06]  /*1db0*/  BRA `(.L_x_600) ;  /* 0x0000000000187947 */ /* 0x000fec0003800000 */
.L_x_599:
[----:B-----5:R-:W-:Y:S02]  /*1dc0*/  SHF.L.U32 R32, R31, 0x10, RZ ;  /* 0x000000101f207819 */ /* 0x020fe400000006ff */
[----:B------:R-:W-:Y:S02]  /*1dd0*/  SHF.L.U32 R119, R7, 0x10, RZ ;  /* 0x0000001007777819 */ /* 0x000fe400000006ff */
[----:B------:R-:W-:Y:S01]  /*1de0*/  @P0 SHF.L.U32 R34, R27, 0x10, RZ ;  /* 0x000000101b220819 */ /* 0x000fe200000006ff */
[----:B------:R-:W-:-:S04]  /*1df0*/  FMUL.FTZ R32, R32, UR8 ;  /* 0x0000000820207c20 */ /* 0x000fc80008410000 */
[----:B------:R-:W-:-:S04]  /*1e00*/  FMUL.FTZ R119, R32, R119 ;  /* 0x0000007720777220 */ /* 0x000fc80000410000 */
[----:B------:R-:W-:-:S07]  /*1e10*/  @P0 FADD.FTZ R119, R34, R119 ;  /* 0x0000007722770221 */ /* 0x000fce0000010000 */
.L_x_600:
[----:B------:R-:W-:Y:S05]  /*1e20*/  BSYNC B0 ;  /* 0x0000000000007941 */ /* 0x000fea0003800000 */
.L_x_598:
[----:B------:R-:W-:Y:S04]  /*1e30*/  BSSY B0, `(.L_x_601) ;  /* 0x0000010000007945 */ /* 0x000fe80003800000 */
[----:B------:R-:W-:Y:S05]  /*1e40*/  @P3 BRA `(.L_x_602) ;  /* 0x0000000000143947 */ /* 0x000fea0003800000 */
[----:B------:R-:W-:Y:S01]  /*1e50*/  HFMA2.MMA R121, -RZ, RZ, 0, 0 ;  /* 0x00000000ff797435 */ /* 0x000fe200000001ff */
[----:B------:R-:W-:Y:S10]  /*1e60*/  @!P0 BRA `(.L_x_603) ;  /* 0x0000000000308947 */ /* 0x000ff40003800000 */
[----:B-----5:R-:W-:-:S04]  /*1e70*/  PRMT R121, R27, 0x7632, R121 ;  /* 0x000076321b797816 */ /* 0x020fc80000000079 */
[----:B------:R-:W-:Y:S01]  /*1e80*/  SHF.L.U32 R121, R121, 0x10, RZ ;  /* 0x0000001079797819 */ /* 0x000fe200000006ff */
[----:B------:R-:W-:Y:S06]  /*1e90*/  BRA `(.L_x_603) ;  /* 0x0000000000247947 */ /* 0x000fec0003800000 */
.L_x_602:
        /* <DEDUP_REMOVED lines=9> */
.L_x_603:
[----:B------:R-:W-:Y:S05]  /*1f30*/  BSYNC B0 ;  /* 0x0000000000007941 */ /* 0x000fea0003800000 */
.L_x_601:
[----:B------:R-:W-:Y:S01]  /*1f40*/  FADD.FTZ R32, RZ, R91 ;  /* 0x0000005bff207221 */ /* 0x000fe20000010000 */
[----:B------:R-:W0:Y:S01]  /*1f50*/  S2R R38, SR_TID.X ;  /* 0x0000000000267919 */ /* 0x000e220000002100 */
[----:B------:R-:W-:Y:S01]  /*1f60*/  IMAD.WIDE.U32 R2, R111, 0x10, R2 ;  /* 0x000000106f027825 */ /* 0x000fe200078e0002 */
[----:B------:R-:W-:-:S03]  /*1f70*/  F2FP.BF16.F32.PACK_AB R35, R121, R119 ;  /* 0x000000777923723e */ /* 0x000fc600000010ff */
[----:B------:R-:W-:Y:S01]  /*1f80*/  FADD.FTZ R32, R32, R89 ;  /* 0x0000005920207221 */ /* 0x000fe20000010000 */
[----:B------:R-:W-:Y:S01]  /*1f90*/  F2FP.BF16.F32.PACK_AB R34, R117, R115 ;  /* 0x000000737522723e */ /* 0x000fe200000010ff */
[----:B------:R-:W-:Y:S01]  /*1fa0*/  UMOV UR12, 0xffffffff ;  /* 0xffffffff000c7882 */ /* 0x000fe20000000000 */
[----:B------:R-:W-:Y:S01]  /*1fb0*/  F2FP.BF16.F32.PACK_AB R33, R113, R41 ;  /* 0x000000297121723e */ /* 0x000fe200000010ff */
[----:B------:R-:W-:Y:S01]  /*1fc0*/  FADD.FTZ R32, R32, R87 ;  /* 0x0000005720207221 */ /* 0x000fe20000010000 */
[----:B------:R-:W-:-:S03]  /*1fd0*/  LOP3.LUT P0, RZ, R0, 0xff, RZ, 0xc0, !PT ;  /* 0x000000ff00ff7812 */ /* 0x000fc6000780c0ff */
[----:B------:R-:W-:-:S04]  /*1fe0*/  FADD.FTZ R32, R32, R85 ;  /* 0x0000005520207221 */ /* 0x000fc80000010000 */
[----:B------:R-:W-:-:S04]  /*1ff0*/  FADD.FTZ R32, R32, R83 ;  /* 0x0000005320207221 */ /* 0x000fc80000010000 */
[----:B------:R-:W-:-:S04]  /*2000*/  FADD.FTZ R32, R32, R81 ;  /* 0x0000005120207221 */ /* 0x000fc80000010000 */
[----:B------:R-:W-:-:S04]  /*2010*/  FADD.FTZ R32, R32, R79 ;  /* 0x0000004f20207221 */ /* 0x000fc80000010000 */
[----:B------:R-:W-:-:S04]  /*2020*/  FADD.FTZ R32, R32, R43 ;  /* 0x0000002b20207221 */ /* 0x000fc80000010000 */
[----:B------:R-:W-:Y:S01]  /*2030*/  FADD.FTZ R32, R32, R109 ;  /* 0x0000006d20207221 */ /* 0x000fe20000010000 */
[----:B0-----:R-:W-:-:S03]  /*2040*/  SHF.R.U32.HI R38, RZ, 0x5, R38 ;  /* 0x00000005ff267819 */ /* 0x001fc60000011626 */
        /* <DEDUP_REMOVED lines=9> */
[----:B------:R-:W-:-:S03]  /*20e0*/  F2FP.BF16.F32.PACK_AB R32, R39, R37 ;  /* 0x000000252720723e */ /* 0x000fc600000010ff */
[----:B------:R-:W-:Y:S02]  /*20f0*/  FADD.FTZ R36, R36, R41 ;  /* 0x0000002924247221 */ /* 0x000fe40000010000 */
[----:B------:R0:W-:Y:S02]  /*2100*/  STG.E.128 desc[UR4][R2.64], R32 ;  /* 0x0000002002007986 */ /* 0x0001e4000c101d04 */
[----:B------:R-:W-:-:S04]  /*2110*/  FADD.FTZ R36, R36, R113 ;  /* 0x0000007124247221 */ /* 0x000fc80000010000 */
[----:B------:R-:W-:-:S04]  /*2120*/  FADD.FTZ R36, R36, R115 ;  /* 0x0000007324247221 */ /* 0x000fc80000010000 */
[----:B------:R-:W-:Y:S01]  /*2130*/  FADD.FTZ R0, R36, R117 ;  /* 0x0000007524007221 */ /* 0x000fe20000010000 */
[----:B------:R-:W-:-:S03]  /*2140*/  LOP3.LUT R36, R38, 0x7fffff8, RZ, 0xc0, !PT ;  /* 0x07fffff826247812 */ /* 0x000fc600078ec0ff */
[----:B------:R-:W-:Y:S01]  /*2150*/  FADD.FTZ R0, R0, R119 ;  /* 0x0000007700007221 */ /* 0x000fe20000010000 */
[----:B------:R-:W-:-:S03]  /*2160*/  @!P0 IADD3 R36, R36, 0x8, RZ ;  /* 0x0000000824248810 */ /* 0x000fc60007ffe0ff */
[----:B------:R-:W-:Y:S01]  /*2170*/  FADD.FTZ R0, R0, R121 ;  /* 0x0000007900007221 */ /* 0x000fe20000010000 */
        /* <DEDUP_REMOVED lines=69> */
.L_x_618:
[----:B------:R-:W-:Y:S01]  /*25d0*/  ISETP.NE.AND P2, PT, R63, RZ, PT ;  /* 0x000000ff3f00720c */ /* 0x000fe20003f45270 */
[----:B------:R-:W-:-:S12]  /*25e0*/  WARPSYNC.ALL ;  /* 0x0000000000007948 */ /* 0x000fd80003800000 */
[----:B------:R-:W2:Y:S01]  /*25f0*/  @!P2 S2R R32, SR_CgaCtaId ;  /* 0x000000000020a919 */ /* 0x000ea20000008800 */
[----:B------:R-:W-:Y:S02]  /*2600*/  @!P2 MOV R3, 0x400 ;  /* 0x000004000003a802 */ /* 0x000fe40000000f00 */
[----:B------:R-:W-:Y:S02]  /*2610*/  @!P2 IADD3 R0, R77, R36, RZ ;  /* 0x000000244d00a210 */ /* 0x000fe40007ffe0ff */
[----:B--2---:R-:W-:Y:S01]  /*2620*/  @!P2 LEA R33, R32, R3, 0x18 ;  /* 0x000000032021a211 */ /* 0x004fe200078ec0ff */
[----:B-1----:R-:W-:-:S03]  /*2630*/  FADD.FTZ R3, R34, R35 ;  /* 0x0000002322037221 */ /* 0x002fc60000010000 */
        /* <DEDUP_REMOVED lines=10> */
[----:B------:R-:W-:Y:S01]  /*26e0*/  HFMA2.MMA R0, -RZ, RZ, 0, 0 ;  /* 0x00000000ff007435 */ /* 0x000fe200000001ff */
[----:B------:R-:W-:-:S05]  /*26f0*/  @!P2 LEA R36, R36, R33, 0x3 ;  /* 0x000000212424a211 */ /* 0x000fca00078e18ff */
[----:B------:R-:W-:Y:S01]  /*2700*/  @!P2 MOV R0, 0x300 ;  /* 0x000003000000a802 */ /* 0x000fe20000000f00 */
[----:B------:R-:W-:Y:S01]  /*2710*/  @!P2 LDS.64 R2, [R36] ;  /* 0x000000002402a984 */ /* 0x000fe20000000a00 */
[----:B------:R-:W-:-:S03]  /*2720*/  LOP3.LUT P2, RZ, R77, 0x1f, R44, 0xf8, !PT ;  /* 0x0000001f4dff7812 */ /* 0x000fc6000784f82c */
[----:B------:R-:W0:Y:S02]  /*2730*/  SHFL.DOWN PT, R33, R0, 0x4, 0x1f ;  /* 0x08801f0000217f89 */ /* 0x000e2400000e0000 */
[----:B0-----:R-:W-:Y:S02]  /*2740*/  IADD3 R34, R33, R0, RZ ;  /* 0x0000000021227210 */ /* 0x001fe40007ffe0ff */
[----:B------:R-:W-:Y:S02]  /*2750*/  I2FP.F32.S32 R78, R33 ;  /* 0x00000021004e7245 */ /* 0x000fe40000201400 */
[----:B------:R-:W-:Y:S01]  /*2760*/  I2FP.F32.S32 R38, R34 ;  /* 0x0000002200267245 */ /* 0x000fe20000201400 */
[----:B------:R-:W0:Y:S01]  /*2770*/  SHFL.DOWN PT, R123, R34, 0x2, 0x1f ;  /* 0x08401f00227b7f89 */ /* 0x000e2200000e0000 */
[----:B------:R-:W-:Y:S02]  /*2780*/  I2FP.F32.S32 R33, R0 ;  /* 0x0000000000217245 */ /* 0x000fe40000201400 */
[----:B------:R-:W1:Y:S01]  /*2790*/  MUFU.RCP R40, R38 ;  /* 0x0000002600287308 */ /* 0x000e620000001000 */
[----:B------:R-:W2:Y:S04]  /*27a0*/  SHFL.DOWN PT, R35, R2, 0x4, 0x1f ;  /* 0x08801f0002237f89 */ /* 0x000ea800000e0000 */
[----:B------:R-:W3:Y:S01]  /*27b0*/  SHFL.DOWN PT, R32, R3, 0x4, 0x1f ;  /* 0x08801f0003207f89 */ /* 0x000ee200000e0000 */
[----:B0-----:R-:W-:Y:S01]  /*27c0*/  IMAD.IADD R34, R34, 0x1, R123 ;  /* 0x0000000122227824 */ /* 0x001fe200078e027b */
[----:B------:R-:W-:-:S04]  /*27d0*/  I2FP.F32.S32 R123, R123 ;  /* 0x0000007b007b7245 */ /* 0x000fc80000201400 */
[----:B------:R-:W0:Y:S01]  /*27e0*/  SHFL.DOWN PT, R125, R34, 0x1, 0x1f ;  /* 0x08201f00227d7f89 */ /* 0x000e2200000e0000 */
        /* <DEDUP_REMOVED lines=8> */
[----:B------:R-:W1:Y:S02]  /*2870*/  MUFU.RCP R33, R32 ;  /* 0x0000002000217308 */ /* 0x000e640000001000 */
[----:B------:R-:W2:Y:S01]  /*2880*/  SHFL.DOWN PT, R0, R111, 0x2, 0x1f ;  /* 0x08401f006f007f89 */ /* 0x000ea200000e0000 */
[----:B------:R-:W-:-:S04]  /*2890*/  FMUL.FTZ R35, R35, R78 ;  /* 0x0000004e23237220 */ /* 0x000fc80000410000 */
[----:B------:R-:W-:Y:S01]  /*28a0*/  FFMA.FTZ R3, R40, R35, R3 ;  /* 0x0000002328037223 */ /* 0x000fe20000010003 */
[----:B0-----:R-:W-:-:S04]  /*28b0*/  IADD3 R34, R34, R125, RZ ;  /* 0x0000007d22227210 */ /* 0x001fc80007ffe0ff */
[----:B------:R-:W0:Y:S01]  /*28c0*/  SHFL.DOWN PT, R2, R3, 0x2, 0x1f ;  /* 0x08401f0003027f89 */ /* 0x000e2200000e0000 */
[----:B------:R-:W-:Y:S02]  /*28d0*/  I2FP.F32.S32 R125, R125 ;  /* 0x0000007d007d7245 */ /* 0x000fe40000201400 */
[----:B------:R-:W-:-:S06]  /*28e0*/  I2FP.F32.S32 R34, R34 ;  /* 0x0000002200227245 */ /* 0x000fcc0000201400 */
[----:B------:R-:W3:Y:S01]  /*28f0*/  MUFU.RCP R34, R34 ;  /* 0x0000002200227308 */ /* 0x000ee20000001000 */
[----:B--2---:R-:W-:Y:S01]  /*2900*/  FMUL.FTZ R35, R0, R123 ;  /* 0x0000007b00237220 */ /* 0x004fe20000410000 */
[----:B------:R-:W-:-:S03]  /*2910*/  FADD.FTZ R0, R111, -R0 ;  /* 0x800000006f007221 */ /* 0x000fc60000010000 */
[----:B------:R-:W-:Y:S01]  /*2920*/  FFMA.FTZ R36, R38, R111, R35 ;  /* 0x0000006f26247223 */ /* 0x000fe20000010023 */
[----:B------:R-:W-:-:S03]  /*2930*/  FMUL.FTZ R35, R0, R0 ;  /* 0x0000000000237220 */ /* 0x000fc60000410000 */
[----:B-1----:R-:W-:Y:S01]  /*2940*/  FMUL.FTZ R111, R33, R36 ;  /* 0x00000024216f7220 */ /* 0x002fe20000410000 */
[----:B------:R-:W-:Y:S01]  /*2950*/  FMUL.FTZ R35, R38, R35 ;  /* 0x0000002326237220 */ /* 0x000fe20000410000 */
[----:B0-----:R-:W-:Y:S01]  /*2960*/  FADD.FTZ R2, R3, R2 ;  /* 0x0000000203027221 */ /* 0x001fe20000010000 */
[----:B------:R-:W0:Y:S02]  /*2970*/  LDC R36, c[0x0][0x2d8] ;  /* 0x0000b600ff247b82 */ /* 0x000e240000000800 */
        /* <DEDUP_REMOVED lines=9> */
[----:B---3--:R-:W-:Y:S01]  /*2a10*/  FMUL.FTZ R35, R34, R35 ;  /* 0x0000002322237220 */ /* 0x008fe20000410000 */
[----:B--2---:R-:W-:Y:S02]  /*2a20*/  FADD.FTZ R3, R2, R3 ;  /* 0x0000000302037221 */ /* 0x004fe40000010000 */
[----:B------:R-:W-:Y:S02]  /*2a30*/  FMUL.FTZ R33, R33, R125 ;  /* 0x0000007d21217220 */ /* 0x000fe40000410000 */
[----:B------:R-:W1:Y:S02]  /*2a40*/  SHFL.IDX PT, R123, R35, RZ, 0x1f ;  /* 0x00001fff237b7589 */ /* 0x000e6400000e0000 */
[----:B------:R-:W-:Y:S02]  /*2a50*/  FFMA.FTZ R34, R34, R33, R3 ;  /* 0x0000002122227223 */ /* 0x000fe40000010003 */
[----:B------:R-:W2:Y:S03]  /*2a60*/  @!P2 LDC.64 R2, c[0x0][0x250] ;  /* 0x00009400ff02ab82 */ /* 0x000ea60000000a00 */
[----:B------:R-:W0:Y:S05]  /*2a70*/  SHFL.IDX PT, R125, R34, RZ, 0x1f ;  /* 0x00001fff227d7589 */ /* 0x000e2a00000e0000 */
[----:B------:R-:W3:Y:S01]  /*2a80*/  @!P2 LDC.64 R32, c[0x0][0x258] ;  /* 0x00009600ff20ab82 */ /* 0x000ee20000000a00 */
[----:B-1----:R-:W-:Y:S01]  /*2a90*/  FMUL.FTZ R0, R123, R123 ;  /* 0x0000007b7b007220 */ /* 0x002fe20000410000 */
[----:B--2---:R-:W-:-:S04]  /*2aa0*/  @!P2 LEA R2, P3, R62, R2, 0x2 ;  /* 0x000000023e02a211 */ /* 0x004fc800078610ff */
[----:B------:R-:W-:Y:S01]  /*2ab0*/  FSEL R111, R0, RZ, P1 ;  /* 0x000000ff006f7208 */ /* 0x000fe20000800000 */
[----:B0-----:R-:W-:Y:S01]  /*2ac0*/  FFMA.FTZ R0, R125, UR9, R36 ;  /* 0x000000097d007c23 */ /* 0x001fe20008010024 */
[----:B------:R-:W-:-:S03]  /*2ad0*/  @!P2 LEA.HI.X R3, R62, R3, R42, 0x2, P3 ;  /* 0x000000033e03a211 */ /* 0x000fc600018f142a */
[----:B------:R-:W-:Y:S01]  /*2ae0*/  FADD.FTZ R0, R0, R111 ;  /* 0x0000006f00007221 */ /* 0x000fe20000010000 */
[C---:B---3--:R-:W-:Y:S01]  /*2af0*/  @!P2 LEA R32, P4, R62.reuse, R32, 0x2 ;  /* 0x000000203e20a211 */ /* 0x048fe200078810ff */
[----:B------:R0:W-:Y:S02]  /*2b00*/  @!P2 STG.E desc[UR4][R2.64], R123 ;  /* 0x0000007b0200a986 */ /* 0x0001e4000c101904 */
[----:B------:R-:W1:Y:S01]  /*2b10*/  MUFU.RSQ R35, R0 ;  /* 0x0000000000237308 */ /* 0x000e620000001400 */
[----:B------:R-:W-:-:S05]  /*2b20*/  @!P2 LEA.HI.X R33, R62, R33, R42, 0x2, P4 ;  /* 0x000000213e21a211 */ /* 0x000fca00020f142a */
[----:B-1----:R0:W-:Y:S01]  /*2b30*/  @!P2 STG.E desc[UR4][R32.64], R35 ;  /* 0x000000232000a986 */ /* 0x0021e2000c101904 */
[----:B------:R-:W-:-:S13]  /*2b40*/  ISETP.GE.AND P2, PT, R76, 0x1, PT ;  /* 0x000000014c00780c */ /* 0x000fda0003f46270 */
[----:B0-----:R-:W-:Y:S05]  /*2b50*/  @!P2 BRA `(.L_x_606) ;  /* 0x00000008001ca947 */ /* 0x001fea0003800000 */
[----:B------:R-:W-:Y:S02]  /*2b60*/  IADD3 R76, R76, -0x1, RZ ;  /* 0xffffffff4c4c7810 */ /* 0x000fe40007ffe0ff */
[----:B------:R-:W-:Y:S02]  /*2b70*/  FSEL R0, R123, RZ, !P1 ;  /* 0x000000ff7b007208 */ /* 0x000fe40004800000 */
[C---:B------:R-:W-:Y:S01]  /*2b80*/  PRMT R3, R59.reuse, 0x7632, R3 ;  /* 0x000076323b037816 */ /* 0x040fe20000000003 */
[----:B------:R-:W-:Y:S01]  /*2b90*/  IMAD R93, R76, R93, RZ ;  /* 0x0000005d4c5d7224 */ /* 0x000fe200078e02ff */
[----:B------:R-:W-:Y:S01]  /*2ba0*/  SHF.L.U32 R80, R59, 0x10, RZ ;  /* 0x000000103b507819 */ /* 0x000fe200000006ff */
        /* <DEDUP_REMOVED lines=50> */
[----:B------:R-:W-:Y:S01]  /*2ed0*/  PRMT R34, R58, 0x7632, R34 ;  /* 0x000076323a227816 */ /* 0x000fe20000000022 */
[----:B------:R-:W-:Y:S01]  /*2ee0*/  FFMA.FTZ R0, R82, R84, R67 ;  /* 0x0000005452007223 */ /* 0x000fe20000010043 */
[----:B------:R-:W-:-:S02]  /*2ef0*/  SHF.L.U32 R80, R58, 0x10, RZ ;  /* 0x000000103a507819 */ /* 0x000fc400000006ff */
[----:B------:R-:W-:Y:S02]  /*2f00*/  PRMT R82, R57, 0x7632, R82 ;  /* 0x0000763239527816 */ /* 0x000fe40000000052 */
[----:B------:R-:W-:Y:S01]  /*2f10*/  SHF.L.U32 R88, R34, 0x10, RZ ;  /* 0x0000001022587819 */ /* 0x000fe200000006ff */
[----:B------:R-:W-:Y:S01]  /*2f20*/  FFMA.FTZ R34, R83, R80, R48 ;  /* 0x0000005053227223 */ /* 0x000fe20000010030 */
[----:B------:R-:W-:Y:S02]  /*2f30*/  SHF.L.U32 R84, R57, 0x10, RZ ;  /* 0x0000001039547819 */ /* 0x000fe400000006ff */
[----:B------:R-:W-:Y:S01]  /*2f40*/  SHF.L.U32 R85, R82, 0x10, RZ ;  /* 0x0000001052557819 */ /* 0x000fe200000006ff */
[----:B------:R-:W-:Y:S01]  /*2f50*/  FFMA.FTZ R83, R91, R88, R66 ;  /* 0x000000585b537223 */ /* 0x000fe20000010042 */
        /* <DEDUP_REMOVED lines=8> */
[----:B------:R-:W-:Y:S01]  /*2fe0*/  PRMT R88, R22, 0x7632, R88 ;  /* 0x0000763216587816 */ /* 0x000fe20000000058 */
[----:B------:R-:W-:Y:S01]  /*2ff0*/  FFMA.FTZ R87, R89, R84, R64 ;  /* 0x0000005459577223 */ /* 0x000fe20000010040 */
[----:B------:R-:W-:Y:S01]  /*3000*/  FFMA.FTZ R84, R100, R86, R53 ;  /* 0x0000005664547223 */ /* 0x000fe20000010035 */
[----:B------:R-:W-:-:S02]  /*3010*/  PRMT R86, R21, 0x7632, R86 ;  /* 0x0000763215567816 */ /* 0x000fc40000000056 */
[----:B------:R-:W-:Y:S02]  /*3020*/  LEA.HI R80, R80, R93, RZ, 0x3 ;  /* 0x0000005d50507211 */ /* 0x000fe400078f18ff */
[----:B------:R-:W-:Y:S02]  /*3030*/  SHF.L.U32 R93, R86, 0x10, RZ ;  /* 0x00000010565d7819 */ /* 0x000fe400000006ff */
[----:B------:R-:W-:Y:S02]  /*3040*/  PRMT R89, R23, 0x7632, R89 ;  /* 0x0000763217597816 */ /* 0x000fe40000000059 */
[----:B------:R-:W-:Y:S01]  /*3050*/  SHF.L.U32 R91, R88, 0x10, RZ ;  /* 0x00000010585b7819 */ /* 0x000fe200000006ff */
[----:B------:R-:W-:Y:S01]  /*3060*/  FFMA.FTZ R93, R2, R93, R69 ;  /* 0x0000005d025d7223 */ /* 0x000fe20000010045 */
[----:B------:R-:W-:Y:S02]  /*3070*/  SHF.L.U32 R89, R89, 0x10, RZ ;  /* 0x0000001059597819 */ /* 0x000fe400000006ff */
        /* <DEDUP_REMOVED lines=8> */
[----:B------:R-:W-:-:S02]  /*3100*/  SHF.L.U32 R78, R2, 0x10, RZ ;  /* 0x00000010024e7819 */ /* 0x000fc400000006ff */
[----:B------:R-:W0:Y:S01]  /*3110*/  LDC.64 R2, c[0x0][0x2b8] ;  /* 0x0000ae00ff027b82 */ /* 0x000e220000000a00 */
[----:B------:R-:W-:Y:S01]  /*3120*/  SHF.L.U32 R90, R19, 0x10, RZ ;  /* 0x00000010135a7819 */ /* 0x000fe200000006ff */
[----:B------:R-:W-:Y:S01]  /*3130*/  FFMA.FTZ R88, R39, R88, R50 ;  /* 0x0000005827587223 */ /* 0x000fe20000010032 */
[----:B------:R-:W-:Y:S01]  /*3140*/  PRMT R81, R19, 0x7632, R81 ;  /* 0x0000763213517816 */ /* 0x000fe20000000051 */
[----:B------:R-:W-:Y:S01]  /*3150*/  FFMA.FTZ R41, R41, R78, R68 ;  /* 0x0000004e29297223 */ /* 0x000fe20000010044 */
[----:B------:R-:W-:Y:S01]  /*3160*/  PRMT R39, R18, 0x7632, R39 ;  /* 0x0000763212277816 */ /* 0x000fe20000000027 */
[----:B------:R-:W-:Y:S01]  /*3170*/  FFMA.FTZ R94, R38, R90, R61 ;  /* 0x0000005a265e7223 */ /* 0x000fe2000001003d */
[----:B------:R-:W-:Y:S01]  /*3180*/  SHF.L.U32 R38, R18, 0x10, RZ ;  /* 0x0000001012267819 */ /* 0x000fe200000006ff */
[----:B------:R-:W-:Y:S01]  /*3190*/  IMAD.U32 R81, R81, 0x10000, RZ ;  /* 0x0001000051517824 */ /* 0x000fe200078e00ff */
[----:B------:R-:W-:Y:S02]  /*31a0*/  SHF.L.U32 R78, R39, 0x10, RZ ;  /* 0x00000010274e7819 */ /* 0x000fe400000006ff */
[C---:B------:R-:W-:Y:S01]  /*31b0*/  PRMT R39, R17.reuse, 0x7632, R39 ;  /* 0x0000763211277816 */ /* 0x040fe20000000027 */
[----:B------:R-:W-:Y:S01]  /*31c0*/  FFMA.FTZ R101, R40, R81, R75 ;  /* 0x0000005128657223 */ /* 0x000fe2000001004b */
[----:B------:R-:W-:Y:S01]  /*31d0*/  SHF.L.U32 R40, R17, 0x10, RZ ;  /* 0x0000001011287819 */ /* 0x000fe200000006ff */
[----:B------:R-:W-:Y:S01]  /*31e0*/  FFMA.FTZ R92, R79, R38, R60 ;  /* 0x000000264f5c7223 */ /* 0x000fe2000001003c */
[----:B------:R-:W-:Y:S01]  /*31f0*/  PRMT R38, R16, 0x7632, R38 ;  /* 0x0000763210267816 */ /* 0x000fe20000000026 */
[----:B------:R-:W-:Y:S01]  /*3200*/  FFMA.FTZ R99, R43, R78, R74 ;  /* 0x0000004e2b637223 */ /* 0x000fe2000001004a */
[----:B------:R-:W-:Y:S01]  /*3210*/  SHF.L.U32 R39, R39, 0x10, RZ ;  /* 0x0000001027277819 */ /* 0x000fe200000006ff */
[----:B------:R-:W-:Y:S01]  /*3220*/  FFMA.FTZ R90, R36, R40, R55 ;  /* 0x00000028245a7223 */ /* 0x000fe20000010037 */
[----:B------:R-:W-:-:S02]  /*3230*/  LEA.HI.SX32 R79, R80, R45, 0x1d ;  /* 0x0000002d504f7211 */ /* 0x000fc400078feaff */
[----:B------:R-:W-:Y:S01]  /*3240*/  SHF.L.U32 R36, R16, 0x10, RZ ;  /* 0x0000001010247819 */ /* 0x000fe200000006ff */
[----:B------:R-:W-:Y:S01]  /*3250*/  FFMA.FTZ R97, R32, R39, R73 ;  /* 0x0000002720617223 */ /* 0x000fe20000010049 */
[----:B------:R-:W-:Y:S02]  /*3260*/  SHF.L.U32 R38, R38, 0x10, RZ ;  /* 0x0000001026267819 */ /* 0x000fe400000006ff */
[----:B------:R-:W-:Y:S01]  /*3270*/  IADD3 R81, R79, 0x100, RZ ;  /* 0x000001004f517810 */ /* 0x000fe20007ffe0ff */
[----:B------:R-:W-:Y:S01]  /*3280*/  FFMA.FTZ R40, R33, R36, R54 ;  /* 0x0000002421287223 */ /* 0x000fe20000010036 */
[----:B------:R-:W-:Y:S01]  /*3290*/  IADD3 R39, R79, 0x200, RZ ;  /* 0x000002004f277810 */ /* 0x000fe20007ffe0ff */
[----:B------:R-:W-:Y:S01]  /*32a0*/  FFMA.FTZ R95, R37, R38, R72 ;  /* 0x00000026255f7223 */ /* 0x000fe20000010048 */
[--C-:B0-----:R-:W-:Y:S01]  /*32b0*/  IMAD.WIDE.U32 R78, R79, 0x10, R2.reuse ;  /* 0x000000104f4e7825 */ /* 0x101fe200078e0002 */
[----:B------:R-:W-:Y:S02]  /*32c0*/  F2FP.BF16.F32.PACK_AB R35, R0, R35 ;  /* 0x000000230023723e */ /* 0x000fe400000010ff */
[----:B------:R-:W-:Y:S01]  /*32d0*/  F2FP.BF16.F32.PACK_AB R34, R83, R34 ;  /* 0x000000225322723e */ /* 0x000fe200000010ff */
[----:B------:R-:W-:Y:S01]  /*32e0*/  IMAD.WIDE.U32 R80, R81, 0x10, R2 ;  /* 0x0000001051507825 */ /* 0x000fe200078e0002 */
[----:B------:R-:W-:-:S02]  /*32f0*/  F2FP.BF16.F32.PACK_AB R33, R85, R42 ;  /* 0x0000002a5521723e */ /* 0x000fc400000010ff */
[----:B------:R-:W-:Y:S01]  /*3300*/  F2FP.BF16.F32.PACK_AB R32, R87, R82 ;  /* 0x000000525720723e */ /* 0x000fe200000010ff */
[----:B------:R-:W-:Y:S01]  /*3310*/  IMAD.WIDE.U32 R2, R39, 0x10, R2 ;  /* 0x0000001027027825 */ /* 0x000fe200078e0002 */
[----:B------:R-:W-:Y:S02]  /*3320*/  F2FP.BF16.F32.PACK_AB R39, R89, R84 ;  /* 0x000000545927723e */ /* 0x000fe400000010ff */
[----:B------:R-:W-:Y:S01]  /*3330*/  F2FP.BF16.F32.PACK_AB R38, R91, R86 ;  /* 0x000000565b26723e */ /* 0x000fe200000010ff */
[----:B------:R0:W-:Y:S01]  /*3340*/  STG.E.128 desc[UR4][R78.64], R32 ;  /* 0x000000204e007986 */ /* 0x0001e2000c101d04 */
[----:B------:R-:W-:Y:S02]  /*3350*/  F2FP.BF16.F32.PACK_AB R37, R93, R76 ;  /* 0x0000004c5d25723e */ /* 0x000fe400000010ff */
[----:B------:R-:W-:Y:S02]  /*3360*/  F2FP.BF16.F32.PACK_AB R36, R41, R88 ;  /* 0x000000582924723e */ /* 0x000fe400000010ff */
[----:B------:R-:W-:-:S02]  /*3370*/  F2FP.BF16.F32.PACK_AB R43, R101, R94 ;  /* 0x0000005e652b723e */ /* 0x000fc400000010ff */
[----:B------:R-:W-:Y:S01]  /*3380*/  F2FP.BF16.F32.PACK_AB R42, R99, R92 ;  /* 0x0000005c632a723e */ /* 0x000fe200000010ff */
[----:B------:R0:W-:Y:S01]  /*3390*/  STG.E.128 desc[UR4][R80.64], R36 ;  /* 0x0000002450007986 */ /* 0x0001e2000c101d04 */
[----:B------:R-:W-:Y:S02]  /*33a0*/  F2FP.BF16.F32.PACK_AB R41, R97, R90 ;  /* 0x0000005a6129723e */ /* 0x000fe400000010ff */
[----:B------:R-:W-:-:S05]  /*33b0*/  F2FP.BF16.F32.PACK_AB R40, R95, R40 ;  /* 0x000000285f28723e */ /* 0x000fca00000010ff */
[----:B------:R0:W-:Y:S02]  /*33c0*/  STG.E.128 desc[UR4][R2.64], R40 ;  /* 0x0000002802007986 */ /* 0x0001e4000c101d04 */
.L_x_606:
[----:B------:R-:W-:Y:S05]  /*33d0*/  BSYNC B0 ;  /* 0x0000000000007941 */ /* 0x000fea0003800000 */
.L_x_605:
[----:B------:R-:W-:Y:S02]  /*33e0*/  IADD3 R62, R62, UR10, RZ ;  /* 0x0000000a3e3e7c10 */ /* 0x000fe4000fffe0ff */
[----:B------:R-:W-:Y:S02]  /*33f0*/  SEL R0, RZ, 0x1, P0 ;  /* 0x00000001ff007807 */ /* 0x000fe40000000000 */
[----:B------:R-:W-:-:S13]  /*3400*/  ISETP.GE.AND P2, PT, R62, UR11, PT ;  /* 0x0000000b3e007c0c */ /* 0x000fda000bf46270 */
[----:B------:R-:W-:Y:S05]  /*3410*/  @!P2 BRA `(.L_x_607) ;  /* 0xffffffd00044a947 */ /* 0x000fea000383ffff */
[----:B------:R-:W-:Y:S05]  /*3420*/  EXIT ;  /* 0x000000000000794d */ /* 0x000fea0003800000 */
.L_x_604:
[----:B------:R-:W-:Y:S01]  /*3430*/  HFMA2.MMA R40, -RZ, RZ, 0, 5.9604644775390625e-08 ;  /* 0x00000001ff287435 */ /* 0x000fe200000001ff */
[----:B------:R-:W-:Y:S01]  /*3440*/  IMAD.MOV.U32 R111, RZ, RZ, R0 ;  /* 0x000000ffff6f7224 */ /* 0x000fe200078e0000 */
[----:B------:R-:W-:Y:S02]  /*3450*/  MOV R123, 0x1f ;  /* 0x0000001f007b7802 */ /* 0x000fe40000000f00 */
[----:B------:R-:W-:-:S07]  /*3460*/  MOV R38, 0xffffffff ;  /* 0xffffffff00267802 */ /* 0x000fce0000000f00 */
[----:B-----5:R-:W-:Y:S05]  /*3470*/  WARPSYNC.COLLECTIVE R38, `(.L_x_608) ;  /* 0x0000000026087348 */ /* 0x020fea0003c00000 */
[----:B------:R0:W1:Y:S02]  /*3480*/  SHFL.BFLY P2, R35, R111, R40, R123 ;  /* 0x0c0000286f237389 */ /* 0x000064000004007b */
[----:B01---5:R-:W-:Y:S01]  /*3490*/  ENDCOLLECTIVE ;  /* 0x000000000000791b */ /* 0x023fe20003800000 */
.L_x_608:
[----:B------:R-:W-:Y:S01]  /*34a0*/  HFMA2.MMA R40, -RZ, RZ, 0, 1.1920928955078125e-07 ;  /* 0x00000002ff287435 */ /* 0x000fe200000001ff */
[----:B------:R-:W-:-:S05]  /*34b0*/  MOV R3, R35 ;  /* 0x0000002300037202 */ /* 0x000fca0000000f00 */
[----:B------:R-:W-:-:S05]  /*34c0*/  FADD.FTZ R3, R0, R3 ;  /* 0x0000000300037221 */ /* 0x000fca0000010000 */
[----:B------:R-:W-:-:S07]  /*34d0*/  MOV R111, R3 ;  /* 0x00000003006f7202 */ /* 0x000fce0000000f00 */
[----:B------:R-:W-:Y:S05]  /*34e0*/  WARPSYNC.COLLECTIVE R38, `(.L_x_609) ;  /* 0x0000000026087348 */ /* 0x000fea0003c00000 */
[----:B------:R0:W1:Y:S02]  /*34f0*/  SHFL.BFLY P2, R35, R111, R40, R123 ;  /* 0x0c0000286f237389 */ /* 0x000064000004007b */
[----:B01----:R-:W-:Y:S01]  /*3500*/  ENDCOLLECTIVE ;  /* 0x000000000000791b */ /* 0x003fe20003800000 */
.L_x_609:
[----:B------:R-:W-:Y:S01]  /*3510*/  HFMA2.MMA R40, -RZ, RZ, 0, 2.384185791015625e-07 ;  /* 0x00000004ff287435 */ /* 0x000fe200000001ff */
[----:B------:R-:W-:-:S05]  /*3520*/  MOV R2, R35 ;  /* 0x0000002300027202 */ /* 0x000fca0000000f00 */
[----:B------:R-:W-:-:S05]  /*3530*/  FADD.FTZ R32, R3, R2 ;  /* 0x0000000203207221 */ /* 0x000fca0000010000 */
[----:B------:R-:W-:-:S07]  /*3540*/  MOV R111, R32 ;  /* 0x00000020006f7202 */ /* 0x000fce0000000f00 */
[----:B------:R-:W-:Y:S05]  /*3550*/  WARPSYNC.COLLECTIVE R38, `(.L_x_610) ;  /* 0x0000000026087348 */ /* 0x000fea0003c00000 */
[----:B------:R0:W1:Y:S02]  /*3560*/  SHFL.BFLY P2, R35, R111, R40, R123 ;  /* 0x0c0000286f237389 */ /* 0x000064000004007b */
[----:B01----:R-:W-:Y:S01]  /*3570*/  ENDCOLLECTIVE ;  /* 0x000000000000791b */ /* 0x003fe20003800000 */
.L_x_610:
[----:B------:R-:W-:Y:S01]  /*3580*/  HFMA2.MMA R40, -RZ, RZ, 0, 4.76837158203125e-07 ;  /* 0x00000008ff287435 */ /* 0x000fe200000001ff */
[----:B------:R-:W-:-:S04]  /*3590*/  IMAD.MOV.U32 R33, RZ, RZ, R35 ;  /* 0x000000ffff217224 */ /* 0x000fc800078e0023 */
[----:B------:R-:W-:-:S05]  /*35a0*/  FADD.FTZ R33, R32, R33 ;  /* 0x0000002120217221 */ /* 0x000fca0000010000 */
[----:B------:R-:W-:-:S07]  /*35b0*/  MOV R111, R33 ;  /* 0x00000021006f7202 */ /* 0x000fce0000000f00 */
[----:B------:R-:W-:Y:S05]  /*35c0*/  WARPSYNC.COLLECTIVE R38, `(.L_x_611) ;  /* 0x0000000026087348 */ /* 0x000fea0003c00000 */
[----:B------:R0:W1:Y:S02]  /*35d0*/  SHFL.BFLY P2, R35, R111, R40, R123 ;  /* 0x0c0000286f237389 */ /* 0x000064000004007b */
[----:B01----:R-:W-:Y:S01]  /*35e0*/  ENDCOLLECTIVE ;  /* 0x000000000000791b */ /* 0x003fe20003800000 */
.L_x_611:
[----:B------:R-:W-:Y:S01]  /*35f0*/  HFMA2.MMA R40, -RZ, RZ, 0, 9.5367431640625e-07 ;  /* 0x00000010ff287435 */ /* 0x000fe200000001ff */
[----:B------:R-:W-:-:S05]  /*3600*/  MOV R2, R35 ;  /* 0x0000002300027202 */ /* 0x000fca0000000f00 */
[----:B------:R-:W-:-:S05]  /*3610*/  FADD.FTZ R34, R33, R2 ;  /* 0x0000000221227221 */ /* 0x000fca0000010000 */
[----:B------:R-:W-:-:S07]  /*3620*/  MOV R111, R34 ;  /* 0x00000022006f7202 */ /* 0x000fce0000000f00 */
[----:B------:R-:W-:Y:S05]  /*3630*/  WARPSYNC.COLLECTIVE R38, `(.L_x_612) ;  /* 0x0000000026087348 */ /* 0x000fea0003c00000 */
[----:B------:R0:W1:Y:S02]  /*3640*/  SHFL.BFLY P2, R35, R111, R40, R123 ;  /* 0x0c0000286f237389 */ /* 0x000064000004007b */
[----:B01----:R-:W-:Y:S01]  /*3650*/  ENDCOLLECTIVE ;  /* 0x000000000000791b */ /* 0x003fe20003800000 */
.L_x_612:
[----:B------:R-:W-:Y:S01]  /*3660*/  HFMA2.MMA R40, -RZ, RZ, 0, 5.9604644775390625e-08 ;  /* 0x00000001ff287435 */ /* 0x000fe200000001ff */
[----:B------:R-:W-:-:S04]  /*3670*/  FADD.FTZ R2, R34, R35 ;  /* 0x0000002322027221 */ /* 0x000fc80000010000 */
[----:B------:R-:W-:-:S04]  /*3680*/  FMUL.FTZ R2, R2, 0.001302083372138440609 ;  /* 0x3aaaaaab02027820 */ /* 0x000fc80000410000 */
[C---:B------:R-:W-:Y:S01]  /*3690*/  FADD.FTZ R0, -R2.reuse, R91 ;  /* 0x0000005b02007221 */ /* 0x040fe20000010100 */
[C---:B------:R-:W-:Y:S01]  /*36a0*/  FADD.FTZ R3, -R2.reuse, R89 ;  /* 0x0000005902037221 */ /* 0x040fe20000010100 */
[----:B------:R-:W-:Y:S02]  /*36b0*/  FADD.FTZ R33, -R2, R87 ;  /* 0x0000005702217221 */ /* 0x000fe40000010100 */
[----:B------:R-:W-:-:S04]  /*36c0*/  FFMA.FTZ R0, R0, R0, RZ ;  /* 0x0000000000007223 */ /* 0x000fc800000100ff */
        /* <DEDUP_REMOVED lines=44> */
[----:B------:R-:W-:-:S07]  /*3990*/  MOV R111, R0 ;  /* 0x00000000006f7202 */ /* 0x000fce0000000f00 */
[----:B------:R-:W-:Y:S05]  /*39a0*/  WARPSYNC.COLLECTIVE R38, `(.L_x_613) ;  /* 0x0000000026087348 */ /* 0x000fea0003c00000 */
[----:B------:R0:W1:Y:S02]  /*39b0*/  SHFL.BFLY P2, R35, R111, R40, R123 ;  /* 0x0c0000286f237389 */ /* 0x000064000004007b */
[----:B01----:R-:W-:Y:S01]  /*39c0*/  ENDCOLLECTIVE ;  /* 0x000000000000791b */ /* 0x003fe20003800000 */
.L_x_613:
[----:B------:R-:W-:Y:S01]  /*39d0*/  IMAD.MOV.U32 R40, RZ, RZ, 0x2 ;  /* 0x00000002ff287424 */ /* 0x000fe200078e00ff */
[----:B------:R-:W-:-:S05]  /*39e0*/  MOV R3, R35 ;  /* 0x0000002300037202 */ /* 0x000fca0000000f00 */
[----:B------:R-:W-:-:S05]  /*39f0*/  FADD.FTZ R3, R0, R3 ;  /* 0x0000000300037221 */ /* 0x000fca0000010000 */
[----:B------:R-:W-:-:S07]  /*3a00*/  MOV R111, R3 ;  /* 0x00000003006f7202 */ /* 0x000fce0000000f00 */
[----:B------:R-:W-:Y:S05]  /*3a10*/  WARPSYNC.COLLECTIVE R38, `(.L_x_614) ;  /* 0x0000000026087348 */ /* 0x000fea0003c00000 */
[----:B------:R0:W1:Y:S02]  /*3a20*/  SHFL.BFLY P2, R35, R111, R40, R123 ;  /* 0x0c0000286f237389 */ /* 0x000064000004007b */
[----:B01----:R-:W-:Y:S01]  /*3a30*/  ENDCOLLECTIVE ;  /* 0x000000000000791b */ /* 0x003fe20003800000 */
.L_x_614:
[----:B------:R-:W-:Y:S01]  /*3a40*/  HFMA2.MMA R40, -RZ, RZ, 0, 2.384185791015625e-07 ;  /* 0x00000004ff287435 */ /* 0x000fe200000001ff */
[----:B------:R-:W-:-:S05]  /*3a50*/  MOV R32, R35 ;  /* 0x0000002300207202 */ /* 0x000fca0000000f00 */
[----:B------:R-:W-:-:S05]  /*3a60*/  FADD.FTZ R32, R3, R32 ;  /* 0x0000002003207221 */ /* 0x000fca0000010000 */
[----:B------:R-:W-:-:S07]  /*3a70*/  MOV R111, R32 ;  /* 0x00000020006f7202 */ /* 0x000fce0000000f00 */
[----:B------:R-:W-:Y:S05]  /*3a80*/  WARPSYNC.COLLECTIVE R38, `(.L_x_615) ;  /* 0x0000000026087348 */ /* 0x000fea0003c00000 */
[----:B------:R0:W1:Y:S02]  /*3a90*/  SHFL.BFLY P2, R35, R111, R40, R123 ;  /* 0x0c0000286f237389 */ /* 0x000064000004007b */
[----:B01----:R-:W-:Y:S01]  /*3aa0*/  ENDCOLLECTIVE ;  /* 0x000000000000791b */ /* 0x003fe20003800000 */
.L_x_615:
[----:B------:R-:W-:Y:S01]  /*3ab0*/  HFMA2.MMA R40, -RZ, RZ, 0, 4.76837158203125e-07 ;  /* 0x00000008ff287435 */ /* 0x000fe200000001ff */
[----:B------:R-:W-:-:S05]  /*3ac0*/  MOV R33, R35 ;  /* 0x0000002300217202 */ /* 0x000fca0000000f00 */
[----:B------:R-:W-:-:S05]  /*3ad0*/  FADD.FTZ R33, R32, R33 ;  /* 0x0000002120217221 */ /* 0x000fca0000010000 */
[----:B------:R-:W-:-:S07]  /*3ae0*/  MOV R111, R33 ;  /* 0x00000021006f7202 */ /* 0x000fce0000000f00 */
[----:B------:R-:W-:Y:S05]  /*3af0*/  WARPSYNC.COLLECTIVE R38, `(.L_x_616) ;  /* 0x0000000026087348 */ /* 0x000fea0003c00000 */
[----:B------:R0:W1:Y:S02]  /*3b00*/  SHFL.BFLY P2, R35, R111, R40, R123 ;  /* 0x0c0000286f237389 */ /* 0x000064000004007b */
[----:B01----:R-:W-:Y:S01]  /*3b10*/  ENDCOLLECTIVE ;  /* 0x000000000000791b */ /* 0x003fe20003800000 */
.L_x_616:
[----:B------:R-:W-:Y:S01]  /*3b20*/  HFMA2.MMA R40, -RZ, RZ, 0, 9.5367431640625e-07 ;  /* 0x00000010ff287435 */ /* 0x000fe200000001ff */
[----:B------:R-:W-:-:S05]  /*3b30*/  MOV R34, R35 ;  /* 0x0000002300227202 */ /* 0x000fca0000000f00 */
[----:B------:R-:W-:-:S05]  /*3b40*/  FADD.FTZ R34, R33, R34 ;  /* 0x0000002221227221 */ /* 0x000fca0000010000 */
[----:B------:R-:W-:-:S07]  /*3b50*/  MOV R111, R34 ;  /* 0x00000022006f7202 */ /* 0x000fce0000000f00 */
[----:B------:R-:W-:Y:S05]  /*3b60*/  WARPSYNC.COLLECTIVE R38, `(.L_x_617) ;  /* 0x0000000026087348 */ /* 0x000fea0003c00000 */
[----:B------:R0:W1:Y:S02]  /*3b70*/  SHFL.BFLY P2, R35, R111, R40, R123 ;  /* 0x0c0000286f237389 */ /* 0x000064000004007b */
[----:B01----:R-:W-:Y:S01]  /*3b80*/  ENDCOLLECTIVE ;  /* 0x000000000000791b */ /* 0x003fe20003800000 */
.L_x_617:
[----:B------:R-:W-:Y:S05]  /*3b90*/  BRA `(.L_x_618) ;  /* 0xffffffe8008c7947 */ /* 0x000fea000383ffff */
.L_x_619:
        /* <DEDUP_REMOVED lines=14> */
.L_x_23215:


//--------------------- .text._ZN10layer_norm13ln_fwd_kernelINS_13Kernel_traitsI13__nv_bfloat16S2_S2_S2_fjLj6144ELj1ELj1ELj8ELj16ENS_18Kernel_traits_baseILj6144ES2_S2_S2_S2_fjLj256EEEEELb1ELb0ELb0ELb0EEEvNS_9FwdParamsE --------------------------
	.section	.text._ZN10layer_norm13ln_fwd_kernelINS_13Kernel_traitsI13__nv_bfloat16S2_S2_S2_fjLj6144ELj1ELj1ELj8ELj16ENS_18Kernel_traits_baseILj6144ES2_S2_S2_S2_fjLj256EEEEELb1ELb0ELb0ELb0EEEvNS_9FwdParamsE,"ax",@progbits
	.align	128
        .global         _ZN10layer_norm13ln_fwd_kernelINS_13Kernel_traitsI13__nv_bfloat16S2_S2_S2_fjLj6144ELj1ELj1ELj8ELj16ENS_18Kernel_traits_baseILj6144ES2_S2_S2_S2_fjLj256EEEEELb1ELb0ELb0ELb0EEEvNS_9FwdParamsE
        .type           _ZN10layer_norm13ln_fwd_kernelINS_13Kernel_traitsI13__nv_bfloat16S2_S2_S2_fjLj6144ELj1ELj1ELj8ELj16ENS_18Kernel_traits_baseILj6144ES2_S2_S2_S2_fjLj256EEEEELb1ELb0ELb0ELb0EEEvNS_9FwdParamsE,@function
        .size           _ZN10layer_norm13ln_fwd_kernelINS_13Kernel_traitsI13__nv_bfloat16S2_S2_S2_fjLj6144ELj1ELj1ELj8ELj16ENS_18Kernel_traits_baseILj6144ES2_S2_S2_S2_fjLj256EEEEELb1ELb0ELb0ELb0EEEvNS_9FwdParamsE,(.L_x_23216 - _ZN10layer_norm13ln_fwd_kernelINS_13Kernel_traitsI13__nv_bfloat16S2_S2_S2_fjLj6144ELj1ELj1ELj8ELj16ENS_18Kernel_traits_baseILj6144ES2_S2_S2_S2_fjLj256EEEEELb1ELb0ELb0ELb0EEEvNS_9FwdParamsE)
        .other          _ZN10layer_norm13ln_fwd_kernelINS_13Kernel_traitsI13__nv_bfloat16S2_S2_S2_fjLj6144ELj1ELj1ELj8ELj16ENS_18Kernel_traits_baseILj6144ES2_S2_S2_S2_fjLj256EEEEELb1ELb0ELb0ELb0EEEvNS_9FwdParamsE,@"STO_CUDA_ENTRY STV_DEFAULT"
_ZN10layer_norm13ln_fwd_kernelINS_13Kernel_traitsI13__nv_bfloat16S2_S2_S2_fjLj6144ELj1ELj1ELj8ELj16ENS_18Kernel_traits_baseILj6144ES2_S2_S2_S2_fjLj256EEEEELb1ELb0ELb0ELb0EEEvNS_9FwdParamsE:
.text._ZN10layer_norm13ln_fwd_kernelINS_13Kernel_traitsI13__nv_bfloat16S2_S2_S2_fjLj6144ELj1ELj1ELj8ELj16ENS_18Kernel_traits_baseILj6144ES2_S2_S2_S2_fjLj256EEEEELb1ELb0ELb0ELb0EEEvNS_9FwdParamsE:
[----:B------:R-:W-:Y:S08]  /*0000*/  LDC R1, c[0x0][0x28] ;  /* 0x00000a00ff017b82 */ /* 0x000ff00000000800 */
[----:B------:R-:W0:Y:S01]  /*0010*/  LDC R72, c[0x0][0x2e8] ;  /* 0x0000ba00ff487b82 */ /* 0x000e220000000800 */
[----:B------:R-:W-:Y:S01]  /*0020*/  ULDC.U8 UR4, c[0x0][0x2f4] ;  /* 0x0000bd0000047ab9 */ /* 0x000fe20000000000 */
[----:B------:R-:W-:Y:S01]  /*0030*/  ULDC.64 UR6, c[0x0][0x2e0] ;  /* 0x0000b80000067ab9 */ /* 0x000fe20000000a00 */
[----:B------:R-:W-:Y:S01]  /*0040*/  ISETP.NE.AND P0, PT, RZ, UR4, PT ;  /* 0x00000004ff007c0c */ /* 0x000fe2000bf05270 */
[----:B------:R-:W-:Y:S01]  /*0050*/  ULDC.64 UR4, c[0x0][0x208] ;  /* 0x0000820000047ab9 */ /* 0x000fe20000000a00 */
[----:B------:R-:W-:-:S02]  /*0060*/  IMAD.U32 R2, RZ, RZ, UR6 ;  /* 0x00000006ff027e24 */ /* 0x000fc4000f8e00ff */
[----:B------:R-:W-:Y:S01]  /*0070*/  IMAD.U32 R3, RZ, RZ, UR7 ;  /* 0x00000007ff037e24 */ /* 0x000fe2000f8e00ff */
[----:B------:R-:W1:Y:S08]  /*0080*/  LDC R73, c[0x0][0x2ec] ;  /* 0x0000bb00ff497b82 */ /* 0x000e700000000800 */
[----:B------:R-:W2:Y:S01]  /*0090*/  @P0 LDG.E.64 R2, desc[UR4][R2.64] ;  /* 0x0000000402020981 */ /* 0x000ea2000c1e1b00 */
[----:B------:R-:W3:Y:S01]  /*00a0*/  @P0 LDC R7, c[0x0][0x2f0] ;  /* 0x0000bc00ff070b82 */ /* 0x000ee20000000800 */
[----:B0-----:R-:W-:Y:S01]  /*00b0*/  @P0 MOV R4, R72 ;  /* 0x0000004800040202 */ /* 0x001fe20000000f00 */
[----:B------:R-:W0:Y:S06]  /*00c0*/  S2R R28, SR_TID.X ;  /* 0x00000000001c7919 */ /* 0x000e2c0000002100 */
[----:B------:R-:W0:Y:S01]  /*00d0*/  S2UR UR8, SR_CTAID.X ;  /* 0x00000000000879c3 */ /* 0x000e220000002500 */
[----:B-1----:R-:W-:-:S07]  /*00e0*/  @P0 IMAD.MOV.U32 R5, RZ, RZ, R73 ;  /* 0x000000ffff050224 */ /* 0x002fce00078e0049 */
[----:B------:R-:W0:Y:S01]  /*00f0*/  LDC R27, c[0x0][RZ] ;  /* 0x00000000ff1b7b82 */ /* 0x000e220000000800 */
[----:B------:R-:W3:Y:S07]  /*0100*/  @P0 LDG.E.64 R4, desc[UR4][R4.64] ;  /* 0x0000000404040981 */ /* 0x000eee000c1e1b00 */
[----:B------:R-:W1:Y:S01]  /*0110*/  LDC R11, c[0x0][0x218] ;  /* 0x00008600ff0b7b82 */ /* 0x000e620000000800 */
[----:B0-----:R-:W-:Y:S01]  /*0120*/  IMAD R27, R27, UR8, R28 ;  /* 0x000000081b1b7c24 */ /* 0x001fe2000f8e021c */
[----:B-1----:R-:W-:-:S04]  /*0130*/  SHF.R.S32.HI R0, RZ, 0x1f, R11 ;  /* 0x0000001fff007819 */ /* 0x002fc8000001140b */
[----:B------:R-:W-:Y:S01]  /*0140*/  LEA.HI R44, R0, R11, RZ, 0x3 ;  /* 0x0000000b002c7211 */ /* 0x000fe200078f18ff */
[----:B------:R-:W-:Y:S01]  /*0150*/  BSSY B0, `(.L_x_620) ;  /* 0x0000057000007945 */ /* 0x000fe20003800000 */
[----:B------:R-:W-:Y:S02]  /*0160*/  LEA.HI R23, R28, UR8, RZ, 0x18 ;  /* 0x000000081c177c11 */ /* 0x000fe4000f8fc0ff */
[----:B--2---:R-:W-:Y:S02]  /*0170*/  @P0 R2UR UR6, R2 ;  /* 0x00000000020602ca */ /* 0x004fe400000e0000 */
[----:B------:R-:W-:Y:S02]  /*0180*/  @P0 R2UR UR7, R3 ;  /* 0x00000000030702ca */ /* 0x000fe400000e0000 */
[----:B---3--:R-:W-:-:S05]  /*0190*/  @P0 IADD3 R72, P1, R4, R7, RZ ;  /* 0x0000000704480210 */ /* 0x008fca0007f3e0ff */
[----:B------:R-:W-:-:S05]  /*01a0*/  @P0 IMAD.X R73, RZ, RZ, R5, P1 ;  /* 0x000000ffff490224 */ /* 0x000fca00008e0605 */
[--C-:B------:R-:W-:Y:S01]  /*01b0*/  SHF.R.U64 R26, R72, 0x2, R73.reuse ;  /* 0x00000002481a7819 */ /* 0x100fe20000001249 */
[----:B------:R-:W-:Y:S01]  /*01c0*/  IMAD.WIDE.U32 R4, R27, -0x326172a9, RZ ;  /* 0xcd9e8d571b047825 */ /* 0x000fe200078e00ff */
[----:B------:R-:W-:-:S03]  /*01d0*/  SHF.R.U32.HI R25, RZ, 0x2, R73 ;  /* 0x00000002ff197819 */ /* 0x000fc60000011649 */
[----:B------:R-:W-:Y:S01]  /*01e0*/  IMAD.WIDE.U32 R2, R26, -0x2daee0ad, RZ ;  /* 0xd2511f531a027825 */ /* 0x000fe200078e00ff */
[----:B------:R-:W-:Y:S01]  /*01f0*/  LOP3.LUT R6, R5, UR6, R25, 0x96, !PT ;  /* 0x0000000605067c12 */ /* 0x000fe2000f8e9619 */
[----:B------:R-:W-:-:S03]  /*0200*/  UIADD3 UR20, UR7, -0x4498517b, URZ ;  /* 0xbb67ae8507147890 */ /* 0x000fc6000fffe03f */
[----:B------:R-:W-:Y:S01]  /*0210*/  LOP3.LUT R8, R3, UR7, RZ, 0x3c, !PT ;  /* 0x0000000703087c12 */ /* 0x000fe2000f8e3cff */
[----:B------:R-:W-:Y:S01]  /*0220*/  IMAD.WIDE.U32 R6, R6, -0x2daee0ad, RZ ;  /* 0xd2511f5306067825 */ /* 0x000fe200078e00ff */
[----:B------:R-:W-:-:S03]  /*0230*/  UIADD3 UR17, UR6, -0x61c88647, URZ ;  /* 0x9e3779b906117890 */ /* 0x000fc6000fffe03f */
[----:B------:R-:W-:Y:S01]  /*0240*/  IMAD.WIDE.U32 R8, R8, -0x326172a9, RZ ;  /* 0xcd9e8d5708087825 */ /* 0x000fe200078e00ff */
[----:B------:R-:W-:Y:S01]  /*0250*/  LOP3.LUT R5, R7, UR20, R2, 0x96, !PT ;  /* 0x0000001407057c12 */ /* 0x000fe2000f8e9602 */
[----:B------:R-:W-:-:S03]  /*0260*/  UIADD3 UR21, UR6, 0x3c6ef372, URZ ;  /* 0x3c6ef37206157890 */ /* 0x000fc6000fffe03f */
[----:B------:R-:W-:Y:S01]  /*0270*/  LOP3.LUT R2, R9, UR17, R4, 0x96, !PT ;  /* 0x0000001109027c12 */ /* 0x000fe2000f8e9604 */
[----:B------:R-:W-:Y:S01]  /*0280*/  IMAD.WIDE.U32 R4, R5, -0x326172a9, RZ ;  /* 0xcd9e8d5705047825 */ /* 0x000fe200078e00ff */
[----:B------:R-:W-:-:S03]  /*0290*/  UIADD3 UR22, UR7, 0x76cf5d0a, URZ ;  /* 0x76cf5d0a07167890 */ /* 0x000fc6000fffe03f */
[----:B------:R-:W-:Y:S01]  /*02a0*/  IMAD.WIDE.U32 R2, R2, -0x2daee0ad, RZ ;  /* 0xd2511f5302027825 */ /* 0x000fe200078e00ff */
[----:B------:R-:W-:Y:S01]  /*02b0*/  LOP3.LUT R7, R5, UR21, R8, 0x96, !PT ;  /* 0x0000001505077c12 */ /* 0x000fe2000f8e9608 */
[----:B------:R-:W-:-:S03]  /*02c0*/  UIADD3 UR24, UR7, 0x32370b8f, URZ ;  /* 0x32370b8f07187890 */ /* 0x000fc6000fffe03f */
[----:B------:R-:W-:Y:S01]  /*02d0*/  LOP3.LUT R8, R3, UR22, R6, 0x96, !PT ;  /* 0x0000001603087c12 */ /* 0x000fe2000f8e9606 */
[----:B------:R-:W-:Y:S01]  /*02e0*/  IMAD.WIDE.U32 R6, R7, -0x2daee0ad, RZ ;  /* 0xd2511f5307067825 */ /* 0x000fe200078e00ff */
[----:B------:R-:W-:-:S03]  /*02f0*/  UIADD3 UR23, UR6, -0x255992d5, URZ ;  /* 0xdaa66d2b06177890 */ /* 0x000fc6000fffe03f */
        /* <DEDUP_REMOVED lines=8> */
[----:B------:R-:W-:-:S03]  /*0380*/  UIADD3 UR28, UR7, -0x56f99767, URZ ;  /* 0xa9066899071c7890 */ /* 0x000fc6000fffe03f */
[----:B------:R-:W-:Y:S01]  /*0390*/  LOP3.LUT R8, R3, UR26, R6, 0x96, !PT ;  /* 0x0000001a03087c12 */ /* 0x000fe2000f8e9606 */
[----:B------:R-:W-:Y:S01]  /*03a0*/  IMAD.WIDE.U32 R6, R7, -0x2daee0ad, RZ ;  /* 0xd2511f5307067825 */ /* 0x000fe200078e00ff */
[----:B------:R-:W-:-:S03]  /*03b0*/  UIADD3 UR27, UR6, 0x1715609d, URZ ;  /* 0x1715609d061b7890 */ /* 0x000fc6000fffe03f */
[----:B------:R-:W-:Y:S01]  /*03c0*/  IMAD.WIDE.U32 R8, R8, -0x326172a9, RZ ;  /* 0xcd9e8d5708087825 */ /* 0x000fe200078e00ff */
[----:B------:R-:W-:-:S04]  /*03d0*/  LOP3.LUT R5, R7, UR28, R2, 0x96, !PT ;  /* 0x0000001c07057c12 */ /* 0x000fc8000f8e9602 */
[----:B------:R-:W-:Y:S01]  /*03e0*/  LOP3.LUT R2, R9, UR27, R4, 0x96, !PT ;  /* 0x0000001b09027c12 */ /* 0x000fe2000f8e9604 */
[----:B------:R-:W-:-:S04]  /*03f0*/  UIADD3 UR30, UR7, 0x646e171e, URZ ;  /* 0x646e171e071e7890 */ /* 0x000fc8000fffe03f */
[----:B------:R-:W-:Y:S01]  /*0400*/  IMAD.WIDE.U32 R2, R2, -0x2daee0ad, RZ ;  /* 0xd2511f5302027825 */ /* 0x000fe200078e00ff */
[----:B------:R-:W-:-:S03]  /*0410*/  UIADD3 UR29, UR6, -0x4ab325aa, URZ ;  /* 0xb54cda56061d7890 */ /* 0x000fc6000fffe03f */
[----:B------:R-:W-:Y:S01]  /*0420*/  IMAD.WIDE.U32 R4, R5, -0x326172a9, RZ ;  /* 0xcd9e8d5705047825 */ /* 0x000fe200078e00ff */
[----:B------:R-:W-:Y:S02]  /*0430*/  LOP3.LUT R62, R3, UR30, R6, 0x96, !PT ;  /* 0x0000001e033e7c12 */ /* 0x000fe4000f8e9606 */
[----:B------:R-:W-:Y:S02]  /*0440*/  LOP3.LUT R3, R28, 0xff, RZ, 0xc0, !PT ;  /* 0x000000ff1c037812 */ /* 0x000fe400078ec0ff */
[----:B------:R-:W-:Y:S02]  /*0450*/  LOP3.LUT R16, R5, UR29, R8, 0x96, !PT ;  /* 0x0000001d05107c12 */ /* 0x000fe4000f8e9608 */
[----:B------:R-:W-:Y:S01]  /*0460*/  LOP3.LUT R5, R3, 0xff, RZ, 0x3c, !PT ;  /* 0x000000ff03057812 */ /* 0x000fe200078e3cff */
[----:B------:R-:W-:-:S03]  /*0470*/  UIADD3 UR32, UR7, 0x1fd5c5a3, URZ ;  /* 0x1fd5c5a307207890 */ /* 0x000fc6000fffe03f */
[----:B------:R-:W-:Y:S01]  /*0480*/  LEA.HI.SX32 R24, R44, R5, 0x1d ;  /* 0x000000052c187211 */ /* 0x000fe200078feaff */
[----:B------:R-:W-:-:S03]  /*0490*/  IMAD.WIDE.U32 R16, R16, -0x2daee0ad, RZ ;  /* 0xd2511f5310107825 */ /* 0x000fc600078e00ff */
[----:B------:R-:W-:Y:S01]  /*04a0*/  LOP3.LUT P4, RZ, R24, 0xffffff00, RZ, 0xc0, !PT ;  /* 0xffffff0018ff7812 */ /* 0x000fe2000788c0ff */
[----:B------:R-:W-:Y:S01]  /*04b0*/  UIADD3 UR31, UR6, 0x5384540f, URZ ;  /* 0x5384540f061f7890 */ /* 0x000fe2000fffe03f */
[----:B------:R-:W-:Y:S01]  /*04c0*/  IMAD.WIDE.U32 R62, R62, -0x326172a9, RZ ;  /* 0xcd9e8d573e3e7825 */ /* 0x000fe200078e00ff */
[----:B------:R-:W-:Y:S01]  /*04d0*/  LOP3.LUT R50, R17, UR32, R2, 0x96, !PT ;  /* 0x0000002011327c12 */ /* 0x000fe2000f8e9602 */
[----:B------:R-:W-:Y:S01]  /*04e0*/  UIADD3 UR33, UR6, -0xe443238, URZ ;  /* 0xf1bbcdc806217890 */ /* 0x000fe2000fffe03f */
[----:B------:R-:W-:Y:S02]  /*04f0*/  ISETP.GE.U32.AND P3, PT, R24, 0x200, PT ;  /* 0x000002001800780c */ /* 0x000fe40003f66070 */
[----:B------:R-:W-:Y:S01]  /*0500*/  LOP3.LUT R45, R63, UR31, R4, 0x96, !PT ;  /* 0x0000001f3f2d7c12 */ /* 0x000fe2000f8e9604 */
[----:B------:R-:W-:Y:S01]  /*0510*/  IMAD.HI.U32 R5, R50, -0x326172a9, RZ ;  /* 0xcd9e8d5732057827 */ /* 0x000fe200078e00ff */
[----:B------:R-:W-:Y:S01]  /*0520*/  ISETP.GE.U32.AND P2, PT, R24, 0x300, PT ;  /* 0x000003001800780c */ /* 0x000fe20003f46070 */
[----:B------:R-:W-:-:S02]  /*0530*/  UIADD3 UR34, UR7, -0x24c28bd8, URZ ;  /* 0xdb3d742807227890 */ /* 0x000fc4000fffe03f */
[----:B------:R-:W-:Y:S02]  /*0540*/  UIADD3 UR35, UR6, -0x700cb87f, URZ ;  /* 0x8ff3478106237890 */ /* 0x000fe4000fffe03f */
[----:B------:R-:W-:Y:S01]  /*0550*/  UIADD3 UR36, UR7, -0x695add53, URZ ;  /* 0x96a522ad07247890 */ /* 0x000fe2000fffe03f */
[----:B------:R-:W-:Y:S01]  /*0560*/  P2R R2, PR, RZ, 0x10 ;  /* 0x00000010ff027803 */ /* 0x000fe20000000000 */
[----:B------:R-:W-:Y:S01]  /*0570*/  IMAD.HI.U32 R21, R45, -0x2daee0ad, RZ ;  /* 0xd2511f532d157827 */ /* 0x000fe200078e00ff */
[----:B------:R-:W-:Y:S02]  /*0580*/  P2R R0, PR, RZ, 0x8 ;  /* 0x00000008ff007803 */ /* 0x000fe40000000000 */
[----:B------:R-:W-:Y:S02]  /*0590*/  LOP3.LUT R62, R5, UR33, R62, 0x96, !PT ;  /* 0x00000021053e7c12 */ /* 0x000fe4000f8e963e */
[----:B------:R-:W-:Y:S01]  /*05a0*/  P2R R29, PR, RZ, 0x4 ;  /* 0x00000004ff1d7803 */ /* 0x000fe20000000000 */
[----:B------:R-:W-:Y:S06]  /*05b0*/  @!P4 BRA `(.L_x_621) ;  /* 0x000000000040c947 */ /* 0x000fec0003800000 */
[----:B------:R-:W0:Y:S01]  /*05c0*/  LDC.64 R12, c[0x0][0x260] ;  /* 0x00009800ff0c7b82 */ /* 0x000e220000000a00 */
[----:B------:R-:W-:Y:S02]  /*05d0*/  ULDC.64 UR8, c[0x0][0x2c8] ;  /* 0x0000b20000087ab9 */ /* 0x000fe40000000a00 */
[----:B------:R-:W-:-:S04]  /*05e0*/  ISETP.NE.U32.AND P0, PT, RZ, UR8, PT ;  /* 0x00000008ff007c0c */ /* 0x000fc8000bf05070 */
[----:B------:R-:W-:-:S13]  /*05f0*/  ISETP.NE.AND.EX P0, PT, RZ, UR9, PT, P0 ;  /* 0x00000009ff007c0c */ /* 0x000fda000bf05300 */
[C---:B------:R-:W-:Y:S01]  /*0600*/  @P0 LEA R4, P1, R3.reuse, UR8, 0x4 ;  /* 0x0000000803040c11 */ /* 0x040fe2000f8220ff */
[----:B0-----:R-:W-:-:S03]  /*0610*/  IMAD.WIDE.U32 R12, R3, 0x10, R12 ;  /* 0x00000010030c7825 */ /* 0x001fc600078e000c */
[----:B------:R-:W-:-:S03]  /*0620*/  @P0 LEA.HI.X R5, R3, UR9, RZ, 0x4, P1 ;  /* 0x0000000903050c11 */ /* 0x000fc600088f24ff */
[----:B------:R-:W2:Y:S04]  /*0630*/  LDG.E.128 R12, desc[UR4][R12.64] ;  /* 0x000000040c0c7981 */ /* 0x000ea8000c1e1d00 */
[----:B------:R0:W5:Y:S01]  /*0640*/  @P0 LDG.E.128 R8, desc[UR4][R4.64] ;  /* 0x0000000404080981 */ /* 0x000162000c1e1d00 */
[----:B------:R-:W-:Y:S02]  /*0650*/  LOP3.LUT R3, R3, 0x100, RZ, 0xfc, !PT ;  /* 0x0000010003037812 */ /* 0x000fe400078efcff */
[----:B--2---:R-:W-:Y:S02]  /*0660*/  PRMT R71, R12, 0x7632, R71 ;  /* 0x000076320c477816 */ /* 0x004fe40000000047 */
[----:B------:R-:W-:Y:S02]  /*0670*/  PRMT R70, R13, 0x7632, R70 ;  /* 0x000076320d467816 */ /* 0x000fe40000000046 */
[----:B------:R-:W-:-:S02]  /*0680*/  PRMT R69, R14, 0x7632, R69 ;  /* 0x000076320e457816 */ /* 0x000fc40000000045 */
[----:B------:R-:W-:Y:S02]  /*0690*/  @!P0 CS2R R8, SRZ ;  /* 0x0000000000088805 */ /* 0x000fe4000001ff00 */
[----:B------:R-:W-:Y:S02]  /*06a0*/  PRMT R68, R15, 0x7632, R68 ;  /* 0x000076320f447816 */ /* 0x000fe40000000044 */
[----:B0-----:R-:W-:-:S07]  /*06b0*/  @!P0 CS2R R10, SRZ ;  /* 0x00000000000a8805 */ /* 0x001fce000001ff00 */
.L_x_621:
[----:B------:R-:W-:Y:S05]  /*06c0*/  BSYNC B0 ;  /* 0x0000000000007941 */ /* 0x000fea0003800000 */
.L_x_620:
[----:B------:R-:W-:Y:S04]  /*06d0*/  BSSY B0, `(.L_x_622) ;  /* 0x0000012000007945 */ /* 0x000fe80003800000 */
[----:B------:R-:W-:Y:S05]  /*06e0*/  @!P3 BRA `(.L_x_623) ;  /* 0x000000000040b947 */ /* 0x000fea0003800000 */
        /* <DEDUP_REMOVED lines=9> */
[----:B------:R-:W-:Y:S02]  /*0780*/  IADD3 R3, R3, 0x100, RZ ;  /* 0x0000010003037810 */ /* 0x000fe40007ffe0ff */
[----:B--2---:R-:W-:Y:S02]  /*0790*/  PRMT R67, R40, 0x7632, R67 ;  /* 0x0000763228437816 */ /* 0x004fe40000000043 */
[----:B------:R-:W-:Y:S02]  /*07a0*/  PRMT R66, R41, 0x7632, R66 ;  /* 0x0000763229427816 */ /* 0x000fe40000000042 */
[----:B------:R-:W-:-:S02]  /*07b0*/  PRMT R65, R42, 0x7632, R65 ;  /* 0x000076322a417816 */ /* 0x000fc40000000041 */
[----:B------:R-:W-:Y:S02]  /*07c0*/  @!P0 CS2R R4, SRZ ;  /* 0x0000000000048805 */ /* 0x000fe4000001ff00 */
[----:B------:R-:W-:Y:S02]  /*07d0*/  PRMT R63, R43, 0x7632, R63 ;  /* 0x000076322b3f7816 */ /* 0x000fe4000000003f */
[----:B0-----:R-:W-:-:S07]  /*07e0*/  @!P0 CS2R R6, SRZ ;  /* 0x0000000000068805 */ /* 0x001fce000001ff00 */
.L_x_623:
[----:B------:R-:W-:Y:S05]  /*07f0*/  BSYNC B0 ;  /* 0x0000000000007941 */ /* 0x000fea0003800000 */
.L_x_622:
        /* <DEDUP_REMOVED lines=13> */
.L_x_625:
[----:B------:R-:W-:Y:S05]  /*08d0*/  BSYNC B0 ;  /* 0x0000000000007941 */ /* 0x000fea0003800000 */
.L_x_624:
[----:B------:R-:W-:Y:S01]  /*08e0*/  ULDC UR8, c[0x0][0x214] ;  /* 0x0000850000087ab9 */ /* 0x000fe20000000800 */
[----:B------:R-:W-:Y:S02]  /*08f0*/  LOP3.LUT R64, R21, UR34, R16, 0x96, !PT ;  /* 0x0000002215407c12 */ /* 0x000fe4000f8e9610 */
[----:B------:R-:W-:-:S13]  /*0900*/  ISETP.GE.AND P0, PT, R23, UR8, PT ;  /* 0x0000000817007c0c */ /* 0x000fda000bf06270 */
[----:B------:R-:W-:Y:S05]  /*0910*/  @P0 EXIT ;  /* 0x000000000000094d */ /* 0x000fea0003800000 */
[----:B------:R-:W-:Y:S01]  /*0920*/  SHF.R.S32.HI R44, RZ, 0x3, R44 ;  /* 0x00000003ff2c7819 */ /* 0x000fe2000001142c */
[----:B-----5:R-:W-:Y:S01]  /*0930*/  IMAD.U32 R30, R33, 0x10000, RZ ;  /* 0x00010000211e7824 */ /* 0x020fe200078e00ff */
[C---:B------:R-:W-:Y:S01]  /*0940*/  PRMT R48, R32.reuse, 0x7632, R48 ;  /* 0x0000763220307816 */ /* 0x040fe20000000030 */
[----:B------:R-:W-:Y:S01]  /*0950*/  IMAD.U32 R22, R13, 0x10000, RZ ;  /* 0x000100000d167824 */ /* 0x000fe200078e00ff */
[----:B------:R-:W-:Y:S01]  /*0960*/  SHF.L.U32 R31, R32, 0x10, RZ ;  /* 0x00000010201f7819 */ /* 0x000fe200000006ff */
[----:B------:R-:W-:Y:S01]  /*0970*/  IMAD.U32 R13, R9, 0x10000, RZ ;  /* 0x00010000090d7824 */ /* 0x000fe200078e00ff */
[----:B------:R-:W-:Y:S01]  /*0980*/  PRMT R46, R33, 0x7632, R46 ;  /* 0x00007632212e7816 */ /* 0x000fe2000000002e */
[----:B------:R-:W-:Y:S01]  /*0990*/  IMAD.U32 R3, R39, 0x10000, RZ ;  /* 0x0001000027037824 */ /* 0x000fe200078e00ff */
[----:B------:R-:W-:Y:S01]  /*09a0*/  LOP3.LUT R33, R28, 0xe0, RZ, 0xc0, !PT ;  /* 0x000000e01c217812 */ /* 0x000fe200078ec0ff */
[----:B------:R-:W-:Y:S01]  /*09b0*/  IMAD.U32 R20, R15, 0x10000, RZ ;  /* 0x000100000f147824 */ /* 0x000fe200078e00ff */
[----:B------:R-:W-:Y:S01]  /*09c0*/  LOP3.LUT R32, R44, 0xff, RZ, 0xc0, !PT ;  /* 0x000000ff2c207812 */ /* 0x000fe200078ec0ff */
[----:B------:R-:W-:Y:S01]  /*09d0*/  IMAD.U32 R15, R42, 0x10000, RZ ;  /* 0x000100002a0f7824 */ /* 0x000fe200078e00ff */
[----:B------:R-:W-:Y:S01]  /*09e0*/  SHF.R.U32.HI R44, RZ, 0x3, R44 ;  /* 0x00000003ff2c7819 */ /* 0x000fe2000001162c */
[----:B------:R-:W-:Y:S01]  /*09f0*/  IMAD.HI.U32 R74, R64, -0x326172a9, RZ ;  /* 0xcd9e8d57404a7827 */ /* 0x000fe200078e00ff */
[----:B------:R-:W-:Y:S01]  /*0a00*/  VIADDMNMX R33, R32, -R33, RZ, !PT ;  /* 0x8000002120217246 */ /* 0x000fe200078001ff */
[----:B------:R-:W-:Y:S01]  /*0a10*/  ULDC.64 UR8, c[0x0][0x270] ;  /* 0x00009c0000087ab9 */ /* 0x000fe20000000a00 */
[----:B------:R-:W-:Y:S01]  /*0a20*/  LOP3.LUT R44, R44, 0x1fffffe0, RZ, 0xc0, !PT ;  /* 0x1fffffe02c2c7812 */ /* 0x000fe200078ec0ff */
[----:B------:R-:W-:Y:S01]  /*0a30*/  IMAD.HI.U32 R73, R62, -0x2daee0ad, RZ ;  /* 0xd2511f533e497827 */ /* 0x000fe200078e00ff */
[----:B------:R-:W-:Y:S01]  /*0a40*/  VIMNMX R33, R33, 0x20, PT ;  /* 0x0000002021217848 */ /* 0x000fe20003fe0100 */
[----:B------:R-:W-:Y:S01]  /*0a50*/  UISETP.NE.U32.AND UP0, UPT, UR8, URZ, UPT ;  /* 0x0000003f0800728c */ /* 0x000fe2000bf05070 */
[----:B------:R-:W-:Y:S01]  /*0a60*/  SHF.L.U32 R19, R14, 0x10, RZ ;  /* 0x000000100e137819 */ /* 0x000fe200000006ff */
[----:B------:R-:W-:Y:S01]  /*0a70*/  IMAD.U32 R21, R12, 0x10000, RZ ;  /* 0x000100000c157824 */ /* 0x000fe200078e00ff */
[C---:B------:R-:W-:Y:S01]  /*0a80*/  PRMT R60, R8.reuse, 0x7632, R60 ;  /* 0x00007632083c7816 */ /* 0x040fe2000000003c */
[----:B------:R-:W-:Y:S01]  /*0a90*/  IMAD.IADD R33, R33, 0x1, R44 ;  /* 0x0000000121217824 */ /* 0x000fe200078e022c */
[----:B------:R-:W-:Y:S01]  /*0aa0*/  SHF.L.U32 R14, R8, 0x10, RZ ;  /* 0x00000010080e7819 */ /* 0x000fe200000006ff */
[----:B------:R-:W-:Y:S01]  /*0ab0*/  IMAD.U32 R12, R10, 0x10000, RZ ;  /* 0x000100000a0c7824 */ /* 0x000fe200078e00ff */
[C---:B------:R-:W-:Y:S01]  /*0ac0*/  PRMT R54, R6.reuse, 0x7632, R54 ;  /* 0x0000763206367816 */ /* 0x040fe20000000036 */
[----:B------:R-:W-:Y:S01]  /*0ad0*/  IMAD.SHL.U32 R33, R33, 0x8, RZ ;  /* 0x0000000821217824 */ /* 0x000fe200078e00ff */
[----:B------:R-:W-:Y:S01]  /*0ae0*/  SHF.L.U32 R8, R6, 0x10, RZ ;  /* 0x0000001006087819 */ /* 0x000fe200000006ff */
[----:B------:R-:W-:Y:S01]  /*0af0*/  IMAD.U32 R6, R36, 0x10000, RZ ;  /* 0x0001000024067824 */ /* 0x000fe200078e00ff */
[----:B------:R-:W-:Y:S01]  /*0b00*/  SHF.L.U32 R18, R41, 0x10, RZ ;  /* 0x0000001029127819 */ /* 0x000fe200000006ff */
[----:B------:R-:W-:Y:S01]  /*0b10*/  IMAD.U32 R41, R34, 0x10000, RZ ;  /* 0x0001000022297824 */ /* 0x000fe200078e00ff */
[----:B------:R-:W-:Y:S01]  /*0b20*/  PRMT R53, R36, 0x7632, R53 ;  /* 0x0000763224357816 */ /* 0x000fe20000000035 */
[----:B------:R-:W-:Y:S01]  /*0b30*/  HFMA2.MMA R80, -RZ, RZ, 0, 5.9604644775390625e-08 ;  /* 0x00000001ff507435 */ /* 0x000fe200000001ff */
[----:B------:R-:W-:Y:S01]  /*0b40*/  PRMT R36, R34, 0x7632, R36 ;  /* 0x0000763222247816 */ /* 0x000fe20000000024 */
[----:B------:R-:W-:Y:S01]  /*0b50*/  IMAD.U32 R17, R40, 0x10000, RZ ;  /* 0x0001000028117824 */ /* 0x000fe200078e00ff */
[----:B------:R-:W-:Y:S01]  /*0b60*/  SHF.L.U32 R34, R28, 0x5, RZ ;  /* 0x000000051c227819 */ /* 0x000fe200000006ff */
[----:B------:R-:W-:Y:S01]  /*0b70*/  IMAD.U32 R16, R43, 0x10000, RZ ;  /* 0x000100002b107824 */ /* 0x000fe200078e00ff */
[----:B------:R-:W-:Y:S01]  /*0b80*/  PRMT R59, R9, 0x7632, R59 ;  /* 0x00007632093b7816 */ /* 0x000fe2000000003b */
[C---:B------:R-:W-:Y:S01]  /*0b90*/  IMAD.U32 R9, R5.reuse, 0x10000, RZ ;  /* 0x0001000005097824 */ /* 0x040fe200078e00ff */
[----:B------:R-:W-:Y:S01]  /*0ba0*/  PRMT R55, R5, 0x7632, R55 ;  /* 0x0000763205377816 */ /* 0x000fe20000000037 */
[----:B------:R-:W-:Y:S01]  /*0bb0*/  IMAD.U32 R76, R35, 0x10000, RZ ;  /* 0x00010000234c7824 */ /* 0x000fe200078e00ff */
[----:B------:R-:W-:Y:S01]  /*0bc0*/  PRMT R51, R37, 0x7632, R51 ;  /* 0x0000763225337816 */ /* 0x000fe20000000033 */
[----:B------:R-:W-:Y:S01]  /*0bd0*/  IMAD.U32 R71, R71, 0x10000, RZ ;  /* 0x0001000047477824 */ /* 0x000fe200078e00ff */
[----:B------:R-:W-:Y:S01]  /*0be0*/  SHF.L.U32 R5, R37, 0x10, RZ ;  /* 0x0000001025057819 */ /* 0x000fe200000006ff */
[----:B------:R-:W-:Y:S01]  /*0bf0*/  IMAD.U32 R70, R70, 0x10000, RZ ;  /* 0x0001000046467824 */ /* 0x000fe200078e00ff */
[----:B------:R-:W-:Y:S01]  /*0c00*/  LOP3.LUT R37, R34, 0x3e0, RZ, 0xc0, !PT ;  /* 0x000003e022257812 */ /* 0x000fe200078ec0ff */
[----:B------:R-:W-:Y:S01]  /*0c10*/  IMAD.U32 R68, R68, 0x10000, RZ ;  /* 0x0001000044447824 */ /* 0x000fe200078e00ff */
[----:B------:R-:W-:Y:S01]  /*0c20*/  I2FP.F32.U32 R33, R33 ;  /* 0x0000002100217245 */ /* 0x000fe20000201000 */
[----:B------:R-:W-:Y:S01]  /*0c30*/  IMAD.U32 R67, R67, 0x10000, RZ ;  /* 0x0001000043437824 */ /* 0x000fe200078e00ff */
[----:B------:R-:W-:Y:S01]  /*0c40*/  PRMT R47, R39, 0x7632, R47 ;  /* 0x00007632272f7816 */ /* 0x000fe2000000002f */
[----:B------:R-:W-:Y:S01]  /*0c50*/  IMAD R39, R50, -0x326172a9, RZ ;  /* 0xcd9e8d5732277824 */ /* 0x000fe200078e02ff */
[----:B------:R-:W-:Y:S01]  /*0c60*/  VIADDMNMX R37, R32, -R37, RZ, !PT ;  /* 0x8000002520257246 */ /* 0x000fe200078001ff */
[----:B------:R0:W1:Y:S01]  /*0c70*/  MUFU.RCP R50, R33 ;  /* 0x0000002100327308 */ /* 0x0000620000001000 */
[----:B------:R-:W-:Y:S01]  /*0c80*/  PRMT R58, R10, 0x7632, R58 ;  /* 0x000076320a3a7816 */ /* 0x000fe2000000003a */
[----:B------:R-:W-:Y:S01]  /*0c90*/  IMAD R32, R45, -0x2daee0ad, RZ ;  /* 0xd2511f532d207824 */ /* 0x000fe200078e02ff */
[----:B------:R-:W-:Y:S01]  /*0ca0*/  VIMNMX R37, R37, 0x20, PT ;  /* 0x0000002025257848 */ /* 0x000fe20003fe0100 */
[C---:B------:R-:W-:Y:S01]  /*0cb0*/  IMAD.U32 R10, R4.reuse, 0x10000, RZ ;  /* 0x00010000040a7824 */ /* 0x040fe200078e00ff */
[----:B------:R-:W-:Y:S01]  /*0cc0*/  PRMT R56, R4, 0x7632, R56 ;  /* 0x0000763204387816 */ /* 0x000fe20000000038 */
[----:B------:R-:W-:Y:S01]  /*0cd0*/  IMAD.U32 R4, R38, 0x10000, RZ ;  /* 0x0001000026047824 */ /* 0x000fe200078e00ff */
[C---:B------:R-:W-:Y:S01]  /*0ce0*/  PRMT R52, R7.reuse, 0x7632, R52 ;  /* 0x0000763207347816 */ /* 0x040fe20000000034 */
[----:B------:R-:W-:Y:S01]  /*0cf0*/  IMAD.U32 R7, R7, 0x10000, RZ ;  /* 0x0001000007077824 */ /* 0x000fe200078e00ff */
[----:B------:R-:W-:Y:S01]  /*0d00*/  IADD3 R37, R44, R37, RZ ;  /* 0x000000252c257210 */ /* 0x000fe20007ffe0ff */
[----:B------:R-:W-:Y:S01]  /*0d10*/  IMAD.U32 R65, R65, 0x10000, RZ ;  /* 0x0001000041417824 */ /* 0x000fe200078e00ff */
[----:B------:R-:W-:Y:S01]  /*0d20*/  PRMT R57, R11, 0x7632, R57 ;  /* 0x000076320b397816 */ /* 0x000fe20000000039 */
[----:B------:R-:W-:Y:S01]  /*0d30*/  IMAD.U32 R63, R63, 0x10000, RZ ;  /* 0x000100003f3f7824 */ /* 0x000fe200078e00ff */
[----:B------:R-:W-:Y:S01]  /*0d40*/  PRMT R49, R38, 0x7632, R49 ;  /* 0x0000763226317816 */ /* 0x000fe20000000031 */
[----:B------:R-:W-:Y:S01]  /*0d50*/  IMAD R64, R64, -0x326172a9, RZ ;  /* 0xcd9e8d5740407824 */ /* 0x000fe200078e02ff */
[----:B------:R-:W-:Y:S01]  /*0d60*/  PRMT R42, R35, 0x7632, R42 ;  /* 0x00007632232a7816 */ /* 0x000fe2000000002a */
[----:B------:R-:W-:Y:S01]  /*0d70*/  IMAD R62, R62, -0x2daee0ad, RZ ;  /* 0xd2511f533e3e7824 */ /* 0x000fe200078e02ff */
[----:B------:R-:W-:Y:S01]  /*0d80*/  SHF.L.U32 R11, R11, 0x10, RZ ;  /* 0x000000100b0b7819 */ /* 0x000fe200000006ff */
[----:B------:R-:W-:Y:S01]  /*0d90*/  IMAD.MOV.U32 R61, RZ, RZ, RZ ;  /* 0x000000ffff3d7224 */ /* 0x000fe200078e00ff */
[----:B------:R-:W-:Y:S01]  /*0da0*/  LOP3.LUT R74, R74, UR35, R39, 0x96, !PT ;  /* 0x000000234a4a7c12 */ /* 0x000fe2000f8e9627 */
[----:B------:R-:W-:Y:S01]  /*0db0*/  IMAD.U32 R60, R60, 0x10000, RZ ;  /* 0x000100003c3c7824 */ /* 0x000fe200078e00ff */
[----:B------:R-:W-:Y:S01]  /*0dc0*/  LOP3.LUT R73, R73, UR36, R32, 0x96, !PT ;  /* 0x0000002449497c12 */ /* 0x000fe2000f8e9620 */
[----:B------:R-:W-:Y:S01]  /*0dd0*/  IMAD.U32 R58, R58, 0x10000, RZ ;  /* 0x000100003a3a7824 */ /* 0x000fe200078e00ff */
[----:B------:R-:W-:Y:S01]  /*0de0*/  LOP3.LUT R72, R72, 0x3, RZ, 0xc0, !PT ;  /* 0x0000000348487812 */ /* 0x000fe200078ec0ff */
[----:B------:R-:W-:Y:S01]  /*0df0*/  IMAD.U32 R56, R56, 0x10000, RZ ;  /* 0x0001000038387824 */ /* 0x000fe200078e00ff */
[----:B------:R-:W-:Y:S01]  /*0e00*/  SHF.L.U32 R69, R69, 0x10, RZ ;  /* 0x0000001045457819 */ /* 0x000fe200000006ff */
        /* <DEDUP_REMOVED lines=14> */
[----:B------:R-:W-:Y:S01]  /*0ef0*/  IMAD.SHL.U32 R40, R37, 0x8, RZ ;  /* 0x0000000825287824 */ /* 0x000fe200078e00ff */
[----:B------:R-:W-:Y:S01]  /*0f00*/  ULDC.U8 UR12, c[0x0][0x2a0] ;  /* 0x0000a800000c7ab9 */ /* 0x000fe20000000000 */
[----:B------:R-:W-:Y:S01]  /*0f10*/  UISETP.NE.AND.EX UP0, UPT, UR9, URZ, UPT, UP0 ;  /* 0x0000003f0900728c */ /* 0x000fe2000bf05300 */
[----:B------:R-:W-:Y:S01]  /*0f20*/  ULDC UR37, c[0x0][0x218] ;  /* 0x0000860000257ab9 */ /* 0x000fe20000000800 */
[----:B------:R-:W-:Y:S01]  /*0f30*/  ULDC UR16, c[0x0][0x290] ;  /* 0x0000a40000107ab9 */ /* 0x000fe20000000800 */
[----:B------:R-:W-:Y:S01]  /*0f40*/  ULDC.64 UR8, c[0x0][0x230] ;  /* 0x00008c0000087ab9 */ /* 0x000fe20000000a00 */
[----:B------:R-:W-:Y:S01]  /*0f50*/  ULDC.64 UR10, c[0x0][0x238] ;  /* 0x00008e00000a7ab9 */ /* 0x000fe20000000a00 */
[----:B------:R-:W-:Y:S01]  /*0f60*/  UISETP.NE.AND UP1, UPT, UR12, URZ, UPT ;  /* 0x0000003f0c00728c */ /* 0x000fe2000bf25270 */
[----:B------:R-:W-:Y:S01]  /*0f70*/  ULDC.64 UR14, c[0x0][0x240] ;  /* 0x00009000000e7ab9 */ /* 0x000fe20000000a00 */
[----:B01----:R-:W-:-:S09]  /*0f80*/  ULDC.64 UR18, c[0x0][0x210] ;  /* 0x0000840000127ab9 */ /* 0x003fd20000000a00 */
.L_x_807:
[----:B------:R-:W-:Y:S01]  /*0f90*/  PLOP3.LUT P0, PT, PT, PT, UP0, 0x80, 0x0 ;  /* 0x000000000000781c */ /* 0x000fe20003f0f008 */
[----:B0123--:R-:W-:Y:S01]  /*0fa0*/  IMAD.MOV.U32 R36, RZ, RZ, 0x2 ;  /* 0x00000002ff247424 */ /* 0x00ffe200078e00ff */
[----:B------:R-:W-:Y:S01]  /*0fb0*/  PLOP3.LUT P1, PT, PT, PT, UP0, 0x80, 0x0 ;  /* 0x000000000000781c */ /* 0x000fe20003f2f008 */
[----:B------:R-:W-:Y:S01]  /*0fc0*/  @UP0 ULDC.64 UR12, c[0x0][0x270] ;  /* 0x00009c00000c0ab9 */ /* 0x000fe20000000a00 */
[----:B------:R-:W-:-:S09]  /*0fd0*/  ISETP.NE.AND P2, PT, R2, RZ, PT ;  /* 0x000000ff0200720c */ /* 0x000fd20003f45270 */
[----:B------:R-:W-:-:S06]  /*0fe0*/  @P0 IMAD.WIDE R36, R23, R36, UR12 ;  /* 0x0000000c17240e25 */ /* 0x000fcc000f8e0224 */
[----:B------:R-:W2:Y:S01]  /*0ff0*/  @P1 LDG.E.U16 R36, desc[UR4][R36.64] ;  /* 0x0000000424241981 */ /* 0x000ea2000c1e1500 */
[----:B------:R-:W-:Y:S01]  /*1000*/  IMAD R38, R23, UR37, RZ ;  /* 0x0000002517267c24 */ /* 0x000fe2000f8e02ff */
[----:B------:R-:W-:Y:S01]  /*1010*/  PLOP3.LUT P0, PT, PT, PT, UP0, 0x80, 0x0 ;  /* 0x000000000000781c */ /* 0x000fe20003f0f008 */
[----:B------:R-:W-:Y:S01]  /*1020*/  BSSY B0, `(.L_x_626) ;  /* 0x00002e5000007945 */ /* 0x000fe20003800000 */
[----:B------:R-:W-:Y:S02]  /*1030*/  LOP3.LUT R78, R28, 0xff, RZ, 0xc0, !PT ;  /* 0x000000ff1c4e7812 */ /* 0x000fe400078ec0ff */
[----:B------:R-:W-:Y:S02]  /*1040*/  SHF.R.S32.HI R39, RZ, 0x1f, R38 ;  /* 0x0000001fff277819 */ /* 0x000fe40000011426 */
[----:B------:R-:W-:Y:S02]  /*1050*/  MOV R82, 0x3f800000 ;  /* 0x3f80000000527802 */ /* 0x000fe40000000f00 */
[----:B------:R-:W-:-:S04]  /*1060*/  LEA.HI R39, R39, R38, RZ, 0x3 ;  /* 0x0000002627277211 */ /* 0x000fc800078f18ff */
[----:B------:R-:W-:-:S05]  /*1070*/  LEA.HI.SX32 R78, R39, R78, 0x1d ;  /* 0x0000004e274e7211 */ /* 0x000fca00078feaff */
[----:B------:R-:W-:Y:S02]  /*1080*/  IMAD.MOV.U32 R84, RZ, RZ, R78 ;  /* 0x000000ffff547224 */ /* 0x000fe400078e004e */
[----:B--2---:R-:W-:Y:S01]  /*1090*/  @P0 IMAD.U32 R82, R36, 0x10000, RZ ;  /* 0x0001000024520824 */ /* 0x004fe200078e00ff */
[----:B------:R-:W-:Y:S06]  /*10a0*/  @!P2 BRA `(.L_x_627) ;  /* 0x0000002c0070a947 */ /* 0x000fec0003800000 */
        /* <DEDUP_REMOVED lines=8> */
[C---:B------:R-:W-:Y:S01]  /*1130*/  ISETP.NE.AND P1, PT, R72.reuse, 0x1, PT ;  /* 0x000000014800780c */ /* 0x040fe20003f25270 */
[----:B------:R-:W-:Y:S01]  /*1140*/  BSSY B1, `(.L_x_628) ;  /* 0x000000c000017945 */ /* 0x000fe20003800000 */
[----:B------:R-:W-:-:S11]  /*1150*/  IADD3 R79, R72, 0x1, RZ ;  /* 0x00000001484f7810 */ /* 0x000fd60007ffe0ff */
[----:B0-----:R-:W-:Y:S05]  /*1160*/  @!P1 BRA `(.L_x_629) ;  /* 0x0000000000209947 */ /* 0x001fea0003800000 */
[----:B------:R-:W-:Y:S01]  /*1170*/  ISETP.NE.AND P1, PT, R72, 0x2, PT ;  /* 0x000000024800780c */ /* 0x000fe20003f25270 */
[----:B------:R-:W-:-:S12]  /*1180*/  IMAD.MOV.U32 R45, RZ, RZ, R73 ;  /* 0x000000ffff2d7224 */ /* 0x000fd800078e0049 */
[----:B------:R-:W-:Y:S05]  /*1190*/  @!P1 BRA `(.L_x_630) ;  /* 0x0000000000189947 */ /* 0x000fea0003800000 */
[----:B------:R-:W-:Y:S01]  /*11a0*/  ISETP.NE.AND P1, PT, R72, 0x3, PT ;  /* 0x000000034800780c */ /* 0x000fe20003f25270 */
[----:B------:R-:W-:-:S12]  /*11b0*/  IMAD.MOV.U32 R45, RZ, RZ, R74 ;  /* 0x000000ffff2d7224 */ /* 0x000fd800078e004a */
[----:B------:R-:W-:Y:S05]  /*11c0*/  @P1 BRA `(.L_x_630) ;  /* 0x00000000000c1947 */ /* 0x000fea0003800000 */
[----:B------:R-:W-:Y:S01]  /*11d0*/  MOV R45, R62 ;  /* 0x0000003e002d7202 */ /* 0x000fe20000000f00 */
[----:B------:R-:W-:Y:S06]  /*11e0*/  BRA `(.L_x_630) ;  /* 0x0000000000047947 */ /* 0x000fec0003800000 */
.L_x_629:
[----:B------:R-:W-:-:S07]  /*11f0*/  IMAD.MOV.U32 R45, RZ, RZ, R64 ;  /* 0x000000ffff2d7224 */ /* 0x000fce00078e0040 */
.L_x_630:
[----:B------:R-:W-:Y:S05]  /*1200*/  BSYNC B1 ;  /* 0x0000000000017941 */ /* 0x000fea0003800000 */
.L_x_628:
[----:B------:R-:W-:Y:S01]  /*1210*/  ISETP.NE.AND P1, PT, R79, 0x4, PT ;  /* 0x000000044f00780c */ /* 0x000fe20003f25270 */
[----:B------:R-:W-:-:S12]  /*1220*/  BSSY B1, `(.L_x_631) ;  /* 0x000003c000017945 */ /* 0x000fd80003800000 */
[----:B------:R-:W-:Y:S05]  /*1230*/  @P1 BRA `(.L_x_632) ;  /* 0x0000000000e81947 */ /* 0x000fea0003800000 */
[----:B------:R-:W-:Y:S01]  /*1240*/  VIADD R26, R26, 0x1 ;  /* 0x000000011a1a7836 */ /* 0x000fe20000000000 */
[----:B------:R-:W-:Y:S03]  /*1250*/  BSSY B2, `(.L_x_633) ;  /* 0x000000c000027945 */ /* 0x000fe60003800000 */
[C---:B------:R-:W-:Y:S01]  /*1260*/  IMAD.HI.U32 R64, R26.reuse, -0x2daee0ad, RZ ;  /* 0xd2511f531a407827 */ /* 0x040fe200078e00ff */
[----:B------:R-:W-:-:S13]  /*1270*/  ISETP.NE.AND P1, PT, R26, RZ, PT ;  /* 0x000000ff1a00720c */ /* 0x000fda0003f25270 */
[----:B------:R-:W-:Y:S05]  /*1280*/  @P1 BRA `(.L_x_634) ;  /* 0x0000000000201947 */ /* 0x000fea0003800000 */
[----:B------:R-:W-:-:S04]  /*1290*/  IADD3 R25, R25, 0x1, RZ ;  /* 0x0000000119197810 */ /* 0x000fc80007ffe0ff */
[----:B------:R-:W-:-:S13]  /*12a0*/  ISETP.NE.AND P1, PT, R25, RZ, PT ;  /* 0x000000ff1900720c */ /* 0x000fda0003f25270 */
[----:B------:R-:W-:Y:S02]  /*12b0*/  @!P1 VIADD R27, R27, 0x1 ;  /* 0x000000011b1b9836 */ /* 0x000fe40000000000 */
[----:B------:R-:W-:Y:S02]  /*12c0*/  @!P1 VIADD R62, R61, 0x1 ;  /* 0x000000013d3e9836 */ /* 0x000fe40000000000 */
[----:B------:R-:W-:Y:S01]  /*12d0*/  @!P1 IMAD.MOV.U32 R25, RZ, RZ, RZ ;  /* 0x000000ffff199224 */ /* 0x000fe200078e00ff */
[----:B------:R-:W-:-:S13]  /*12e0*/  ISETP.NE.AND P2, PT, R27, RZ, !P1 ;  /* 0x000000ff1b00720c */ /* 0x000fda0004f45270 */
[----:B------:R-:W-:-:S05]  /*12f0*/  @P2 IADD3 R62, R61, RZ, RZ ;  /* 0x000000ff3d3e2210 */ /* 0x000fca0007ffe0ff */
[----:B------:R-:W-:-:S07]  /*1300*/  @!P1 IMAD.MOV.U32 R61, RZ, RZ, R62 ;  /* 0x000000ffff3d9224 */ /* 0x000fce00078e003e */
.L_x_634:
[----:B------:R-:W-:Y:S05]  /*1310*/  BSYNC B2 ;  /* 0x0000000000027941 */ /* 0x000fea0003800000 */
.L_x_633:
[----:B------:R-:W-:Y:S01]  /*1320*/  IMAD.HI.U32 R62, R27, -0x326172a9, RZ ;  /* 0xcd9e8d571b3e7827 */ /* 0x000fe200078e00ff */
[----:B------:R-:W-:-:S03]  /*1330*/  LOP3.LUT R64, R64, UR7, R61, 0x96, !PT ;  /* 0x0000000740407c12 */ /* 0x000fc6000f8e963d */
[----:B------:R-:W-:Y:S01]  /*1340*/  IMAD R77, R27, -0x326172a9, RZ ;  /* 0xcd9e8d571b4d7824 */ /* 0x000fe200078e02ff */
[----:B------:R-:W-:Y:S01]  /*1350*/  LOP3.LUT R62, R62, UR6, R25, 0x96, !PT ;  /* 0x000000063e3e7c12 */ /* 0x000fe2000f8e9619 */
[----:B------:R-:W-:-:S04]  /*1360*/  IMAD.WIDE.U32 R72, R64, -0x326172a9, RZ ;  /* 0xcd9e8d5740487825 */ /* 0x000fc800078e00ff */
[----:B------:R-:W-:Y:S01]  /*1370*/  IMAD R79, R26, -0x2daee0ad, RZ ;  /* 0xd2511f531a4f7824 */ /* 0x000fe200078e02ff */
[----:B------:R-:W-:Y:S01]  /*1380*/  LOP3.LUT R77, R73, UR17, R77, 0x96, !PT ;  /* 0x00000011494d7c12 */ /* 0x000fe2000f8e964d */
[----:B------:R-:W-:-:S04]  /*1390*/  IMAD.WIDE.U32 R90, R62, -0x2daee0ad, RZ ;  /* 0xd2511f533e5a7825 */ /* 0x000fc800078e00ff */
[----:B------:R-:W-:Y:S01]  /*13a0*/  IMAD.WIDE.U32 R104, R77, -0x2daee0ad, RZ ;  /* 0xd2511f534d687825 */ /* 0x000fe200078e00ff */
[----:B------:R-:W-:-:S04]  /*13b0*/  LOP3.LUT R79, R91, UR20, R79, 0x96, !PT ;  /* 0x000000145b4f7c12 */ /* 0x000fc8000f8e964f */
[----:B------:R-:W-:Y:S01]  /*13c0*/  LOP3.LUT R73, R105, UR22, R90, 0x96, !PT ;  /* 0x0000001669497c12 */ /* 0x000fe2000f8e965a */
[----:B------:R-:W-:-:S04]  /*13d0*/  IMAD.WIDE.U32 R88, R79, -0x326172a9, RZ ;  /* 0xcd9e8d574f587825 */ /* 0x000fc800078e00ff */
[----:B------:R-:W-:Y:S01]  /*13e0*/  IMAD.MOV.U32 R79, RZ, RZ, RZ ;  /* 0x000000ffff4f7224 */ /* 0x000fe200078e00ff */
[----:B------:R-:W-:Y:S01]  /*13f0*/  LOP3.LUT R90, R89, UR21, R72, 0x96, !PT ;  /* 0x00000015595a7c12 */ /* 0x000fe2000f8e9648 */
[----:B------:R-:W-:-:S04]  /*1400*/  IMAD.WIDE.U32 R72, R73, -0x326172a9, RZ ;  /* 0xcd9e8d5749487825 */ /* 0x000fc800078e00ff */
[----:B------:R-:W-:Y:S01]  /*1410*/  IMAD.WIDE.U32 R90, R90, -0x2daee0ad, RZ ;  /* 0xd2511f535a5a7825 */ /* 0x000fe200078e00ff */
[----:B------:R-:W-:-:S04]  /*1420*/  LOP3.LUT R105, R73, UR23, R88, 0x96, !PT ;  /* 0x0000001749697c12 */ /* 0x000fc8000f8e9658 */
        /* <DEDUP_REMOVED lines=23> */
[----:B------:R-:W-:Y:S02]  /*15a0*/  LOP3.LUT R74, R91, UR35, R104, 0x96, !PT ;  /* 0x000000235b4a7c12 */ /* 0x000fe4000f8e9668 */
[----:B------:R-:W-:Y:S01]  /*15b0*/  MOV R64, R90 ;  /* 0x0000005a00407202 */ /* 0x000fe20000000f00 */
[----:B------:R-:W-:Y:S01]  /*15c0*/  IMAD.MOV.U32 R62, RZ, RZ, R72 ;  /* 0x000000ffff3e7224 */ /* 0x000fe200078e0048 */
[----:B------:R-:W-:-:S07]  /*15d0*/  LOP3.LUT R73, R73, UR36, R88, 0x96, !PT ;  /* 0x0000002449497c12 */ /* 0x000fce000f8e9658 */
.L_x_632:
[----:B------:R-:W-:Y:S05]  /*15e0*/  BSYNC B1 ;  /* 0x0000000000017941 */ /* 0x000fea0003800000 */
.L_x_631:
[----:B------:R-:W0:Y:S01]  /*15f0*/  LDC R84, c[0x0][0x298] ;  /* 0x0000a600ff547b82 */ /* 0x000e220000000800 */
[----:B------:R-:W-:Y:S01]  /*1600*/  HFMA2.MMA R88, -RZ, RZ, 0.1171875, 0 ;  /* 0x2f800000ff587435 */ /* 0x000fe200000001ff */
[----:B------:R-:W-:Y:S01]  /*1610*/  I2FP.F32.U32 R45, R45 ;  /* 0x0000002d002d7245 */ /* 0x000fe20000201000 */
[----:B-----5:R-:W-:Y:S01]  /*1620*/  IMAD.U32 R77, R36, 0x10000, RZ ;  /* 0x00010000244d7824 */ /* 0x020fe200078e00ff */
[----:B------:R-:W-:Y:S01]  /*1630*/  ISETP.NE.AND P1, PT, R79, 0x1, PT ;  /* 0x000000014f00780c */ /* 0x000fe20003f25270 */
[----:B------:R-:W-:Y:S01]  /*1640*/  @P0 IMAD.U32 R72, R32, 0x10000, RZ ;  /* 0x0001000020480824 */ /* 0x000fe200078e00ff */
[----:B------:R-:W-:Y:S01]  /*1650*/  BSSY B1, `(.L_x_635) ;  /* 0x0000015000017945 */ /* 0x000fe20003800000 */
[----:B------:R-:W-:Y:S01]  /*1660*/  FMUL.FTZ R77, R77, R82 ;  /* 0x000000524d4d7220 */ /* 0x000fe20000410000 */
[----:B------:R-:W1:Y:S01]  /*1670*/  LDC R90, c[0x0][0x294] ;  /* 0x0000a500ff5a7b82 */ /* 0x000e620000000800 */
[----:B------:R-:W-:Y:S02]  /*1680*/  PRMT R36, R36, 0x7632, R36 ;  /* 0x0000763224247816 */ /* 0x000fe40000000024 */
[----:B------:R-:W-:Y:S01]  /*1690*/  FFMA.FTZ R45, R45, R88, 1.1641532182693481445e-10 ;  /* 0x2f0000002d2d7423 */ /* 0x000fe20000010058 */
[----:B0-----:R-:W-:-:S04]  /*16a0*/  FMUL.FTZ R77, R77, R84 ;  /* 0x000000544d4d7220 */ /* 0x001fc80000410000 */
[----:B-1----:R-:W-:-:S04]  /*16b0*/  FSETP.GTU.FTZ.AND P2, PT, R45, R90, PT ;  /* 0x0000005a2d00720b */ /* 0x002fc80003f5c000 */
[----:B------:R-:W-:Y:S02]  /*16c0*/  FSEL R45, R77, RZ, !P2 ;  /* 0x000000ff4d2d7208 */ /* 0x000fe40005000000 */
[----:B------:R-:W-:-:S03]  /*16d0*/  P2R R86, PR, RZ, 0x4 ;  /* 0x00000004ff567803 */ /* 0x000fc60000000000 */
[----:B------:R-:W-:Y:S01]  /*16e0*/  @P0 FADD.FTZ R45, R72, R45 ;  /* 0x0000002d482d0221 */ /* 0x000fe20000010000 */
[----:B------:R-:W-:Y:S01]  /*16f0*/  IADD3 R72, R79, 0x1, RZ ;  /* 0x000000014f487810 */ /* 0x000fe20007ffe0ff */
[----:B------:R-:W-:Y:S06]  /*1700*/  @!P1 BRA `(.L_x_636) ;  /* 0x0000000000209947 */ /* 0x000fec0003800000 */
        /* <DEDUP_REMOVED lines=8> */
.L_x_636:
[----:B------:R-:W-:-:S07]  /*1790*/  IMAD.MOV.U32 R77, RZ, RZ, R64 ;  /* 0x000000ffff4d7224 */ /* 0x000fce00078e0040 */
.L_x_637:
[----:B------:R-:W-:Y:S05]  /*17a0*/  BSYNC B1 ;  /* 0x0000000000017941 */ /* 0x000fea0003800000 */
.L_x_635:
        /* <DEDUP_REMOVED lines=16> */
.L_x_641:
[----:B------:R-:W-:Y:S05]  /*18b0*/  BSYNC B2 ;  /* 0x0000000000027941 */ /* 0x000fea0003800000 */
.L_x_640:
        /* <DEDUP_REMOVED lines=11> */
[----:B------:R-:W-:-:S05]  /*1970*/  IMAD.WIDE.U32 R104, R89, -0x326172a9, RZ ;  /* 0xcd9e8d5759687825 */ /* 0x000fca00078e00ff */
        /* <DEDUP_REMOVED lines=30> */
[----:B------:R-:W-:Y:S01]  /*1b60*/  LOP3.LUT R73, R73, UR36, R104, 0x96, !PT ;  /* 0x0000002449497c12 */ /* 0x000fe2000f8e9668 */
[----:B------:R-:W-:-:S07]  /*1b70*/  IMAD.MOV.U32 R72, RZ, RZ, RZ ;  /* 0x000000ffff487224 */ /* 0x000fce00078e00ff */
.L_x_639:
[----:B------:R-:W-:Y:S05]  /*1b80*/  BSYNC B1 ;  /* 0x0000000000017941 */ /* 0x000fea0003800000 */
.L_x_638:
[----:B------:R-:W-:Y:S01]  /*1b90*/  I2FP.F32.U32 R77, R77 ;  /* 0x0000004d004d7245 */ /* 0x000fe20000201000 */
[----:B------:R-:W-:Y:S01]  /*1ba0*/  BSSY B1, `(.L_x_642) ;  /* 0x0000017000017945 */ /* 0x000fe20003800000 */
[----:B------:R-:W-:Y:S01]  /*1bb0*/  SHF.L.U32 R79, R36, 0x10, RZ ;  /* 0x00000010244f7819 */ /* 0x000fe200000006ff */
[C---:B------:R-:W-:Y:S01]  /*1bc0*/  VIADD R94, R72.reuse, 0x1 ;  /* 0x00000001485e7836 */ /* 0x040fe20000000000 */
[----:B------:R-:W-:Y:S01]  /*1bd0*/  ISETP.NE.AND P1, PT, R72, 0x1, PT ;  /* 0x000000014800780c */ /* 0x000fe20003f25270 */
[----:B------:R-:W-:Y:S01]  /*1be0*/  FFMA.FTZ R77, R77, R88, 1.1641532182693481445e-10 ;  /* 0x2f0000004d4d7423 */ /* 0x000fe20000010058 */
[----:B------:R-:W-:Y:S01]  /*1bf0*/  @P0 PRMT R36, R32, 0x7632, R36 ;  /* 0x0000763220240816 */ /* 0x000fe20000000024 */
[----:B------:R-:W-:-:S03]  /*1c00*/  FMUL.FTZ R79, R79, R82 ;  /* 0x000000524f4f7220 */ /* 0x000fc60000410000 */
[----:B------:R-:W-:Y:S01]  /*1c10*/  FSETP.GTU.FTZ.AND P2, PT, R77, R90, PT ;  /* 0x0000005a4d00720b */ /* 0x000fe20003f5c000 */
[----:B------:R-:W-:Y:S01]  /*1c20*/  FMUL.FTZ R79, R79, R84 ;  /* 0x000000544f4f7220 */ /* 0x000fe20000410000 */
[----:B------:R-:W-:Y:S02]  /*1c30*/  @P0 IMAD.U32 R36, R36, 0x10000, RZ ;  /* 0x0001000024240824 */ /* 0x000fe400078e00ff */
[----:B------:R-:W-:Y:S02]  /*1c40*/  P2R R92, PR, RZ, 0x4 ;  /* 0x00000004ff5c7803 */ /* 0x000fe40000000000 */
[----:B------:R-:W-:-:S05]  /*1c50*/  FSEL R79, R79, RZ, !P2 ;  /* 0x000000ff4f4f7208 */ /* 0x000fca0005000000 */
[----:B------:R-:W-:Y:S01]  /*1c60*/  @P0 FADD.FTZ R79, R36, R79 ;  /* 0x0000004f244f0221 */ /* 0x000fe20000010000 */
[----:B------:R-:W-:Y:S06]  /*1c70*/  @!P1 BRA `(.L_x_643) ;  /* 0x0000000000209947 */ /* 0x000fec0003800000 */
[----:B------:R-:W-:Y:S02]  /*1c80*/  ISETP.NE.AND P1, PT, R72, 0x2, PT ;  /* 0x000000024800780c */ /* 0x000fe40003f25270 */
[----:B------:R-:W-:-:S11]  /*1c90*/  MOV R36, R73 ;  /* 0x0000004900247202 */ /* 0x000fd60000000f00 */
[----:B------:R-:W-:Y:S05]  /*1ca0*/  @!P1 BRA `(.L_x_644) ;  /* 0x0000000000189947 */ /* 0x000fea0003800000 */
[----:B------:R-:W-:Y:S01]  /*1cb0*/  ISETP.NE.AND P1, PT, R72, 0x3, PT ;  /* 0x000000034800780c */ /* 0x000fe20003f25270 */
[----:B------:R-:W-:-:S12]  /*1cc0*/  IMAD.MOV.U32 R36, RZ, RZ, R74 ;  /* 0x000000ffff247224 */ /* 0x000fd800078e004a */
[----:B------:R-:W-:Y:S05]  /*1cd0*/  @P1 BRA `(.L_x_644) ;  /* 0x00000000000c1947 */ /* 0x000fea0003800000 */
[----:B------:R-:W-:Y:S01]  /*1ce0*/  IMAD.MOV.U32 R36, RZ, RZ, R62 ;  /* 0x000000ffff247224 */ /* 0x000fe200078e003e */
[----:B------:R-:W-:Y:S06]  /*1cf0*/  BRA `(.L_x_644) ;  /* 0x0000000000047947 */ /* 0x000fec0003800000 */
.L_x_643:
[----:B------:R-:W-:-:S07]  /*1d00*/  MOV R36, R64 ;  /* 0x0000004000247202 */ /* 0x000fce0000000f00 */
.L_x_644:
[----:B------:R-:W-:Y:S05]  /*1d10*/  BSYNC B1 ;  /* 0x0000000000017941 */ /* 0x000fea0003800000 */
.L_x_642:
        /* <DEDUP_REMOVED lines=8> */
[----:B------:R-:W-:-:S05]  /*1da0*/  VIADD R25, R25, 0x1 ;  /* 0x0000000119197836 */ /* 0x000fca0000000000 */
[----:B------:R-:W-:-:S13]  /*1db0*/  ISETP.NE.AND P1, PT, R25, RZ, PT ;  /* 0x000000ff1900720c */ /* 0x000fda0003f25270 */
[----:B------:R-:W-:Y:S01]  /*1dc0*/  @!P1 IADD3 R27, R27, 0x1, RZ ;  /* 0x000000011b1b9810 */ /* 0x000fe20007ffe0ff */
[----:B------:R-:W-:Y:S02]  /*1dd0*/  @!P1 VIADD R62, R61, 0x1 ;  /* 0x000000013d3e9836 */ /* 0x000fe40000000000 */
[----:B------:R-:W-:Y:S01]  /*1de0*/  @!P1 IMAD.MOV.U32 R25, RZ, RZ, RZ ;  /* 0x000000ffff199224 */ /* 0x000fe200078e00ff */
[----:B------:R-:W-:-:S13]  /*1df0*/  ISETP.NE.AND P2, PT, R27, RZ, !P1 ;  /* 0x000000ff1b00720c */ /* 0x000fda0004f45270 */
[----:B------:R-:W-:-:S05]  /*1e00*/  @P2 IMAD.MOV R62, RZ, RZ, R61 ;  /* 0x000000ffff3e2224 */ /* 0x000fca00078e023d */
[----:B------:R-:W-:-:S07]  /*1e10*/  @!P1 MOV R61, R62 ;  /* 0x0000003e003d9202 */ /* 0x000fce0000000f00 */
.L_x_648:
[----:B------:R-:W-:Y:S05]  /*1e20*/  BSYNC B2 ;  /* 0x0000000000027941 */ /* 0x000fea0003800000 */
.L_x_647:
        /* <DEDUP_REMOVED lines=9> */
[----:B------:R-:W-:-:S03]  /*1ec0*/  LOP3.LUT R89, R107, UR20, R89, 0x96, !PT ;  /* 0x000000146b597c12 */ /* 0x000fc6000f8e9659 */
[----:B------:R-:W-:Y:S01]  /*1ed0*/  IMAD.MOV.U32 R94, RZ, RZ, RZ ;  /* 0x000000ffff5e7224 */ /* 0x000fe200078e00ff */
        /* <DEDUP_REMOVED lines=29> */
[----:B------:R-:W-:-:S03]  /*20b0*/  LOP3.LUT R74, R107, UR35, R112, 0x96, !PT ;  /* 0x000000236b4a7c12 */ /* 0x000fc6000f8e9670 */
[----:B------:R-:W-:Y:S01]  /*20c0*/  IMAD.MOV.U32 R64, RZ, RZ, R106 ;  /* 0x000000ffff407224 */ /* 0x000fe200078e006a */
[----:B------:R-:W-:Y:S02]  /*20d0*/  LOP3.LUT R73, R73, UR36, R104, 0x96, !PT ;  /* 0x0000002449497c12 */ /* 0x000fe4000f8e9668 */
[----:B------:R-:W-:-:S07]  /*20e0*/  MOV R62, R72 ;  /* 0x00000048003e7202 */ /* 0x000fce0000000f00 */
.L_x_646:
[----:B------:R-:W-:Y:S05]  /*20f0*/  BSYNC B1 ;  /* 0x0000000000017941 */ /* 0x000fea0003800000 */
.L_x_645:
[----:B------:R-:W-:Y:S01]  /*2100*/  I2FP.F32.U32 R77, R36 ;  /* 0x00000024004d7245 */ /* 0x000fe20000201000 */
[----:B------:R-:W-:Y:S01]  /*2110*/  IMAD.U32 R89, R37, 0x10000, RZ ;  /* 0x0001000025597824 */ /* 0x000fe200078e00ff */
[C---:B------:R-:W-:Y:S01]  /*2120*/  ISETP.NE.AND P2, PT, R94.reuse, 0x1, PT ;  /* 0x000000015e00780c */ /* 0x040fe20003f45270 */
[----:B------:R-:W-:Y:S01]  /*2130*/  BSSY B1, `(.L_x_649) ;  /* 0x0000014000017945 */ /* 0x000fe20003800000 */
[----:B------:R-:W-:Y:S01]  /*2140*/  @P0 SHF.L.U32 R36, R33, 0x10, RZ ;  /* 0x0000001021240819 */ /* 0x000fe200000006ff */
[----:B------:R-:W-:Y:S01]  /*2150*/  FFMA.FTZ R77, R77, R88, 1.1641532182693481445e-10 ;  /* 0x2f0000004d4d7423 */ /* 0x000fe20000010058 */
[----:B------:R-:W-:Y:S01]  /*2160*/  FMUL.FTZ R89, R89, R82 ;  /* 0x0000005259597220 */ /* 0x000fe20000410000 */
[----:B------:R-:W-:-:S03]  /*2170*/  VIADD R72, R94, 0x1 ;  /* 0x000000015e487836 */ /* 0x000fc60000000000 */
[----:B------:R-:W-:Y:S01]  /*2180*/  FMUL.FTZ R89, R89, R84 ;  /* 0x0000005459597220 */ /* 0x000fe20000410000 */
[----:B------:R-:W-:-:S04]  /*2190*/  FSETP.GTU.FTZ.AND P1, PT, R77, R90, PT ;  /* 0x0000005a4d00720b */ /* 0x000fc80003f3c000 */
[----:B------:R-:W-:Y:S02]  /*21a0*/  FSEL R77, R89, RZ, !P1 ;  /* 0x000000ff594d7208 */ /* 0x000fe40004800000 */
[----:B------:R-:W-:-:S03]  /*21b0*/  PRMT R89, R37, 0x7632, R89 ;  /* 0x0000763225597816 */ /* 0x000fc60000000059 */
[----:B------:R-:W-:Y:S01]  /*21c0*/  @P0 FADD.FTZ R77, R36, R77 ;  /* 0x0000004d244d0221 */ /* 0x000fe20000010000 */
[----:B------:R-:W-:Y:S06]  /*21d0*/  @!P2 BRA `(.L_x_650) ;  /* 0x000000000020a947 */ /* 0x000fec0003800000 */
[----:B------:R-:W-:Y:S01]  /*21e0*/  ISETP.NE.AND P2, PT, R94, 0x2, PT ;  /* 0x000000025e00780c */ /* 0x000fe20003f45270 */
[----:B------:R-:W-:-:S12]  /*21f0*/  IMAD.MOV.U32 R91, RZ, RZ, R73 ;  /* 0x000000ffff5b7224 */ /* 0x000fd800078e0049 */
[----:B------:R-:W-:Y:S05]  /*2200*/  @!P2 BRA `(.L_x_651) ;  /* 0x000000000018a947 */ /* 0x000fea0003800000 */
[----:B------:R-:W-:Y:S02]  /*2210*/  ISETP.NE.AND P2, PT, R94, 0x3, PT ;  /* 0x000000035e00780c */ /* 0x000fe40003f45270 */
[----:B------:R-:W-:-:S11]  /*2220*/  MOV R91, R74 ;  /* 0x0000004a005b7202 */ /* 0x000fd60000000f00 */
[----:B------:R-:W-:Y:S05]  /*2230*/  @P2 BRA `(.L_x_651) ;  /* 0x00000000000c2947 */ /* 0x000fea0003800000 */
[----:B------:R-:W-:Y:S01]  /*2240*/  IMAD.MOV.U32 R91, RZ, RZ, R62 ;  /* 0x000000ffff5b7224 */ /* 0x000fe200078e003e */
[----:B------:R-:W-:Y:S06]  /*2250*/  BRA `(.L_x_651) ;  /* 0x0000000000047947 */ /* 0x000fec0003800000 */
.L_x_650:
[----:B------:R-:W-:-:S07]  /*2260*/  IMAD.MOV.U32 R91, RZ, RZ, R64 ;  /* 0x000000ffff5b7224 */ /* 0x000fce00078e0040 */
.L_x_651:
[----:B------:R-:W-:Y:S05]  /*2270*/  BSYNC B1 ;  /* 0x0000000000017941 */ /* 0x000fea0003800000 */
.L_x_649:
[----:B------:R-:W-:Y:S01]  /*2280*/  ISETP.NE.AND P2, PT, R72, 0x4, PT ;  /* 0x000000044800780c */ /* 0x000fe20003f45270 */
[----:B------:R-:W-:-:S12]  /*2290*/  BSSY B1, `(.L_x_652) ;  /* 0x000003c000017945 */ /* 0x000fd80003800000 */
[----:B------:R-:W-:Y:S05]  /*22a0*/  @P2 BRA `(.L_x_653) ;  /* 0x0000000000e82947 */ /* 0x000fea0003800000 */
[----:B------:R-:W-:Y:S01]  /*22b0*/  IADD3 R26, R26, 0x1, RZ ;  /* 0x000000011a1a7810 */ /* 0x000fe20007ffe0ff */
[----:B------:R-:W-:Y:S03]  /*22c0*/  BSSY B2, `(.L_x_654) ;  /* 0x000000c000027945 */ /* 0x000fe60003800000 */
[C---:B------:R-:W-:Y:S01]  /*22d0*/  ISETP.NE.AND P2, PT, R26.reuse, RZ, PT ;  /* 0x000000ff1a00720c */ /* 0x040fe20003f45270 */
[----:B------:R-:W-:-:S12]  /*22e0*/  IMAD.HI.U32 R62, R26, -0x2daee0ad, RZ ;  /* 0xd2511f531a3e7827 */ /* 0x000fd800078e00ff */
[----:B------:R-:W-:Y:S05]  /*22f0*/  @P2 BRA `(.L_x_655) ;  /* 0x0000000000202947 */ /* 0x000fea0003800000 */
[----:B------:R-:W-:-:S05]  /*2300*/  VIADD R25, R25, 0x1 ;  /* 0x0000000119197836 */ /* 0x000fca0000000000 */
[----:B------:R-:W-:-:S13]  /*2310*/  ISETP.NE.AND P2, PT, R25, RZ, PT ;  /* 0x000000ff1900720c */ /* 0x000fda0003f45270 */
[----:B------:R-:W-:Y:S01]  /*2320*/  @!P2 VIADD R27, R27, 0x1 ;  /* 0x000000011b1ba836 */ /* 0x000fe20000000000 */
[----:B------:R-:W-:Y:S01]  /*2330*/  @!P2 IADD3 R36, R61, 0x1, RZ ;  /* 0x000000013d24a810 */ /* 0x000fe20007ffe0ff */
[----:B------:R-:W-:-:S03]  /*2340*/  @!P2 IMAD.MOV.U32 R25, RZ, RZ, RZ ;  /* 0x000000ffff19a224 */ /* 0x000fc600078e00ff */
[----:B------:R-:W-:-:S13]  /*2350*/  ISETP.NE.AND P3, PT, R27, RZ, !P2 ;  /* 0x000000ff1b00720c */ /* 0x000fda0005765270 */
[----:B------:R-:W-:-:S05]  /*2360*/  @P3 IMAD.MOV R36, RZ, RZ, R61 ;  /* 0x000000ffff243224 */ /* 0x000fca00078e023d */
[----:B------:R-:W-:-:S07]  /*2370*/  @!P2 MOV R61, R36 ;  /* 0x00000024003da202 */ /* 0x000fce0000000f00 */
.L_x_655:
[----:B------:R-:W-:Y:S05]  /*2380*/  BSYNC B2 ;  /* 0x0000000000027941 */ /* 0x000fea0003800000 */
.L_x_654:
[----:B------:R-:W-:Y:S01]  /*2390*/  IMAD.HI.U32 R36, R27, -0x326172a9, RZ ;  /* 0xcd9e8d571b247827 */ /* 0x000fe200078e00ff */
[----:B------:R-:W-:-:S03]  /*23a0*/  LOP3.LUT R37, R62, UR7, R61, 0x96, !PT ;  /* 0x000000073e257c12 */ /* 0x000fc6000f8e963d */
[----:B------:R-:W-:Y:S01]  /*23b0*/  IMAD R73, R27, -0x326172a9, RZ ;  /* 0xcd9e8d571b497824 */ /* 0x000fe200078e02ff */
[----:B------:R-:W-:Y:S01]  /*23c0*/  LOP3.LUT R104, R36, UR6, R25, 0x96, !PT ;  /* 0x0000000624687c12 */ /* 0x000fe2000f8e9619 */
[----:B------:R-:W-:-:S04]  /*23d0*/  IMAD.WIDE.U32 R36, R37, -0x326172a9, RZ ;  /* 0xcd9e8d5725247825 */ /* 0x000fc800078e00ff */
[----:B------:R-:W-:Y:S01]  /*23e0*/  IMAD R107, R26, -0x2daee0ad, RZ ;  /* 0xd2511f531a6b7824 */ /* 0x000fe200078e02ff */
        /* <DEDUP_REMOVED lines=35> */
[----:B------:R-:W-:Y:S01]  /*2620*/  LOP3.LUT R73, R37, UR36, R72, 0x96, !PT ;  /* 0x0000002425497c12 */ /* 0x000fe2000f8e9648 */
[----:B------:R-:W-:Y:S01]  /*2630*/  HFMA2.MMA R72, -RZ, RZ, 0, 0 ;  /* 0x00000000ff487435 */ /* 0x000fe200000001ff */
[----:B------:R-:W-:-:S10]  /*2640*/  IMAD.MOV.U32 R62, RZ, RZ, R36 ;  /* 0x000000ffff3e7224 */ /* 0x000fd400078e0024 */
.L_x_653:
[----:B------:R-:W-:Y:S05]  /*2650*/  BSYNC B1 ;  /* 0x0000000000017941 */ /* 0x000fea0003800000 */
.L_x_652:
[----:B------:R-:W-:Y:S01]  /*2660*/  I2FP.F32.U32 R37, R91 ;  /* 0x0000005b00257245 */ /* 0x000fe20000201000 */
[----:B------:R-:W-:Y:S01]  /*2670*/  IMAD.U32 R89, R89, 0x10000, RZ ;  /* 0x0001000059597824 */ /* 0x000fe200078e00ff */
[C---:B------:R-:W-:Y:S01]  /*2680*/  ISETP.NE.AND P3, PT, R72.reuse, 0x1, PT ;  /* 0x000000014800780c */ /* 0x040fe20003f65270 */
[----:B------:R-:W-:Y:S01]  /*2690*/  BSSY B1, `(.L_x_656) ;  /* 0x0000014000017945 */ /* 0x000fe20003800000 */
[----:B------:R-:W-:Y:S01]  /*26a0*/  @P0 PRMT R36, R33, 0x7632, R36 ;  /* 0x0000763221240816 */ /* 0x000fe20000000024 */
[----:B------:R-:W-:Y:S01]  /*26b0*/  FFMA.FTZ R37, R37, R88, 1.1641532182693481445e-10 ;  /* 0x2f00000025257423 */ /* 0x000fe20000010058 */
[----:B------:R-:W-:Y:S01]  /*26c0*/  FMUL.FTZ R89, R89, R82 ;  /* 0x0000005259597220 */ /* 0x000fe20000410000 */
[----:B------:R-:W-:Y:S02]  /*26d0*/  IADD3 R96, R72, 0x1, RZ ;  /* 0x0000000148607810 */ /* 0x000fe40007ffe0ff */
[----:B------:R-:W-:Y:S02]  /*26e0*/  @P0 IMAD.U32 R36, R36, 0x10000, RZ ;  /* 0x0001000024240824 */ /* 0x000fe400078e00ff */
[----:B------:R-:W-:Y:S01]  /*26f0*/  FMUL.FTZ R89, R89, R84 ;  /* 0x0000005459597220 */ /* 0x000fe20000410000 */
[----:B------:R-:W-:-:S04]  /*2700*/  FSETP.GTU.FTZ.AND P2, PT, R37, R90, PT ;  /* 0x0000005a2500720b */ /* 0x000fc80003f5c000 */
[----:B------:R-:W-:-:S05]  /*2710*/  FSEL R91, R89, RZ, !P2 ;  /* 0x000000ff595b7208 */ /* 0x000fca0005000000 */
[----:B------:R-:W-:Y:S01]  /*2720*/  @P0 FADD.FTZ R91, R36, R91 ;  /* 0x0000005b245b0221 */ /* 0x000fe20000010000 */
        /* <DEDUP_REMOVED lines=9> */
.L_x_657:
[----:B------:R-:W-:-:S07]  /*27c0*/  IMAD.MOV.U32 R89, RZ, RZ, R64 ;  /* 0x000000ffff597224 */ /* 0x000fce00078e0040 */
.L_x_658:
[----:B------:R-:W-:Y:S05]  /*27d0*/  BSYNC B1 ;  /* 0x0000000000017941 */ /* 0x000fea0003800000 */
.L_x_656:
        /* <DEDUP_REMOVED lines=16> */
.L_x_662:
[----:B------:R-:W-:Y:S05]  /*28e0*/  BSYNC B2 ;  /* 0x0000000000027941 */ /* 0x000fea0003800000 */
.L_x_661:
        /* <DEDUP_REMOVED lines=44> */
.L_x_660:
[----:B------:R-:W-:Y:S05]  /*2bb0*/  BSYNC B1 ;  /* 0x0000000000017941 */ /* 0x000fea0003800000 */
.L_x_659:
[----:B------:R-:W-:Y:S01]  /*2bc0*/  I2FP.F32.U32 R37, R89 ;  /* 0x0000005900257245 */ /* 0x000fe20000201000 */
[----:B------:R-:W-:Y:S01]  /*2bd0*/  @P0 IMAD.U32 R36, R34, 0x10000, RZ ;  /* 0x0001000022240824 */ /* 0x000fe200078e00ff */
[----:B------:R-:W-:Y:S01]  /*2be0*/  SHF.L.U32 R89, R38, 0x10, RZ ;  /* 0x0000001026597819 */ /* 0x000fe200000006ff */
[----:B------:R-:W-:Y:S01]  /*2bf0*/  BSSY B1, `(.L_x_663) ;  /* 0x0000014000017945 */ /* 0x000fe20003800000 */
[----:B------:R-:W-:Y:S01]  /*2c00*/  ISETP.NE.AND P4, PT, R96, 0x1, PT ;  /* 0x000000016000780c */ /* 0x000fe20003f85270 */
[----:B------:R-:W-:Y:S01]  /*2c10*/  FFMA.FTZ R37, R37, R88, 1.1641532182693481445e-10 ;  /* 0x2f00000025257423 */ /* 0x000fe20000010058 */
[----:B------:R-:W-:Y:S01]  /*2c20*/  PRMT R38, R38, 0x7632, R38 ;  /* 0x0000763226267816 */ /* 0x000fe20000000026 */
[----:B------:R-:W-:Y:S01]  /*2c30*/  FMUL.FTZ R89, R89, R82 ;  /* 0x0000005259597220 */ /* 0x000fe20000410000 */
[----:B------:R-:W-:Y:S02]  /*2c40*/  VIADD R72, R96, 0x1 ;  /* 0x0000000160487836 */ /* 0x000fe40000000000 */
[----:B------:R-:W-:Y:S01]  /*2c50*/  FSETP.GTU.FTZ.AND P3, PT, R37, R90, PT ;  /* 0x0000005a2500720b */ /* 0x000fe20003f7c000 */
[----:B------:R-:W-:-:S05]  /*2c60*/  FMUL.FTZ R89, R89, R84 ;  /* 0x0000005459597220 */ /* 0x000fca0000410000 */
        /* <DEDUP_REMOVED lines=11> */
.L_x_664:
[----:B------:R-:W-:-:S07]  /*2d20*/  MOV R94, R64 ;  /* 0x00000040005e7202 */ /* 0x000fce0000000f00 */
.L_x_665:
[----:B------:R-:W-:Y:S05]  /*2d30*/  BSYNC B1 ;  /* 0x0000000000017941 */ /* 0x000fea0003800000 */
.L_x_663:
        /* <DEDUP_REMOVED lines=11> */
[----:B------:R-:W-:Y:S01]  /*2df0*/  @!P4 VIADD R36, R61, 0x1 ;  /* 0x000000013d24c836 */ /* 0x000fe20000000000 */
[----:B------:R-:W-:Y:S02]  /*2e00*/  @!P4 MOV R25, RZ ;  /* 0x000000ff0019c202 */ /* 0x000fe40000000f00 */
[----:B------:R-:W-:-:S13]  /*2e10*/  ISETP.NE.AND P5, PT, R27, RZ, !P4 ;  /* 0x000000ff1b00720c */ /* 0x000fda00067a5270 */
[----:B------:R-:W-:-:S04]  /*2e20*/  @P5 IMAD.MOV R36, RZ, RZ, R61 ;  /* 0x000000ffff245224 */ /* 0x000fc800078e023d */
[----:B------:R-:W-:-:S07]  /*2e30*/  @!P4 IMAD.MOV.U32 R61, RZ, RZ, R36 ;  /* 0x000000ffff3dc224 */ /* 0x000fce00078e0024 */
.L_x_669:
[----:B------:R-:W-:Y:S05]  /*2e40*/  BSYNC B2 ;  /* 0x0000000000027941 */ /* 0x000fea0003800000 */
.L_x_668:
        /* <DEDUP_REMOVED lines=42> */
[----:B------:R-:W-:Y:S01]  /*30f0*/  IMAD.MOV.U32 R72, RZ, RZ, RZ ;  /* 0x000000ffff487224 */ /* 0x000fe200078e00ff */
[----:B------:R-:W-:-:S07]  /*3100*/  MOV R62, R36 ;  /* 0x00000024003e7202 */ /* 0x000fce0000000f00 */
.L_x_667:
[----:B------:R-:W-:Y:S05]  /*3110*/  BSYNC B1 ;  /* 0x0000000000017941 */ /* 0x000fea0003800000 */
.L_x_666:
[----:B------:R-:W-:Y:S01]  /*3120*/  I2FP.F32.U32 R37, R94 ;  /* 0x0000005e00257245 */ /* 0x000fe20000201000 */
[----:B------:R-:W-:Y:S01]  /*3130*/  IMAD.U32 R105, R38, 0x10000, RZ ;  /* 0x0001000026697824 */ /* 0x000fe200078e00ff */
[----:B------:R-:W-:Y:S01]  /*3140*/  ISETP.NE.AND P5, PT, R72, 0x1, PT ;  /* 0x000000014800780c */ /* 0x000fe20003fa5270 */
[----:B------:R-:W-:Y:S01]  /*3150*/  BSSY B1, `(.L_x_670) ;  /* 0x0000014000017945 */ /* 0x000fe20003800000 */
[----:B------:R-:W-:Y:S01]  /*3160*/  @P0 PRMT R36, R34, 0x7632, R36 ;  /* 0x0000763222240816 */ /* 0x000fe20000000024 */
[----:B------:R-:W-:Y:S01]  /*3170*/  FFMA.FTZ R37, R37, R88, 1.1641532182693481445e-10 ;  /* 0x2f00000025257423 */ /* 0x000fe20000010058 */
[----:B------:R-:W-:Y:S01]  /*3180*/  FMUL.FTZ R105, R105, R82 ;  /* 0x0000005269697220 */ /* 0x000fe20000410000 */
[----:B------:R-:W-:Y:S01]  /*3190*/  VIADD R98, R72, 0x1 ;  /* 0x0000000148627836 */ /* 0x000fe20000000000 */
[----:B------:R-:W-:Y:S02]  /*31a0*/  @P0 SHF.L.U32 R36, R36, 0x10, RZ ;  /* 0x0000001024240819 */ /* 0x000fe400000006ff */
        /* <DEDUP_REMOVED lines=13> */
.L_x_671:
[----:B------:R-:W-:-:S07]  /*3280*/  IMAD.MOV.U32 R38, RZ, RZ, R64 ;  /* 0x000000ffff267224 */ /* 0x000fce00078e0040 */
.L_x_672:
[----:B------:R-:W-:Y:S05]  /*3290*/  BSYNC B1 ;  /* 0x0000000000017941 */ /* 0x000fea0003800000 */
.L_x_670:
        /* <DEDUP_REMOVED lines=16> */
.L_x_676:
[----:B------:R-:W-:Y:S05]  /*33a0*/  BSYNC B2 ;  /* 0x0000000000027941 */ /* 0x000fea0003800000 */
.L_x_675:
[C---:B------:R-:W-:Y:S01]  /*33b0*/  IMAD.HI.U32 R36, R27.reuse, -0x326172a9, RZ ;  /* 0xcd9e8d571b247827 */ /* 0x040fe200078e00ff */
[----:B------:R-:W-:Y:S01]  /*33c0*/  LOP3.LUT R37, R62, UR7, R61, 0x96, !PT ;  /* 0x000000073e257c12 */ /* 0x000fe2000f8e963d */
[----:B------:R-:W-:Y:S02]  /*33d0*/  HFMA2.MMA R98, -RZ, RZ, 0, 0 ;  /* 0x00000000ff627435 */ /* 0x000fe400000001ff */
        /* <DEDUP_REMOVED lines=40> */
[----:B------:R-:W-:-:S07]  /*3660*/  IMAD.MOV.U32 R62, RZ, RZ, R36 ;  /* 0x000000ffff3e7224 */ /* 0x000fce00078e0024 */
.L_x_674:
[----:B------:R-:W-:Y:S05]  /*3670*/  BSYNC B1 ;  /* 0x0000000000017941 */ /* 0x000fea0003800000 */
.L_x_673:
[----:B------:R-:W-:Y:S01]  /*3680*/  I2FP.F32.U32 R37, R38 ;  /* 0x0000002600257245 */ /* 0x000fe20000201000 */
[----:B------:R-:W-:Y:S01]  /*3690*/  IMAD.U32 R105, R39, 0x10000, RZ ;  /* 0x0001000027697824 */ /* 0x000fe200078e00ff */
[C---:B------:R-:W-:Y:S01]  /*36a0*/  ISETP.NE.AND P6, PT, R98.reuse, 0x1, PT ;  /* 0x000000016200780c */ /* 0x040fe20003fc5270 */
[----:B------:R-:W-:Y:S01]  /*36b0*/  @P0 IMAD.U32 R36, R35, 0x10000, RZ ;  /* 0x0001000023240824 */ /* 0x000fe200078e00ff */
[----:B------:R-:W-:Y:S01]  /*36c0*/  BSSY B1, `(.L_x_677) ;  /* 0x0000013000017945 */ /* 0x000fe20003800000 */
[----:B------:R-:W-:Y:S01]  /*36d0*/  FFMA.FTZ R37, R37, R88, 1.1641532182693481445e-10 ;  /* 0x2f00000025257423 */ /* 0x000fe20000010058 */
[----:B------:R-:W-:Y:S01]  /*36e0*/  FMUL.FTZ R105, R105, R82 ;  /* 0x0000005269697220 */ /* 0x000fe20000410000 */
[----:B------:R-:W-:Y:S02]  /*36f0*/  PRMT R94, R39, 0x7632, R94 ;  /* 0x00007632275e7816 */ /* 0x000fe4000000005e */
[----:B------:R-:W-:Y:S01]  /*3700*/  IADD3 R72, R98, 0x1, RZ ;  /* 0x0000000162487810 */ /* 0x000fe20007ffe0ff */
        /* <DEDUP_REMOVED lines=13> */
.L_x_678:
[----:B------:R-:W-:-:S07]  /*37e0*/  IMAD.MOV.U32 R96, RZ, RZ, R64 ;  /* 0x000000ffff607224 */ /* 0x000fce00078e0040 */
.L_x_679:
[----:B------:R-:W-:Y:S05]  /*37f0*/  BSYNC B1 ;  /* 0x0000000000017941 */ /* 0x000fea0003800000 */
.L_x_677:
        /* <DEDUP_REMOVED lines=8> */
[----:B------:R-:W-:Y:S02]  /*3880*/  IADD3 R25, R25, 0x1, RZ ;  /* 0x0000000119197810 */ /* 0x000fe40007ffe0ff */
[----:B------:R-:W-:Y:S02]  /*3890*/  P2R R36, PR, RZ, 0x1 ;  /* 0x00000001ff247803 */ /* 0x000fe40000000000 */
[----:B------:R-:W-:-:S13]  /*38a0*/  ISETP.NE.AND P6, PT, R25, RZ, PT ;  /* 0x000000ff1900720c */ /* 0x000fda0003fc5270 */
[----:B------:R-:W-:Y:S02]  /*38b0*/  @!P6 VIADD R27, R27, 0x1 ;  /* 0x000000011b1be836 */ /* 0x000fe40000000000 */
[----:B------:R-:W-:Y:S02]  /*38c0*/  @!P6 VIADD R37, R61, 0x1 ;  /* 0x000000013d25e836 */ /* 0x000fe40000000000 */
[----:B------:R-:W-:Y:S01]  /*38d0*/  @!P6 IMAD.MOV.U32 R25, RZ, RZ, RZ ;  /* 0x000000ffff19e224 */ /* 0x000fe200078e00ff */
[----:B------:R-:W-:-:S13]  /*38e0*/  ISETP.NE.AND P0, PT, R27, RZ, !P6 ;  /* 0x000000ff1b00720c */ /* 0x000fda0007705270 */
[----:B------:R-:W-:Y:S02]  /*38f0*/  @P0 IADD3 R37, R61, RZ, RZ ;  /* 0x000000ff3d250210 */ /* 0x000fe40007ffe0ff */
[----:B------:R-:W-:-:S03]  /*3900*/  ISETP.NE.AND P0, PT, R36, RZ, PT ;  /* 0x000000ff2400720c */ /* 0x000fc60003f05270 */
[----:B------:R-:W-:-:S10]  /*3910*/  @!P6 IMAD.MOV.U32 R61, RZ, RZ, R37 ;  /* 0x000000ffff3de224 */ /* 0x000fd400078e0025 */
.L_x_683:
[----:B------:R-:W-:Y:S05]  /*3920*/  BSYNC B2 ;  /* 0x0000000000027941 */ /* 0x000fea0003800000 */
.L_x_682:
        /* <DEDUP_REMOVED lines=44> */
.L_x_681:
[----:B------:R-:W-:Y:S05]  /*3bf0*/  BSYNC B1 ;  /* 0x0000000000017941 */ /* 0x000fea0003800000 */
.L_x_680:
[----:B------:R-:W-:Y:S02]  /*3c00*/  I2FP.F32.U32 R37, R96 ;  /* 0x0000006000257245 */ /* 0x000fe40000201000 */
[----:B------:R-:W-:Y:S02]  /*3c10*/  SHF.L.U32 R39, R94, 0x10, RZ ;  /* 0x000000105e277819 */ /* 0x000fe400000006ff */
[----:B------:R-:W-:Y:S01]  /*3c20*/  SEL R121, RZ, 0x10000, P5 ;  /* 0x00010000ff797807 */ /* 0x000fe20002800000 */
[----:B------:R-:W-:Y:S01]  /*3c30*/  FFMA.FTZ R37, R37, R88, 1.1641532182693481445e-10 ;  /* 0x2f00000025257423 */ /* 0x000fe20000010058 */
[----:B------:R-:W-:Y:S01]  /*3c40*/  ISETP.NE.AND P5, PT, R92, RZ, PT ;  /* 0x000000ff5c00720c */ /* 0x000fe20003fa5270 */
[----:B------:R-:W-:Y:S01]  /*3c50*/  FMUL.FTZ R39, R39, R82 ;  /* 0x0000005227277220 */ /* 0x000fe20000410000 */
[----:B------:R-:W-:Y:S02]  /*3c60*/  SEL R36, RZ, 0x1, P2 ;  /* 0x00000001ff247807 */ /* 0x000fe40001000000 */
[----:B------:R-:W-:Y:S01]  /*3c70*/  SEL R124, RZ, 0x1, P1 ;  /* 0x00000001ff7c7807 */ /* 0x000fe20000800000 */
[----:B------:R-:W-:Y:S01]  /*3c80*/  FMUL.FTZ R39, R39, R84 ;  /* 0x0000005427277220 */ /* 0x000fe20000410000 */
[----:B------:R-:W-:-:S02]  /*3c90*/  SEL R122, RZ, 0x1, P5 ;  /* 0x00000001ff7a7807 */ /* 0x000fc40002800000 */
[----:B------:R-:W-:Y:S01]  /*3ca0*/  FSETP.GTU.FTZ.AND P1, PT, R37, R90, PT ;  /* 0x0000005a2500720b */ /* 0x000fe20003f3c000 */
[----:B------:R-:W-:Y:S01]  /*3cb0*/  IMAD.WIDE.U32 R36, R36, 0x1000000, RZ ;  /* 0x0100000024247825 */ /* 0x000fe200078e00ff */
[----:B------:R-:W-:Y:S02]  /*3cc0*/  @P0 PRMT R38, R35, 0x7632, R38 ;  /* 0x0000763223260816 */ /* 0x000fe40000000026 */
[----:B------:R-:W-:Y:S01]  /*3cd0*/  ISETP.NE.AND P6, PT, R86, RZ, PT ;  /* 0x000000ff5600720c */ /* 0x000fe20003fc5270 */
[----:B------:R-:W-:Y:S01]  /*3ce0*/  IMAD.WIDE.U32 R124, R124, 0x10000, RZ ;  /* 0x000100007c7c7825 */ /* 0x000fe200078e00ff */
[----:B------:R-:W-:Y:S02]  /*3cf0*/  SEL R86, RZ, 0x100, P4 ;  /* 0x00000100ff567807 */ /* 0x000fe40002000000 */
[----:B------:R-:W-:Y:S01]  /*3d00*/  SEL R84, RZ, 0x1000000, P1 ;  /* 0x01000000ff547807 */ /* 0x000fe20000800000 */
[----:B------:R-:W-:Y:S01]  /*3d10*/  IMAD.WIDE.U32 R122, R122, 0x100, RZ ;  /* 0x000001007a7a7825 */ /* 0x000fe200078e00ff */
[----:B------:R-:W-:-:S02]  /*3d20*/  FSEL R113, R39, RZ, !P1 ;  /* 0x000000ff27717208 */ /* 0x000fc40004800000 */
[----:B------:R-:W-:Y:S01]  /*3d30*/  LOP3.LUT R39, R86, R84, R121, 0xfe, !PT ;  /* 0x0000005456277212 */ /* 0x000fe200078efe79 */
[----:B------:R-:W-:Y:S01]  /*3d40*/  @P0 IMAD.U32 R38, R38, 0x10000, RZ ;  /* 0x0001000026260824 */ /* 0x000fe200078e00ff */
[----:B------:R-:W-:Y:S01]  /*3d50*/  LOP3.LUT R122, R122, R36, R124, 0xfe, !PT ;  /* 0x000000247a7a7212 */ /* 0x000fe200078efe7c */
[----:B------:R-:W-:Y:S01]  /*3d60*/  VIADD R84, R78, 0x100 ;  /* 0x000001004e547836 */ /* 0x000fe20000000000 */
[----:B------:R-:W-:Y:S01]  /*3d70*/  SEL R36, RZ, 0x1, P3 ;  /* 0x00000001ff247807 */ /* 0x000fe20001800000 */
[----:B------:R-:W-:Y:S01]  /*3d80*/  @P0 FADD.FTZ R113, R38, R113 ;  /* 0x0000007126710221 */ /* 0x000fe20000010000 */
[----:B------:R-:W-:Y:S02]  /*3d90*/  SEL R119, RZ, 0x1, P6 ;  /* 0x00000001ff777807 */ /* 0x000fe40003000000 */
[----:B------:R-:W-:Y:S02]  /*3da0*/  LEA R120, P0, R78, UR10, 0x4 ;  /* 0x0000000a4e787c11 */ /* 0x000fe4000f8020ff */
[----:B------:R-:W-:-:S02]  /*3db0*/  LOP3.LUT R124, R37, R39, R36, 0xfe, !PT ;  /* 0x00000027257c7212 */ /* 0x000fc400078efe24 */
[----:B------:R-:W-:Y:S02]  /*3dc0*/  LEA R118, P1, R78, UR14, 0x3 ;  /* 0x0000000e4e767c11 */ /* 0x000fe4000f8218ff */
[----:B------:R-:W-:Y:S02]  /*3dd0*/  LOP3.LUT R122, R122, R119, RZ, 0xfc, !PT ;  /* 0x000000777a7a7212 */ /* 0x000fe400078efcff */
[----:B------:R-:W-:Y:S02]  /*3de0*/  F2FP.BF16.F32.PACK_AB R38, R107, R89 ;  /* 0x000000596b26723e */ /* 0x000fe400000010ff */
[----:B------:R-:W-:Y:S02]  /*3df0*/  F2FP.BF16.F32.PACK_AB R37, R91, R77 ;  /* 0x0000004d5b25723e */ /* 0x000fe400000010ff */
[----:B------:R-:W-:Y:S02]  /*3e00*/  F2FP.BF16.F32.PACK_AB R36, R79, R45 ;  /* 0x0000002d4f24723e */ /* 0x000fe400000010ff */
[----:B------:R-:W-:-:S02]  /*3e10*/  LEA.HI.X R121, R78, UR11, RZ, 0x4, P0 ;  /* 0x0000000b4e797c11 */ /* 0x000fc400080f24ff */
[----:B------:R-:W-:Y:S02]  /*3e20*/  F2FP.BF16.F32.PACK_AB R39, R113, R105 ;  /* 0x000000697127723e */ /* 0x000fe400000010ff */
[----:B------:R-:W-:Y:S02]  /*3e30*/  LEA.HI.X R119, R78, UR15, RZ, 0x3, P1 ;  /* 0x0000000f4e777c11 */ /* 0x000fe400088f1cff */
[----:B------:R-:W-:Y:S01]  /*3e40*/  LOP3.LUT R123, R123, R124, R125, 0xfe, !PT ;  /* 0x0000007c7b7b7212 */ /* 0x000fe200078efe7d */
[----:B------:R0:W-:Y:S04]  /*3e50*/  STG.E.128 desc[UR4][R120.64], R36 ;  /* 0x0000002478007986 */ /* 0x0001e8000c101d04 */
[----:B------:R0:W-:Y:S02]  /*3e60*/  STG.E.64 desc[UR4][R118.64], R122 ;  /* 0x0000007a76007986 */ /* 0x0001e4000c101b04 */
.L_x_627:
[----:B------:R-:W-:Y:S05]  /*3e70*/  BSYNC B0 ;  /* 0x0000000000007941 */ /* 0x000fea0003800000 */
.L_x_626:
[----:B------:R-:W-:Y:S01]  /*3e80*/  ISETP.NE.AND P0, PT, R0, RZ, PT ;  /* 0x000000ff0000720c */ /* 0x000fe20003f05270 */
        /* <DEDUP_REMOVED lines=22> */
.L_x_687:
[----:B------:R-:W-:-:S07]  /*3ff0*/  IMAD.MOV.U32 R43, RZ, RZ, R64 ;  /* 0x000000ffff2b7224 */ /* 0x000fce00078e0040 */
.L_x_688:
[----:B------:R-:W-:Y:S05]  /*4000*/  BSYNC B1 ;  /* 0x0000000000017941 */ /* 0x000fea0003800000 */
.L_x_686:
        /* <DEDUP_REMOVED lines=14> */
[----:B------:R-:W-:-:S04]  /*40f0*/  @P2 IADD3 R62, R61, RZ, RZ ;  /* 0x000000ff3d3e2210 */ /* 0x000fc80007ffe0ff */
[----:B------:R-:W-:-:S07]  /*4100*/  @!P1 MOV R61, R62 ;  /* 0x0000003e003d9202 */ /* 0x000fce0000000f00 */
.L_x_692:
[----:B------:R-:W-:Y:S05]  /*4110*/  BSYNC B2 ;  /* 0x0000000000027941 */ /* 0x000fea0003800000 */
.L_x_691:
        /* <DEDUP_REMOVED lines=44> */
.L_x_690:
[----:B------:R-:W-:Y:S05]  /*43e0*/  BSYNC B1 ;  /* 0x0000000000017941 */ /* 0x000fea0003800000 */
.L_x_689:
[----:B------:R-:W0:Y:S01]  /*43f0*/  LDC R86, c[0x0][0x298] ;  /* 0x0000a600ff567b82 */ /* 0x000e220000000800 */
[----:B------:R-:W-:Y:S01]  /*4400*/  HFMA2.MMA R90, -RZ, RZ, 0.1171875, 0 ;  /* 0x2f800000ff5a7435 */ /* 0x000fe200000001ff */
[----:B------:R-:W-:Y:S01]  /*4410*/  I2FP.F32.U32 R43, R43 ;  /* 0x0000002b002b7245 */ /* 0x000fe20000201000 */
[----:B-----5:R-:W-:Y:S01]  /*4420*/  IMAD.U32 R81, R36, 0x10000, RZ ;  /* 0x0001000024517824 */ /* 0x020fe200078e00ff */
[----:B------:R-:W-:Y:S01]  /*4430*/  ISETP.NE.AND P1, PT, R83, 0x1, PT ;  /* 0x000000015300780c */ /* 0x000fe20003f25270 */
[----:B------:R-:W-:Y:S01]  /*4440*/  BSSY B1, `(.L_x_693) ;  /* 0x0000016000017945 */ /* 0x000fe20003800000 */
[----:B------:R-:W-:Y:S01]  /*4450*/  @P0 SHF.L.U32 R72, R32, 0x10, RZ ;  /* 0x0000001020480819 */ /* 0x000fe200000006ff */
        /* <DEDUP_REMOVED lines=9> */
[----:B------:R-:W-:Y:S01]  /*44f0*/  VIADD R72, R83, 0x1 ;  /* 0x0000000153487836 */ /* 0x000fe20000000000 */
[----:B------:R-:W-:Y:S06]  /*4500*/  @!P1 BRA `(.L_x_694) ;  /* 0x0000000000209947 */ /* 0x000fec0003800000 */
[----:B------:R-:W-:Y:S02]  /*4510*/  ISETP.NE.AND P1, PT, R83, 0x2, PT ;  /* 0x000000025300780c */ /* 0x000fe40003f25270 */
[----:B------:R-:W-:-:S11]  /*4520*/  MOV R81, R73 ;  /* 0x0000004900517202 */ /* 0x000fd60000000f00 */
[----:B------:R-:W-:Y:S05]  /*4530*/  @!P1 BRA `(.L_x_695) ;  /* 0x0000000000189947 */ /* 0x000fea0003800000 */
[----:B------:R-:W-:Y:S01]  /*4540*/  ISETP.NE.AND P1, PT, R83, 0x3, PT ;  /* 0x000000035300780c */ /* 0x000fe20003f25270 */
[----:B------:R-:W-:-:S12]  /*4550*/  IMAD.MOV.U32 R81, RZ, RZ, R74 ;  /* 0x000000ffff517224 */ /* 0x000fd800078e004a */
[----:B------:R-:W-:Y:S05]  /*4560*/  @P1 BRA `(.L_x_695) ;  /* 0x00000000000c1947 */ /* 0x000fea0003800000 */
[----:B------:R-:W-:Y:S01]  /*4570*/  MOV R81, R62 ;  /* 0x0000003e00517202 */ /* 0x000fe20000000f00 */
[----:B------:R-:W-:Y:S06]  /*4580*/  BRA `(.L_x_695) ;  /* 0x0000000000047947 */ /* 0x000fec0003800000 */
.L_x_694:
[----:B------:R-:W-:-:S07]  /*4590*/  IMAD.MOV.U32 R81, RZ, RZ, R64 ;  /* 0x000000ffff517224 */ /* 0x000fce00078e0040 */
.L_x_695:
[----:B------:R-:W-:Y:S05]  /*45a0*/  BSYNC B1 ;  /* 0x0000000000017941 */ /* 0x000fea0003800000 */
.L_x_693:
        /* <DEDUP_REMOVED lines=10> */
[----:B------:R-:W-:Y:S01]  /*4650*/  @!P1 IADD3 R27, R27, 0x1, RZ ;  /* 0x000000011b1b9810 */ /* 0x000fe20007ffe0ff */
[----:B------:R-:W-:Y:S02]  /*4660*/  @!P1 VIADD R62, R61, 0x1 ;  /* 0x000000013d3e9836 */ /* 0x000fe40000000000 */
[----:B------:R-:W-:Y:S01]  /*4670*/  @!P1 IMAD.MOV.U32 R25, RZ, RZ, RZ ;  /* 0x000000ffff199224 */ /* 0x000fe200078e00ff */
[----:B------:R-:W-:-:S13]  /*4680*/  ISETP.NE.AND P2, PT, R27, RZ, !P1 ;  /* 0x000000ff1b00720c */ /* 0x000fda0004f45270 */
[----:B------:R-:W-:-:S04]  /*4690*/  @P2 IADD3 R62, R61, RZ, RZ ;  /* 0x000000ff3d3e2210 */ /* 0x000fc80007ffe0ff */
[----:B------:R-:W-:-:S07]  /*46a0*/  @!P1 MOV R61, R62 ;  /* 0x0000003e003d9202 */ /* 0x000fce0000000f00 */
.L_x_699:
[----:B------:R-:W-:Y:S05]  /*46b0*/  BSYNC B2 ;  /* 0x0000000000027941 */ /* 0x000fea0003800000 */
.L_x_698:
        /* <DEDUP_REMOVED lines=41> */
[----:B------:R-:W-:Y:S01]  /*4950*/  MOV R62, R72 ;  /* 0x00000048003e7202 */ /* 0x000fe20000000f00 */
[----:B------:R-:W-:Y:S01]  /*4960*/  IMAD.MOV.U32 R72, RZ, RZ, RZ ;  /* 0x000000ffff487224 */ /* 0x000fe200078e00ff */
[----:B------:R-:W-:-:S07]  /*4970*/  LOP3.LUT R73, R73, UR36, R94, 0x96, !PT ;  /* 0x0000002449497c12 */ /* 0x000fce000f8e965e */
.L_x_697:
[----:B------:R-:W-:Y:S05]  /*4980*/  BSYNC B1 ;  /* 0x0000000000017941 */ /* 0x000fea0003800000 */
.L_x_696:
[----:B------:R-:W-:Y:S01]  /*4990*/  I2FP.F32.U32 R81, R81 ;  /* 0x0000005100517245 */ /* 0x000fe20000201000 */
[----:B------:R-:W-:Y:S01]  /*49a0*/  BSSY B1, `(.L_x_700) ;  /* 0x0000017000017945 */ /* 0x000fe20003800000 */
[----:B------:R-:W-:Y:S02]  /*49b0*/  SHF.L.U32 R83, R36, 0x10, RZ ;  /* 0x0000001024537819 */ /* 0x000fe400000006ff */
[----:B------:R-:W-:Y:S01]  /*49c0*/  ISETP.NE.AND P1, PT, R72, 0x1, PT ;  /* 0x000000014800780c */ /* 0x000fe20003f25270 */
[----:B------:R-:W-:Y:S01]  /*49d0*/  FFMA.FTZ R81, R81, R90, 1.1641532182693481445e-10 ;  /* 0x2f00000051517423 */ /* 0x000fe2000001005a */
[----:B------:R-:W-:Y:S01]  /*49e0*/  @P0 PRMT R36, R32, 0x7632, R36 ;  /* 0x0000763220240816 */ /* 0x000fe20000000024 */
[----:B------:R-:W-:Y:S01]  /*49f0*/  FMUL.FTZ R83, R83, R82 ;  /* 0x0000005253537220 */ /* 0x000fe20000410000 */
[----:B------:R-:W-:Y:S02]  /*4a00*/  IADD3 R96, R72, 0x1, RZ ;  /* 0x0000000148607810 */ /* 0x000fe40007ffe0ff */
[----:B------:R-:W-:Y:S01]  /*4a10*/  FSETP.GTU.FTZ.AND P2, PT, R81, R88, PT ;  /* 0x000000585100720b */ /* 0x000fe20003f5c000 */
[----:B------:R-:W-:Y:S01]  /*4a20*/  FMUL.FTZ R83, R83, R86 ;  /* 0x0000005653537220 */ /* 0x000fe20000410000 */
[----:B------:R-:W-:-:S02]  /*4a30*/  @P0 IMAD.U32 R36, R36, 0x10000, RZ ;  /* 0x0001000024240824 */ /* 0x000fc400078e00ff */
[----:B------:R-:W-:Y:S02]  /*4a40*/  P2R R94, PR, RZ, 0x4 ;  /* 0x00000004ff5e7803 */ /* 0x000fe40000000000 */
        /* <DEDUP_REMOVED lines=11> */
.L_x_701:
[----:B------:R-:W-:-:S07]  /*4b00*/  MOV R36, R64 ;  /* 0x0000004000247202 */ /* 0x000fce0000000f00 */
.L_x_702:
[----:B------:R-:W-:Y:S05]  /*4b10*/  BSYNC B1 ;  /* 0x0000000000017941 */ /* 0x000fea0003800000 */
.L_x_700:
        /* <DEDUP_REMOVED lines=10> */
[----:B------:R-:W-:Y:S01]  /*4bc0*/  @!P1 VIADD R27, R27, 0x1 ;  /* 0x000000011b1b9836 */ /* 0x000fe20000000000 */
[----:B------:R-:W-:Y:S01]  /*4bd0*/  @!P1 IADD3 R62, R61, 0x1, RZ ;  /* 0x000000013d3e9810 */ /* 0x000fe20007ffe0ff */
[----:B------:R-:W-:-:S03]  /*4be0*/  @!P1 IMAD.MOV.U32 R25, RZ, RZ, RZ ;  /* 0x000000ffff199224 */ /* 0x000fc600078e00ff */
[----:B------:R-:W-:-:S13]  /*4bf0*/  ISETP.NE.AND P2, PT, R27, RZ, !P1 ;  /* 0x000000ff1b00720c */ /* 0x000fda0004f45270 */
[----:B------:R-:W-:-:S05]  /*4c00*/  @P2 IMAD.MOV R62, RZ, RZ, R61 ;  /* 0x000000ffff3e2224 */ /* 0x000fca00078e023d */
[----:B------:R-:W-:-:S07]  /*4c10*/  @!P1 MOV R61, R62 ;  /* 0x0000003e003d9202 */ /* 0x000fce0000000f00 */
.L_x_706:
[----:B------:R-:W-:Y:S05]  /*4c20*/  BSYNC B2 ;  /* 0x0000000000027941 */ /* 0x000fea0003800000 */
.L_x_705:
        /* <DEDUP_REMOVED lines=44> */
.L_x_704:
[----:B------:R-:W-:Y:S05]  /*4ef0*/  BSYNC B1 ;  /* 0x0000000000017941 */ /* 0x000fea0003800000 */
.L_x_703:
        /* <DEDUP_REMOVED lines=22> */
.L_x_708:
[----:B------:R-:W-:-:S07]  /*5060*/  IMAD.MOV.U32 R95, RZ, RZ, R64 ;  /* 0x000000ffff5f7224 */ /* 0x000fce00078e0040 */
.L_x_709:
[----:B------:R-:W-:Y:S05]  /*5070*/  BSYNC B1 ;  /* 0x0000000000017941 */ /* 0x000fea0003800000 */
.L_x_707:
        /* <DEDUP_REMOVED lines=16> */
.L_x_713:
[----:B------:R-:W-:Y:S05]  /*5180*/  BSYNC B2 ;  /* 0x0000000000027941 */ /* 0x000fea0003800000 */
.L_x_712:
        /* <DEDUP_REMOVED lines=44> */
.L_x_711:
[----:B------:R-:W-:Y:S05]  /*5450*/  BSYNC B1 ;  /* 0x0000000000017941 */ /* 0x000fea0003800000 */
.L_x_710:
[----:B------:R-:W-:Y:S01]  /*5460*/  I2FP.F32.U32 R37, R95 ;  /* 0x0000005f00257245 */ /* 0x000fe20000201000 */
[----:B------:R-:W-:Y:S01]  /*5470*/  BSSY B1, `(.L_x_714) ;  /* 0x0000016000017945 */ /* 0x000fe20003800000 */
[----:B------:R-:W-:Y:S02]  /*5480*/  SHF.L.U32 R93, R93, 0x10, RZ ;  /* 0x000000105d5d7819 */ /* 0x000fe400000006ff */
[C---:B------:R-:W-:Y:S01]  /*5490*/  ISETP.NE.AND P3, PT, R72.reuse, 0x1, PT ;  /* 0x000000014800780c */ /* 0x040fe20003f65270 */
[----:B------:R-:W-:Y:S01]  /*54a0*/  FFMA.FTZ R37, R37, R90, 1.1641532182693481445e-10 ;  /* 0x2f00000025257423 */ /* 0x000fe2000001005a */
[----:B------:R-:W-:Y:S01]  /*54b0*/  @P0 PRMT R36, R33, 0x7632, R36 ;  /* 0x0000763221240816 */ /* 0x000fe20000000024 */
[----:B------:R-:W-:Y:S01]  /*54c0*/  FMUL.FTZ R93, R93, R82 ;  /* 0x000000525d5d7220 */ /* 0x000fe20000410000 */
[----:B------:R-:W-:Y:S02]  /*54d0*/  IADD3 R98, R72, 0x1, RZ ;  /* 0x0000000148627810 */ /* 0x000fe40007ffe0ff */
[----:B------:R-:W-:Y:S01]  /*54e0*/  FSETP.GTU.FTZ.AND P2, PT, R37, R88, PT ;  /* 0x000000582500720b */ /* 0x000fe20003f5c000 */
[----:B------:R-:W-:Y:S01]  /*54f0*/  FMUL.FTZ R93, R93, R86 ;  /* 0x000000565d5d7220 */ /* 0x000fe20000410000 */
[----:B------:R-:W-:-:S04]  /*5500*/  @P0 IMAD.U32 R36, R36, 0x10000, RZ ;  /* 0x0001000024240824 */ /* 0x000fc800078e00ff */
        /* <DEDUP_REMOVED lines=11> */
.L_x_715:
[----:B------:R-:W-:-:S07]  /*55c0*/  MOV R95, R64 ;  /* 0x00000040005f7202 */ /* 0x000fce0000000f00 */
.L_x_716:
[----:B------:R-:W-:Y:S05]  /*55d0*/  BSYNC B1 ;  /* 0x0000000000017941 */ /* 0x000fea0003800000 */
.L_x_714:
        /* <DEDUP_REMOVED lines=11> */
[----:B------:R-:W-:Y:S02]  /*5690*/  @!P3 IADD3 R36, R61, 0x1, RZ ;  /* 0x000000013d24b810 */ /* 0x000fe40007ffe0ff */
[----:B------:R-:W-:Y:S02]  /*56a0*/  @!P3 MOV R25, RZ ;  /* 0x000000ff0019b202 */ /* 0x000fe40000000f00 */
[----:B------:R-:W-:-:S13]  /*56b0*/  ISETP.NE.AND P4, PT, R27, RZ, !P3 ;  /* 0x000000ff1b00720c */ /* 0x000fda0005f85270 */
[----:B------:R-:W-:-:S04]  /*56c0*/  @P4 IMAD.MOV R36, RZ, RZ, R61 ;  /* 0x000000ffff244224 */ /* 0x000fc800078e023d */
[----:B------:R-:W-:-:S07]  /*56d0*/  @!P3 IMAD.MOV.U32 R61, RZ, RZ, R36 ;  /* 0x000000ffff3db224 */ /* 0x000fce00078e0024 */
.L_x_720:
[----:B------:R-:W-:Y:S05]  /*56e0*/  BSYNC B2 ;  /* 0x0000000000027941 */ /* 0x000fea0003800000 */
.L_x_719:
        /* <DEDUP_REMOVED lines=44> */
.L_x_718:
[----:B------:R-:W-:Y:S05]  /*59b0*/  BSYNC B1 ;  /* 0x0000000000017941 */ /* 0x000fea0003800000 */
.L_x_717:
[----:B------:R-:W-:Y:S01]  /*59c0*/  I2FP.F32.U32 R37, R95 ;  /* 0x0000005f00257245 */ /* 0x000fe20000201000 */
[----:B------:R-:W-:Y:S01]  /*59d0*/  IMAD.U32 R95, R38, 0x10000, RZ ;  /* 0x00010000265f7824 */ /* 0x000fe200078e00ff */
[----:B------:R-:W-:Y:S01]  /*59e0*/  ISETP.NE.AND P4, PT, R98, 0x1, PT ;  /* 0x000000016200780c */ /* 0x000fe20003f85270 */
[----:B------:R-:W-:Y:S01]  /*59f0*/  BSSY B1, `(.L_x_721) ;  /* 0x0000014000017945 */ /* 0x000fe20003800000 */
[----:B------:R-:W-:Y:S01]  /*5a00*/  @P0 SHF.L.U32 R36, R34, 0x10, RZ ;  /* 0x0000001022240819 */ /* 0x000fe200000006ff */
[----:B------:R-:W-:Y:S01]  /*5a10*/  FFMA.FTZ R37, R37, R90, 1.1641532182693481445e-10 ;  /* 0x2f00000025257423 */ /* 0x000fe2000001005a */
[----:B------:R-:W-:Y:S01]  /*5a20*/  FMUL.FTZ R95, R95, R82 ;  /* 0x000000525f5f7220 */ /* 0x000fe20000410000 */
[----:B------:R-:W-:Y:S01]  /*5a30*/  PRMT R38, R38, 0x7632, R38 ;  /* 0x0000763226267816 */ /* 0x000fe20000000026 */
[----:B------:R-:W-:Y:S02]  /*5a40*/  VIADD R72, R98, 0x1 ;  /* 0x0000000162487836 */ /* 0x000fe40000000000 */
[----:B------:R-:W-:Y:S01]  /*5a50*/  FMUL.FTZ R95, R95, R86 ;  /* 0x000000565f5f7220 */ /* 0x000fe20000410000 */
[----:B------:R-:W-:-:S04]  /*5a60*/  FSETP.GTU.FTZ.AND P3, PT, R37, R88, PT ;  /* 0x000000582500720b */ /* 0x000fc80003f7c000 */
        /* <DEDUP_REMOVED lines=11> */
.L_x_722:
[----:B------:R-:W-:-:S07]  /*5b20*/  IMAD.MOV.U32 R96, RZ, RZ, R64 ;  /* 0x000000ffff607224 */ /* 0x000fce00078e0040 */
.L_x_723:
[----:B------:R-:W-:Y:S05]  /*5b30*/  BSYNC B1 ;  /* 0x0000000000017941 */ /* 0x000fea0003800000 */
.L_x_721:
        /* <DEDUP_REMOVED lines=16> */
.L_x_727:
[----:B------:R-:W-:Y:S05]  /*5c40*/  BSYNC B2 ;  /* 0x0000000000027941 */ /* 0x000fea0003800000 */
.L_x_726:
        /* <DEDUP_REMOVED lines=44> */
.L_x_725:
[----:B------:R-:W-:Y:S05]  /*5f10*/  BSYNC B1 ;  /* 0x0000000000017941 */ /* 0x000fea0003800000 */
.L_x_724:
        /* <DEDUP_REMOVED lines=22> */
.L_x_729:
[----:B------:R-:W-:-:S07]  /*6080*/  MOV R38, R64 ;  /* 0x0000004000267202 */ /* 0x000fce0000000f00 */
.L_x_730:
[----:B------:R-:W-:Y:S05]  /*6090*/  BSYNC B1 ;  /* 0x0000000000017941 */ /* 0x000fea0003800000 */
.L_x_728:
        /* <DEDUP_REMOVED lines=16> */
.L_x_734:
[----:B------:R-:W-:Y:S05]  /*61a0*/  BSYNC B2 ;  /* 0x0000000000027941 */ /* 0x000fea0003800000 */
.L_x_733:
        /* <DEDUP_REMOVED lines=39> */
[----:B------:R-:W-:Y:S01]  /*6420*/  MOV R64, R100 ;  /* 0x0000006400407202 */ /* 0x000fe20000000f00 */
[----:B------:R-:W-:Y:S01]  /*6430*/  HFMA2.MMA R100, -RZ, RZ, 0, 0 ;  /* 0x00000000ff647435 */ /* 0x000fe200000001ff */
[----:B------:R-:W-:Y:S01]  /*6440*/  LOP3.LUT R74, R101, UR35, R114, 0x96, !PT ;  /* 0x00000023654a7c12 */ /* 0x000fe2000f8e9672 */
[----:B------:R-:W-:Y:S01]  /*6450*/  IMAD.MOV.U32 R62, RZ, RZ, R36 ;  /* 0x000000ffff3e7224 */ /* 0x000fe200078e0024 */
[----:B------:R-:W-:-:S08]  /*6460*/  LOP3.LUT R73, R37, UR36, R72, 0x96, !PT ;  /* 0x0000002425497c12 */ /* 0x000fd0000f8e9648 */
.L_x_732:
[----:B------:R-:W-:Y:S05]  /*6470*/  BSYNC B1 ;  /* 0x0000000000017941 */ /* 0x000fea0003800000 */
.L_x_731:
[----:B------:R-:W-:Y:S01]  /*6480*/  I2FP.F32.U32 R37, R38 ;  /* 0x0000002600257245 */ /* 0x000fe20000201000 */
[----:B------:R-:W-:Y:S01]  /*6490*/  IMAD.U32 R101, R39, 0x10000, RZ ;  /* 0x0001000027657824 */ /* 0x000fe200078e00ff */
[C---:B------:R-:W-:Y:S01]  /*64a0*/  ISETP.NE.AND P6, PT, R100.reuse, 0x1, PT ;  /* 0x000000016400780c */ /* 0x040fe20003fc5270 */
        /* <DEDUP_REMOVED lines=19> */
.L_x_736:
[----:B------:R-:W-:-:S07]  /*65e0*/  IMAD.MOV.U32 R98, RZ, RZ, R64 ;  /* 0x000000ffff627224 */ /* 0x000fce00078e0040 */
.L_x_737:
[----:B------:R-:W-:Y:S05]  /*65f0*/  BSYNC B1 ;  /* 0x0000000000017941 */ /* 0x000fea0003800000 */
.L_x_735:
        /* <DEDUP_REMOVED lines=8> */
[----:B------:R-:W-:Y:S01]  /*6680*/  VIADD R25, R25, 0x1 ;  /* 0x0000000119197836 */ /* 0x000fe20000000000 */
[----:B------:R-:W-:-:S04]  /*6690*/  P2R R36, PR, RZ, 0x1 ;  /* 0x00000001ff247803 */ /* 0x000fc80000000000 */
[----:B------:R-:W-:-:S13]  /*66a0*/  ISETP.NE.AND P6, PT, R25, RZ, PT ;  /* 0x000000ff1900720c */ /* 0x000fda0003fc5270 */
[----:B------:R-:W-:Y:S01]  /*66b0*/  @!P6 IADD3 R27, R27, 0x1, RZ ;  /* 0x000000011b1be810 */ /* 0x000fe20007ffe0ff */
[----:B------:R-:W-:Y:S02]  /*66c0*/  @!P6 VIADD R37, R61, 0x1 ;  /* 0x000000013d25e836 */ /* 0x000fe40000000000 */
[----:B------:R-:W-:Y:S01]  /*66d0*/  @!P6 IMAD.MOV.U32 R25, RZ, RZ, RZ ;  /* 0x000000ffff19e224 */ /* 0x000fe200078e00ff */
[----:B------:R-:W-:-:S13]  /*66e0*/  ISETP.NE.AND P0, PT, R27, RZ, !P6 ;  /* 0x000000ff1b00720c */ /* 0x000fda0007705270 */
[----:B------:R-:W-:Y:S02]  /*66f0*/  @P0 IADD3 R37, R61, RZ, RZ ;  /* 0x000000ff3d250210 */ /* 0x000fe40007ffe0ff */
[----:B------:R-:W-:Y:S02]  /*6700*/  ISETP.NE.AND P0, PT, R36, RZ, PT ;  /* 0x000000ff2400720c */ /* 0x000fe40003f05270 */
[----:B------:R-:W-:-:S11]  /*6710*/  @!P6 MOV R61, R37 ;  /* 0x00000025003de202 */ /* 0x000fd60000000f00 */
.L_x_741:
[----:B------:R-:W-:Y:S05]  /*6720*/  BSYNC B2 ;  /* 0x0000000000027941 */ /* 0x000fea0003800000 */
.L_x_740:
        /* <DEDUP_REMOVED lines=44> */
.L_x_739:
[----:B------:R-:W-:Y:S05]  /*69f0*/  BSYNC B1 ;  /* 0x0000000000017941 */ /* 0x000fea0003800000 */
.L_x_738:
        /* <DEDUP_REMOVED lines=21> */
[----:B------:R-:W-:Y:S02]  /*6b50*/  LOP3.LUT R122, R122, R36, R124, 0xfe, !PT ;  /* 0x000000247a7a7212 */ /* 0x000fe400078efe7c */
        /* <DEDUP_REMOVED lines=12> */
[C---:B------:R-:W-:Y:S02]  /*6c20*/  LEA.HI.X R119, R84.reuse, UR15, RZ, 0x3, P1 ;  /* 0x0000000f54777c11 */ /* 0x040fe400088f1cff */
[----:B------:R-:W-:Y:S01]  /*6c30*/  LOP3.LUT R123, R123, R124, R125, 0xfe, !PT ;  /* 0x0000007c7b7b7212 */ /* 0x000fe200078efe7d */
[----:B------:R1:W-:Y:S01]  /*6c40*/  STG.E.128 desc[UR4][R120.64], R36 ;  /* 0x0000002478007986 */ /* 0x0003e2000c101d04 */
[----:B------:R-:W-:-:S03]  /*6c50*/  IADD3 R84, R84, 0x100, RZ ;  /* 0x0000010054547810 */ /* 0x000fc60007ffe0ff */
[----:B------:R1:W-:Y:S04]  /*6c60*/  STG.E.64 desc[UR4][R118.64], R122 ;  /* 0x0000007a76007986 */ /* 0x0003e8000c101b04 */
.L_x_685:
[----:B------:R-:W-:Y:S05]  /*6c70*/  BSYNC B0 ;  /* 0x0000000000007941 */ /* 0x000fea0003800000 */
.L_x_684:
[----:B------:R-:W-:Y:S01]  /*6c80*/  ISETP.NE.AND P0, PT, R29, RZ, PT ;  /* 0x000000ff1d00720c */ /* 0x000fe20003f05270 */
        /* <DEDUP_REMOVED lines=12> */
[----:B------:R-:W-:-:S11]  /*6d50*/  VIADD R94, R72, 0x1 ;  /* 0x00000001485e7836 */ /* 0x000fd60000000000 */
[----:B0-----:R-:W-:Y:S05]  /*6d60*/  @!P1 BRA `(.L_x_745) ;  /* 0x0000000000209947 */ /* 0x001fea0003800000 */
        /* <DEDUP_REMOVED lines=8> */
.L_x_745:
[----:B------:R-:W-:-:S07]  /*6df0*/  IMAD.MOV.U32 R85, RZ, RZ, R64 ;  /* 0x000000ffff557224 */ /* 0x000fce00078e0040 */
.L_x_746:
[----:B------:R-:W-:Y:S05]  /*6e00*/  BSYNC B1 ;  /* 0x0000000000017941 */ /* 0x000fea0003800000 */
.L_x_744:
        /* <DEDUP_REMOVED lines=16> */
.L_x_750:
[----:B------:R-:W-:Y:S05]  /*6f10*/  BSYNC B2 ;  /* 0x0000000000027941 */ /* 0x000fea0003800000 */
.L_x_749:
        /* <DEDUP_REMOVED lines=44> */
.L_x_748:
[----:B------:R-:W-:Y:S05]  /*71e0*/  BSYNC B1 ;  /* 0x0000000000017941 */ /* 0x000fea0003800000 */
.L_x_747:
        /* <DEDUP_REMOVED lines=8> */
[----:B------:R-:W1:Y:S03]  /*7270*/  LDC R90, c[0x0][0x294] ;  /* 0x0000a500ff5a7b82 */ /* 0x000e660000000800 */
[----:B------:R-:W-:Y:S01]  /*7280*/  FFMA.FTZ R75, R75, R92, 1.1641532182693481445e-10 ;  /* 0x2f0000004b4b7423 */ /* 0x000fe2000001005c */
[----:B0-----:R-:W-:-:S04]  /*7290*/  FMUL.FTZ R85, R85, R88 ;  /* 0x0000005855557220 */ /* 0x001fc80000410000 */
[----:B-1----:R-:W-:-:S04]  /*72a0*/  FSETP.GTU.FTZ.AND P2, PT, R75, R90, PT ;  /* 0x0000005a4b00720b */ /* 0x002fc80003f5c000 */
[----:B------:R-:W-:Y:S02]  /*72b0*/  FSEL R75, R85, RZ, !P2 ;  /* 0x000000ff554b7208 */ /* 0x000fe40005000000 */
[----:B------:R-:W-:Y:S02]  /*72c0*/  P2R R86, PR, RZ, 0x4 ;  /* 0x00000004ff567803 */ /* 0x000fe40000000000 */
[----:B------:R-:W-:Y:S01]  /*72d0*/  PRMT R85, R36, 0x7632, R85 ;  /* 0x0000763224557816 */ /* 0x000fe20000000055 */
        /* <DEDUP_REMOVED lines=11> */
.L_x_752:
[----:B------:R-:W-:-:S07]  /*7390*/  IMAD.MOV.U32 R36, RZ, RZ, R64 ;  /* 0x000000ffff247224 */ /* 0x000fce00078e0040 */
.L_x_753:
[----:B------:R-:W-:Y:S05]  /*73a0*/  BSYNC B1 ;  /* 0x0000000000017941 */ /* 0x000fea0003800000 */
.L_x_751:
        /* <DEDUP_REMOVED lines=16> */
.L_x_757:
[----:B------:R-:W-:Y:S05]  /*74b0*/  BSYNC B2 ;  /* 0x0000000000027941 */ /* 0x000fea0003800000 */
.L_x_756:
        /* <DEDUP_REMOVED lines=44> */
.L_x_755:
[----:B------:R-:W-:Y:S05]  /*7780*/  BSYNC B1 ;  /* 0x0000000000017941 */ /* 0x000fea0003800000 */
.L_x_754:
        /* <DEDUP_REMOVED lines=23> */
.L_x_759:
[----:B------:R-:W-:-:S07]  /*7900*/  MOV R36, R64 ;  /* 0x0000004000247202 */ /* 0x000fce0000000f00 */
.L_x_760:
[----:B------:R-:W-:Y:S05]  /*7910*/  BSYNC B1 ;  /* 0x0000000000017941 */ /* 0x000fea0003800000 */
.L_x_758:
        /* <DEDUP_REMOVED lines=16> */
.L_x_764:
[----:B------:R-:W-:Y:S05]  /*7a20*/  BSYNC B2 ;  /* 0x0000000000027941 */ /* 0x000fea0003800000 */
.L_x_763:
        /* <DEDUP_REMOVED lines=43> */
[----:B------:R-:W-:-:S11]  /*7ce0*/  HFMA2.MMA R96, -RZ, RZ, 0, 0 ;  /* 0x00000000ff607435 */ /* 0x000fd600000001ff */
.L_x_762:
[----:B------:R-:W-:Y:S05]  /*7cf0*/  BSYNC B1 ;  /* 0x0000000000017941 */ /* 0x000fea0003800000 */
.L_x_761:
        /* <DEDUP_REMOVED lines=22> */
.L_x_766:
[----:B------:R-:W-:-:S07]  /*7e60*/  IMAD.MOV.U32 R102, RZ, RZ, R64 ;  /* 0x000000ffff667224 */ /* 0x000fce00078e0040 */
.L_x_767:
[----:B------:R-:W-:Y:S05]  /*7e70*/  BSYNC B1 ;  /* 0x0000000000017941 */ /* 0x000fea0003800000 */
.L_x_765:
        /* <DEDUP_REMOVED lines=16> */
.L_x_771:
[----:B------:R-:W-:Y:S05]  /*7f80*/  BSYNC B2 ;  /* 0x0000000000027941 */ /* 0x000fea0003800000 */
.L_x_770:
        /* <DEDUP_REMOVED lines=44> */
.L_x_769:
[----:B------:R-:W-:Y:S05]  /*8250*/  BSYNC B1 ;  /* 0x0000000000017941 */ /* 0x000fea0003800000 */
.L_x_768:
        /* <DEDUP_REMOVED lines=22> */
.L_x_773:
[----:B------:R-:W-:-:S07]  /*83c0*/  MOV R96, R64 ;  /* 0x0000004000607202 */ /* 0x000fce0000000f00 */
.L_x_774:
[----:B------:R-:W-:Y:S05]  /*83d0*/  BSYNC B1 ;  /* 0x0000000000017941 */ /* 0x000fea0003800000 */
.L_x_772:
        /* <DEDUP_REMOVED lines=16> */
.L_x_778:
[----:B------:R-:W-:Y:S05]  /*84e0*/  BSYNC B2 ;  /* 0x0000000000027941 */ /* 0x000fea0003800000 */
.L_x_777:
        /* <DEDUP_REMOVED lines=44> */
.L_x_776:
[----:B------:R-:W-:Y:S05]  /*87b0*/  BSYNC B1 ;  /* 0x0000000000017941 */ /* 0x000fea0003800000 */
.L_x_775:
        /* <DEDUP_REMOVED lines=22> */
.L_x_780:
[----:B------:R-:W-:-:S07]  /*8920*/  IMAD.MOV.U32 R96, RZ, RZ, R64 ;  /* 0x000000ffff607224 */ /* 0x000fce00078e0040 */
.L_x_781:
[----:B------:R-:W-:Y:S05]  /*8930*/  BSYNC B1 ;  /* 0x0000000000017941 */ /* 0x000fea0003800000 */
.L_x_779:
        /* <DEDUP_REMOVED lines=16> */
.L_x_785:
[----:B------:R-:W-:Y:S05]  /*8a40*/  BSYNC B2 ;  /* 0x0000000000027941 */ /* 0x000fea0003800000 */
.L_x_784:
        /* <DEDUP_REMOVED lines=44> */
.L_x_783:
[----:B------:R-:W-:Y:S05]  /*8d10*/  BSYNC B1 ;  /* 0x0000000000017941 */ /* 0x000fea0003800000 */
.L_x_782:
        /* <DEDUP_REMOVED lines=22> */
.L_x_787:
[----:B------:R-:W-:-:S07]  /*8e80*/  MOV R38, R64 ;  /* 0x0000004000267202 */ /* 0x000fce0000000f00 */
.L_x_788:
[----:B------:R-:W-:Y:S05]  /*8e90*/  BSYNC B1 ;  /* 0x0000000000017941 */ /* 0x000fea0003800000 */
.L_x_786:
        /* <DEDUP_REMOVED lines=16> */
.L_x_792:
[----:B------:R-:W-:Y:S05]  /*8fa0*/  BSYNC B2 ;  /* 0x0000000000027941 */ /* 0x000fea0003800000 */
.L_x_791:
        /* <DEDUP_REMOVED lines=44> */
.L_x_790:
[----:B------:R-:W-:Y:S05]  /*9270*/  BSYNC B1 ;  /* 0x0000000000017941 */ /* 0x000fea0003800000 */
.L_x_789:
        /* <DEDUP_REMOVED lines=22> */
.L_x_794:
[----:B------:R-:W-:-:S07]  /*93e0*/  IMAD.MOV.U32 R98, RZ, RZ, R64 ;  /* 0x000000ffff627224 */ /* 0x000fce00078e0040 */
.L_x_795:
[----:B------:R-:W-:Y:S05]  /*93f0*/  BSYNC B1 ;  /* 0x0000000000017941 */ /* 0x000fea0003800000 */
.L_x_793:
        /* <DEDUP_REMOVED lines=18> */
.L_x_799:
[----:B------:R-:W-:Y:S05]  /*9520*/  BSYNC B2 ;  /* 0x0000000000027941 */ /* 0x000fea0003800000 */
.L_x_798:
        /* <DEDUP_REMOVED lines=44> */
.L_x_797:
[----:B------:R-:W-:Y:S05]  /*97f0*/  BSYNC B1 ;  /* 0x0000000000017941 */ /* 0x000fea0003800000 */
.L_x_796:
        /* <DEDUP_REMOVED lines=38> */
.L_x_743:
[----:B------:R-:W-:Y:S05]  /*9a60*/  BSYNC B0 ;  /* 0x0000000000007941 */ /* 0x000fea0003800000 */
.L_x_742:
[----:B012---:R-:W-:Y:S01]  /*9a70*/  FADD.FTZ R36, RZ, R45 ;  /* 0x0000002dff247221 */ /* 0x007fe20000010000 */
[----:B------:R-:W-:Y:S01]  /*9a80*/  ISETP.NE.AND P5, PT, R2, RZ, PT ;  /* 0x000000ff0200720c */ /* 0x000fe20003fa5270 */
[----:B------:R-:W-:Y:S01]  /*9a90*/  UMOV UR12, 0xffffffff ;  /* 0xffffffff000c7882 */ /* 0x000fe20000000000 */
[----:B------:R-:W-:Y:S01]  /*9aa0*/  ISETP.GT.U32.AND P0, PT, R24, 0x1ff, PT ;  /* 0x000001ff1800780c */ /* 0x000fe20003f04070 */
[----:B------:R-:W-:Y:S01]  /*9ab0*/  FADD.FTZ R36, R79, R36 ;  /* 0x000000244f247221 */ /* 0x000fe20000010000 */
[----:B------:R-:W-:Y:S02]  /*9ac0*/  LOP3.LUT P1, RZ, R80, 0xff, RZ, 0xc0, !PT ;  /* 0x000000ff50ff7812 */ /* 0x000fe4000782c0ff */
[----:B------:R-:W-:Y:S01]  /*9ad0*/  ISETP.GT.U32.AND P2, PT, R24, 0x2ff, PT ;  /* 0x000002ff1800780c */ /* 0x000fe20003f44070 */
[----:B------:R-:W-:Y:S01]  /*9ae0*/  FADD.FTZ R36, R77, R36 ;  /* 0x000000244d247221 */ /* 0x000fe20000010000 */
[----:B------:R-:W-:Y:S02]  /*9af0*/  SHF.R.U32.HI R39, RZ, 0x5, R28 ;  /* 0x00000005ff277819 */ /* 0x000fe4000001161c */
[----:B------:R-:W-:Y:S01]  /*9b00*/  LOP3.LUT P3, RZ, R28, 0x1f, RZ, 0xc0, !PT ;  /* 0x0000001f1cff7812 */ /* 0x000fe2000786c0ff */
[----:B------:R-:W-:Y:S01]  /*9b10*/  FADD.FTZ R36, R91, R36 ;  /* 0x000000245b247221 */ /* 0x000fe20000010000 */
[----:B------:R-:W-:-:S03]  /*9b20*/  LOP3.LUT R38, R39, 0x7fffff8, RZ, 0xc0, !PT ;  /* 0x07fffff827267812 */ /* 0x000fc600078ec0ff */
        /* <DEDUP_REMOVED lines=92> */
.L_x_818:
[----:B------:R-:W2:Y:S01]  /*a0f0*/  @!P3 S2R R80, SR_CgaCtaId ;  /* 0x000000000050b919 */ /* 0x000ea20000008800 */
[----:B------:R-:W-:Y:S01]  /*a100*/  @!P3 MOV R37, 0x400 ;  /* 0x000004000025b802 */ /* 0x000fe20000000f00 */
[----:B------:R-:W-:Y:S05]  /*a110*/  WARPSYNC.ALL ;  /* 0x0000000000007948 */ /* 0x000fea0003800000 */
[----:B------:R-:W-:Y:S02]  /*a120*/  LOP3.LUT R39, R39, 0x7, RZ, 0xc0, !PT ;  /* 0x0000000727277812 */ /* 0x000fe400078ec0ff */
[----:B--2---:R-:W-:-:S03]  /*a130*/  @!P3 LEA R119, R80, R37, 0x18 ;  /* 0x000000255077b211 */ /* 0x004fc600078ec0ff */
[----:B------:R-:W-:Y:S02]  /*a140*/  @!P3 IMAD.IADD R80, R38, 0x1, R39 ;  /* 0x000000012650b824 */ /* 0x000fe400078e0227 */
[----:B-1----:R-:W-:-:S03]  /*a150*/  FADD.FTZ R37, R121, R84 ;  /* 0x0000005479257221 */ /* 0x002fc60000010000 */
[----:B------:R-:W-:Y:S02]  /*a160*/  @!P3 LEA R80, R80, R119, 0x3 ;  /* 0x000000775050b211 */ /* 0x000fe400078e18ff */
[----:B------:R-:W-:-:S03]  /*a170*/  LOP3.LUT R119, R28, 0x1f, RZ, 0xc0, !PT ;  /* 0x0000001f1c777812 */ /* 0x000fc600078ec0ff */
[----:B------:R1:W-:Y:S01]  /*a180*/  @!P3 STS.64 [R80], R36 ;  /* 0x000000245000b388 */ /* 0x0003e20000000a00 */
[----:B------:R-:W-:-:S13]  /*a190*/  ISETP.GT.U32.AND P0, PT, R119, 0x7, PT ;  /* 0x000000077700780c */ /* 0x000fda0003f04070 */
[----:B-1----:R-:W1:Y:S01]  /*a1a0*/  @!P0 S2R R37, SR_CgaCtaId ;  /* 0x0000000000258919 */ /* 0x002e620000008800 */
[----:B------:R-:W-:Y:S01]  /*a1b0*/  @!P0 MOV R36, 0x400 ;  /* 0x0000040000248802 */ /* 0x000fe20000000f00 */
[----:B------:R-:W-:Y:S01]  /*a1c0*/  @!P0 IMAD.IADD R38, R38, 0x1, R119 ;  /* 0x0000000126268824 */ /* 0x000fe200078e0277 */
[----:B------:R-:W-:Y:S01]  /*a1d0*/  BAR.SYNC.DEFER_BLOCKING 0x0 ;  /* 0x0000000000007b1d */ /* 0x000fe20000010000 */
[----:B------:R-:W-:Y:S01]  /*a1e0*/  IMAD.MOV.U32 R80, RZ, RZ, RZ ;  /* 0x000000ffff507224 */ /* 0x000fe200078e00ff */
[----:B------:R-:W-:Y:S02]  /*a1f0*/  @!P0 MOV R80, R40 ;  /* 0x0000002800508202 */ /* 0x000fe40000000f00 */
[----:B------:R-:W-:Y:S02]  /*a200*/  PLOP3.LUT P2, PT, PT, PT, UP1, 0x40, 0x0 ;  /* 0x000000000000781c */ /* 0x000fe40003f4e818 */
[----:B------:R-:W-:Y:S01]  /*a210*/  BSSY B0, `(.L_x_801) ;  /* 0x0000068000007945 */ /* 0x000fe20003800000 */
[----:B-1----:R-:W-:-:S02]  /*a220*/  @!P0 LEA R119, R37, R36, 0x18 ;  /* 0x0000002425778211 */ /* 0x002fc400078ec0ff */
[----:B------:R-:W-:Y:S02]  /*a230*/  CS2R R36, SRZ ;  /* 0x0000000000247805 */ /* 0x000fe4000001ff00 */
[----:B------:R-:W-:Y:S02]  /*a240*/  @!P0 LEA R82, R38, R119, 0x3 ;  /* 0x0000007726528211 */ /* 0x000fe400078e18ff */
[----:B------:R-:W1:Y:S04]  /*a250*/  SHFL.DOWN PT, R119, R80, 0x4, 0x1f ;  /* 0x08801f0050777f89 */ /* 0x000e6800000e0000 */
[----:B------:R2:W0:Y:S01]  /*a260*/  @!P0 LDS.64 R36, [R82] ;  /* 0x0000000052248984 */ /* 0x0004220000000a00 */
[----:B------:R-:W-:Y:S02]  /*a270*/  LOP3.LUT P0, RZ, R39, 0x1f, R28, 0xf8, !PT ;  /* 0x0000001f27ff7812 */ /* 0x000fe4000780f81c */
[----:B--2---:R-:W-:Y:S01]  /*a280*/  I2FP.F32.S32 R82, R80 ;  /* 0x0000005000527245 */ /* 0x004fe20000201400 */
[----:B-1----:R-:W-:Y:S01]  /*a290*/  IMAD.IADD R86, R119, 0x1, R80 ;  /* 0x0000000177567824 */ /* 0x002fe200078e0250 */
[----:B------:R-:W-:-:S04]  /*a2a0*/  I2FP.F32.S32 R90, R119 ;  /* 0x00000077005a7245 */ /* 0x000fc80000201400 */
[----:B------:R-:W-:Y:S01]  /*a2b0*/  I2FP.F32.S32 R38, R86 ;  /* 0x0000005600267245 */ /* 0x000fe20000201400 */
[----:B------:R-:W1:Y:S03]  /*a2c0*/  SHFL.DOWN PT, R123, R86, 0x2, 0x1f ;  /* 0x08401f00567b7f89 */ /* 0x000e6600000e0000 */
[----:B------:R-:W2:Y:S01]  /*a2d0*/  MUFU.RCP R88, R38 ;  /* 0x0000002600587308 */ /* 0x000ea20000001000 */
[----:B0-----:R-:W0:Y:S04]  /*a2e0*/  SHFL.DOWN PT, R121, R36, 0x4, 0x1f ;  /* 0x08801f0024797f89 */ /* 0x001e2800000e0000 */
[----:B------:R-:W3:Y:S01]  /*a2f0*/  SHFL.DOWN PT, R84, R37, 0x4, 0x1f ;  /* 0x08801f0025547f89 */ /* 0x000ee200000e0000 */
[----:B-1----:R-:W-:-:S02]  /*a300*/  IADD3 R86, R86, R123, RZ ;  /* 0x0000007b56567210 */ /* 0x002fc40007ffe0ff */
[----:B------:R-:W-:-:S03]  /*a310*/  I2FP.F32.S32 R123, R123 ;  /* 0x0000007b007b7245 */ /* 0x000fc60000201400 */
[----:B------:R-:W1:Y:S01]  /*a320*/  SHFL.DOWN PT, R125, R86, 0x1, 0x1f ;  /* 0x08201f00567d7f89 */ /* 0x000e6200000e0000 */
[C---:B0-----:R-:W-:Y:S01]  /*a330*/  FMUL.FTZ R119, R121.reuse, R90 ;  /* 0x0000005a79777220 */ /* 0x041fe20000410000 */
[----:B------:R-:W-:-:S03]  /*a340*/  FADD.FTZ R121, -R121, R36 ;  /* 0x0000002479797221 */ /* 0x000fc60000010100 */
[----:B------:R-:W-:Y:S01]  /*a350*/  FFMA.FTZ R119, R82, R36, R119 ;  /* 0x0000002452777223 */ /* 0x000fe20000010077 */
[----:B------:R-:W-:Y:S01]  /*a360*/  FMUL.FTZ R121, R121, R121 ;  /* 0x0000007979797220 */ /* 0x000fe20000410000 */
[----:B---3--:R-:W-:Y:S02]  /*a370*/  FADD.FTZ R37, R84, R37 ;  /* 0x0000002554257221 */ /* 0x008fe40000010000 */
[----:B--2---:R-:W-:Y:S01]  /*a380*/  FMUL.FTZ R119, R88, R119 ;  /* 0x0000007758777220 */ /* 0x004fe20000410000 */
[----:B------:R-:W-:Y:S01]  /*a390*/  FMUL.FTZ R121, R121, R82 ;  /* 0x0000005279797220 */ /* 0x000fe20000410000 */
[----:B------:R-:W-:-:S03]  /*a3a0*/  I2FP.F32.S32 R82, R86 ;  /* 0x0000005600527245 */ /* 0x000fc60000201400 */
[----:B------:R-:W0:Y:S01]  /*a3b0*/  SHFL.DOWN PT, R36, R119, 0x2, 0x1f ;  /* 0x08401f0077247f89 */ /* 0x000e2200000e0000 */
[----:B------:R-:W-:Y:S01]  /*a3c0*/  FMUL.FTZ R121, R121, R90 ;  /* 0x0000005a79797220 */ /* 0x000fe20000410000 */
[----:B------:R-:W2:Y:S01]  /*a3d0*/  MUFU.RCP R84, R82 ;  /* 0x0000005200547308 */ /* 0x000ea20000001000 */
[----:B-1----:R-:W-:Y:S01]  /*a3e0*/  IMAD.IADD R86, R86, 0x1, R125 ;  /* 0x0000000156567824 */ /* 0x002fe200078e027d */
[----:B------:R-:W-:Y:S01]  /*a3f0*/  I2FP.F32.S32 R125, R125 ;  /* 0x0000007d007d7245 */ /* 0x000fe20000201400 */
[----:B------:R-:W-:-:S03]  /*a400*/  FFMA.FTZ R37, R88, R121, R37 ;  /* 0x0000007958257223 */ /* 0x000fc60000010025 */
[----:B------:R-:W-:Y:S02]  /*a410*/  I2FP.F32.S32 R86, R86 ;  /* 0x0000005600567245 */ /* 0x000fe40000201400 */
[----:B------:R-:W1:Y:S04]  /*a420*/  SHFL.DOWN PT, R80, R37, 0x2, 0x1f ;  /* 0x08401f0025507f89 */ /* 0x000e6800000e0000 */
[----:B------:R-:W3:Y:S01]  /*a430*/  MUFU.RCP R86, R86 ;  /* 0x0000005600567308 */ /* 0x000ee20000001000 */
[----:B0-----:R-:W-:Y:S01]  /*a440*/  FMUL.FTZ R121, R36, R123 ;  /* 0x0000007b24797220 */ /* 0x001fe20000410000 */
[----:B------:R-:W-:-:S03]  /*a450*/  FADD.FTZ R36, R119, -R36 ;  /* 0x8000002477247221 */ /* 0x000fc60000010000 */
[----:B------:R-:W-:Y:S01]  /*a460*/  FFMA.FTZ R121, R38, R119, R121 ;  /* 0x0000007726797223 */ /* 0x000fe20000010079 */
[----:B------:R-:W-:-:S03]  /*a470*/  FMUL.FTZ R119, R36, R36 ;  /* 0x0000002424777220 */ /* 0x000fc60000410000 */
[----:B--2---:R-:W-:Y:S01]  /*a480*/  FMUL.FTZ R121, R84, R121 ;  /* 0x0000007954797220 */ /* 0x004fe20000410000 */
[----:B------:R-:W-:Y:S01]  /*a490*/  FMUL.FTZ R119, R38, R119 ;  /* 0x0000007726777220 */ /* 0x000fe20000410000 */
[----:B-1----:R-:W-:-:S03]  /*a4a0*/  FADD.FTZ R37, R37, R80 ;  /* 0x0000005025257221 */ /* 0x002fc60000010000 */
[----:B------:R-:W0:Y:S01]  /*a4b0*/  SHFL.DOWN PT, R36, R121, 0x1, 0x1f ;  /* 0x08201f0079247f89 */ /* 0x000e2200000e0000 */
[----:B------:R-:W-:-:S04]  /*a4c0*/  FMUL.FTZ R119, R119, R123 ;  /* 0x0000007b77777220 */ /* 0x000fc80000410000 */
[----:B------:R-:W-:Y:S02]  /*a4d0*/  FFMA.FTZ R37, R84, R119, R37 ;  /* 0x0000007754257223 */ /* 0x000fe40000010025 */
[----:B------:R-:W1:Y:S03]  /*a4e0*/  LDC R84, c[0x0][0x2d8] ;  /* 0x0000b600ff547b82 */ /* 0x000e660000000800 */
[----:B------:R-:W2:Y:S01]  /*a4f0*/  SHFL.DOWN PT, R38, R37, 0x1, 0x1f ;  /* 0x08201f0025267f89 */ /* 0x000ea200000e0000 */
[----:B0-----:R-:W-:Y:S01]  /*a500*/  FADD.FTZ R80, R121, -R36 ;  /* 0x8000002479507221 */ /* 0x001fe20000010000 */
[----:B------:R-:W-:-:S03]  /*a510*/  FMUL.FTZ R123, R36, R125 ;  /* 0x0000007d247b7220 */ /* 0x000fc60000410000 */
[----:B------:R-:W-:Y:S01]  /*a520*/  FMUL.FTZ R119, R80, R80 ;  /* 0x0000005050777220 */ /* 0x000fe20000410000 */
[----:B------:R-:W-:-:S03]  /*a530*/  FFMA.FTZ R123, R82, R121, R123 ;  /* 0x00000079527b7223 */ /* 0x000fc6000001007b */
[----:B------:R-:W-:Y:S01]  /*a540*/  FMUL.FTZ R82, R82, R119 ;  /* 0x0000007752527220 */ /* 0x000fe20000410000 */
[----:B---3--:R-:W-:Y:S01]  /*a550*/  FMUL.FTZ R123, R86, R123 ;  /* 0x0000007b567b7220 */ /* 0x008fe20000410000 */
[----:B--2---:R-:W-:Y:S02]  /*a560*/  FADD.FTZ R119, R37, R38 ;  /* 0x0000002625777221 */ /* 0x004fe40000010000 */
[----:B------:R-:W-:Y:S01]  /*a570*/  FMUL.FTZ R82, R82, R125 ;  /* 0x0000007d52527220 */ /* 0x000fe20000410000 */
[----:B------:R-:W0:Y:S02]  /*a580*/  @!P0 LDC.64 R38, c[0x0][0x250] ;  /* 0x00009400ff268b82 */ /* 0x000e240000000a00 */
[----:B------:R-:W2:Y:S01]  /*a590*/  SHFL.IDX PT, R123, R123, RZ, 0x1f ;  /* 0x00001fff7b7b7589 */ /* 0x000ea200000e0000 */
[----:B------:R-:W-:-:S05]  /*a5a0*/  FFMA.FTZ R82, R86, R82, R119 ;  /* 0x0000005256527223 */ /* 0x000fca0000010077 */
[----:B------:R-:W1:Y:S01]  /*a5b0*/  SHFL.IDX PT, R121, R82, RZ, 0x1f ;  /* 0x00001fff52797589 */ /* 0x000e6200000e0000 */
[----:B------:R-:W3:Y:S01]  /*a5c0*/  @!P0 LDC.64 R36, c[0x0][0x258] ;  /* 0x00009600ff248b82 */ /* 0x000ee20000000a00 */
[----:B0-----:R-:W-:-:S04]  /*a5d0*/  @!P0 IMAD.WIDE R38, R23, 0x4, R38 ;  /* 0x0000000417268825 */ /* 0x001fc800078e0226 */
[----:B--2---:R-:W-:Y:S01]  /*a5e0*/  FMUL.FTZ R80, R123, R123 ;  /* 0x0000007b7b507220 */ /* 0x004fe20000410000 */
[----:B------:R0:W-:Y:S04]  /*a5f0*/  @!P0 STG.E desc[UR4][R38.64], R123 ;  /* 0x0000007b26008986 */ /* 0x0001e8000c101904 */
[----:B------:R-:W-:Y:S01]  /*a600*/  FSEL R119, R80, RZ, !P2 ;  /* 0x000000ff50777208 */ /* 0x000fe20005000000 */
[----:B-1----:R-:W-:Y:S01]  /*a610*/  FFMA.FTZ R80, R121, UR16, R84 ;  /* 0x0000001079507c23 */ /* 0x002fe20008010054 */
[----:B---3--:R-:W-:Y:S01]  /*a620*/  @!P0 IMAD.WIDE R36, R23, 0x4, R36 ;  /* 0x0000000417248825 */ /* 0x008fe200078e0224 */
[----:B------:R-:W-:-:S03]  /*a630*/  PLOP3.LUT P2, PT, PT, PT, UP1, 0x40, 0x0 ;  /* 0x000000000000781c */ /* 0x000fc60003f4e818 */
[----:B------:R-:W-:Y:S01]  /*a640*/  FADD.FTZ R119, R80, R119 ;  /* 0x0000007750777221 */ /* 0x000fe20000010000 */
[----:B------:R-:W-:-:S03]  /*a650*/  FSEL R80, R123, RZ, P2 ;  /* 0x000000ff7b507208 */ /* 0x000fc60001000000 */
        /* <DEDUP_REMOVED lines=35> */
.L_x_802:
[----:B------:R-:W-:Y:S05]  /*a890*/  BSYNC B0 ;  /* 0x0000000000007941 */ /* 0x000fea0003800000 */
.L_x_801:
[----:B------:R-:W-:Y:S01]  /*a8a0*/  ISETP.NE.AND P0, PT, R0, RZ, PT ;  /* 0x000000ff0000720c */ /* 0x000fe20003f05270 */
        /* <DEDUP_REMOVED lines=34> */
.L_x_804:
[----:B------:R-:W-:Y:S05]  /*aad0*/  BSYNC B0 ;  /* 0x0000000000007941 */ /* 0x000fea0003800000 */
.L_x_803:
[----:B------:R-:W-:Y:S01]  /*aae0*/  ISETP.NE.AND P0, PT, R29, RZ, PT ;  /* 0x000000ff1d00720c */ /* 0x000fe20003f05270 */
        /* <DEDUP_REMOVED lines=33> */
.L_x_806:
[----:B------:R-:W-:Y:S05]  /*ad00*/  BSYNC B0 ;  /* 0x0000000000007941 */ /* 0x000fea0003800000 */
.L_x_805:
[----:B------:R-:W-:Y:S02]  /*ad10*/  IADD3 R23, R23, UR18, RZ ;  /* 0x0000001217177c10 */ /* 0x000fe4000fffe0ff */
[----:B------:R-:W-:Y:S02]  /*ad20*/  SEL R80, RZ, 0x1, P1 ;  /* 0x00000001ff507807 */ /* 0x000fe40000800000 */
[----:B------:R-:W-:-:S13]  /*ad30*/  ISETP.GE.AND P0, PT, R23, UR19, PT ;  /* 0x0000001317007c0c */ /* 0x000fda000bf06270 */
[----:B------:R-:W-:Y:S05]  /*ad40*/  @!P0 BRA `(.L_x_807) ;  /* 0xffffff6000908947 */ /* 0x000fea000383ffff */
[----:B------:R-:W-:Y:S05]  /*ad50*/  EXIT ;  /* 0x000000000000794d */ /* 0x000fea0003800000 */
.L_x_800:
[----:B------:R-:W-:Y:S01]  /*ad60*/  HFMA2.MMA R94, -RZ, RZ, 0, 5.9604644775390625e-08 ;  /* 0x00000001ff5e7435 */ /* 0x000fe200000001ff */
[----:B------:R-:W-:Y:S01]  /*ad70*/  IMAD.MOV.U32 R123, RZ, RZ, R82 ;  /* 0x000000ffff7b7224 */ /* 0x000fe200078e0052 */
[----:B------:R-:W-:Y:S01]  /*ad80*/  MOV R90, 0xffffffff ;  /* 0xffffffff005a7802 */ /* 0x000fe20000000f00 */
[----:B------:R-:W-:-:S08]  /*ad90*/  IMAD.MOV.U32 R125, RZ, RZ, 0x1f ;  /* 0x0000001fff7d7424 */ /* 0x000fd000078e00ff */
[----:B------:R-:W-:Y:S05]  /*ada0*/  WARPSYNC.COLLECTIVE R90, `(.L_x_808) ;  /* 0x000000005a087348 */ /* 0x000fea0003c00000 */
[----:B------:R0:W1:Y:S02]  /*adb0*/  SHFL.BFLY P4, R92, R123, R94, R125 ;  /* 0x0c00005e7b5c7389 */ /* 0x000064000008007d */
[----:B01----:R-:W-:Y:S01]  /*adc0*/  ENDCOLLECTIVE ;  /* 0x000000000000791b */ /* 0x003fe20003800000 */
.L_x_808:
[----:B------:R-:W-:Y:S02]  /*add0*/  IMAD.MOV.U32 R94, RZ, RZ, 0x2 ;  /* 0x00000002ff5e7424 */ /* 0x000fe400078e00ff */
[----:B------:R-:W-:-:S04]  /*ade0*/  IMAD.MOV.U32 R37, RZ, RZ, R92 ;  /* 0x000000ffff257224 */ /* 0x000fc800078e005c */
[----:B------:R-:W-:-:S05]  /*adf0*/  FADD.FTZ R80, R82, R37 ;  /* 0x0000002552507221 */ /* 0x000fca0000010000 */
[----:B------:R-:W-:-:S07]  /*ae00*/  MOV R123, R80 ;  /* 0x00000050007b7202 */ /* 0x000fce0000000f00 */
[----:B------:R-:W-:Y:S05]  /*ae10*/  WARPSYNC.COLLECTIVE R90, `(.L_x_809) ;  /* 0x000000005a087348 */ /* 0x000fea0003c00000 */
[----:B------:R0:W1:Y:S02]  /*ae20*/  SHFL.BFLY P4, R92, R123, R94, R125 ;  /* 0x0c00005e7b5c7389 */ /* 0x000064000008007d */
[----:B01----:R-:W-:Y:S01]  /*ae30*/  ENDCOLLECTIVE ;  /* 0x000000000000791b */ /* 0x003fe20003800000 */
.L_x_809:
[----:B------:R-:W-:Y:S01]  /*ae40*/  HFMA2.MMA R94, -RZ, RZ, 0, 2.384185791015625e-07 ;  /* 0x00000004ff5e7435 */ /* 0x000fe200000001ff */
[----:B------:R-:W-:-:S05]  /*ae50*/  MOV R37, R92 ;  /* 0x0000005c00257202 */ /* 0x000fca0000000f00 */
[----:B------:R-:W-:-:S04]  /*ae60*/  FADD.FTZ R84, R80, R37 ;  /* 0x0000002550547221 */ /* 0x000fc80000010000 */
[----:B------:R-:W-:-:S07]  /*ae70*/  IMAD.MOV.U32 R123, RZ, RZ, R84 ;  /* 0x000000ffff7b7224 */ /* 0x000fce00078e0054 */
[----:B------:R-:W-:Y:S05]  /*ae80*/  WARPSYNC.COLLECTIVE R90, `(.L_x_810) ;  /* 0x000000005a087348 */ /* 0x000fea0003c00000 */
[----:B------:R0:W1:Y:S02]  /*ae90*/  SHFL.BFLY P4, R92, R123, R94, R125 ;  /* 0x0c00005e7b5c7389 */ /* 0x000064000008007d */
[----:B01----:R-:W-:Y:S01]  /*aea0*/  ENDCOLLECTIVE ;  /* 0x000000000000791b */ /* 0x003fe20003800000 */
.L_x_810:
[----:B------:R-:W-:Y:S02]  /*aeb0*/  IMAD.MOV.U32 R94, RZ, RZ, 0x8 ;  /* 0x00000008ff5e7424 */ /* 0x000fe400078e00ff */
[----:B------:R-:W-:-:S04]  /*aec0*/  IMAD.MOV.U32 R37, RZ, RZ, R92 ;  /* 0x000000ffff257224 */ /* 0x000fc800078e005c */
[----:B------:R-:W-:-:S05]  /*aed0*/  FADD.FTZ R86, R84, R37 ;  /* 0x0000002554567221 */ /* 0x000fca0000010000 */
[----:B------:R-:W-:-:S07]  /*aee0*/  MOV R123, R86 ;  /* 0x00000056007b7202 */ /* 0x000fce0000000f00 */
[----:B------:R-:W-:Y:S05]  /*aef0*/  WARPSYNC.COLLECTIVE R90, `(.L_x_811) ;  /* 0x000000005a087348 */ /* 0x000fea0003c00000 */
[----:B------:R0:W1:Y:S02]  /*af00*/  SHFL.BFLY P4, R92, R123, R94, R125 ;  /* 0x0c00005e7b5c7389 */ /* 0x000064000008007d */
[----:B01----:R-:W-:Y:S01]  /*af10*/  ENDCOLLECTIVE ;  /* 0x000000000000791b */ /* 0x003fe20003800000 */
.L_x_811:
[----:B------:R-:W-:Y:S01]  /*af20*/  HFMA2.MMA R94, -RZ, RZ, 0, 9.5367431640625e-07 ;  /* 0x00000010ff5e7435 */ /* 0x000fe200000001ff */
[----:B------:R-:W-:-:S05]  /*af30*/  MOV R37, R92 ;  /* 0x0000005c00257202 */ /* 0x000fca0000000f00 */
[----:B------:R-:W-:-:S04]  /*af40*/  FADD.FTZ R88, R86, R37 ;  /* 0x0000002556587221 */ /* 0x000fc80000010000 */
[----:B------:R-:W-:-:S07]  /*af50*/  IMAD.MOV.U32 R123, RZ, RZ, R88 ;  /* 0x000000ffff7b7224 */ /* 0x000fce00078e0058 */
[----:B------:R-:W-:Y:S05]  /*af60*/  WARPSYNC.COLLECTIVE R90, `(.L_x_812) ;  /* 0x000000005a087348 */ /* 0x000fea0003c00000 */
[----:B------:R0:W1:Y:S02]  /*af70*/  SHFL.BFLY P4, R92, R123, R94, R125 ;  /* 0x0c00005e7b5c7389 */ /* 0x000064000008007d */
[----:B01----:R-:W-:Y:S01]  /*af80*/  ENDCOLLECTIVE ;  /* 0x000000000000791b */ /* 0x003fe20003800000 */
.L_x_812:
[----:B------:R-:W-:Y:S02]  /*af90*/  IMAD.MOV.U32 R94, RZ, RZ, 0x1 ;  /* 0x00000001ff5e7424 */ /* 0x000fe400078e00ff */
[----:B------:R-:W-:-:S04]  /*afa0*/  IMAD.MOV.U32 R37, RZ, RZ, R92 ;  /* 0x000000ffff257224 */ /* 0x000fc800078e005c */
        /* <DEDUP_REMOVED lines=55> */
.L_x_813:
[----:B------:R-:W-:Y:S01]  /*b320*/  HFMA2.MMA R94, -RZ, RZ, 0, 1.1920928955078125e-07 ;  /* 0x00000002ff5e7435 */ /* 0x000fe200000001ff */
[----:B------:R-:W-:-:S05]  /*b330*/  MOV R80, R92 ;  /* 0x0000005c00507202 */ /* 0x000fca0000000f00 */
[----:B------:R-:W-:-:S04]  /*b340*/  FADD.FTZ R80, R37, R80 ;  /* 0x0000005025507221 */ /* 0x000fc80000010000 */
[----:B------:R-:W-:-:S07]  /*b350*/  IMAD.MOV.U32 R123, RZ, RZ, R80 ;  /* 0x000000ffff7b7224 */ /* 0x000fce00078e0050 */
[----:B------:R-:W-:Y:S05]  /*b360*/  WARPSYNC.COLLECTIVE R90, `(.L_x_814) ;  /* 0x000000005a087348 */ /* 0x000fea0003c00000 */
[----:B------:R0:W1:Y:S02]  /*b370*/  SHFL.BFLY P4, R92, R123, R94, R125 ;  /* 0x0c00005e7b5c7389 */ /* 0x000064000008007d */
[----:B01----:R-:W-:Y:S01]  /*b380*/  ENDCOLLECTIVE ;  /* 0x000000000000791b */ /* 0x003fe20003800000 */
.L_x_814:
[----:B------:R-:W-:Y:S02]  /*b390*/  IMAD.MOV.U32 R94, RZ, RZ, 0x4 ;  /* 0x00000004ff5e7424 */ /* 0x000fe400078e00ff */
[----:B------:R-:W-:-:S04]  /*b3a0*/  IMAD.MOV.U32 R119, RZ, RZ, R92 ;  /* 0x000000ffff777224 */ /* 0x000fc800078e005c */
[----:B------:R-:W-:-:S05]  /*b3b0*/  FADD.FTZ R119, R80, R119 ;  /* 0x0000007750777221 */ /* 0x000fca0000010000 */
[----:B------:R-:W-:-:S07]  /*b3c0*/  MOV R123, R119 ;  /* 0x00000077007b7202 */ /* 0x000fce0000000f00 */
[----:B------:R-:W-:Y:S05]  /*b3d0*/  WARPSYNC.COLLECTIVE R90, `(.L_x_815) ;  /* 0x000000005a087348 */ /* 0x000fea0003c00000 */
[----:B------:R0:W1:Y:S02]  /*b3e0*/  SHFL.BFLY P4, R92, R123, R94, R125 ;  /* 0x0c00005e7b5c7389 */ /* 0x000064000008007d */
[----:B01----:R-:W-:Y:S01]  /*b3f0*/  ENDCOLLECTIVE ;  /* 0x000000000000791b */ /* 0x003fe20003800000 */
.L_x_815:
[----:B------:R-:W-:Y:S01]  /*b400*/  HFMA2.MMA R94, -RZ, RZ, 0, 4.76837158203125e-07 ;  /* 0x00000008ff5e7435 */ /* 0x000fe200000001ff */
[----:B------:R-:W-:-:S05]  /*b410*/  MOV R82, R92 ;  /* 0x0000005c00527202 */ /* 0x000fca0000000f00 */
[----:B------:R-:W-:-:S04]  /*b420*/  FADD.FTZ R82, R119, R82 ;  /* 0x0000005277527221 */ /* 0x000fc80000010000 */
[----:B------:R-:W-:-:S07]  /*b430*/  IMAD.MOV.U32 R123, RZ, RZ, R82 ;  /* 0x000000ffff7b7224 */ /* 0x000fce00078e0052 */
[----:B------:R-:W-:Y:S05]  /*b440*/  WARPSYNC.COLLECTIVE R90, `(.L_x_816) ;  /* 0x000000005a087348 */ /* 0x000fea0003c00000 */
[----:B------:R0:W1:Y:S02]  /*b450*/  SHFL.BFLY P4, R92, R123, R94, R125 ;  /* 0x0c00005e7b5c7389 */ /* 0x000064000008007d */
[----:B01----:R-:W-:Y:S01]  /*b460*/  ENDCOLLECTIVE ;  /* 0x000000000000791b */ /* 0x003fe20003800000 */
.L_x_816:
[----:B------:R-:W-:Y:S02]  /*b470*/  IMAD.MOV.U32 R94, RZ, RZ, 0x10 ;  /* 0x00000010ff5e7424 */ /* 0x000fe400078e00ff */
[----:B------:R-:W-:-:S04]  /*b480*/  IMAD.MOV.U32 R121, RZ, RZ, R92 ;  /* 0x000000ffff797224 */ /* 0x000fc800078e005c */
[----:B------:R-:W-:-:S05]  /*b490*/  FADD.FTZ R121, R82, R121 ;  /* 0x0000007952797221 */ /* 0x000fca0000010000 */
[----:B------:R-:W-:-:S07]  /*b4a0*/  MOV R123, R121 ;  /* 0x00000079007b7202 */ /* 0x000fce0000000f00 */
[----:B------:R-:W-:Y:S05]  /*b4b0*/  WARPSYNC.COLLECTIVE R90, `(.L_x_817) ;  /* 0x000000005a087348 */ /* 0x000fea0003c00000 */
[----:B------:R0:W1:Y:S02]  /*b4c0*/  SHFL.BFLY P4, R92, R123, R94, R125 ;  /* 0x0c00005e7b5c7389 */ /* 0x000064000008007d */
[----:B01----:R-:W-:Y:S01]  /*b4d0*/  ENDCOLLECTIVE ;  /* 0x000000000000791b */ /* 0x003fe20003800000 */
.L_x_817:
[----:B------:R-:W-:Y:S01]  /*b4e0*/  MOV R84, R92 ;  /* 0x0000005c00547202 */ /* 0x000fe20000000f00 */
[----:B------:R-:W-:Y:S06]  /*b4f0*/  BRA `(.L_x_818) ;  /* 0xffffffe800fc7947 */ /* 0x000fec000383ffff */
.L_x_819:
        /* <DEDUP_REMOVED lines=16> */
.L_x_23216:


//--------------------- .text._ZN10layer_norm13ln_fwd_kernelINS_13Kernel_traitsI13__nv_bfloat16S2_S2_S2_fjLj6144ELj1ELj1ELj8ELj16ENS_18Kernel_traits_baseILj6144ES2_S2_S2_S2_fjLj256EEEEELb1ELb0ELb0ELb1EEEvNS_9FwdParamsE --------------------------
	.section	.text._ZN10layer_norm13ln_fwd_kernelINS_13Kernel_traitsI13__nv_bfloat16S2_S2_S2_fjLj6144ELj1ELj1ELj8ELj16ENS_18Kernel_traits_baseILj6144ES2_S2_S2_S2_fjLj256EEEEELb1ELb0ELb0ELb1EEEvNS_9FwdParamsE,"ax",@progbits
	.align	128
        .global         _ZN10layer_norm13ln_fwd_kernelINS_13Kernel_traitsI13__nv_bfloat16S2_S2_S2_fjLj6144ELj1ELj1ELj8ELj16ENS_18Kernel_traits_baseILj6144ES2_S2_S2_S2_fjLj256EEEEELb1ELb0ELb0ELb1EEEvNS_9FwdParamsE
        .type           _ZN10layer_norm13ln_fwd_kernelINS_13Kernel_traitsI13__nv_bfloat16S2_S2_S2_fjLj6144ELj1ELj1ELj8ELj16ENS_18Kernel_traits_baseILj6144ES2_S2_S2_S2_fjLj256EEEEELb1ELb0ELb0ELb1EEEvNS_9FwdParamsE,@function
        .size           _ZN10layer_norm13ln_fwd_kernelINS_13Kernel_traitsI13__nv_bfloat16S2_S2_S2_fjLj6144ELj1ELj1ELj8ELj16ENS_18Kernel_traits_baseILj6144ES2_S2_S2_S2_fjLj256EEEEELb1ELb0ELb0ELb1EEEvNS_9FwdParamsE,(.L_x_23217 - _ZN10layer_norm13ln_fwd_kernelINS_13Kernel_traitsI13__nv_bfloat16S2_S2_S2_fjLj6144ELj1ELj1ELj8ELj16ENS_18Kernel_traits_baseILj6144ES2_S2_S2_S2_fjLj256EEEEELb1ELb0ELb0ELb1EEEvNS_9FwdParamsE)
        .other          _ZN10layer_norm13ln_fwd_kernelINS_13Kernel_traitsI13__nv_bfloat16S2_S2_S2_fjLj6144ELj1ELj1ELj8ELj16ENS_18Kernel_traits_baseILj6144ES2_S2_S2_S2_fjLj256EEEEELb1ELb0ELb0ELb1EEEvNS_9FwdParamsE,@"STO_CUDA_ENTRY STV_DEFAULT"
_ZN10layer_norm13ln_fwd_kernelINS_13Kernel_traitsI13__nv_bfloat16S2_S2_S2_fjLj6144ELj1ELj1ELj8ELj16ENS_18Kernel_traits_baseILj6144ES2_S2_S2_S2_fjLj256EEEEELb1ELb0ELb0ELb1EEEvNS_9FwdParamsE:
.text._ZN10layer_norm13ln_fwd_kernelINS_13Kernel_traitsI13__nv_bfloat16S2_S2_S2_fjLj6144ELj1ELj1ELj8ELj16ENS_18Kernel_traits_baseILj6144ES2_S2_S2_S2_fjLj256EEEEELb1ELb0ELb0ELb1EEEvNS_9FwdParamsE:
[----:B------:R-:W-:Y:S08]  /*0000*/  LDC R1, c[0x0][0x28] ;  /* 0x00000a00ff017b82 */ /* 0x000ff00000000800 */
[----:B------:R-:W0:Y:S01]  /*0010*/  LDC R94, c[0x0][0x2e8] ;  /* 0x0000ba00ff5e7b82 */ /* 0x000e220000000800 */
[----:B------:R-:W-:Y:S01]  /*0020*/  ULDC.U8 UR4, c[0x0][0x2f4] ;  /* 0x0000bd0000047ab9 */ /* 0x000fe20000000000 */
[----:B------:R-:W-:Y:S01]  /*0030*/  ULDC.64 UR6, c[0x0][0x2e0] ;  /* 0x0000b80000067ab9 */ /* 0x000fe20000000a00 */
[----:B------:R-:W-:Y:S01]  /*0040*/  ISETP.NE.AND P0, PT, RZ, UR4, PT ;  /* 0x00000004ff007c0c */ /* 0x000fe2000bf05270 */
[----:B------:R-:W-:Y:S01]  /*0050*/  ULDC.64 UR4, c[0x0][0x208] ;  /* 0x0000820000047ab9 */ /* 0x000fe20000000a00 */
[----:B------:R-:W-:-:S03]  /*0060*/  IMAD.U32 R8, RZ, RZ, UR6 ;  /* 0x00000006ff087e24 */ /* 0x000fc6000f8e00ff */
[----:B------:R-:W1:Y:S01]  /*0070*/  LDC R95, c[0x0][0x2ec] ;  /* 0x0000bb00ff5f7b82 */ /* 0x000e620000000800 */
[----:B------:R-:W-:Y:S01]  /*0080*/  IMAD.U32 R9, RZ, RZ, UR7 ;  /* 0x00000007ff097e24 */ /* 0x000fe2000f8e00ff */
[----:B------:R-:W2:Y:S01]  /*0090*/  S2R R70, SR_TID.X ;  /* 0x0000000000467919 */ /* 0x000ea20000002100 */
[----:B------:R-:W-:-:S05]  /*00a0*/  ULDC.64 UR10, c[0x0][0x2c8] ;  /* 0x0000b200000a7ab9 */ /* 0x000fca0000000a00 */
[----:B------:R-:W3:Y:S01]  /*00b0*/  @P0 LDG.E.64 R2, desc[UR4][R8.64] ;  /* 0x0000000408020981 */ /* 0x000ee2000c1e1b00 */
[----:B------:R-:W4:Y:S01]  /*00c0*/  @P0 LDC R11, c[0x0][0x2f0] ;  /* 0x0000bc00ff0b0b82 */ /* 0x000f220000000800 */
[----:B0-----:R-:W-:Y:S01]  /*00d0*/  @P0 MOV R4, R94 ;  /* 0x0000005e00040202 */ /* 0x001fe20000000f00 */
[----:B-1----:R-:W-:-:S06]  /*00e0*/  @P0 IMAD.MOV.U32 R5, RZ, RZ, R95 ;  /* 0x000000ffff050224 */ /* 0x002fcc00078e005f */
[----:B------:R-:W4:Y:S01]  /*00f0*/  @P0 LDG.E.64 R4, desc[UR4][R4.64] ;  /* 0x0000000404040981 */ /* 0x000f22000c1e1b00 */
[----:B------:R-:W2:Y:S08]  /*0100*/  S2UR UR8, SR_CTAID.X ;  /* 0x00000000000879c3 */ /* 0x000eb00000002500 */
[----:B------:R-:W2:Y:S02]  /*0110*/  LDC R7, c[0x0][RZ] ;  /* 0x00000000ff077b82 */ /* 0x000ea40000000800 */
[----:B--2---:R-:W-:-:S04]  /*0120*/  IMAD R44, R7, UR8, R70 ;  /* 0x00000008072c7c24 */ /* 0x004fc8000f8e0246 */
[----:B------:R-:W-:Y:S01]  /*0130*/  IMAD.WIDE.U32 R6, R44, -0x326172a9, RZ ;  /* 0xcd9e8d572c067825 */ /* 0x000fe200078e00ff */
[----:B---3--:R-:W-:Y:S02]  /*0140*/  @P0 R2UR UR6, R2 ;  /* 0x00000000020602ca */ /* 0x008fe400000e0000 */
[----:B------:R-:W-:Y:S02]  /*0150*/  @P0 R2UR UR7, R3 ;  /* 0x00000000030702ca */ /* 0x000fe400000e0000 */
[----:B----4-:R-:W-:-:S05]  /*0160*/  @P0 IADD3 R94, P1, R4, R11, RZ ;  /* 0x0000000b045e0210 */ /* 0x010fca0007f3e0ff */
[----:B------:R-:W-:-:S05]  /*0170*/  @P0 IMAD.X R95, RZ, RZ, R5, P1 ;  /* 0x000000ffff5f0224 */ /* 0x000fca00008e0605 */
[--C-:B------:R-:W-:Y:S02]  /*0180*/  SHF.R.U64 R2, R94, 0x2, R95.reuse ;  /* 0x000000025e027819 */ /* 0x100fe4000000125f */
        /* <DEDUP_REMOVED lines=15> */
[----:B------:R-:W-:Y:S01]  /*0280*/  UIADD3 UR23, UR7, 0x32370b8f, URZ ;  /* 0x32370b8f07177890 */ /* 0x000fe2000fffe03f */
[----:B------:R-:W-:Y:S02]  /*0290*/  SHF.L.U32 R3, R70, 0x4, RZ ;  /* 0x0000000446037819 */ /* 0x000fe400000006ff */
[----:B------:R-:W-:Y:S01]  /*02a0*/  LOP3.LUT R10, R5, UR21, R8, 0x96, !PT ;  /* 0x00000015050a7c12 */ /* 0x000fe2000f8e9608 */
[----:B------:R-:W-:Y:S01]  /*02b0*/  IMAD.WIDE.U32 R8, R9, -0x2daee0ad, RZ ;  /* 0xd2511f5309087825 */ /* 0x000fe200078e00ff */
[----:B------:R-:W-:Y:S02]  /*02c0*/  ISETP.NE.U32.AND P0, PT, RZ, UR10, PT ;  /* 0x0000000aff007c0c */ /* 0x000fe4000bf05070 */
[----:B------:R-:W-:Y:S02]  /*02d0*/  LOP3.LUT R3, R3, 0xff0, RZ, 0xc0, !PT ;  /* 0x00000ff003037812 */ /* 0x000fe400078ec0ff */
[----:B------:R-:W-:-:S02]  /*02e0*/  ISETP.NE.AND.EX P0, PT, RZ, UR11, PT, P0 ;  /* 0x0000000bff007c0c */ /* 0x000fc4000bf05300 */
[----:B------:R-:W-:Y:S02]  /*02f0*/  LOP3.LUT R12, R9, UR23, R4, 0x96, !PT ;  /* 0x00000017090c7c12 */ /* 0x000fe4000f8e9604 */
[----:B------:R-:W-:Y:S01]  /*0300*/  IADD3 R4, P1, R3, UR10, RZ ;  /* 0x0000000a03047c10 */ /* 0x000fe2000ff3e0ff */
[----:B------:R-:W-:Y:S01]  /*0310*/  UIADD3 UR22, UR6, -0x255992d5, URZ ;  /* 0xdaa66d2b06167890 */ /* 0x000fe2000fffe03f */
[----:B------:R-:W-:Y:S01]  /*0320*/  IMAD.WIDE.U32 R10, R10, -0x326172a9, RZ ;  /* 0xcd9e8d570a0a7825 */ /* 0x000fe200078e00ff */
[----:B------:R-:W-:Y:S02]  /*0330*/  UIADD3 UR24, UR6, 0x78dde6e4, URZ ;  /* 0x78dde6e406187890 */ /* 0x000fe4000fffe03f */
[----:B------:R-:W-:Y:S01]  /*0340*/  UIADD3 UR25, UR7, -0x126145ec, URZ ;  /* 0xed9eba1407197890 */ /* 0x000fe2000fffe03f */
[----:B------:R-:W-:Y:S01]  /*0350*/  IMAD.X R5, RZ, RZ, UR11, P1 ;  /* 0x0000000bff057e24 */ /* 0x000fe200088e06ff */
[----:B------:R-:W-:Y:S01]  /*0360*/  UIADD3 UR27, UR7, -0x56f99767, URZ ;  /* 0xa9066899071b7890 */ /* 0x000fe2000fffe03f */
[----:B------:R-:W-:Y:S01]  /*0370*/  IMAD.WIDE.U32 R12, R12, -0x326172a9, RZ ;  /* 0xcd9e8d570c0c7825 */ /* 0x000fe200078e00ff */
[----:B------:R-:W-:-:S02]  /*0380*/  UIADD3 UR26, UR6, 0x1715609d, URZ ;  /* 0x1715609d061a7890 */ /* 0x000fc4000fffe03f */
[----:B------:R0:W5:Y:S01]  /*0390*/  @P0 LDG.E.128 R16, desc[UR4][R4.64] ;  /* 0x0000000404100981 */ /* 0x000162000c1e1d00 */
[----:B------:R-:W-:Y:S02]  /*03a0*/  UIADD3 UR28, UR6, -0x4ab325aa, URZ ;  /* 0xb54cda56061c7890 */ /* 0x000fe4000fffe03f */
[----:B------:R-:W-:Y:S01]  /*03b0*/  UIADD3 UR29, UR7, 0x646e171e, URZ ;  /* 0x646e171e071d7890 */ /* 0x000fe2000fffe03f */
[----:B------:R0:W5:Y:S01]  /*03c0*/  @P0 LDG.E.128 R24, desc[UR4][R4.64+0x1000] ;  /* 0x0010000404180981 */ /* 0x000162000c1e1d00 */
[----:B------:R-:W-:Y:S01]  /*03d0*/  LEA.HI R69, R70, UR8, RZ, 0x18 ;  /* 0x0000000846457c11 */ /* 0x000fe2000f8fc0ff */
[----:B------:R-:W-:Y:S02]  /*03e0*/  ULDC UR10, c[0x0][0x214] ;  /* 0x00008500000a7ab9 */ /* 0x000fe40000000800 */
[----:B------:R0:W5:Y:S01]  /*03f0*/  @P0 LDG.E.128 R20, desc[UR4][R4.64+0x2000] ;  /* 0x0020000404140981 */ /* 0x000162000c1e1d00 */
[----:B------:R-:W-:Y:S01]  /*0400*/  LOP3.LUT R6, R11, UR22, R6, 0x96, !PT ;  /* 0x000000160b067c12 */ /* 0x000fe2000f8e9606 */
[----:B------:R-:W-:Y:S01]  /*0410*/  UIADD3 UR30, UR6, 0x5384540f, URZ ;  /* 0x5384540f061e7890 */ /* 0x000fe2000fffe03f */
[----:B------:R-:W-:Y:S01]  /*0420*/  LOP3.LUT R9, R13, UR24, R10, 0x96, !PT ;  /* 0x000000180d097c12 */ /* 0x000fe2000f8e960a */
[----:B------:R-:W-:-:S02]  /*0430*/  UIADD3 UR31, UR7, 0x1fd5c5a3, URZ ;  /* 0x1fd5c5a3071f7890 */ /* 0x000fc4000fffe03f */
[----:B------:R-:W-:Y:S01]  /*0440*/  IMAD.WIDE.U32 R6, R6, -0x2daee0ad, RZ ;  /* 0xd2511f5306067825 */ /* 0x000fe200078e00ff */
[----:B------:R-:W-:-:S04]  /*0450*/  ULDC.64 UR8, c[0x0][0x260] ;  /* 0x0000980000087ab9 */ /* 0x000fc80000000a00 */
        /* <DEDUP_REMOVED lines=9> */
[----:B------:R-:W-:Y:S01]  /*04f0*/  IMAD.WIDE.U32 R8, R9, -0x2daee0ad, RZ ;  /* 0xd2511f5309087825 */ /* 0x000fe200078e00ff */
[----:B------:R-:W-:-:S03]  /*0500*/  ISETP.GE.AND P1, PT, R69, UR10, PT ;  /* 0x0000000a45007c0c */ /* 0x000fc6000bf26270 */
[----:B------:R-:W-:Y:S01]  /*0510*/  IMAD.WIDE.U32 R10, R10, -0x326172a9, RZ ;  /* 0xcd9e8d570a0a7825 */ /* 0x000fe200078e00ff */
[----:B------:R-:W-:Y:S02]  /*0520*/  LOP3.LUT R34, R9, UR31, R6, 0x96, !PT ;  /* 0x0000001f09227c12 */ /* 0x000fe4000f8e9606 */
[----:B------:R-:W-:Y:S02]  /*0530*/  IADD3 R28, P2, R3, UR8, RZ ;  /* 0x00000008031c7c10 */ /* 0x000fe4000ff5e0ff */
[----:B------:R-:W-:Y:S01]  /*0540*/  LOP3.LUT R33, R11, UR30, R12, 0x96, !PT ;  /* 0x0000001e0b217c12 */ /* 0x000fe2000f8e960c */
[----:B------:R-:W-:Y:S01]  /*0550*/  UIADD3 UR32, UR6, -0xe443238, URZ ;  /* 0xf1bbcdc806207890 */ /* 0x000fe2000fffe03f */
[----:B------:R-:W-:Y:S01]  /*0560*/  IMAD.HI.U32 R7, R34, -0x326172a9, RZ ;  /* 0xcd9e8d5722077827 */ /* 0x000fe200078e00ff */
[----:B------:R-:W-:-:S03]  /*0570*/  UIADD3 UR33, UR7, -0x24c28bd8, URZ ;  /* 0xdb3d742807217890 */ /* 0x000fc6000fffe03f */
[----:B------:R-:W-:Y:S01]  /*0580*/  IMAD.HI.U32 R3, R33, -0x2daee0ad, RZ ;  /* 0xd2511f5321037827 */ /* 0x000fe200078e00ff */
[----:B------:R-:W-:-:S03]  /*0590*/  LOP3.LUT R80, R7, UR32, R10, 0x96, !PT ;  /* 0x0000002007507c12 */ /* 0x000fc6000f8e960a */
[----:B------:R-:W-:Y:S01]  /*05a0*/  IMAD.X R29, RZ, RZ, UR9, P2 ;  /* 0x00000009ff1d7e24 */ /* 0x000fe200090e06ff */
[----:B------:R-:W-:Y:S01]  /*05b0*/  LOP3.LUT R74, R3, UR33, R8, 0x96, !PT ;  /* 0x00000021034a7c12 */ /* 0x000fe2000f8e9608 */
[----:B0-----:R-:W-:Y:S06]  /*05c0*/  @P1 EXIT ;  /* 0x000000000000194d */ /* 0x001fec0003800000 */
        /* <DEDUP_REMOVED lines=9> */
[C---:B------:R-:W-:Y:S01]  /*0660*/  PRMT R3, R16.reuse, 0x7632, R3 ;  /* 0x0000763210037816 */ /* 0x040fe20000000003 */
[----:B------:R-:W-:Y:S01]  /*0670*/  IMAD.U32 R68, R17, 0x10000, RZ ;  /* 0x0001000011447824 */ /* 0x000fe200078e00ff */
[----:B------:R-:W-:Y:S01]  /*0680*/  SHF.L.U32 R67, R16, 0x10, RZ ;  /* 0x0000001010437819 */ /* 0x000fe200000006ff */
[----:B------:R-:W-:Y:S01]  /*0690*/  IMAD.U32 R64, R25, 0x10000, RZ ;  /* 0x0001000019407824 */ /* 0x000fe200078e00ff */
[----:B------:R-:W-:Y:S01]  /*06a0*/  PRMT R16, R17, 0x7632, R16 ;  /* 0x0000763211107816 */ /* 0x000fe20000000010 */
[----:B------:R-:W-:Y:S01]  /*06b0*/  UIADD3 UR34, UR6, -0x700cb87f, URZ ;  /* 0x8ff3478106227890 */ /* 0x000fe2000fffe03f */
[----:B0-----:R-:W-:Y:S01]  /*06c0*/  PRMT R28, R25, 0x7632, R28 ;  /* 0x00007632191c7816 */ /* 0x001fe2000000001c */
[----:B------:R-:W-:Y:S01]  /*06d0*/  UIADD3 UR35, UR7, -0x695add53, URZ ;  /* 0x96a522ad07237890 */ /* 0x000fe2000fffe03f */
[C---:B------:R-:W-:Y:S01]  /*06e0*/  PRMT R32, R21.reuse, 0x7632, R32 ;  /* 0x0000763215207816 */ /* 0x040fe20000000020 */
[C---:B------:R-:W-:Y:S01]  /*06f0*/  IMAD.U32 R65, R18.reuse, 0x10000, RZ ;  /* 0x0001000012417824 */ /* 0x040fe200078e00ff */
[----:B------:R-:W-:Y:S01]  /*0700*/  SHF.L.U32 R60, R21, 0x10, RZ ;  /* 0x00000010153c7819 */ /* 0x000fe200000006ff */
[----:B------:R-:W-:Y:S01]  /*0710*/  IMAD R21, R33, -0x2daee0ad, RZ ;  /* 0xd2511f5321157824 */ /* 0x000fe200078e02ff */
[----:B------:R-:W-:Y:S01]  /*0720*/  PRMT R17, R18, 0x7632, R17 ;  /* 0x0000763212117816 */ /* 0x000fe20000000011 */
[----:B------:R-:W-:Y:S01]  /*0730*/  IMAD R25, R34, -0x326172a9, RZ ;  /* 0xcd9e8d5722197824 */ /* 0x000fe200078e02ff */
[C---:B------:R-:W-:Y:S01]  /*0740*/  PRMT R18, R19.reuse, 0x7632, R18 ;  /* 0x0000763213127816 */ /* 0x040fe20000000012 */
[----:B------:R-:W-:Y:S01]  /*0750*/  IMAD.HI.U32 R72, R74, -0x326172a9, RZ ;  /* 0xcd9e8d574a487827 */ /* 0x000fe200078e00ff */
[----:B------:R-:W-:Y:S01]  /*0760*/  SHF.L.U32 R66, R19, 0x10, RZ ;  /* 0x0000001013427819 */ /* 0x000fe200000006ff */
[----:B------:R-:W-:Y:S01]  /*0770*/  ULDC.64 UR8, c[0x0][0x270] ;  /* 0x00009c0000087ab9 */ /* 0x000fe20000000a00 */
[----:B------:R-:W-:Y:S01]  /*0780*/  PRMT R19, R24, 0x7632, R19 ;  /* 0x0000763218137816 */ /* 0x000fe20000000013 */
[----:B------:R-:W-:Y:S01]  /*0790*/  IMAD.WIDE.U32 R80, R80, -0x2daee0ad, RZ ;  /* 0xd2511f5350507825 */ /* 0x000fe200078e00ff */
[----:B------:R-:W-:Y:S01]  /*07a0*/  PRMT R30, R27, 0x7632, R30 ;  /* 0x000076321b1e7816 */ /* 0x000fe2000000001e */
[----:B------:R-:W-:Y:S01]  /*07b0*/  HFMA2.MMA R76, -RZ, RZ, 0, 5.9604644775390625e-08 ;  /* 0x00000001ff4c7435 */ /* 0x000fe200000001ff */
[----:B------:R-:W-:Y:S01]  /*07c0*/  PRMT R34, R23, 0x7632, R34 ;  /* 0x0000763217227816 */ /* 0x000fe20000000022 */
[----:B------:R-:W-:Y:S01]  /*07d0*/  IMAD.U32 R62, R27, 0x10000, RZ ;  /* 0x000100001b3e7824 */ /* 0x000fe200078e00ff */
[----:B------:R-:W-:Y:S01]  /*07e0*/  PRMT R29, R26, 0x7632, R29 ;  /* 0x000076321a1d7816 */ /* 0x000fe2000000001d */
[C---:B------:R-:W-:Y:S01]  /*07f0*/  IMAD.U32 R59, R20.reuse, 0x10000, RZ ;  /* 0x00010000143b7824 */ /* 0x040fe200078e00ff */
[----:B------:R-:W-:Y:S01]  /*0800*/  PRMT R31, R20, 0x7632, R31 ;  /* 0x00007632141f7816 */ /* 0x000fe2000000001f */
[C---:B------:R-:W-:Y:S01]  /*0810*/  IMAD.U32 R57, R22.reuse, 0x10000, RZ ;  /* 0x0001000016397824 */ /* 0x040fe200078e00ff */
[----:B------:R-:W-:Y:S01]  /*0820*/  PRMT R33, R22, 0x7632, R33 ;  /* 0x0000763216217816 */ /* 0x000fe20000000021 */
[----:B------:R-:W-:Y:S01]  /*0830*/  IMAD.U32 R58, R23, 0x10000, RZ ;  /* 0x00010000173a7824 */ /* 0x000fe200078e00ff */
[----:B------:R-:W-:Y:S01]  /*0840*/  SHF.L.U32 R61, R26, 0x10, RZ ;  /* 0x000000101a3d7819 */ /* 0x000fe200000006ff */
[----:B------:R-:W-:Y:S01]  /*0850*/  IMAD.U32 R63, R24, 0x10000, RZ ;  /* 0x00010000183f7824 */ /* 0x000fe200078e00ff */
[----:B------:R-:W-:Y:S01]  /*0860*/  LOP3.LUT R72, R72, UR34, R25, 0x96, !PT ;  /* 0x0000002248487c12 */ /* 0x000fe2000f8e9619 */
[----:B------:R-:W-:Y:S01]  /*0870*/  UISETP.NE.U32.AND UP0, UPT, UR8, URZ, UPT ;  /* 0x0000003f0800728c */ /* 0x000fe2000bf05070 */
[----:B------:R-:W-:Y:S01]  /*0880*/  LOP3.LUT R78, R81, UR35, R21, 0x96, !PT ;  /* 0x00000023514e7c12 */ /* 0x000fe2000f8e9615 */
[----:B------:R-:W-:Y:S01]  /*0890*/  IMAD.MOV.U32 R26, RZ, RZ, R0 ;  /* 0x000000ffff1a7224 */ /* 0x000fe200078e0000 */
[----:B------:R-:W-:Y:S01]  /*08a0*/  MOV R27, R2 ;  /* 0x00000002001b7202 */ /* 0x000fe20000000f00 */
[----:B------:R-:W-:Y:S01]  /*08b0*/  IMAD.U32 R22, R16, 0x10000, RZ ;  /* 0x0001000010167824 */ /* 0x000fe200078e00ff */
[----:B------:R-:W-:Y:S01]  /*08c0*/  SHF.L.U32 R25, R3, 0x10, RZ ;  /* 0x0000001003197819 */ /* 0x000fe200000006ff */
[----:B------:R-:W-:Y:S01]  /*08d0*/  IMAD.U32 R20, R18, 0x10000, RZ ;  /* 0x0001000012147824 */ /* 0x000fe200078e00ff */
[----:B------:R-:W-:Y:S01]  /*08e0*/  SHF.L.U32 R23, R17, 0x10, RZ ;  /* 0x0000001011177819 */ /* 0x000fe200000006ff */
[----:B------:R-:W-:Y:S01]  /*08f0*/  IMAD R74, R74, -0x326172a9, RZ ;  /* 0xcd9e8d574a4a7824 */ /* 0x000fe200078e02ff */
[----:B------:R-:W-:Y:S01]  /*0900*/  SHF.L.U32 R21, R19, 0x10, RZ ;  /* 0x0000001013157819 */ /* 0x000fe200000006ff */
[----:B------:R-:W-:Y:S01]  /*0910*/  IMAD.MOV.U32 R24, RZ, RZ, RZ ;  /* 0x000000ffff187224 */ /* 0x000fe200078e00ff */
[----:B------:R-:W-:Y:S01]  /*0920*/  LOP3.LUT R94, R94, 0x3, RZ, 0xc0, !PT ;  /* 0x000000035e5e7812 */ /* 0x000fe200078ec0ff */
[----:B------:R-:W-:Y:S01]  /*0930*/  IMAD.U32 R18, R28, 0x10000, RZ ;  /* 0x000100001c127824 */ /* 0x000fe200078e00ff */
[----:B------:R-:W-:Y:S01]  /*0940*/  SHF.L.U32 R19, R29, 0x10, RZ ;  /* 0x000000101d137819 */ /* 0x000fe200000006ff */
[----:B------:R-:W-:Y:S01]  /*0950*/  IMAD.U32 R16, R30, 0x10000, RZ ;  /* 0x000100001e107824 */ /* 0x000fe200078e00ff */
[----:B------:R-:W-:Y:S01]  /*0960*/  SHF.L.U32 R17, R31, 0x10, RZ ;  /* 0x000000101f117819 */ /* 0x000fe200000006ff */
[----:B------:R-:W-:Y:S01]  /*0970*/  ULDC.U8 UR8, c[0x0][0x2a0] ;  /* 0x0000a80000087ab9 */ /* 0x000fe20000000000 */
[----:B------:R-:W-:Y:S01]  /*0980*/  UISETP.NE.AND.EX UP0, UPT, UR9, URZ, UPT, UP0 ;  /* 0x0000003f0900728c */ /* 0x000fe2000bf05300 */
[----:B------:R-:W-:Y:S01]  /*0990*/  ULDC UR10, c[0x0][0x218] ;  /* 0x00008600000a7ab9 */ /* 0x000fe20000000800 */
[----:B------:R-:W-:Y:S01]  /*09a0*/  ULDC UR11, c[0x0][0x290] ;  /* 0x0000a400000b7ab9 */ /* 0x000fe20000000800 */
[----:B------:R-:W-:Y:S01]  /*09b0*/  ULDC.64 UR12, c[0x0][0x230] ;  /* 0x00008c00000c7ab9 */ /* 0x000fe20000000a00 */
[----:B------:R-:W-:Y:S01]  /*09c0*/  UISETP.NE.AND UP1, UPT, UR8, URZ, UPT ;  /* 0x0000003f0800728c */ /* 0x000fe2000bf25270 */
[----:B------:R-:W-:Y:S01]  /*09d0*/  ULDC.64 UR14, c[0x0][0x2b8] ;  /* 0x0000ae00000e7ab9 */ /* 0x000fe20000000a00 */
[----:B------:R-:W-:Y:S01]  /*09e0*/  ULDC.64 UR16, c[0x0][0x210] ;  /* 0x0000840000107ab9 */ /* 0x000fe20000000a00 */
[C---:B--2---:R-:W-:Y:S01]  /*09f0*/  PRMT R36, R13.reuse, 0x7632, R36 ;  /* 0x000076320d247816 */ /* 0x044fe20000000024 */
[----:B------:R-:W-:Y:S01]  /*0a00*/  IMAD.U32 R55, R13, 0x10000, RZ ;  /* 0x000100000d377824 */ /* 0x000fe200078e00ff */
[----:B------:R-:W-:Y:S01]  /*0a10*/  PRMT R38, R15, 0x7632, R38 ;  /* 0x000076320f267816 */ /* 0x000fe20000000026 */
[----:B------:R-:W-:Y:S01]  /*0a20*/  IMAD.U32 R54, R14, 0x10000, RZ ;  /* 0x000100000e367824 */ /* 0x000fe200078e00ff */
[----:B---3--:R-:W-:Y:S01]  /*0a30*/  PRMT R40, R9, 0x7632, R40 ;  /* 0x0000763209287816 */ /* 0x008fe20000000028 */
[----:B------:R-:W-:Y:S01]  /*0a40*/  IMAD.U32 R52, R8, 0x10000, RZ ;  /* 0x0001000008347824 */ /* 0x000fe200078e00ff */
[----:B------:R-:W-:Y:S01]  /*0a50*/  PRMT R42, R11, 0x7632, R42 ;  /* 0x000076320b2a7816 */ /* 0x000fe2000000002a */
[----:B------:R-:W-:Y:S01]  /*0a60*/  IMAD.U32 R51, R9, 0x10000, RZ ;  /* 0x0001000009337824 */ /* 0x000fe200078e00ff */
[----:B----4-:R-:W-:Y:S01]  /*0a70*/  PRMT R71, R5, 0x7632, R71 ;  /* 0x0000763205477816 */ /* 0x010fe20000000047 */
[----:B------:R-:W-:Y:S01]  /*0a80*/  IMAD.U32 R49, R11, 0x10000, RZ ;  /* 0x000100000b317824 */ /* 0x000fe200078e00ff */
[----:B------:R-:W-:Y:S01]  /*0a90*/  PRMT R75, R7, 0x7632, R75 ;  /* 0x00007632074b7816 */ /* 0x000fe2000000004b */
        /* <DEDUP_REMOVED lines=13> */
[----:B------:R-:W-:Y:S01]  /*0b70*/  SHF.L.U32 R56, R12, 0x10, RZ ;  /* 0x000000100c387819 */ /* 0x000fe200000006ff */
[----:B------:R-:W-:Y:S01]  /*0b80*/  IMAD.U32 R5, R42, 0x10000, RZ ;  /* 0x000100002a057824 */ /* 0x000fe200078e00ff */
[----:B------:R-:W-:Y:S01]  /*0b90*/  SHF.L.U32 R53, R15, 0x10, RZ ;  /* 0x000000100f357819 */ /* 0x000fe200000006ff */
[----:B------:R-:W-:Y:S01]  /*0ba0*/  IMAD.U32 R3, R71, 0x10000, RZ ;  /* 0x0001000047037824 */ /* 0x000fe200078e00ff */
        /* <DEDUP_REMOVED lines=10> */
[----:B------:R-:W-:-:S07]  /*0c50*/  SHF.L.U32 R2, R73, 0x10, RZ ;  /* 0x0000001049027819 */ /* 0x000fce00000006ff */
.L_x_989:
[----:B------:R-:W-:Y:S01]  /*0c60*/  ISETP.NE.U32.AND P0, PT, RZ, UR12, PT ;  /* 0x0000000cff007c0c */ /* 0x000fe2000bf05070 */
[----:B0-----:R-:W0:Y:S01]  /*0c70*/  LDC.64 R108, c[0x0][0x220] ;  /* 0x00008800ff6c7b82 */ /* 0x001e220000000a00 */
[----:B------:R-:W-:Y:S01]  /*0c80*/  IMAD R32, R69, UR10, RZ ;  /* 0x0000000a45207c24 */ /* 0x000fe2000f8e02ff */
[----:B------:R-:W-:Y:S01]  /*0c90*/  PLOP3.LUT P1, PT, PT, PT, UP0, 0x80, 0x0 ;  /* 0x000000000000781c */ /* 0x000fe20003f2f008 */
[----:B------:R-:W-:Y:S01]  /*0ca0*/  @UP0 ULDC.64 UR8, c[0x0][0x270] ;  /* 0x00009c0000080ab9 */ /* 0x000fe20000000a00 */
[----:B------:R-:W-:Y:S02]  /*0cb0*/  ISETP.NE.AND.EX P0, PT, RZ, UR13, PT, P0 ;  /* 0x0000000dff007c0c */ /* 0x000fe4000bf05300 */
[----:B------:R-:W-:Y:S02]  /*0cc0*/  SHF.R.S32.HI R33, RZ, 0x1f, R32 ;  /* 0x0000001fff217819 */ /* 0x000fe40000011420 */
[----:B------:R-:W-:Y:S02]  /*0cd0*/  PLOP3.LUT P2, PT, PT, PT, UP0, 0x80, 0x0 ;  /* 0x000000000000781c */ /* 0x000fe40003f4f008 */
[----:B------:R-:W-:-:S02]  /*0ce0*/  LEA.HI R33, R33, R32, RZ, 0x3 ;  /* 0x0000002021217211 */ /* 0x000fc400078f18ff */
[----:B------:R-:W-:Y:S02]  /*0cf0*/  MOV R38, 0x2 ;  /* 0x0000000200267802 */ /* 0x000fe40000000f00 */
[----:B------:R-:W-:-:S03]  /*0d00*/  LOP3.LUT R32, R70, 0xff, RZ, 0xc0, !PT ;  /* 0x000000ff46207812 */ /* 0x000fc600078ec0ff */
[----:B------:R-:W1:Y:S01]  /*0d10*/  @P0 LDC.64 R36, c[0x0][0x230] ;  /* 0x00008c00ff240b82 */ /* 0x000e620000000a00 */
[----:B------:R-:W-:Y:S01]  /*0d20*/  LEA.HI.SX32 R71, R33, R32, 0x1d ;  /* 0x0000002021477211 */ /* 0x000fe200078feaff */
[----:B------:R-:W-:-:S04]  /*0d30*/  @P1 IMAD.WIDE R38, R69, R38, UR8 ;  /* 0x0000000845261e25 */ /* 0x000fc8000f8e0226 */
[C---:B0-----:R-:W-:Y:S02]  /*0d40*/  IMAD.WIDE.U32 R32, R71.reuse, 0x10, R108 ;  /* 0x0000001047207825 */ /* 0x041fe400078e006c */
[----:B------:R-:W2:Y:S04]  /*0d50*/  @P2 LDG.E.U16 R38, desc[UR4][R38.64] ;  /* 0x0000000426262981 */ /* 0x000ea8000c1e1500 */
[----:B------:R-:W5:Y:S01]  /*0d60*/  LDG.E.128 R32, desc[UR4][R32.64] ;  /* 0x0000000420207981 */ /* 0x000f62000c1e1d00 */
[----:B-1----:R-:W-:-:S05]  /*0d70*/  @P0 IMAD.WIDE.U32 R36, R71, 0x10, R36 ;  /* 0x0000001047240825 */ /* 0x002fca00078e0024 */
[----:B------:R0:W5:Y:S01]  /*0d80*/  @P0 LDG.E.128 R28, desc[UR4][R36.64] ;  /* 0x00000004241c0981 */ /* 0x000162000c1e1d00 */
[C---:B------:R-:W-:Y:S02]  /*0d90*/  ISETP.NE.AND P1, PT, R94.reuse, 0x1, PT ;  /* 0x000000015e00780c */ /* 0x040fe40003f25270 */
[----:B------:R-:W-:Y:S01]  /*0da0*/  PLOP3.LUT P2, PT, PT, PT, UP0, 0x80, 0x0 ;  /* 0x000000000000781c */ /* 0x000fe20003f4f008 */
[----:B------:R-:W-:Y:S01]  /*0db0*/  BSSY B0, `(.L_x_820) ;  /* 0x000000e000007945 */ /* 0x000fe20003800000 */
[----:B------:R-:W-:Y:S02]  /*0dc0*/  IMAD.MOV.U32 R88, RZ, RZ, 0x3f800000 ;  /* 0x3f800000ff587424 */ /* 0x000fe400078e00ff */
[----:B------:R-:W-:-:S09]  /*0dd0*/  VIADD R42, R94, 0x1 ;  /* 0x000000015e2a7836 */ /* 0x000fd20000000000 */
[----:B--2---:R-:W-:Y:S01]  /*0de0*/  @P2 SHF.L.U32 R88, R38, 0x10, RZ ;  /* 0x0000001026582819 */ /* 0x004fe200000006ff */
[----:B0-----:R-:W-:Y:S06]  /*0df0*/  @!P1 BRA `(.L_x_821) ;  /* 0x0000000000209947 */ /* 0x001fec0003800000 */
        /* <DEDUP_REMOVED lines=8> */
.L_x_821:
[----:B------:R-:W-:-:S07]  /*0e80*/  IMAD.MOV.U32 R77, RZ, RZ, R74 ;  /* 0x000000ffff4d7224 */ /* 0x000fce00078e004a */
.L_x_822:
[----:B------:R-:W-:Y:S05]  /*0e90*/  BSYNC B0 ;  /* 0x0000000000007941 */ /* 0x000fea0003800000 */
.L_x_820:
        /* <DEDUP_REMOVED lines=16> */
.L_x_826:
[----:B------:R-:W-:Y:S05]  /*0fa0*/  BSYNC B1 ;  /* 0x0000000000017941 */ /* 0x000fea0003800000 */
.L_x_825:
        /* <DEDUP_REMOVED lines=36> */
[----:B------:R-:W-:Y:S01]  /*11f0*/  IMAD.MOV.U32 R42, RZ, RZ, RZ ;  /* 0x000000ffff2a7224 */ /* 0x000fe200078e00ff */
[----:B------:R-:W-:Y:S01]  /*1200*/  LOP3.LUT R80, R73, UR32, R36, 0x96, !PT ;  /* 0x0000002049507c12 */ /* 0x000fe2000f8e9624 */
[----:B------:R-:W-:-:S04]  /*1210*/  IMAD.WIDE.U32 R74, R74, -0x326172a9, RZ ;  /* 0xcd9e8d574a4a7825 */ /* 0x000fc800078e00ff */
[----:B------:R-:W-:Y:S01]  /*1220*/  IMAD.WIDE.U32 R80, R80, -0x2daee0ad, RZ ;  /* 0xd2511f5350507825 */ /* 0x000fe200078e00ff */
[----:B------:R-:W-:-:S04]  /*1230*/  LOP3.LUT R72, R75, UR34, R72, 0x96, !PT ;  /* 0x000000224b487c12 */ /* 0x000fc8000f8e9648 */
[----:B------:R-:W-:-:S07]  /*1240*/  LOP3.LUT R78, R81, UR35, R78, 0x96, !PT ;  /* 0x00000023514e7c12 */ /* 0x000fce000f8e964e */
.L_x_824:
[----:B------:R-:W-:Y:S05]  /*1250*/  BSYNC B0 ;  /* 0x0000000000007941 */ /* 0x000fea0003800000 */
.L_x_823:
        /* <DEDUP_REMOVED lines=26> */
.L_x_828:
[----:B------:R-:W-:-:S07]  /*1400*/  IMAD.MOV.U32 R41, RZ, RZ, R74 ;  /* 0x000000ffff297224 */ /* 0x000fce00078e004a */
.L_x_829:
[----:B------:R-:W-:Y:S05]  /*1410*/  BSYNC B0 ;  /* 0x0000000000007941 */ /* 0x000fea0003800000 */
.L_x_827:
        /* <DEDUP_REMOVED lines=16> */
.L_x_833:
[----:B------:R-:W-:Y:S05]  /*1520*/  BSYNC B1 ;  /* 0x0000000000017941 */ /* 0x000fea0003800000 */
.L_x_832:
        /* <DEDUP_REMOVED lines=41> */
[----:B------:R-:W-:-:S07]  /*17c0*/  LOP3.LUT R78, R81, UR35, R78, 0x96, !PT ;  /* 0x00000023514e7c12 */ /* 0x000fce000f8e964e */
.L_x_831:
[----:B------:R-:W-:Y:S05]  /*17d0*/  BSYNC B0 ;  /* 0x0000000000007941 */ /* 0x000fea0003800000 */
.L_x_830:
        /* <DEDUP_REMOVED lines=23> */
.L_x_835:
[----:B------:R-:W-:-:S07]  /*1950*/  MOV R32, R74 ;  /* 0x0000004a00207202 */ /* 0x000fce0000000f00 */
.L_x_836:
[----:B------:R-:W-:Y:S05]  /*1960*/  BSYNC B0 ;  /* 0x0000000000007941 */ /* 0x000fea0003800000 */
.L_x_834:
        /* <DEDUP_REMOVED lines=16> */
.L_x_840:
[----:B------:R-:W-:Y:S05]  /*1a70*/  BSYNC B1 ;  /* 0x0000000000017941 */ /* 0x000fea0003800000 */
.L_x_839:
        /* <DEDUP_REMOVED lines=41> */
[----:B------:R-:W-:Y:S01]  /*1d10*/  IMAD.MOV.U32 R38, RZ, RZ, RZ ;  /* 0x000000ffff267224 */ /* 0x000fe200078e00ff */
[----:B------:R-:W-:-:S07]  /*1d20*/  LOP3.LUT R78, R81, UR35, R78, 0x96, !PT ;  /* 0x00000023514e7c12 */ /* 0x000fce000f8e964e */
.L_x_838:
[----:B------:R-:W-:Y:S05]  /*1d30*/  BSYNC B0 ;  /* 0x0000000000007941 */ /* 0x000fea0003800000 */
.L_x_837:
[----:B------:R-:W-:Y:S01]  /*1d40*/  I2FP.F32.U32 R37, R32 ;  /* 0x0000002000257245 */ /* 0x000fe20000201000 */
[----:B------:R-:W-:Y:S01]  /*1d50*/  @P0 IMAD.U32 R32, R29, 0x10000, RZ ;  /* 0x000100001d200824 */ /* 0x000fe200078e00ff */
[----:B------:R-:W-:Y:S01]  /*1d60*/  SHF.L.U32 R39, R33, 0x10, RZ ;  /* 0x0000001021277819 */ /* 0x000fe200000006ff */
[----:B------:R-:W-:Y:S01]  /*1d70*/  BSSY B0, `(.L_x_841) ;  /* 0x0000014000007945 */ /* 0x000fe20003800000 */
[C---:B------:R-:W-:Y:S01]  /*1d80*/  ISETP.NE.AND P2, PT, R38.reuse, 0x1, PT ;  /* 0x000000012600780c */ /* 0x040fe20003f45270 */
[----:B------:R-:W-:Y:S01]  /*1d90*/  FFMA.FTZ R37, R37, R82, 1.1641532182693481445e-10 ;  /* 0x2f00000025257423 */ /* 0x000fe20000010052 */
[----:B------:R-:W-:Y:S01]  /*1da0*/  PRMT R83, R33, 0x7632, R83 ;  /* 0x0000763221537816 */ /* 0x000fe20000000053 */
[----:B------:R-:W-:Y:S01]  /*1db0*/  FMUL.FTZ R39, R39, R88 ;  /* 0x0000005827277220 */ /* 0x000fe20000410000 */
[----:B------:R-:W-:Y:S02]  /*1dc0*/  IADD3 R36, R38, 0x1, RZ ;  /* 0x0000000126247810 */ /* 0x000fe40007ffe0ff */
[----:B------:R-:W-:Y:S01]  /*1dd0*/  FSETP.GTU.FTZ.AND P1, PT, R37, R84, PT ;  /* 0x000000542500720b */ /* 0x000fe20003f3c000 */
[----:B------:R-:W-:-:S05]  /*1de0*/  FMUL.FTZ R39, R39, R86 ;  /* 0x0000005627277220 */ /* 0x000fca0000410000 */
        /* <DEDUP_REMOVED lines=11> */
.L_x_842:
[----:B------:R-:W-:-:S07]  /*1ea0*/  MOV R85, R74 ;  /* 0x0000004a00557202 */ /* 0x000fce0000000f00 */
.L_x_843:
[----:B------:R-:W-:Y:S05]  /*1eb0*/  BSYNC B0 ;  /* 0x0000000000007941 */ /* 0x000fea0003800000 */
.L_x_841:
        /* <DEDUP_REMOVED lines=16> */
.L_x_847:
[----:B------:R-:W-:Y:S05]  /*1fc0*/  BSYNC B1 ;  /* 0x0000000000017941 */ /* 0x000fea0003800000 */
.L_x_846:
        /* <DEDUP_REMOVED lines=43> */
.L_x_845:
[----:B------:R-:W-:Y:S05]  /*2280*/  BSYNC B0 ;  /* 0x0000000000007941 */ /* 0x000fea0003800000 */
.L_x_844:
        /* <DEDUP_REMOVED lines=22> */
.L_x_849:
[----:B------:R-:W-:-:S07]  /*23f0*/  MOV R83, R74 ;  /* 0x0000004a00537202 */ /* 0x000fce0000000f00 */
.L_x_850:
[----:B------:R-:W-:Y:S05]  /*2400*/  BSYNC B0 ;  /* 0x0000000000007941 */ /* 0x000fea0003800000 */
.L_x_848:
        /* <DEDUP_REMOVED lines=16> */
.L_x_854:
[----:B------:R-:W-:Y:S05]  /*2510*/  BSYNC B1 ;  /* 0x0000000000017941 */ /* 0x000fea0003800000 */
.L_x_853:
        /* <DEDUP_REMOVED lines=39> */
[----:B------:R-:W-:Y:S01]  /*2790*/  LOP3.LUT R72, R37, UR34, R38, 0x96, !PT ;  /* 0x0000002225487c12 */ /* 0x000fe2000f8e9626 */
[----:B------:R-:W-:Y:S01]  /*27a0*/  HFMA2.MMA R38, -RZ, RZ, 0, 0 ;  /* 0x00000000ff267435 */ /* 0x000fe200000001ff */
[----:B------:R-:W-:Y:S01]  /*27b0*/  MOV R74, R36 ;  /* 0x00000024004a7202 */ /* 0x000fe20000000f00 */
[----:B------:R-:W-:Y:S01]  /*27c0*/  IMAD.MOV.U32 R80, RZ, RZ, R32 ;  /* 0x000000ffff507224 */ /* 0x000fe200078e0020 */
[----:B------:R-:W-:-:S08]  /*27d0*/  LOP3.LUT R78, R33, UR35, R78, 0x96, !PT ;  /* 0x00000023214e7c12 */ /* 0x000fd0000f8e964e */
.L_x_852:
[----:B------:R-:W-:Y:S05]  /*27e0*/  BSYNC B0 ;  /* 0x0000000000007941 */ /* 0x000fea0003800000 */
.L_x_851:
        /* <DEDUP_REMOVED lines=22> */
.L_x_856:
[----:B------:R-:W-:-:S07]  /*2950*/  IMAD.MOV.U32 R85, RZ, RZ, R74 ;  /* 0x000000ffff557224 */ /* 0x000fce00078e004a */
.L_x_857:
[----:B------:R-:W-:Y:S05]  /*2960*/  BSYNC B0 ;  /* 0x0000000000007941 */ /* 0x000fea0003800000 */
.L_x_855:
        /* <DEDUP_REMOVED lines=11> */
[----:B------:R-:W-:Y:S01]  /*2a20*/  @!P4 VIADD R32, R24, 0x1 ;  /* 0x000000011820c836 */ /* 0x000fe20000000000 */
[----:B------:R-:W-:Y:S02]  /*2a30*/  @!P4 MOV R26, RZ ;  /* 0x000000ff001ac202 */ /* 0x000fe40000000f00 */
[----:B------:R-:W-:-:S13]  /*2a40*/  ISETP.NE.AND P5, PT, R44, RZ, !P4 ;  /* 0x000000ff2c00720c */ /* 0x000fda00067a5270 */
[----:B------:R-:W-:-:S05]  /*2a50*/  @P5 IADD3 R32, R24, RZ, RZ ;  /* 0x000000ff18205210 */ /* 0x000fca0007ffe0ff */
[----:B------:R-:W-:-:S07]  /*2a60*/  @!P4 IMAD.MOV.U32 R24, RZ, RZ, R32 ;  /* 0x000000ffff18c224 */ /* 0x000fce00078e0020 */
.L_x_861:
[----:B------:R-:W-:Y:S05]  /*2a70*/  BSYNC B1 ;  /* 0x0000000000017941 */ /* 0x000fea0003800000 */
.L_x_860:
        /* <DEDUP_REMOVED lines=44> */
.L_x_859:
[----:B------:R-:W-:Y:S05]  /*2d40*/  BSYNC B0 ;  /* 0x0000000000007941 */ /* 0x000fea0003800000 */
.L_x_858:
        /* <DEDUP_REMOVED lines=22> */
.L_x_863:
[----:B------:R-:W-:-:S07]  /*2eb0*/  MOV R34, R74 ;  /* 0x0000004a00227202 */ /* 0x000fce0000000f00 */
.L_x_864:
[----:B------:R-:W-:Y:S05]  /*2ec0*/  BSYNC B0 ;  /* 0x0000000000007941 */ /* 0x000fea0003800000 */
.L_x_862:
        /* <DEDUP_REMOVED lines=16> */
.L_x_868:
[----:B------:R-:W-:Y:S05]  /*2fd0*/  BSYNC B1 ;  /* 0x0000000000017941 */ /* 0x000fea0003800000 */
.L_x_867:
        /* <DEDUP_REMOVED lines=44> */
.L_x_866:
[----:B------:R-:W-:Y:S05]  /*32a0*/  BSYNC B0 ;  /* 0x0000000000007941 */ /* 0x000fea0003800000 */
.L_x_865:
        /* <DEDUP_REMOVED lines=22> */
.L_x_870:
[----:B------:R-:W-:-:S07]  /*3410*/  IMAD.MOV.U32 R43, RZ, RZ, R74 ;  /* 0x000000ffff2b7224 */ /* 0x000fce00078e004a */
.L_x_871:
[----:B------:R-:W-:Y:S05]  /*3420*/  BSYNC B0 ;  /* 0x0000000000007941 */ /* 0x000fea0003800000 */
.L_x_869:
        /* <DEDUP_REMOVED lines=18> */
.L_x_875:
[----:B------:R-:W-:Y:S05]  /*3550*/  BSYNC B1 ;  /* 0x0000000000017941 */ /* 0x000fea0003800000 */
.L_x_874:
        /* <DEDUP_REMOVED lines=40> */
[----:B------:R-:W-:-:S03]  /*37e0*/  LOP3.LUT R72, R35, UR34, R36, 0x96, !PT ;  /* 0x0000002223487c12 */ /* 0x000fc6000f8e9624 */
[----:B------:R-:W-:Y:S01]  /*37f0*/  IMAD.MOV.U32 R74, RZ, RZ, R34 ;  /* 0x000000ffff4a7224 */ /* 0x000fe200078e0022 */
[----:B------:R-:W-:Y:S02]  /*3800*/  LOP3.LUT R78, R33, UR35, R78, 0x96, !PT ;  /* 0x00000023214e7c12 */ /* 0x000fe4000f8e964e */
[----:B------:R-:W-:-:S07]  /*3810*/  MOV R80, R32 ;  /* 0x0000002000507202 */ /* 0x000fce0000000f00 */
.L_x_873:
[----:B------:R-:W-:Y:S05]  /*3820*/  BSYNC B0 ;  /* 0x0000000000007941 */ /* 0x000fea0003800000 */
.L_x_872:
[----:B------:R-:W-:Y:S01]  /*3830*/  I2FP.F32.U32 R33, R43 ;  /* 0x0000002b00217245 */ /* 0x000fe20000201000 */
[----:B------:R-:W0:Y:S01]  /*3840*/  @P0 LDC.64 R94, c[0x0][0x230] ;  /* 0x00008c00ff5e0b82 */ /* 0x000e220000000a00 */
[----:B------:R-:W-:Y:S02]  /*3850*/  SEL R89, RZ, 0x100, P4 ;  /* 0x00000100ff597807 */ /* 0x000fe40002000000 */
[----:B------:R-:W-:Y:S01]  /*3860*/  SEL R90, RZ, 0x10000, P5 ;  /* 0x00010000ff5a7807 */ /* 0x000fe20002800000 */
[----:B------:R-:W-:Y:S01]  /*3870*/  FFMA.FTZ R33, R33, R82, 1.1641532182693481445e-10 ;  /* 0x2f00000021217423 */ /* 0x000fe20000010052 */
[----:B------:R-:W-:Y:S02]  /*3880*/  ISETP.NE.AND P6, PT, R40, RZ, PT ;  /* 0x000000ff2800720c */ /* 0x000fe40003fc5270 */
[----:B------:R-:W-:Y:S02]  /*3890*/  ISETP.NE.AND P5, PT, R41, RZ, PT ;  /* 0x000000ff2900720c */ /* 0x000fe40003fa5270 */
[----:B------:R-:W-:Y:S01]  /*38a0*/  FSETP.GTU.FTZ.AND P4, PT, R33, R84, PT ;  /* 0x000000542100720b */ /* 0x000fe20003f9c000 */
[----:B------:R-:W1:Y:S01]  /*38b0*/  LDC.64 R40, c[0x0][0x240] ;  /* 0x00009000ff287b82 */ /* 0x000e620000000a00 */
[----:B------:R-:W-:-:S02]  /*38c0*/  SHF.L.U32 R33, R42, 0x10, RZ ;  /* 0x000000102a217819 */ /* 0x000fc400000006ff */
[----:B------:R-:W-:Y:S02]  /*38d0*/  SEL R36, RZ, 0x1, P2 ;  /* 0x00000001ff247807 */ /* 0x000fe40001000000 */
[----:B------:R-:W-:Y:S01]  /*38e0*/  SEL R34, RZ, 0x1, P1 ;  /* 0x00000001ff227807 */ /* 0x000fe20000800000 */
[----:B------:R-:W-:Y:S01]  /*38f0*/  FMUL.FTZ R39, R33, R88 ;  /* 0x0000005821277220 */ /* 0x000fe20000410000 */
[----:B------:R-:W-:Y:S01]  /*3900*/  SEL R32, RZ, 0x1, P5 ;  /* 0x00000001ff207807 */ /* 0x000fe20002800000 */
[----:B------:R-:W2:Y:S01]  /*3910*/  LDC.64 R42, c[0x0][0x238] ;  /* 0x00008e00ff2a7b82 */ /* 0x000ea20000000a00 */
[----:B------:R-:W-:Y:S01]  /*3920*/  @P0 PRMT R38, R31, 0x7632, R38 ;  /* 0x000076321f260816 */ /* 0x000fe20000000026 */
[----:B------:R-:W-:Y:S01]  /*3930*/  FMUL.FTZ R39, R39, R86 ;  /* 0x0000005627277220 */ /* 0x000fe20000410000 */
[----:B------:R-:W-:Y:S01]  /*3940*/  IMAD.WIDE.U32 R36, R36, 0x1000000, RZ ;  /* 0x0100000024247825 */ /* 0x000fe200078e00ff */
[----:B------:R-:W-:Y:S02]  /*3950*/  SEL R96, RZ, 0x1000000, P4 ;  /* 0x01000000ff607807 */ /* 0x000fe40002000000 */
[----:B------:R-:W-:Y:S01]  /*3960*/  SEL R93, RZ, 0x1, P6 ;  /* 0x00000001ff5d7807 */ /* 0x000fe20003000000 */
[----:B------:R-:W-:Y:S01]  /*3970*/  IMAD.WIDE.U32 R34, R34, 0x10000, RZ ;  /* 0x0001000022227825 */ /* 0x000fe200078e00ff */
[----:B------:R-:W-:-:S02]  /*3980*/  FSEL R91, R39, RZ, !P4 ;  /* 0x000000ff275b7208 */ /* 0x000fc40006000000 */
[----:B------:R-:W-:Y:S01]  /*3990*/  LOP3.LUT R39, R89, R96, R90, 0xfe, !PT ;  /* 0x0000006059277212 */ /* 0x000fe200078efe5a */
[----:B------:R-:W-:Y:S01]  /*39a0*/  IMAD.WIDE.U32 R32, R32, 0x100, RZ ;  /* 0x0000010020207825 */ /* 0x000fe200078e00ff */
[----:B------:R-:W-:-:S03]  /*39b0*/  IADD3 R89, R71, 0x100, RZ ;  /* 0x0000010047597810 */ /* 0x000fc60007ffe0ff */
[----:B------:R-:W-:Y:S01]  /*39c0*/  @P0 IMAD.U32 R38, R38, 0x10000, RZ ;  /* 0x0001000026260824 */ /* 0x000fe200078e00ff */
[----:B------:R-:W-:Y:S01]  /*39d0*/  LOP3.LUT R92, R32, R36, R34, 0xfe, !PT ;  /* 0x00000024205c7212 */ /* 0x000fe200078efe22 */
[----:B-1----:R-:W-:Y:S01]  /*39e0*/  IMAD.WIDE.U32 R96, R71, 0x8, R40 ;  /* 0x0000000847607825 */ /* 0x002fe200078e0028 */
[----:B------:R-:W-:-:S03]  /*39f0*/  SEL R36, RZ, 0x1, P3 ;  /* 0x00000001ff247807 */ /* 0x000fc60001800000 */
[----:B------:R-:W-:Y:S01]  /*3a00*/  @P0 FADD.FTZ R91, R91, R38 ;  /* 0x000000265b5b0221 */ /* 0x000fe20000010000 */
[----:B------:R-:W-:Y:S01]  /*3a10*/  LOP3.LUT R92, R92, R93, RZ, 0xfc, !PT ;  /* 0x0000005d5c5c7212 */ /* 0x000fe200078efcff */
[----:B0-----:R-:W-:Y:S01]  /*3a20*/  @P0 IMAD.WIDE.U32 R94, R89, 0x10, R94 ;  /* 0x00000010595e0825 */ /* 0x001fe200078e005e */
[----:B------:R-:W-:Y:S02]  /*3a30*/  LOP3.LUT R93, R37, R39, R36, 0xfe, !PT ;  /* 0x00000027255d7212 */ /* 0x000fe400078efe24 */
[----:B------:R-:W-:Y:S01]  /*3a40*/  F2FP.BF16.F32.PACK_AB R38, R85, R83 ;  /* 0x000000535526723e */ /* 0x000fe200000010ff */
[----:B--2---:R-:W-:Y:S01]  /*3a50*/  IMAD.WIDE.U32 R98, R71, 0x10, R42 ;  /* 0x0000001047627825 */ /* 0x004fe200078e002a */
[----:B------:R-:W-:Y:S02]  /*3a60*/  F2FP.BF16.F32.PACK_AB R37, R81, R77 ;  /* 0x0000004d5125723e */ /* 0x000fe400000010ff */
[----:B------:R-:W-:Y:S02]  /*3a70*/  F2FP.BF16.F32.PACK_AB R36, R75, R73 ;  /* 0x000000494b24723e */ /* 0x000fe400000010ff */
[----:B------:R-:W-:-:S02]  /*3a80*/  F2FP.BF16.F32.PACK_AB R39, R91, R87 ;  /* 0x000000575b27723e */ /* 0x000fc400000010ff */
[----:B------:R-:W-:Y:S01]  /*3a90*/  LOP3.LUT R93, R33, R93, R35, 0xfe, !PT ;  /* 0x0000005d215d7212 */ /* 0x000fe200078efe23 */
[----:B------:R-:W-:Y:S02]  /*3aa0*/  IMAD.WIDE.U32 R32, R89, 0x10, R108 ;  /* 0x0000001059207825 */ /* 0x000fe400078e006c */
[----:B------:R0:W-:Y:S04]  /*3ab0*/  STG.E.128 desc[UR4][R98.64], R36 ;  /* 0x0000002462007986 */ /* 0x0001e8000c101d04 */
[----:B------:R0:W-:Y:S04]  /*3ac0*/  STG.E.64 desc[UR4][R96.64], R92 ;  /* 0x0000005c60007986 */ /* 0x0001e8000c101b04 */
        /* <DEDUP_REMOVED lines=14> */
.L_x_877:
[----:B------:R-:W-:-:S07]  /*3bb0*/  IMAD.MOV.U32 R90, RZ, RZ, R74 ;  /* 0x000000ffff5a7224 */ /* 0x000fce00078e004a */
.L_x_878:
[----:B------:R-:W-:Y:S05]  /*3bc0*/  BSYNC B0 ;  /* 0x0000000000007941 */ /* 0x000fea0003800000 */
.L_x_876:
        /* <DEDUP_REMOVED lines=16> */
.L_x_882:
[----:B------:R-:W-:Y:S05]  /*3cd0*/  BSYNC B1 ;  /* 0x0000000000017941 */ /* 0x000fea0003800000 */
.L_x_881:
        /* <DEDUP_REMOVED lines=44> */
.L_x_880:
[----:B------:R-:W-:Y:S05]  /*3fa0*/  BSYNC B0 ;  /* 0x0000000000007941 */ /* 0x000fea0003800000 */
.L_x_879:
[----:B------:R-:W-:Y:S01]  /*3fb0*/  I2FP.F32.U32 R37, R90 ;  /* 0x0000005a00257245 */ /* 0x000fe20000201000 */
[----:B-----5:R-:W-:Y:S01]  /*3fc0*/  @P0 IMAD.U32 R36, R28, 0x10000, RZ ;  /* 0x000100001c240824 */ /* 0x020fe200078e00ff */
[----:B------:R-:W-:Y:S01]  /*3fd0*/  SHF.L.U32 R39, R32, 0x10, RZ ;  /* 0x0000001020277819 */ /* 0x000fe200000006ff */
[----:B------:R-:W-:Y:S01]  /*3fe0*/  BSSY B0, `(.L_x_883) ;  /* 0x0000015000007945 */ /* 0x000fe20003800000 */
[----:B------:R-:W-:Y:S01]  /*3ff0*/  ISETP.NE.AND P1, PT, R100, 0x1, PT ;  /* 0x000000016400780c */ /* 0x000fe20003f25270 */
[----:B------:R-:W-:Y:S01]  /*4000*/  FFMA.FTZ R37, R37, R82, 1.1641532182693481445e-10 ;  /* 0x2f00000025257423 */ /* 0x000fe20000010052 */
[----:B------:R-:W-:Y:S01]  /*4010*/  PRMT R92, R32, 0x7632, R92 ;  /* 0x00007632205c7816 */ /* 0x000fe2000000005c */
[----:B------:R-:W-:-:S03]  /*4020*/  FMUL.FTZ R39, R39, R88 ;  /* 0x0000005827277220 */ /* 0x000fc60000410000 */
[----:B------:R-:W-:Y:S01]  /*4030*/  FSETP.GTU.FTZ.AND P2, PT, R37, R84, PT ;  /* 0x000000542500720b */ /* 0x000fe20003f5c000 */
[----:B------:R-:W-:-:S03]  /*4040*/  FMUL.FTZ R39, R39, R86 ;  /* 0x0000005627277220 */ /* 0x000fc60000410000 */
[----:B------:R-:W-:Y:S02]  /*4050*/  P2R R90, PR, RZ, 0x4 ;  /* 0x00000004ff5a7803 */ /* 0x000fe40000000000 */
[----:B------:R-:W-:-:S05]  /*4060*/  FSEL R93, R39, RZ, !P2 ;  /* 0x000000ff275d7208 */ /* 0x000fca0005000000 */
[----:B------:R-:W-:Y:S01]  /*4070*/  @P0 FADD.FTZ R93, R36, R93 ;  /* 0x0000005d245d0221 */ /* 0x000fe20000010000 */
[----:B------:R-:W-:Y:S01]  /*4080*/  IADD3 R36, R100, 0x1, RZ ;  /* 0x0000000164247810 */ /* 0x000fe20007ffe0ff */
        /* <DEDUP_REMOVED lines=9> */
.L_x_884:
[----:B------:R-:W-:-:S07]  /*4120*/  MOV R32, R74 ;  /* 0x0000004a00207202 */ /* 0x000fce0000000f00 */
.L_x_885:
[----:B------:R-:W-:Y:S05]  /*4130*/  BSYNC B0 ;  /* 0x0000000000007941 */ /* 0x000fea0003800000 */
.L_x_883:
        /* <DEDUP_REMOVED lines=16> */
.L_x_889:
[----:B------:R-:W-:Y:S05]  /*4240*/  BSYNC B1 ;  /* 0x0000000000017941 */ /* 0x000fea0003800000 */
.L_x_888:
        /* <DEDUP_REMOVED lines=42> */
[----:B------:R-:W-:Y:S01]  /*44f0*/  HFMA2.MMA R36, -RZ, RZ, 0, 0 ;  /* 0x00000000ff247435 */ /* 0x000fe200000001ff */
[----:B------:R-:W-:-:S10]  /*4500*/  LOP3.LUT R78, R37, UR35, R78, 0x96, !PT ;  /* 0x00000023254e7c12 */ /* 0x000fd4000f8e964e */
.L_x_887:
[----:B------:R-:W-:Y:S05]  /*4510*/  BSYNC B0 ;  /* 0x0000000000007941 */ /* 0x000fea0003800000 */
.L_x_886:
        /* <DEDUP_REMOVED lines=11> */
[----:B------:R-:W-:Y:S02]  /*45d0*/  FSEL R97, R39, RZ, !P2 ;  /* 0x000000ff27617208 */ /* 0x000fe40005000000 */
[----:B------:R-:W-:-:S03]  /*45e0*/  P2R R92, PR, RZ, 0x4 ;  /* 0x00000004ff5c7803 */ /* 0x000fc60000000000 */
        /* <DEDUP_REMOVED lines=10> */
.L_x_891:
[----:B------:R-:W-:-:S07]  /*4690*/  IMAD.MOV.U32 R32, RZ, RZ, R74 ;  /* 0x000000ffff207224 */ /* 0x000fce00078e004a */
.L_x_892:
[----:B------:R-:W-:Y:S05]  /*46a0*/  BSYNC B0 ;  /* 0x0000000000007941 */ /* 0x000fea0003800000 */
.L_x_890:
        /* <DEDUP_REMOVED lines=16> */
.L_x_896:
[----:B------:R-:W-:Y:S05]  /*47b0*/  BSYNC B1 ;  /* 0x0000000000017941 */ /* 0x000fea0003800000 */
.L_x_895:
        /* <DEDUP_REMOVED lines=44> */
.L_x_894:
[----:B------:R-:W-:Y:S05]  /*4a80*/  BSYNC B0 ;  /* 0x0000000000007941 */ /* 0x000fea0003800000 */
.L_x_893:
        /* <DEDUP_REMOVED lines=22> */
.L_x_898:
[----:B------:R-:W-:-:S07]  /*4bf0*/  MOV R96, R74 ;  /* 0x0000004a00607202 */ /* 0x000fce0000000f00 */
.L_x_899:
[----:B------:R-:W-:Y:S05]  /*4c00*/  BSYNC B0 ;  /* 0x0000000000007941 */ /* 0x000fea0003800000 */
.L_x_897:
        /* <DEDUP_REMOVED lines=16> */
.L_x_903:
[----:B------:R-:W-:Y:S05]  /*4d10*/  BSYNC B1 ;  /* 0x0000000000017941 */ /* 0x000fea0003800000 */
.L_x_902:
        /* <DEDUP_REMOVED lines=44> */
.L_x_901:
[----:B------:R-:W-:Y:S05]  /*4fe0*/  BSYNC B0 ;  /* 0x0000000000007941 */ /* 0x000fea0003800000 */
.L_x_900:
[----:B------:R-:W-:Y:S01]  /*4ff0*/  I2FP.F32.U32 R33, R96 ;  /* 0x0000006000217245 */ /* 0x000fe20000201000 */
[----:B------:R-:W-:Y:S01]  /*5000*/  IMAD.U32 R37, R94, 0x10000, RZ ;  /* 0x000100005e257824 */ /* 0x000fe200078e00ff */
[C---:B------:R-:W-:Y:S01]  /*5010*/  ISETP.NE.AND P3, PT, R36.reuse, 0x1, PT ;  /* 0x000000012400780c */ /* 0x040fe20003f65270 */
        /* <DEDUP_REMOVED lines=19> */
.L_x_905:
[----:B------:R-:W-:-:S07]  /*5150*/  IMAD.MOV.U32 R94, RZ, RZ, R74 ;  /* 0x000000ffff5e7224 */ /* 0x000fce00078e004a */
.L_x_906:
[----:B------:R-:W-:Y:S05]  /*5160*/  BSYNC B0 ;  /* 0x0000000000007941 */ /* 0x000fea0003800000 */
.L_x_904:
        /* <DEDUP_REMOVED lines=16> */
.L_x_910:
[----:B------:R-:W-:Y:S05]  /*5270*/  BSYNC B1 ;  /* 0x0000000000017941 */ /* 0x000fea0003800000 */
.L_x_909:
        /* <DEDUP_REMOVED lines=44> */
.L_x_908:
[----:B------:R-:W-:Y:S05]  /*5540*/  BSYNC B0 ;  /* 0x0000000000007941 */ /* 0x000fea0003800000 */
.L_x_907:
        /* <DEDUP_REMOVED lines=22> */
.L_x_912:
[----:B------:R-:W-:-:S07]  /*56b0*/  MOV R94, R74 ;  /* 0x0000004a005e7202 */ /* 0x000fce0000000f00 */
.L_x_913:
[----:B------:R-:W-:Y:S05]  /*56c0*/  BSYNC B0 ;  /* 0x0000000000007941 */ /* 0x000fea0003800000 */
.L_x_911:
        /* <DEDUP_REMOVED lines=16> */
.L_x_917:
[----:B------:R-:W-:Y:S05]  /*57d0*/  BSYNC B1 ;  /* 0x0000000000017941 */ /* 0x000fea0003800000 */
.L_x_916:
        /* <DEDUP_REMOVED lines=44> */
.L_x_915:
[----:B------:R-:W-:Y:S05]  /*5aa0*/  BSYNC B0 ;  /* 0x0000000000007941 */ /* 0x000fea0003800000 */
.L_x_914:
        /* <DEDUP_REMOVED lines=22> */
.L_x_919:
[----:B------:R-:W-:-:S07]  /*5c10*/  IMAD.MOV.U32 R34, RZ, RZ, R74 ;  /* 0x000000ffff227224 */ /* 0x000fce00078e004a */
.L_x_920:
[----:B------:R-:W-:Y:S05]  /*5c20*/  BSYNC B0 ;  /* 0x0000000000007941 */ /* 0x000fea0003800000 */
.L_x_918:
        /* <DEDUP_REMOVED lines=16> */
.L_x_924:
[----:B------:R-:W-:Y:S05]  /*5d30*/  BSYNC B1 ;  /* 0x0000000000017941 */ /* 0x000fea0003800000 */
.L_x_923:
        /* <DEDUP_REMOVED lines=44> */
.L_x_922:
[----:B------:R-:W-:Y:S05]  /*6000*/  BSYNC B0 ;  /* 0x0000000000007941 */ /* 0x000fea0003800000 */
.L_x_921:
        /* <DEDUP_REMOVED lines=22> */
.L_x_926:
[----:B------:R-:W-:-:S07]  /*6170*/  MOV R96, R74 ;  /* 0x0000004a00607202 */ /* 0x000fce0000000f00 */
.L_x_927:
[----:B------:R-:W-:Y:S05]  /*6180*/  BSYNC B0 ;  /* 0x0000000000007941 */ /* 0x000fea0003800000 */
.L_x_925:
        /* <DEDUP_REMOVED lines=11> */
[----:B------:R-:W-:Y:S01]  /*6240*/  @!P6 VIADD R44, R44, 0x1 ;  /* 0x000000012c2ce836 */ /* 0x000fe20000000000 */
[----:B------:R-:W-:Y:S02]  /*6250*/  @!P6 IADD3 R33, R24, 0x1, RZ ;  /* 0x000000011821e810 */ /* 0x000fe40007ffe0ff */
[----:B------:R-:W-:Y:S02]  /*6260*/  @!P6 MOV R26, RZ ;  /* 0x000000ff001ae202 */ /* 0x000fe40000000f00 */
[----:B------:R-:W-:-:S13]  /*6270*/  ISETP.NE.AND P0, PT, R44, RZ, !P6 ;  /* 0x000000ff2c00720c */ /* 0x000fda0007705270 */
[----:B------:R-:W-:Y:S01]  /*6280*/  @P0 IMAD.MOV R33, RZ, RZ, R24 ;  /* 0x000000ffff210224 */ /* 0x000fe200078e0218 */
[----:B------:R-:W-:-:S03]  /*6290*/  ISETP.NE.AND P0, PT, R32, RZ, PT ;  /* 0x000000ff2000720c */ /* 0x000fc60003f05270 */
[----:B------:R-:W-:-:S10]  /*62a0*/  @!P6 IMAD.MOV.U32 R24, RZ, RZ, R33 ;  /* 0x000000ffff18e224 */ /* 0x000fd400078e0021 */
.L_x_931:
[----:B------:R-:W-:Y:S05]  /*62b0*/  BSYNC B1 ;  /* 0x0000000000017941 */ /* 0x000fea0003800000 */
.L_x_930:
        /* <DEDUP_REMOVED lines=44> */
.L_x_929:
[----:B------:R-:W-:Y:S05]  /*6580*/  BSYNC B0 ;  /* 0x0000000000007941 */ /* 0x000fea0003800000 */
.L_x_928:
[----:B------:R-:W-:Y:S01]  /*6590*/  I2FP.F32.U32 R33, R96 ;  /* 0x0000006000217245 */ /* 0x000fe20000201000 */
[----:B------:R-:W-:Y:S01]  /*65a0*/  IMAD.U32 R35, R94, 0x10000, RZ ;  /* 0x000100005e237824 */ /* 0x000fe200078e00ff */
[----:B------:R-:W-:Y:S01]  /*65b0*/  ISETP.NE.AND P6, PT, R90, RZ, PT ;  /* 0x000000ff5a00720c */ /* 0x000fe20003fc5270 */
[----:B------:R-:W-:Y:S01]  /*65c0*/  IMAD.WIDE.U32 R114, R89, 0x10, R42 ;  /* 0x0000001059727825 */ /* 0x000fe200078e002a */
[----:B------:R-:W-:-:S03]  /*65d0*/  SEL R90, RZ, 0x100, P4 ;  /* 0x00000100ff5a7807 */ /* 0x000fc60002000000 */
[----:B------:R-:W-:Y:S01]  /*65e0*/  FFMA.FTZ R33, R33, R82, 1.1641532182693481445e-10 ;  /* 0x2f00000021217423 */ /* 0x000fe20000010052 */
[----:B------:R-:W-:Y:S01]  /*65f0*/  SEL R113, RZ, 0x10000, P5 ;  /* 0x00010000ff717807 */ /* 0x000fe20002800000 */
[----:B------:R-:W-:Y:S01]  /*6600*/  FMUL.FTZ R39, R35, R88 ;  /* 0x0000005823277220 */ /* 0x000fe20000410000 */
[----:B------:R-:W-:Y:S02]  /*6610*/  ISETP.NE.AND P5, PT, R92, RZ, PT ;  /* 0x000000ff5c00720c */ /* 0x000fe40003fa5270 */
[----:B------:R-:W-:Y:S01]  /*6620*/  FSETP.GTU.FTZ.AND P4, PT, R33, R84, PT ;  /* 0x000000542100720b */ /* 0x000fe20003f9c000 */
[----:B------:R-:W-:Y:S01]  /*6630*/  FMUL.FTZ R39, R39, R86 ;  /* 0x0000005627277220 */ /* 0x000fe20000410000 */
[----:B------:R-:W0:Y:S01]  /*6640*/  @P0 LDC.64 R32, c[0x0][0x230] ;  /* 0x00008c00ff200b82 */ /* 0x000e220000000a00 */
[----:B------:R-:W-:Y:S02]  /*6650*/  SEL R36, RZ, 0x1, P2 ;  /* 0x00000001ff247807 */ /* 0x000fe40001000000 */
[----:B------:R-:W-:-:S02]  /*6660*/  SEL R110, RZ, 0x1, P1 ;  /* 0x00000001ff6e7807 */ /* 0x000fc40000800000 */
[----:B------:R-:W-:Y:S01]  /*6670*/  SEL R34, RZ, 0x1, P5 ;  /* 0x00000001ff227807 */ /* 0x000fe20002800000 */
[----:B------:R-:W-:Y:S01]  /*6680*/  IMAD.WIDE.U32 R36, R36, 0x1000000, RZ ;  /* 0x0100000024247825 */ /* 0x000fe200078e00ff */
[----:B------:R-:W-:Y:S02]  /*6690*/  @P0 PRMT R38, R31, 0x7632, R38 ;  /* 0x000076321f260816 */ /* 0x000fe40000000026 */
[----:B------:R-:W-:Y:S01]  /*66a0*/  SEL R92, RZ, 0x1000000, P4 ;  /* 0x01000000ff5c7807 */ /* 0x000fe20002000000 */
[----:B------:R-:W-:Y:S01]  /*66b0*/  IMAD.WIDE.U32 R110, R110, 0x10000, RZ ;  /* 0x000100006e6e7825 */ /* 0x000fe200078e00ff */
[----:B------:R-:W-:Y:S02]  /*66c0*/  @P0 SHF.L.U32 R38, R38, 0x10, RZ ;  /* 0x0000001026260819 */ /* 0x000fe400000006ff */
[----:B------:R-:W-:Y:S01]  /*66d0*/  FSEL R107, R39, RZ, !P4 ;  /* 0x000000ff276b7208 */ /* 0x000fe20006000000 */
[----:B------:R-:W-:Y:S01]  /*66e0*/  IMAD.WIDE.U32 R34, R34, 0x100, RZ ;  /* 0x0000010022227825 */ /* 0x000fe200078e00ff */
[----:B------:R-:W-:-:S03]  /*66f0*/  SEL R79, RZ, 0x1, P6 ;  /* 0x00000001ff4f7807 */ /* 0x000fc60003000000 */
[----:B------:R-:W-:Y:S01]  /*6700*/  @P0 FADD.FTZ R107, R107, R38 ;  /* 0x000000266b6b0221 */ /* 0x000fe20000010000 */
[----:B------:R-:W-:Y:S02]  /*6710*/  LOP3.LUT R110, R34, R36, R110, 0xfe, !PT ;  /* 0x00000024226e7212 */ /* 0x000fe400078efe6e */
[----:B------:R-:W-:Y:S02]  /*6720*/  LOP3.LUT R36, R90, R92, R113, 0xfe, !PT ;  /* 0x0000005c5a247212 */ /* 0x000fe400078efe71 */
[----:B------:R-:W-:Y:S02]  /*6730*/  SEL R113, RZ, 0x1, P3 ;  /* 0x00000001ff717807 */ /* 0x000fe40001800000 */
[----:B------:R-:W-:Y:S01]  /*6740*/  LOP3.LUT R110, R110, R79, RZ, 0xfc, !PT ;  /* 0x0000004f6e6e7212 */ /* 0x000fe200078efcff */
[----:B------:R-:W-:Y:S01]  /*6750*/  VIADD R79, R71, 0x200 ;  /* 0x00000200474f7836 */ /* 0x000fe20000000000 */
[----:B------:R-:W-:Y:S02]  /*6760*/  LOP3.LUT R113, R37, R36, R113, 0xfe, !PT ;  /* 0x0000002425717212 */ /* 0x000fe400078efe71 */
[----:B------:R-:W-:Y:S01]  /*6770*/  F2FP.BF16.F32.PACK_AB R38, R105, R99 ;  /* 0x000000636926723e */ /* 0x000fe200000010ff */
[----:B0-----:R-:W-:Y:S01]  /*6780*/  @P0 IMAD.WIDE.U32 R116, R79, 0x10, R32 ;  /* 0x000000104f740825 */ /* 0x001fe200078e0020 */
[----:B------:R-:W-:-:S02]  /*6790*/  F2FP.BF16.F32.PACK_AB R37, R101, R95 ;  /* 0x0000005f6525723e */ /* 0x000fc400000010ff */
[----:B------:R-:W-:Y:S01]  /*67a0*/  F2FP.BF16.F32.PACK_AB R36, R97, R93 ;  /* 0x0000005d6124723e */ /* 0x000fe200000010ff */
[----:B------:R-:W-:Y:S01]  /*67b0*/  IMAD.WIDE.U32 R32, R79, 0x10, R108 ;  /* 0x000000104f207825 */ /* 0x000fe200078e006c */
[----:B------:R-:W-:Y:S02]  /*67c0*/  F2FP.BF16.F32.PACK_AB R39, R107, R103 ;  /* 0x000000676b27723e */ /* 0x000fe400000010ff */
        /* <DEDUP_REMOVED lines=18> */
.L_x_933:
[----:B------:R-:W-:-:S07]  /*68f0*/  MOV R90, R74 ;  /* 0x0000004a005a7202 */ /* 0x000fce0000000f00 */
.L_x_934:
[----:B------:R-:W-:Y:S05]  /*6900*/  BSYNC B0 ;  /* 0x0000000000007941 */ /* 0x000fea0003800000 */
.L_x_932:
        /* <DEDUP_REMOVED lines=16> */
.L_x_938:
[----:B------:R-:W-:Y:S05]  /*6a10*/  BSYNC B1 ;  /* 0x0000000000017941 */ /* 0x000fea0003800000 */
.L_x_937:
        /* <DEDUP_REMOVED lines=44> */
.L_x_936:
[----:B------:R-:W-:Y:S05]  /*6ce0*/  BSYNC B0 ;  /* 0x0000000000007941 */ /* 0x000fea0003800000 */
.L_x_935:
[----:B------:R-:W-:Y:S01]  /*6cf0*/  I2FP.F32.U32 R37, R90 ;  /* 0x0000005a00257245 */ /* 0x000fe20000201000 */
[----:B-----5:R-:W-:Y:S01]  /*6d00*/  IMAD.U32 R39, R32, 0x10000, RZ ;  /* 0x0001000020277824 */ /* 0x020fe200078e00ff */
[----:B------:R-:W-:Y:S01]  /*6d10*/  ISETP.NE.AND P1, PT, R94, 0x1, PT ;  /* 0x000000015e00780c */ /* 0x000fe20003f25270 */
[----:B------:R-:W-:Y:S01]  /*6d20*/  BSSY B0, `(.L_x_939) ;  /* 0x0000015000007945 */ /* 0x000fe20003800000 */
[----:B------:R-:W-:Y:S01]  /*6d30*/  @P0 SHF.L.U32 R36, R28, 0x10, RZ ;  /* 0x000000101c240819 */ /* 0x000fe200000006ff */
[----:B------:R-:W-:Y:S01]  /*6d40*/  FFMA.FTZ R37, R37, R82, 1.1641532182693481445e-10 ;  /* 0x2f00000025257423 */ /* 0x000fe20000010052 */
[----:B------:R-:W-:Y:S01]  /*6d50*/  FMUL.FTZ R39, R39, R88 ;  /* 0x0000005827277220 */ /* 0x000fe20000410000 */
[----:B------:R-:W-:-:S03]  /*6d60*/  PRMT R92, R32, 0x7632, R92 ;  /* 0x00007632205c7816 */ /* 0x000fc6000000005c */
[----:B------:R-:W-:Y:S01]  /*6d70*/  FMUL.FTZ R39, R39, R86 ;  /* 0x0000005627277220 */ /* 0x000fe20000410000 */
[----:B------:R-:W-:-:S04]  /*6d80*/  FSETP.GTU.FTZ.AND P2, PT, R37, R84, PT ;  /* 0x000000542500720b */ /* 0x000fc80003f5c000 */
        /* <DEDUP_REMOVED lines=13> */
.L_x_940:
[----:B------:R-:W-:-:S07]  /*6e60*/  IMAD.MOV.U32 R32, RZ, RZ, R74 ;  /* 0x000000ffff207224 */ /* 0x000fce00078e004a */
.L_x_941:
[----:B------:R-:W-:Y:S05]  /*6e70*/  BSYNC B0 ;  /* 0x0000000000007941 */ /* 0x000fea0003800000 */
.L_x_939:
        /* <DEDUP_REMOVED lines=16> */
.L_x_945:
[----:B------:R-:W-:Y:S05]  /*6f80*/  BSYNC B1 ;  /* 0x0000000000017941 */ /* 0x000fea0003800000 */
.L_x_944:
        /* <DEDUP_REMOVED lines=44> */
.L_x_943:
[----:B------:R-:W-:Y:S05]  /*7250*/  BSYNC B0 ;  /* 0x0000000000007941 */ /* 0x000fea0003800000 */
.L_x_942:
        /* <DEDUP_REMOVED lines=23> */
.L_x_947:
[----:B------:R-:W-:-:S07]  /*73d0*/  MOV R32, R74 ;  /* 0x0000004a00207202 */ /* 0x000fce0000000f00 */
.L_x_948:
[----:B------:R-:W-:Y:S05]  /*73e0*/  BSYNC B0 ;  /* 0x0000000000007941 */ /* 0x000fea0003800000 */
.L_x_946:
        /* <DEDUP_REMOVED lines=16> */
.L_x_952:
[----:B------:R-:W-:Y:S05]  /*74f0*/  BSYNC B1 ;  /* 0x0000000000017941 */ /* 0x000fea0003800000 */
.L_x_951:
        /* <DEDUP_REMOVED lines=44> */
.L_x_950:
[----:B------:R-:W-:Y:S05]  /*77c0*/  BSYNC B0 ;  /* 0x0000000000007941 */ /* 0x000fea0003800000 */
.L_x_949:
        /* <DEDUP_REMOVED lines=22> */
.L_x_954:
[----:B------:R-:W-:-:S07]  /*7930*/  IMAD.MOV.U32 R96, RZ, RZ, R74 ;  /* 0x000000ffff607224 */ /* 0x000fce00078e004a */
.L_x_955:
[----:B------:R-:W-:Y:S05]  /*7940*/  BSYNC B0 ;  /* 0x0000000000007941 */ /* 0x000fea0003800000 */
.L_x_953:
        /* <DEDUP_REMOVED lines=16> */
.L_x_959:
[----:B------:R-:W-:Y:S05]  /*7a50*/  BSYNC B1 ;  /* 0x0000000000017941 */ /* 0x000fea0003800000 */
.L_x_958:
        /* <DEDUP_REMOVED lines=44> */
.L_x_957:
[----:B------:R-:W-:Y:S05]  /*7d20*/  BSYNC B0 ;  /* 0x0000000000007941 */ /* 0x000fea0003800000 */
.L_x_956:
        /* <DEDUP_REMOVED lines=22> */
.L_x_961:
[----:B------:R-:W-:-:S07]  /*7e90*/  MOV R94, R74 ;  /* 0x0000004a005e7202 */ /* 0x000fce0000000f00 */
.L_x_962:
[----:B------:R-:W-:Y:S05]  /*7ea0*/  BSYNC B0 ;  /* 0x0000000000007941 */ /* 0x000fea0003800000 */
.L_x_960:
        /* <DEDUP_REMOVED lines=16> */
.L_x_966:
[----:B------:R-:W-:Y:S05]  /*7fb0*/  BSYNC B1 ;  /* 0x0000000000017941 */ /* 0x000fea0003800000 */
.L_x_965:
        /* <DEDUP_REMOVED lines=44> */
.L_x_964:
[----:B------:R-:W-:Y:S05]  /*8280*/  BSYNC B0 ;  /* 0x0000000000007941 */ /* 0x000fea0003800000 */
.L_x_963:
        /* <DEDUP_REMOVED lines=22> */
.L_x_968:
[----:B------:R-:W-:-:S07]  /*83f0*/  IMAD.MOV.U32 R94, RZ, RZ, R74 ;  /* 0x000000ffff5e7224 */ /* 0x000fce00078e004a */
.L_x_969:
[----:B------:R-:W-:Y:S05]  /*8400*/  BSYNC B0 ;  /* 0x0000000000007941 */ /* 0x000fea0003800000 */
.L_x_967:
        /* <DEDUP_REMOVED lines=16> */
.L_x_973:
[----:B------:R-:W-:Y:S05]  /*8510*/  BSYNC B1 ;  /* 0x0000000000017941 */ /* 0x000fea0003800000 */
.L_x_972:
        /* <DEDUP_REMOVED lines=44> */
.L_x_971:
[----:B------:R-:W-:Y:S05]  /*87e0*/  BSYNC B0 ;  /* 0x0000000000007941 */ /* 0x000fea0003800000 */
.L_x_970:
        /* <DEDUP_REMOVED lines=22> */
.L_x_975:
[----:B------:R-:W-:-:S07]  /*8950*/  MOV R34, R74 ;  /* 0x0000004a00227202 */ /* 0x000fce0000000f00 */
.L_x_976:
[----:B------:R-:W-:Y:S05]  /*8960*/  BSYNC B0 ;  /* 0x0000000000007941 */ /* 0x000fea0003800000 */
.L_x_974:
        /* <DEDUP_REMOVED lines=16> */
.L_x_980:
[----:B------:R-:W-:Y:S05]  /*8a70*/  BSYNC B1 ;  /* 0x0000000000017941 */ /* 0x000fea0003800000 */
.L_x_979:
        /* <DEDUP_REMOVED lines=44> */
.L_x_978:
[----:B------:R-:W-:Y:S05]  /*8d40*/  BSYNC B0 ;  /* 0x0000000000007941 */ /* 0x000fea0003800000 */
.L_x_977:
        /* <DEDUP_REMOVED lines=22> */
.L_x_982:
[----:B------:R-:W-:-:S07]  /*8eb0*/  IMAD.MOV.U32 R98, RZ, RZ, R74 ;  /* 0x000000ffff627224 */ /* 0x000fce00078e004a */
.L_x_983:
[----:B------:R-:W-:Y:S05]  /*8ec0*/  BSYNC B0 ;  /* 0x0000000000007941 */ /* 0x000fea0003800000 */
.L_x_981:
        /* <DEDUP_REMOVED lines=18> */
.L_x_987:
[----:B------:R-:W-:Y:S05]  /*8ff0*/  BSYNC B1 ;  /* 0x0000000000017941 */ /* 0x000fea0003800000 */
.L_x_986:
        /* <DEDUP_REMOVED lines=44> */
.L_x_985:
[----:B------:R-:W-:Y:S05]  /*92c0*/  BSYNC B0 ;  /* 0x0000000000007941 */ /* 0x000fea0003800000 */
.L_x_984:
[----:B------:R-:W-:Y:S01]  /*92d0*/  FADD.FTZ R32, RZ, R73 ;  /* 0x00000049ff207221 */ /* 0x000fe20000010000 */
[----:B------:R-:W-:Y:S01]  /*92e0*/  I2FP.F32.U32 R33, R98 ;  /* 0x0000006200217245 */ /* 0x000fe20000201000 */
[----:B------:R-:W-:Y:S01]  /*92f0*/  IMAD.WIDE.U32 R42, R79, 0x10, R42 ;  /* 0x000000104f2a7825 */ /* 0x000fe200078e002a */
[----:B------:R-:W-:-:S03]  /*9300*/  SHF.L.U32 R35, R96, 0x10, RZ ;  /* 0x0000001060237819 */ /* 0x000fc600000006ff */
[----:B------:R-:W-:Y:S01]  /*9310*/  FADD.FTZ R32, R32, R75 ;  /* 0x0000004b20207221 */ /* 0x000fe20000010000 */
[----:B------:R-:W-:Y:S01]  /*9320*/  SEL R34, RZ, 0x10000, P5 ;  /* 0x00010000ff227807 */ /* 0x000fe20002800000 */
[----:B------:R-:W-:Y:S01]  /*9330*/  FFMA.FTZ R33, R33, R82, 1.1641532182693481445e-10 ;  /* 0x2f00000021217423 */ /* 0x000fe20000010052 */
[----:B------:R-:W-:Y:S01]  /*9340*/  ISETP.NE.AND P5, PT, R92, RZ, PT ;  /* 0x000000ff5c00720c */ /* 0x000fe20003fa5270 */
[----:B------:R-:W-:Y:S01]  /*9350*/  FADD.FTZ R32, R32, R77 ;  /* 0x0000004d20207221 */ /* 0x000fe20000010000 */
[----:B------:R-:W-:Y:S01]  /*9360*/  FMUL.FTZ R35, R35, R88 ;  /* 0x0000005823237220 */ /* 0x000fe20000410000 */
[----:B------:R-:W-:Y:S01]  /*9370*/  SEL R38, RZ, 0x1, P1 ;  /* 0x00000001ff267807 */ /* 0x000fe20000800000 */
[----:B------:R-:W-:-:S04]  /*9380*/  IMAD.WIDE.U32 R40, R79, 0x8, R40 ;  /* 0x000000084f287825 */ /* 0x000fc800078e0028 */
[----:B------:R-:W-:Y:S01]  /*9390*/  FADD.FTZ R32, R32, R81 ;  /* 0x0000005120207221 */ /* 0x000fe20000010000 */
[----:B------:R-:W-:Y:S01]  /*93a0*/  FMUL.FTZ R35, R35, R86 ;  /* 0x0000005623237220 */ /* 0x000fe20000410000 */
[----:B------:R-:W-:Y:S01]  /*93b0*/  @P0 PRMT R82, R31, 0x7632, R82 ;  /* 0x000076321f520816 */ /* 0x000fe20000000052 */
[----:B------:R-:W-:-:S04]  /*93c0*/  IMAD.WIDE.U32 R38, R38, 0x10000, RZ ;  /* 0x0001000026267825 */ /* 0x000fc800078e00ff */
[----:B------:R-:W-:Y:S01]  /*93d0*/  FADD.FTZ R32, R32, R83 ;  /* 0x0000005320207221 */ /* 0x000fe20000010000 */
[----:B------:R-:W-:Y:S01]  /*93e0*/  ISETP.NE.AND P6, PT, R90, RZ, PT ;  /* 0x000000ff5a00720c */ /* 0x000fe20003fc5270 */
[----:B------:R-:W-:Y:S01]  /*93f0*/  UMOV UR8, 0xffffffff ;  /* 0xffffffff00087882 */ /* 0x000fe20000000000 */
[----:B------:R-:W-:Y:S01]  /*9400*/  SEL R86, RZ, 0x100, P4 ;  /* 0x00000100ff567807 */ /* 0x000fe20002000000 */
[----:B------:R-:W-:Y:S01]  /*9410*/  FADD.FTZ R32, R32, R85 ;  /* 0x0000005520207221 */ /* 0x000fe20000010000 */
[----:B------:R-:W-:Y:S01]  /*9420*/  @P0 IMAD.U32 R82, R82, 0x10000, RZ ;  /* 0x0001000052520824 */ /* 0x000fe200078e00ff */
[----:B------:R-:W-:Y:S02]  /*9430*/  SEL R125, RZ, 0x1, P6 ;  /* 0x00000001ff7d7807 */ /* 0x000fe40003000000 */
[----:B------:R-:W-:Y:S01]  /*9440*/  FADD.FTZ R32, R32, R87 ;  /* 0x0000005720207221 */ /* 0x000fe20000010000 */
[----:B------:R-:W-:-:S03]  /*9450*/  LOP3.LUT P1, RZ, R70, 0x1f, RZ, 0xc0, !PT ;  /* 0x0000001f46ff7812 */ /* 0x000fc6000782c0ff */
[----:B------:R-:W-:-:S04]  /*9460*/  FADD.FTZ R32, R32, R91 ;  /* 0x0000005b20207221 */ /* 0x000fc80000010000 */
[----:B------:R-:W-:Y:S01]  /*9470*/  FADD.FTZ R36, R32, R93 ;  /* 0x0000005d20247221 */ /* 0x000fe20000010000 */
[----:B------:R-:W-:Y:S02]  /*9480*/  SEL R32, RZ, 0x1, P2 ;  /* 0x00000001ff207807 */ /* 0x000fe40001000000 */
[----:B------:R-:W-:Y:S01]  /*9490*/  FSETP.GTU.FTZ.AND P2, PT, R33, R84, PT ;  /* 0x000000542100720b */ /* 0x000fe20003f5c000 */
[----:B------:R-:W-:Y:S02]  /*94a0*/  FADD.FTZ R36, R36, R97 ;  /* 0x0000006124247221 */ /* 0x000fe40000010000 */
[----:B------:R-:W-:Y:S01]  /*94b0*/  IMAD.WIDE.U32 R32, R32, 0x1000000, RZ ;  /* 0x0100000020207825 */ /* 0x000fe200078e00ff */
[----:B------:R-:W-:-:S03]  /*94c0*/  SEL R88, RZ, 0x1000000, P2 ;  /* 0x01000000ff587807 */ /* 0x000fc60001000000 */
[----:B------:R-:W-:Y:S01]  /*94d0*/  FADD.FTZ R84, R36, R95 ;  /* 0x0000005f24547221 */ /* 0x000fe20000010000 */
[----:B------:R-:W-:Y:S02]  /*94e0*/  SEL R36, RZ, 0x1, P5 ;  /* 0x00000001ff247807 */ /* 0x000fe40002800000 */
[----:B------:R-:W-:Y:S01]  /*94f0*/  FSEL R123, R35, RZ, !P2 ;  /* 0x000000ff237b7208 */ /* 0x000fe20005000000 */
[----:B------:R-:W-:Y:S01]  /*9500*/  FADD.FTZ R84, R84, R101 ;  /* 0x0000006554547221 */ /* 0x000fe20000010000 */
[----:B------:R-:W-:Y:S01]  /*9510*/  LOP3.LUT R35, R86, R88, R34, 0xfe, !PT ;  /* 0x0000005856237212 */ /* 0x000fe200078efe22 */
[----:B------:R-:W-:Y:S01]  /*9520*/  IMAD.WIDE.U32 R36, R36, 0x100, RZ ;  /* 0x0000010024247825 */ /* 0x000fe200078e00ff */
[----:B------:R-:W-:-:S03]  /*9530*/  F2FP.BF16.F32.PACK_AB R34, R119, R117 ;  /* 0x000000757722723e */ /* 0x000fc600000010ff */
[----:B------:R-:W-:Y:S01]  /*9540*/  FADD.FTZ R84, R84, R99 ;  /* 0x0000006354547221 */ /* 0x000fe20000010000 */
[----:B------:R-:W-:Y:S01]  /*9550*/  @P0 FADD.FTZ R123, R123, R82 ;  /* 0x000000527b7b0221 */ /* 0x000fe20000010000 */
[----:B------:R-:W-:Y:S02]  /*9560*/  LOP3.LUT P0, RZ, R76, 0xff, RZ, 0xc0, !PT ;  /* 0x000000ff4cff7812 */ /* 0x000fe4000780c0ff */
[----:B------:R-:W-:Y:S01]  /*9570*/  FADD.FTZ R84, R84, R105 ;  /* 0x0000006954547221 */ /* 0x000fe20000010000 */
[----:B------:R-:W-:Y:S02]  /*9580*/  LOP3.LUT R36, R36, R32, R38, 0xfe, !PT ;  /* 0x0000002024247212 */ /* 0x000fe400078efe26 */
[----:B------:R-:W-:Y:S01]  /*9590*/  SEL R32, RZ, 0x1, P3 ;  /* 0x00000001ff207807 */ /* 0x000fe20001800000 */
[----:B------:R-:W-:Y:S01]  /*95a0*/  FADD.FTZ R84, R84, R103 ;  /* 0x0000006754547221 */ /* 0x000fe20000010000 */
[----:B------:R-:W-:Y:S02]  /*95b0*/  LOP3.LUT R36, R36, R125, RZ, 0xfc, !PT ;  /* 0x0000007d24247212 */ /* 0x000fe400078efcff */
[----:B------:R-:W-:Y:S01]  /*95c0*/  LOP3.LUT R125, R33, R35, R32, 0xfe, !PT ;  /* 0x00000023217d7212 */ /* 0x000fe200078efe20 */
[----:B------:R-:W-:Y:S01]  /*95d0*/  FADD.FTZ R84, R84, R107 ;  /* 0x0000006b54547221 */ /* 0x000fe20000010000 */
[----:B------:R-:W-:-:S02]  /*95e0*/  F2FP.BF16.F32.PACK_AB R33, R115, R111 ;  /* 0x0000006f7321723e */ /* 0x000fc400000010ff */
[----:B------:R-:W-:Y:S01]  /*95f0*/  F2FP.BF16.F32.PACK_AB R32, R113, R109 ;  /* 0x0000006d7120723e */ /* 0x000fe200000010ff */
[----:B------:R-:W-:Y:S01]  /*9600*/  FADD.FTZ R84, R84, R109 ;  /* 0x0000006d54547221 */ /* 0x000fe20000010000 */
[----:B------:R-:W-:Y:S02]  /*9610*/  F2FP.BF16.F32.PACK_AB R35, R123, R121 ;  /* 0x000000797b23723e */ /* 0x000fe400000010ff */
[----:B------:R-:W-:Y:S01]  /*9620*/  LOP3.LUT R37, R37, R125, R39, 0xfe, !PT ;  /* 0x0000007d25257212 */ /* 0x000fe200078efe27 */
[----:B------:R-:W-:Y:S01]  /*9630*/  FADD.FTZ R84, R84, R113 ;  /* 0x0000007154547221 */ /* 0x000fe20000010000 */
[----:B------:R-:W-:Y:S01]  /*9640*/  SHF.R.U32.HI R39, RZ, 0x5, R70 ;  /* 0x00000005ff277819 */ /* 0x000fe20000011646 */
[----:B------:R0:W-:Y:S02]  /*9650*/  STG.E.128 desc[UR4][R42.64], R32 ;  /* 0x000000202a007986 */ /* 0x0001e4000c101d04 */
[----:B------:R-:W-:Y:S01]  /*9660*/  FADD.FTZ R84, R84, R111 ;  /* 0x0000006f54547221 */ /* 0x000fe20000010000 */
[----:B------:R-:W-:Y:S01]  /*9670*/  LOP3.LUT R38, R39, 0x7fffff8, RZ, 0xc0, !PT ;  /* 0x07fffff827267812 */ /* 0x000fe200078ec0ff */
[----:B------:R0:W-:Y:S02]  /*9680*/  STG.E.64 desc[UR4][R40.64], R36 ;  /* 0x0000002428007986 */ /* 0x0001e4000c101b04 */
[----:B------:R-:W-:Y:S01]  /*9690*/  FADD.FTZ R84, R84, R115 ;  /* 0x0000007354547221 */ /* 0x000fe20000010000 */
[----:B------:R-:W-:-:S03]  /*96a0*/  @!P0 IADD3 R38, R38, 0x8, RZ ;  /* 0x0000000826268810 */ /* 0x000fc60007ffe0ff */
[----:B------:R-:W-:-:S04]  /*96b0*/  FADD.FTZ R84, R84, R117 ;  /* 0x0000007554547221 */ /* 0x000fc80000010000 */
[----:B------:R-:W-:-:S04]  /*96c0*/  FADD.FTZ R84, R84, R119 ;  /* 0x0000007754547221 */ /* 0x000fc80000010000 */
[----:B------:R-:W-:-:S04]  /*96d0*/  FADD.FTZ R84, R84, R121 ;  /* 0x0000007954547221 */ /* 0x000fc80000010000 */
        /* <DEDUP_REMOVED lines=70> */
.L_x_1000:
[----:B------:R-:W2:Y:S01]  /*9b40*/  @!P1 S2R R34, SR_CgaCtaId ;  /* 0x0000000000229919 */ /* 0x000ea20000008800 */
[----:B------:R-:W-:Y:S01]  /*9b50*/  LOP3.LUT R35, R70, 0x1f, RZ, 0xc0, !PT ;  /* 0x0000001f46237812 */ /* 0x000fe200078ec0ff */
[----:B------:R-:W-:Y:S05]  /*9b60*/  WARPSYNC.ALL ;  /* 0x0000000000007948 */ /* 0x000fea0003800000 */
[----:B------:R-:W-:Y:S02]  /*9b70*/  ISETP.GT.U32.AND P2, PT, R35, 0x7, PT ;  /* 0x000000072300780c */ /* 0x000fe40003f44070 */
[----:B------:R-:W-:Y:S02]  /*9b80*/  @!P1 MOV R33, 0x400 ;  /* 0x0000040000219802 */ /* 0x000fe40000000f00 */
[----:B------:R-:W-:-:S02]  /*9b90*/  LOP3.LUT R39, R39, 0x7, RZ, 0xc0, !PT ;  /* 0x0000000727277812 */ /* 0x000fc400078ec0ff */
[----:B------:R-:W-:-:S07]  /*9ba0*/  PLOP3.LUT P3, PT, PT, PT, UP1, 0x40, 0x0 ;  /* 0x000000000000781c */ /* 0x000fce0003f6e818 */
[----:B------:R-:W3:Y:S01]  /*9bb0*/  @!P2 S2R R41, SR_CgaCtaId ;  /* 0x000000000029a919 */ /* 0x000ee20000008800 */
[----:B--2---:R-:W-:Y:S01]  /*9bc0*/  @!P1 LEA R34, R34, R33, 0x18 ;  /* 0x0000002122229211 */ /* 0x004fe200078ec0ff */
[C---:B------:R-:W-:Y:S02]  /*9bd0*/  @!P1 IMAD.IADD R33, R38.reuse, 0x1, R39 ;  /* 0x0000000126219824 */ /* 0x040fe400078e0227 */
[----:B------:R-:W-:-:S03]  /*9be0*/  @!P2 IMAD.IADD R38, R38, 0x1, R35 ;  /* 0x000000012626a824 */ /* 0x000fc600078e0223 */
[----:B------:R-:W-:Y:S01]  /*9bf0*/  @!P1 LEA R36, R33, R34, 0x3 ;  /* 0x0000002221249211 */ /* 0x000fe200078e18ff */
[----:B-1----:R-:W-:Y:S01]  /*9c00*/  FADD.FTZ R33, R37, R40 ;  /* 0x0000002825217221 */ /* 0x002fe20000010000 */
[----:B------:R-:W-:Y:S01]  /*9c10*/  @!P2 MOV R34, 0x400 ;  /* 0x000004000022a802 */ /* 0x000fe20000000f00 */
[----:B0-----:R-:W-:Y:S01]  /*9c20*/  IMAD.MOV.U32 R37, RZ, RZ, RZ ;  /* 0x000000ffff257224 */ /* 0x001fe200078e00ff */
[----:B------:R-:W-:Y:S02]  /*9c30*/  @!P2 MOV R37, 0x300 ;  /* 0x000003000025a802 */ /* 0x000fe40000000f00 */
[----:B------:R-:W-:Y:S01]  /*9c40*/  @!P1 STS.64 [R36], R32 ;  /* 0x0000002024009388 */ /* 0x000fe20000000a00 */
[----:B------:R-:W-:Y:S01]  /*9c50*/  BAR.SYNC.DEFER_BLOCKING 0x0 ;  /* 0x0000000000007b1d */ /* 0x000fe20000010000 */
[----:B------:R-:W-:Y:S02]  /*9c60*/  LOP3.LUT P1, RZ, R39, 0x1f, R70, 0xf8, !PT ;  /* 0x0000001f27ff7812 */ /* 0x000fe4000782f846 */
[----:B---3--:R-:W-:-:S02]  /*9c70*/  @!P2 LEA R41, R41, R34, 0x18 ;  /* 0x000000222929a211 */ /* 0x008fc400078ec0ff */
[----:B------:R-:W-:Y:S02]  /*9c80*/  CS2R R34, SRZ ;  /* 0x0000000000227805 */ /* 0x000fe4000001ff00 */
[----:B------:R-:W-:Y:S01]  /*9c90*/  @!P2 LEA R38, R38, R41, 0x3 ;  /* 0x000000292626a211 */ /* 0x000fe200078e18ff */
[----:B------:R-:W0:Y:S04]  /*9ca0*/  SHFL.DOWN PT, R40, R37, 0x4, 0x1f ;  /* 0x08801f0025287f89 */ /* 0x000e2800000e0000 */
[----:B------:R1:W-:Y:S01]  /*9cb0*/  @!P2 LDS.64 R34, [R38] ;  /* 0x000000002622a984 */ /* 0x0003e20000000a00 */
[----:B------:R-:W-:Y:S02]  /*9cc0*/  PLOP3.LUT P2, PT, PT, PT, UP1, 0x40, 0x0 ;  /* 0x000000000000781c */ /* 0x000fe40003f4e818 */
[----:B-1----:R-:W-:Y:S01]  /*9cd0*/  I2FP.F32.S32 R38, R37 ;  /* 0x0000002500267245 */ /* 0x002fe20000201400 */
[----:B0-----:R-:W-:Y:S01]  /*9ce0*/  IMAD.IADD R33, R40, 0x1, R37 ;  /* 0x0000000128217824 */ /* 0x001fe200078e0225 */
[----:B------:R-:W-:-:S04]  /*9cf0*/  I2FP.F32.S32 R40, R40 ;  /* 0x0000002800287245 */ /* 0x000fc80000201400 */
[----:B------:R-:W-:Y:S01]  /*9d00*/  I2FP.F32.S32 R36, R33 ;  /* 0x0000002100247245 */ /* 0x000fe20000201400 */
[----:B------:R-:W0:Y:S03]  /*9d10*/  SHFL.DOWN PT, R76, R33, 0x2, 0x1f ;  /* 0x08401f00214c7f89 */ /* 0x000e2600000e0000 */
[----:B------:R-:W1:Y:S01]  /*9d20*/  MUFU.RCP R42, R36 ;  /* 0x00000024002a7308 */ /* 0x000e620000001000 */
[-C--:B0-----:R-:W-:Y:S01]  /*9d30*/  IADD3 R33, R33, R76.reuse, RZ ;  /* 0x0000004c21217210 */ /* 0x081fe20007ffe0ff */
[----:B------:R-:W0:Y:S01]  /*9d40*/  SHFL.DOWN PT, R41, R34, 0x4, 0x1f ;  /* 0x08801f0022297f89 */ /* 0x000e2200000e0000 */
[----:B------:R-:W-:Y:S02]  /*9d50*/  I2FP.F32.S32 R76, R76 ;  /* 0x0000004c004c7245 */ /* 0x000fe40000201400 */
[----:B------:R-:W-:Y:S01]  /*9d60*/  I2FP.F32.S32 R37, R33 ;  /* 0x0000002100257245 */ /* 0x000fe20000201400 */
[----:B------:R-:W2:Y:S01]  /*9d70*/  SHFL.DOWN PT, R32, R35, 0x4, 0x1f ;  /* 0x08801f0023207f89 */ /* 0x000ea200000e0000 */
[C---:B0-----:R-:W-:Y:S01]  /*9d80*/  FMUL.FTZ R43, R41.reuse, R40 ;  /* 0x00000028292b7220 */ /* 0x041fe20000410000 */
[----:B------:R-:W-:-:S03]  /*9d90*/  FADD.FTZ R41, -R41, R34 ;  /* 0x0000002229297221 */ /* 0x000fc60000010100 */
[----:B------:R-:W-:Y:S01]  /*9da0*/  FFMA.FTZ R43, R38, R34, R43 ;  /* 0x00000022262b7223 */ /* 0x000fe2000001002b */
[----:B------:R-:W-:Y:S01]  /*9db0*/  FMUL.FTZ R41, R41, R41 ;  /* 0x0000002929297220 */ /* 0x000fe20000410000 */
[----:B--2---:R-:W-:Y:S02]  /*9dc0*/  FADD.FTZ R35, R32, R35 ;  /* 0x0000002320237221 */ /* 0x004fe40000010000 */
[----:B-1----:R-:W-:Y:S01]  /*9dd0*/  FMUL.FTZ R43, R42, R43 ;  /* 0x0000002b2a2b7220 */ /* 0x002fe20000410000 */
[----:B------:R-:W-:Y:S02]  /*9de0*/  FMUL.FTZ R41, R41, R38 ;  /* 0x0000002629297220 */ /* 0x000fe40000410000 */
[----:B------:R-:W0:Y:S02]  /*9df0*/  MUFU.RCP R38, R37 ;  /* 0x0000002500267308 */ /* 0x000e240000001000 */
[----:B------:R-:W1:Y:S01]  /*9e00*/  SHFL.DOWN PT, R34, R43, 0x2, 0x1f ;  /* 0x08401f002b227f89 */ /* 0x000e6200000e0000 */
[----:B------:R-:W-:-:S03]  /*9e10*/  FMUL.FTZ R41, R41, R40 ;  /* 0x0000002829297220 */ /* 0x000fc60000410000 */
[----:B------:R-:W2:Y:S01]  /*9e20*/  SHFL.DOWN PT, R40, R33, 0x1, 0x1f ;  /* 0x08201f0021287f89 */ /* 0x000ea200000e0000 */
[----:B------:R-:W-:-:S05]  /*9e30*/  FFMA.FTZ R35, R42, R41, R35 ;  /* 0x000000292a237223 */ /* 0x000fca0000010023 */
[----:B------:R-:W3:Y:S01]  /*9e40*/  SHFL.DOWN PT, R32, R35, 0x2, 0x1f ;  /* 0x08401f0023207f89 */ /* 0x000ee200000e0000 */
[----:B-1----:R-:W-:Y:S01]  /*9e50*/  FMUL.FTZ R41, R34, R76 ;  /* 0x0000004c22297220 */ /* 0x002fe20000410000 */
[----:B------:R-:W-:-:S03]  /*9e60*/  FADD.FTZ R34, R43, -R34 ;  /* 0x800000222b227221 */ /* 0x000fc60000010000 */
[----:B------:R-:W-:Y:S01]  /*9e70*/  FFMA.FTZ R43, R36, R43, R41 ;  /* 0x0000002b242b7223 */ /* 0x000fe20000010029 */
[----:B------:R-:W-:Y:S01]  /*9e80*/  FMUL.FTZ R41, R34, R34 ;  /* 0x0000002222297220 */ /* 0x000fe20000410000 */
[----:B--2---:R-:W-:Y:S01]  /*9e90*/  IMAD.IADD R33, R33, 0x1, R40 ;  /* 0x0000000121217824 */ /* 0x004fe200078e0228 */
[----:B------:R-:W-:Y:S01]  /*9ea0*/  I2FP.F32.S32 R40, R40 ;  /* 0x0000002800287245 */ /* 0x000fe20000201400 */
[----:B0-----:R-:W-:Y:S01]  /*9eb0*/  FMUL.FTZ R34, R38, R43 ;  /* 0x0000002b26227220 */ /* 0x001fe20000410000 */
[----:B------:R-:W-:Y:S01]  /*9ec0*/  FMUL.FTZ R41, R36, R41 ;  /* 0x0000002924297220 */ /* 0x000fe20000410000 */
[----:B---3--:R-:W-:Y:S01]  /*9ed0*/  FADD.FTZ R35, R35, R32 ;  /* 0x0000002023237221 */ /* 0x008fe20000010000 */
[----:B------:R-:W-:Y:S02]  /*9ee0*/  I2FP.F32.S32 R33, R33 ;  /* 0x0000002100217245 */ /* 0x000fe40000201400 */
[----:B------:R-:W0:Y:S01]  /*9ef0*/  SHFL.DOWN PT, R43, R34, 0x1, 0x1f ;  /* 0x08201f00222b7f89 */ /* 0x000e2200000e0000 */
[----:B------:R-:W-:-:S03]  /*9f00*/  FMUL.FTZ R41, R41, R76 ;  /* 0x0000004c29297220 */ /* 0x000fc60000410000 */
[----:B------:R-:W1:Y:S01]  /*9f10*/  MUFU.RCP R33, R33 ;  /* 0x0000002100217308 */ /* 0x000e620000001000 */
[----:B------:R-:W-:-:S05]  /*9f20*/  FFMA.FTZ R35, R38, R41, R35 ;  /* 0x0000002926237223 */ /* 0x000fca0000010023 */
[----:B------:R-:W2:Y:S01]  /*9f30*/  SHFL.DOWN PT, R32, R35, 0x1, 0x1f ;  /* 0x08201f0023207f89 */ /* 0x000ea200000e0000 */
[----:B0-----:R-:W-:Y:S01]  /*9f40*/  FADD.FTZ R36, R34, -R43 ;  /* 0x8000002b22247221 */ /* 0x001fe20000010000 */
[----:B------:R-:W-:-:S03]  /*9f50*/  FMUL.FTZ R38, R43, R40 ;  /* 0x000000282b267220 */ /* 0x000fc60000410000 */
[----:B------:R-:W-:Y:S01]  /*9f60*/  FMUL.FTZ R36, R36, R36 ;  /* 0x0000002424247220 */ /* 0x000fe20000410000 */
[----:B------:R-:W-:-:S03]  /*9f70*/  FFMA.FTZ R38, R37, R34, R38 ;  /* 0x0000002225267223 */ /* 0x000fc60000010026 */
[----:B------:R-:W-:Y:S01]  /*9f80*/  FMUL.FTZ R36, R37, R36 ;  /* 0x0000002425247220 */ /* 0x000fe20000410000 */
[----:B-1----:R-:W-:Y:S01]  /*9f90*/  FMUL.FTZ R38, R33, R38 ;  /* 0x0000002621267220 */ /* 0x002fe20000410000 */
[----:B--2---:R-:W-:Y:S01]  /*9fa0*/  FADD.FTZ R32, R35, R32 ;  /* 0x0000002023207221 */ /* 0x004fe20000010000 */
[----:B------:R-:W0:Y:S01]  /*9fb0*/  LDC R37, c[0x0][0x2d8] ;  /* 0x0000b600ff257b82 */ /* 0x000e220000000800 */
[----:B------:R-:W-:Y:S02]  /*9fc0*/  FMUL.FTZ R36, R36, R40 ;  /* 0x0000002824247220 */ /* 0x000fe40000410000 */
[----:B------:R-:W1:Y:S02]  /*9fd0*/  SHFL.IDX PT, R39, R38, RZ, 0x1f ;  /* 0x00001fff26277589 */ /* 0x000e6400000e0000 */
[----:B------:R-:W-:-:S03]  /*9fe0*/  FFMA.FTZ R36, R33, R36, R32 ;  /* 0x0000002421247223 */ /* 0x000fc60000010020 */
[----:B------:R-:W2:Y:S03]  /*9ff0*/  @!P1 LDC.64 R34, c[0x0][0x250] ;  /* 0x00009400ff229b82 */ /* 0x000ea60000000a00 */
[----:B------:R-:W0:Y:S01]  /*a000*/  SHFL.IDX PT, R36, R36, RZ, 0x1f ;  /* 0x00001fff24247589 */ /* 0x000e2200000e0000 */
[C---:B-1----:R-:W-:Y:S01]  /*a010*/  FMUL.FTZ R32, R39.reuse, R39 ;  /* 0x0000002727207220 */ /* 0x042fe20000410000 */
[----:B------:R-:W-:-:S04]  /*a020*/  FSEL R40, R39, RZ, P3 ;  /* 0x000000ff27287208 */ /* 0x000fc80001800000 */
[----:B------:R-:W-:Y:S01]  /*a030*/  FSEL R33, R32, RZ, !P2 ;  /* 0x000000ff20217208 */ /* 0x000fe20005000000 */
[C---:B------:R-:W-:Y:S01]  /*a040*/  FADD.FTZ R82, -R40.reuse, R83 ;  /* 0x0000005328527221 */ /* 0x040fe20000010100 */
[----:B------:R-:W-:Y:S01]  /*a050*/  FADD.FTZ R42, -R40, R77 ;  /* 0x0000004d282a7221 */ /* 0x000fe20000010100 */
[----:B0-----:R-:W-:Y:S01]  /*a060*/  FFMA.FTZ R32, R36, UR11, R37 ;  /* 0x0000000b24207c23 */ /* 0x001fe20008010025 */
[----:B------:R-:W-:Y:S01]  /*a070*/  FADD.FTZ R76, -R40, R81 ;  /* 0x00000051284c7221 */ /* 0x000fe20000010100 */
[----:B--2---:R-:W-:-:S04]  /*a080*/  @!P1 IMAD.WIDE R34, R69, 0x4, R34 ;  /* 0x0000000445229825 */ /* 0x004fc800078e0222 */
[----:B------:R-:W-:Y:S01]  /*a090*/  FADD.FTZ R88, -R40, R87 ;  /* 0x0000005728587221 */ /* 0x000fe20000010100 */
[----:B------:R-:W-:Y:S01]  /*a0a0*/  FADD.FTZ R37, R32, R33 ;  /* 0x0000002120257221 */ /* 0x000fe20000010000 */
[----:B------:R-:W0:Y:S01]  /*a0b0*/  LDC.64 R86, c[0x0][0x2b8] ;  /* 0x0000ae00ff567b82 */ /* 0x000e220000000a00 */
[C---:B------:R-:W-:Y:S01]  /*a0c0*/  FADD.FTZ R38, -R40.reuse, R75 ;  /* 0x0000004b28267221 */ /* 0x040fe20000010100 */
[C---:B------:R-:W-:Y:S01]  /*a0d0*/  FADD.FTZ R84, -R40.reuse, R85 ;  /* 0x0000005528547221 */ /* 0x040fe20000010100 */
[C---:B------:R-:W-:Y:S01]  /*a0e0*/  FADD.FTZ R102, -R40.reuse, R99 ;  /* 0x0000006328667221 */ /* 0x040fe20000010100 */
[C---:B------:R-:W-:Y:S01]  /*a0f0*/  FADD.FTZ R104, -R40.reuse, R105 ;  /* 0x0000006928687221 */ /* 0x040fe20000010100 */
[----:B------:R-:W1:Y:S01]  /*a100*/  MUFU.RSQ R37, R37 ;  /* 0x0000002500257308 */ /* 0x000e620000001400 */
[----:B------:R2:W-:Y:S01]  /*a110*/  @!P1 STG.E desc[UR4][R34.64], R39 ;  /* 0x0000002722009986 */ /* 0x0005e2000c101904 */
[C---:B------:R-:W-:Y:S01]  /*a120*/  FADD.FTZ R36, -R40.reuse, R73 ;  /* 0x0000004928247221 */ /* 0x040fe20000010100 */
[----:B------:R-:W3:Y:S01]  /*a130*/  @!P1 LDC.64 R32, c[0x0][0x258] ;  /* 0x00009600ff209b82 */ /* 0x000ee20000000a00 */
        /* <DEDUP_REMOVED lines=13> */
[C---:B-1----:R-:W-:Y:S01]  /*a210*/  FMUL.FTZ R82, R37.reuse, R82 ;  /* 0x0000005225527220 */ /* 0x042fe20000410000 */
[C---:B------:R-:W-:Y:S01]  /*a220*/  FMUL.FTZ R43, R37.reuse, R42 ;  /* 0x0000002a252b7220 */ /* 0x040fe20000410000 */
[C---:B------:R-:W-:Y:S01]  /*a230*/  FMUL.FTZ R77, R37.reuse, R76 ;  /* 0x0000004c254d7220 */ /* 0x040fe20000410000 */
[----:B------:R-:W-:Y:S01]  /*a240*/  FMUL.FTZ R38, R37, R38 ;  /* 0x0000002625267220 */ /* 0x000fe20000410000 */
[----:B--2---:R-:W-:Y:S01]  /*a250*/  FFMA.FTZ R34, R82, R54, R65 ;  /* 0x0000003652227223 */ /* 0x004fe20000010041 */
[----:B------:R-:W-:Y:S01]  /*a260*/  FFMA.FTZ R75, R43, R55, R68 ;  /* 0x000000372b4b7223 */ /* 0x000fe20000010044 */
[----:B------:R-:W-:Y:S01]  /*a270*/  FFMA.FTZ R82, R77, R11, R22 ;  /* 0x0000000b4d527223 */ /* 0x000fe20000010016 */
[C---:B------:R-:W-:Y:S01]  /*a280*/  FMUL.FTZ R81, R37.reuse, R88 ;  /* 0x0000005825517220 */ /* 0x040fe20000410000 */
[C---:B------:R-:W-:Y:S01]  /*a290*/  FMUL.FTZ R84, R37.reuse, R84 ;  /* 0x0000005425547220 */ /* 0x040fe20000410000 */
[----:B------:R-:W-:Y:S01]  /*a2a0*/  FMUL.FTZ R102, R37, R102 ;  /* 0x0000006625667220 */ /* 0x000fe20000410000 */
[----:B---3--:R-:W-:-:S04]  /*a2b0*/  @!P1 IMAD.WIDE R32, R69, 0x4, R32 ;  /* 0x0000000445209825 */ /* 0x008fc800078e0220 */
[C---:B------:R-:W-:Y:S01]  /*a2c0*/  FMUL.FTZ R104, R37.reuse, R104 ;  /* 0x0000006825687220 */ /* 0x040fe20000410000 */
[C---:B------:R-:W-:Y:S01]  /*a2d0*/  FMUL.FTZ R36, R37.reuse, R36 ;  /* 0x0000002425247220 */ /* 0x040fe20000410000 */
[C---:B------:R-:W-:Y:S01]  /*a2e0*/  FMUL.FTZ R91, R37.reuse, R106 ;  /* 0x0000006a255b7220 */ /* 0x040fe20000410000 */
[C---:B------:R-:W-:Y:S01]  /*a2f0*/  FMUL.FTZ R93, R37.reuse, R108 ;  /* 0x0000006c255d7220 */ /* 0x040fe20000410000 */
[C---:B------:R-:W-:Y:S01]  /*a300*/  FADD.FTZ R122, -R40.reuse, R121 ;  /* 0x00000079287a7221 */ /* 0x040fe20000010100 */
[----:B------:R-:W-:Y:S01]  /*a310*/  FADD.FTZ R124, -R40, R123 ;  /* 0x0000007b287c7221 */ /* 0x000fe20000010100 */
[----:B------:R1:W-:Y:S01]  /*a320*/  @!P1 STG.E desc[UR4][R32.64], R37 ;  /* 0x0000002520009986 */ /* 0x0003e2000c101904 */
        /* <DEDUP_REMOVED lines=9> */
[C---:B------:R-:W-:Y:S01]  /*a3c0*/  FMUL.FTZ R83, R37.reuse, R90 ;  /* 0x0000005a25537220 */ /* 0x040fe20000410000 */
[C---:B------:R-:W-:Y:S01]  /*a3d0*/  FMUL.FTZ R92, R37.reuse, R92 ;  /* 0x0000005c255c7220 */ /* 0x040fe20000410000 */
[----:B-1----:R-:W-:Y:S01]  /*a3e0*/  F2FP.BF16.F32.PACK_AB R33, R82, R75 ;  /* 0x0000004b5221723e */ /* 0x002fe200000010ff */
[----:B------:R-:W-:Y:S01]  /*a3f0*/  FFMA.FTZ R75, R104, R6, R19 ;  /* 0x00000006684b7223 */ /* 0x000fe20000010013 */
        /* <DEDUP_REMOVED lines=13> */
[----:B------:R-:W-:Y:S01]  /*a4d0*/  F2FP.BF16.F32.PACK_AB R32, R43, R36 ;  /* 0x000000242b20723e */ /* 0x000fe200000010ff */
[----:B------:R-:W-:Y:S01]  /*a4e0*/  FFMA.FTZ R75, R76, R2, R15 ;  /* 0x000000024c4b7223 */ /* 0x000fe2000001000f */
[----:B------:R-:W-:Y:S01]  /*a4f0*/  F2FP.BF16.F32.PACK_AB R39, R84, R91 ;  /* 0x0000005b5427723e */ /* 0x000fe200000010ff */
[----:B------:R-:W-:Y:S01]  /*a500*/  FFMA.FTZ R36, R92, R52, R63 ;  /* 0x000000345c247223 */ /* 0x000fe2000001003f */
[----:B------:R-:W-:Y:S01]  /*a510*/  FFMA.FTZ R43, R96, R8, R21 ;  /* 0x00000008602b7223 */ /* 0x000fe20000010015 */
[----:B------:R-:W-:Y:S01]  /*a520*/  LEA R84, P1, R71, UR14, 0x4 ;  /* 0x0000000e47547c11 */ /* 0x000fe2000f8220ff */
        /* <DEDUP_REMOVED lines=8> */
[----:B------:R-:W-:Y:S01]  /*a5b0*/  LEA R82, P2, R79, UR14, 0x4 ;  /* 0x0000000e4f527c11 */ /* 0x000fe2000f8420ff */
[----:B0-----:R-:W-:Y:S01]  /*a5c0*/  IMAD.WIDE.U32 R86, R89, 0x10, R86 ;  /* 0x0000001059567825 */ /* 0x001fe200078e0056 */
[----:B------:R-:W-:-:S02]  /*a5d0*/  F2FP.BF16.F32.PACK_AB R35, R90, R35 ;  /* 0x000000235a23723e */ /* 0x000fc400000010ff */
[----:B------:R-:W-:Y:S02]  /*a5e0*/  F2FP.BF16.F32.PACK_AB R34, R81, R34 ;  /* 0x000000225122723e */ /* 0x000fe400000010ff */
[----:B------:R-:W-:Y:S02]  /*a5f0*/  LEA.HI.X R85, R71, UR15, RZ, 0x4, P1 ;  /* 0x0000000f47557c11 */ /* 0x000fe400088f24ff */
[----:B------:R-:W-:Y:S02]  /*a600*/  F2FP.BF16.F32.PACK_AB R36, R43, R36 ;  /* 0x000000242b24723e */ /* 0x000fe400000010ff */
[----:B------:R-:W-:Y:S01]  /*a610*/  F2FP.BF16.F32.PACK_AB R43, R124, R95 ;  /* 0x0000005f7c2b723e */ /* 0x000fe200000010ff */
[----:B------:R0:W-:Y:S01]  /*a620*/  STG.E.128 desc[UR4][R84.64], R32 ;  /* 0x0000002054007986 */ /* 0x0001e2000c101d04 */
[----:B------:R-:W-:Y:S02]  /*a630*/  F2FP.BF16.F32.PACK_AB R42, R75, R88 ;  /* 0x000000584b2a723e */ /* 0x000fe400000010ff */
[----:B------:R-:W-:Y:S01]  /*a640*/  F2FP.BF16.F32.PACK_AB R41, R76, R41 ;  /* 0x000000294c29723e */ /* 0x000fe200000010ff */
[----:B------:R0:W-:Y:S01]  /*a650*/  STG.E.128 desc[UR4][R86.64], R36 ;  /* 0x0000002456007986 */ /* 0x0001e2000c101d04 */
[----:B------:R-:W-:-:S02]  /*a660*/  LEA.HI.X R83, R79, UR15, RZ, 0x4, P2 ;  /* 0x0000000f4f537c11 */ /* 0x000fc400090f24ff */
[----:B------:R-:W-:Y:S02]  /*a670*/  F2FP.BF16.F32.PACK_AB R40, R73, R40 ;  /* 0x000000284928723e */ /* 0x000fe400000010ff */
[----:B------:R-:W-:Y:S02]  /*a680*/  IADD3 R69, R69, UR16, RZ ;  /* 0x0000001045457c10 */ /* 0x000fe4000fffe0ff */
[----:B------:R-:W-:Y:S01]  /*a690*/  SEL R76, RZ, 0x1, P0 ;  /* 0x00000001ff4c7807 */ /* 0x000fe20000000000 */
[----:B------:R0:W-:Y:S01]  /*a6a0*/  STG.E.128 desc[UR4][R82.64], R40 ;  /* 0x0000002852007986 */ /* 0x0001e2000c101d04 */
[----:B------:R-:W-:-:S13]  /*a6b0*/  ISETP.GE.AND P1, PT, R69, UR17, PT ;  /* 0x0000001145007c0c */ /* 0x000fda000bf26270 */
[----:B------:R-:W-:Y:S05]  /*a6c0*/  @!P1 BRA `(.L_x_989) ;  /* 0xffffff6400649947 */ /* 0x000fea000383ffff */
[----:B------:R-:W-:Y:S05]  /*a6d0*/  EXIT ;  /* 0x000000000000794d */ /* 0x000fea0003800000 */
.L_x_988:
[----:B------:R-:W-:Y:S01]  /*a6e0*/  HFMA2.MMA R43, -RZ, RZ, 0, 1.847743988037109375e-06 ;  /* 0x0000001fff2b7435 */ /* 0x000fe200000001ff */
[----:B------:R-:W-:Y:S02]  /*a6f0*/  IMAD.MOV.U32 R42, RZ, RZ, 0x1 ;  /* 0x00000001ff2a7424 */ /* 0x000fe400078e00ff */
[----:B------:R-:W-:-:S08]  /*a700*/  IMAD.MOV.U32 R41, RZ, RZ, -0x1 ;  /* 0xffffffffff297424 */ /* 0x000fd000078e00ff */
[----:B------:R-:W-:Y:S05]  /*a710*/  WARPSYNC.COLLECTIVE R41, `(.L_x_990) ;  /* 0x0000000029087348 */ /* 0x000fea0003c00000 */
[----:B------:R0:W1:Y:S02]  /*a720*/  SHFL.BFLY P2, R40, R84, R42, R43 ;  /* 0x0c00002a54287389 */ /* 0x000064000004002b */
[----:B01----:R-:W-:Y:S01]  /*a730*/  ENDCOLLECTIVE ;  /* 0x000000000000791b */ /* 0x003fe20003800000 */
.L_x_990:
[----:B------:R-:W-:Y:S01]  /*a740*/  HFMA2.MMA R42, -RZ, RZ, 0, 1.1920928955078125e-07 ;  /* 0x00000002ff2a7435 */ /* 0x000fe200000001ff */
[----:B------:R-:W-:-:S05]  /*a750*/  MOV R33, R40 ;  /* 0x0000002800217202 */ /* 0x000fca0000000f00 */
[----:B------:R-:W-:-:S04]  /*a760*/  FADD.FTZ R34, R84, R33 ;  /* 0x0000002154227221 */ /* 0x000fc80000010000 */
[----:B------:R-:W-:-:S07]  /*a770*/  IMAD.MOV.U32 R84, RZ, RZ, R34 ;  /* 0x000000ffff547224 */ /* 0x000fce00078e0022 */
[----:B------:R-:W-:Y:S05]  /*a780*/  WARPSYNC.COLLECTIVE R41, `(.L_x_991) ;  /* 0x0000000029087348 */ /* 0x000fea0003c00000 */
[----:B------:R0:W1:Y:S02]  /*a790*/  SHFL.BFLY P2, R40, R84, R42, R43 ;  /* 0x0c00002a54287389 */ /* 0x000064000004002b */
[----:B01----:R-:W-:Y:S01]  /*a7a0*/  ENDCOLLECTIVE ;  /* 0x000000000000791b */ /* 0x003fe20003800000 */
.L_x_991:
[----:B------:R-:W-:Y:S02]  /*a7b0*/  IMAD.MOV.U32 R42, RZ, RZ, 0x4 ;  /* 0x00000004ff2a7424 */ /* 0x000fe400078e00ff */
[----:B------:R-:W-:-:S04]  /*a7c0*/  IMAD.MOV.U32 R33, RZ, RZ, R40 ;  /* 0x000000ffff217224 */ /* 0x000fc800078e0028 */
[----:B------:R-:W-:-:S05]  /*a7d0*/  FADD.FTZ R35, R34, R33 ;  /* 0x0000002122237221 */ /* 0x000fca0000010000 */
[----:B------:R-:W-:-:S07]  /*a7e0*/  MOV R84, R35 ;  /* 0x0000002300547202 */ /* 0x000fce0000000f00 */
[----:B------:R-:W-:Y:S05]  /*a7f0*/  WARPSYNC.COLLECTIVE R41, `(.L_x_992) ;  /* 0x0000000029087348 */ /* 0x000fea0003c00000 */
[----:B------:R0:W1:Y:S02]  /*a800*/  SHFL.BFLY P2, R40, R84, R42, R43 ;  /* 0x0c00002a54287389 */ /* 0x000064000004002b */
[----:B01----:R-:W-:Y:S01]  /*a810*/  ENDCOLLECTIVE ;  /* 0x000000000000791b */ /* 0x003fe20003800000 */
.L_x_992:
[----:B------:R-:W-:Y:S01]  /*a820*/  HFMA2.MMA R42, -RZ, RZ, 0, 4.76837158203125e-07 ;  /* 0x00000008ff2a7435 */ /* 0x000fe200000001ff */
[----:B------:R-:W-:-:S05]  /*a830*/  MOV R32, R40 ;  /* 0x0000002800207202 */ /* 0x000fca0000000f00 */
[----:B------:R-:W-:-:S04]  /*a840*/  FADD.FTZ R36, R35, R32 ;  /* 0x0000002023247221 */ /* 0x000fc80000010000 */
[----:B------:R-:W-:-:S07]  /*a850*/  IMAD.MOV.U32 R84, RZ, RZ, R36 ;  /* 0x000000ffff547224 */ /* 0x000fce00078e0024 */
[----:B------:R-:W-:Y:S05]  /*a860*/  WARPSYNC.COLLECTIVE R41, `(.L_x_993) ;  /* 0x0000000029087348 */ /* 0x000fea0003c00000 */
[----:B------:R0:W1:Y:S02]  /*a870*/  SHFL.BFLY P2, R40, R84, R42, R43 ;  /* 0x0c00002a54287389 */ /* 0x000064000004002b */
[----:B01----:R-:W-:Y:S01]  /*a880*/  ENDCOLLECTIVE ;  /* 0x000000000000791b */ /* 0x003fe20003800000 */
.L_x_993:
[----:B------:R-:W-:Y:S02]  /*a890*/  IMAD.MOV.U32 R42, RZ, RZ, 0x10 ;  /* 0x00000010ff2a7424 */ /* 0x000fe400078e00ff */
[----:B------:R-:W-:-:S04]  /*a8a0*/  IMAD.MOV.U32 R33, RZ, RZ, R40 ;  /* 0x000000ffff217224 */ /* 0x000fc800078e0028 */
[----:B------:R-:W-:-:S05]  /*a8b0*/  FADD.FTZ R37, R36, R33 ;  /* 0x0000002124257221 */ /* 0x000fca0000010000 */
[----:B------:R-:W-:-:S07]  /*a8c0*/  MOV R84, R37 ;  /* 0x0000002500547202 */ /* 0x000fce0000000f00 */
[----:B------:R-:W-:Y:S05]  /*a8d0*/  WARPSYNC.COLLECTIVE R41, `(.L_x_994) ;  /* 0x0000000029087348 */ /* 0x000fea0003c00000 */
[----:B------:R0:W1:Y:S02]  /*a8e0*/  SHFL.BFLY P2, R40, R84, R42, R43 ;  /* 0x0c00002a54287389 */ /* 0x000064000004002b */
[----:B01----:R-:W-:Y:S01]  /*a8f0*/  ENDCOLLECTIVE ;  /* 0x000000000000791b */ /* 0x003fe20003800000 */
.L_x_994:
        /* <DEDUP_REMOVED lines=51> */
[----:B------:R-:W-:-:S04]  /*ac30*/  FFMA.FTZ R33, R34, R34, R33 ;  /* 0x0000002222217223 */ /* 0x000fc80000010021 */
[----:B------:R-:W-:-:S07]  /*ac40*/  IMAD.MOV.U32 R84, RZ, RZ, R33 ;  /* 0x000000ffff547224 */ /* 0x000fce00078e0021 */
[----:B------:R-:W-:Y:S05]  /*ac50*/  WARPSYNC.COLLECTIVE R41, `(.L_x_995) ;  /* 0x0000000029087348 */ /* 0x000fea0003c00000 */
[----:B------:R0:W1:Y:S02]  /*ac60*/  SHFL.BFLY P2, R40, R84, R42, R43 ;  /* 0x0c00002a54287389 */ /* 0x000064000004002b */
[----:B01----:R-:W-:Y:S01]  /*ac70*/  ENDCOLLECTIVE ;  /* 0x000000000000791b */ /* 0x003fe20003800000 */
.L_x_995:
[----:B------:R-:W-:Y:S02]  /*ac80*/  IMAD.MOV.U32 R42, RZ, RZ, 0x2 ;  /* 0x00000002ff2a7424 */ /* 0x000fe400078e00ff */
[----:B------:R-:W-:-:S04]  /*ac90*/  IMAD.MOV.U32 R34, RZ, RZ, R40 ;  /* 0x000000ffff227224 */ /* 0x000fc800078e0028 */
[----:B------:R-:W-:-:S05]  /*aca0*/  FADD.FTZ R34, R33, R34 ;  /* 0x0000002221227221 */ /* 0x000fca0000010000 */
[----:B------:R-:W-:-:S07]  /*acb0*/  MOV R84, R34 ;  /* 0x0000002200547202 */ /* 0x000fce0000000f00 */
[----:B------:R-:W-:Y:S05]  /*acc0*/  WARPSYNC.COLLECTIVE R41, `(.L_x_996) ;  /* 0x0000000029087348 */ /* 0x000fea0003c00000 */
[----:B------:R0:W1:Y:S02]  /*acd0*/  SHFL.BFLY P2, R40, R84, R42, R43 ;  /* 0x0c00002a54287389 */ /* 0x000064000004002b */
[----:B01----:R-:W-:Y:S01]  /*ace0*/  ENDCOLLECTIVE ;  /* 0x000000000000791b */ /* 0x003fe20003800000 */
.L_x_996:
[----:B------:R-:W-:Y:S01]  /*acf0*/  HFMA2.MMA R42, -RZ, RZ, 0, 2.384185791015625e-07 ;  /* 0x00000004ff2a7435 */ /* 0x000fe200000001ff */
[----:B------:R-:W-:-:S05]  /*ad00*/  MOV R35, R40 ;  /* 0x0000002800237202 */ /* 0x000fca0000000f00 */
[----:B------:R-:W-:-:S04]  /*ad10*/  FADD.FTZ R35, R34, R35 ;  /* 0x0000002322237221 */ /* 0x000fc80000010000 */
[----:B------:R-:W-:-:S07]  /*ad20*/  IMAD.MOV.U32 R84, RZ, RZ, R35 ;  /* 0x000000ffff547224 */ /* 0x000fce00078e0023 */
[----:B------:R-:W-:Y:S05]  /*ad30*/  WARPSYNC.COLLECTIVE R41, `(.L_x_997) ;  /* 0x0000000029087348 */ /* 0x000fea0003c00000 */
[----:B------:R0:W1:Y:S02]  /*ad40*/  SHFL.BFLY P2, R40, R84, R42, R43 ;  /* 0x0c00002a54287389 */ /* 0x000064000004002b */
[----:B01----:R-:W-:Y:S01]  /*ad50*/  ENDCOLLECTIVE ;  /* 0x000000000000791b */ /* 0x003fe20003800000 */
.L_x_997:
[----:B------:R-:W-:Y:S02]  /*ad60*/  IMAD.MOV.U32 R42, RZ, RZ, 0x8 ;  /* 0x00000008ff2a7424 */ /* 0x000fe400078e00ff */
[----:B------:R-:W-:-:S04]  /*ad70*/  IMAD.MOV.U32 R36, RZ, RZ, R40 ;  /* 0x000000ffff247224 */ /* 0x000fc800078e0028 */
[----:B------:R-:W-:-:S05]  /*ad80*/  FADD.FTZ R36, R35, R36 ;  /* 0x0000002423247221 */ /* 0x000fca0000010000 */
[----:B------:R-:W-:-:S07]  /*ad90*/  MOV R84, R36 ;  /* 0x0000002400547202 */ /* 0x000fce0000000f00 */
[----:B------:R-:W-:Y:S05]  /*ada0*/  WARPSYNC.COLLECTIVE R41, `(.L_x_998) ;  /* 0x0000000029087348 */ /* 0x000fea0003c00000 */
[----:B------:R0:W1:Y:S02]  /*adb0*/  SHFL.BFLY P2, R40, R84, R42, R43 ;  /* 0x0c00002a54287389 */ /* 0x000064000004002b */
[----:B01----:R-:W-:Y:S01]  /*adc0*/  ENDCOLLECTIVE ;  /* 0x000000000000791b */ /* 0x003fe20003800000 */
.L_x_998:
[----:B------:R-:W-:Y:S01]  /*add0*/  HFMA2.MMA R42, -RZ, RZ, 0, 9.5367431640625e-07 ;  /* 0x00000010ff2a7435 */ /* 0x000fe200000001ff */
[----:B------:R-:W-:-:S05]  /*ade0*/  MOV R37, R40 ;  /* 0x0000002800257202 */ /* 0x000fca0000000f00 */
[----:B------:R-:W-:-:S04]  /*adf0*/  FADD.FTZ R37, R36, R37 ;  /* 0x0000002524257221 */ /* 0x000fc80000010000 */
[----:B------:R-:W-:-:S07]  /*ae00*/  IMAD.MOV.U32 R84, RZ, RZ, R37 ;  /* 0x000000ffff547224 */ /* 0x000fce00078e0025 */
[----:B------:R-:W-:Y:S05]  /*ae10*/  WARPSYNC.COLLECTIVE R41, `(.L_x_999) ;  /* 0x0000000029087348 */ /* 0x000fea0003c00000 */
[----:B------:R0:W1:Y:S02]  /*ae20*/  SHFL.BFLY P2, R40, R84, R42, R43 ;  /* 0x0c00002a54287389 */ /* 0x000064000004002b */
[----:B01----:R-:W-:Y:S01]  /*ae30*/  ENDCOLLECTIVE ;  /* 0x000000000000791b */ /* 0x003fe20003800000 */
.L_x_999:
[----:B------:R-:W-:Y:S05]  /*ae40*/  BRA `(.L_x_1000) ;  /* 0xffffffec003c7947 */ /* 0x000fea000383ffff */
.L_x_1001:
        /* <DEDUP_REMOVED lines=11> */
.L_x_23217:


//--------------------- .text._ZN10layer_norm13ln_fwd_kernelINS_13Kernel_traitsI13__nv_bfloat16S2_S2_S2_fjLj6144ELj1ELj1ELj8ELj16ENS_18Kernel_traits_baseILj6144ES2_S2_S2_S2_fjLj256EEEEELb1ELb0ELb1ELb0EEEvNS_9FwdParamsE --------------------------
	.section	.text._ZN10layer_norm13ln_fwd_kernelINS_13Kernel_traitsI13__nv_bfloat16S2_S2_S2_fjLj6144ELj1ELj1ELj8ELj16ENS_18Kernel_traits_baseILj6144ES2_S2_S2_S2_fjLj256EEEEELb1ELb0ELb1ELb0EEEvNS_9FwdParamsE,"ax",@progbits
	.align	128
        .global         _ZN10layer_norm13ln_fwd_kernelINS_13Kernel_traitsI13__nv_bfloat16S2_S2_S2_fjLj6144ELj1ELj1ELj8ELj16ENS_18Kernel_traits_baseILj6144ES2_S2_S2_S2_fjLj256EEEEELb1ELb0ELb1ELb0EEEvNS_9FwdParamsE
        .type           _ZN10layer_norm13ln_fwd_kernelINS_13Kernel_traitsI13__nv_bfloat16S2_S2_S2_fjLj6144ELj1ELj1ELj8ELj16ENS_18Kernel_traits_baseILj6144ES2_S2_S2_S2_fjLj256EEEEELb1ELb0ELb1ELb0EEEvNS_9FwdParamsE,@function
        .size           _ZN10layer_norm13ln_fwd_kernelINS_13Kernel_traitsI13__nv_bfloat16S2_S2_S2_fjLj6144ELj1ELj1ELj8ELj16ENS_18Kernel_traits_baseILj6144ES2_S2_S2_S2_fjLj256EEEEELb1ELb0ELb1ELb0EEEvNS_9FwdParamsE,(.L_x_23218 - _ZN10layer_norm13ln_fwd_kernelINS_13Kernel_traitsI13__nv_bfloat16S2_S2_S2_fjLj6144ELj1ELj1ELj8ELj16ENS_18Kernel_traits_baseILj6144ES2_S2_S2_S2_fjLj256EEEEELb1ELb0ELb1ELb0EEEvNS_9FwdParamsE)
        .other          _ZN10layer_norm13ln_fwd_kernelINS_13Kernel_traitsI13__nv_bfloat16S2_S2_S2_fjLj6144ELj1ELj1ELj8ELj16ENS_18Kernel_traits_baseILj6144ES2_S2_S2_S2_fjLj256EEEEELb1ELb0ELb1ELb0EEEvNS_9FwdParamsE,@"STO_CUDA_ENTRY STV_DEFAULT"
_ZN10layer_norm13ln_fwd_kernelINS_13Kernel_traitsI13__nv_bfloat16S2_S2_S2_fjLj6144ELj1ELj1ELj8ELj16ENS_18Kernel_traits_baseILj6144ES2_S2_S2_S2_fjLj256EEEEELb1ELb0ELb1ELb0EEEvNS_9FwdParamsE:
.text._ZN10layer_norm13ln_fwd_kernelINS_13Kernel_traitsI13__nv_bfloat16S2_S2_S2_fjLj6144ELj1ELj1ELj8ELj16ENS_18Kernel_traits_baseILj6144ES2_S2_S2_S2_fjLj256EEEEELb1ELb0ELb1ELb0EEEvNS_9FwdParamsE:
[----:B------:R-:W-:Y:S08]  /*0000*/  LDC R1, c[0x0][0x28] ;  /* 0x00000a00ff017b82 */ /* 0x000ff00000000800 */
[----:B------:R-:W0:Y:S01]  /*0010*/  LDC R92, c[0x0][0x2e8] ;  /* 0x0000ba00ff5c7b82 */ /* 0x000e220000000800 */
[----:B------:R-:W-:Y:S01]  /*0020*/  ULDC.U8 UR4, c[0x0][0x2f4] ;  /* 0x0000bd0000047ab9 */ /* 0x000fe20000000000 */
[----:B------:R-:W-:Y:S01]  /*0030*/  ULDC.64 UR6, c[0x0][0x208] ;  /* 0x0000820000067ab9 */ /* 0x000fe20000000a00 */
[----:B------:R-:W-:Y:S01]  /*0040*/  ISETP.NE.AND P0, PT, RZ, UR4, PT ;  /* 0x00000004ff007c0c */ /* 0x000fe2000bf05270 */
[----:B------:R-:W-:-:S02]  /*0050*/  ULDC.64 UR4, c[0x0][0x2e0] ;  /* 0x0000b80000047ab9 */ /* 0x000fc40000000a00 */
[----:B------:R-:W-:Y:S02]  /*0060*/  IMAD.U32 R2, RZ, RZ, UR4 ;  /* 0x00000004ff027e24 */ /* 0x000fe4000f8e00ff */
[----:B------:R-:W1:Y:S01]  /*0070*/  LDC R93, c[0x0][0x2ec] ;  /* 0x0000bb00ff5d7b82 */ /* 0x000e620000000800 */
[----:B------:R-:W-:-:S07]  /*0080*/  IMAD.U32 R3, RZ, RZ, UR5 ;  /* 0x00000005ff037e24 */ /* 0x000fce000f8e00ff */
        /* <DEDUP_REMOVED lines=10> */
[----:B------:R-:W-:-:S04]  /*0130*/  LOP3.LUT R24, R40, 0xff, RZ, 0xc0, !PT ;  /* 0x000000ff28187812 */ /* 0x000fc800078ec0ff */
[----:B------:R-:W-:Y:S02]  /*0140*/  MOV R11, R24 ;  /* 0x00000018000b7202 */ /* 0x000fe40000000f00 */
[----:B-1----:R-:W-:-:S04]  /*0150*/  SHF.R.S32.HI R0, RZ, 0x1f, R43 ;  /* 0x0000001fff007819 */ /* 0x002fc8000001142b */
[----:B------:R-:W-:Y:S02]  /*0160*/  LEA.HI R43, R0, R43, RZ, 0x3 ;  /* 0x0000002b002b7211 */ /* 0x000fe400078f18ff */
[----:B------:R-:W-:-:S04]  /*0170*/  LOP3.LUT R0, R11, 0xff, RZ, 0x3c, !PT ;  /* 0x000000ff0b007812 */ /* 0x000fc800078e3cff */
[----:B------:R-:W-:Y:S01]  /*0180*/  LEA.HI.SX32 R23, R43, R0, 0x1d ;  /* 0x000000002b177211 */ /* 0x000fe200078feaff */
[----:B------:R-:W-:Y:S01]  /*0190*/  BSSY B0, `(.L_x_1002) ;  /* 0x0000052000007945 */ /* 0x000fe20003800000 */
[----:B------:R-:W-:Y:S02]  /*01a0*/  LEA.HI R22, R40, UR8, RZ, 0x18 ;  /* 0x0000000828167c11 */ /* 0x000fe4000f8fc0ff */
[----:B------:R-:W-:-:S04]  /*01b0*/  ISETP.GE.U32.AND P4, PT, R23, 0x200, PT ;  /* 0x000002001700780c */ /* 0x000fc80003f86070 */
[----:B------:R-:W-:Y:S02]  /*01c0*/  P2R R0, PR, RZ, 0x10 ;  /* 0x00000010ff007803 */ /* 0x000fe40000000000 */
[----:B--2---:R-:W-:Y:S02]  /*01d0*/  @P0 R2UR UR4, R2 ;  /* 0x00000000020402ca */ /* 0x004fe400000e0000 */
[----:B------:R-:W-:Y:S02]  /*01e0*/  @P0 R2UR UR5, R3 ;  /* 0x00000000030502ca */ /* 0x000fe400000e0000 */
[----:B---3--:R-:W-:-:S05]  /*01f0*/  @P0 IADD3 R92, P1, R4, R7, RZ ;  /* 0x00000007045c0210 */ /* 0x008fca0007f3e0ff */
[----:B------:R-:W-:Y:S02]  /*0200*/  @P0 IMAD.X R93, RZ, RZ, R5, P1 ;  /* 0x000000ffff5d0224 */ /* 0x000fe400008e0605 */
[----:B------:R-:W-:-:S03]  /*0210*/  IMAD.WIDE.U32 R4, R27, -0x326172a9, RZ ;  /* 0xcd9e8d571b047825 */ /* 0x000fc600078e00ff */
        /* <DEDUP_REMOVED lines=40> */
[----:B------:R-:W-:Y:S01]  /*04a0*/  UIADD3 UR29, UR5, 0x1fd5c5a3, URZ ;  /* 0x1fd5c5a3051d7890 */ /* 0x000fe2000fffe03f */
[----:B------:R-:W-:Y:S02]  /*04b0*/  LOP3.LUT P1, RZ, R23, 0xffffff00, RZ, 0xc0, !PT ;  /* 0xffffff0017ff7812 */ /* 0x000fe4000782c0ff */
[----:B------:R-:W-:Y:S01]  /*04c0*/  LOP3.LUT R94, R3, UR27, R6, 0x96, !PT ;  /* 0x0000001b035e7c12 */ /* 0x000fe2000f8e9606 */
[----:B------:R-:W-:Y:S01]  /*04d0*/  IMAD.WIDE.U32 R8, R8, -0x2daee0ad, RZ ;  /* 0xd2511f5308087825 */ /* 0x000fe200078e00ff */
[----:B------:R-:W-:-:S03]  /*04e0*/  UIADD3 UR28, UR4, 0x5384540f, URZ ;  /* 0x5384540f041c7890 */ /* 0x000fc6000fffe03f */
[----:B------:R-:W-:Y:S01]  /*04f0*/  IMAD.WIDE.U32 R94, R94, -0x326172a9, RZ ;  /* 0xcd9e8d575e5e7825 */ /* 0x000fe200078e00ff */
[----:B------:R-:W-:Y:S01]  /*0500*/  LOP3.LUT R70, R9, UR29, R2, 0x96, !PT ;  /* 0x0000001d09467c12 */ /* 0x000fe2000f8e9602 */
[----:B------:R-:W-:-:S03]  /*0510*/  UIADD3 UR30, UR4, -0xe443238, URZ ;  /* 0xf1bbcdc8041e7890 */ /* 0x000fc6000fffe03f */
[----:B------:R-:W-:Y:S01]  /*0520*/  LOP3.LUT R69, R95, UR28, R4, 0x96, !PT ;  /* 0x0000001c5f457c12 */ /* 0x000fe2000f8e9604 */
[----:B------:R-:W-:Y:S01]  /*0530*/  IMAD.HI.U32 R3, R70, -0x326172a9, RZ ;  /* 0xcd9e8d5746037827 */ /* 0x000fe200078e00ff */
[----:B------:R-:W-:Y:S02]  /*0540*/  UIADD3 UR31, UR5, -0x24c28bd8, URZ ;  /* 0xdb3d7428051f7890 */ /* 0x000fe4000fffe03f */
[----:B------:R-:W-:Y:S02]  /*0550*/  UIADD3 UR32, UR4, -0x700cb87f, URZ ;  /* 0x8ff3478104207890 */ /* 0x000fe4000fffe03f */
[----:B------:R-:W-:Y:S01]  /*0560*/  UIADD3 UR33, UR5, -0x695add53, URZ ;  /* 0x96a522ad05217890 */ /* 0x000fe2000fffe03f */
[----:B------:R-:W-:Y:S01]  /*0570*/  ISETP.GE.U32.AND P0, PT, R23, 0x300, PT ;  /* 0x000003001700780c */ /* 0x000fe20003f06070 */
[----:B------:R-:W-:Y:S01]  /*0580*/  IMAD.HI.U32 R21, R69, -0x2daee0ad, RZ ;  /* 0xd2511f5345157827 */ /* 0x000fe200078e00ff */
[----:B------:R-:W-:Y:S01]  /*0590*/  LOP3.LUT R94, R3, UR30, R94, 0x96, !PT ;  /* 0x0000001e035e7c12 */ /* 0x000fe2000f8e965e */
[----:B------:R-:W-:Y:S10]  /*05a0*/  @!P1 BRA `(.L_x_1003) ;  /* 0x0000000000409947 */ /* 0x000ff40003800000 */
        /* <DEDUP_REMOVED lines=16> */
.L_x_1003:
[----:B------:R-:W-:Y:S05]  /*06b0*/  BSYNC B0 ;  /* 0x0000000000007941 */ /* 0x000fea0003800000 */
.L_x_1002:
        /* <DEDUP_REMOVED lines=11> */
[----:B------:R-:W-:Y:S01]  /*0770*/  VIADD R11, R11, 0x100 ;  /* 0x000001000b0b7836 */ /* 0x000fe20000000000 */
[----:B--2---:R-:W-:Y:S02]  /*0780*/  PRMT R49, R12, 0x7632, R49 ;  /* 0x000076320c317816 */ /* 0x004fe40000000031 */
[----:B------:R-:W-:Y:S02]  /*0790*/  PRMT R50, R13, 0x7632, R50 ;  /* 0x000076320d327816 */ /* 0x000fe40000000032 */
[----:B------:R-:W-:-:S02]  /*07a0*/  PRMT R51, R14, 0x7632, R51 ;  /* 0x000076320e337816 */ /* 0x000fc40000000033 */
[----:B------:R-:W-:Y:S02]  /*07b0*/  @!P2 CS2R R36, SRZ ;  /* 0x000000000024a805 */ /* 0x000fe4000001ff00 */
[----:B------:R-:W-:Y:S02]  /*07c0*/  PRMT R52, R15, 0x7632, R52 ;  /* 0x000076320f347816 */ /* 0x000fe40000000034 */
[----:B0-----:R-:W-:-:S07]  /*07d0*/  @!P2 CS2R R38, SRZ ;  /* 0x000000000026a805 */ /* 0x001fce000001ff00 */
.L_x_1005:
[----:B------:R-:W-:Y:S05]  /*07e0*/  BSYNC B0 ;  /* 0x0000000000007941 */ /* 0x000fea0003800000 */
.L_x_1004:
        /* <DEDUP_REMOVED lines=13> */
.L_x_1007:
[----:B------:R-:W-:Y:S05]  /*08c0*/  BSYNC B0 ;  /* 0x0000000000007941 */ /* 0x000fea0003800000 */
.L_x_1006:
[----:B------:R-:W-:Y:S01]  /*08d0*/  ULDC UR8, c[0x0][0x214] ;  /* 0x0000850000087ab9 */ /* 0x000fe20000000800 */
[----:B------:R-:W-:Y:S02]  /*08e0*/  LOP3.LUT R96, R21, UR31, R8, 0x96, !PT ;  /* 0x0000001f15607c12 */ /* 0x000fe4000f8e9608 */
[----:B------:R-:W-:-:S13]  /*08f0*/  ISETP.GE.AND P2, PT, R22, UR8, PT ;  /* 0x0000000816007c0c */ /* 0x000fda000bf46270 */
[----:B------:R-:W-:Y:S05]  /*0900*/  @P2 EXIT ;  /* 0x000000000000294d */ /* 0x000fea0003800000 */
[----:B------:R-:W-:Y:S01]  /*0910*/  IMAD.U32 R20, R16, 0x10000, RZ ;  /* 0x0001000010147824 */ /* 0x000fe200078e00ff */
[C---:B-----5:R-:W-:Y:S01]  /*0920*/  PRMT R62, R28.reuse, 0x7632, R62 ;  /* 0x000076321c3e7816 */ /* 0x060fe2000000003e */
[----:B------:R-:W-:Y:S01]  /*0930*/  IMAD.U32 R42, R28, 0x10000, RZ ;  /* 0x000100001c2a7824 */ /* 0x000fe200078e00ff */
[----:B------:R-:W-:Y:S01]  /*0940*/  SHF.L.U32 R16, R12, 0x10, RZ ;  /* 0x000000100c107819 */ /* 0x000fe200000006ff */
[----:B------:R-:W-:Y:S01]  /*0950*/  IMAD.U32 R12, R5, 0x10000, RZ ;  /* 0x00010000050c7824 */ /* 0x000fe200078e00ff */
[----:B------:R-:W-:Y:S01]  /*0960*/  SHF.R.S32.HI R28, RZ, 0x3, R43 ;  /* 0x00000003ff1c7819 */ /* 0x000fe2000001142b */
[----:B------:R-:W-:Y:S01]  /*0970*/  IMAD.U32 R41, R29, 0x10000, RZ ;  /* 0x000100001d297824 */ /* 0x000fe200078e00ff */
[----:B------:R-:W-:Y:S01]  /*0980*/  PRMT R53, R5, 0x7632, R53 ;  /* 0x0000763205357816 */ /* 0x000fe20000000035 */
[----:B------:R-:W-:Y:S01]  /*0990*/  IMAD.U32 R44, R30, 0x10000, RZ ;  /* 0x000100001e2c7824 */ /* 0x000fe200078e00ff */
[C---:B------:R-:W-:Y:S01]  /*09a0*/  PRMT R61, R32.reuse, 0x7632, R61 ;  /* 0x00007632203d7816 */ /* 0x040fe2000000003d */
[----:B------:R-:W-:Y:S01]  /*09b0*/  IMAD.U32 R43, R31, 0x10000, RZ ;  /* 0x000100001f2b7824 */ /* 0x000fe200078e00ff */
[----:B------:R-:W-:Y:S01]  /*09c0*/  SHF.L.U32 R5, R32, 0x10, RZ ;  /* 0x0000001020057819 */ /* 0x000fe200000006ff */
[----:B------:R-:W-:Y:S01]  /*09d0*/  IMAD.HI.U32 R86, R96, -0x326172a9, RZ ;  /* 0xcd9e8d5760567827 */ /* 0x000fe200078e00ff */
[----:B------:R-:W-:Y:S01]  /*09e0*/  PRMT R64, R29, 0x7632, R64 ;  /* 0x000076321d407816 */ /* 0x000fe20000000040 */
[----:B------:R-:W-:Y:S01]  /*09f0*/  ULDC.U8 UR8, c[0x0][0x2a0] ;  /* 0x0000a80000087ab9 */ /* 0x000fe20000000000 */
[----:B------:R-:W-:Y:S01]  /*0a00*/  SHF.L.U32 R32, R40, 0x5, RZ ;  /* 0x0000000528207819 */ /* 0x000fe200000006ff */
[----:B------:R-:W-:Y:S01]  /*0a10*/  IMAD.HI.U32 R88, R94, -0x2daee0ad, RZ ;  /* 0xd2511f535e587827 */ /* 0x000fe200078e00ff */
[----:B------:R-:W-:Y:S01]  /*0a20*/  PRMT R66, R30, 0x7632, R66 ;  /* 0x000076321e427816 */ /* 0x000fe20000000042 */
[----:B------:R-:W-:Y:S01]  /*0a30*/  UISETP.NE.AND UP0, UPT, UR8, URZ, UPT ;  /* 0x0000003f0800728c */ /* 0x000fe2000bf05270 */
[----:B------:R-:W-:Y:S01]  /*0a40*/  LOP3.LUT R30, R40, 0xe0, RZ, 0xc0, !PT ;  /* 0x000000e0281e7812 */ /* 0x000fe200078ec0ff */
[----:B------:R-:W-:Y:S01]  /*0a50*/  IMAD.U32 R10, R7, 0x10000, RZ ;  /* 0x00010000070a7824 */ /* 0x000fe200078e00ff */
[----:B------:R-:W-:Y:S01]  /*0a60*/  LOP3.LUT R29, R28, 0xff, RZ, 0xc0, !PT ;  /* 0x000000ff1c1d7812 */ /* 0x000fe200078ec0ff */
[----:B------:R-:W-:Y:S01]  /*0a70*/  IMAD.U32 R18, R18, 0x10000, RZ ;  /* 0x0001000012127824 */ /* 0x000fe200078e00ff */
[----:B------:R-:W-:Y:S01]  /*0a80*/  LOP3.LUT R32, R32, 0x3e0, RZ, 0xc0, !PT ;  /* 0x000003e020207812 */ /* 0x000fe200078ec0ff */
[----:B------:R-:W-:Y:S01]  /*0a90*/  IMAD.U32 R19, R19, 0x10000, RZ ;  /* 0x0001000013137824 */ /* 0x000fe200078e00ff */
[C---:B------:R-:W-:Y:S01]  /*0aa0*/  VIADDMNMX R30, R29.reuse, -R30, RZ, !PT ;  /* 0x8000001e1d1e7246 */ /* 0x040fe200078001ff */
        /* <DEDUP_REMOVED lines=8> */
[----:B------:R-:W-:Y:S01]  /*0b30*/  IMAD.U32 R47, R47, 0x10000, RZ ;  /* 0x000100002f2f7824 */ /* 0x000fe200078e00ff */
[----:B------:R-:W-:Y:S01]  /*0b40*/  SHF.L.U32 R21, R17, 0x10, RZ ;  /* 0x0000001011157819 */ /* 0x000fe200000006ff */
[----:B------:R-:W-:Y:S01]  /*0b50*/  IMAD.U32 R17, R13, 0x10000, RZ ;  /* 0x000100000d117824 */ /* 0x000fe200078e00ff */
[----:B------:R-:W-:Y:S01]  /*0b60*/  IADD3 R30, R30, R29, RZ ;  /* 0x0000001d1e1e7210 */ /* 0x000fe20007ffe0ff */
[----:B------:R-:W-:Y:S01]  /*0b70*/  IMAD.U32 R13, R4, 0x10000, RZ ;  /* 0x00010000040d7824 */ /* 0x000fe200078e00ff */
[----:B------:R-:W-:Y:S01]  /*0b80*/  VIMNMX R32, R32, 0x20, PT ;  /* 0x0000002020207848 */ /* 0x000fe20003fe0100 */
[----:B------:R-:W-:Y:S01]  /*0b90*/  IMAD.U32 R48, R48, 0x10000, RZ ;  /* 0x0001000030307824 */ /* 0x000fe200078e00ff */
[----:B------:R-:W-:Y:S01]  /*0ba0*/  PRMT R54, R4, 0x7632, R54 ;  /* 0x0000763204367816 */ /* 0x000fe20000000036 */
[----:B------:R-:W-:Y:S01]  /*0bb0*/  IMAD.SHL.U32 R30, R30, 0x8, RZ ;  /* 0x000000081e1e7824 */ /* 0x000fe200078e00ff */
[C---:B------:R-:W-:Y:S01]  /*0bc0*/  PRMT R63, R33.reuse, 0x7632, R63 ;  /* 0x00007632213f7816 */ /* 0x040fe2000000003f */
[----:B------:R-:W-:Y:S01]  /*0bd0*/  IMAD.U32 R4, R33, 0x10000, RZ ;  /* 0x0001000021047824 */ /* 0x000fe200078e00ff */
[----:B------:R-:W-:Y:S01]  /*0be0*/  PRMT R68, R31, 0x7632, R68 ;  /* 0x000076321f447816 */ /* 0x000fe20000000044 */
[----:B------:R-:W-:Y:S01]  /*0bf0*/  IMAD R31, R69, -0x2daee0ad, RZ ;  /* 0xd2511f53451f7824 */ /* 0x000fe200078e02ff */
[----:B------:R-:W-:Y:S01]  /*0c00*/  I2FP.F32.U32 R30, R30 ;  /* 0x0000001e001e7245 */ /* 0x000fe20000201000 */
[----:B------:R-:W-:Y:S01]  /*0c10*/  IMAD R33, R70, -0x326172a9, RZ ;  /* 0xcd9e8d5746217824 */ /* 0x000fe200078e02ff */
[----:B------:R-:W-:Y:S01]  /*0c20*/  PRMT R55, R7, 0x7632, R55 ;  /* 0x0000763207377816 */ /* 0x000fe20000000037 */
[----:B------:R-:W-:Y:S01]  /*0c30*/  IMAD.IADD R32, R29, 0x1, R32 ;  /* 0x000000011d207824 */ /* 0x000fe200078e0220 */
[----:B------:R0:W1:Y:S01]  /*0c40*/  MUFU.RCP R100, R30 ;  /* 0x0000001e00647308 */ /* 0x0000620000001000 */
[----:B------:R-:W-:Y:S01]  /*0c50*/  PRMT R58, R36, 0x7632, R58 ;  /* 0x00007632243a7816 */ /* 0x000fe2000000003a */
[C---:B------:R-:W-:Y:S01]  /*0c60*/  IMAD.U32 R7, R38.reuse, 0x10000, RZ ;  /* 0x0001000026077824 */ /* 0x040fe200078e00ff */
[----:B------:R-:W-:Y:S01]  /*0c70*/  PRMT R60, R38, 0x7632, R60 ;  /* 0x00007632263c7816 */ /* 0x000fe2000000003c */
[----:B------:R-:W-:Y:S01]  /*0c80*/  IMAD.U32 R50, R50, 0x10000, RZ ;  /* 0x0001000032327824 */ /* 0x000fe200078e00ff */
[----:B------:R-:W-:Y:S01]  /*0c90*/  PRMT R59, R39, 0x7632, R59 ;  /* 0x00007632273b7816 */ /* 0x000fe2000000003b */
[----:B------:R-:W-:Y:S01]  /*0ca0*/  IMAD.U32 R51, R51, 0x10000, RZ ;  /* 0x0001000033337824 */ /* 0x000fe200078e00ff */
[----:B------:R-:W-:Y:S01]  /*0cb0*/  PRMT R65, R34, 0x7632, R65 ;  /* 0x0000763222417816 */ /* 0x000fe20000000041 */
[----:B------:R-:W-:Y:S01]  /*0cc0*/  IMAD R96, R96, -0x326172a9, RZ ;  /* 0xcd9e8d5760607824 */ /* 0x000fe200078e02ff */
[----:B------:R-:W-:Y:S01]  /*0cd0*/  PRMT R56, R6, 0x7632, R56 ;  /* 0x0000763206387816 */ /* 0x000fe20000000038 */
[----:B------:R-:W-:Y:S01]  /*0ce0*/  IMAD R94, R94, -0x2daee0ad, RZ ;  /* 0xd2511f535e5e7824 */ /* 0x000fe200078e02ff */
[----:B------:R-:W-:Y:S01]  /*0cf0*/  PRMT R57, R37, 0x7632, R57 ;  /* 0x0000763225397816 */ /* 0x000fe20000000039 */
[----:B------:R-:W-:Y:S01]  /*0d00*/  IMAD.MOV.U32 R106, RZ, RZ, 0x1 ;  /* 0x00000001ff6a7424 */ /* 0x000fe200078e00ff */
[----:B------:R-:W-:Y:S01]  /*0d10*/  PRMT R67, R35, 0x7632, R67 ;  /* 0x0000763223437816 */ /* 0x000fe20000000043 */
[----:B------:R-:W-:Y:S01]  /*0d20*/  IMAD.MOV.U32 R90, RZ, RZ, RZ ;  /* 0x000000ffff5a7224 */ /* 0x000fe200078e00ff */
        /* <DEDUP_REMOVED lines=24> */
[----:B------:R-:W-:Y:S01]  /*0eb0*/  SHF.L.U32 R57, R57, 0x10, RZ ;  /* 0x0000001039397819 */ /* 0x000fe200000006ff */
[----:B------:R-:W-:Y:S01]  /*0ec0*/  ULDC UR10, c[0x0][0x294] ;  /* 0x0000a500000a7ab9 */ /* 0x000fe20000000800 */
[----:B------:R-:W-:Y:S01]  /*0ed0*/  SHF.L.U32 R61, R61, 0x10, RZ ;  /* 0x000000103d3d7819 */ /* 0x000fe200000006ff */
[----:B------:R-:W-:Y:S01]  /*0ee0*/  ULDC UR11, c[0x0][0x290] ;  /* 0x0000a400000b7ab9 */ /* 0x000fe20000000800 */
[----:B------:R-:W-:Y:S01]  /*0ef0*/  SHF.L.U32 R64, R64, 0x10, RZ ;  /* 0x0000001040407819 */ /* 0x000fe200000006ff */
[----:B------:R-:W-:Y:S01]  /*0f00*/  ULDC.64 UR12, c[0x0][0x298] ;  /* 0x0000a600000c7ab9 */ /* 0x000fe20000000a00 */
[----:B------:R-:W-:Y:S01]  /*0f10*/  SHF.L.U32 R67, R67, 0x10, RZ ;  /* 0x0000001043437819 */ /* 0x000fe200000006ff */
[----:B------:R-:W-:Y:S01]  /*0f20*/  ULDC.64 UR8, c[0x0][0x230] ;  /* 0x00008c0000087ab9 */ /* 0x000fe20000000a00 */
[----:B01----:R-:W-:-:S05]  /*0f30*/  ULDC.64 UR14, c[0x0][0x210] ;  /* 0x00008400000e7ab9 */ /* 0x003fca0000000a00 */
.L_x_1265:
[----:B012---:R-:W0:Y:S08]  /*0f40*/  LDC.64 R36, c[0x0][0x280] ;  /* 0x0000a000ff247b82 */ /* 0x007e300000000a00 */
[----:B------:R-:W1:Y:S01]  /*0f50*/  LDC R117, c[0x0][0x218] ;  /* 0x00008600ff757b82 */ /* 0x000e620000000800 */
[----:B0-----:R-:W-:-:S07]  /*0f60*/  IMAD.WIDE R38, R22, 0x4, R36 ;  /* 0x0000000416267825 */ /* 0x001fce00078e0224 */
[----:B------:R-:W0:Y:S01]  /*0f70*/  LDC.64 R36, c[0x0][0x288] ;  /* 0x0000a200ff247b82 */ /* 0x000e220000000a00 */
[----:B------:R2:W3:Y:S01]  /*0f80*/  LDG.E R110, desc[UR6][R38.64] ;  /* 0x00000006266e7981 */ /* 0x0004e2000c1e1900 */
[----:B0-----:R-:W-:-:S05]  /*0f90*/  IMAD.WIDE R36, R22, 0x4, R36 ;  /* 0x0000000416247825 */ /* 0x001fca00078e0224 */
[----:B------:R0:W5:Y:S01]  /*0fa0*/  LDG.E R102, desc[UR6][R36.64] ;  /* 0x0000000624667981 */ /* 0x000162000c1e1900 */
[----:B-1----:R-:W-:Y:S01]  /*0fb0*/  IMAD R104, R22, R117, RZ ;  /* 0x0000007516687224 */ /* 0x002fe200078e02ff */
[----:B------:R-:W-:Y:S04]  /*0fc0*/  BSSY B0, `(.L_x_1008) ;  /* 0x0000343000007945 */ /* 0x000fe80003800000 */
[----:B------:R-:W-:-:S04]  /*0fd0*/  SHF.R.S32.HI R119, RZ, 0x1f, R104 ;  /* 0x0000001fff777819 */ /* 0x000fc80000011468 */
[----:B--2---:R-:W-:Y:S01]  /*0fe0*/  LEA.HI R39, R119, R104, RZ, 0x3 ;  /* 0x0000006877277211 */ /* 0x004fe200078f18ff */
[----:B------:R-:W-:Y:S01]  /*0ff0*/  IMAD.MOV.U32 R119, RZ, RZ, RZ ;  /* 0x000000ffff777224 */ /* 0x000fe200078e00ff */
[----:B------:R-:W-:Y:S02]  /*1000*/  SHF.R.S32.HI R104, RZ, 0x1f, R22 ;  /* 0x0000001fff687819 */ /* 0x000fe40000011416 */
[----:B---3--:R-:W-:-:S13]  /*1010*/  ISETP.GE.AND P2, PT, R110, 0x1, PT ;  /* 0x000000016e00780c */ /* 0x008fda0003f46270 */
[----:B------:R-:W-:-:S05]  /*1020*/  @P2 IADD3 R108, R110, -0x1, RZ ;  /* 0xffffffff6e6c2810 */ /* 0x000fca0007ffe0ff */
[----:B------:R-:W-:-:S05]  /*1030*/  @P2 IMAD R108, R108, R117, RZ ;  /* 0x000000756c6c2224 */ /* 0x000fca00078e02ff */
[----:B------:R-:W-:-:S04]  /*1040*/  @P2 SHF.R.S32.HI R121, RZ, 0x1f, R108 ;  /* 0x0000001fff792819 */ /* 0x000fc8000001146c */
[----:B------:R-:W-:Y:S02]  /*1050*/  @P2 LEA.HI R121, R121, R108, RZ, 0x3 ;  /* 0x0000006c79792211 */ /* 0x000fe400078f18ff */
[----:B------:R-:W-:Y:S02]  /*1060*/  LEA.HI.SX32 R108, R39, R24, 0x1d ;  /* 0x00000018276c7211 */ /* 0x000fe400078feaff */
[----:B------:R-:W-:-:S04]  /*1070*/  @P2 LOP3.LUT R24, R40, 0xff, RZ, 0xc0, !PT ;  /* 0x000000ff28182812 */ /* 0x000fc800078ec0ff */
[----:B------:R-:W-:Y:S01]  /*1080*/  @P2 LEA.HI.SX32 R119, R121, R24, 0x1d ;  /* 0x0000001879772211 */ /* 0x000fe200078feaff */
        /* <DEDUP_REMOVED lines=12> */
[----:B------:R-:W-:Y:S01]  /*1150*/  IMAD.MOV.U32 R73, RZ, RZ, RZ ;  /* 0x000000ffff497224 */ /* 0x000fe200078e00ff */
[----:B------:R-:W-:Y:S01]  /*1160*/  MOV R36, R92 ;  /* 0x0000005c00247202 */ /* 0x000fe20000000f00 */
[----:B------:R-:W-:Y:S06]  /*1170*/  @!P3 BRA `(.L_x_1012) ;  /* 0x000000040068b947 */ /* 0x000fec0003800000 */
[----:B------:R-:W-:Y:S02]  /*1180*/  IMAD.MOV.U32 R36, RZ, RZ, R92 ;  /* 0x000000ffff247224 */ /* 0x000fe400078e005c */
[----:B-----5:R-:W-:Y:S01]  /*1190*/  IMAD.U32 R73, R32, 0x10000, RZ ;  /* 0x0001000020497824 */ /* 0x020fe200078e00ff */
[----:B------:R-:W-:Y:S06]  /*11a0*/  BRA `(.L_x_1012) ;  /* 0x00000004005c7947 */ /* 0x000fec0003800000 */
.L_x_1011:
[C---:B------:R-:W-:Y:S01]  /*11b0*/  ISETP.NE.AND P5, PT, R92.reuse, 0x1, PT ;  /* 0x000000015c00780c */ /* 0x040fe20003fa5270 */
[----:B------:R-:W-:Y:S01]  /*11c0*/  BSSY B2, `(.L_x_1013) ;  /* 0x000000c000027945 */ /* 0x000fe20003800000 */
[----:B------:R-:W-:-:S11]  /*11d0*/  IADD3 R36, R92, 0x1, RZ ;  /* 0x000000015c247810 */ /* 0x000fd60007ffe0ff */
[----:B------:R-:W-:Y:S05]  /*11e0*/  @!P5 BRA `(.L_x_1014) ;  /* 0x000000000020d947 */ /* 0x000fea0003800000 */
        /* <DEDUP_REMOVED lines=8> */
.L_x_1014:
[----:B------:R-:W-:-:S07]  /*1270*/  IMAD.MOV.U32 R69, RZ, RZ, R96 ;  /* 0x000000ffff457224 */ /* 0x000fce00078e0060 */
.L_x_1015:
[----:B------:R-:W-:Y:S05]  /*1280*/  BSYNC B2 ;  /* 0x0000000000027941 */ /* 0x000fea0003800000 */
.L_x_1013:
        /* <DEDUP_REMOVED lines=16> */
.L_x_1019:
[----:B------:R-:W-:Y:S05]  /*1390*/  BSYNC B3 ;  /* 0x0000000000037941 */ /* 0x000fea0003800000 */
.L_x_1018:
        /* <DEDUP_REMOVED lines=44> */
.L_x_1017:
[----:B------:R-:W-:Y:S05]  /*1660*/  BSYNC B2 ;  /* 0x0000000000027941 */ /* 0x000fea0003800000 */
.L_x_1016:
[----:B------:R-:W-:Y:S01]  /*1670*/  HFMA2.MMA R84, -RZ, RZ, 0.1171875, 0 ;  /* 0x2f800000ff547435 */ /* 0x000fe200000001ff */
[----:B------:R-:W-:Y:S01]  /*1680*/  I2FP.F32.U32 R37, R69 ;  /* 0x0000004500257245 */ /* 0x000fe20000201000 */
[----:B-----5:R-:W-:Y:S02]  /*1690*/  IMAD.U32 R38, R28, 0x10000, RZ ;  /* 0x000100001c267824 */ /* 0x020fe400078e00ff */
[----:B------:R-:W-:Y:S02]  /*16a0*/  @P3 IMAD.U32 R92, R32, 0x10000, RZ ;  /* 0x00010000205c3824 */ /* 0x000fe400078e00ff */
[----:B------:R-:W-:-:S04]  /*16b0*/  FMUL.FTZ R38, R38, UR13 ;  /* 0x0000000d26267c20 */ /* 0x000fc80008410000 */
[----:B------:R-:W-:Y:S01]  /*16c0*/  FFMA.FTZ R37, R37, R84, 1.1641532182693481445e-10 ;  /* 0x2f00000025257423 */ /* 0x000fe20000010054 */
[----:B------:R-:W-:-:S04]  /*16d0*/  FMUL.FTZ R38, R38, UR12 ;  /* 0x0000000c26267c20 */ /* 0x000fc80008410000 */
[----:B------:R-:W-:-:S04]  /*16e0*/  FSETP.GTU.FTZ.AND P5, PT, R37, UR10, PT ;  /* 0x0000000a25007c0b */ /* 0x000fc8000bfbc000 */
[----:B------:R-:W-:Y:S02]  /*16f0*/  FSEL R73, R38, RZ, !P5 ;  /* 0x000000ff26497208 */ /* 0x000fe40006800000 */
[----:B------:R-:W-:-:S03]  /*1700*/  SEL R84, RZ, 0x1, P5 ;  /* 0x00000001ff547807 */ /* 0x000fc60002800000 */
[----:B------:R-:W-:-:S07]  /*1710*/  @P3 FADD.FTZ R73, R92, R73 ;  /* 0x000000495c493221 */ /* 0x000fce0000010000 */
.L_x_1012:
[----:B------:R-:W-:Y:S05]  /*1720*/  BSYNC B1 ;  /* 0x0000000000017941 */ /* 0x000fea0003800000 */
.L_x_1010:
[----:B------:R-:W-:Y:S04]  /*1730*/  BSSY B1, `(.L_x_1020) ;  /* 0x0000062000017945 */ /* 0x000fe80003800000 */
[----:B------:R-:W-:Y:S05]  /*1740*/  @P4 BRA `(.L_x_1021) ;  /* 0x00000000001c4947 */ /* 0x000fea0003800000 */
[----:B------:R-:W-:Y:S01]  /*1750*/  MOV R71, RZ ;  /* 0x000000ff00477202 */ /* 0x000fe20000000f00 */
[----:B------:R-:W-:Y:S01]  /*1760*/  IMAD.MOV.U32 R37, RZ, RZ, R36 ;  /* 0x000000ffff257224 */ /* 0x000fe200078e0024 */
[----:B------:R-:W-:Y:S06]  /*1770*/  @!P3 BRA `(.L_x_1022) ;  /* 0x000000040074b947 */ /* 0x000fec0003800000 */
[----:B-----5:R-:W-:Y:S01]  /*1780*/  PRMT R71, R32, 0x7632, R71 ;  /* 0x0000763220477816 */ /* 0x020fe20000000047 */
[----:B------:R-:W-:-:S03]  /*1790*/  IMAD.MOV.U32 R37, RZ, RZ, R36 ;  /* 0x000000ffff257224 */ /* 0x000fc600078e0024 */
[----:B------:R-:W-:Y:S01]  /*17a0*/  SHF.L.U32 R71, R71, 0x10, RZ ;  /* 0x0000001047477819 */ /* 0x000fe200000006ff */
[----:B------:R-:W-:Y:S06]  /*17b0*/  BRA `(.L_x_1022) ;  /* 0x0000000400647947 */ /* 0x000fec0003800000 */
.L_x_1021:
[C---:B------:R-:W-:Y:S01]  /*17c0*/  ISETP.NE.AND P5, PT, R36.reuse, 0x1, PT ;  /* 0x000000012400780c */ /* 0x040fe20003fa5270 */
[----:B------:R-:W-:Y:S01]  /*17d0*/  BSSY B2, `(.L_x_1023) ;  /* 0x000000c000027945 */ /* 0x000fe20003800000 */
[----:B------:R-:W-:-:S11]  /*17e0*/  VIADD R37, R36, 0x1 ;  /* 0x0000000124257836 */ /* 0x000fd60000000000 */
[----:B------:R-:W-:Y:S05]  /*17f0*/  @!P5 BRA `(.L_x_1024) ;  /* 0x000000000020d947 */ /* 0x000fea0003800000 */
        /* <DEDUP_REMOVED lines=8> */
.L_x_1024:
[----:B------:R-:W-:-:S07]  /*1880*/  IMAD.MOV.U32 R69, RZ, RZ, R96 ;  /* 0x000000ffff457224 */ /* 0x000fce00078e0060 */
.L_x_1025:
[----:B------:R-:W-:Y:S05]  /*1890*/  BSYNC B2 ;  /* 0x0000000000027941 */ /* 0x000fea0003800000 */
.L_x_1023:
        /* <DEDUP_REMOVED lines=11> */
[----:B------:R-:W-:Y:S02]  /*1950*/  @!P5 IADD3 R36, R90, 0x1, RZ ;  /* 0x000000015a24d810 */ /* 0x000fe40007ffe0ff */
[----:B------:R-:W-:Y:S02]  /*1960*/  @!P5 MOV R25, RZ ;  /* 0x000000ff0019d202 */ /* 0x000fe40000000f00 */
[----:B------:R-:W-:-:S13]  /*1970*/  ISETP.NE.AND P6, PT, R27, RZ, !P5 ;  /* 0x000000ff1b00720c */ /* 0x000fda0006fc5270 */
[----:B------:R-:W-:-:S04]  /*1980*/  @P6 IMAD.MOV R36, RZ, RZ, R90 ;  /* 0x000000ffff246224 */ /* 0x000fc800078e025a */
[----:B------:R-:W-:-:S07]  /*1990*/  @!P5 IMAD.MOV.U32 R90, RZ, RZ, R36 ;  /* 0x000000ffff5ad224 */ /* 0x000fce00078e0024 */
.L_x_1029:
[----:B------:R-:W-:Y:S05]  /*19a0*/  BSYNC B3 ;  /* 0x0000000000037941 */ /* 0x000fea0003800000 */
.L_x_1028:
        /* <DEDUP_REMOVED lines=44> */
.L_x_1027:
[----:B------:R-:W-:Y:S05]  /*1c70*/  BSYNC B2 ;  /* 0x0000000000027941 */ /* 0x000fea0003800000 */
.L_x_1026:
[----:B-----5:R-:W-:Y:S01]  /*1c80*/  PRMT R38, R28, 0x7632, R38 ;  /* 0x000076321c267816 */ /* 0x020fe20000000026 */
[----:B------:R-:W-:Y:S01]  /*1c90*/  IMAD.MOV.U32 R39, RZ, RZ, 0x2f800000 ;  /* 0x2f800000ff277424 */ /* 0x000fe200078e00ff */
[----:B------:R-:W-:-:S03]  /*1ca0*/  I2FP.F32.U32 R36, R69 ;  /* 0x0000004500247245 */ /* 0x000fc60000201000 */
[----:B------:R-:W-:Y:S02]  /*1cb0*/  IMAD.U32 R38, R38, 0x10000, RZ ;  /* 0x0001000026267824 */ /* 0x000fe400078e00ff */
[----:B------:R-:W-:Y:S01]  /*1cc0*/  FFMA.FTZ R36, R36, R39, 1.1641532182693481445e-10 ;  /* 0x2f00000024247423 */ /* 0x000fe20000010027 */
[----:B------:R-:W-:Y:S01]  /*1cd0*/  @P3 PRMT R39, R32, 0x7632, R39 ;  /* 0x0000763220273816 */ /* 0x000fe20000000027 */
[----:B------:R-:W-:-:S03]  /*1ce0*/  FMUL.FTZ R38, R38, UR13 ;  /* 0x0000000d26267c20 */ /* 0x000fc60008410000 */
[----:B------:R-:W-:Y:S01]  /*1cf0*/  FSETP.GTU.FTZ.AND P5, PT, R36, UR10, PT ;  /* 0x0000000a24007c0b */ /* 0x000fe2000bfbc000 */
[----:B------:R-:W-:Y:S01]  /*1d00*/  FMUL.FTZ R38, R38, UR12 ;  /* 0x0000000c26267c20 */ /* 0x000fe20008410000 */
[----:B------:R-:W-:Y:S02]  /*1d10*/  @P3 SHF.L.U32 R36, R39, 0x10, RZ ;  /* 0x0000001027243819 */ /* 0x000fe400000006ff */
[----:B------:R-:W-:Y:S02]  /*1d20*/  SEL R82, RZ, 0x1, P5 ;  /* 0x00000001ff527807 */ /* 0x000fe40002800000 */
[----:B------:R-:W-:-:S05]  /*1d30*/  FSEL R71, R38, RZ, !P5 ;  /* 0x000000ff26477208 */ /* 0x000fca0006800000 */
[----:B------:R-:W-:-:S07]  /*1d40*/  @P3 FADD.FTZ R71, R36, R71 ;  /* 0x0000004724473221 */ /* 0x000fce0000010000 */
.L_x_1022:
[----:B------:R-:W-:Y:S05]  /*1d50*/  BSYNC B1 ;  /* 0x0000000000017941 */ /* 0x000fea0003800000 */
.L_x_1020:
[----:B------:R-:W-:Y:S04]  /*1d60*/  BSSY B1, `(.L_x_1030) ;  /* 0x000005f000017945 */ /* 0x000fe80003800000 */
[----:B------:R-:W-:Y:S05]  /*1d70*/  @P4 BRA `(.L_x_1031) ;  /* 0x0000000000184947 */ /* 0x000fea0003800000 */
[----:B------:R-:W-:Y:S02]  /*1d80*/  IMAD.MOV.U32 R69, RZ, RZ, RZ ;  /* 0x000000ffff457224 */ /* 0x000fe400078e00ff */
[----:B------:R-:W-:Y:S01]  /*1d90*/  IMAD.MOV.U32 R36, RZ, RZ, R37 ;  /* 0x000000ffff247224 */ /* 0x000fe200078e0025 */
[----:B------:R-:W-:Y:S06]  /*1da0*/  @!P3 BRA `(.L_x_1032) ;  /* 0x000000040068b947 */ /* 0x000fec0003800000 */
[----:B------:R-:W-:Y:S01]  /*1db0*/  MOV R36, R37 ;  /* 0x0000002500247202 */ /* 0x000fe20000000f00 */
[----:B-----5:R-:W-:Y:S01]  /*1dc0*/  IMAD.U32 R69, R33, 0x10000, RZ ;  /* 0x0001000021457824 */ /* 0x020fe200078e00ff */
[----:B------:R-:W-:Y:S06]  /*1dd0*/  BRA `(.L_x_1032) ;  /* 0x00000004005c7947 */ /* 0x000fec0003800000 */
.L_x_1031:
[C---:B------:R-:W-:Y:S01]  /*1de0*/  ISETP.NE.AND P5, PT, R37.reuse, 0x1, PT ;  /* 0x000000012500780c */ /* 0x040fe20003fa5270 */
[----:B------:R-:W-:Y:S01]  /*1df0*/  BSSY B2, `(.L_x_1033) ;  /* 0x000000c000027945 */ /* 0x000fe20003800000 */
[----:B------:R-:W-:-:S11]  /*1e00*/  VIADD R36, R37, 0x1 ;  /* 0x0000000125247836 */ /* 0x000fd60000000000 */
[----:B------:R-:W-:Y:S05]  /*1e10*/  @!P5 BRA `(.L_x_1034) ;  /* 0x000000000020d947 */ /* 0x000fea0003800000 */
        /* <DEDUP_REMOVED lines=8> */
.L_x_1034:
[----:B------:R-:W-:-:S07]  /*1ea0*/  MOV R69, R96 ;  /* 0x0000006000457202 */ /* 0x000fce0000000f00 */
.L_x_1035:
[----:B------:R-:W-:Y:S05]  /*1eb0*/  BSYNC B2 ;  /* 0x0000000000027941 */ /* 0x000fea0003800000 */
.L_x_1033:
        /* <DEDUP_REMOVED lines=16> */
.L_x_1039:
[----:B------:R-:W-:Y:S05]  /*1fc0*/  BSYNC B3 ;  /* 0x0000000000037941 */ /* 0x000fea0003800000 */
.L_x_1038:
        /* <DEDUP_REMOVED lines=44> */
.L_x_1037:
[----:B------:R-:W-:Y:S05]  /*2290*/  BSYNC B2 ;  /* 0x0000000000027941 */ /* 0x000fea0003800000 */
.L_x_1036:
[----:B------:R-:W-:Y:S01]  /*22a0*/  I2FP.F32.U32 R37, R69 ;  /* 0x0000004500257245 */ /* 0x000fe20000201000 */
[----:B------:R-:W-:Y:S01]  /*22b0*/  IMAD.MOV.U32 R80, RZ, RZ, 0x2f800000 ;  /* 0x2f800000ff507424 */ /* 0x000fe200078e00ff */
[----:B-----5:R-:W-:Y:S01]  /*22c0*/  SHF.L.U32 R38, R29, 0x10, RZ ;  /* 0x000000101d267819 */ /* 0x020fe200000006ff */
[----:B------:R-:W-:Y:S02]  /*22d0*/  @P3 IMAD.U32 R92, R33, 0x10000, RZ ;  /* 0x00010000215c3824 */ /* 0x000fe400078e00ff */
[----:B------:R-:W-:Y:S02]  /*22e0*/  FFMA.FTZ R37, R37, R80, 1.1641532182693481445e-10 ;  /* 0x2f00000025257423 */ /* 0x000fe40000010050 */
[----:B------:R-:W-:-:S03]  /*22f0*/  FMUL.FTZ R38, R38, UR13 ;  /* 0x0000000d26267c20 */ /* 0x000fc60008410000 */
[----:B------:R-:W-:Y:S01]  /*2300*/  FSETP.GTU.FTZ.AND P5, PT, R37, UR10, PT ;  /* 0x0000000a25007c0b */ /* 0x000fe2000bfbc000 */
[----:B------:R-:W-:-:S03]  /*2310*/  FMUL.FTZ R38, R38, UR12 ;  /* 0x0000000c26267c20 */ /* 0x000fc60008410000 */
[----:B------:R-:W-:Y:S02]  /*2320*/  SEL R80, RZ, 0x1, P5 ;  /* 0x00000001ff507807 */ /* 0x000fe40002800000 */
[----:B------:R-:W-:-:S05]  /*2330*/  FSEL R69, R38, RZ, !P5 ;  /* 0x000000ff26457208 */ /* 0x000fca0006800000 */
[----:B------:R-:W-:-:S07]  /*2340*/  @P3 FADD.FTZ R69, R92, R69 ;  /* 0x000000455c453221 */ /* 0x000fce0000010000 */
.L_x_1032:
[----:B------:R-:W-:Y:S05]  /*2350*/  BSYNC B1 ;  /* 0x0000000000017941 */ /* 0x000fea0003800000 */
.L_x_1030:
[----:B------:R-:W-:Y:S04]  /*2360*/  BSSY B1, `(.L_x_1040) ;  /* 0x0000062000017945 */ /* 0x000fe80003800000 */
[----:B------:R-:W-:Y:S05]  /*2370*/  @P4 BRA `(.L_x_1041) ;  /* 0x00000000001c4947 */ /* 0x000fea0003800000 */
[----:B------:R-:W-:Y:S01]  /*2380*/  IMAD.MOV.U32 R75, RZ, RZ, RZ ;  /* 0x000000ffff4b7224 */ /* 0x000fe200078e00ff */
[----:B------:R-:W-:Y:S01]  /*2390*/  MOV R37, R36 ;  /* 0x0000002400257202 */ /* 0x000fe20000000f00 */
[----:B------:R-:W-:Y:S06]  /*23a0*/  @!P3 BRA `(.L_x_1042) ;  /* 0x000000040074b947 */ /* 0x000fec0003800000 */
[----:B-----5:R-:W-:Y:S01]  /*23b0*/  PRMT R75, R33, 0x7632, R75 ;  /* 0x00007632214b7816 */ /* 0x020fe2000000004b */
[----:B------:R-:W-:-:S04]  /*23c0*/  IMAD.MOV.U32 R37, RZ, RZ, R36 ;  /* 0x000000ffff257224 */ /* 0x000fc800078e0024 */
[----:B------:R-:W-:Y:S01]  /*23d0*/  IMAD.U32 R75, R75, 0x10000, RZ ;  /* 0x000100004b4b7824 */ /* 0x000fe200078e00ff */
[----:B------:R-:W-:Y:S06]  /*23e0*/  BRA `(.L_x_1042) ;  /* 0x0000000400647947 */ /* 0x000fec0003800000 */
.L_x_1041:
        /* <DEDUP_REMOVED lines=12> */
.L_x_1044:
[----:B------:R-:W-:-:S07]  /*24b0*/  IMAD.MOV.U32 R70, RZ, RZ, R96 ;  /* 0x000000ffff467224 */ /* 0x000fce00078e0060 */
.L_x_1045:
[----:B------:R-:W-:Y:S05]  /*24c0*/  BSYNC B2 ;  /* 0x0000000000027941 */ /* 0x000fea0003800000 */
.L_x_1043:
        /* <DEDUP_REMOVED lines=16> */
.L_x_1049:
[----:B------:R-:W-:Y:S05]  /*25d0*/  BSYNC B3 ;  /* 0x0000000000037941 */ /* 0x000fea0003800000 */
.L_x_1048:
        /* <DEDUP_REMOVED lines=44> */
.L_x_1047:
[----:B------:R-:W-:Y:S05]  /*28a0*/  BSYNC B2 ;  /* 0x0000000000027941 */ /* 0x000fea0003800000 */
.L_x_1046:
[----:B------:R-:W-:Y:S01]  /*28b0*/  HFMA2.MMA R39, -RZ, RZ, 0.1171875, 0 ;  /* 0x2f800000ff277435 */ /* 0x000fe200000001ff */
[----:B-----5:R-:W-:Y:S02]  /*28c0*/  PRMT R38, R29, 0x7632, R38 ;  /* 0x000076321d267816 */ /* 0x020fe40000000026 */
[----:B------:R-:W-:-:S03]  /*28d0*/  I2FP.F32.U32 R36, R70 ;  /* 0x0000004600247245 */ /* 0x000fc60000201000 */
[----:B------:R-:W-:-:S04]  /*28e0*/  IMAD.U32 R38, R38, 0x10000, RZ ;  /* 0x0001000026267824 */ /* 0x000fc800078e00ff */
[----:B------:R-:W-:Y:S01]  /*28f0*/  FFMA.FTZ R36, R36, R39, 1.1641532182693481445e-10 ;  /* 0x2f00000024247423 */ /* 0x000fe20000010027 */
[----:B------:R-:W-:Y:S01]  /*2900*/  FMUL.FTZ R38, R38, UR13 ;  /* 0x0000000d26267c20 */ /* 0x000fe20008410000 */
[----:B------:R-:W-:-:S03]  /*2910*/  @P3 PRMT R39, R33, 0x7632, R39 ;  /* 0x0000763221273816 */ /* 0x000fc60000000027 */
[----:B------:R-:W-:Y:S01]  /*2920*/  FMUL.FTZ R38, R38, UR12 ;  /* 0x0000000c26267c20 */ /* 0x000fe20008410000 */
[----:B------:R-:W-:Y:S01]  /*2930*/  FSETP.GTU.FTZ.AND P5, PT, R36, UR10, PT ;  /* 0x0000000a24007c0b */ /* 0x000fe2000bfbc000 */
[----:B------:R-:W-:-:S03]  /*2940*/  @P3 IMAD.U32 R36, R39, 0x10000, RZ ;  /* 0x0001000027243824 */ /* 0x000fc600078e00ff */
[----:B------:R-:W-:Y:S02]  /*2950*/  FSEL R75, R38, RZ, !P5 ;  /* 0x000000ff264b7208 */ /* 0x000fe40006800000 */
[----:B------:R-:W-:-:S03]  /*2960*/  SEL R70, RZ, 0x1, P5 ;  /* 0x00000001ff467807 */ /* 0x000fc60002800000 */
[----:B------:R-:W-:-:S07]  /*2970*/  @P3 FADD.FTZ R75, R36, R75 ;  /* 0x0000004b244b3221 */ /* 0x000fce0000010000 */
.L_x_1042:
[----:B------:R-:W-:Y:S05]  /*2980*/  BSYNC B1 ;  /* 0x0000000000017941 */ /* 0x000fea0003800000 */
.L_x_1040:
[----:B------:R-:W-:Y:S04]  /*2990*/  BSSY B1, `(.L_x_1050) ;  /* 0x000005f000017945 */ /* 0x000fe80003800000 */
[----:B------:R-:W-:Y:S05]  /*29a0*/  @P4 BRA `(.L_x_1051) ;  /* 0x0000000000184947 */ /* 0x000fea0003800000 */
[----:B------:R-:W-:Y:S01]  /*29b0*/  MOV R77, RZ ;  /* 0x000000ff004d7202 */ /* 0x000fe20000000f00 */
[----:B------:R-:W-:Y:S01]  /*29c0*/  IMAD.MOV.U32 R36, RZ, RZ, R37 ;  /* 0x000000ffff247224 */ /* 0x000fe200078e0025 */
[----:B------:R-:W-:Y:S06]  /*29d0*/  @!P3 BRA `(.L_x_1052) ;  /* 0x000000040068b947 */ /* 0x000fec0003800000 */
[----:B------:R-:W-:Y:S01]  /*29e0*/  IMAD.MOV.U32 R36, RZ, RZ, R37 ;  /* 0x000000ffff247224 */ /* 0x000fe200078e0025 */
[----:B-----5:R-:W-:Y:S01]  /*29f0*/  SHF.L.U32 R77, R34, 0x10, RZ ;  /* 0x00000010224d7819 */ /* 0x020fe200000006ff */
[----:B------:R-:W-:Y:S06]  /*2a00*/  BRA `(.L_x_1052) ;  /* 0x00000004005c7947 */ /* 0x000fec0003800000 */
.L_x_1051:
        /* <DEDUP_REMOVED lines=12> */
.L_x_1054:
[----:B------:R-:W-:-:S07]  /*2ad0*/  IMAD.MOV.U32 R72, RZ, RZ, R96 ;  /* 0x000000ffff487224 */ /* 0x000fce00078e0060 */
.L_x_1055:
[----:B------:R-:W-:Y:S05]  /*2ae0*/  BSYNC B2 ;  /* 0x0000000000027941 */ /* 0x000fea0003800000 */
.L_x_1053:
        /* <DEDUP_REMOVED lines=16> */
.L_x_1059:
[----:B------:R-:W-:Y:S05]  /*2bf0*/  BSYNC B3 ;  /* 0x0000000000037941 */ /* 0x000fea0003800000 */
.L_x_1058:
        /* <DEDUP_REMOVED lines=41> */
[----:B------:R-:W-:Y:S01]  /*2e90*/  HFMA2.MMA R36, -RZ, RZ, 0, 0 ;  /* 0x00000000ff247435 */ /* 0x000fe200000001ff */
[----:B------:R-:W-:Y:S01]  /*2ea0*/  IMAD.MOV.U32 R96, RZ, RZ, R120 ;  /* 0x000000ffff607224 */ /* 0x000fe200078e0078 */
[----:B------:R-:W-:-:S09]  /*2eb0*/  LOP3.LUT R88, R37, UR33, R38, 0x96, !PT ;  /* 0x0000002125587c12 */ /* 0x000fd2000f8e9626 */
.L_x_1057:
[----:B------:R-:W-:Y:S05]  /*2ec0*/  BSYNC B2 ;  /* 0x0000000000027941 */ /* 0x000fea0003800000 */
.L_x_1056:
[----:B------:R-:W-:Y:S01]  /*2ed0*/  I2FP.F32.U32 R37, R72 ;  /* 0x0000004800257245 */ /* 0x000fe20000201000 */
[----:B------:R-:W-:Y:S01]  /*2ee0*/  IMAD.MOV.U32 R72, RZ, RZ, 0x2f800000 ;  /* 0x2f800000ff487424 */ /* 0x000fe200078e00ff */
[----:B-----5:R-:W-:Y:S01]  /*2ef0*/  @P3 SHF.L.U32 R92, R34, 0x10, RZ ;  /* 0x00000010225c3819 */ /* 0x020fe200000006ff */
[----:B------:R-:W-:Y:S02]  /*2f00*/  IMAD.U32 R38, R30, 0x10000, RZ ;  /* 0x000100001e267824 */ /* 0x000fe400078e00ff */
[----:B------:R-:W-:Y:S02]  /*2f10*/  FFMA.FTZ R37, R37, R72, 1.1641532182693481445e-10 ;  /* 0x2f00000025257423 */ /* 0x000fe40000010048 */
[----:B------:R-:W-:-:S03]  /*2f20*/  FMUL.FTZ R38, R38, UR13 ;  /* 0x0000000d26267c20 */ /* 0x000fc60008410000 */
[----:B------:R-:W-:Y:S01]  /*2f30*/  FSETP.GTU.FTZ.AND P5, PT, R37, UR10, PT ;  /* 0x0000000a25007c0b */ /* 0x000fe2000bfbc000 */
[----:B------:R-:W-:-:S03]  /*2f40*/  FMUL.FTZ R38, R38, UR12 ;  /* 0x0000000c26267c20 */ /* 0x000fc60008410000 */
[----:B------:R-:W-:Y:S02]  /*2f50*/  SEL R72, RZ, 0x1, P5 ;  /* 0x00000001ff487807 */ /* 0x000fe40002800000 */
[----:B------:R-:W-:-:S05]  /*2f60*/  FSEL R77, R38, RZ, !P5 ;  /* 0x000000ff264d7208 */ /* 0x000fca0006800000 */
[----:B------:R-:W-:-:S07]  /*2f70*/  @P3 FADD.FTZ R77, R92, R77 ;  /* 0x0000004d5c4d3221 */ /* 0x000fce0000010000 */
.L_x_1052:
[----:B------:R-:W-:Y:S05]  /*2f80*/  BSYNC B1 ;  /* 0x0000000000017941 */ /* 0x000fea0003800000 */
.L_x_1050:
[----:B------:R-:W-:Y:S04]  /*2f90*/  BSSY B1, `(.L_x_1060) ;  /* 0x0000062000017945 */ /* 0x000fe80003800000 */
[----:B------:R-:W-:Y:S05]  /*2fa0*/  @P4 BRA `(.L_x_1061) ;  /* 0x00000000001c4947 */ /* 0x000fea0003800000 */
[----:B------:R-:W-:Y:S02]  /*2fb0*/  IMAD.MOV.U32 R79, RZ, RZ, RZ ;  /* 0x000000ffff4f7224 */ /* 0x000fe400078e00ff */
[----:B------:R-:W-:Y:S01]  /*2fc0*/  IMAD.MOV.U32 R37, RZ, RZ, R36 ;  /* 0x000000ffff257224 */ /* 0x000fe200078e0024 */
[----:B------:R-:W-:Y:S06]  /*2fd0*/  @!P3 BRA `(.L_x_1062) ;  /* 0x000000040074b947 */ /* 0x000fec0003800000 */
[----:B-----5:R-:W-:Y:S02]  /*2fe0*/  PRMT R79, R34, 0x7632, R79 ;  /* 0x00007632224f7816 */ /* 0x020fe4000000004f */
[----:B------:R-:W-:-:S03]  /*2ff0*/  MOV R37, R36 ;  /* 0x0000002400257202 */ /* 0x000fc60000000f00 */
[----:B------:R-:W-:Y:S01]  /*3000*/  IMAD.U32 R79, R79, 0x10000, RZ ;  /* 0x000100004f4f7824 */ /* 0x000fe200078e00ff */
[----:B------:R-:W-:Y:S06]  /*3010*/  BRA `(.L_x_1062) ;  /* 0x0000000400647947 */ /* 0x000fec0003800000 */
.L_x_1061:
        /* <DEDUP_REMOVED lines=12> */
.L_x_1064:
[----:B------:R-:W-:-:S07]  /*30e0*/  MOV R74, R96 ;  /* 0x00000060004a7202 */ /* 0x000fce0000000f00 */
.L_x_1065:
[----:B------:R-:W-:Y:S05]  /*30f0*/  BSYNC B2 ;  /* 0x0000000000027941 */ /* 0x000fea0003800000 */
.L_x_1063:
        /* <DEDUP_REMOVED lines=16> */
.L_x_1069:
[----:B------:R-:W-:Y:S05]  /*3200*/  BSYNC B3 ;  /* 0x0000000000037941 */ /* 0x000fea0003800000 */
.L_x_1068:
        /* <DEDUP_REMOVED lines=44> */
.L_x_1067:
[----:B------:R-:W-:Y:S05]  /*34d0*/  BSYNC B2 ;  /* 0x0000000000027941 */ /* 0x000fea0003800000 */
.L_x_1066:
[----:B-----5:R-:W-:Y:S01]  /*34e0*/  PRMT R38, R30, 0x7632, R38 ;  /* 0x000076321e267816 */ /* 0x020fe20000000026 */
[----:B------:R-:W-:Y:S01]  /*34f0*/  IMAD.MOV.U32 R39, RZ, RZ, 0x2f800000 ;  /* 0x2f800000ff277424 */ /* 0x000fe200078e00ff */
[----:B------:R-:W-:Y:S02]  /*3500*/  I2FP.F32.U32 R36, R74 ;  /* 0x0000004a00247245 */ /* 0x000fe40000201000 */
[----:B------:R-:W-:-:S03]  /*3510*/  SHF.L.U32 R38, R38, 0x10, RZ ;  /* 0x0000001026267819 */ /* 0x000fc600000006ff */
[----:B------:R-:W-:Y:S01]  /*3520*/  FFMA.FTZ R36, R36, R39, 1.1641532182693481445e-10 ;  /* 0x2f00000024247423 */ /* 0x000fe20000010027 */
[----:B------:R-:W-:Y:S01]  /*3530*/  @P3 PRMT R39, R34, 0x7632, R39 ;  /* 0x0000763222273816 */ /* 0x000fe20000000027 */
[----:B------:R-:W-:-:S03]  /*3540*/  FMUL.FTZ R38, R38, UR13 ;  /* 0x0000000d26267c20 */ /* 0x000fc60008410000 */
[----:B------:R-:W-:Y:S01]  /*3550*/  FSETP.GTU.FTZ.AND P5, PT, R36, UR10, PT ;  /* 0x0000000a24007c0b */ /* 0x000fe2000bfbc000 */
[----:B------:R-:W-:Y:S01]  /*3560*/  FMUL.FTZ R38, R38, UR12 ;  /* 0x0000000c26267c20 */ /* 0x000fe20008410000 */
[----:B------:R-:W-:Y:S02]  /*3570*/  @P3 IMAD.U32 R36, R39, 0x10000, RZ ;  /* 0x0001000027243824 */ /* 0x000fe400078e00ff */
[----:B------:R-:W-:Y:S02]  /*3580*/  SEL R74, RZ, 0x1, P5 ;  /* 0x00000001ff4a7807 */ /* 0x000fe40002800000 */
[----:B------:R-:W-:-:S05]  /*3590*/  FSEL R79, R38, RZ, !P5 ;  /* 0x000000ff264f7208 */ /* 0x000fca0006800000 */
[----:B------:R-:W-:-:S07]  /*35a0*/  @P3 FADD.FTZ R79, R36, R79 ;  /* 0x0000004f244f3221 */ /* 0x000fce0000010000 */
.L_x_1062:
[----:B------:R-:W-:Y:S05]  /*35b0*/  BSYNC B1 ;  /* 0x0000000000017941 */ /* 0x000fea0003800000 */
.L_x_1060:
[----:B------:R-:W-:Y:S04]  /*35c0*/  BSSY B1, `(.L_x_1070) ;  /* 0x000005f000017945 */ /* 0x000fe80003800000 */
[----:B------:R-:W-:Y:S05]  /*35d0*/  @P4 BRA `(.L_x_1071) ;  /* 0x0000000000184947 */ /* 0x000fea0003800000 */
[----:B------:R-:W-:Y:S01]  /*35e0*/  IMAD.MOV.U32 R81, RZ, RZ, RZ ;  /* 0x000000ffff517224 */ /* 0x000fe200078e00ff */
[----:B------:R-:W-:Y:S01]  /*35f0*/  MOV R36, R37 ;  /* 0x0000002500247202 */ /* 0x000fe20000000f00 */
[----:B------:R-:W-:Y:S06]  /*3600*/  @!P3 BRA `(.L_x_1072) ;  /* 0x000000040068b947 */ /* 0x000fec0003800000 */
[----:B------:R-:W-:Y:S02]  /*3610*/  IMAD.MOV.U32 R36, RZ, RZ, R37 ;  /* 0x000000ffff247224 */ /* 0x000fe400078e0025 */
[----:B-----5:R-:W-:Y:S01]  /*3620*/  IMAD.U32 R81, R35, 0x10000, RZ ;  /* 0x0001000023517824 */ /* 0x020fe200078e00ff */
[----:B------:R-:W-:Y:S06]  /*3630*/  BRA `(.L_x_1072) ;  /* 0x00000004005c7947 */ /* 0x000fec0003800000 */
.L_x_1071:
        /* <DEDUP_REMOVED lines=12> */
.L_x_1074:
[----:B------:R-:W-:-:S07]  /*3700*/  IMAD.MOV.U32 R76, RZ, RZ, R96 ;  /* 0x000000ffff4c7224 */ /* 0x000fce00078e0060 */
.L_x_1075:
[----:B------:R-:W-:Y:S05]  /*3710*/  BSYNC B2 ;  /* 0x0000000000027941 */ /* 0x000fea0003800000 */
.L_x_1073:
        /* <DEDUP_REMOVED lines=16> */
.L_x_1079:
[----:B------:R-:W-:Y:S05]  /*3820*/  BSYNC B3 ;  /* 0x0000000000037941 */ /* 0x000fea0003800000 */
.L_x_1078:
        /* <DEDUP_REMOVED lines=44> */
.L_x_1077:
[----:B------:R-:W-:Y:S05]  /*3af0*/  BSYNC B2 ;  /* 0x0000000000027941 */ /* 0x000fea0003800000 */
.L_x_1076:
[----:B------:R-:W-:Y:S01]  /*3b00*/  I2FP.F32.U32 R37, R76 ;  /* 0x0000004c00257245 */ /* 0x000fe20000201000 */
[----:B------:R-:W-:Y:S01]  /*3b10*/  HFMA2.MMA R76, -RZ, RZ, 0.1171875, 0 ;  /* 0x2f800000ff4c7435 */ /* 0x000fe200000001ff */
[----:B-----5:R-:W-:Y:S01]  /*3b20*/  IMAD.U32 R38, R31, 0x10000, RZ ;  /* 0x000100001f267824 */ /* 0x020fe200078e00ff */
[----:B------:R-:W-:-:S03]  /*3b30*/  @P3 SHF.L.U32 R92, R35, 0x10, RZ ;  /* 0x00000010235c3819 */ /* 0x000fc600000006ff */
[----:B------:R-:W-:-:S04]  /*3b40*/  FMUL.FTZ R38, R38, UR13 ;  /* 0x0000000d26267c20 */ /* 0x000fc80008410000 */
[----:B------:R-:W-:Y:S01]  /*3b50*/  FMUL.FTZ R38, R38, UR12 ;  /* 0x0000000c26267c20 */ /* 0x000fe20008410000 */
[----:B------:R-:W-:-:S05]  /*3b60*/  FFMA.FTZ R37, R37, R76, 1.1641532182693481445e-10 ;  /* 0x2f00000025257423 */ /* 0x000fca000001004c */
[----:B------:R-:W-:-:S04]  /*3b70*/  FSETP.GTU.FTZ.AND P5, PT, R37, UR10, PT ;  /* 0x0000000a25007c0b */ /* 0x000fc8000bfbc000 */
[----:B------:R-:W-:Y:S02]  /*3b80*/  FSEL R81, R38, RZ, !P5 ;  /* 0x000000ff26517208 */ /* 0x000fe40006800000 */
[----:B------:R-:W-:-:S03]  /*3b90*/  SEL R76, RZ, 0x1, P5 ;  /* 0x00000001ff4c7807 */ /* 0x000fc60002800000 */
[----:B------:R-:W-:-:S07]  /*3ba0*/  @P3 FADD.FTZ R81, R92, R81 ;  /* 0x000000515c513221 */ /* 0x000fce0000010000 */
.L_x_1072:
[----:B------:R-:W-:Y:S05]  /*3bb0*/  BSYNC B1 ;  /* 0x0000000000017941 */ /* 0x000fea0003800000 */
.L_x_1070:
[----:B------:R-:W-:Y:S04]  /*3bc0*/  BSSY B1, `(.L_x_1080) ;  /* 0x0000062000017945 */ /* 0x000fe80003800000 */
[----:B------:R-:W-:Y:S05]  /*3bd0*/  @P4 BRA `(.L_x_1081) ;  /* 0x00000000001c4947 */ /* 0x000fea0003800000 */
[----:B------:R-:W-:Y:S01]  /*3be0*/  IMAD.MOV.U32 R83, RZ, RZ, RZ ;  /* 0x000000ffff537224 */ /* 0x000fe200078e00ff */
[----:B------:R-:W-:Y:S01]  /*3bf0*/  MOV R92, R36 ;  /* 0x00000024005c7202 */ /* 0x000fe20000000f00 */
[----:B------:R-:W-:Y:S06]  /*3c00*/  @!P3 BRA `(.L_x_1082) ;  /* 0x000000040074b947 */ /* 0x000fec0003800000 */
[----:B-----5:R-:W-:Y:S01]  /*3c10*/  PRMT R83, R35, 0x7632, R83 ;  /* 0x0000763223537816 */ /* 0x020fe20000000053 */
[----:B------:R-:W-:-:S03]  /*3c20*/  IMAD.MOV.U32 R92, RZ, RZ, R36 ;  /* 0x000000ffff5c7224 */ /* 0x000fc600078e0024 */
[----:B------:R-:W-:Y:S01]  /*3c30*/  SHF.L.U32 R83, R83, 0x10, RZ ;  /* 0x0000001053537819 */ /* 0x000fe200000006ff */
[----:B------:R-:W-:Y:S06]  /*3c40*/  BRA `(.L_x_1082) ;  /* 0x0000000400647947 */ /* 0x000fec0003800000 */
.L_x_1081:
        /* <DEDUP_REMOVED lines=12> */
.L_x_1084:
[----:B------:R-:W-:-:S07]  /*3d10*/  IMAD.MOV.U32 R78, RZ, RZ, R96 ;  /* 0x000000ffff4e7224 */ /* 0x000fce00078e0060 */
.L_x_1085:
[----:B------:R-:W-:Y:S05]  /*3d20*/  BSYNC B2 ;  /* 0x0000000000027941 */ /* 0x000fea0003800000 */
.L_x_1083:
        /* <DEDUP_REMOVED lines=16> */
.L_x_1089:
[----:B------:R-:W-:Y:S05]  /*3e30*/  BSYNC B3 ;  /* 0x0000000000037941 */ /* 0x000fea0003800000 */
.L_x_1088:
        /* <DEDUP_REMOVED lines=44> */
.L_x_1087:
[----:B------:R-:W-:Y:S05]  /*4100*/  BSYNC B2 ;  /* 0x0000000000027941 */ /* 0x000fea0003800000 */
.L_x_1086:
[----:B------:R-:W-:Y:S01]  /*4110*/  HFMA2.MMA R39, -RZ, RZ, 0.1171875, 0 ;  /* 0x2f800000ff277435 */ /* 0x000fe200000001ff */
[----:B-----5:R-:W-:Y:S02]  /*4120*/  PRMT R37, R31, 0x7632, R37 ;  /* 0x000076321f257816 */ /* 0x020fe40000000025 */
[----:B------:R-:W-:Y:S02]  /*4130*/  I2FP.F32.U32 R36, R78 ;  /* 0x0000004e00247245 */ /* 0x000fe40000201000 */
[----:B------:R-:W-:Y:S01]  /*4140*/  @P3 PRMT R38, R35, 0x7632, R38 ;  /* 0x0000763223263816 */ /* 0x000fe20000000026 */
[----:B------:R-:W-:-:S03]  /*4150*/  IMAD.U32 R37, R37, 0x10000, RZ ;  /* 0x0001000025257824 */ /* 0x000fc600078e00ff */
[----:B------:R-:W-:Y:S01]  /*4160*/  @P3 SHF.L.U32 R38, R38, 0x10, RZ ;  /* 0x0000001026263819 */ /* 0x000fe200000006ff */
[----:B------:R-:W-:Y:S01]  /*4170*/  FFMA.FTZ R36, R36, R39, 1.1641532182693481445e-10 ;  /* 0x2f00000024247423 */ /* 0x000fe20000010027 */
[----:B------:R-:W-:-:S04]  /*4180*/  FMUL.FTZ R37, R37, UR13 ;  /* 0x0000000d25257c20 */ /* 0x000fc80008410000 */
[----:B------:R-:W-:Y:S01]  /*4190*/  FMUL.FTZ R37, R37, UR12 ;  /* 0x0000000c25257c20 */ /* 0x000fe20008410000 */
[----:B------:R-:W-:-:S04]  /*41a0*/  FSETP.GTU.FTZ.AND P4, PT, R36, UR10, PT ;  /* 0x0000000a24007c0b */ /* 0x000fc8000bf9c000 */
[----:B------:R-:W-:Y:S02]  /*41b0*/  FSEL R83, R37, RZ, !P4 ;  /* 0x000000ff25537208 */ /* 0x000fe40006000000 */
[----:B------:R-:W-:-:S03]  /*41c0*/  SEL R78, RZ, 0x1, P4 ;  /* 0x00000001ff4e7807 */ /* 0x000fc60002000000 */
[----:B------:R-:W-:-:S07]  /*41d0*/  @P3 FADD.FTZ R83, R38, R83 ;  /* 0x0000005326533221 */ /* 0x000fce0000010000 */
.L_x_1082:
[----:B------:R-:W-:Y:S05]  /*41e0*/  BSYNC B1 ;  /* 0x0000000000017941 */ /* 0x000fea0003800000 */
.L_x_1080:
[----:B------:R-:W0:Y:S01]  /*41f0*/  LDC.64 R120, c[0x0][0x238] ;  /* 0x00008e00ff787b82 */ /* 0x000e220000000a00 */
[----:B------:R-:W-:Y:S01]  /*4200*/  F2FP.BF16.F32.PACK_AB R39, R83, R81 ;  /* 0x000000515327723e */ /* 0x000fe200000010ff */
[----:B------:R-:W-:Y:S01]  /*4210*/  BSSY B1, `(.L_x_1090) ;  /* 0x000001b000017945 */ /* 0x000fe20003800000 */
[----:B------:R-:W-:Y:S02]  /*4220*/  F2FP.BF16.F32.PACK_AB R38, R79, R77 ;  /* 0x0000004d4f26723e */ /* 0x000fe400000010ff */
[----:B------:R-:W-:Y:S02]  /*4230*/  F2FP.BF16.F32.PACK_AB R37, R75, R69 ;  /* 0x000000454b25723e */ /* 0x000fe400000010ff */
[----:B------:R-:W-:Y:S01]  /*4240*/  F2FP.BF16.F32.PACK_AB R36, R71, R73 ;  /* 0x000000494724723e */ /* 0x000fe200000010ff */
[----:B0-----:R-:W-:-:S05]  /*4250*/  IMAD.WIDE.U32 R120, R108, 0x10, R120 ;  /* 0x000000106c787825 */ /* 0x001fca00078e0078 */
[----:B------:R0:W-:Y:S01]  /*4260*/  STG.E.128 desc[UR6][R120.64], R36 ;  /* 0x0000002478007986 */ /* 0x0001e2000c101d06 */
[----:B------:R-:W-:Y:S05]  /*4270*/  @!P2 BRA `(.L_x_1091) ;  /* 0x000000000050a947 */ /* 0x000fea0003800000 */
[----:B0-----:R-:W-:Y:S01]  /*4280*/  IMAD.U32 R36, R76, 0x10000, RZ ;  /* 0x000100004c247824 */ /* 0x001fe200078e00ff */
[----:B------:R-:W-:Y:S02]  /*4290*/  LOP3.LUT R38, R78, 0xffff, RZ, 0xc0, !PT ;  /* 0x0000ffff4e267812 */ /* 0x000fe400078ec0ff */
[----:B------:R-:W-:Y:S02]  /*42a0*/  LOP3.LUT R122, R70, 0xff, RZ, 0xc0, !PT ;  /* 0x000000ff467a7812 */ /* 0x000fe400078ec0ff */
[----:B------:R-:W-:Y:S02]  /*42b0*/  LOP3.LUT R125, R36, 0xff0000, RZ, 0xc0, !PT ;  /* 0x00ff0000247d7812 */ /* 0x000fe400078ec0ff */
[----:B------:R-:W0:Y:S01]  /*42c0*/  LDC.64 R36, c[0x0][0x240] ;  /* 0x00009000ff247b82 */ /* 0x000e220000000a00 */
[----:B------:R-:W-:Y:S01]  /*42d0*/  LOP3.LUT R120, R80, 0xff, RZ, 0xc0, !PT ;  /* 0x000000ff50787812 */ /* 0x000fe200078ec0ff */
[----:B------:R-:W-:Y:S01]  /*42e0*/  IMAD.WIDE.U32 R122, R122, 0x1000000, RZ ;  /* 0x010000007a7a7825 */ /* 0x000fe200078e00ff */
[----:B------:R-:W-:-:S02]  /*42f0*/  PRMT R125, R125, 0x4210, R38 ;  /* 0x000042107d7d7816 */ /* 0x000fc40000000026 */
[----:B------:R-:W-:Y:S01]  /*4300*/  PRMT R38, R74, 0x7104, RZ ;  /* 0x000071044a267816 */ /* 0x000fe200000000ff */
[----:B------:R-:W-:-:S03]  /*4310*/  IMAD.WIDE.U32 R120, R120, 0x10000, RZ ;  /* 0x0001000078787825 */ /* 0x000fc600078e00ff */
[----:B------:R-:W-:Y:S02]  /*4320*/  LOP3.LUT R125, R125, 0xff00, R38, 0xf8, !PT ;  /* 0x0000ff007d7d7812 */ /* 0x000fe400078ef826 */
[----:B------:R-:W-:Y:S02]  /*4330*/  LOP3.LUT R38, R82, 0xff, RZ, 0xc0, !PT ;  /* 0x000000ff52267812 */ /* 0x000fe400078ec0ff */
[----:B------:R-:W-:-:S03]  /*4340*/  LOP3.LUT R125, R125, 0xff, R72, 0xf8, !PT ;  /* 0x000000ff7d7d7812 */ /* 0x000fc600078ef848 */
[----:B------:R-:W-:Y:S01]  /*4350*/  IMAD.WIDE.U32 R38, R38, 0x100, RZ ;  /* 0x0000010026267825 */ /* 0x000fe200078e00ff */
[----:B------:R-:W-:Y:S02]  /*4360*/  LOP3.LUT R123, R121, R125, R123, 0xfe, !PT ;  /* 0x0000007d797b7212 */ /* 0x000fe400078efe7b */
[----:B------:R-:W-:Y:S02]  /*4370*/  LOP3.LUT R121, R38, R122, R120, 0xfe, !PT ;  /* 0x0000007a26797212 */ /* 0x000fe400078efe78 */
[----:B------:R-:W-:Y:S01]  /*4380*/  LOP3.LUT R39, R123, R39, RZ, 0xfc, !PT ;  /* 0x000000277b277212 */ /* 0x000fe200078efcff */
[----:B0-----:R-:W-:Y:S01]  /*4390*/  IMAD.WIDE.U32 R36, R119, 0x8, R36 ;  /* 0x0000000877247825 */ /* 0x001fe200078e0024 */
[----:B------:R-:W-:-:S05]  /*43a0*/  LOP3.LUT R38, R121, 0xff, R84, 0xf8, !PT ;  /* 0x000000ff79267812 */ /* 0x000fca00078ef854 */
[----:B------:R1:W-:Y:S02]  /*43b0*/  STG.E.64 desc[UR6][R36.64], R38 ;  /* 0x0000002624007986 */ /* 0x0003e4000c101b06 */
.L_x_1091:
[----:B------:R-:W-:Y:S05]  /*43c0*/  BSYNC B1 ;  /* 0x0000000000017941 */ /* 0x000fea0003800000 */
.L_x_1090:
[----:B------:R-:W-:Y:S01]  /*43d0*/  IADD3 R108, R108, 0x100, RZ ;  /* 0x000001006c6c7810 */ /* 0x000fe20007ffe0ff */
[----:B------:R-:W-:-:S07]  /*43e0*/  VIADD R119, R119, 0x100 ;  /* 0x0000010077777836 */ /* 0x000fce0000000000 */
.L_x_1009:
[----:B------:R-:W-:Y:S05]  /*43f0*/  BSYNC B0 ;  /* 0x0000000000007941 */ /* 0x000fea0003800000 */
.L_x_1008:
[----:B------:R-:W-:Y:S01]  /*4400*/  ISETP.NE.AND P3, PT, R0, RZ, PT ;  /* 0x000000ff0000720c */ /* 0x000fe20003f65270 */
[----:B------:R-:W-:-:S12]  /*4410*/  BSSY B0, `(.L_x_1092) ;  /* 0x000032a000007945 */ /* 0x000fd80003800000 */
        /* <DEDUP_REMOVED lines=13> */
[----:B------:R-:W-:Y:S01]  /*44f0*/  IMAD.MOV.U32 R36, RZ, RZ, R92 ;  /* 0x000000ffff247224 */ /* 0x000fe200078e005c */
[----:B------:R-:W-:Y:S06]  /*4500*/  @!P3 BRA `(.L_x_1096) ;  /* 0x000000040060b947 */ /* 0x000fec0003800000 */
[----:B------:R-:W-:Y:S01]  /*4510*/  MOV R36, R92 ;  /* 0x0000005c00247202 */ /* 0x000fe20000000f00 */
[----:B-----5:R-:W-:Y:S01]  /*4520*/  IMAD.U32 R85, R32, 0x10000, RZ ;  /* 0x0001000020557824 */ /* 0x020fe200078e00ff */
[----:B------:R-:W-:Y:S06]  /*4530*/  BRA `(.L_x_1096) ;  /* 0x0000000400547947 */ /* 0x000fec0003800000 */
.L_x_1095:
[C---:B------:R-:W-:Y:S01]  /*4540*/  ISETP.NE.AND P5, PT, R92.reuse, 0x1, PT ;  /* 0x000000015c00780c */ /* 0x040fe20003fa5270 */
[----:B------:R-:W-:Y:S01]  /*4550*/  BSSY B2, `(.L_x_1097) ;  /* 0x000000c000027945 */ /* 0x000fe20003800000 */
[----:B------:R-:W-:-:S11]  /*4560*/  IADD3 R36, R92, 0x1, RZ ;  /* 0x000000015c247810 */ /* 0x000fd60007ffe0ff */
        /* <DEDUP_REMOVED lines=9> */
.L_x_1098:
[----:B------:R-:W-:-:S07]  /*4600*/  MOV R91, R96 ;  /* 0x00000060005b7202 */ /* 0x000fce0000000f00 */
.L_x_1099:
[----:B------:R-:W-:Y:S05]  /*4610*/  BSYNC B2 ;  /* 0x0000000000027941 */ /* 0x000fea0003800000 */
.L_x_1097:
        /* <DEDUP_REMOVED lines=16> */
.L_x_1103:
[----:B------:R-:W-:Y:S05]  /*4720*/  BSYNC B3 ;  /* 0x0000000000037941 */ /* 0x000fea0003800000 */
.L_x_1102:
        /* <DEDUP_REMOVED lines=38> */
[----:B------:R-:W-:-:S03]  /*4990*/  HFMA2.MMA R36, -RZ, RZ, 0, 0 ;  /* 0x00000000ff247435 */ /* 0x000fc600000001ff */
[----:B------:R-:W-:Y:S01]  /*49a0*/  IMAD.WIDE.U32 R94, R94, -0x2daee0ad, RZ ;  /* 0xd2511f535e5e7825 */ /* 0x000fe200078e00ff */
[----:B------:R-:W-:-:S04]  /*49b0*/  LOP3.LUT R86, R97, UR32, R86, 0x96, !PT ;  /* 0x0000002061567c12 */ /* 0x000fc8000f8e9656 */
[----:B------:R-:W-:-:S07]  /*49c0*/  LOP3.LUT R88, R95, UR33, R88, 0x96, !PT ;  /* 0x000000215f587c12 */ /* 0x000fce000f8e9658 */
.L_x_1101:
[----:B------:R-:W-:Y:S05]  /*49d0*/  BSYNC B2 ;  /* 0x0000000000027941 */ /* 0x000fea0003800000 */
.L_x_1100:
[----:B------:R-:W-:Y:S01]  /*49e0*/  I2FP.F32.U32 R37, R91 ;  /* 0x0000005b00257245 */ /* 0x000fe20000201000 */
[----:B------:R-:W-:Y:S01]  /*49f0*/  IMAD.MOV.U32 R38, RZ, RZ, 0x2f800000 ;  /* 0x2f800000ff267424 */ /* 0x000fe200078e00ff */
[----:B-----5:R-:W-:-:S03]  /*4a00*/  SHF.L.U32 R39, R28, 0x10, RZ ;  /* 0x000000101c277819 */ /* 0x020fc600000006ff */
[----:B------:R-:W-:Y:S01]  /*4a10*/  FFMA.FTZ R37, R37, R38, 1.1641532182693481445e-10 ;  /* 0x2f00000025257423 */ /* 0x000fe20000010026 */
[----:B------:R-:W-:Y:S02]  /*4a20*/  @P3 IMAD.U32 R38, R32, 0x10000, RZ ;  /* 0x0001000020263824 */ /* 0x000fe400078e00ff */
[----:B------:R-:W-:Y:S02]  /*4a30*/  FMUL.FTZ R39, R39, UR13 ;  /* 0x0000000d27277c20 */ /* 0x000fe40008410000 */
[----:B------:R-:W-:Y:S02]  /*4a40*/  FSETP.GTU.FTZ.AND P5, PT, R37, UR10, PT ;  /* 0x0000000a25007c0b */ /* 0x000fe4000bfbc000 */
[----:B------:R-:W-:Y:S02]  /*4a50*/  FMUL.FTZ R39, R39, UR12 ;  /* 0x0000000c27277c20 */ /* 0x000fe40008410000 */
[----:B------:R-:W-:-:S03]  /*4a60*/  SEL R84, RZ, 0x1, P5 ;  /* 0x00000001ff547807 */ /* 0x000fc60002800000 */
[----:B------:R-:W-:-:S05]  /*4a70*/  FSEL R85, R39, RZ, !P5 ;  /* 0x000000ff27557208 */ /* 0x000fca0006800000 */
[----:B------:R-:W-:-:S07]  /*4a80*/  @P3 FADD.FTZ R85, R38, R85 ;  /* 0x0000005526553221 */ /* 0x000fce0000010000 */
.L_x_1096:
[----:B------:R-:W-:Y:S05]  /*4a90*/  BSYNC B1 ;  /* 0x0000000000017941 */ /* 0x000fea0003800000 */
.L_x_1094:
[----:B------:R-:W-:Y:S04]  /*4aa0*/  BSSY B1, `(.L_x_1104) ;  /* 0x0000060000017945 */ /* 0x000fe80003800000 */
[----:B------:R-:W-:Y:S05]  /*4ab0*/  @P4 BRA `(.L_x_1105) ;  /* 0x00000000001c4947 */ /* 0x000fea0003800000 */
[----:B------:R-:W-:Y:S01]  /*4ac0*/  MOV R87, RZ ;  /* 0x000000ff00577202 */ /* 0x000fe20000000f00 */
[----:B------:R-:W-:Y:S01]  /*4ad0*/  IMAD.MOV.U32 R37, RZ, RZ, R36 ;  /* 0x000000ffff257224 */ /* 0x000fe200078e0024 */
[----:B------:R-:W-:Y:S06]  /*4ae0*/  @!P3 BRA `(.L_x_1106) ;  /* 0x00000004006cb947 */ /* 0x000fec0003800000 */
[----:B-----5:R-:W-:Y:S02]  /*4af0*/  PRMT R87, R32, 0x7632, R87 ;  /* 0x0000763220577816 */ /* 0x020fe40000000057 */
[----:B------:R-:W-:-:S03]  /*4b00*/  MOV R37, R36 ;  /* 0x0000002400257202 */ /* 0x000fc60000000f00 */
[----:B------:R-:W-:Y:S01]  /*4b10*/  IMAD.U32 R87, R87, 0x10000, RZ ;  /* 0x0001000057577824 */ /* 0x000fe200078e00ff */
[----:B------:R-:W-:Y:S06]  /*4b20*/  BRA `(.L_x_1106) ;  /* 0x00000004005c7947 */ /* 0x000fec0003800000 */
.L_x_1105:
        /* <DEDUP_REMOVED lines=12> */
.L_x_1108:
[----:B------:R-:W-:-:S07]  /*4bf0*/  MOV R82, R96 ;  /* 0x0000006000527202 */ /* 0x000fce0000000f00 */
.L_x_1109:
[----:B------:R-:W-:Y:S05]  /*4c00*/  BSYNC B2 ;  /* 0x0000000000027941 */ /* 0x000fea0003800000 */
.L_x_1107:
        /* <DEDUP_REMOVED lines=16> */
.L_x_1113:
[----:B------:R-:W-:Y:S05]  /*4d10*/  BSYNC B3 ;  /* 0x0000000000037941 */ /* 0x000fea0003800000 */
.L_x_1112:
        /* <DEDUP_REMOVED lines=32> */
[----:B------:R-:W-:-:S03]  /*4f20*/  HFMA2.MMA R37, -RZ, RZ, 0, 0 ;  /* 0x00000000ff257435 */ /* 0x000fc600000001ff */
        /* <DEDUP_REMOVED lines=8> */
[----:B------:R-:W-:-:S07]  /*4fb0*/  LOP3.LUT R88, R95, UR33, R88, 0x96, !PT ;  /* 0x000000215f587c12 */ /* 0x000fce000f8e9658 */
.L_x_1111:
[----:B------:R-:W-:Y:S05]  /*4fc0*/  BSYNC B2 ;  /* 0x0000000000027941 */ /* 0x000fea0003800000 */
.L_x_1110:
        /* <DEDUP_REMOVED lines=13> */
.L_x_1106:
[----:B------:R-:W-:Y:S05]  /*50a0*/  BSYNC B1 ;  /* 0x0000000000017941 */ /* 0x000fea0003800000 */
.L_x_1104:
[----:B------:R-:W-:Y:S04]  /*50b0*/  BSSY B1, `(.L_x_1114) ;  /* 0x000005d000017945 */ /* 0x000fe80003800000 */
[----:B------:R-:W-:Y:S05]  /*50c0*/  @P4 BRA `(.L_x_1115) ;  /* 0x0000000000184947 */ /* 0x000fea0003800000 */
[----:B------:R-:W-:Y:S01]  /*50d0*/  MOV R89, RZ ;  /* 0x000000ff00597202 */ /* 0x000fe20000000f00 */
[----:B------:R-:W-:Y:S01]  /*50e0*/  IMAD.MOV.U32 R36, RZ, RZ, R37 ;  /* 0x000000ffff247224 */ /* 0x000fe200078e0025 */
[----:B------:R-:W-:Y:S06]  /*50f0*/  @!P3 BRA `(.L_x_1116) ;  /* 0x000000040060b947 */ /* 0x000fec0003800000 */
[----:B------:R-:W-:Y:S01]  /*5100*/  MOV R36, R37 ;  /* 0x0000002500247202 */ /* 0x000fe20000000f00 */
[----:B-----5:R-:W-:Y:S01]  /*5110*/  IMAD.U32 R89, R33, 0x10000, RZ ;  /* 0x0001000021597824 */ /* 0x020fe200078e00ff */
[----:B------:R-:W-:Y:S06]  /*5120*/  BRA `(.L_x_1116) ;  /* 0x0000000400547947 */ /* 0x000fec0003800000 */
.L_x_1115:
        /* <DEDUP_REMOVED lines=12> */
.L_x_1118:
[----:B------:R-:W-:-:S07]  /*51f0*/  MOV R80, R96 ;  /* 0x0000006000507202 */ /* 0x000fce0000000f00 */
.L_x_1119:
[----:B------:R-:W-:Y:S05]  /*5200*/  BSYNC B2 ;  /* 0x0000000000027941 */ /* 0x000fea0003800000 */
.L_x_1117:
        /* <DEDUP_REMOVED lines=16> */
.L_x_1123:
[----:B------:R-:W-:Y:S05]  /*5310*/  BSYNC B3 ;  /* 0x0000000000037941 */ /* 0x000fea0003800000 */
.L_x_1122:
        /* <DEDUP_REMOVED lines=41> */
[----:B------:R-:W-:-:S08]  /*55b0*/  LOP3.LUT R88, R95, UR33, R88, 0x96, !PT ;  /* 0x000000215f587c12 */ /* 0x000fd0000f8e9658 */
.L_x_1121:
[----:B------:R-:W-:Y:S05]  /*55c0*/  BSYNC B2 ;  /* 0x0000000000027941 */ /* 0x000fea0003800000 */
.L_x_1120:
        /* <DEDUP_REMOVED lines=11> */
.L_x_1116:
[----:B------:R-:W-:Y:S05]  /*5680*/  BSYNC B1 ;  /* 0x0000000000017941 */ /* 0x000fea0003800000 */
.L_x_1114:
        /* <DEDUP_REMOVED lines=9> */
.L_x_1125:
        /* <DEDUP_REMOVED lines=12> */
.L_x_1128:
[----:B------:R-:W-:-:S07]  /*57e0*/  MOV R70, R96 ;  /* 0x0000006000467202 */ /* 0x000fce0000000f00 */
.L_x_1129:
[----:B------:R-:W-:Y:S05]  /*57f0*/  BSYNC B2 ;  /* 0x0000000000027941 */ /* 0x000fea0003800000 */
.L_x_1127:
        /* <DEDUP_REMOVED lines=16> */
.L_x_1133:
[----:B------:R-:W-:Y:S05]  /*5900*/  BSYNC B3 ;  /* 0x0000000000037941 */ /* 0x000fea0003800000 */
.L_x_1132:
        /* <DEDUP_REMOVED lines=41> */
[----:B------:R-:W-:-:S07]  /*5ba0*/  LOP3.LUT R88, R95, UR33, R36, 0x96, !PT ;  /* 0x000000215f587c12 */ /* 0x000fce000f8e9624 */
.L_x_1131:
[----:B------:R-:W-:Y:S05]  /*5bb0*/  BSYNC B2 ;  /* 0x0000000000027941 */ /* 0x000fea0003800000 */
.L_x_1130:
        /* <DEDUP_REMOVED lines=13> */
.L_x_1126:
[----:B------:R-:W-:Y:S05]  /*5c90*/  BSYNC B1 ;  /* 0x0000000000017941 */ /* 0x000fea0003800000 */
.L_x_1124:
        /* <DEDUP_REMOVED lines=8> */
.L_x_1135:
        /* <DEDUP_REMOVED lines=12> */
.L_x_1138:
[----:B------:R-:W-:-:S07]  /*5de0*/  MOV R72, R96 ;  /* 0x0000006000487202 */ /* 0x000fce0000000f00 */
.L_x_1139:
[----:B------:R-:W-:Y:S05]  /*5df0*/  BSYNC B2 ;  /* 0x0000000000027941 */ /* 0x000fea0003800000 */
.L_x_1137:
        /* <DEDUP_REMOVED lines=16> */
.L_x_1143:
[----:B------:R-:W-:Y:S05]  /*5f00*/  BSYNC B3 ;  /* 0x0000000000037941 */ /* 0x000fea0003800000 */
.L_x_1142:
        /* <DEDUP_REMOVED lines=41> */
[----:B------:R-:W-:-:S11]  /*61a0*/  HFMA2.MMA R36, -RZ, RZ, 0, 0 ;  /* 0x00000000ff247435 */ /* 0x000fd600000001ff */
.L_x_1141:
[----:B------:R-:W-:Y:S05]  /*61b0*/  BSYNC B2 ;  /* 0x0000000000027941 */ /* 0x000fea0003800000 */
.L_x_1140:
        /* <DEDUP_REMOVED lines=11> */
.L_x_1136:
[----:B------:R-:W-:Y:S05]  /*6270*/  BSYNC B1 ;  /* 0x0000000000017941 */ /* 0x000fea0003800000 */
.L_x_1134:
        /* <DEDUP_REMOVED lines=9> */
.L_x_1145:
        /* <DEDUP_REMOVED lines=12> */
.L_x_1148:
[----:B------:R-:W-:-:S07]  /*63d0*/  MOV R74, R96 ;  /* 0x00000060004a7202 */ /* 0x000fce0000000f00 */
.L_x_1149:
[----:B------:R-:W-:Y:S05]  /*63e0*/  BSYNC B2 ;  /* 0x0000000000027941 */ /* 0x000fea0003800000 */
.L_x_1147:
        /* <DEDUP_REMOVED lines=16> */
.L_x_1153:
[----:B------:R-:W-:Y:S05]  /*64f0*/  BSYNC B3 ;  /* 0x0000000000037941 */ /* 0x000fea0003800000 */
.L_x_1152:
        /* <DEDUP_REMOVED lines=42> */
.L_x_1151:
[----:B------:R-:W-:Y:S05]  /*67a0*/  BSYNC B2 ;  /* 0x0000000000027941 */ /* 0x000fea0003800000 */
.L_x_1150:
        /* <DEDUP_REMOVED lines=13> */
.L_x_1146:
[----:B------:R-:W-:Y:S05]  /*6880*/  BSYNC B1 ;  /* 0x0000000000017941 */ /* 0x000fea0003800000 */
.L_x_1144:
        /* <DEDUP_REMOVED lines=8> */
.L_x_1155:
        /* <DEDUP_REMOVED lines=12> */
.L_x_1158:
[----:B------:R-:W-:-:S07]  /*69d0*/  MOV R76, R96 ;  /* 0x00000060004c7202 */ /* 0x000fce0000000f00 */
.L_x_1159:
[----:B------:R-:W-:Y:S05]  /*69e0*/  BSYNC B2 ;  /* 0x0000000000027941 */ /* 0x000fea0003800000 */
.L_x_1157:
        /* <DEDUP_REMOVED lines=16> */
.L_x_1163:
[----:B------:R-:W-:Y:S05]  /*6af0*/  BSYNC B3 ;  /* 0x0000000000037941 */ /* 0x000fea0003800000 */
.L_x_1162:
        /* <DEDUP_REMOVED lines=43> */
.L_x_1161:
[----:B------:R-:W-:Y:S05]  /*6db0*/  BSYNC B2 ;  /* 0x0000000000027941 */ /* 0x000fea0003800000 */
.L_x_1160:
[----:B------:R-:W-:Y:S01]  /*6dc0*/  HFMA2.MMA R38, -RZ, RZ, 0.1171875, 0 ;  /* 0x2f800000ff267435 */ /* 0x000fe200000001ff */
[----:B------:R-:W-:Y:S01]  /*6dd0*/  I2FP.F32.U32 R37, R76 ;  /* 0x0000004c00257245 */ /* 0x000fe20000201000 */
[----:B-----5:R-:W-:-:S04]  /*6de0*/  IMAD.U32 R39, R31, 0x10000, RZ ;  /* 0x000100001f277824 */ /* 0x020fc800078e00ff */
[----:B------:R-:W-:-:S04]  /*6df0*/  FMUL.FTZ R39, R39, UR13 ;  /* 0x0000000d27277c20 */ /* 0x000fc80008410000 */
[----:B------:R-:W-:Y:S01]  /*6e00*/  FFMA.FTZ R37, R37, R38, 1.1641532182693481445e-10 ;  /* 0x2f00000025257423 */ /* 0x000fe20000010026 */
[----:B------:R-:W-:Y:S01]  /*6e10*/  FMUL.FTZ R39, R39, UR12 ;  /* 0x0000000c27277c20 */ /* 0x000fe20008410000 */
[----:B------:R-:W-:-:S03]  /*6e20*/  @P3 SHF.L.U32 R38, R35, 0x10, RZ ;  /* 0x0000001023263819 */ /* 0x000fc600000006ff */
[----:B------:R-:W-:-:S04]  /*6e30*/  FSETP.GTU.FTZ.AND P5, PT, R37, UR10, PT ;  /* 0x0000000a25007c0b */ /* 0x000fc8000bfbc000 */
[----:B------:R-:W-:Y:S02]  /*6e40*/  FSEL R97, R39, RZ, !P5 ;  /* 0x000000ff27617208 */ /* 0x000fe40006800000 */
[----:B------:R-:W-:-:S03]  /*6e50*/  SEL R76, RZ, 0x1, P5 ;  /* 0x00000001ff4c7807 */ /* 0x000fc60002800000 */
[----:B------:R-:W-:-:S07]  /*6e60*/  @P3 FADD.FTZ R97, R38, R97 ;  /* 0x0000006126613221 */ /* 0x000fce0000010000 */
.L_x_1156:
[----:B------:R-:W-:Y:S05]  /*6e70*/  BSYNC B1 ;  /* 0x0000000000017941 */ /* 0x000fea0003800000 */
.L_x_1154:
        /* <DEDUP_REMOVED lines=9> */
.L_x_1165:
        /* <DEDUP_REMOVED lines=12> */
.L_x_1168:
[----:B------:R-:W-:-:S07]  /*6fd0*/  IMAD.MOV.U32 R78, RZ, RZ, R96 ;  /* 0x000000ffff4e7224 */ /* 0x000fce00078e0060 */
.L_x_1169:
[----:B------:R-:W-:Y:S05]  /*6fe0*/  BSYNC B2 ;  /* 0x0000000000027941 */ /* 0x000fea0003800000 */
.L_x_1167:
        /* <DEDUP_REMOVED lines=16> */
.L_x_1173:
[----:B------:R-:W-:Y:S05]  /*70f0*/  BSYNC B3 ;  /* 0x0000000000037941 */ /* 0x000fea0003800000 */
.L_x_1172:
        /* <DEDUP_REMOVED lines=44> */
.L_x_1171:
[----:B------:R-:W-:Y:S05]  /*73c0*/  BSYNC B2 ;  /* 0x0000000000027941 */ /* 0x000fea0003800000 */
.L_x_1170:
        /* <DEDUP_REMOVED lines=13> */
.L_x_1166:
[----:B------:R-:W-:Y:S05]  /*74a0*/  BSYNC B1 ;  /* 0x0000000000017941 */ /* 0x000fea0003800000 */
.L_x_1164:
        /* <DEDUP_REMOVED lines=29> */
.L_x_1175:
[----:B------:R-:W-:Y:S05]  /*7680*/  BSYNC B1 ;  /* 0x0000000000017941 */ /* 0x000fea0003800000 */
.L_x_1174:
[----:B------:R-:W-:Y:S01]  /*7690*/  IADD3 R108, R108, 0x100, RZ ;  /* 0x000001006c6c7810 */ /* 0x000fe20007ffe0ff */
[----:B------:R-:W-:-:S07]  /*76a0*/  VIADD R119, R119, 0x100 ;  /* 0x0000010077777836 */ /* 0x000fce0000000000 */
.L_x_1093:
[----:B------:R-:W-:Y:S05]  /*76b0*/  BSYNC B0 ;  /* 0x0000000000007941 */ /* 0x000fea0003800000 */
.L_x_1092:
        /* <DEDUP_REMOVED lines=19> */
.L_x_1179:
        /* <DEDUP_REMOVED lines=12> */
.L_x_1182:
[----:B------:R-:W-:-:S07]  /*78b0*/  MOV R84, R96 ;  /* 0x0000006000547202 */ /* 0x000fce0000000f00 */
.L_x_1183:
[----:B------:R-:W-:Y:S05]  /*78c0*/  BSYNC B2 ;  /* 0x0000000000027941 */ /* 0x000fea0003800000 */
.L_x_1181:
        /* <DEDUP_REMOVED lines=16> */
.L_x_1187:
[----:B------:R-:W-:Y:S05]  /*79d0*/  BSYNC B3 ;  /* 0x0000000000037941 */ /* 0x000fea0003800000 */
.L_x_1186:
        /* <DEDUP_REMOVED lines=44> */
.L_x_1185:
[----:B------:R-:W-:Y:S05]  /*7ca0*/  BSYNC B2 ;  /* 0x0000000000027941 */ /* 0x000fea0003800000 */
.L_x_1184:
        /* <DEDUP_REMOVED lines=11> */
.L_x_1180:
[----:B------:R-:W-:Y:S05]  /*7d60*/  BSYNC B1 ;  /* 0x0000000000017941 */ /* 0x000fea0003800000 */
.L_x_1178:
        /* <DEDUP_REMOVED lines=9> */
.L_x_1189:
        /* <DEDUP_REMOVED lines=12> */
.L_x_1192:
[----:B------:R-:W-:-:S07]  /*7ec0*/  MOV R82, R96 ;  /* 0x0000006000527202 */ /* 0x000fce0000000f00 */
.L_x_1193:
[----:B------:R-:W-:Y:S05]  /*7ed0*/  BSYNC B2 ;  /* 0x0000000000027941 */ /* 0x000fea0003800000 */
.L_x_1191:
        /* <DEDUP_REMOVED lines=16> */
.L_x_1197:
[----:B------:R-:W-:Y:S05]  /*7fe0*/  BSYNC B3 ;  /* 0x0000000000037941 */ /* 0x000fea0003800000 */
.L_x_1196:
        /* <DEDUP_REMOVED lines=44> */
.L_x_1195:
[----:B------:R-:W-:Y:S05]  /*82b0*/  BSYNC B2 ;  /* 0x0000000000027941 */ /* 0x000fea0003800000 */
.L_x_1194:
        /* <DEDUP_REMOVED lines=13> */
.L_x_1190:
[----:B------:R-:W-:Y:S05]  /*8390*/  BSYNC B1 ;  /* 0x0000000000017941 */ /* 0x000fea0003800000 */
.L_x_1188:
        /* <DEDUP_REMOVED lines=8> */
.L_x_1199:
        /* <DEDUP_REMOVED lines=12> */
.L_x_1202:
[----:B------:R-:W-:-:S07]  /*84e0*/  MOV R80, R96 ;  /* 0x0000006000507202 */ /* 0x000fce0000000f00 */
.L_x_1203:
[----:B------:R-:W-:Y:S05]  /*84f0*/  BSYNC B2 ;  /* 0x0000000000027941 */ /* 0x000fea0003800000 */
.L_x_1201:
        /* <DEDUP_REMOVED lines=16> */
.L_x_1207:
[----:B------:R-:W-:Y:S05]  /*8600*/  BSYNC B3 ;  /* 0x0000000000037941 */ /* 0x000fea0003800000 */
.L_x_1206:
        /* <DEDUP_REMOVED lines=44> */
.L_x_1205:
[----:B------:R-:W-:Y:S05]  /*88d0*/  BSYNC B2 ;  /* 0x0000000000027941 */ /* 0x000fea0003800000 */
.L_x_1204:
        /* <DEDUP_REMOVED lines=11> */
.L_x_1200:
[----:B------:R-:W-:Y:S05]  /*8990*/  BSYNC B1 ;  /* 0x0000000000017941 */ /* 0x000fea0003800000 */
.L_x_1198:
        /* <DEDUP_REMOVED lines=9> */
.L_x_1209:
        /* <DEDUP_REMOVED lines=12> */
.L_x_1212:
[----:B------:R-:W-:-:S07]  /*8af0*/  MOV R70, R96 ;  /* 0x0000006000467202 */ /* 0x000fce0000000f00 */
.L_x_1213:
[----:B------:R-:W-:Y:S05]  /*8b00*/  BSYNC B2 ;  /* 0x0000000000027941 */ /* 0x000fea0003800000 */
.L_x_1211:
        /* <DEDUP_REMOVED lines=16> */
.L_x_1217:
[----:B------:R-:W-:Y:S05]  /*8c10*/  BSYNC B3 ;  /* 0x0000000000037941 */ /* 0x000fea0003800000 */
.L_x_1216:
        /* <DEDUP_REMOVED lines=44> */
.L_x_1215:
[----:B------:R-:W-:Y:S05]  /*8ee0*/  BSYNC B2 ;  /* 0x0000000000027941 */ /* 0x000fea0003800000 */
.L_x_1214:
        /* <DEDUP_REMOVED lines=13> */
.L_x_1210:
[----:B------:R-:W-:Y:S05]  /*8fc0*/  BSYNC B1 ;  /* 0x0000000000017941 */ /* 0x000fea0003800000 */
.L_x_1208:
        /* <DEDUP_REMOVED lines=8> */
.L_x_1219:
        /* <DEDUP_REMOVED lines=12> */
.L_x_1222:
[----:B------:R-:W-:-:S07]  /*9110*/  MOV R72, R96 ;  /* 0x0000006000487202 */ /* 0x000fce0000000f00 */
.L_x_1223:
[----:B------:R-:W-:Y:S05]  /*9120*/  BSYNC B2 ;  /* 0x0000000000027941 */ /* 0x000fea0003800000 */
.L_x_1221:
        /* <DEDUP_REMOVED lines=16> */
.L_x_1227:
[----:B------:R-:W-:Y:S05]  /*9230*/  BSYNC B3 ;  /* 0x0000000000037941 */ /* 0x000fea0003800000 */
.L_x_1226:
        /* <DEDUP_REMOVED lines=44> */
.L_x_1225:
[----:B------:R-:W-:Y:S05]  /*9500*/  BSYNC B2 ;  /* 0x0000000000027941 */ /* 0x000fea0003800000 */
.L_x_1224:
        /* <DEDUP_REMOVED lines=11> */
.L_x_1220:
[----:B------:R-:W-:Y:S05]  /*95c0*/  BSYNC B1 ;  /* 0x0000000000017941 */ /* 0x000fea0003800000 */
.L_x_1218:
        /* <DEDUP_REMOVED lines=9> */
.L_x_1229:
        /* <DEDUP_REMOVED lines=12> */
.L_x_1232:
[----:B------:R-:W-:-:S07]  /*9720*/  MOV R74, R96 ;  /* 0x00000060004a7202 */ /* 0x000fce0000000f00 */
.L_x_1233:
[----:B------:R-:W-:Y:S05]  /*9730*/  BSYNC B2 ;  /* 0x0000000000027941 */ /* 0x000fea0003800000 */
.L_x_1231:
        /* <DEDUP_REMOVED lines=16> */
.L_x_1237:
[----:B------:R-:W-:Y:S05]  /*9840*/  BSYNC B3 ;  /* 0x0000000000037941 */ /* 0x000fea0003800000 */
.L_x_1236:
        /* <DEDUP_REMOVED lines=44> */
.L_x_1235:
[----:B------:R-:W-:Y:S05]  /*9b10*/  BSYNC B2 ;  /* 0x0000000000027941 */ /* 0x000fea0003800000 */
.L_x_1234:
        /* <DEDUP_REMOVED lines=13> */
.L_x_1230:
[----:B------:R-:W-:Y:S05]  /*9bf0*/  BSYNC B1 ;  /* 0x0000000000017941 */ /* 0x000fea0003800000 */
.L_x_1228:
        /* <DEDUP_REMOVED lines=8> */
.L_x_1239:
        /* <DEDUP_REMOVED lines=12> */
.L_x_1242:
[----:B------:R-:W-:-:S07]  /*9d40*/  MOV R76, R96 ;  /* 0x00000060004c7202 */ /* 0x000fce0000000f00 */
.L_x_1243:
[----:B------:R-:W-:Y:S05]  /*9d50*/  BSYNC B2 ;  /* 0x0000000000027941 */ /* 0x000fea0003800000 */
.L_x_1241:
        /* <DEDUP_REMOVED lines=16> */
.L_x_1247:
[----:B------:R-:W-:Y:S05]  /*9e60*/  BSYNC B3 ;  /* 0x0000000000037941 */ /* 0x000fea0003800000 */
.L_x_1246:
        /* <DEDUP_REMOVED lines=44> */
.L_x_1245:
[----:B------:R-:W-:Y:S05]  /*a130*/  BSYNC B2 ;  /* 0x0000000000027941 */ /* 0x000fea0003800000 */
.L_x_1244:
        /* <DEDUP_REMOVED lines=11> */
.L_x_1240:
[----:B------:R-:W-:Y:S05]  /*a1f0*/  BSYNC B1 ;  /* 0x0000000000017941 */ /* 0x000fea0003800000 */
.L_x_1238:
        /* <DEDUP_REMOVED lines=9> */
.L_x_1249:
        /* <DEDUP_REMOVED lines=12> */
.L_x_1252:
[----:B------:R-:W-:-:S07]  /*a350*/  MOV R78, R96 ;  /* 0x00000060004e7202 */ /* 0x000fce0000000f00 */
.L_x_1253:
[----:B------:R-:W-:Y:S05]  /*a360*/  BSYNC B2 ;  /* 0x0000000000027941 */ /* 0x000fea0003800000 */
.L_x_1251:
        /* <DEDUP_REMOVED lines=16> */
.L_x_1257:
[----:B------:R-:W-:Y:S05]  /*a470*/  BSYNC B3 ;  /* 0x0000000000037941 */ /* 0x000fea0003800000 */
.L_x_1256:
[----:B------:R-:W-:Y:S01]  /*a480*/  IMAD.HI.U32 R36, R27, -0x326172a9, RZ ;  /* 0xcd9e8d571b247827 */ /* 0x000fe200078e00ff */
        /* <DEDUP_REMOVED lines=43> */
.L_x_1255:
[----:B------:R-:W-:Y:S05]  /*a740*/  BSYNC B2 ;  /* 0x0000000000027941 */ /* 0x000fea0003800000 */
.L_x_1254:
[----:B-----5:R-:W-:Y:S01]  /*a750*/  PRMT R37, R31, 0x7632, R37 ;  /* 0x000076321f257816 */ /* 0x020fe20000000025 */
[----:B------:R-:W-:Y:S01]  /*a760*/  IMAD.MOV.U32 R39, RZ, RZ, 0x2f800000 ;  /* 0x2f800000ff277424 */ /* 0x000fe200078e00ff */
[----:B------:R-:W-:Y:S02]  /*a770*/  I2FP.F32.U32 R36, R78 ;  /* 0x0000004e00247245 */ /* 0x000fe40000201000 */
[----:B------:R-:W-:Y:S02]  /*a780*/  SHF.L.U32 R37, R37, 0x10, RZ ;  /* 0x0000001025257819 */ /* 0x000fe400000006ff */
[----:B------:R-:W-:Y:S01]  /*a790*/  @P3 PRMT R38, R35, 0x7632, R38 ;  /* 0x0000763223263816 */ /* 0x000fe20000000026 */
[----:B------:R-:W-:Y:S02]  /*a7a0*/  FFMA.FTZ R36, R36, R39, 1.1641532182693481445e-10 ;  /* 0x2f00000024247423 */ /* 0x000fe40000010027 */
[----:B------:R-:W-:Y:S02]  /*a7b0*/  FMUL.FTZ R37, R37, UR13 ;  /* 0x0000000d25257c20 */ /* 0x000fe40008410000 */
[----:B------:R-:W-:Y:S01]  /*a7c0*/  @P3 IMAD.U32 R38, R38, 0x10000, RZ ;  /* 0x0001000026263824 */ /* 0x000fe200078e00ff */
[----:B------:R-:W-:Y:S01]  /*a7d0*/  FSETP.GTU.FTZ.AND P4, PT, R36, UR10, PT ;  /* 0x0000000a24007c0b */ /* 0x000fe2000bf9c000 */
[----:B------:R-:W-:-:S03]  /*a7e0*/  FMUL.FTZ R37, R37, UR12 ;  /* 0x0000000c25257c20 */ /* 0x000fc60008410000 */
[----:B------:R-:W-:Y:S02]  /*a7f0*/  SEL R78, RZ, 0x1, P4 ;  /* 0x00000001ff4e7807 */ /* 0x000fe40002000000 */
[----:B------:R-:W-:-:S05]  /*a800*/  FSEL R115, R37, RZ, !P4 ;  /* 0x000000ff25737208 */ /* 0x000fca0006000000 */
[----:B------:R-:W-:-:S07]  /*a810*/  @P3 FADD.FTZ R115, R38, R115 ;  /* 0x0000007326733221 */ /* 0x000fce0000010000 */
.L_x_1250:
[----:B------:R-:W-:Y:S05]  /*a820*/  BSYNC B1 ;  /* 0x0000000000017941 */ /* 0x000fea0003800000 */
.L_x_1248:
[----:B------:R-:W0:Y:S01]  /*a830*/  LDC.64 R36, c[0x0][0x238] ;  /* 0x00008e00ff247b82 */ /* 0x000e220000000a00 */
[----:B------:R-:W-:Y:S02]  /*a840*/  F2FP.BF16.F32.PACK_AB R39, R115, R113 ;  /* 0x000000717327723e */ /* 0x000fe400000010ff */
[----:B------:R-:W-:Y:S01]  /*a850*/  F2FP.BF16.F32.PACK_AB R38, R111, R109 ;  /* 0x0000006d6f26723e */ /* 0x000fe200000010ff */
[----:B0-----:R-:W-:Y:S01]  /*a860*/  IMAD.WIDE.U32 R120, R108, 0x10, R36 ;  /* 0x000000106c787825 */ /* 0x001fe200078e0024 */
[----:B------:R-:W-:Y:S02]  /*a870*/  F2FP.BF16.F32.PACK_AB R37, R107, R105 ;  /* 0x000000696b25723e */ /* 0x000fe400000010ff */
[----:B------:R-:W-:-:S05]  /*a880*/  F2FP.BF16.F32.PACK_AB R36, R103, R101 ;  /* 0x000000656724723e */ /* 0x000fca00000010ff */
[----:B------:R2:W-:Y:S01]  /*a890*/  STG.E.128 desc[UR6][R120.64], R36 ;  /* 0x0000002478007986 */ /* 0x0005e2000c101d06 */
[----:B------:R-:W-:Y:S05]  /*a8a0*/  @!P2 BRA `(.L_x_1177) ;  /* 0x000000000050a947 */ /* 0x000fea0003800000 */
[----:B--2---:R-:W-:Y:S02]  /*a8b0*/  SHF.L.U32 R36, R76, 0x10, RZ ;  /* 0x000000104c247819 */ /* 0x004fe400000006ff */
[----:B------:R-:W-:Y:S02]  /*a8c0*/  LOP3.LUT R38, R78, 0xffff, RZ, 0xc0, !PT ;  /* 0x0000ffff4e267812 */ /* 0x000fe400078ec0ff */
[----:B------:R-:W-:Y:S02]  /*a8d0*/  LOP3.LUT R39, R36, 0xff0000, RZ, 0xc0, !PT ;  /* 0x00ff000024277812 */ /* 0x000fe400078ec0ff */
[----:B------:R-:W0:Y:S01]  /*a8e0*/  LDC.64 R36, c[0x0][0x240] ;  /* 0x00009000ff247b82 */ /* 0x000e220000000a00 */
[----:B------:R-:W-:Y:S02]  /*a8f0*/  PRMT R121, R74, 0x7104, RZ ;  /* 0x000071044a797816 */ /* 0x000fe400000000ff */
[----:B------:R-:W-:Y:S02]  /*a900*/  PRMT R38, R39, 0x4210, R38 ;  /* 0x0000421027267816 */ /* 0x000fe40000000026 */
[----:B------:R-:W-:-:S02]  /*a910*/  LOP3.LUT R122, R70, 0xff, RZ, 0xc0, !PT ;  /* 0x000000ff467a7812 */ /* 0x000fc400078ec0ff */
[----:B------:R-:W-:Y:S02]  /*a920*/  LOP3.LUT R121, R38, 0xff00, R121, 0xf8, !PT ;  /* 0x0000ff0026797812 */ /* 0x000fe400078ef879 */
[----:B------:R-:W-:Y:S01]  /*a930*/  LOP3.LUT R120, R80, 0xff, RZ, 0xc0, !PT ;  /* 0x000000ff50787812 */ /* 0x000fe200078ec0ff */
[----:B------:R-:W-:Y:S01]  /*a940*/  IMAD.WIDE.U32 R122, R122, 0x1000000, RZ ;  /* 0x010000007a7a7825 */ /* 0x000fe200078e00ff */
[----:B------:R-:W-:Y:S02]  /*a950*/  LOP3.LUT R38, R82, 0xff, RZ, 0xc0, !PT ;  /* 0x000000ff52267812 */ /* 0x000fe400078ec0ff */
[----:B------:R-:W-:Y:S01]  /*a960*/  LOP3.LUT R125, R121, 0xff, R72, 0xf8, !PT ;  /* 0x000000ff797d7812 */ /* 0x000fe200078ef848 */
[----:B------:R-:W-:-:S04]  /*a970*/  IMAD.WIDE.U32 R120, R120, 0x10000, RZ ;  /* 0x0001000078787825 */ /* 0x000fc800078e00ff */
[----:B------:R-:W-:Y:S01]  /*a980*/  IMAD.WIDE.U32 R38, R38, 0x100, RZ ;  /* 0x0000010026267825 */ /* 0x000fe200078e00ff */
[----:B------:R-:W-:Y:S02]  /*a990*/  LOP3.LUT R125, R121, R125, R123, 0xfe, !PT ;  /* 0x0000007d797d7212 */ /* 0x000fe400078efe7b */
[----:B------:R-:W-:Y:S01]  /*a9a0*/  LOP3.LUT R121, R38, R122, R120, 0xfe, !PT ;  /* 0x0000007a26797212 */ /* 0x000fe200078efe78 */
[----:B0-----:R-:W-:Y:S01]  /*a9b0*/  IMAD.WIDE.U32 R36, R119, 0x8, R36 ;  /* 0x0000000877247825 */ /* 0x001fe200078e0024 */
[----:B------:R-:W-:Y:S02]  /*a9c0*/  LOP3.LUT R39, R125, R39, RZ, 0xfc, !PT ;  /* 0x000000277d277212 */ /* 0x000fe400078efcff */
[----:B------:R-:W-:-:S05]  /*a9d0*/  LOP3.LUT R38, R121, 0xff, R84, 0xf8, !PT ;  /* 0x000000ff79267812 */ /* 0x000fca00078ef854 */
[----:B------:R3:W-:Y:S02]  /*a9e0*/  STG.E.64 desc[UR6][R36.64], R38 ;  /* 0x0000002624007986 */ /* 0x0007e4000c101b06 */
.L_x_1177:
[----:B------:R-:W-:Y:S05]  /*a9f0*/  BSYNC B0 ;  /* 0x0000000000007941 */ /* 0x000fea0003800000 */
.L_x_1176:
[----:B0123--:R-:W-:Y:S01]  /*aa00*/  FADD.FTZ R36, RZ, R73 ;  /* 0x00000049ff247221 */ /* 0x00ffe20000010000 */
[----:B------:R-:W-:Y:S01]  /*aa10*/  ISETP.GT.U32.AND P2, PT, R23, 0x1ff, PT ;  /* 0x000001ff1700780c */ /* 0x000fe20003f44070 */
[----:B------:R-:W-:Y:S01]  /*aa20*/  UMOV UR34, 0xffffffff ;  /* 0xffffffff00227882 */ /* 0x000fe20000000000 */
[----:B------:R-:W-:Y:S01]  /*aa30*/  LOP3.LUT P3, RZ, R106, 0xff, RZ, 0xc0, !PT ;  /* 0x000000ff6aff7812 */ /* 0x000fe2000786c0ff */
[----:B------:R-:W-:Y:S01]  /*aa40*/  FADD.FTZ R36, R71, R36 ;  /* 0x0000002447247221 */ /* 0x000fe20000010000 */
[----:B------:R-:W-:Y:S02]  /*aa50*/  ISETP.GT.U32.AND P4, PT, R23, 0x2ff, PT ;  /* 0x000002ff1700780c */ /* 0x000fe40003f84070 */
[----:B------:R-:W-:Y:S01]  /*aa60*/  SHF.R.U32.HI R39, RZ, 0x5, R40 ;  /* 0x00000005ff277819 */ /* 0x000fe20000011628 */
[----:B------:R-:W-:Y:S01]  /*aa70*/  FADD.FTZ R36, R69, R36 ;  /* 0x0000002445247221 */ /* 0x000fe20000010000 */
[----:B------:R-:W-:Y:S02]  /*aa80*/  LOP3.LUT P5, RZ, R40, 0x1f, RZ, 0xc0, !PT ;  /* 0x0000001f28ff7812 */ /* 0x000fe400078ac0ff */
[----:B------:R-:W-:Y:S01]  /*aa90*/  LOP3.LUT R106, R39, 0x7fffff8, RZ, 0xc0, !PT ;  /* 0x07fffff8276a7812 */ /* 0x000fe200078ec0ff */
[----:B------:R-:W-:-:S04]  /*aaa0*/  FADD.FTZ R36, R75, R36 ;  /* 0x000000244b247221 */ /* 0x000fc80000010000 */
[----:B------:R-:W-:Y:S01]  /*aab0*/  FADD.FTZ R36, R77, R36 ;  /* 0x000000244d247221 */ /* 0x000fe20000010000 */
[----:B------:R-:W-:-:S03]  /*aac0*/  @!P3 VIADD R106, R106, 0x8 ;  /* 0x000000086a6ab836 */ /* 0x000fc60000000000 */
        /* <DEDUP_REMOVED lines=90> */
.L_x_1276:
[----:B------:R-:W2:Y:S01]  /*b070*/  @!P5 S2R R38, SR_CgaCtaId ;  /* 0x000000000026d919 */ /* 0x000ea20000008800 */
[----:B------:R-:W-:Y:S01]  /*b080*/  @!P5 MOV R37, 0x400 ;  /* 0x000004000025d802 */ /* 0x000fe20000000f00 */
[----:B------:R-:W-:Y:S05]  /*b090*/  WARPSYNC.ALL ;  /* 0x0000000000007948 */ /* 0x000fea0003800000 */
[----:B------:R-:W-:Y:S02]  /*b0a0*/  LOP3.LUT R39, R39, 0x7, RZ, 0xc0, !PT ;  /* 0x0000000727277812 */ /* 0x000fe400078ec0ff */
[----:B--2---:R-:W-:Y:S01]  /*b0b0*/  @!P5 LEA R119, R38, R37, 0x18 ;  /* 0x000000252677d211 */ /* 0x004fe200078ec0ff */
[----:B-1----:R-:W-:Y:S01]  /*b0c0*/  FADD.FTZ R37, R121, R110 ;  /* 0x0000006e79257221 */ /* 0x002fe20000010000 */
[----:B------:R-:W-:-:S05]  /*b0d0*/  @!P5 IADD3 R38, R106, R39, RZ ;  /* 0x000000276a26d210 */ /* 0x000fca0007ffe0ff */
[----:B------:R-:W-:Y:S01]  /*b0e0*/  @!P5 IMAD R38, R38, 0x8, R119 ;  /* 0x000000082626d824 */ /* 0x000fe200078e0277 */
[----:B------:R-:W-:-:S04]  /*b0f0*/  LOP3.LUT R119, R40, 0x1f, RZ, 0xc0, !PT ;  /* 0x0000001f28777812 */ /* 0x000fc800078ec0ff */
[----:B------:R1:W-:Y:S01]  /*b100*/  @!P5 STS.64 [R38], R36 ;  /* 0x000000242600d388 */ /* 0x0003e20000000a00 */
[----:B------:R-:W-:-:S13]  /*b110*/  ISETP.GT.U32.AND P2, PT, R119, 0x7, PT ;  /* 0x000000077700780c */ /* 0x000fda0003f44070 */
[----:B-1----:R-:W1:Y:S01]  /*b120*/  @!P2 S2R R37, SR_CgaCtaId ;  /* 0x000000000025a919 */ /* 0x002e620000008800 */
[----:B------:R-:W-:Y:S01]  /*b130*/  @!P2 MOV R36, 0x400 ;  /* 0x000004000024a802 */ /* 0x000fe20000000f00 */
[----:B------:R-:W-:Y:S01]  /*b140*/  HFMA2.MMA R112, -RZ, RZ, 0, 0 ;  /* 0x00000000ff707435 */ /* 0x000fe200000001ff */
[----:B------:R-:W-:Y:S01]  /*b150*/  @!P2 IADD3 R106, R106, R119, RZ ;  /* 0x000000776a6aa210 */ /* 0x000fe20007ffe0ff */
[----:B------:R-:W-:Y:S01]  /*b160*/  BAR.SYNC.DEFER_BLOCKING 0x0 ;  /* 0x0000000000007b1d */ /* 0x000fe20000010000 */
[----:B------:R-:W-:-:S03]  /*b170*/  PLOP3.LUT P4, PT, PT, PT, UP0, 0x40, 0x0 ;  /* 0x000000000000781c */ /* 0x000fc60003f8e808 */
[----:B------:R-:W-:Y:S02]  /*b180*/  @!P2 IMAD.MOV.U32 R112, RZ, RZ, R98 ;  /* 0x000000ffff70a224 */ /* 0x000fe400078e0062 */
[----:B------:R-:W-:Y:S03]  /*b190*/  BSSY B0, `(.L_x_1259) ;  /* 0x00000b8000007945 */ /* 0x000fe60003800000 */
[----:B------:R-:W-:Y:S02]  /*b1a0*/  I2FP.F32.S32 R123, R112 ;  /* 0x00000070007b7245 */ /* 0x000fe40000201400 */
[----:B-1----:R-:W-:Y:S02]  /*b1b0*/  @!P2 LEA R119, R37, R36, 0x18 ;  /* 0x000000242577a211 */ /* 0x002fe400078ec0ff */
[----:B------:R-:W-:-:S03]  /*b1c0*/  CS2R R36, SRZ ;  /* 0x0000000000247805 */ /* 0x000fc6000001ff00 */
[----:B------:R-:W-:Y:S02]  /*b1d0*/  @!P2 IMAD R114, R106, 0x8, R119 ;  /* 0x000000086a72a824 */ /* 0x000fe400078e0277 */
[----:B------:R-:W1:Y:S04]  /*b1e0*/  SHFL.DOWN PT, R119, R112, 0x4, 0x1f ;  /* 0x08801f0070777f89 */ /* 0x000e6800000e0000 */
[----:B------:R-:W0:Y:S01]  /*b1f0*/  @!P2 LDS.64 R36, [R114] ;  /* 0x000000007224a984 */ /* 0x000e220000000a00 */
[----:B------:R-:W-:Y:S02]  /*b200*/  LOP3.LUT P2, RZ, R39, 0x1f, R40, 0xf8, !PT ;  /* 0x0000001f27ff7812 */ /* 0x000fe4000784f828 */
[----:B-1----:R-:W-:Y:S02]  /*b210*/  IADD3 R106, R119, R112, RZ ;  /* 0x00000070776a7210 */ /* 0x002fe40007ffe0ff */
[----:B------:R-:W-:-:S02]  /*b220*/  I2FP.F32.S32 R110, R119 ;  /* 0x00000077006e7245 */ /* 0x000fc40000201400 */
[----:B------:R-:W-:-:S04]  /*b230*/  I2FP.F32.S32 R38, R106 ;  /* 0x0000006a00267245 */ /* 0x000fc80000201400 */
[----:B------:R-:W1:Y:S01]  /*b240*/  MUFU.RCP R108, R38 ;  /* 0x00000026006c7308 */ /* 0x000e620000001000 */
[----:B0-----:R-:W0:Y:S04]  /*b250*/  SHFL.DOWN PT, R121, R36, 0x4, 0x1f ;  /* 0x08801f0024797f89 */ /* 0x001e2800000e0000 */
[----:B------:R-:W2:Y:S01]  /*b260*/  SHFL.DOWN PT, R114, R37, 0x4, 0x1f ;  /* 0x08801f0025727f89 */ /* 0x000ea200000e0000 */
[C---:B0-----:R-:W-:Y:S01]  /*b270*/  FMUL.FTZ R118, R121.reuse, R110 ;  /* 0x0000006e79767220 */ /* 0x041fe20000410000 */
[----:B------:R-:W-:Y:S02]  /*b280*/  FADD.FTZ R116, -R121, R36 ;  /* 0x0000002479747221 */ /* 0x000fe40000010100 */
[----:B------:R-:W0:Y:S01]  /*b290*/  SHFL.DOWN PT, R121, R106, 0x2, 0x1f ;  /* 0x08401f006a797f89 */ /* 0x000e2200000e0000 */
[----:B------:R-:W-:Y:S01]  /*b2a0*/  FFMA.FTZ R119, R123, R36, R118 ;  /* 0x000000247b777223 */ /* 0x000fe20000010076 */
[----:B------:R-:W-:-:S03]  /*b2b0*/  FMUL.FTZ R116, R116, R116 ;  /* 0x0000007474747220 */ /* 0x000fc60000410000 */
[----:B-1----:R-:W-:Y:S01]  /*b2c0*/  FMUL.FTZ R119, R108, R119 ;  /* 0x000000776c777220 */ /* 0x002fe20000410000 */
[----:B------:R-:W-:-:S04]  /*b2d0*/  FMUL.FTZ R123, R116, R123 ;  /* 0x0000007b747b7220 */ /* 0x000fc80000410000 */
[----:B------:R-:W1:Y:S01]  /*b2e0*/  SHFL.DOWN PT, R36, R119, 0x2, 0x1f ;  /* 0x08401f0077247f89 */ /* 0x000e6200000e0000 */
[----:B------:R-:W-:Y:S01]  /*b2f0*/  FMUL.FTZ R110, R123, R110 ;  /* 0x0000006e7b6e7220 */ /* 0x000fe20000410000 */
[----:B--2---:R-:W-:-:S04]  /*b300*/  FADD.FTZ R123, R114, R37 ;  /* 0x00000025727b7221 */ /* 0x004fc80000010000 */
[----:B------:R-:W-:Y:S01]  /*b310*/  FFMA.FTZ R110, R108, R110, R123 ;  /* 0x0000006e6c6e7223 */ /* 0x000fe2000001007b */
[----:B0-----:R-:W-:Y:S01]  /*b320*/  IMAD.IADD R108, R106, 0x1, R121 ;  /* 0x000000016a6c7824 */ /* 0x001fe200078e0279 */
[----:B------:R-:W-:-:S03]  /*b330*/  I2FP.F32.S32 R112, R121 ;  /* 0x0000007900707245 */ /* 0x000fc60000201400 */
[----:B------:R-:W0:Y:S01]  /*b340*/  SHFL.DOWN PT, R121, R110, 0x2, 0x1f ;  /* 0x08401f006e797f89 */ /* 0x000e2200000e0000 */
[----:B------:R-:W-:-:S04]  /*b350*/  I2FP.F32.S32 R37, R108 ;  /* 0x0000006c00257245 */ /* 0x000fc80000201400 */
[----:B------:R-:W2:Y:S01]  /*b360*/  MUFU.RCP R106, R37 ;  /* 0x00000025006a7308 */ /* 0x000ea20000001000 */
[----:B-1----:R-:W-:Y:S01]  /*b370*/  FMUL.FTZ R123, R36, R112 ;  /* 0x00000070247b7220 */ /* 0x002fe20000410000 */
[----:B------:R-:W-:-:S03]  /*b380*/  FADD.FTZ R36, R119, -R36 ;  /* 0x8000002477247221 */ /* 0x000fc60000010000 */
[----:B------:R-:W-:Y:S01]  /*b390*/  FFMA.FTZ R125, R38, R119, R123 ;  /* 0x00000077267d7223 */ /* 0x000fe2000001007b */
[----:B------:R-:W-:Y:S01]  /*b3a0*/  FMUL.FTZ R123, R36, R36 ;  /* 0x00000024247b7220 */ /* 0x000fe20000410000 */
[----:B------:R-:W1:Y:S03]  /*b3b0*/  SHFL.DOWN PT, R119, R108, 0x1, 0x1f ;  /* 0x08201f006c777f89 */ /* 0x000e6600000e0000 */
[----:B------:R-:W-:-:S04]  /*b3c0*/  FMUL.FTZ R123, R38, R123 ;  /* 0x0000007b267b7220 */ /* 0x000fc80000410000 */
[----:B------:R-:W-:Y:S01]  /*b3d0*/  FMUL.FTZ R123, R123, R112 ;  /* 0x000000707b7b7220 */ /* 0x000fe20000410000 */
[----:B--2---:R-:W-:Y:S01]  /*b3e0*/  FMUL.FTZ R36, R106, R125 ;  /* 0x0000007d6a247220 */ /* 0x004fe20000410000 */
[----:B0-----:R-:W-:Y:S02]  /*b3f0*/  FADD.FTZ R121, R110, R121 ;  /* 0x000000796e797221 */ /* 0x001fe40000010000 */
[----:B------:R-:W0:Y:S02]  /*b400*/  LDC R110, c[0x0][0x2d8] ;  /* 0x0000b600ff6e7b82 */ /* 0x000e240000000800 */
[----:B------:R-:W2:Y:S01]  /*b410*/  SHFL.DOWN PT, R125, R36, 0x1, 0x1f ;  /* 0x08201f00247d7f89 */ /* 0x000ea200000e0000 */
[----:B------:R-:W-:-:S05]  /*b420*/  FFMA.FTZ R121, R106, R123, R121 ;  /* 0x0000007b6a797223 */ /* 0x000fca0000010079 */
[----:B------:R-:W3:Y:S01]  /*b430*/  SHFL.DOWN PT, R38, R121, 0x1, 0x1f ;  /* 0x08201f0079267f89 */ /* 0x000ee200000e0000 */
[-C--:B-1----:R-:W-:Y:S02]  /*b440*/  IADD3 R106, R108, R119.reuse, RZ ;  /* 0x000000776c6a7210 */ /* 0x082fe40007ffe0ff */
[----:B------:R-:W-:Y:S02]  /*b450*/  I2FP.F32.S32 R119, R119 ;  /* 0x0000007700777245 */ /* 0x000fe40000201400 */
[----:B------:R-:W-:-:S06]  /*b460*/  I2FP.F32.S32 R106, R106 ;  /* 0x0000006a006a7245 */ /* 0x000fcc0000201400 */
[----:B------:R-:W1:Y:S01]  /*b470*/  MUFU.RCP R106, R106 ;  /* 0x0000006a006a7308 */ /* 0x000e620000001000 */
[----:B--2---:R-:W-:Y:S01]  /*b480*/  FMUL.FTZ R108, R125, R119 ;  /* 0x000000777d6c7220 */ /* 0x004fe20000410000 */
[----:B------:R-:W-:-:S03]  /*b490*/  FADD.FTZ R125, R36, -R125 ;  /* 0x8000007d247d7221 */ /* 0x000fc60000010000 */
[----:B------:R-:W-:Y:S01]  /*b4a0*/  FFMA.FTZ R123, R37, R36, R108 ;  /* 0x00000024257b7223 */ /* 0x000fe2000001006c */
[----:B------:R-:W-:-:S04]  /*b4b0*/  FMUL.FTZ R108, R125, R125 ;  /* 0x0000007d7d6c7220 */ /* 0x000fc80000410000 */
[----:B------:R-:W-:Y:S01]  /*b4c0*/  FMUL.FTZ R108, R37, R108 ;  /* 0x0000006c256c7220 */ /* 0x000fe20000410000 */
[----:B---3--:R-:W-:Y:S01]  /*b4d0*/  FADD.FTZ R37, R121, R38 ;  /* 0x0000002679257221 */ /* 0x008fe20000010000 */
[----:B-1----:R-:W-:Y:S02]  /*b4e0*/  FMUL.FTZ R123, R106, R123 ;  /* 0x0000007b6a7b7220 */ /* 0x002fe40000410000 */
[----:B------:R-:W-:Y:S01]  /*b4f0*/  FMUL.FTZ R108, R108, R119 ;  /* 0x000000776c6c7220 */ /* 0x000fe20000410000 */
[----:B------:R-:W1:Y:S02]  /*b500*/  @!P2 LDC.64 R38, c[0x0][0x258] ;  /* 0x00009600ff26ab82 */ /* 0x000e640000000a00 */
[----:B------:R-:W2:Y:S01]  /*b510*/  SHFL.IDX PT, R121, R123, RZ, 0x1f ;  /* 0x00001fff7b797589 */ /* 0x000ea200000e0000 */
[----:B------:R-:W-:-:S05]  /*b520*/  FFMA.FTZ R108, R106, R108, R37 ;  /* 0x0000006c6a6c7223 */ /* 0x000fca0000010025 */
[----:B------:R-:W3:Y:S01]  /*b530*/  @!P2 LDC.64 R36, c[0x0][0x250] ;  /* 0x00009400ff24ab82 */ /* 0x000ee20000000a00 */
[----:B------:R-:W0:Y:S01]  /*b540*/  SHFL.IDX PT, R125, R108, RZ, 0x1f ;  /* 0x00001fff6c7d7589 */ /* 0x000e2200000e0000 */
[----:B-1----:R-:W-:Y:S01]  /*b550*/  @!P2 LEA R38, P5, R22, R38, 0x2 ;  /* 0x000000261626a211 */ /* 0x002fe200078a10ff */
[----:B--2---:R-:W-:-:S03]  /*b560*/  FMUL.FTZ R106, R121, R121 ;  /* 0x00000079796a7220 */ /* 0x004fc60000410000 */
[----:B------:R-:W-:Y:S02]  /*b570*/  @!P2 LEA.HI.X R39, R22, R39, R104, 0x2, P5 ;  /* 0x000000271627a211 */ /* 0x000fe400028f1468 */
[----:B------:R-:W-:Y:S01]  /*b580*/  FSEL R119, R106, RZ, !P4 ;  /* 0x000000ff6a777208 */ /* 0x000fe20006000000 */
[----:B0-----:R-:W-:Y:S01]  /*b590*/  FFMA.FTZ R106, R125, UR11, R110 ;  /* 0x0000000b7d6a7c23 */ /* 0x001fe2000801006e */
        /* <DEDUP_REMOVED lines=8> */
[----:B------:R-:W-:Y:S01]  /*b620*/  VIADD R102, R102, 0xffffffff ;  /* 0xffffffff66667836 */ /* 0x000fe20000000000 */
[----:B------:R-:W-:Y:S01]  /*b630*/  PLOP3.LUT P2, PT, PT, PT, UP0, 0x40, 0x0 ;  /* 0x000000000000781c */ /* 0x000fe20003f4e808 */
[----:B------:R-:W-:Y:S01]  /*b640*/  BSSY B1, `(.L_x_1261) ;  /* 0x0000028000017945 */ /* 0x000fe20003800000 */
[----:B------:R-:W-:Y:S01]  /*b650*/  LOP3.LUT R24, R40, 0xff, RZ, 0xc0, !PT ;  /* 0x000000ff28187812 */ /* 0x000fe200078ec0ff */
[----:B------:R-:W-:-:S05]  /*b660*/  IMAD R102, R102, R117, RZ ;  /* 0x0000007566667224 */ /* 0x000fca00078e02ff */
[----:B------:R-:W-:-:S04]  /*b670*/  SHF.R.S32.HI R37, RZ, 0x1f, R102 ;  /* 0x0000001fff257819 */ /* 0x000fc80000011466 */
[----:B------:R-:W-:Y:S02]  /*b680*/  LEA.HI R37, R37, R102, RZ, 0x3 ;  /* 0x0000006625257211 */ /* 0x000fe400078f18ff */
[----:B------:R-:W-:Y:S02]  /*b690*/  FSEL R102, R121, RZ, P2 ;  /* 0x000000ff79667208 */ /* 0x000fe40001000000 */
[----:B------:R-:W-:Y:S01]  /*b6a0*/  LEA.HI.SX32 R121, R37, R24, 0x1d ;  /* 0x0000001825797211 */ /* 0x000fe200078feaff */
[----:B------:R-:W-:Y:S06]  /*b6b0*/  @!P1 BRA `(.L_x_1262) ;  /* 0x0000000000809947 */ /* 0x000fec0003800000 */
[--C-:B------:R-:W-:Y:S01]  /*b6c0*/  FADD.FTZ R38, R71, -R102.reuse ;  /* 0x8000006647267221 */ /* 0x100fe20000010000 */
[----:B------:R-:W0:Y:S01]  /*b6d0*/  LDC.64 R116, c[0x0][0x2b8] ;  /* 0x0000ae00ff747b82 */ /* 0x000e220000000a00 */
[--C-:B------:R-:W-:Y:S01]  /*b6e0*/  FADD.FTZ R36, R73, -R102.reuse ;  /* 0x8000006649247221 */ /* 0x100fe20000010000 */
[--C-:B------:R-:W-:Y:S01]  /*b6f0*/  FADD.FTZ R106, R77, -R102.reuse ;  /* 0x800000664d6a7221 */ /* 0x100fe20000010000 */
[----:B------:R-:W-:Y:S01]  /*b700*/  FMUL.FTZ R38, R119, R38 ;  /* 0x0000002677267220 */ /* 0x000fe20000410000 */
[--C-:B------:R-:W-:Y:S01]  /*b710*/  FADD.FTZ R108, R79, -R102.reuse ;  /* 0x800000664f6c7221 */ /* 0x100fe20000010000 */
[----:B------:R-:W-:Y:S01]  /*b720*/  FMUL.FTZ R36, R119, R36 ;  /* 0x0000002477247220 */ /* 0x000fe20000410000 */
[----:B------:R-:W-:Y:S01]  /*b730*/  FADD.FTZ R104, R75, -R102 ;  /* 0x800000664b687221 */ /* 0x000fe20000010000 */
[----:B------:R-:W-:Y:S01]  /*b740*/  FFMA.FTZ R37, R45, R38, R54 ;  /* 0x000000262d257223 */ /* 0x000fe20000010036 */
[--C-:B------:R-:W-:Y:S01]  /*b750*/  FADD.FTZ R38, R69, -R102.reuse ;  /* 0x8000006645267221 */ /* 0x100fe20000010000 */
[----:B------:R-:W-:Y:S01]  /*b760*/  FFMA.FTZ R36, R20, R36, R13 ;  /* 0x0000002414247223 */ /* 0x000fe2000001000d */
[--C-:B------:R-:W-:Y:S01]  /*b770*/  FADD.FTZ R110, R81, -R102.reuse ;  /* 0x80000066516e7221 */ /* 0x100fe20000010000 */
[----:B------:R-:W-:Y:S01]  /*b780*/  FADD.FTZ R112, R83, -R102 ;  /* 0x8000006653707221 */ /* 0x000fe20000010000 */
[C---:B------:R-:W-:Y:S01]  /*b790*/  FMUL.FTZ R38, R119.reuse, R38 ;  /* 0x0000002677267220 */ /* 0x040fe20000410000 */
[C---:B------:R-:W-:Y:S01]  /*b7a0*/  FMUL.FTZ R106, R119.reuse, R106 ;  /* 0x0000006a776a7220 */ /* 0x040fe20000410000 */
[C---:B------:R-:W-:Y:S01]  /*b7b0*/  FMUL.FTZ R108, R119.reuse, R108 ;  /* 0x0000006c776c7220 */ /* 0x040fe20000410000 */
[C---:B------:R-:W-:Y:S01]  /*b7c0*/  FMUL.FTZ R104, R119.reuse, R104 ;  /* 0x0000006877687220 */ /* 0x040fe20000410000 */
[C---:B------:R-:W-:Y:S01]  /*b7d0*/  FMUL.FTZ R110, R119.reuse, R110 ;  /* 0x0000006e776e7220 */ /* 0x040fe20000410000 */
[----:B------:R-:W-:Y:S01]  /*b7e0*/  FMUL.FTZ R112, R119, R112 ;  /* 0x0000007077707220 */ /* 0x000fe20000410000 */
[----:B------:R-:W-:Y:S01]  /*b7f0*/  F2FP.BF16.F32.PACK_AB R36, R37, R36 ;  /* 0x000000242524723e */ /* 0x000fe200000010ff */
        /* <DEDUP_REMOVED lines=10> */
[----:B------:R-:W-:-:S03]  /*b8a0*/  IADD3 R121, R121, 0x100, RZ ;  /* 0x0000010079797810 */ /* 0x000fc60007ffe0ff */
[----:B------:R0:W-:Y:S04]  /*b8b0*/  STG.E.128 desc[UR6][R116.64], R36 ;  /* 0x0000002474007986 */ /* 0x0001e8000c101d06 */
.L_x_1262:
[----:B------:R-:W-:Y:S05]  /*b8c0*/  BSYNC B1 ;  /* 0x0000000000017941 */ /* 0x000fea0003800000 */
.L_x_1261:
[----:B------:R-:W-:Y:S01]  /*b8d0*/  ISETP.NE.AND P2, PT, R0, RZ, PT ;  /* 0x000000ff0000720c */ /* 0x000fe20003f45270 */
[----:B------:R-:W-:-:S12]  /*b8e0*/  BSSY B1, `(.L_x_1263) ;  /* 0x0000022000017945 */ /* 0x000fd80003800000 */
[----:B------:R-:W-:Y:S05]  /*b8f0*/  @!P2 BRA `(.L_x_1264) ;  /* 0x000000000080a947 */ /* 0x000fea0003800000 */
[--C-:B0-----:R-:W-:Y:S01]  /*b900*/  FADD.FTZ R38, R87, -R102.reuse ;  /* 0x8000006657267221 */ /* 0x101fe20000010000 */
        /* <DEDUP_REMOVED lines=27> */
[----:B------:R-:W-:Y:S01]  /*bac0*/  F2FP.BF16.F32.PACK_AB R37, R104, R37 ;  /* 0x000000256825723e */ /* 0x000fe200000010ff */
[----:B------:R-:W-:Y:S01]  /*bad0*/  VIADD R121, R121, 0x100 ;  /* 0x0000010079797836 */ /* 0x000fe20000000000 */
[----:B------:R-:W-:-:S05]  /*bae0*/  F2FP.BF16.F32.PACK_AB R39, R123, R110 ;  /* 0x0000006e7b27723e */ /* 0x000fca00000010ff */
[----:B------:R1:W-:Y:S02]  /*baf0*/  STG.E.128 desc[UR6][R116.64], R36 ;  /* 0x0000002474007986 */ /* 0x0003e4000c101d06 */
.L_x_1264:
[----:B------:R-:W-:Y:S05]  /*bb00*/  BSYNC B1 ;  /* 0x0000000000017941 */ /* 0x000fea0003800000 */
.L_x_1263:
        /* <DEDUP_REMOVED lines=32> */
.L_x_1260:
[----:B------:R-:W-:Y:S05]  /*bd10*/  BSYNC B0 ;  /* 0x0000000000007941 */ /* 0x000fea0003800000 */
.L_x_1259:
[----:B------:R-:W-:Y:S02]  /*bd20*/  IADD3 R22, R22, UR14, RZ ;  /* 0x0000000e16167c10 */ /* 0x000fe4000fffe0ff */
[----:B------:R-:W-:Y:S02]  /*bd30*/  SEL R106, RZ, 0x1, P3 ;  /* 0x00000001ff6a7807 */ /* 0x000fe40001800000 */
[----:B------:R-:W-:-:S13]  /*bd40*/  ISETP.GE.AND P2, PT, R22, UR15, PT ;  /* 0x0000000f16007c0c */ /* 0x000fda000bf46270 */
[----:B------:R-:W-:Y:S05]  /*bd50*/  @!P2 BRA `(.L_x_1265) ;  /* 0xffffff500078a947 */ /* 0x000fea000383ffff */
[----:B------:R-:W-:Y:S05]  /*bd60*/  EXIT ;  /* 0x000000000000794d */ /* 0x000fea0003800000 */
.L_x_1258:
[----:B------:R-:W-:Y:S01]  /*bd70*/  IMAD.MOV.U32 R123, RZ, RZ, R38 ;  /* 0x000000ffff7b7224 */ /* 0x000fe200078e0026 */
[----:B------:R-:W-:Y:S01]  /*bd80*/  MOV R120, 0x1 ;  /* 0x0000000100787802 */ /* 0x000fe20000000f00 */
[----:B------:R-:W-:Y:S01]  /*bd90*/  IMAD.MOV.U32 R125, RZ, RZ, 0x1f ;  /* 0x0000001fff7d7424 */ /* 0x000fe200078e00ff */
[----:B------:R-:W-:-:S07]  /*bda0*/  MOV R116, 0xffffffff ;  /* 0xffffffff00747802 */ /* 0x000fce0000000f00 */
[----:B-----5:R-:W-:Y:S05]  /*bdb0*/  WARPSYNC.COLLECTIVE R116, `(.L_x_1266) ;  /* 0x0000000074087348 */ /* 0x020fea0003c00000 */
[----:B------:R0:W1:Y:S02]  /*bdc0*/  SHFL.BFLY P6, R118, R123, R120, R125 ;  /* 0x0c0000787b767389 */ /* 0x00006400000c007d */
[----:B01---5:R-:W-:Y:S01]  /*bdd0*/  ENDCOLLECTIVE ;  /* 0x000000000000791b */ /* 0x023fe20003800000 */
.L_x_1266:
[----:B------:R-:W-:Y:S02]  /*bde0*/  IMAD.MOV.U32 R120, RZ, RZ, 0x2 ;  /* 0x00000002ff787424 */ /* 0x000fe400078e00ff */
[----:B------:R-:W-:-:S04]  /*bdf0*/  IMAD.MOV.U32 R37, RZ, RZ, R118 ;  /* 0x000000ffff257224 */ /* 0x000fc800078e0076 */
[----:B------:R-:W-:-:S05]  /*be00*/  FADD.FTZ R108, R38, R37 ;  /* 0x00000025266c7221 */ /* 0x000fca0000010000 */
[----:B------:R-:W-:-:S07]  /*be10*/  MOV R123, R108 ;  /* 0x0000006c007b7202 */ /* 0x000fce0000000f00 */
[----:B------:R-:W-:Y:S05]  /*be20*/  WARPSYNC.COLLECTIVE R116, `(.L_x_1267) ;  /* 0x0000000074087348 */ /* 0x000fea0003c00000 */
[----:B------:R0:W1:Y:S02]  /*be30*/  SHFL.BFLY P6, R118, R123, R120, R125 ;  /* 0x0c0000787b767389 */ /* 0x00006400000c007d */
[----:B01----:R-:W-:Y:S01]  /*be40*/  ENDCOLLECTIVE ;  /* 0x000000000000791b */ /* 0x003fe20003800000 */
.L_x_1267:
[----:B------:R-:W-:Y:S01]  /*be50*/  HFMA2.MMA R120, -RZ, RZ, 0, 2.384185791015625e-07 ;  /* 0x00000004ff787435 */ /* 0x000fe200000001ff */
[----:B------:R-:W-:-:S05]  /*be60*/  MOV R37, R118 ;  /* 0x0000007600257202 */ /* 0x000fca0000000f00 */
[----:B------:R-:W-:-:S04]  /*be70*/  FADD.FTZ R110, R108, R37 ;  /* 0x000000256c6e7221 */ /* 0x000fc80000010000 */
[----:B------:R-:W-:-:S07]  /*be80*/  IMAD.MOV.U32 R123, RZ, RZ, R110 ;  /* 0x000000ffff7b7224 */ /* 0x000fce00078e006e */
[----:B------:R-:W-:Y:S05]  /*be90*/  WARPSYNC.COLLECTIVE R116, `(.L_x_1268) ;  /* 0x0000000074087348 */ /* 0x000fea0003c00000 */
[----:B------:R0:W1:Y:S02]  /*bea0*/  SHFL.BFLY P6, R118, R123, R120, R125 ;  /* 0x0c0000787b767389 */ /* 0x00006400000c007d */
[----:B01----:R-:W-:Y:S01]  /*beb0*/  ENDCOLLECTIVE ;  /* 0x000000000000791b */ /* 0x003fe20003800000 */
.L_x_1268:
[----:B------:R-:W-:Y:S02]  /*bec0*/  IMAD.MOV.U32 R120, RZ, RZ, 0x8 ;  /* 0x00000008ff787424 */ /* 0x000fe400078e00ff */
[----:B------:R-:W-:-:S04]  /*bed0*/  IMAD.MOV.U32 R37, RZ, RZ, R118 ;  /* 0x000000ffff257224 */ /* 0x000fc800078e0076 */
[----:B------:R-:W-:-:S05]  /*bee0*/  FADD.FTZ R112, R110, R37 ;  /* 0x000000256e707221 */ /* 0x000fca0000010000 */
[----:B------:R-:W-:-:S07]  /*bef0*/  MOV R123, R112 ;  /* 0x00000070007b7202 */ /* 0x000fce0000000f00 */
[----:B------:R-:W-:Y:S05]  /*bf00*/  WARPSYNC.COLLECTIVE R116, `(.L_x_1269) ;  /* 0x0000000074087348 */ /* 0x000fea0003c00000 */
[----:B------:R0:W1:Y:S02]  /*bf10*/  SHFL.BFLY P6, R118, R123, R120, R125 ;  /* 0x0c0000787b767389 */ /* 0x00006400000c007d */
[----:B01----:R-:W-:Y:S01]  /*bf20*/  ENDCOLLECTIVE ;  /* 0x000000000000791b */ /* 0x003fe20003800000 */
.L_x_1269:
[----:B------:R-:W-:Y:S01]  /*bf30*/  HFMA2.MMA R120, -RZ, RZ, 0, 9.5367431640625e-07 ;  /* 0x00000010ff787435 */ /* 0x000fe200000001ff */
[----:B------:R-:W-:-:S05]  /*bf40*/  MOV R37, R118 ;  /* 0x0000007600257202 */ /* 0x000fca0000000f00 */
[----:B------:R-:W-:-:S04]  /*bf50*/  FADD.FTZ R114, R112, R37 ;  /* 0x0000002570727221 */ /* 0x000fc80000010000 */
[----:B------:R-:W-:-:S07]  /*bf60*/  IMAD.MOV.U32 R123, RZ, RZ, R114 ;  /* 0x000000ffff7b7224 */ /* 0x000fce00078e0072 */
[----:B------:R-:W-:Y:S05]  /*bf70*/  WARPSYNC.COLLECTIVE R116, `(.L_x_1270) ;  /* 0x0000000074087348 */ /* 0x000fea0003c00000 */
[----:B------:R0:W1:Y:S02]  /*bf80*/  SHFL.BFLY P6, R118, R123, R120, R125 ;  /* 0x0c0000787b767389 */ /* 0x00006400000c007d */
[----:B01----:R-:W-:Y:S01]  /*bf90*/  ENDCOLLECTIVE ;  /* 0x000000000000791b */ /* 0x003fe20003800000 */
.L_x_1270:
        /* <DEDUP_REMOVED lines=57> */
.L_x_1271:
[----:B------:R-:W-:Y:S01]  /*c330*/  HFMA2.MMA R120, -RZ, RZ, 0, 1.1920928955078125e-07 ;  /* 0x00000002ff787435 */ /* 0x000fe200000001ff */
[----:B------:R-:W-:-:S05]  /*c340*/  MOV R38, R118 ;  /* 0x0000007600267202 */ /* 0x000fca0000000f00 */
[----:B------:R-:W-:-:S04]  /*c350*/  FADD.FTZ R38, R37, R38 ;  /* 0x0000002625267221 */ /* 0x000fc80000010000 */
[----:B------:R-:W-:-:S07]  /*c360*/  IMAD.MOV.U32 R123, RZ, RZ, R38 ;  /* 0x000000ffff7b7224 */ /* 0x000fce00078e0026 */
[----:B------:R-:W-:Y:S05]  /*c370*/  WARPSYNC.COLLECTIVE R116, `(.L_x_1272) ;  /* 0x0000000074087348 */ /* 0x000fea0003c00000 */
[----:B------:R0:W1:Y:S02]  /*c380*/  SHFL.BFLY P6, R118, R123, R120, R125 ;  /* 0x0c0000787b767389 */ /* 0x00006400000c007d */
[----:B01----:R-:W-:Y:S01]  /*c390*/  ENDCOLLECTIVE ;  /* 0x000000000000791b */ /* 0x003fe20003800000 */
.L_x_1272:
[----:B------:R-:W-:Y:S02]  /*c3a0*/  IMAD.MOV.U32 R120, RZ, RZ, 0x4 ;  /* 0x00000004ff787424 */ /* 0x000fe400078e00ff */
[----:B------:R-:W-:-:S04]  /*c3b0*/  IMAD.MOV.U32 R119, RZ, RZ, R118 ;  /* 0x000000ffff777224 */ /* 0x000fc800078e0076 */
[----:B------:R-:W-:-:S05]  /*c3c0*/  FADD.FTZ R119, R38, R119 ;  /* 0x0000007726777221 */ /* 0x000fca0000010000 */
[----:B------:R-:W-:-:S07]  /*c3d0*/  MOV R123, R119 ;  /* 0x00000077007b7202 */ /* 0x000fce0000000f00 */
[----:B------:R-:W-:Y:S05]  /*c3e0*/  WARPSYNC.COLLECTIVE R116, `(.L_x_1273) ;  /* 0x0000000074087348 */ /* 0x000fea0003c00000 */
[----:B------:R0:W1:Y:S02]  /*c3f0*/  SHFL.BFLY P6, R118, R123, R120, R125 ;  /* 0x0c0000787b767389 */ /* 0x00006400000c007d */
[----:B01----:R-:W-:Y:S01]  /*c400*/  ENDCOLLECTIVE ;  /* 0x000000000000791b */ /* 0x003fe20003800000 */
.L_x_1273:
[----:B------:R-:W-:Y:S01]  /*c410*/  HFMA2.MMA R120, -RZ, RZ, 0, 4.76837158203125e-07 ;  /* 0x00000008ff787435 */ /* 0x000fe200000001ff */
[----:B------:R-:W-:-:S05]  /*c420*/  MOV R108, R118 ;  /* 0x00000076006c7202 */ /* 0x000fca0000000f00 */
[----:B------:R-:W-:-:S04]  /*c430*/  FADD.FTZ R108, R119, R108 ;  /* 0x0000006c776c7221 */ /* 0x000fc80000010000 */
[----:B------:R-:W-:-:S07]  /*c440*/  IMAD.MOV.U32 R123, RZ, RZ, R108 ;  /* 0x000000ffff7b7224 */ /* 0x000fce00078e006c */
[----:B------:R-:W-:Y:S05]  /*c450*/  WARPSYNC.COLLECTIVE R116, `(.L_x_1274) ;  /* 0x0000000074087348 */ /* 0x000fea0003c00000 */
[----:B------:R0:W1:Y:S02]  /*c460*/  SHFL.BFLY P6, R118, R123, R120, R125 ;  /* 0x0c0000787b767389 */ /* 0x00006400000c007d */
[----:B01----:R-:W-:Y:S01]  /*c470*/  ENDCOLLECTIVE ;  /* 0x000000000000791b */ /* 0x003fe20003800000 */
.L_x_1274:
[----:B------:R-:W-:Y:S02]  /*c480*/  IMAD.MOV.U32 R120, RZ, RZ, 0x10 ;  /* 0x00000010ff787424 */ /* 0x000fe400078e00ff */
[----:B------:R-:W-:-:S04]  /*c490*/  IMAD.MOV.U32 R121, RZ, RZ, R118 ;  /* 0x000000ffff797224 */ /* 0x000fc800078e0076 */
[----:B------:R-:W-:-:S05]  /*c4a0*/  FADD.FTZ R121, R108, R121 ;  /* 0x000000796c797221 */ /* 0x000fca0000010000 */
[----:B------:R-:W-:-:S07]  /*c4b0*/  MOV R123, R121 ;  /* 0x00000079007b7202 */ /* 0x000fce0000000f00 */
[----:B------:R-:W-:Y:S05]  /*c4c0*/  WARPSYNC.COLLECTIVE R116, `(.L_x_1275) ;  /* 0x0000000074087348 */ /* 0x000fea0003c00000 */
[----:B------:R0:W1:Y:S02]  /*c4d0*/  SHFL.BFLY P6, R118, R123, R120, R125 ;  /* 0x0c0000787b767389 */ /* 0x00006400000c007d */
[----:B01----:R-:W-:Y:S01]  /*c4e0*/  ENDCOLLECTIVE ;  /* 0x000000000000791b */ /* 0x003fe20003800000 */
.L_x_1275:
[----:B------:R-:W-:Y:S01]  /*c4f0*/  MOV R110, R118 ;  /* 0x00000076006e7202 */ /* 0x000fe20000000f00 */
[----:B------:R-:W-:Y:S06]  /*c500*/  BRA `(.L_x_1276) ;  /* 0xffffffe800d87947 */ /* 0x000fec000383ffff */
.L_x_1277:
        /* <DEDUP_REMOVED lines=15> */
.L_x_23218:


//--------------------- .text._ZN10layer_norm13ln_fwd_kernelINS_13Kernel_traitsI13__nv_bfloat16S2_S2_S2_fjLj6144ELj1ELj1ELj8ELj16ENS_18Kernel_traits_baseILj6144ES2_S2_S2_S2_fjLj256EEEEELb1ELb0ELb1ELb1EEEvNS_9FwdParamsE --------------------------
	.section	.text._ZN10layer_norm13ln_fwd_kernelINS_13Kernel_traitsI13__nv_bfloat16S2_S2_S2_fjLj6144ELj1ELj1ELj8ELj16ENS_18Kernel_traits_baseILj6144ES2_S2_S2_S2_fjLj256EEEEELb1ELb0ELb1ELb1EEEvNS_9FwdParamsE,"ax",@progbits
	.align	128
        .global         _ZN10layer_norm13ln_fwd_kernelINS_13Kernel_traitsI13__nv_bfloat16S2_S2_S2_fjLj6144ELj1ELj1ELj8ELj16ENS_18Kernel_traits_baseILj6144ES2_S2_S2_S2_fjLj256EEEEELb1ELb0ELb1ELb1EEEvNS_9FwdParamsE
        .type           _ZN10layer_norm13ln_fwd_kernelINS_13Kernel_traitsI13__nv_bfloat16S2_S2_S2_fjLj6144ELj1ELj1ELj8ELj16ENS_18Kernel_traits_baseILj6144ES2_S2_S2_S2_fjLj256EEEEELb1ELb0ELb1ELb1EEEvNS_9FwdParamsE,@function
        .size           _ZN10layer_norm13ln_fwd_kernelINS_13Kernel_traitsI13__nv_bfloat16S2_S2_S2_fjLj6144ELj1ELj1ELj8ELj16ENS_18Kernel_traits_baseILj6144ES2_S2_S2_S2_fjLj256EEEEELb1ELb0ELb1ELb1EEEvNS_9FwdParamsE,(.L_x_23219 - _ZN10layer_norm13ln_fwd_kernelINS_13Kernel_traitsI13__nv_bfloat16S2_S2_S2_fjLj6144ELj1ELj1ELj8ELj16ENS_18Kernel_traits_baseILj6144ES2_S2_S2_S2_fjLj256EEEEELb1ELb0ELb1ELb1EEEvNS_9FwdParamsE)
        .other          _ZN10layer_norm13ln_fwd_kernelINS_13Kernel_traitsI13__nv_bfloat16S2_S2_S2_fjLj6144ELj1ELj1ELj8ELj16ENS_18Kernel_traits_baseILj6144ES2_S2_S2_S2_fjLj256EEEEELb1ELb0ELb1ELb1EEEvNS_9FwdParamsE,@"STO_CUDA_ENTRY STV_DEFAULT"
_ZN10layer_norm13ln_fwd_kernelINS_13Kernel_traitsI13__nv_bfloat16S2_S2_S2_fjLj6144ELj1ELj1ELj8ELj16ENS_18Kernel_traits_baseILj6144ES2_S2_S2_S2_fjLj256EEEEELb1ELb0ELb1ELb1EEEvNS_9FwdParamsE:
.text._ZN10layer_norm13ln_fwd_kernelINS_13Kernel_traitsI13__nv_bfloat16S2_S2_S2_fjLj6144ELj1ELj1ELj8ELj16ENS_18Kernel_traits_baseILj6144ES2_S2_S2_S2_fjLj256EEEEELb1ELb0ELb1ELb1EEEvNS_9FwdParamsE:
        /* <DEDUP_REMOVED lines=18> */
[----:B--2---:R-:W-:Y:S01]  /*0120*/  IMAD R0, R0, UR8, R3 ;  /* 0x0000000800007c24 */ /* 0x004fe2000f8e0203 */
[----:B------:R-:W-:-:S04]  /*0130*/  SHF.L.U32 R2, R3, 0x4, RZ ;  /* 0x0000000403027819 */ /* 0x000fc800000006ff */
[----:B------:R-:W-:Y:S02]  /*0140*/  LOP3.LUT R2, R2, 0xff0, RZ, 0xc0, !PT ;  /* 0x00000ff002027812 */ /* 0x000fe400078ec0ff */
[----:B---3--:R-:W-:Y:S02]  /*0150*/  @P0 R2UR UR6, R4 ;  /* 0x00000000040602ca */ /* 0x008fe400000e0000 */
[----:B------:R-:W-:Y:S02]  /*0160*/  @P0 R2UR UR7, R5 ;  /* 0x00000000050702ca */ /* 0x000fe400000e0000 */
[----:B----4-:R-:W-:-:S05]  /*0170*/  @P0 IADD3 R82, P1, R6, R9, RZ ;  /* 0x0000000906520210 */ /* 0x010fca0007f3e0ff */
        /* <DEDUP_REMOVED lines=26> */
[----:B------:R-:W-:Y:S01]  /*0320*/  UIADD3 UR23, UR7, -0x126145ec, URZ ;  /* 0xed9eba1407177890 */ /* 0x000fe2000fffe03f */
[----:B------:R-:W-:-:S04]  /*0330*/  IMAD.WIDE.U32 R22, R22, -0x326172a9, RZ ;  /* 0xcd9e8d5716167825 */ /* 0x000fc800078e00ff */
[----:B------:R-:W-:Y:S01]  /*0340*/  IMAD.WIDE.U32 R6, R6, -0x2daee0ad, RZ ;  /* 0xd2511f5306067825 */ /* 0x000fe200078e00ff */
[----:B------:R-:W-:Y:S01]  /*0350*/  LOP3.LUT R20, R23, UR22, R20, 0x96, !PT ;  /* 0x0000001617147c12 */ /* 0x000fe2000f8e9614 */
[----:B------:R-:W-:-:S03]  /*0360*/  UIADD3 UR25, UR7, -0x56f99767, URZ ;  /* 0xa906689907197890 */ /* 0x000fc6000fffe03f */
[----:B------:R-:W-:Y:S01]  /*0370*/  LOP3.LUT R24, R7, UR23, R18, 0x96, !PT ;  /* 0x0000001707187c12 */ /* 0x000fe2000f8e9612 */
[----:B------:R-:W-:Y:S01]  /*0380*/  IMAD.WIDE.U32 R20, R20, -0x2daee0ad, RZ ;  /* 0xd2511f5314147825 */ /* 0x000fe200078e00ff */
[----:B------:R-:W-:Y:S01]  /*0390*/  ISETP.NE.U32.AND P0, PT, RZ, UR10, PT ;  /* 0x0000000aff007c0c */ /* 0x000fe2000bf05070 */
[----:B------:R-:W-:Y:S02]  /*03a0*/  UIADD3 UR24, UR6, 0x1715609d, URZ ;  /* 0x1715609d06187890 */ /* 0x000fe4000fffe03f */
[----:B------:R-:W-:Y:S01]  /*03b0*/  IMAD.WIDE.U32 R24, R24, -0x326172a9, RZ ;  /* 0xcd9e8d5718187825 */ /* 0x000fe200078e00ff */
[----:B------:R-:W-:Y:S02]  /*03c0*/  ISETP.NE.AND.EX P0, PT, RZ, UR11, PT, P0 ;  /* 0x0000000bff007c0c */ /* 0x000fe4000bf05300 */
[----:B------:R-:W-:Y:S02]  /*03d0*/  LOP3.LUT R23, R21, UR25, R6, 0x96, !PT ;  /* 0x0000001915177c12 */ /* 0x000fe4000f8e9606 */
[----:B------:R-:W-:Y:S01]  /*03e0*/  IADD3 R4, P1, R2, UR10, RZ ;  /* 0x0000000a02047c10 */ /* 0x000fe2000ff3e0ff */
[----:B------:R-:W-:Y:S01]  /*03f0*/  UIADD3 UR26, UR6, -0x4ab325aa, URZ ;  /* 0xb54cda56061a7890 */ /* 0x000fe2000fffe03f */
[----:B------:R-:W-:Y:S01]  /*0400*/  LOP3.LUT R6, R25, UR24, R22, 0x96, !PT ;  /* 0x0000001819067c12 */ /* 0x000fe2000f8e9616 */
[----:B------:R-:W-:Y:S01]  /*0410*/  UIADD3 UR27, UR7, 0x646e171e, URZ ;  /* 0x646e171e071b7890 */ /* 0x000fe2000fffe03f */
[----:B------:R-:W-:Y:S01]  /*0420*/  IMAD.WIDE.U32 R22, R23, -0x326172a9, RZ ;  /* 0xcd9e8d5717167825 */ /* 0x000fe200078e00ff */
[----:B------:R-:W-:-:S03]  /*0430*/  ULDC UR10, c[0x0][0x214] ;  /* 0x00008500000a7ab9 */ /* 0x000fc60000000800 */
[----:B------:R-:W-:Y:S02]  /*0440*/  IMAD.X R5, RZ, RZ, UR11, P1 ;  /* 0x0000000bff057e24 */ /* 0x000fe400088e06ff */
[----:B------:R-:W-:Y:S01]  /*0450*/  IMAD.WIDE.U32 R6, R6, -0x2daee0ad, RZ ;  /* 0xd2511f5306067825 */ /* 0x000fe200078e00ff */
[----:B------:R-:W-:Y:S02]  /*0460*/  LOP3.LUT R24, R23, UR26, R24, 0x96, !PT ;  /* 0x0000001a17187c12 */ /* 0x000fe4000f8e9618 */
[----:B------:R-:W5:Y:S02]  /*0470*/  @P0 LDG.E.128 R8, desc[UR4][R4.64] ;  /* 0x0000000404080981 */ /* 0x000f64000c1e1d00 */
[----:B------:R-:W-:Y:S02]  /*0480*/  LOP3.LUT R26, R7, UR27, R20, 0x96, !PT ;  /* 0x0000001b071a7c12 */ /* 0x000fe4000f8e9614 */
[----:B------:R-:W5:Y:S04]  /*0490*/  @P0 LDG.E.128 R12, desc[UR4][R4.64+0x1000] ;  /* 0x00100004040c0981 */ /* 0x000f68000c1e1d00 */
[----:B------:R0:W5:Y:S01]  /*04a0*/  @P0 LDG.E.128 R16, desc[UR4][R4.64+0x2000] ;  /* 0x0020000404100981 */ /* 0x000162000c1e1d00 */
[----:B------:R-:W-:Y:S01]  /*04b0*/  UIADD3 UR29, UR7, 0x1fd5c5a3, URZ ;  /* 0x1fd5c5a3071d7890 */ /* 0x000fe2000fffe03f */
[----:B------:R-:W-:Y:S01]  /*04c0*/  IMAD.WIDE.U32 R24, R24, -0x2daee0ad, RZ ;  /* 0xd2511f5318187825 */ /* 0x000fe200078e00ff */
[----:B------:R-:W-:-:S03]  /*04d0*/  UIADD3 UR28, UR6, 0x5384540f, URZ ;  /* 0x5384540f061c7890 */ /* 0x000fc6000fffe03f */
[----:B------:R-:W-:Y:S01]  /*04e0*/  IMAD.WIDE.U32 R26, R26, -0x326172a9, RZ ;  /* 0xcd9e8d571a1a7825 */ /* 0x000fe200078e00ff */
[----:B0-----:R-:W-:Y:S01]  /*04f0*/  LEA.HI R4, R3, UR8, RZ, 0x18 ;  /* 0x0000000803047c11 */ /* 0x001fe2000f8fc0ff */
[----:B------:R-:W-:-:S03]  /*0500*/  ULDC.64 UR8, c[0x0][0x260] ;  /* 0x0000980000087ab9 */ /* 0x000fc60000000a00 */
[----:B------:R-:W-:Y:S02]  /*0510*/  ISETP.GE.AND P1, PT, R4, UR10, PT ;  /* 0x0000000a04007c0c */ /* 0x000fe4000bf26270 */
[----:B------:R-:W-:Y:S02]  /*0520*/  LOP3.LUT R38, R25, UR29, R6, 0x96, !PT ;  /* 0x0000001d19267c12 */ /* 0x000fe4000f8e9606 */
[----:B------:R-:W-:Y:S02]  /*0530*/  LOP3.LUT R73, R27, UR28, R22, 0x96, !PT ;  /* 0x0000001c1b497c12 */ /* 0x000fe4000f8e9616 */
[----:B------:R-:W-:Y:S01]  /*0540*/  IADD3 R20, P2, R2, UR8, RZ ;  /* 0x0000000802147c10 */ /* 0x000fe2000ff5e0ff */
[----:B------:R-:W-:Y:S01]  /*0550*/  UIADD3 UR30, UR6, -0xe443238, URZ ;  /* 0xf1bbcdc8061e7890 */ /* 0x000fe2000fffe03f */
[----:B------:R-:W-:Y:S01]  /*0560*/  IMAD.HI.U32 R7, R38, -0x326172a9, RZ ;  /* 0xcd9e8d5726077827 */ /* 0x000fe200078e00ff */
[----:B------:R-:W-:-:S03]  /*0570*/  UIADD3 UR31, UR7, -0x24c28bd8, URZ ;  /* 0xdb3d7428071f7890 */ /* 0x000fc6000fffe03f */
[----:B------:R-:W-:Y:S01]  /*0580*/  IMAD.HI.U32 R5, R73, -0x2daee0ad, RZ ;  /* 0xd2511f5349057827 */ /* 0x000fe200078e00ff */
[----:B------:R-:W-:-:S03]  /*0590*/  LOP3.LUT R76, R7, UR30, R26, 0x96, !PT ;  /* 0x0000001e074c7c12 */ /* 0x000fc6000f8e961a */
[----:B------:R-:W-:Y:S01]  /*05a0*/  IMAD.X R21, RZ, RZ, UR9, P2 ;  /* 0x00000009ff157e24 */ /* 0x000fe200090e06ff */
[----:B------:R-:W-:Y:S01]  /*05b0*/  LOP3.LUT R39, R5, UR31, R24, 0x96, !PT ;  /* 0x0000001f05277c12 */ /* 0x000fe2000f8e9618 */
[----:B------:R-:W-:Y:S06]  /*05c0*/  @P1 EXIT ;  /* 0x000000000000194d */ /* 0x000fec0003800000 */
[----:B-----5:R-:W-:Y:S02]  /*05d0*/  @!P0 CS2R R8, SRZ ;  /* 0x0000000000088805 */ /* 0x020fe4000001ff00 */
[----:B------:R-:W-:Y:S02]  /*05e0*/  @!P0 CS2R R10, SRZ ;  /* 0x00000000000a8805 */ /* 0x000fe4000001ff00 */
[----:B------:R-:W-:Y:S02]  /*05f0*/  @!P0 CS2R R14, SRZ ;  /* 0x00000000000e8805 */ /* 0x000fe4000001ff00 */
[----:B------:R-:W-:Y:S02]  /*0600*/  @!P0 CS2R R16, SRZ ;  /* 0x0000000000108805 */ /* 0x000fe4000001ff00 */
[----:B------:R-:W-:Y:S02]  /*0610*/  @!P0 CS2R R12, SRZ ;  /* 0x00000000000c8805 */ /* 0x000fe4000001ff00 */
[----:B------:R-:W-:-:S02]  /*0620*/  @!P0 CS2R R18, SRZ ;  /* 0x0000000000128805 */ /* 0x000fc4000001ff00 */
[C---:B------:R-:W-:Y:S01]  /*0630*/  PRMT R22, R8.reuse, 0x7632, R22 ;  /* 0x0000763208167816 */ /* 0x040fe20000000016 */
[----:B------:R-:W-:Y:S01]  /*0640*/  UIADD3 UR32, UR6, -0x700cb87f, URZ ;  /* 0x8ff3478106207890 */ /* 0x000fe2000fffe03f */
[----:B------:R-:W-:Y:S01]  /*0650*/  SHF.L.U32 R5, R8, 0x10, RZ ;  /* 0x0000001008057819 */ /* 0x000fe200000006ff */
[----:B------:R-:W-:Y:S01]  /*0660*/  IMAD.HI.U32 R2, R39, -0x326172a9, RZ ;  /* 0xcd9e8d5727027827 */ /* 0x000fe200078e00ff */
[C---:B------:R-:W-:Y:S01]  /*0670*/  PRMT R57, R11.reuse, 0x7632, R57 ;  /* 0x000076320b397816 */ /* 0x040fe20000000039 */
[----:B------:R-:W-:Y:S01]  /*0680*/  UIADD3 UR33, UR7, -0x695add53, URZ ;  /* 0x96a522ad07217890 */ /* 0x000fe2000fffe03f */
[----:B------:R-:W-:Y:S01]  /*0690*/  SHF.L.U32 R8, R11, 0x10, RZ ;  /* 0x000000100b087819 */ /* 0x000fe200000006ff */
[----:B------:R-:W-:Y:S01]  /*06a0*/  IMAD R73, R73, -0x2daee0ad, RZ ;  /* 0xd2511f5349497824 */ /* 0x000fe200078e02ff */
[----:B------:R-:W-:Y:S01]  /*06b0*/  PRMT R60, R14, 0x7632, R60 ;  /* 0x000076320e3c7816 */ /* 0x000fe2000000003c */
[----:B------:R-:W-:Y:S01]  /*06c0*/  IMAD.WIDE.U32 R76, R76, -0x2daee0ad, RZ ;  /* 0xd2511f534c4c7825 */ /* 0x000fe200078e00ff */
[----:B------:R-:W-:Y:S01]  /*06d0*/  SHF.L.U32 R11, R14, 0x10, RZ ;  /* 0x000000100e0b7819 */ /* 0x000fe200000006ff */
[----:B------:R-:W-:Y:S01]  /*06e0*/  HFMA2.MMA R52, -RZ, RZ, 0, 5.9604644775390625e-08 ;  /* 0x00000001ff347435 */ /* 0x000fe200000001ff */
[C---:B------:R-:W-:Y:S01]  /*06f0*/  PRMT R63, R17.reuse, 0x7632, R63 ;  /* 0x00007632113f7816 */ /* 0x040fe2000000003f */
[----:B------:R-:W5:Y:S01]  /*0700*/  LDG.E.128 R32, desc[UR4][R20.64] ;  /* 0x0000000414207981 */ /* 0x000f62000c1e1d00 */
[----:B------:R-:W-:Y:S01]  /*0710*/  SHF.L.U32 R14, R17, 0x10, RZ ;  /* 0x00000010110e7819 */ /* 0x000fe200000006ff */
[----:B------:R-:W-:Y:S01]  /*0720*/  IMAD R17, R38, -0x326172a9, RZ ;  /* 0xcd9e8d5726117824 */ /* 0x000fe200078e02ff */
[C---:B------:R-:W-:Y:S01]  /*0730*/  PRMT R56, R10.reuse, 0x7632, R56 ;  /* 0x000076320a387816 */ /* 0x040fe20000000038 */
[----:B------:R-:W-:Y:S01]  /*0740*/  IMAD.U32 R6, R9, 0x10000, RZ ;  /* 0x0001000009067824 */ /* 0x000fe200078e00ff */
[----:B------:R-:W-:Y:S01]  /*0750*/  PRMT R59, R13, 0x7632, R59 ;  /* 0x000076320d3b7816 */ /* 0x000fe2000000003b */
[----:B------:R-:W-:Y:S01]  /*0760*/  IMAD.U32 R7, R10, 0x10000, RZ ;  /* 0x000100000a077824 */ /* 0x000fe200078e00ff */
[----:B------:R-:W-:Y:S01]  /*0770*/  PRMT R62, R16, 0x7632, R62 ;  /* 0x00007632103e7816 */ /* 0x000fe2000000003e */
[----:B------:R-:W5:Y:S01]  /*0780*/  LDG.E.128 R28, desc[UR4][R20.64+0x1000] ;  /* 0x00100004141c7981 */ /* 0x000f62000c1e1d00 */
[----:B------:R-:W-:Y:S01]  /*0790*/  PRMT R65, R19, 0x7632, R65 ;  /* 0x0000763213417816 */ /* 0x000fe20000000041 */
[----:B------:R-:W-:Y:S01]  /*07a0*/  IMAD.U32 R10, R13, 0x10000, RZ ;  /* 0x000100000d0a7824 */ /* 0x000fe200078e00ff */
[----:B------:R-:W-:Y:S01]  /*07b0*/  PRMT R23, R9, 0x7632, R23 ;  /* 0x0000763209177816 */ /* 0x000fe20000000017 */
[C---:B------:R-:W-:Y:S01]  /*07c0*/  IMAD.U32 R9, R12.reuse, 0x10000, RZ ;  /* 0x000100000c097824 */ /* 0x040fe200078e00ff */
[----:B------:R-:W-:Y:S01]  /*07d0*/  PRMT R58, R12, 0x7632, R58 ;  /* 0x000076320c3a7816 */ /* 0x000fe2000000003a */
[----:B------:R0:W5:Y:S01]  /*07e0*/  LDG.E.128 R24, desc[UR4][R20.64+0x2000] ;  /* 0x0020000414187981 */ /* 0x000162000c1e1d00 */
[C---:B------:R-:W-:Y:S01]  /*07f0*/  PRMT R61, R15.reuse, 0x7632, R61 ;  /* 0x000076320f3d7816 */ /* 0x040fe2000000003d */
[----:B------:R-:W-:Y:S01]  /*0800*/  IMAD.U32 R12, R15, 0x10000, RZ ;  /* 0x000100000f0c7824 */ /* 0x000fe200078e00ff */
[----:B------:R-:W-:Y:S01]  /*0810*/  PRMT R64, R18, 0x7632, R64 ;  /* 0x0000763212407816 */ /* 0x000fe20000000040 */
[----:B------:R-:W-:Y:S01]  /*0820*/  IMAD.U32 R13, R16, 0x10000, RZ ;  /* 0x00010000100d7824 */ /* 0x000fe200078e00ff */
[----:B------:R-:W-:Y:S01]  /*0830*/  LOP3.LUT R2, R2, UR32, R17, 0x96, !PT ;  /* 0x0000002002027c12 */ /* 0x000fe2000f8e9611 */
[----:B------:R-:W-:Y:S01]  /*0840*/  IMAD.U32 R15, R18, 0x10000, RZ ;  /* 0x00010000120f7824 */ /* 0x000fe200078e00ff */
[----:B------:R-:W-:Y:S01]  /*0850*/  MOV R17, R0 ;  /* 0x0000000000117202 */ /* 0x000fe20000000f00 */
[----:B------:R-:W-:Y:S01]  /*0860*/  IMAD.U32 R16, R19, 0x10000, RZ ;  /* 0x0001000013107824 */ /* 0x000fe200078e00ff */
[----:B------:R-:W-:Y:S01]  /*0870*/  LOP3.LUT R73, R77, UR33, R73, 0x96, !PT ;  /* 0x000000214d497c12 */ /* 0x000fe2000f8e9649 */
[----:B------:R-:W-:Y:S01]  /*0880*/  IMAD.MOV.U32 R18, RZ, RZ, R36 ;  /* 0x000000ffff127224 */ /* 0x000fe200078e0024 */
[----:B------:R-:W-:Y:S01]  /*0890*/  LOP3.LUT R82, R82, 0x3, RZ, 0xc0, !PT ;  /* 0x0000000352527812 */ /* 0x000fe200078ec0ff */
[----:B------:R-:W-:Y:S01]  /*08a0*/  IMAD.MOV.U32 R19, RZ, RZ, R37 ;  /* 0x000000ffff137224 */ /* 0x000fe200078e0025 */
[----:B------:R-:W-:Y:S01]  /*08b0*/  ULDC.U8 UR8, c[0x0][0x2a0] ;  /* 0x0000a80000087ab9 */ /* 0x000fe20000000000 */
[----:B------:R-:W-:Y:S01]  /*08c0*/  IMAD R0, R39, -0x326172a9, RZ ;  /* 0xcd9e8d5727007824 */ /* 0x000fe200078e02ff */
[----:B0-----:R-:W-:Y:S01]  /*08d0*/  LOP3.LUT R21, R3, 0xff, RZ, 0xc0, !PT ;  /* 0x000000ff03157812 */ /* 0x001fe200078ec0ff */
        /* <DEDUP_REMOVED lines=9> */
[----:B------:R-:W-:Y:S01]  /*0970*/  ISETP.NE.AND P2, PT, RZ, UR8, PT ;  /* 0x00000008ff007c0c */ /* 0x000fe2000bf45270 */
[----:B------:R-:W-:Y:S01]  /*0980*/  IMAD.U32 R60, R60, 0x10000, RZ ;  /* 0x000100003c3c7824 */ /* 0x000fe200078e00ff */
[----:B------:R-:W-:Y:S01]  /*0990*/  ULDC UR10, c[0x0][0x294] ;  /* 0x0000a500000a7ab9 */ /* 0x000fe20000000800 */
[----:B------:R-:W-:Y:S01]  /*09a0*/  IMAD.U32 R62, R62, 0x10000, RZ ;  /* 0x000100003e3e7824 */ /* 0x000fe200078e00ff */
[----:B------:R-:W-:Y:S01]  /*09b0*/  ULDC UR11, c[0x0][0x290] ;  /* 0x0000a400000b7ab9 */ /* 0x000fe20000000800 */
[----:B------:R-:W-:Y:S01]  /*09c0*/  IMAD.U32 R63, R63, 0x10000, RZ ;  /* 0x000100003f3f7824 */ /* 0x000fe200078e00ff */
[----:B------:R-:W-:Y:S01]  /*09d0*/  ULDC.64 UR12, c[0x0][0x298] ;  /* 0x0000a600000c7ab9 */ /* 0x000fe20000000a00 */
[----:B------:R-:W-:Y:S01]  /*09e0*/  IMAD.U32 R65, R65, 0x10000, RZ ;  /* 0x0001000041417824 */ /* 0x000fe200078e00ff */
[----:B------:R-:W-:Y:S01]  /*09f0*/  ULDC.64 UR8, c[0x0][0x230] ;  /* 0x00008c0000087ab9 */ /* 0x000fe20000000a00 */
[----:B------:R-:W-:-:S05]  /*0a00*/  ULDC.64 UR14, c[0x0][0x210] ;  /* 0x00008400000e7ab9 */ /* 0x000fca0000000a00 */
.L_x_1527:
[----:B------:R-:W0:Y:S01]  /*0a10*/  LDC.64 R48, c[0x0][0x280] ;  /* 0x0000a000ff307b82 */ /* 0x000e220000000a00 */
        /* <DEDUP_REMOVED lines=18> */
[----:B------:R-:W-:Y:S01]  /*0b40*/  @P1 VIADD R54, R55, 0xffffffff ;  /* 0xffffffff37361836 */ /* 0x000fe20000000000 */
[----:B------:R-:W-:-:S03]  /*0b50*/  @P1 LOP3.LUT R21, R3, 0xff, RZ, 0xc0, !PT ;  /* 0x000000ff03151812 */ /* 0x000fc600078ec0ff */
        /* <DEDUP_REMOVED lines=10> */
[----:B------:R-:W-:Y:S02]  /*0c00*/  IMAD.MOV.U32 R85, RZ, RZ, RZ ;  /* 0x000000ffff557224 */ /* 0x000fe400078e00ff */
[----:B------:R-:W-:Y:S01]  /*0c10*/  IMAD.MOV.U32 R44, RZ, RZ, R82 ;  /* 0x000000ffff2c7224 */ /* 0x000fe200078e0052 */
[----:B------:R-:W-:Y:S06]  /*0c20*/  @!P0 BRA `(.L_x_1280) ;  /* 0x0000000400648947 */ /* 0x000fec0003800000 */
[----:B------:R-:W-:Y:S01]  /*0c30*/  MOV R44, R82 ;  /* 0x00000052002c7202 */ /* 0x000fe20000000f00 */
[----:B-----5:R-:W-:Y:S01]  /*0c40*/  IMAD.U32 R85, R36, 0x10000, RZ ;  /* 0x0001000024557824 */ /* 0x020fe200078e00ff */
[----:B------:R-:W-:Y:S06]  /*0c50*/  BRA `(.L_x_1280) ;  /* 0x0000000400587947 */ /* 0x000fec0003800000 */
.L_x_1279:
        /* <DEDUP_REMOVED lines=12> */
.L_x_1282:
[----:B------:R-:W-:-:S07]  /*0d20*/  MOV R49, R0 ;  /* 0x0000000000317202 */ /* 0x000fce0000000f00 */
.L_x_1283:
[----:B------:R-:W-:Y:S05]  /*0d30*/  BSYNC B1 ;  /* 0x0000000000017941 */ /* 0x000fea0003800000 */
.L_x_1281:
        /* <DEDUP_REMOVED lines=16> */
.L_x_1287:
[----:B------:R-:W-:Y:S05]  /*0e40*/  BSYNC B2 ;  /* 0x0000000000027941 */ /* 0x000fea0003800000 */
.L_x_1286:
        /* <DEDUP_REMOVED lines=42> */
[----:B------:R-:W-:-:S11]  /*10f0*/  HFMA2.MMA R44, -RZ, RZ, 0, 0 ;  /* 0x00000000ff2c7435 */ /* 0x000fd600000001ff */
.L_x_1285:
[----:B------:R-:W-:Y:S05]  /*1100*/  BSYNC B1 ;  /* 0x0000000000017941 */ /* 0x000fea0003800000 */
.L_x_1284:
[----:B------:R-:W-:Y:S01]  /*1110*/  I2FP.F32.U32 R45, R49 ;  /* 0x00000031002d7245 */ /* 0x000fe20000201000 */
[----:B------:R-:W-:Y:S02]  /*1120*/  IMAD.MOV.U32 R54, RZ, RZ, 0x2f800000 ;  /* 0x2f800000ff367424 */ /* 0x000fe400078e00ff */
[----:B-----5:R-:W-:Y:S02]  /*1130*/  IMAD.U32 R46, R40, 0x10000, RZ ;  /* 0x00010000282e7824 */ /* 0x020fe400078e00ff */
[----:B------:R-:W-:Y:S01]  /*1140*/  FFMA.FTZ R45, R45, R54, 1.1641532182693481445e-10 ;  /* 0x2f0000002d2d7423 */ /* 0x000fe20000010036 */
[----:B------:R-:W-:Y:S01]  /*1150*/  @P0 SHF.L.U32 R54, R36, 0x10, RZ ;  /* 0x0000001024360819 */ /* 0x000fe200000006ff */
[----:B------:R-:W-:-:S03]  /*1160*/  FMUL.FTZ R46, R46, UR13 ;  /* 0x0000000d2e2e7c20 */ /* 0x000fc60008410000 */
[----:B------:R-:W-:Y:S01]  /*1170*/  FSETP.GTU.FTZ.AND P4, PT, R45, UR10, PT ;  /* 0x0000000a2d007c0b */ /* 0x000fe2000bf9c000 */
[----:B------:R-:W-:-:S03]  /*1180*/  FMUL.FTZ R46, R46, UR12 ;  /* 0x0000000c2e2e7c20 */ /* 0x000fc60008410000 */
[----:B------:R-:W-:Y:S02]  /*1190*/  SEL R66, RZ, 0x1, P4 ;  /* 0x00000001ff427807 */ /* 0x000fe40002000000 */
[----:B------:R-:W-:-:S05]  /*11a0*/  FSEL R85, R46, RZ, !P4 ;  /* 0x000000ff2e557208 */ /* 0x000fca0006000000 */
[----:B------:R-:W-:-:S07]  /*11b0*/  @P0 FADD.FTZ R85, R85, R54 ;  /* 0x0000003655550221 */ /* 0x000fce0000010000 */
.L_x_1280:
[----:B------:R-:W-:Y:S05]  /*11c0*/  BSYNC B0 ;  /* 0x0000000000007941 */ /* 0x000fea0003800000 */
.L_x_1278:
        /* <DEDUP_REMOVED lines=9> */
.L_x_1289:
        /* <DEDUP_REMOVED lines=12> */
.L_x_1292:
[----:B------:R-:W-:-:S07]  /*1320*/  MOV R49, R0 ;  /* 0x0000000000317202 */ /* 0x000fce0000000f00 */
.L_x_1293:
[----:B------:R-:W-:Y:S05]  /*1330*/  BSYNC B1 ;  /* 0x0000000000017941 */ /* 0x000fea0003800000 */
.L_x_1291:
        /* <DEDUP_REMOVED lines=16> */
.L_x_1297:
[----:B------:R-:W-:Y:S05]  /*1440*/  BSYNC B2 ;  /* 0x0000000000027941 */ /* 0x000fea0003800000 */
.L_x_1296:
        /* <DEDUP_REMOVED lines=40> */
[----:B------:R-:W-:-:S03]  /*16d0*/  LOP3.LUT R2, R47, UR32, R54, 0x96, !PT ;  /* 0x000000202f027c12 */ /* 0x000fc6000f8e9636 */
[----:B------:R-:W-:Y:S01]  /*16e0*/  IMAD.MOV.U32 R0, RZ, RZ, R46 ;  /* 0x000000ffff007224 */ /* 0x000fe200078e002e */
[----:B------:R-:W-:-:S07]  /*16f0*/  LOP3.LUT R73, R77, UR33, R44, 0x96, !PT ;  /* 0x000000214d497c12 */ /* 0x000fce000f8e962c */
.L_x_1295:
[----:B------:R-:W-:Y:S05]  /*1700*/  BSYNC B1 ;  /* 0x0000000000017941 */ /* 0x000fea0003800000 */
.L_x_1294:
        /* <DEDUP_REMOVED lines=13> */
.L_x_1290:
[----:B------:R-:W-:Y:S05]  /*17e0*/  BSYNC B0 ;  /* 0x0000000000007941 */ /* 0x000fea0003800000 */
.L_x_1288:
        /* <DEDUP_REMOVED lines=8> */
.L_x_1299:
        /* <DEDUP_REMOVED lines=12> */
.L_x_1302:
[----:B------:R-:W-:-:S07]  /*1930*/  MOV R49, R0 ;  /* 0x0000000000317202 */ /* 0x000fce0000000f00 */
.L_x_1303:
[----:B------:R-:W-:Y:S05]  /*1940*/  BSYNC B1 ;  /* 0x0000000000017941 */ /* 0x000fea0003800000 */
.L_x_1301:
        /* <DEDUP_REMOVED lines=16> */
.L_x_1307:
[----:B------:R-:W-:Y:S05]  /*1a50*/  BSYNC B2 ;  /* 0x0000000000027941 */ /* 0x000fea0003800000 */
.L_x_1306:
        /* <DEDUP_REMOVED lines=43> */
.L_x_1305:
[----:B------:R-:W-:Y:S05]  /*1d10*/  BSYNC B1 ;  /* 0x0000000000017941 */ /* 0x000fea0003800000 */
.L_x_1304:
        /* <DEDUP_REMOVED lines=11> */
.L_x_1300:
[----:B------:R-:W-:Y:S05]  /*1dd0*/  BSYNC B0 ;  /* 0x0000000000007941 */ /* 0x000fea0003800000 */
.L_x_1298:
        /* <DEDUP_REMOVED lines=9> */
.L_x_1309:
        /* <DEDUP_REMOVED lines=12> */
.L_x_1312:
[----:B------:R-:W-:-:S07]  /*1f30*/  MOV R49, R0 ;  /* 0x0000000000317202 */ /* 0x000fce0000000f00 */
.L_x_1313:
[----:B------:R-:W-:Y:S05]  /*1f40*/  BSYNC B1 ;  /* 0x0000000000017941 */ /* 0x000fea0003800000 */
.L_x_1311:
        /* <DEDUP_REMOVED lines=16> */
.L_x_1317:
[----:B------:R-:W-:Y:S05]  /*2050*/  BSYNC B2 ;  /* 0x0000000000027941 */ /* 0x000fea0003800000 */
.L_x_1316:
        /* <DEDUP_REMOVED lines=40> */
[----:B------:R-:W-:Y:S02]  /*22e0*/  LOP3.LUT R2, R79, UR32, R54, 0x96, !PT ;  /* 0x000000204f027c12 */ /* 0x000fe4000f8e9636 */
[----:B------:R-:W-:Y:S01]  /*22f0*/  MOV R0, R78 ;  /* 0x0000004e00007202 */ /* 0x000fe20000000f00 */
[----:B------:R-:W-:Y:S01]  /*2300*/  IMAD.MOV.U32 R76, RZ, RZ, R46 ;  /* 0x000000ffff4c7224 */ /* 0x000fe200078e002e */
[----:B------:R-:W-:-:S07]  /*2310*/  LOP3.LUT R73, R47, UR33, R44, 0x96, !PT ;  /* 0x000000212f497c12 */ /* 0x000fce000f8e962c */
.L_x_1315:
[----:B------:R-:W-:Y:S05]  /*2320*/  BSYNC B1 ;  /* 0x0000000000017941 */ /* 0x000fea0003800000 */
.L_x_1314:
        /* <DEDUP_REMOVED lines=13> */
.L_x_1310:
[----:B------:R-:W-:Y:S05]  /*2400*/  BSYNC B0 ;  /* 0x0000000000007941 */ /* 0x000fea0003800000 */
.L_x_1308:
        /* <DEDUP_REMOVED lines=8> */
.L_x_1319:
        /* <DEDUP_REMOVED lines=12> */
.L_x_1322:
[----:B------:R-:W-:-:S07]  /*2550*/  MOV R49, R0 ;  /* 0x0000000000317202 */ /* 0x000fce0000000f00 */
.L_x_1323:
[----:B------:R-:W-:Y:S05]  /*2560*/  BSYNC B1 ;  /* 0x0000000000017941 */ /* 0x000fea0003800000 */
.L_x_1321:
        /* <DEDUP_REMOVED lines=16> */
.L_x_1327:
[----:B------:R-:W-:Y:S05]  /*2670*/  BSYNC B2 ;  /* 0x0000000000027941 */ /* 0x000fea0003800000 */
.L_x_1326:
        /* <DEDUP_REMOVED lines=44> */
.L_x_1325:
[----:B------:R-:W-:Y:S05]  /*2940*/  BSYNC B1 ;  /* 0x0000000000017941 */ /* 0x000fea0003800000 */
.L_x_1324:
        /* <DEDUP_REMOVED lines=11> */
.L_x_1320:
[----:B------:R-:W-:Y:S05]  /*2a00*/  BSYNC B0 ;  /* 0x0000000000007941 */ /* 0x000fea0003800000 */
.L_x_1318:
        /* <DEDUP_REMOVED lines=9> */
.L_x_1329:
        /* <DEDUP_REMOVED lines=12> */
.L_x_1332:
[----:B------:R-:W-:-:S07]  /*2b60*/  MOV R49, R0 ;  /* 0x0000000000317202 */ /* 0x000fce0000000f00 */
.L_x_1333:
[----:B------:R-:W-:Y:S05]  /*2b70*/  BSYNC B1 ;  /* 0x0000000000017941 */ /* 0x000fea0003800000 */
.L_x_1331:
        /* <DEDUP_REMOVED lines=16> */
.L_x_1337:
[----:B------:R-:W-:Y:S05]  /*2c80*/  BSYNC B2 ;  /* 0x0000000000027941 */ /* 0x000fea0003800000 */
.L_x_1336:
        /* <DEDUP_REMOVED lines=44> */
.L_x_1335:
[----:B------:R-:W-:Y:S05]  /*2f50*/  BSYNC B1 ;  /* 0x0000000000017941 */ /* 0x000fea0003800000 */
.L_x_1334:
        /* <DEDUP_REMOVED lines=13> */
.L_x_1330:
[----:B------:R-:W-:Y:S05]  /*3030*/  BSYNC B0 ;  /* 0x0000000000007941 */ /* 0x000fea0003800000 */
.L_x_1328:
        /* <DEDUP_REMOVED lines=8> */
.L_x_1339:
        /* <DEDUP_REMOVED lines=12> */
.L_x_1342:
[----:B------:R-:W-:-:S07]  /*3180*/  MOV R49, R0 ;  /* 0x0000000000317202 */ /* 0x000fce0000000f00 */
.L_x_1343:
[----:B------:R-:W-:Y:S05]  /*3190*/  BSYNC B1 ;  /* 0x0000000000017941 */ /* 0x000fea0003800000 */
.L_x_1341:
        /* <DEDUP_REMOVED lines=16> */
.L_x_1347:
[----:B------:R-:W-:Y:S05]  /*32a0*/  BSYNC B2 ;  /* 0x0000000000027941 */ /* 0x000fea0003800000 */
.L_x_1346:
        /* <DEDUP_REMOVED lines=44> */
.L_x_1345:
[----:B------:R-:W-:Y:S05]  /*3570*/  BSYNC B1 ;  /* 0x0000000000017941 */ /* 0x000fea0003800000 */
.L_x_1344:
        /* <DEDUP_REMOVED lines=11> */
.L_x_1340:
[----:B------:R-:W-:Y:S05]  /*3630*/  BSYNC B0 ;  /* 0x0000000000007941 */ /* 0x000fea0003800000 */
.L_x_1338:
        /* <DEDUP_REMOVED lines=9> */
.L_x_1349:
        /* <DEDUP_REMOVED lines=12> */
.L_x_1352:
[----:B------:R-:W-:-:S07]  /*3790*/  MOV R49, R0 ;  /* 0x0000000000317202 */ /* 0x000fce0000000f00 */
.L_x_1353:
[----:B------:R-:W-:Y:S05]  /*37a0*/  BSYNC B1 ;  /* 0x0000000000017941 */ /* 0x000fea0003800000 */
.L_x_1351:
        /* <DEDUP_REMOVED lines=16> */
.L_x_1357:
[----:B------:R-:W-:Y:S05]  /*38b0*/  BSYNC B2 ;  /* 0x0000000000027941 */ /* 0x000fea0003800000 */
.L_x_1356:
        /* <DEDUP_REMOVED lines=44> */
.L_x_1355:
[----:B------:R-:W-:Y:S05]  /*3b80*/  BSYNC B1 ;  /* 0x0000000000017941 */ /* 0x000fea0003800000 */
.L_x_1354:
        /* <DEDUP_REMOVED lines=13> */
.L_x_1350:
[----:B------:R-:W-:Y:S05]  /*3c60*/  BSYNC B0 ;  /* 0x0000000000007941 */ /* 0x000fea0003800000 */
.L_x_1348:
[----:B------:R-:W0:Y:S01]  /*3c70*/  LDC.64 R78, c[0x0][0x238] ;  /* 0x00008e00ff4e7b82 */ /* 0x000e220000000a00 */
[----:B------:R-:W-:Y:S01]  /*3c80*/  F2FP.BF16.F32.PACK_AB R47, R49, R51 ;  /* 0x00000033312f723e */ /* 0x000fe200000010ff */
[----:B------:R-:W-:Y:S01]  /*3c90*/  VIADD R107, R123, 0x100 ;  /* 0x000001007b6b7836 */ /* 0x000fe20000000000 */
[----:B------:R-:W-:Y:S01]  /*3ca0*/  F2FP.BF16.F32.PACK_AB R46, R53, R55 ;  /* 0x00000037352e723e */ /* 0x000fe200000010ff */
[----:B------:R-:W-:Y:S01]  /*3cb0*/  BSSY B0, `(.L_x_1358) ;  /* 0x000001f000007945 */ /* 0x000fe20003800000 */
[----:B------:R-:W-:Y:S02]  /*3cc0*/  F2FP.BF16.F32.PACK_AB R45, R75, R77 ;  /* 0x0000004d4b2d723e */ /* 0x000fe400000010ff */
[----:B------:R-:W-:Y:S01]  /*3cd0*/  F2FP.BF16.F32.PACK_AB R44, R83, R85 ;  /* 0x00000055532c723e */ /* 0x000fe200000010ff */
[----:B------:R-:W1:Y:S01]  /*3ce0*/  @P1 LDC.64 R88, c[0x0][0x220] ;  /* 0x00008800ff581b82 */ /* 0x000e620000000a00 */
[----:B------:R-:W-:-:S07]  /*3cf0*/  IADD3 R111, R121, 0x100, RZ ;  /* 0x00000100796f7810 */ /* 0x000fce0007ffe0ff */
[----:B------:R-:W2:Y:S01]  /*3d00*/  @P0 LDC.64 R80, c[0x0][0x230] ;  /* 0x00008c00ff500b82 */ /* 0x000ea20000000a00 */
[----:B0-----:R-:W-:-:S05]  /*3d10*/  IMAD.WIDE.U32 R90, R123, 0x10, R78 ;  /* 0x000000107b5a7825 */ /* 0x001fca00078e004e */
[----:B------:R0:W-:Y:S01]  /*3d20*/  STG.E.128 desc[UR4][R90.64], R44 ;  /* 0x0000002c5a007986 */ /* 0x0001e2000c101d04 */
[----:B-1----:R-:W-:-:S04]  /*3d30*/  @P1 IMAD.WIDE.U32 R88, R111, 0x10, R88 ;  /* 0x000000106f581825 */ /* 0x002fc800078e0058 */
[----:B--2---:R-:W-:Y:S01]  /*3d40*/  @P0 IMAD.WIDE.U32 R80, R107, 0x10, R80 ;  /* 0x000000106b500825 */ /* 0x004fe200078e0050 */
[----:B------:R-:W-:Y:S06]  /*3d50*/  @!P1 BRA `(.L_x_1359) ;  /* 0x0000000000509947 */ /* 0x000fec0003800000 */
[----:B0-----:R-:W-:Y:S01]  /*3d60*/  SHF.L.U32 R47, R72, 0x10, RZ ;  /* 0x00000010482f7819 */ /* 0x001fe200000006ff */
[----:B------:R-:W0:Y:S01]  /*3d70*/  LDC.64 R44, c[0x0][0x240] ;  /* 0x00009000ff2c7b82 */ /* 0x000e220000000a00 */
[----:B------:R-:W-:Y:S02]  /*3d80*/  LOP3.LUT R46, R74, 0xffff, RZ, 0xc0, !PT ;  /* 0x0000ffff4a2e7812 */ /* 0x000fe400078ec0ff */
[----:B------:R-:W-:Y:S02]  /*3d90*/  LOP3.LUT R91, R47, 0xff0000, RZ, 0xc0, !PT ;  /* 0x00ff00002f5b7812 */ /* 0x000fe400078ec0ff */
[----:B------:R-:W-:Y:S02]  /*3da0*/  PRMT R47, R71, 0x7104, RZ ;  /* 0x00007104472f7816 */ /* 0x000fe400000000ff */
[----:B------:R-:W-:Y:S02]  /*3db0*/  PRMT R82, R91, 0x4210, R46 ;  /* 0x000042105b527816 */ /* 0x000fe4000000002e */
[----:B------:R-:W-:-:S02]  /*3dc0*/  LOP3.LUT R92, R69, 0xff, RZ, 0xc0, !PT ;  /* 0x000000ff455c7812 */ /* 0x000fc400078ec0ff */
[----:B------:R-:W-:Y:S02]  /*3dd0*/  LOP3.LUT R90, R68, 0xff, RZ, 0xc0, !PT ;  /* 0x000000ff445a7812 */ /* 0x000fe400078ec0ff */
[----:B------:R-:W-:Y:S01]  /*3de0*/  LOP3.LUT R46, R67, 0xff, RZ, 0xc0, !PT ;  /* 0x000000ff432e7812 */ /* 0x000fe200078ec0ff */
[----:B------:R-:W-:Y:S01]  /*3df0*/  IMAD.WIDE.U32 R92, R92, 0x1000000, RZ ;  /* 0x010000005c5c7825 */ /* 0x000fe200078e00ff */
[----:B------:R-:W-:-:S03]  /*3e00*/  LOP3.LUT R97, R82, 0xff00, R47, 0xf8, !PT ;  /* 0x0000ff0052617812 */ /* 0x000fc600078ef82f */
[----:B------:R-:W-:Y:S01]  /*3e10*/  IMAD.WIDE.U32 R90, R90, 0x10000, RZ ;  /* 0x000100005a5a7825 */ /* 0x000fe200078e00ff */
[----:B------:R-:W-:-:S03]  /*3e20*/  LOP3.LUT R97, R97, 0xff, R70, 0xf8, !PT ;  /* 0x000000ff61617812 */ /* 0x000fc600078ef846 */
[----:B------:R-:W-:Y:S01]  /*3e30*/  IMAD.WIDE.U32 R46, R46, 0x100, RZ ;  /* 0x000001002e2e7825 */ /* 0x000fe200078e00ff */
[----:B------:R-:W-:-:S03]  /*3e40*/  LOP3.LUT R91, R91, R97, R93, 0xfe, !PT ;  /* 0x000000615b5b7212 */ /* 0x000fc600078efe5d */
[----:B0-----:R-:W-:Y:S01]  /*3e50*/  IMAD.WIDE.U32 R44, R121, 0x8, R44 ;  /* 0x00000008792c7825 */ /* 0x001fe200078e002c */
[----:B------:R-:W-:Y:S02]  /*3e60*/  LOP3.LUT R95, R46, R92, R90, 0xfe, !PT ;  /* 0x0000005c2e5f7212 */ /* 0x000fe400078efe5a */
[----:B------:R-:W-:Y:S02]  /*3e70*/  LOP3.LUT R47, R91, R47, RZ, 0xfc, !PT ;  /* 0x0000002f5b2f7212 */ /* 0x000fe400078efcff */
[----:B------:R-:W-:-:S05]  /*3e80*/  LOP3.LUT R46, R95, 0xff, R66, 0xf8, !PT ;  /* 0x000000ff5f2e7812 */ /* 0x000fca00078ef842 */
[----:B------:R1:W-:Y:S02]  /*3e90*/  STG.E.64 desc[UR4][R44.64], R46 ;  /* 0x0000002e2c007986 */ /* 0x0003e4000c101b04 */
.L_x_1359:
[----:B------:R-:W-:Y:S05]  /*3ea0*/  BSYNC B0 ;  /* 0x0000000000007941 */ /* 0x000fea0003800000 */
.L_x_1358:
[----:B-----5:R2:W5:Y:S04]  /*3eb0*/  @P1 LDG.E.128 R40, desc[UR4][R88.64] ;  /* 0x0000000458281981 */ /* 0x020568000c1e1d00 */
[----:B------:R2:W5:Y:S01]  /*3ec0*/  @P0 LDG.E.128 R36, desc[UR4][R80.64] ;  /* 0x0000000450240981 */ /* 0x000562000c1e1d00 */
[----:B------:R-:W-:Y:S04]  /*3ed0*/  BSSY B0, `(.L_x_1360) ;  /* 0x000005f000007945 */ /* 0x000fe80003800000 */
[----:B------:R-:W-:Y:S05]  /*3ee0*/  @P3 BRA `(.L_x_1361) ;  /* 0x0000000000183947 */ /* 0x000fea0003800000 */
[----:B------:R-:W-:Y:S01]  /*3ef0*/  IMAD.MOV.U32 R103, RZ, RZ, RZ ;  /* 0x000000ffff677224 */ /* 0x000fe200078e00ff */
[----:B01----:R-:W-:Y:S01]  /*3f00*/  MOV R44, R54 ;  /* 0x00000036002c7202 */ /* 0x003fe20000000f00 */
[----:B------:R-:W-:Y:S06]  /*3f10*/  @!P0 BRA `(.L_x_1362) ;  /* 0x0000000400688947 */ /* 0x000fec0003800000 */
[----:B------:R-:W-:Y:S01]  /*3f20*/  IMAD.MOV.U32 R44, RZ, RZ, R54 ;  /* 0x000000ffff2c7224 */ /* 0x000fe200078e0036 */
[----:B-----5:R-:W-:Y:S01]  /*3f30*/  SHF.L.U32 R103, R36, 0x10, RZ ;  /* 0x0000001024677819 */ /* 0x020fe200000006ff */
[----:B------:R-:W-:Y:S06]  /*3f40*/  BRA `(.L_x_1362) ;  /* 0x00000004005c7947 */ /* 0x000fec0003800000 */
.L_x_1361:
[C---:B------:R-:W-:Y:S01]  /*3f50*/  ISETP.NE.AND P4, PT, R54.reuse, 0x1, PT ;  /* 0x000000013600780c */ /* 0x040fe20003f85270 */
[----:B------:R-:W-:Y:S01]  /*3f60*/  BSSY B1, `(.L_x_1363) ;  /* 0x000000c000017945 */ /* 0x000fe20003800000 */
[----:B01----:R-:W-:-:S11]  /*3f70*/  VIADD R44, R54, 0x1 ;  /* 0x00000001362c7836 */ /* 0x003fd60000000000 */
        /* <DEDUP_REMOVED lines=9> */
.L_x_1364:
[----:B------:R-:W-:-:S07]  /*4010*/  IMAD.MOV.U32 R66, RZ, RZ, R0 ;  /* 0x000000ffff427224 */ /* 0x000fce00078e0000 */
.L_x_1365:
[----:B------:R-:W-:Y:S05]  /*4020*/  BSYNC B1 ;  /* 0x0000000000017941 */ /* 0x000fea0003800000 */
.L_x_1363:
        /* <DEDUP_REMOVED lines=16> */
.L_x_1369:
[----:B------:R-:W-:Y:S05]  /*4130*/  BSYNC B2 ;  /* 0x0000000000027941 */ /* 0x000fea0003800000 */
.L_x_1368:
[----:B------:R-:W-:Y:S01]  /*4140*/  IMAD.HI.U32 R0, R17, -0x326172a9, RZ ;  /* 0xcd9e8d5711007827 */ /* 0x000fe200078e00ff */
[----:B------:R-:W-:-:S03]  /*4150*/  LOP3.LUT R45, R45, UR7, R20, 0x96, !PT ;  /* 0x000000072d2d7c12 */ /* 0x000fc6000f8e9614 */
[----:B------:R-:W-:Y:S01]  /*4160*/  IMAD R47, R17, -0x326172a9, RZ ;  /* 0xcd9e8d57112f7824 */ /* 0x000fe200078e02ff */
[----:B------:R-:W-:Y:S01]  /*4170*/  LOP3.LUT R0, R0, UR6, R19, 0x96, !PT ;  /* 0x0000000600007c12 */ /* 0x000fe2000f8e9613 */
[----:B------:R-:W-:-:S04]  /*4180*/  IMAD.WIDE.U32 R44, R45, -0x326172a9, RZ ;  /* 0xcd9e8d572d2c7825 */ /* 0x000fc800078e00ff */
[----:B------:R-:W-:Y:S01]  /*4190*/  IMAD R73, R18, -0x2daee0ad, RZ ;  /* 0xd2511f5312497824 */ /* 0x000fe200078e02ff */
[----:B------:R-:W-:Y:S01]  /*41a0*/  LOP3.LUT R47, R45, UR16, R47, 0x96, !PT ;  /* 0x000000102d2f7c12 */ /* 0x000fe2000f8e962f */
[----:B--2---:R-:W-:-:S04]  /*41b0*/  IMAD.WIDE.U32 R80, R0, -0x2daee0ad, RZ ;  /* 0xd2511f5300507825 */ /* 0x004fc800078e00ff */
        /* <DEDUP_REMOVED lines=36> */
.L_x_1367:
[----:B------:R-:W-:Y:S05]  /*4400*/  BSYNC B1 ;  /* 0x0000000000017941 */ /* 0x000fea0003800000 */
.L_x_1366:
        /* <DEDUP_REMOVED lines=11> */
.L_x_1362:
[----:B------:R-:W-:Y:S05]  /*44c0*/  BSYNC B0 ;  /* 0x0000000000007941 */ /* 0x000fea0003800000 */
.L_x_1360:
        /* <DEDUP_REMOVED lines=9> */
.L_x_1371:
        /* <DEDUP_REMOVED lines=12> */
.L_x_1374:
[----:B------:R-:W-:-:S07]  /*4620*/  IMAD.MOV.U32 R54, RZ, RZ, R0 ;  /* 0x000000ffff367224 */ /* 0x000fce00078e0000 */
.L_x_1375:
[----:B------:R-:W-:Y:S05]  /*4630*/  BSYNC B1 ;  /* 0x0000000000017941 */ /* 0x000fea0003800000 */
.L_x_1373:
        /* <DEDUP_REMOVED lines=16> */
.L_x_1379:
[----:B------:R-:W-:Y:S05]  /*4740*/  BSYNC B2 ;  /* 0x0000000000027941 */ /* 0x000fea0003800000 */
.L_x_1378:
        /* <DEDUP_REMOVED lines=44> */
.L_x_1377:
[----:B------:R-:W-:Y:S05]  /*4a10*/  BSYNC B1 ;  /* 0x0000000000017941 */ /* 0x000fea0003800000 */
.L_x_1376:
        /* <DEDUP_REMOVED lines=8> */
[----:B------:R-:W-:Y:S02]  /*4aa0*/  FSETP.GTU.FTZ.AND P4, PT, R44, UR10, PT ;  /* 0x0000000a2c007c0b */ /* 0x000fe4000bf9c000 */
[----:B------:R-:W-:Y:S02]  /*4ab0*/  @P0 SHF.L.U32 R44, R47, 0x10, RZ ;  /* 0x000000102f2c0819 */ /* 0x000fe400000006ff */
[----:B------:R-:W-:Y:S02]  /*4ac0*/  FSEL R101, R46, RZ, !P4 ;  /* 0x000000ff2e657208 */ /* 0x000fe40006000000 */
[----:B------:R-:W-:-:S03]  /*4ad0*/  SEL R67, RZ, 0x1, P4 ;  /* 0x00000001ff437807 */ /* 0x000fc60002000000 */
[----:B------:R-:W-:-:S07]  /*4ae0*/  @P0 FADD.FTZ R101, R101, R44 ;  /* 0x0000002c65650221 */ /* 0x000fce0000010000 */
.L_x_1372:
[----:B------:R-:W-:Y:S05]  /*4af0*/  BSYNC B0 ;  /* 0x0000000000007941 */ /* 0x000fea0003800000 */
.L_x_1370:
[----:B------:R-:W-:Y:S04]  /*4b00*/  BSSY B0, `(.L_x_1380) ;  /* 0x000005f000007945 */ /* 0x000fe80003800000 */
[----:B------:R-:W-:Y:S05]  /*4b10*/  @P3 BRA `(.L_x_1381) ;  /* 0x0000000000183947 */ /* 0x000fea0003800000 */
[----:B------:R-:W-:Y:S01]  /*4b20*/  IMAD.MOV.U32 R99, RZ, RZ, RZ ;  /* 0x000000ffff637224 */ /* 0x000fe200078e00ff */
[----:B------:R-:W-:Y:S01]  /*4b30*/  MOV R44, R45 ;  /* 0x0000002d002c7202 */ /* 0x000fe20000000f00 */
[----:B------:R-:W-:Y:S06]  /*4b40*/  @!P0 BRA `(.L_x_1382) ;  /* 0x0000000400688947 */ /* 0x000fec0003800000 */
[----:B------:R-:W-:Y:S01]  /*4b50*/  IMAD.MOV.U32 R44, RZ, RZ, R45 ;  /* 0x000000ffff2c7224 */ /* 0x000fe200078e002d */
[----:B-----5:R-:W-:Y:S01]  /*4b60*/  SHF.L.U32 R99, R37, 0x10, RZ ;  /* 0x0000001025637819 */ /* 0x020fe200000006ff */
[----:B------:R-:W-:Y:S06]  /*4b70*/  BRA `(.L_x_1382) ;  /* 0x00000004005c7947 */ /* 0x000fec0003800000 */
.L_x_1381:
        /* <DEDUP_REMOVED lines=12> */
.L_x_1384:
[----:B------:R-:W-:-:S07]  /*4c40*/  IMAD.MOV.U32 R54, RZ, RZ, R0 ;  /* 0x000000ffff367224 */ /* 0x000fce00078e0000 */
.L_x_1385:
[----:B------:R-:W-:Y:S05]  /*4c50*/  BSYNC B1 ;  /* 0x0000000000017941 */ /* 0x000fea0003800000 */
.L_x_1383:
        /* <DEDUP_REMOVED lines=16> */
.L_x_1389:
[----:B------:R-:W-:Y:S05]  /*4d60*/  BSYNC B2 ;  /* 0x0000000000027941 */ /* 0x000fea0003800000 */
.L_x_1388:
        /* <DEDUP_REMOVED lines=44> */
.L_x_1387:
[----:B------:R-:W-:Y:S05]  /*5030*/  BSYNC B1 ;  /* 0x0000000000017941 */ /* 0x000fea0003800000 */
.L_x_1386:
        /* <DEDUP_REMOVED lines=11> */
.L_x_1382:
[----:B------:R-:W-:Y:S05]  /*50f0*/  BSYNC B0 ;  /* 0x0000000000007941 */ /* 0x000fea0003800000 */
.L_x_1380:
        /* <DEDUP_REMOVED lines=9> */
.L_x_1391:
        /* <DEDUP_REMOVED lines=12> */
.L_x_1394:
[----:B------:R-:W-:-:S07]  /*5250*/  IMAD.MOV.U32 R54, RZ, RZ, R0 ;  /* 0x000000ffff367224 */ /* 0x000fce00078e0000 */
.L_x_1395:
[----:B------:R-:W-:Y:S05]  /*5260*/  BSYNC B1 ;  /* 0x0000000000017941 */ /* 0x000fea0003800000 */
.L_x_1393:
        /* <DEDUP_REMOVED lines=16> */
.L_x_1399:
[----:B------:R-:W-:Y:S05]  /*5370*/  BSYNC B2 ;  /* 0x0000000000027941 */ /* 0x000fea0003800000 */
.L_x_1398:
        /* <DEDUP_REMOVED lines=44> */
.L_x_1397:
[----:B------:R-:W-:Y:S05]  /*5640*/  BSYNC B1 ;  /* 0x0000000000017941 */ /* 0x000fea0003800000 */
.L_x_1396:
        /* <DEDUP_REMOVED lines=13> */
.L_x_1392:
[----:B------:R-:W-:Y:S05]  /*5720*/  BSYNC B0 ;  /* 0x0000000000007941 */ /* 0x000fea0003800000 */
.L_x_1390:
        /* <DEDUP_REMOVED lines=8> */
.L_x_1401:
        /* <DEDUP_REMOVED lines=12> */
.L_x_1404:
[----:B------:R-:W-:-:S07]  /*5870*/  IMAD.MOV.U32 R54, RZ, RZ, R0 ;  /* 0x000000ffff367224 */ /* 0x000fce00078e0000 */
.L_x_1405:
[----:B------:R-:W-:Y:S05]  /*5880*/  BSYNC B1 ;  /* 0x0000000000017941 */ /* 0x000fea0003800000 */
.L_x_1403:
        /* <DEDUP_REMOVED lines=16> */
.L_x_1409:
[----:B------:R-:W-:Y:S05]  /*5990*/  BSYNC B2 ;  /* 0x0000000000027941 */ /* 0x000fea0003800000 */
.L_x_1408:
        /* <DEDUP_REMOVED lines=44> */
.L_x_1407:
[----:B------:R-:W-:Y:S05]  /*5c60*/  BSYNC B1 ;  /* 0x0000000000017941 */ /* 0x000fea0003800000 */
.L_x_1406:
        /* <DEDUP_REMOVED lines=11> */
.L_x_1402:
[----:B------:R-:W-:Y:S05]  /*5d20*/  BSYNC B0 ;  /* 0x0000000000007941 */ /* 0x000fea0003800000 */
.L_x_1400:
        /* <DEDUP_REMOVED lines=9> */
.L_x_1411:
        /* <DEDUP_REMOVED lines=12> */
.L_x_1414:
[----:B------:R-:W-:-:S07]  /*5e80*/  IMAD.MOV.U32 R54, RZ, RZ, R0 ;  /* 0x000000ffff367224 */ /* 0x000fce00078e0000 */
.L_x_1415:
[----:B------:R-:W-:Y:S05]  /*5e90*/  BSYNC B1 ;  /* 0x0000000000017941 */ /* 0x000fea0003800000 */
.L_x_1413:
        /* <DEDUP_REMOVED lines=16> */
.L_x_1419:
[----:B------:R-:W-:Y:S05]  /*5fa0*/  BSYNC B2 ;  /* 0x0000000000027941 */ /* 0x000fea0003800000 */
.L_x_1418:
        /* <DEDUP_REMOVED lines=44> */
.L_x_1417:
[----:B------:R-:W-:Y:S05]  /*6270*/  BSYNC B1 ;  /* 0x0000000000017941 */ /* 0x000fea0003800000 */
.L_x_1416:
        /* <DEDUP_REMOVED lines=13> */
.L_x_1412:
[----:B------:R-:W-:Y:S05]  /*6350*/  BSYNC B0 ;  /* 0x0000000000007941 */ /* 0x000fea0003800000 */
.L_x_1410:
        /* <DEDUP_REMOVED lines=8> */
.L_x_1421:
        /* <DEDUP_REMOVED lines=12> */
.L_x_1424:
[----:B------:R-:W-:-:S07]  /*64a0*/  IMAD.MOV.U32 R54, RZ, RZ, R0 ;  /* 0x000000ffff367224 */ /* 0x000fce00078e0000 */
.L_x_1425:
[----:B------:R-:W-:Y:S05]  /*64b0*/  BSYNC B1 ;  /* 0x0000000000017941 */ /* 0x000fea0003800000 */
.L_x_1423:
        /* <DEDUP_REMOVED lines=16> */
.L_x_1429:
[----:B------:R-:W-:Y:S05]  /*65c0*/  BSYNC B2 ;  /* 0x0000000000027941 */ /* 0x000fea0003800000 */
.L_x_1428:
[----:B------:R-:W-:Y:S01]  /*65d0*/  IMAD.HI.U32 R0, R17, -0x326172a9, RZ ;  /* 0xcd9e8d5711007827 */ /* 0x000fe200078e00ff */
[----:B------:R-:W-:-:S03]  /*65e0*/  LOP3.LUT R45, R45, UR7, R20, 0x96, !PT ;  /* 0x000000072d2d7c12 */ /* 0x000fc6000f8e9614 */
[----:B------:R-:W-:Y:S01]  /*65f0*/  IMAD R47, R17, -0x326172a9, RZ ;  /* 0xcd9e8d57112f7824 */ /* 0x000fe200078e02ff */
[----:B------:R-:W-:Y:S01]  /*6600*/  LOP3.LUT R0, R0, UR6, R19, 0x96, !PT ;  /* 0x0000000600007c12 */ /* 0x000fe2000f8e9613 */
[----:B------:R-:W-:-:S04]  /*6610*/  IMAD.WIDE.U32 R44, R45, -0x326172a9, RZ ;  /* 0xcd9e8d572d2c7825 */ /* 0x000fc800078e00ff */
[----:B--2---:R-:W-:Y:S01]  /*6620*/  IMAD R81, R18, -0x2daee0ad, RZ ;  /* 0xd2511f5312517824 */ /* 0x004fe200078e02ff */
        /* <DEDUP_REMOVED lines=38> */
.L_x_1427:
[----:B------:R-:W-:Y:S05]  /*6890*/  BSYNC B1 ;  /* 0x0000000000017941 */ /* 0x000fea0003800000 */
.L_x_1426:
        /* <DEDUP_REMOVED lines=11> */
.L_x_1422:
[----:B------:R-:W-:Y:S05]  /*6950*/  BSYNC B0 ;  /* 0x0000000000007941 */ /* 0x000fea0003800000 */
.L_x_1420:
[----:B------:R-:W-:Y:S04]  /*6960*/  BSSY B0, `(.L_x_1430) ;  /* 0x0000062000007945 */ /* 0x000fe80003800000 */
[----:B------:R-:W-:Y:S05]  /*6970*/  @P3 BRA `(.L_x_1431) ;  /* 0x00000000001c3947 */ /* 0x000fea0003800000 */
[----:B--2---:R-:W-:Y:S01]  /*6980*/  IMAD.MOV.U32 R89, RZ, RZ, RZ ;  /* 0x000000ffff597224 */ /* 0x004fe200078e00ff */
[----:B------:R-:W-:Y:S01]  /*6990*/  MOV R82, R44 ;  /* 0x0000002c00527202 */ /* 0x000fe20000000f00 */
[----:B------:R-:W-:Y:S06]  /*69a0*/  @!P0 BRA `(.L_x_1432) ;  /* 0x0000000400748947 */ /* 0x000fec0003800000 */
[----:B-----5:R-:W-:Y:S01]  /*69b0*/  PRMT R89, R39, 0x7632, R89 ;  /* 0x0000763227597816 */ /* 0x020fe20000000059 */
[----:B------:R-:W-:-:S03]  /*69c0*/  IMAD.MOV.U32 R82, RZ, RZ, R44 ;  /* 0x000000ffff527224 */ /* 0x000fc600078e002c */
[----:B------:R-:W-:Y:S01]  /*69d0*/  SHF.L.U32 R89, R89, 0x10, RZ ;  /* 0x0000001059597819 */ /* 0x000fe200000006ff */
[----:B------:R-:W-:Y:S06]  /*69e0*/  BRA `(.L_x_1432) ;  /* 0x0000000400647947 */ /* 0x000fec0003800000 */
.L_x_1431:
        /* <DEDUP_REMOVED lines=12> */
.L_x_1434:
[----:B------:R-:W-:-:S07]  /*6ab0*/  IMAD.MOV.U32 R54, RZ, RZ, R0 ;  /* 0x000000ffff367224 */ /* 0x000fce00078e0000 */
.L_x_1435:
[----:B------:R-:W-:Y:S05]  /*6ac0*/  BSYNC B1 ;  /* 0x0000000000017941 */ /* 0x000fea0003800000 */
.L_x_1433:
        /* <DEDUP_REMOVED lines=16> */
.L_x_1439:
[----:B------:R-:W-:Y:S05]  /*6bd0*/  BSYNC B2 ;  /* 0x0000000000027941 */ /* 0x000fea0003800000 */
.L_x_1438:
        /* <DEDUP_REMOVED lines=44> */
.L_x_1437:
[----:B------:R-:W-:Y:S05]  /*6ea0*/  BSYNC B1 ;  /* 0x0000000000017941 */ /* 0x000fea0003800000 */
.L_x_1436:
        /* <DEDUP_REMOVED lines=10> */
[----:B--2---:R-:W-:Y:S02]  /*6f50*/  FSEL R89, R45, RZ, !P4 ;  /* 0x000000ff2d597208 */ /* 0x004fe40006000000 */
[----:B------:R-:W-:-:S03]  /*6f60*/  SEL R74, RZ, 0x1, P4 ;  /* 0x00000001ff4a7807 */ /* 0x000fc60002000000 */
[----:B------:R-:W-:-:S07]  /*6f70*/  @P0 FADD.FTZ R89, R89, R46 ;  /* 0x0000002e59590221 */ /* 0x000fce0000010000 */
.L_x_1432:
[----:B------:R-:W-:Y:S05]  /*6f80*/  BSYNC B0 ;  /* 0x0000000000007941 */ /* 0x000fea0003800000 */
.L_x_1430:
[----:B------:R-:W-:Y:S01]  /*6f90*/  IMAD.WIDE.U32 R106, R107, 0x10, R78 ;  /* 0x000000106b6a7825 */ /* 0x000fe200078e004e */
[----:B------:R-:W-:Y:S01]  /*6fa0*/  F2FP.BF16.F32.PACK_AB R47, R89, R91 ;  /* 0x0000005b592f723e */ /* 0x000fe200000010ff */
[----:B------:R-:W0:Y:S01]  /*6fb0*/  @P1 LDC.64 R104, c[0x0][0x220] ;  /* 0x00008800ff681b82 */ /* 0x000e220000000a00 */
[----:B------:R-:W-:Y:S01]  /*6fc0*/  F2FP.BF16.F32.PACK_AB R46, R93, R95 ;  /* 0x0000005f5d2e723e */ /* 0x000fe200000010ff */
[----:B------:R-:W-:Y:S01]  /*6fd0*/  VIADD R123, R123, 0x200 ;  /* 0x000002007b7b7836 */ /* 0x000fe20000000000 */
[----:B------:R-:W-:Y:S01]  /*6fe0*/  F2FP.BF16.F32.PACK_AB R45, R97, R99 ;  /* 0x00000063612d723e */ /* 0x000fe200000010ff */
[----:B------:R-:W-:Y:S01]  /*6ff0*/  BSSY B0, `(.L_x_1440) ;  /* 0x000001c000007945 */ /* 0x000fe20003800000 */
[----:B------:R-:W-:Y:S02]  /*7000*/  F2FP.BF16.F32.PACK_AB R44, R101, R103 ;  /* 0x00000067652c723e */ /* 0x000fe400000010ff */
[----:B------:R-:W-:Y:S01]  /*7010*/  IADD3 R121, R121, 0x200, RZ ;  /* 0x0000020079797810 */ /* 0x000fe20007ffe0ff */
[----:B------:R-:W1:Y:S02]  /*7020*/  @P0 LDC.64 R80, c[0x0][0x230] ;  /* 0x00008c00ff500b82 */ /* 0x000e640000000a00 */
[----:B------:R2:W-:Y:S02]  /*7030*/  STG.E.128 desc[UR4][R106.64], R44 ;  /* 0x0000002c6a007986 */ /* 0x0005e4000c101d04 */
[----:B0-----:R-:W-:-:S04]  /*7040*/  @P1 IMAD.WIDE.U32 R104, R121, 0x10, R104 ;  /* 0x0000001079681825 */ /* 0x001fc800078e0068 */
[----:B-1----:R-:W-:Y:S01]  /*7050*/  @P0 IMAD.WIDE.U32 R80, R123, 0x10, R80 ;  /* 0x000000107b500825 */ /* 0x002fe200078e0050 */
[----:B--2---:R-:W-:Y:S06]  /*7060*/  @!P1 BRA `(.L_x_1441) ;  /* 0x0000000000509947 */ /* 0x004fec0003800000 */
[----:B------:R-:W-:Y:S01]  /*7070*/  IMAD.U32 R47, R72, 0x10000, RZ ;  /* 0x00010000482f7824 */ /* 0x000fe200078e00ff */
[----:B------:R-:W0:Y:S01]  /*7080*/  LDC.64 R44, c[0x0][0x240] ;  /* 0x00009000ff2c7b82 */ /* 0x000e220000000a00 */
[----:B------:R-:W-:Y:S02]  /*7090*/  LOP3.LUT R46, R74, 0xffff, RZ, 0xc0, !PT ;  /* 0x0000ffff4a2e7812 */ /* 0x000fe400078ec0ff */
[----:B------:R-:W-:Y:S02]  /*70a0*/  PRMT R107, R71, 0x7104, RZ ;  /* 0x00007104476b7816 */ /* 0x000fe400000000ff */
[----:B------:R-:W-:Y:S02]  /*70b0*/  LOP3.LUT R47, R47, 0xff0000, RZ, 0xc0, !PT ;  /* 0x00ff00002f2f7812 */ /* 0x000fe400078ec0ff */
[----:B------:R-:W-:Y:S02]  /*70c0*/  LOP3.LUT R108, R69, 0xff, RZ, 0xc0, !PT ;  /* 0x000000ff456c7812 */ /* 0x000fe400078ec0ff */
[----:B------:R-:W-:-:S02]  /*70d0*/  PRMT R46, R47, 0x4210, R46 ;  /* 0x000042102f2e7816 */ /* 0x000fc4000000002e */
[----:B------:R-:W-:Y:S01]  /*70e0*/  LOP3.LUT R106, R68, 0xff, RZ, 0xc0, !PT ;  /* 0x000000ff446a7812 */ /* 0x000fe200078ec0ff */
[----:B------:R-:W-:Y:S01]  /*70f0*/  IMAD.WIDE.U32 R108, R108, 0x1000000, RZ ;  /* 0x010000006c6c7825 */ /* 0x000fe200078e00ff */
[----:B------:R-:W-:Y:S02]  /*7100*/  LOP3.LUT R47, R67, 0xff, RZ, 0xc0, !PT ;  /* 0x000000ff432f7812 */ /* 0x000fe400078ec0ff */
[----:B------:R-:W-:Y:S01]  /*7110*/  LOP3.LUT R113, R46, 0xff00, R107, 0xf8, !PT ;  /* 0x0000ff002e717812 */ /* 0x000fe200078ef86b */
[----:B------:R-:W-:-:S03]  /*7120*/  IMAD.WIDE.U32 R106, R106, 0x10000, RZ ;  /* 0x000100006a6a7825 */ /* 0x000fc600078e00ff */
[----:B------:R-:W-:Y:S01]  /*7130*/  LOP3.LUT R113, R113, 0xff, R70, 0xf8, !PT ;  /* 0x000000ff71717812 */ /* 0x000fe200078ef846 */
[----:B------:R-:W-:-:S03]  /*7140*/  IMAD.WIDE.U32 R46, R47, 0x100, RZ ;  /* 0x000001002f2e7825 */ /* 0x000fc600078e00ff */
[----:B------:R-:W-:Y:S01]  /*7150*/  LOP3.LUT R113, R107, R113, R109, 0xfe, !PT ;  /* 0x000000716b717212 */ /* 0x000fe200078efe6d */
[----:B0-----:R-:W-:Y:S01]  /*7160*/  IMAD.WIDE.U32 R44, R111, 0x8, R44 ;  /* 0x000000086f2c7825 */ /* 0x001fe200078e002c */
[----:B------:R-:W-:Y:S02]  /*7170*/  LOP3.LUT R115, R46, R108, R106, 0xfe, !PT ;  /* 0x0000006c2e737212 */ /* 0x000fe400078efe6a */
[----:B------:R-:W-:Y:S02]  /*7180*/  LOP3.LUT R47, R113, R47, RZ, 0xfc, !PT ;  /* 0x0000002f712f7212 */ /* 0x000fe400078efcff */
[----:B------:R-:W-:-:S05]  /*7190*/  LOP3.LUT R46, R115, 0xff, R66, 0xf8, !PT ;  /* 0x000000ff732e7812 */ /* 0x000fca00078ef842 */
[----:B------:R0:W-:Y:S02]  /*71a0*/  STG.E.64 desc[UR4][R44.64], R46 ;  /* 0x0000002e2c007986 */ /* 0x0001e4000c101b04 */
.L_x_1441:
[----:B------:R-:W-:Y:S05]  /*71b0*/  BSYNC B0 ;  /* 0x0000000000007941 */ /* 0x000fea0003800000 */
.L_x_1440:
[----:B-----5:R1:W5:Y:S04]  /*71c0*/  @P1 LDG.E.128 R40, desc[UR4][R104.64] ;  /* 0x0000000468281981 */ /* 0x020368000c1e1d00 */
[----:B------:R1:W5:Y:S01]  /*71d0*/  @P0 LDG.E.128 R36, desc[UR4][R80.64] ;  /* 0x0000000450240981 */ /* 0x000362000c1e1d00 */
[----:B------:R-:W-:Y:S04]  /*71e0*/  BSSY B0, `(.L_x_1442) ;  /* 0x000005f000007945 */ /* 0x000fe80003800000 */
[----:B------:R-:W-:Y:S05]  /*71f0*/  @P3 BRA `(.L_x_1443) ;  /* 0x0000000000183947 */ /* 0x000fea0003800000 */
[----:B------:R-:W-:Y:S01]  /*7200*/  MOV R107, RZ ;  /* 0x000000ff006b7202 */ /* 0x000fe20000000f00 */
[----:B0-----:R-:W-:Y:S01]  /*7210*/  IMAD.MOV.U32 R44, RZ, RZ, R82 ;  /* 0x000000ffff2c7224 */ /* 0x001fe200078e0052 */
[----:B------:R-:W-:Y:S06]  /*7220*/  @!P0 BRA `(.L_x_1444) ;  /* 0x0000000400688947 */ /* 0x000fec0003800000 */
[----:B------:R-:W-:Y:S01]  /*7230*/  MOV R44, R82 ;  /* 0x00000052002c7202 */ /* 0x000fe20000000f00 */
[----:B-----5:R-:W-:Y:S01]  /*7240*/  IMAD.U32 R107, R36, 0x10000, RZ ;  /* 0x00010000246b7824 */ /* 0x020fe200078e00ff */
[----:B------:R-:W-:Y:S06]  /*7250*/  BRA `(.L_x_1444) ;  /* 0x00000004005c7947 */ /* 0x000fec0003800000 */
.L_x_1443:
[C---:B------:R-:W-:Y:S01]  /*7260*/  ISETP.NE.AND P4, PT, R82.reuse, 0x1, PT ;  /* 0x000000015200780c */ /* 0x040fe20003f85270 */
[----:B------:R-:W-:Y:S01]  /*7270*/  BSSY B1, `(.L_x_1445) ;  /* 0x000000c000017945 */ /* 0x000fe20003800000 */
[----:B0-----:R-:W-:-:S11]  /*7280*/  IADD3 R44, R82, 0x1, RZ ;  /* 0x00000001522c7810 */ /* 0x001fd60007ffe0ff */
        /* <DEDUP_REMOVED lines=9> */
.L_x_1446:
[----:B------:R-:W-:-:S07]  /*7320*/  MOV R54, R0 ;  /* 0x0000000000367202 */ /* 0x000fce0000000f00 */
.L_x_1447:
[----:B------:R-:W-:Y:S05]  /*7330*/  BSYNC B1 ;  /* 0x0000000000017941 */ /* 0x000fea0003800000 */
.L_x_1445:
        /* <DEDUP_REMOVED lines=16> */
.L_x_1451:
[----:B------:R-:W-:Y:S05]  /*7440*/  BSYNC B2 ;  /* 0x0000000000027941 */ /* 0x000fea0003800000 */
.L_x_1450:
[----:B------:R-:W-:Y:S01]  /*7450*/  IMAD.HI.U32 R0, R17, -0x326172a9, RZ ;  /* 0xcd9e8d5711007827 */ /* 0x000fe200078e00ff */
[----:B------:R-:W-:-:S03]  /*7460*/  LOP3.LUT R45, R45, UR7, R20, 0x96, !PT ;  /* 0x000000072d2d7c12 */ /* 0x000fc6000f8e9614 */
[----:B------:R-:W-:Y:S01]  /*7470*/  IMAD R47, R17, -0x326172a9, RZ ;  /* 0xcd9e8d57112f7824 */ /* 0x000fe200078e02ff */
[----:B------:R-:W-:Y:S01]  /*7480*/  LOP3.LUT R0, R0, UR6, R19, 0x96, !PT ;  /* 0x0000000600007c12 */ /* 0x000fe2000f8e9613 */
[----:B------:R-:W-:-:S04]  /*7490*/  IMAD.WIDE.U32 R44, R45, -0x326172a9, RZ ;  /* 0xcd9e8d572d2c7825 */ /* 0x000fc800078e00ff */
[----:B------:R-:W-:Y:S01]  /*74a0*/  IMAD R73, R18, -0x2daee0ad, RZ ;  /* 0xd2511f5312497824 */ /* 0x000fe200078e02ff */
[----:B------:R-:W-:Y:S01]  /*74b0*/  LOP3.LUT R47, R45, UR16, R47, 0x96, !PT ;  /* 0x000000102d2f7c12 */ /* 0x000fe2000f8e962f */
[----:B-1----:R-:W-:-:S04]  /*74c0*/  IMAD.WIDE.U32 R80, R0, -0x2daee0ad, RZ ;  /* 0xd2511f5300507825 */ /* 0x002fc800078e00ff */
        /* <DEDUP_REMOVED lines=36> */
.L_x_1449:
[----:B------:R-:W-:Y:S05]  /*7710*/  BSYNC B1 ;  /* 0x0000000000017941 */ /* 0x000fea0003800000 */
.L_x_1448:
        /* <DEDUP_REMOVED lines=11> */
.L_x_1444:
[----:B------:R-:W-:Y:S05]  /*77d0*/  BSYNC B0 ;  /* 0x0000000000007941 */ /* 0x000fea0003800000 */
.L_x_1442:
        /* <DEDUP_REMOVED lines=9> */
.L_x_1453:
        /* <DEDUP_REMOVED lines=12> */
.L_x_1456:
[----:B------:R-:W-:-:S07]  /*7930*/  MOV R54, R0 ;  /* 0x0000000000367202 */ /* 0x000fce0000000f00 */
.L_x_1457:
[----:B------:R-:W-:Y:S05]  /*7940*/  BSYNC B1 ;  /* 0x0000000000017941 */ /* 0x000fea0003800000 */
.L_x_1455:
        /* <DEDUP_REMOVED lines=16> */
.L_x_1461:
[----:B------:R-:W-:Y:S05]  /*7a50*/  BSYNC B2 ;  /* 0x0000000000027941 */ /* 0x000fea0003800000 */
.L_x_1460:
        /* <DEDUP_REMOVED lines=44> */
.L_x_1459:
[----:B------:R-:W-:Y:S05]  /*7d20*/  BSYNC B1 ;  /* 0x0000000000017941 */ /* 0x000fea0003800000 */
.L_x_1458:
        /* <DEDUP_REMOVED lines=13> */
.L_x_1454:
[----:B------:R-:W-:Y:S05]  /*7e00*/  BSYNC B0 ;  /* 0x0000000000007941 */ /* 0x000fea0003800000 */
.L_x_1452:
        /* <DEDUP_REMOVED lines=8> */
.L_x_1463:
        /* <DEDUP_REMOVED lines=12> */
.L_x_1466:
[----:B------:R-:W-:-:S07]  /*7f50*/  MOV R54, R0 ;  /* 0x0000000000367202 */ /* 0x000fce0000000f00 */
.L_x_1467:
[----:B------:R-:W-:Y:S05]  /*7f60*/  BSYNC B1 ;  /* 0x0000000000017941 */ /* 0x000fea0003800000 */
.L_x_1465:
        /* <DEDUP_REMOVED lines=16> */
.L_x_1471:
[----:B------:R-:W-:Y:S05]  /*8070*/  BSYNC B2 ;  /* 0x0000000000027941 */ /* 0x000fea0003800000 */
.L_x_1470:
        /* <DEDUP_REMOVED lines=44> */
.L_x_1469:
[----:B------:R-:W-:Y:S05]  /*8340*/  BSYNC B1 ;  /* 0x0000000000017941 */ /* 0x000fea0003800000 */
.L_x_1468:
        /* <DEDUP_REMOVED lines=11> */
.L_x_1464:
[----:B------:R-:W-:Y:S05]  /*8400*/  BSYNC B0 ;  /* 0x0000000000007941 */ /* 0x000fea0003800000 */
.L_x_1462:
        /* <DEDUP_REMOVED lines=9> */
.L_x_1473:
        /* <DEDUP_REMOVED lines=12> */
.L_x_1476:
[----:B------:R-:W-:-:S07]  /*8560*/  MOV R54, R0 ;  /* 0x0000000000367202 */ /* 0x000fce0000000f00 */
.L_x_1477:
[----:B------:R-:W-:Y:S05]  /*8570*/  BSYNC B1 ;  /* 0x0000000000017941 */ /* 0x000fea0003800000 */
.L_x_1475:
        /* <DEDUP_REMOVED lines=16> */
.L_x_1481:
[----:B------:R-:W-:Y:S05]  /*8680*/  BSYNC B2 ;  /* 0x0000000000027941 */ /* 0x000fea0003800000 */
.L_x_1480:
        /* <DEDUP_REMOVED lines=44> */
.L_x_1479:
[----:B------:R-:W-:Y:S05]  /*8950*/  BSYNC B1 ;  /* 0x0000000000017941 */ /* 0x000fea0003800000 */
.L_x_1478:
        /* <DEDUP_REMOVED lines=13> */
.L_x_1474:
[----:B------:R-:W-:Y:S05]  /*8a30*/  BSYNC B0 ;  /* 0x0000000000007941 */ /* 0x000fea0003800000 */
.L_x_1472:
        /* <DEDUP_REMOVED lines=8> */
.L_x_1483:
        /* <DEDUP_REMOVED lines=12> */
.L_x_1486:
[----:B------:R-:W-:-:S07]  /*8b80*/  MOV R54, R0 ;  /* 0x0000000000367202 */ /* 0x000fce0000000f00 */
.L_x_1487:
[----:B------:R-:W-:Y:S05]  /*8b90*/  BSYNC B1 ;  /* 0x0000000000017941 */ /* 0x000fea0003800000 */
.L_x_1485:
        /* <DEDUP_REMOVED lines=16> */
.L_x_1491:
[----:B------:R-:W-:Y:S05]  /*8ca0*/  BSYNC B2 ;  /* 0x0000000000027941 */ /* 0x000fea0003800000 */
.L_x_1490:
        /* <DEDUP_REMOVED lines=44> */
.L_x_1489:
[----:B------:R-:W-:Y:S05]  /*8f70*/  BSYNC B1 ;  /* 0x0000000000017941 */ /* 0x000fea0003800000 */
.L_x_1488:
        /* <DEDUP_REMOVED lines=11> */
.L_x_1484:
[----:B------:R-:W-:Y:S05]  /*9030*/  BSYNC B0 ;  /* 0x0000000000007941 */ /* 0x000fea0003800000 */
.L_x_1482:
        /* <DEDUP_REMOVED lines=9> */
.L_x_1493:
        /* <DEDUP_REMOVED lines=12> */
.L_x_1496:
[----:B------:R-:W-:-:S07]  /*9190*/  MOV R54, R0 ;  /* 0x0000000000367202 */ /* 0x000fce0000000f00 */
.L_x_1497:
[----:B------:R-:W-:Y:S05]  /*91a0*/  BSYNC B1 ;  /* 0x0000000000017941 */ /* 0x000fea0003800000 */
.L_x_1495:
        /* <DEDUP_REMOVED lines=16> */
.L_x_1501:
[----:B------:R-:W-:Y:S05]  /*92b0*/  BSYNC B2 ;  /* 0x0000000000027941 */ /* 0x000fea0003800000 */
.L_x_1500:
        /* <DEDUP_REMOVED lines=44> */
.L_x_1499:
[----:B------:R-:W-:Y:S05]  /*9580*/  BSYNC B1 ;  /* 0x0000000000017941 */ /* 0x000fea0003800000 */
.L_x_1498:
        /* <DEDUP_REMOVED lines=13> */
.L_x_1494:
[----:B------:R-:W-:Y:S05]  /*9660*/  BSYNC B0 ;  /* 0x0000000000007941 */ /* 0x000fea0003800000 */
.L_x_1492:
[----:B------:R-:W-:Y:S04]  /*9670*/  BSSY B0, `(.L_x_1502) ;  /* 0x000005f000007945 */ /* 0x000fe80003800000 */
[----:B------:R-:W-:Y:S05]  /*9680*/  @P3 BRA `(.L_x_1503) ;  /* 0x0000000000183947 */ /* 0x000fea0003800000 */
[----:B-1----:R-:W-:Y:S01]  /*9690*/  MOV R105, RZ ;  /* 0x000000ff00697202 */ /* 0x002fe20000000f00 */
[----:B------:R-:W-:Y:S01]  /*96a0*/  IMAD.MOV.U32 R44, RZ, RZ, R45 ;  /* 0x000000ffff2c7224 */ /* 0x000fe200078e002d */
[----:B------:R-:W-:Y:S06]  /*96b0*/  @!P0 BRA `(.L_x_1504) ;  /* 0x0000000400688947 */ /* 0x000fec0003800000 */
[----:B------:R-:W-:Y:S01]  /*96c0*/  MOV R44, R45 ;  /* 0x0000002d002c7202 */ /* 0x000fe20000000f00 */
[----:B-----5:R-:W-:Y:S01]  /*96d0*/  IMAD.U32 R105, R39, 0x10000, RZ ;  /* 0x0001000027697824 */ /* 0x020fe200078e00ff */
[----:B------:R-:W-:Y:S06]  /*96e0*/  BRA `(.L_x_1504) ;  /* 0x00000004005c7947 */ /* 0x000fec0003800000 */
.L_x_1503:
        /* <DEDUP_REMOVED lines=12> */
.L_x_1506:
[----:B------:R-:W-:-:S07]  /*97b0*/  MOV R54, R0 ;  /* 0x0000000000367202 */ /* 0x000fce0000000f00 */
.L_x_1507:
[----:B------:R-:W-:Y:S05]  /*97c0*/  BSYNC B1 ;  /* 0x0000000000017941 */ /* 0x000fea0003800000 */
.L_x_1505:
        /* <DEDUP_REMOVED lines=16> */
.L_x_1511:
[----:B------:R-:W-:Y:S05]  /*98d0*/  BSYNC B2 ;  /* 0x0000000000027941 */ /* 0x000fea0003800000 */
.L_x_1510:
[----:B------:R-:W-:Y:S01]  /*98e0*/  IMAD.HI.U32 R0, R17, -0x326172a9, RZ ;  /* 0xcd9e8d5711007827 */ /* 0x000fe200078e00ff */
[----:B------:R-:W-:-:S03]  /*98f0*/  LOP3.LUT R45, R45, UR7, R20, 0x96, !PT ;  /* 0x000000072d2d7c12 */ /* 0x000fc6000f8e9614 */
[----:B------:R-:W-:Y:S01]  /*9900*/  IMAD R47, R17, -0x326172a9, RZ ;  /* 0xcd9e8d57112f7824 */ /* 0x000fe200078e02ff */
[----:B------:R-:W-:Y:S01]  /*9910*/  LOP3.LUT R0, R0, UR6, R19, 0x96, !PT ;  /* 0x0000000600007c12 */ /* 0x000fe2000f8e9613 */
[----:B------:R-:W-:-:S04]  /*9920*/  IMAD.WIDE.U32 R44, R45, -0x326172a9, RZ ;  /* 0xcd9e8d572d2c7825 */ /* 0x000fc800078e00ff */
[----:B-1----:R-:W-:Y:S01]  /*9930*/  IMAD R81, R18, -0x2daee0ad, RZ ;  /* 0xd2511f5312517824 */ /* 0x002fe200078e02ff */
        /* <DEDUP_REMOVED lines=38> */
.L_x_1509:
[----:B------:R-:W-:Y:S05]  /*9ba0*/  BSYNC B1 ;  /* 0x0000000000017941 */ /* 0x000fea0003800000 */
.L_x_1508:
        /* <DEDUP_REMOVED lines=9> */
[----:B-1----:R-:W-:-:S05]  /*9c40*/  FSEL R105, R47, RZ, !P4 ;  /* 0x000000ff2f697208 */ /* 0x002fca0006000000 */
[----:B------:R-:W-:-:S07]  /*9c50*/  @P0 FADD.FTZ R105, R46, R105 ;  /* 0x000000692e690221 */ /* 0x000fce0000010000 */
.L_x_1504:
[----:B------:R-:W-:Y:S05]  /*9c60*/  BSYNC B0 ;  /* 0x0000000000007941 */ /* 0x000fea0003800000 */
.L_x_1502:
        /* <DEDUP_REMOVED lines=9> */
.L_x_1513:
        /* <DEDUP_REMOVED lines=12> */
.L_x_1516:
[----:B------:R-:W-:-:S07]  /*9dc0*/  MOV R54, R0 ;  /* 0x0000000000367202 */ /* 0x000fce0000000f00 */
.L_x_1517:
[----:B------:R-:W-:Y:S05]  /*9dd0*/  BSYNC B1 ;  /* 0x0000000000017941 */ /* 0x000fea0003800000 */
.L_x_1515:
        /* <DEDUP_REMOVED lines=16> */
.L_x_1521:
[----:B------:R-:W-:Y:S05]  /*9ee0*/  BSYNC B2 ;  /* 0x0000000000027941 */ /* 0x000fea0003800000 */
.L_x_1520:
        /* <DEDUP_REMOVED lines=44> */
.L_x_1519:
[----:B------:R-:W-:Y:S05]  /*a1b0*/  BSYNC B1 ;  /* 0x0000000000017941 */ /* 0x000fea0003800000 */
.L_x_1518:
        /* <DEDUP_REMOVED lines=13> */
.L_x_1514:
[----:B------:R-:W-:Y:S05]  /*a290*/  BSYNC B0 ;  /* 0x0000000000007941 */ /* 0x000fea0003800000 */
.L_x_1512:
[----:B------:R-:W-:Y:S01]  /*a2a0*/  FADD.FTZ R44, RZ, R85 ;  /* 0x00000055ff2c7221 */ /* 0x000fe20000010000 */
[----:B------:R-:W-:Y:S01]  /*a2b0*/  IMAD.WIDE.U32 R78, R123, 0x10, R78 ;  /* 0x000000107b4e7825 */ /* 0x000fe200078e004e */
[----:B------:R-:W-:Y:S01]  /*a2c0*/  F2FP.BF16.F32.PACK_AB R47, R119, R105 ;  /* 0x00000069772f723e */ /* 0x000fe200000010ff */
[----:B------:R-:W-:Y:S02]  /*a2d0*/  BSSY B0, `(.L_x_1522) ;  /* 0x0000034000007945 */ /* 0x000fe40003800000 */
[----:B------:R-:W-:Y:S01]  /*a2e0*/  FADD.FTZ R44, R44, R83 ;  /* 0x000000532c2c7221 */ /* 0x000fe20000010000 */
[----:B------:R-:W-:Y:S02]  /*a2f0*/  F2FP.BF16.F32.PACK_AB R46, R117, R115 ;  /* 0x00000073752e723e */ /* 0x000fe400000010ff */
[----:B------:R-:W-:Y:S01]  /*a300*/  F2FP.BF16.F32.PACK_AB R45, R113, R111 ;  /* 0x0000006f712d723e */ /* 0x000fe200000010ff */
[----:B------:R-:W-:Y:S01]  /*a310*/  FADD.FTZ R44, R44, R77 ;  /* 0x0000004d2c2c7221 */ /* 0x000fe20000010000 */
[----:B------:R-:W-:-:S02]  /*a320*/  LOP3.LUT P0, RZ, R52, 0xff, RZ, 0xc0, !PT ;  /* 0x000000ff34ff7812 */ /* 0x000fc4000780c0ff */
[----:B------:R-:W-:Y:S01]  /*a330*/  LOP3.LUT P3, RZ, R3, 0x1f, RZ, 0xc0, !PT ;  /* 0x0000001f03ff7812 */ /* 0x000fe2000786c0ff */
        /* <DEDUP_REMOVED lines=19> */
[----:B------:R-:W-:Y:S01]  /*a470*/  FADD.FTZ R80, R54, R115 ;  /* 0x0000007336507221 */ /* 0x000fe20000010000 */
[----:B------:R-:W-:-:S03]  /*a480*/  SHF.R.U32.HI R54, RZ, 0x5, R3 ;  /* 0x00000005ff367819 */ /* 0x000fc60000011603 */
[----:B------:R-:W-:Y:S01]  /*a490*/  FADD.FTZ R80, R80, R117 ;  /* 0x0000007550507221 */ /* 0x000fe20000010000 */
[----:B------:R-:W-:-:S03]  /*a4a0*/  LOP3.LUT R52, R54, 0x7fffff8, RZ, 0xc0, !PT ;  /* 0x07fffff836347812 */ /* 0x000fc600078ec0ff */
[----:B------:R-:W-:Y:S01]  /*a4b0*/  FADD.FTZ R84, R80, R105 ;  /* 0x0000006950547221 */ /* 0x000fe20000010000 */
        /* <DEDUP_REMOVED lines=9> */
[----:B------:R-:W-:Y:S02]  /*a550*/  LOP3.LUT R80, R67, 0xff, RZ, 0xc0, !PT ;  /* 0x000000ff43507812 */ /* 0x000fe400078ec0ff */
[----:B------:R-:W-:Y:S01]  /*a560*/  LOP3.LUT R123, R46, 0xff00, R79, 0xf8, !PT ;  /* 0x0000ff002e7b7812 */ /* 0x000fe200078ef84f */
[----:B------:R-:W-:-:S03]  /*a570*/  IMAD.WIDE.U32 R46, R47, 0x1000000, RZ ;  /* 0x010000002f2e7825 */ /* 0x000fc600078e00ff */
[----:B------:R-:W-:Y:S01]  /*a580*/  LOP3.LUT R123, R123, 0xff, R70, 0xf8, !PT ;  /* 0x000000ff7b7b7812 */ /* 0x000fe200078ef846 */
[----:B------:R-:W-:-:S04]  /*a590*/  IMAD.WIDE.U32 R78, R78, 0x10000, RZ ;  /* 0x000100004e4e7825 */ /* 0x000fc800078e00ff */
[----:B------:R-:W-:Y:S01]  /*a5a0*/  IMAD.WIDE.U32 R80, R80, 0x100, RZ ;  /* 0x0000010050507825 */ /* 0x000fe200078e00ff */
[----:B------:R-:W-:-:S03]  /*a5b0*/  LOP3.LUT R123, R79, R123, R47, 0xfe, !PT ;  /* 0x0000007b4f7b7212 */ /* 0x000fc600078efe2f */
[----:B0-----:R-:W-:Y:S01]  /*a5c0*/  IMAD.WIDE.U32 R44, R121, 0x8, R44 ;  /* 0x00000008792c7825 */ /* 0x001fe200078e002c */
[----:B------:R-:W-:Y:S02]  /*a5d0*/  LOP3.LUT R125, R80, R46, R78, 0xfe, !PT ;  /* 0x0000002e507d7212 */ /* 0x000fe400078efe4e */
[----:B------:R-:W-:Y:S02]  /*a5e0*/  LOP3.LUT R47, R123, R81, RZ, 0xfc, !PT ;  /* 0x000000517b2f7212 */ /* 0x000fe400078efcff */
[----:B------:R-:W-:-:S05]  /*a5f0*/  LOP3.LUT R46, R125, 0xff, R66, 0xf8, !PT ;  /* 0x000000ff7d2e7812 */ /* 0x000fca00078ef842 */
[----:B------:R1:W-:Y:S02]  /*a600*/  STG.E.64 desc[UR4][R44.64], R46 ;  /* 0x0000002e2c007986 */ /* 0x0003e4000c101b04 */
.L_x_1523:
[----:B------:R-:W-:Y:S05]  /*a610*/  BSYNC B0 ;  /* 0x0000000000007941 */ /* 0x000fea0003800000 */
.L_x_1522:
[----:B------:R-:W-:Y:S01]  /*a620*/  UMOV UR34, 0xffffffff ;  /* 0xffffffff00227882 */ /* 0x000fe20000000000 */
[----:B------:R-:W-:Y:S02]  /*a630*/  @!P0 VIADD R52, R52, 0x8 ;  /* 0x0000000834348836 */ /* 0x000fe40000000000 */
[----:B------:R-:W-:Y:S01]  /*a640*/  FADD.FTZ R84, R84, R119 ;  /* 0x0000007754547221 */ /* 0x000fe20000010000 */
[----:B------:R-:W-:Y:S06]  /*a650*/  BRA.DIV UR34, `(.L_x_1524) ;  /* 0x0000001222b07947 */ /* 0x000fec000b800000 */
[----:B01----:R-:W0:Y:S02]  /*a660*/  SHFL.BFLY PT, R45, R84, 0x1, 0x1f ;  /* 0x0c201f00542d7f89 */ /* 0x003e2400000e0000 */
        /* <DEDUP_REMOVED lines=67> */
.L_x_1538:
        /* <DEDUP_REMOVED lines=17> */
[----:B------:R-:W-:-:S03]  /*abb0*/  CS2R R44, SRZ ;  /* 0x00000000002c7805 */ /* 0x000fc6000001ff00 */
[----:B------:R-:W-:Y:S01]  /*abc0*/  @!P1 IMAD R47, R47, 0x8, R46 ;  /* 0x000000082f2f9824 */ /* 0x000fe200078e022e */
[----:B------:R-:W-:-:S04]  /*abd0*/  HFMA2.MMA R46, -RZ, RZ, 0, 0 ;  /* 0x00000000ff2e7435 */ /* 0x000fc800000001ff */
[----:B------:R1:W-:Y:S02]  /*abe0*/  @!P1 LDS.64 R44, [R47] ;  /* 0x000000002f2c9984 */ /* 0x0003e40000000a00 */
[----:B------:R-:W-:Y:S01]  /*abf0*/  @!P1 IMAD.MOV.U32 R46, RZ, RZ, 0x300 ;  /* 0x00000300ff2e9424 */ /* 0x000fe200078e00ff */
[----:B------:R-:W-:-:S04]  /*ac00*/  LOP3.LUT P1, RZ, R54, 0x1f, R3, 0xf8, !PT ;  /* 0x0000001f36ff7812 */ /* 0x000fc8000782f803 */
[----:B0-----:R-:W0:Y:S01]  /*ac10*/  SHFL.DOWN PT, R79, R46, 0x4, 0x1f ;  /* 0x08801f002e4f7f89 */ /* 0x001e2200000e0000 */
[-C--:B-1----:R-:W-:Y:S02]  /*ac20*/  I2FP.F32.S32 R47, R46.reuse ;  /* 0x0000002e002f7245 */ /* 0x082fe40000201400 */
[----:B0-----:R-:W-:Y:S02]  /*ac30*/  IADD3 R78, R79, R46, RZ ;  /* 0x0000002e4f4e7210 */ /* 0x001fe40007ffe0ff */
[----:B------:R-:W-:Y:S02]  /*ac40*/  I2FP.F32.S32 R86, R79 ;  /* 0x0000004f00567245 */ /* 0x000fe40000201400 */
[----:B------:R-:W-:Y:S01]  /*ac50*/  I2FP.F32.S32 R80, R78 ;  /* 0x0000004e00507245 */ /* 0x000fe20000201400 */
[----:B------:R-:W0:Y:S03]  /*ac60*/  SHFL.DOWN PT, R121, R78, 0x2, 0x1f ;  /* 0x08401f004e797f89 */ /* 0x000e2600000e0000 */
[----:B------:R-:W1:Y:S01]  /*ac70*/  MUFU.RCP R84, R80 ;  /* 0x0000005000547308 */ /* 0x000e620000001000 */
[----:B------:R-:W2:Y:S04]  /*ac80*/  SHFL.DOWN PT, R81, R44, 0x4, 0x1f ;  /* 0x08801f002c517f89 */ /* 0x000ea800000e0000 */
[----:B------:R-:W3:Y:S01]  /*ac90*/  SHFL.DOWN PT, R52, R45, 0x4, 0x1f ;  /* 0x08801f002d347f89 */ /* 0x000ee200000e0000 */
[----:B0-----:R-:W-:Y:S01]  /*aca0*/  IMAD.IADD R78, R78, 0x1, R121 ;  /* 0x000000014e4e7824 */ /* 0x001fe200078e0279 */
[----:B------:R-:W-:Y:S01]  /*acb0*/  I2FP.F32.S32 R121, R121 ;  /* 0x0000007900797245 */ /* 0x000fe20000201400 */
[C---:B--2---:R-:W-:Y:S01]  /*acc0*/  FMUL.FTZ R88, R81.reuse, R86 ;  /* 0x0000005651587220 */ /* 0x044fe20000410000 */
[----:B------:R-:W-:-:S02]  /*acd0*/  FADD.FTZ R81, -R81, R44 ;  /* 0x0000002c51517221 */ /* 0x000fc40000010100 */
[----:B------:R-:W0:Y:S01]  /*ace0*/  SHFL.DOWN PT, R123, R78, 0x1, 0x1f ;  /* 0x08201f004e7b7f89 */ /* 0x000e2200000e0000 */
[----:B------:R-:W-:Y:S01]  /*acf0*/  FFMA.FTZ R79, R47, R44, R88 ;  /* 0x0000002c2f4f7223 */ /* 0x000fe20000010058 */
[----:B------:R-:W-:Y:S01]  /*ad00*/  FMUL.FTZ R81, R81, R81 ;  /* 0x0000005151517220 */ /* 0x000fe20000410000 */
[----:B---3--:R-:W-:Y:S02]  /*ad10*/  FADD.FTZ R45, R52, R45 ;  /* 0x0000002d342d7221 */ /* 0x008fe40000010000 */
[----:B-1----:R-:W-:Y:S01]  /*ad20*/  FMUL.FTZ R79, R84, R79 ;  /* 0x0000004f544f7220 */ /* 0x002fe20000410000 */
        /* <DEDUP_REMOVED lines=30> */
[----:B------:R-:W0:Y:S01]  /*af10*/  @!P1 LDC.64 R44, c[0x0][0x250] ;  /* 0x00009400ff2c9b82 */ /* 0x000e220000000a00 */
[----:B------:R-:W1:Y:S02]  /*af20*/  SHFL.IDX PT, R121, R79, RZ, 0x1f ;  /* 0x00001fff4f797589 */ /* 0x000e6400000e0000 */
[----:B------:R-:W-:-:S05]  /*af30*/  FFMA.FTZ R52, R78, R52, R47 ;  /* 0x000000344e347223 */ /* 0x000fca000001002f */
[----:B------:R-:W2:Y:S01]  /*af40*/  LDC R78, c[0x0][0x2d8] ;  /* 0x0000b600ff4e7b82 */ /* 0x000ea20000000800 */
[----:B------:R-:W2:Y:S07]  /*af50*/  SHFL.IDX PT, R123, R52, RZ, 0x1f ;  /* 0x00001fff347b7589 */ /* 0x000eae00000e0000 */
[----:B------:R-:W3:Y:S01]  /*af60*/  @!P1 LDC.64 R46, c[0x0][0x258] ;  /* 0x00009600ff2e9b82 */ /* 0x000ee20000000a00 */
[----:B0-----:R-:W-:Y:S01]  /*af70*/  @!P1 LEA R44, P3, R4, R44, 0x2 ;  /* 0x0000002c042c9211 */ /* 0x001fe200078610ff */
[----:B-1----:R-:W-:-:S03]  /*af80*/  FMUL.FTZ R54, R121, R121 ;  /* 0x0000007979367220 */ /* 0x002fc60000410000 */
[----:B------:R-:W-:Y:S02]  /*af90*/  @!P1 LEA.HI.X R45, R4, R45, R48, 0x2, P3 ;  /* 0x0000002d042d9211 */ /* 0x000fe400018f1430 */
        /* <DEDUP_REMOVED lines=8> */
[----:B------:R-:W-:-:S13]  /*b020*/  ISETP.GE.AND P1, PT, R50, 0x1, PT ;  /* 0x000000013200780c */ /* 0x000fda0003f26270 */
[----:B0-----:R-:W-:Y:S05]  /*b030*/  @!P1 BRA `(.L_x_1526) ;  /* 0x0000000800209947 */ /* 0x001fea0003800000 */
[----:B------:R-:W-:Y:S01]  /*b040*/  FSEL R44, R121, RZ, !P2 ;  /* 0x000000ff792c7208 */ /* 0x000fe20005000000 */
[----:B------:R-:W-:-:S04]  /*b050*/  VIADD R50, R50, 0xffffffff ;  /* 0xffffffff32327836 */ /* 0x000fc80000000000 */
[C---:B------:R-:W-:Y:S01]  /*b060*/  FADD.FTZ R48, -R44.reuse, R77 ;  /* 0x0000004d2c307221 */ /* 0x040fe20000010100 */
[--C-:B------:R-:W-:Y:S01]  /*b070*/  FADD.FTZ R52, -R44, R55.reuse ;  /* 0x000000372c347221 */ /* 0x100fe20000010100 */
        /* <DEDUP_REMOVED lines=9> */
[C---:B------:R-:W-:Y:S01]  /*b110*/  FMUL.FTZ R75, R79.reuse, R48 ;  /* 0x000000304f4b7220 */ /* 0x040fe20000410000 */
        /* <DEDUP_REMOVED lines=15> */
[C---:B------:R-:W-:Y:S01]  /*b210*/  PRMT R48, R34.reuse, 0x7632, R48 ;  /* 0x0000763222307816 */ /* 0x040fe20000000030 */
[C---:B------:R-:W-:Y:S01]  /*b220*/  FMUL.FTZ R90, R79.reuse, R52 ;  /* 0x000000344f5a7220 */ /* 0x040fe20000410000 */
[C---:B------:R-:W-:Y:S01]  /*b230*/  FMUL.FTZ R47, R79.reuse, R78 ;  /* 0x0000004e4f2f7220 */ /* 0x040fe20000410000 */
[----:B------:R-:W-:Y:S01]  /*b240*/  FMUL.FTZ R94, R79, R80 ;  /* 0x000000504f5e7220 */ /* 0x000fe20000410000 */
[----:B------:R-:W-:Y:S01]  /*b250*/  IMAD.U32 R89, R55, 0x10000, RZ ;  /* 0x0001000037597824 */ /* 0x000fe200078e00ff */
[----:B------:R-:W-:Y:S01]  /*b260*/  PRMT R52, R33, 0x7632, R52 ;  /* 0x0000763221347816 */ /* 0x000fe20000000034 */
[C---:B------:R-:W-:Y:S01]  /*b270*/  FMUL.FTZ R85, R79.reuse, R46 ;  /* 0x0000002e4f557220 */ /* 0x040fe20000410000 */
[C---:B------:R-:W-:Y:S01]  /*b280*/  FMUL.FTZ R86, R79.reuse, R50 ;  /* 0x000000324f567220 */ /* 0x040fe20000410000 */
[C---:B------:R-:W-:Y:S01]  /*b290*/  FMUL.FTZ R91, R79.reuse, R54 ;  /* 0x000000364f5b7220 */ /* 0x040fe20000410000 */
[C---:B------:R-:W-:Y:S01]  /*b2a0*/  FMUL.FTZ R78, R79.reuse, R88 ;  /* 0x000000584f4e7220 */ /* 0x040fe20000410000 */
[C---:B------:R-:W-:Y:S01]  /*b2b0*/  FMUL.FTZ R21, R79.reuse, R92 ;  /* 0x0000005c4f157220 */ /* 0x040fe20000410000 */
        /* <DEDUP_REMOVED lines=17> */
[----:B------:R-:W-:-:S02]  /*b3d0*/  IMAD.U32 R79, R48, 0x10000, RZ ;  /* 0x00010000304f7824 */ /* 0x000fc400078e00ff */
[----:B------:R-:W-:Y:S01]  /*b3e0*/  FFMA.FTZ R48, R94, R89, R57 ;  /* 0x000000595e307223 */ /* 0x000fe20000010039 */
[----:B------:R-:W-:Y:S02]  /*b3f0*/  IMAD.U32 R89, R52, 0x10000, RZ ;  /* 0x0001000034597824 */ /* 0x000fe400078e00ff */
[----:B------:R-:W-:Y:S01]  /*b400*/  FFMA.FTZ R52, R90, R55, R7 ;  /* 0x000000375a347223 */ /* 0x000fe20000010007 */
[----:B------:R-:W-:Y:S01]  /*b410*/  FFMA.FTZ R47, R47, R83, R8 ;  /* 0x000000532f2f7223 */ /* 0x000fe20000010008 */
[----:B------:R-:W-:Y:S01]  /*b420*/  FFMA.FTZ R55, R91, R79, R56 ;  /* 0x0000004f5b377223 */ /* 0x000fe20000010038 */
[----:B------:R-:W-:Y:S01]  /*b430*/  SHF.L.U32 R83, R33, 0x10, RZ ;  /* 0x0000001021537819 */ /* 0x000fe200000006ff */
[----:B------:R-:W-:Y:S01]  /*b440*/  FFMA.FTZ R86, R86, R89, R23 ;  /* 0x0000005956567223 */ /* 0x000fe20000010017 */
[C---:B------:R-:W-:Y:S02]  /*b450*/  PRMT R79, R32.reuse, 0x7632, R79 ;  /* 0x00007632204f7816 */ /* 0x040fe4000000004f */
[----:B------:R-:W-:Y:S01]  /*b460*/  SHF.R.S32.HI R94, RZ, 0x1f, R87 ;  /* 0x0000001fff5e7819 */ /* 0x000fe20000011457 */
[----:B------:R-:W-:Y:S01]  /*b470*/  FFMA.FTZ R75, R75, R83, R6 ;  /* 0x000000534b4b7223 */ /* 0x000fe20000010006 */
[----:B------:R-:W-:Y:S01]  /*b480*/  SHF.L.U32 R83, R32, 0x10, RZ ;  /* 0x0000001020537819 */ /* 0x000fe200000006ff */
[----:B------:R-:W-:Y:S01]  /*b490*/  IMAD.U32 R79, R79, 0x10000, RZ ;  /* 0x000100004f4f7824 */ /* 0x000fe200078e00ff */
[----:B------:R-:W-:-:S02]  /*b4a0*/  PRMT R89, R31, 0x7632, R89 ;  /* 0x000076321f597816 */ /* 0x000fc40000000059 */
[----:B------:R-:W-:Y:S01]  /*b4b0*/  SHF.L.U32 R91, R31, 0x10, RZ ;  /* 0x000000101f5b7819 */ /* 0x000fe200000006ff */
[----:B------:R-:W-:Y:S01]  /*b4c0*/  FFMA.FTZ R90, R85, R79, R22 ;  /* 0x0000004f555a7223 */ /* 0x000fe20000010016 */
[----:B------:R-:W-:Y:S01]  /*b4d0*/  PRMT R85, R30, 0x7632, R85 ;  /* 0x000076321e557816 */ /* 0x000fe20000000055 */
[----:B------:R-:W-:Y:S01]  /*b4e0*/  FFMA.FTZ R83, R84, R83, R5 ;  /* 0x0000005354537223 */ /* 0x000fe20000010005 */
[----:B------:R-:W-:Y:S02]  /*b4f0*/  PRMT R79, R29, 0x7632, R79 ;  /* 0x000076321d4f7816 */ /* 0x000fe4000000004f */
[----:B------:R-:W-:Y:S01]  /*b500*/  LEA.HI R84, R94, R87, RZ, 0x3 ;  /* 0x000000575e547211 */ /* 0x000fe200078f18ff */
[----:B------:R-:W-:Y:S02]  /*b510*/  IMAD.U32 R94, R89, 0x10000, RZ ;  /* 0x00010000595e7824 */ /* 0x000fe400078e00ff */
[----:B------:R-:W-:Y:S01]  /*b520*/  FFMA.FTZ R87, R93, R91, R12 ;  /* 0x0000005b5d577223 */ /* 0x000fe2000001000c */
[----:B------:R-:W-:Y:S01]  /*b530*/  SHF.L.U32 R89, R30, 0x10, RZ ;  /* 0x000000101e597819 */ /* 0x000fe200000006ff */
[----:B------:R-:W-:Y:S01]  /*b540*/  IMAD.U32 R93, R85, 0x10000, RZ ;  /* 0x00010000555d7824 */ /* 0x000fe200078e00ff */
[----:B------:R-:W-:Y:S01]  /*b550*/  SHF.L.U32 R85, R29, 0x10, RZ ;  /* 0x000000101d557819 */ /* 0x000fe200000006ff */
[----:B------:R-:W-:-:S02]  /*b560*/  IMAD.U32 R79, R79, 0x10000, RZ ;  /* 0x000100004f4f7824 */ /* 0x000fc400078e00ff */
[----:B------:R-:W-:Y:S01]  /*b570*/  FFMA.FTZ R92, R92, R94, R61 ;  /* 0x0000005e5c5c7223 */ /* 0x000fe2000001003d */
[----:B------:R-:W-:Y:S01]  /*b580*/  FFMA.FTZ R88, R88, R89, R11 ;  /* 0x0000005958587223 */ /* 0x000fe2000001000b */
[----:B------:R-:W-:Y:S01]  /*b590*/  FFMA.FTZ R89, R81, R93, R60 ;  /* 0x0000005d51597223 */ /* 0x000fe2000001003c */
[----:B------:R-:W-:Y:S01]  /*b5a0*/  FFMA.FTZ R94, R80, R79, R59 ;  /* 0x0000004f505e7223 */ /* 0x000fe2000001003b */
[C---:B------:R-:W-:Y:S01]  /*b5b0*/  SHF.L.U32 R91, R28.reuse, 0x10, RZ ;  /* 0x000000101c5b7819 */ /* 0x040fe200000006ff */
[----:B------:R-:W-:Y:S01]  /*b5c0*/  FFMA.FTZ R77, R77, R85, R10 ;  /* 0x000000554d4d7223 */ /* 0x000fe2000001000a */
[----:B------:R-:W0:Y:S01]  /*b5d0*/  LDC.64 R80, c[0x0][0x2b8] ;  /* 0x0000ae00ff507b82 */ /* 0x000e220000000a00 */
[----:B------:R-:W-:Y:S01]  /*b5e0*/  PRMT R79, R28, 0x7632, R79 ;  /* 0x000076321c4f7816 */ /* 0x000fe2000000004f */
[C---:B------:R-:W-:Y:S01]  /*b5f0*/  IMAD.U32 R93, R27.reuse, 0x10000, RZ ;  /* 0x000100001b5d7824 */ /* 0x040fe200078e00ff */
[----:B------:R-:W-:Y:S01]  /*b600*/  PRMT R85, R27, 0x7632, R85 ;  /* 0x000076321b557816 */ /* 0x000fe20000000055 */
[----:B------:R-:W-:Y:S01]  /*b610*/  FFMA.FTZ R91, R78, R91, R9 ;  /* 0x0000005b4e5b7223 */ /* 0x000fe20000010009 */
[----:B------:R-:W-:Y:S01]  /*b620*/  SHF.L.U32 R79, R79, 0x10, RZ ;  /* 0x000000104f4f7819 */ /* 0x000fe200000006ff */
[----:B------:R-:W-:Y:S01]  /*b630*/  FFMA.FTZ R97, R51, R93, R16 ;  /* 0x0000005d33617223 */ /* 0x000fe20000010010 */
[C---:B------:R-:W-:Y:S01]  /*b640*/  PRMT R78, R26.reuse, 0x7632, R78 ;  /* 0x000076321a4e7816 */ /* 0x040fe2000000004e */
[----:B------:R-:W-:Y:S01]  /*b650*/  IMAD.U32 R95, R85, 0x10000, RZ ;  /* 0x00010000555f7824 */ /* 0x000fe200078e00ff */
[----:B------:R-:W-:Y:S01]  /*b660*/  SHF.L.U32 R85, R26, 0x10, RZ ;  /* 0x000000101a557819 */ /* 0x000fe200000006ff */
[----:B------:R-:W-:Y:S01]  /*b670*/  FFMA.FTZ R96, R21, R79, R58 ;  /* 0x0000004f15607223 */ /* 0x000fe2000001003a */
[----:B------:R-:W-:Y:S01]  /*b680*/  PRMT R51, R25, 0x7632, R51 ;  /* 0x0000763219337816 */ /* 0x000fe20000000033 */
[----:B------:R-:W-:-:S02]  /*b690*/  IMAD.U32 R78, R78, 0x10000, RZ ;  /* 0x000100004e4e7824 */ /* 0x000fc400078e00ff */
[----:B------:R-:W-:Y:S01]  /*b6a0*/  FFMA.FTZ R104, R54, R95, R65 ;  /* 0x0000005f36687223 */ /* 0x000fe20000010041 */
[----:B------:R-:W-:Y:S01]  /*b6b0*/  LOP3.LUT R21, R3, 0xff, RZ, 0xc0, !PT ;  /* 0x000000ff03157812 */ /* 0x000fe200078ec0ff */
[----:B------:R-:W-:Y:S01]  /*b6c0*/  FFMA.FTZ R95, R50, R85, R15 ;  /* 0x00000055325f7223 */ /* 0x000fe2000001000f */
[----:B------:R-:W-:Y:S01]  /*b6d0*/  PRMT R50, R24, 0x7632, R50 ;  /* 0x0000763218327816 */ /* 0x000fe20000000032 */
[----:B------:R-:W-:Y:S01]  /*b6e0*/  FFMA.FTZ R102, R53, R78, R64 ;  /* 0x0000004e35667223 */ /* 0x000fe20000010040 */
[----:B------:R-:W-:Y:S01]  /*b6f0*/  SHF.L.U32 R54, R25, 0x10, RZ ;  /* 0x0000001019367819 */ /* 0x000fe200000006ff */
[----:B------:R-:W-:Y:S01]  /*b700*/  IMAD.U32 R78, R51, 0x10000, RZ ;  /* 0x00010000334e7824 */ /* 0x000fe200078e00ff */
[----:B------:R-:W-:Y:S01]  /*b710*/  LEA.HI.SX32 R85, R84, R21, 0x1d ;  /* 0x0000001554557211 */ /* 0x000fe200078feaff */
[----:B------:R-:W-:Y:S01]  /*b720*/  IMAD.U32 R50, R50, 0x10000, RZ ;  /* 0x0001000032327824 */ /* 0x000fe200078e00ff */
[----:B------:R-:W-:Y:S01]  /*b730*/  SHF.L.U32 R51, R24, 0x10, RZ ;  /* 0x0000001018337819 */ /* 0x000fe200000006ff */
[----:B------:R-:W-:Y:S01]  /*b740*/  FFMA.FTZ R53, R49, R54, R14 ;  /* 0x0000003631357223 */ /* 0x000fe2000001000e */
[C---:B------:R-:W-:Y:S01]  /*b750*/  IADD3 R79, R85.reuse, 0x100, RZ ;  /* 0x00000100554f7810 */ /* 0x040fe20007ffe0ff */
[----:B------:R-:W-:-:S02]  /*b760*/  VIADD R49, R85, 0x200 ;  /* 0x0000020055317836 */ /* 0x000fc40000000000 */
[----:B------:R-:W-:Y:S01]  /*b770*/  FFMA.FTZ R100, R46, R78, R63 ;  /* 0x0000004e2e647223 */ /* 0x000fe2000001003f */
[----:B------:R-:W-:Y:S01]  /*b780*/  FFMA.FTZ R93, R44, R51, R13 ;  /* 0x000000332c5d7223 */ /* 0x000fe2000001000d */
[----:B------:R-:W-:Y:S01]  /*b790*/  FFMA.FTZ R98, R45, R50, R62 ;  /* 0x000000322d627223 */ /* 0x000fe2000001003e */
[--C-:B0-----:R-:W-:Y:S01]  /*b7a0*/  IMAD.WIDE.U32 R84, R85, 0x10, R80.reuse ;  /* 0x0000001055547825 */ /* 0x101fe200078e0050 */
[----:B------:R-:W-:Y:S02]  /*b7b0*/  F2FP.BF16.F32.PACK_AB R47, R48, R47 ;  /* 0x0000002f302f723e */ /* 0x000fe400000010ff */
[----:B------:R-:W-:Y:S01]  /*b7c0*/  F2FP.BF16.F32.PACK_AB R46, R55, R52 ;  /* 0x00000034372e723e */ /* 0x000fe200000010ff */
[--C-:B------:R-:W-:Y:S01]  /*b7d0*/  IMAD.WIDE.U32 R78, R79, 0x10, R80.reuse ;  /* 0x000000104f4e7825 */ /* 0x100fe200078e0050 */
[----:B------:R-:W-:Y:S02]  /*b7e0*/  F2FP.BF16.F32.PACK_AB R45, R86, R75 ;  /* 0x0000004b562d723e */ /* 0x000fe400000010ff */
[----:B------:R-:W-:Y:S01]  /*b7f0*/  F2FP.BF16.F32.PACK_AB R44, R90, R83 ;  /* 0x000000535a2c723e */ /* 0x000fe200000010ff */
[----:B------:R-:W-:Y:S01]  /*b800*/  IMAD.WIDE.U32 R80, R49, 0x10, R80 ;  /* 0x0000001031507825 */ /* 0x000fe200078e0050 */
[----:B------:R-:W-:-:S02]  /*b810*/  F2FP.BF16.F32.PACK_AB R51, R92, R87 ;  /* 0x000000575c33723e */ /* 0x000fc400000010ff */
[----:B------:R-:W-:Y:S01]  /*b820*/  F2FP.BF16.F32.PACK_AB R50, R89, R88 ;  /* 0x000000585932723e */ /* 0x000fe200000010ff */
[----:B------:R0:W-:Y:S01]  /*b830*/  STG.E.128 desc[UR4][R84.64], R44 ;  /* 0x0000002c54007986 */ /* 0x0001e2000c101d04 */
[----:B------:R-:W-:Y:S02]  /*b840*/  F2FP.BF16.F32.PACK_AB R49, R94, R77 ;  /* 0x0000004d5e31723e */ /* 0x000fe400000010ff */
[----:B------:R-:W-:Y:S02]  /*b850*/  F2FP.BF16.F32.PACK_AB R48, R96, R91 ;  /* 0x0000005b6030723e */ /* 0x000fe400000010ff */
[----:B------:R-:W-:Y:S02]  /*b860*/  F2FP.BF16.F32.PACK_AB R55, R104, R97 ;  /* 0x000000616837723e */ /* 0x000fe400000010ff */
[----:B------:R-:W-:Y:S01]  /*b870*/  F2FP.BF16.F32.PACK_AB R54, R102, R95 ;  /* 0x0000005f6636723e */ /* 0x000fe200000010ff */
[----:B------:R0:W-:Y:S01]  /*b880*/  STG.E.128 desc[UR4][R78.64], R48 ;  /* 0x000000304e007986 */ /* 0x0001e2000c101d04 */
[----:B------:R-:W-:-:S02]  /*b890*/  F2FP.BF16.F32.PACK_AB R53, R100, R53 ;  /* 0x000000356435723e */ /* 0x000fc400000010ff */
[----:B------:R-:W-:-:S05]  /*b8a0*/  F2FP.BF16.F32.PACK_AB R52, R98, R93 ;  /* 0x0000005d6234723e */ /* 0x000fca00000010ff */
[----:B------:R0:W-:Y:S02]  /*b8b0*/  STG.E.128 desc[UR4][R80.64], R52 ;  /* 0x0000003450007986 */ /* 0x0001e4000c101d04 */
.L_x_1526:
[----:B------:R-:W-:Y:S05]  /*b8c0*/  BSYNC B0 ;  /* 0x0000000000007941 */ /* 0x000fea0003800000 */
.L_x_1525:
[----:B------:R-:W-:Y:S02]  /*b8d0*/  IADD3 R4, R4, UR14, RZ ;  /* 0x0000000e04047c10 */ /* 0x000fe4000fffe0ff */
[----:B0-----:R-:W-:Y:S02]  /*b8e0*/  SEL R52, RZ, 0x1, P0 ;  /* 0x00000001ff347807 */ /* 0x001fe40000000000 */
[----:B------:R-:W-:-:S13]  /*b8f0*/  ISETP.GE.AND P1, PT, R4, UR15, PT ;  /* 0x0000000f04007c0c */ /* 0x000fda000bf26270 */
[----:B------:R-:W-:Y:S05]  /*b900*/  @!P1 BRA `(.L_x_1527) ;  /* 0xffffff5000409947 */ /* 0x000fea000383ffff */
[----:B------:R-:W-:Y:S05]  /*b910*/  EXIT ;  /* 0x000000000000794d */ /* 0x000fea0003800000 */
.L_x_1524:
[----:B------:R-:W-:Y:S01]  /*b920*/  IMAD.MOV.U32 R86, RZ, RZ, 0x1 ;  /* 0x00000001ff567424 */ /* 0x000fe200078e00ff */
[----:B------:R-:W-:Y:S01]  /*b930*/  MOV R121, 0x1f ;  /* 0x0000001f00797802 */ /* 0x000fe20000000f00 */
[----:B------:R-:W-:-:S07]  /*b940*/  IMAD.MOV.U32 R81, RZ, RZ, -0x1 ;  /* 0xffffffffff517424 */ /* 0x000fce00078e00ff */
[----:B01---5:R-:W-:Y:S05]  /*b950*/  WARPSYNC.COLLECTIVE R81, `(.L_x_1528) ;  /* 0x0000000051087348 */ /* 0x023fea0003c00000 */
[----:B------:R2:W3:Y:S02]  /*b960*/  SHFL.BFLY P1, R80, R84, R86, R121 ;  /* 0x0c00005654507389 */ /* 0x0004e40000020079 */
[----:B0123-5:R-:W-:Y:S01]  /*b970*/  ENDCOLLECTIVE ;  /* 0x000000000000791b */ /* 0x02ffe20003800000 */
.L_x_1528:
[----:B------:R-:W-:Y:S01]  /*b980*/  HFMA2.MMA R86, -RZ, RZ, 0, 1.1920928955078125e-07 ;  /* 0x00000002ff567435 */ /* 0x000fe200000001ff */
[----:B------:R-:W-:-:S05]  /*b990*/  MOV R45, R80 ;  /* 0x00000050002d7202 */ /* 0x000fca0000000f00 */
[----:B------:R-:W-:-:S04]  /*b9a0*/  FADD.FTZ R46, R84, R45 ;  /* 0x0000002d542e7221 */ /* 0x000fc80000010000 */
[----:B------:R-:W-:-:S07]  /*b9b0*/  IMAD.MOV.U32 R84, RZ, RZ, R46 ;  /* 0x000000ffff547224 */ /* 0x000fce00078e002e */
[----:B------:R-:W-:Y:S05]  /*b9c0*/  WARPSYNC.COLLECTIVE R81, `(.L_x_1529) ;  /* 0x0000000051087348 */ /* 0x000fea0003c00000 */
[----:B------:R0:W1:Y:S02]  /*b9d0*/  SHFL.BFLY P1, R80, R84, R86, R121 ;  /* 0x0c00005654507389 */ /* 0x0000640000020079 */
[----:B01----:R-:W-:Y:S01]  /*b9e0*/  ENDCOLLECTIVE ;  /* 0x000000000000791b */ /* 0x003fe20003800000 */
.L_x_1529:
[----:B------:R-:W-:Y:S02]  /*b9f0*/  IMAD.MOV.U32 R86, RZ, RZ, 0x4 ;  /* 0x00000004ff567424 */ /* 0x000fe400078e00ff */
[----:B------:R-:W-:-:S04]  /*ba00*/  IMAD.MOV.U32 R45, RZ, RZ, R80 ;  /* 0x000000ffff2d7224 */ /* 0x000fc800078e0050 */
[----:B------:R-:W-:-:S05]  /*ba10*/  FADD.FTZ R47, R46, R45 ;  /* 0x0000002d2e2f7221 */ /* 0x000fca0000010000 */
[----:B------:R-:W-:-:S07]  /*ba20*/  MOV R84, R47 ;  /* 0x0000002f00547202 */ /* 0x000fce0000000f00 */
[----:B------:R-:W-:Y:S05]  /*ba30*/  WARPSYNC.COLLECTIVE R81, `(.L_x_1530) ;  /* 0x0000000051087348 */ /* 0x000fea0003c00000 */
[----:B------:R0:W1:Y:S02]  /*ba40*/  SHFL.BFLY P1, R80, R84, R86, R121 ;  /* 0x0c00005654507389 */ /* 0x0000640000020079 */
[----:B01----:R-:W-:Y:S01]  /*ba50*/  ENDCOLLECTIVE ;  /* 0x000000000000791b */ /* 0x003fe20003800000 */
.L_x_1530:
[----:B------:R-:W-:Y:S01]  /*ba60*/  HFMA2.MMA R86, -RZ, RZ, 0, 4.76837158203125e-07 ;  /* 0x00000008ff567435 */ /* 0x000fe200000001ff */
[----:B------:R-:W-:-:S05]  /*ba70*/  MOV R44, R80 ;  /* 0x00000050002c7202 */ /* 0x000fca0000000f00 */
[----:B------:R-:W-:-:S04]  /*ba80*/  FADD.FTZ R78, R47, R44 ;  /* 0x0000002c2f4e7221 */ /* 0x000fc80000010000 */
[----:B------:R-:W-:-:S07]  /*ba90*/  IMAD.MOV.U32 R84, RZ, RZ, R78 ;  /* 0x000000ffff547224 */ /* 0x000fce00078e004e */
[----:B------:R-:W-:Y:S05]  /*baa0*/  WARPSYNC.COLLECTIVE R81, `(.L_x_1531) ;  /* 0x0000000051087348 */ /* 0x000fea0003c00000 */
[----:B------:R0:W1:Y:S02]  /*bab0*/  SHFL.BFLY P1, R80, R84, R86, R121 ;  /* 0x0c00005654507389 */ /* 0x0000640000020079 */
[----:B01----:R-:W-:Y:S01]  /*bac0*/  ENDCOLLECTIVE ;  /* 0x000000000000791b */ /* 0x003fe20003800000 */
.L_x_1531:
[----:B------:R-:W-:Y:S02]  /*bad0*/  IMAD.MOV.U32 R86, RZ, RZ, 0x10 ;  /* 0x00000010ff567424 */ /* 0x000fe400078e00ff */
[----:B------:R-:W-:-:S04]  /*bae0*/  IMAD.MOV.U32 R45, RZ, RZ, R80 ;  /* 0x000000ffff2d7224 */ /* 0x000fc800078e0050 */
[----:B------:R-:W-:-:S05]  /*baf0*/  FADD.FTZ R79, R78, R45 ;  /* 0x0000002d4e4f7221 */ /* 0x000fca0000010000 */
[----:B------:R-:W-:-:S07]  /*bb00*/  MOV R84, R79 ;  /* 0x0000004f00547202 */ /* 0x000fce0000000f00 */
[----:B------:R-:W-:Y:S05]  /*bb10*/  WARPSYNC.COLLECTIVE R81, `(.L_x_1532) ;  /* 0x0000000051087348 */ /* 0x000fea0003c00000 */
[----:B------:R0:W1:Y:S02]  /*bb20*/  SHFL.BFLY P1, R80, R84, R86, R121 ;  /* 0x0c00005654507389 */ /* 0x0000640000020079 */
[----:B01----:R-:W-:Y:S01]  /*bb30*/  ENDCOLLECTIVE ;  /* 0x000000000000791b */ /* 0x003fe20003800000 */
.L_x_1532:
        /* <DEDUP_REMOVED lines=56> */
.L_x_1533:
[----:B------:R-:W-:Y:S02]  /*bec0*/  IMAD.MOV.U32 R86, RZ, RZ, 0x2 ;  /* 0x00000002ff567424 */ /* 0x000fe400078e00ff */
[----:B------:R-:W-:-:S04]  /*bed0*/  IMAD.MOV.U32 R46, RZ, RZ, R80 ;  /* 0x000000ffff2e7224 */ /* 0x000fc800078e0050 */
[----:B------:R-:W-:-:S05]  /*bee0*/  FADD.FTZ R46, R45, R46 ;  /* 0x0000002e2d2e7221 */ /* 0x000fca0000010000 */
[----:B------:R-:W-:-:S07]  /*bef0*/  MOV R84, R46 ;  /* 0x0000002e00547202 */ /* 0x000fce0000000f00 */
[----:B------:R-:W-:Y:S05]  /*bf00*/  WARPSYNC.COLLECTIVE R81, `(.L_x_1534) ;  /* 0x0000000051087348 */ /* 0x000fea0003c00000 */
[----:B------:R0:W1:Y:S02]  /*bf10*/  SHFL.BFLY P1, R80, R84, R86, R121 ;  /* 0x0c00005654507389 */ /* 0x0000640000020079 */
[----:B01----:R-:W-:Y:S01]  /*bf20*/  ENDCOLLECTIVE ;  /* 0x000000000000791b */ /* 0x003fe20003800000 */
.L_x_1534:
[----:B------:R-:W-:Y:S01]  /*bf30*/  HFMA2.MMA R86, -RZ, RZ, 0, 2.384185791015625e-07 ;  /* 0x00000004ff567435 */ /* 0x000fe200000001ff */
[----:B------:R-:W-:-:S05]  /*bf40*/  MOV R47, R80 ;  /* 0x00000050002f7202 */ /* 0x000fca0000000f00 */
[----:B------:R-:W-:-:S04]  /*bf50*/  FADD.FTZ R47, R46, R47 ;  /* 0x0000002f2e2f7221 */ /* 0x000fc80000010000 */
[----:B------:R-:W-:-:S07]  /*bf60*/  IMAD.MOV.U32 R84, RZ, RZ, R47 ;  /* 0x000000ffff547224 */ /* 0x000fce00078e002f */
[----:B------:R-:W-:Y:S05]  /*bf70*/  WARPSYNC.COLLECTIVE R81, `(.L_x_1535) ;  /* 0x0000000051087348 */ /* 0x000fea0003c00000 */
[----:B------:R0:W1:Y:S02]  /*bf80*/  SHFL.BFLY P1, R80, R84, R86, R121 ;  /* 0x0c00005654507389 */ /* 0x0000640000020079 */
[----:B01----:R-:W-:Y:S01]  /*bf90*/  ENDCOLLECTIVE ;  /* 0x000000000000791b */ /* 0x003fe20003800000 */
.L_x_1535:
[----:B------:R-:W-:Y:S02]  /*bfa0*/  IMAD.MOV.U32 R86, RZ, RZ, 0x8 ;  /* 0x00000008ff567424 */ /* 0x000fe400078e00ff */
[----:B------:R-:W-:-:S04]  /*bfb0*/  IMAD.MOV.U32 R78, RZ, RZ, R80 ;  /* 0x000000ffff4e7224 */ /* 0x000fc800078e0050 */
[----:B------:R-:W-:-:S05]  /*bfc0*/  FADD.FTZ R78, R47, R78 ;  /* 0x0000004e2f4e7221 */ /* 0x000fca0000010000 */
[----:B------:R-:W-:-:S07]  /*bfd0*/  MOV R84, R78 ;  /* 0x0000004e00547202 */ /* 0x000fce0000000f00 */
[----:B------:R-:W-:Y:S05]  /*bfe0*/  WARPSYNC.COLLECTIVE R81, `(.L_x_1536) ;  /* 0x0000000051087348 */ /* 0x000fea0003c00000 */
[----:B------:R0:W1:Y:S02]  /*bff0*/  SHFL.BFLY P1, R80, R84, R86, R121 ;  /* 0x0c00005654507389 */ /* 0x0000640000020079 */
[----:B01----:R-:W-:Y:S01]  /*c000*/  ENDCOLLECTIVE ;  /* 0x000000000000791b */ /* 0x003fe20003800000 */
.L_x_1536:
[----:B------:R-:W-:Y:S01]  /*c010*/  HFMA2.MMA R86, -RZ, RZ, 0, 9.5367431640625e-07 ;  /* 0x00000010ff567435 */ /* 0x000fe200000001ff */
[----:B------:R-:W-:-:S05]  /*c020*/  MOV R79, R80 ;  /* 0x00000050004f7202 */ /* 0x000fca0000000f00 */
[----:B------:R-:W-:-:S04]  /*c030*/  FADD.FTZ R79, R78, R79 ;  /* 0x0000004f4e4f7221 */ /* 0x000fc80000010000 */
[----:B------:R-:W-:-:S07]  /*c040*/  IMAD.MOV.U32 R84, RZ, RZ, R79 ;  /* 0x000000ffff547224 */ /* 0x000fce00078e004f */
[----:B------:R-:W-:Y:S05]  /*c050*/  WARPSYNC.COLLECTIVE R81, `(.L_x_1537) ;  /* 0x0000000051087348 */ /* 0x000fea0003c00000 */
[----:B------:R0:W1:Y:S02]  /*c060*/  SHFL.BFLY P1, R80, R84, R86, R121 ;  /* 0x0c00005654507389 */ /* 0x0000640000020079 */
[----:B01----:R-:W-:Y:S01]  /*c070*/  ENDCOLLECTIVE ;  /* 0x000000000000791b */ /* 0x003fe20003800000 */
.L_x_1537:
[----:B------:R-:W-:Y:S05]  /*c080*/  BRA `(.L_x_1538) ;  /* 0xffffffe800847947 */ /* 0x000fea000383ffff */
.L_x_1539:
        /* <DEDUP_REMOVED lines=15> */
.L_x_23219:


//--------------------- .text._ZN10layer_norm13ln_fwd_kernelINS_13Kernel_traitsI13__nv_bfloat16S2_S2_S2_fjLj6144ELj1ELj1ELj8ELj16ENS_18Kernel_traits_baseILj6144ES2_S2_S2_S2_fjLj256EEEEELb1ELb1ELb0ELb0EEEvNS_9FwdParamsE --------------------------
	.section	.text._ZN10layer_norm13ln_fwd_kernelINS_13Kernel_traitsI13__nv_bfloat16S2_S2_S2_fjLj6144ELj1ELj1ELj8ELj16ENS_18Kernel_traits_baseILj6144ES2_S2_S2_S2_fjLj256EEEEELb1ELb1ELb0ELb0EEEvNS_9FwdParamsE,"ax",@progbits
	.align	128
        .global         _ZN10layer_norm13ln_fwd_kernelINS_13Kernel_traitsI13__nv_bfloat16S2_S2_S2_fjLj6144ELj1ELj1ELj8ELj16ENS_18Kernel_traits_baseILj6144ES2_S2_S2_S2_fjLj256EEEEELb1ELb1ELb0ELb0EEEvNS_9FwdParamsE
        .type           _ZN10layer_norm13ln_fwd_kernelINS_13Kernel_traitsI13__nv_bfloat16S2_S2_S2_fjLj6144ELj1ELj1ELj8ELj16ENS_18Kernel_traits_baseILj6144ES2_S2_S2_S2_fjLj256EEEEELb1ELb1ELb0ELb0EEEvNS_9FwdParamsE,@function
        .size           _ZN10layer_norm13ln_fwd_kernelINS_13Kernel_traitsI13__nv_bfloat16S2_S2_S2_fjLj6144ELj1ELj1ELj8ELj16ENS_18Kernel_traits_baseILj6144ES2_S2_S2_S2_fjLj256EEEEELb1ELb1ELb0ELb0EEEvNS_9FwdParamsE,(.L_x_23220 - _ZN10layer_norm13ln_fwd_kernelINS_13Kernel_traitsI13__nv_bfloat16S2_S2_S2_fjLj6144ELj1ELj1ELj8ELj16ENS_18Kernel_traits_baseILj6144ES2_S2_S2_S2_fjLj256EEEEELb1ELb1ELb0ELb0EEEvNS_9FwdParamsE)
        .other          _ZN10layer_norm13ln_fwd_kernelINS_13Kernel_traitsI13__nv_bfloat16S2_S2_S2_fjLj6144ELj1ELj1ELj8ELj16ENS_18Kernel_traits_baseILj6144ES2_S2_S2_S2_fjLj256EEEEELb1ELb1ELb0ELb0EEEvNS_9FwdParamsE,@"STO_CUDA_ENTRY STV_DEFAULT"
_ZN10layer_norm13ln_fwd_kernelINS_13Kernel_traitsI13__nv_bfloat16S2_S2_S2_fjLj6144ELj1ELj1ELj8ELj16ENS_18Kernel_traits_baseILj6144ES2_S2_S2_S2_fjLj256EEEEELb1ELb1ELb0ELb0EEEvNS_9FwdParamsE:
.text._ZN10layer_norm13ln_fwd_kernelINS_13Kernel_traitsI13__nv_bfloat16S2_S2_S2_fjLj6144ELj1ELj1ELj8ELj16ENS_18Kernel_traits_baseILj6144ES2_S2_S2_S2_fjLj256EEEEELb1ELb1ELb0ELb0EEEvNS_9FwdParamsE:
        /* <DEDUP_REMOVED lines=19> */
[----:B------:R-:W-:-:S02]  /*0130*/  LOP3.LUT R37, R2, 0xff, RZ, 0xc0, !PT ;  /* 0x000000ff02257812 */ /* 0x000fc400078ec0ff */
[----:B-1----:R-:W-:-:S04]  /*0140*/  SHF.R.S32.HI R0, RZ, 0x1f, R15 ;  /* 0x0000001fff007819 */ /* 0x002fc8000001140f */
[----:B------:R-:W-:Y:S01]  /*0150*/  LEA.HI R0, R0, R15, RZ, 0x3 ;  /* 0x0000000f00007211 */ /* 0x000fe200078f18ff */
[----:B------:R-:W-:Y:S01]  /*0160*/  BSSY B0, `(.L_x_1540) ;  /* 0x000005e000007945 */ /* 0x000fe20003800000 */
        /* <DEDUP_REMOVED lines=55> */
[C---:B------:R-:W-:Y:S02]  /*04e0*/  ISETP.GE.U32.AND P3, PT, R10.reuse, 0x200, PT ;  /* 0x000002000a00780c */ /* 0x040fe40003f66070 */
[----:B------:R-:W-:Y:S01]  /*04f0*/  LOP3.LUT R76, R13, UR31, R6, 0x96, !PT ;  /* 0x0000001f0d4c7c12 */ /* 0x000fe2000f8e9606 */
[----:B------:R-:W-:Y:S01]  /*0500*/  IMAD.HI.U32 R5, R81, -0x326172a9, RZ ;  /* 0xcd9e8d5751057827 */ /* 0x000fe200078e00ff */
[----:B------:R-:W-:Y:S01]  /*0510*/  ISETP.GE.U32.AND P2, PT, R10, 0x300, PT ;  /* 0x000003000a00780c */ /* 0x000fe20003f46070 */
[----:B------:R-:W-:Y:S01]  /*0520*/  UIADD3 UR34, UR7, -0x24c28bd8, URZ ;  /* 0xdb3d742807227890 */ /* 0x000fe2000fffe03f */
[----:B------:R-:W-:Y:S01]  /*0530*/  LEA.HI R11, R2, UR8, RZ, 0x18 ;  /* 0x00000008020b7c11 */ /* 0x000fe2000f8fc0ff */
[----:B------:R-:W-:-:S02]  /*0540*/  UIADD3 UR35, UR6, -0x700cb87f, URZ ;  /* 0x8ff3478106237890 */ /* 0x000fc4000fffe03f */
        /* <DEDUP_REMOVED lines=31> */
.L_x_1541:
[----:B------:R-:W-:Y:S05]  /*0740*/  BSYNC B0 ;  /* 0x0000000000007941 */ /* 0x000fea0003800000 */
.L_x_1540:
        /* <DEDUP_REMOVED lines=11> */
[C---:B------:R-:W-:Y:S01]  /*0800*/  @P0 LEA.HI.X R47, R37.reuse, UR9, RZ, 0x4, P1 ;  /* 0x00000009252f0c11 */ /* 0x040fe200088f24ff */
[----:B------:R-:W2:Y:S04]  /*0810*/  LDG.E.128 R16, desc[UR4][R16.64] ;  /* 0x0000000410107981 */ /* 0x000ea8000c1e1d00 */
[----:B------:R-:W3:Y:S04]  /*0820*/  LDG.E.128 R28, desc[UR4][R28.64] ;  /* 0x000000041c1c7981 */ /* 0x000ee8000c1e1d00 */
[----:B------:R-:W5:Y:S01]  /*0830*/  @P0 LDG.E.128 R44, desc[UR4][R46.64] ;  /* 0x000000042e2c0981 */ /* 0x000f62000c1e1d00 */
[----:B------:R-:W-:-:S02]  /*0840*/  IADD3 R37, R37, 0x100, RZ ;  /* 0x0000010025257810 */ /* 0x000fc40007ffe0ff */
[----:B--2---:R-:W-:Y:S02]  /*0850*/  PRMT R56, R16, 0x7632, R56 ;  /* 0x0000763210387816 */ /* 0x004fe40000000038 */
[----:B------:R-:W-:Y:S02]  /*0860*/  PRMT R57, R17, 0x7632, R57 ;  /* 0x0000763211397816 */ /* 0x000fe40000000039 */
[----:B---3--:R-:W-:Y:S02]  /*0870*/  PRMT R68, R28, 0x7632, R68 ;  /* 0x000076321c447816 */ /* 0x008fe40000000044 */
[----:B------:R-:W-:Y:S02]  /*0880*/  PRMT R69, R29, 0x7632, R69 ;  /* 0x000076321d457816 */ /* 0x000fe40000000045 */
[----:B------:R-:W-:Y:S02]  /*0890*/  PRMT R70, R30, 0x7632, R70 ;  /* 0x000076321e467816 */ /* 0x000fe40000000046 */
[----:B------:R-:W-:-:S02]  /*08a0*/  @!P0 CS2R R44, SRZ ;  /* 0x00000000002c8805 */ /* 0x000fc4000001ff00 */
[----:B------:R-:W-:Y:S02]  /*08b0*/  PRMT R71, R31, 0x7632, R71 ;  /* 0x000076321f477816 */ /* 0x000fe40000000047 */
[----:B------:R-:W-:Y:S02]  /*08c0*/  @!P0 CS2R R46, SRZ ;  /* 0x00000000002e8805 */ /* 0x000fe4000001ff00 */
[----:B------:R-:W-:Y:S02]  /*08d0*/  PRMT R58, R18, 0x7632, R58 ;  /* 0x00007632123a7816 */ /* 0x000fe4000000003a */
[----:B------:R-:W-:-:S07]  /*08e0*/  PRMT R59, R19, 0x7632, R59 ;  /* 0x00007632133b7816 */ /* 0x000fce000000003b */
.L_x_1543:
[----:B------:R-:W-:Y:S05]  /*08f0*/  BSYNC B0 ;  /* 0x0000000000007941 */ /* 0x000fea0003800000 */
.L_x_1542:
        /* <DEDUP_REMOVED lines=8> */
[----:B------:R-:W-:-:S05]  /*0980*/  LEA.HI.X R23, R37, UR11, RZ, 0x4, P1 ;  /* 0x0000000b25177c11 */ /* 0x000fca00088f24ff */
[----:B------:R-:W2:Y:S06]  /*0990*/  LDG.E.128 R40, desc[UR4][R22.64] ;  /* 0x0000000416287981 */ /* 0x000eac000c1e1d00 */
[C---:B------:R-:W-:Y:S01]  /*09a0*/  @P0 LEA R50, P1, R37.reuse, UR8, 0x4 ;  /* 0x0000000825320c11 */ /* 0x040fe2000f8220ff */
[----:B0-----:R-:W-:-:S03]  /*09b0*/  IMAD.WIDE.U32 R32, R37, 0x10, R32 ;  /* 0x0000001025207825 */ /* 0x001fc600078e0020 */
[----:B------:R-:W-:-:S03]  /*09c0*/  @P0 LEA.HI.X R51, R37, UR9, RZ, 0x4, P1 ;  /* 0x0000000925330c11 */ /* 0x000fc600088f24ff */
[----:B------:R-:W3:Y:S04]  /*09d0*/  LDG.E.128 R32, desc[UR4][R32.64] ;  /* 0x0000000420207981 */ /* 0x000ee8000c1e1d00 */
[----:B------:R-:W5:Y:S01]  /*09e0*/  @P0 LDG.E.128 R48, desc[UR4][R50.64] ;  /* 0x0000000432300981 */ /* 0x000f62000c1e1d00 */
[----:B--2---:R-:W-:Y:S02]  /*09f0*/  PRMT R60, R40, 0x7632, R60 ;  /* 0x00007632283c7816 */ /* 0x004fe4000000003c */
[----:B------:R-:W-:Y:S02]  /*0a00*/  PRMT R61, R41, 0x7632, R61 ;  /* 0x00007632293d7816 */ /* 0x000fe4000000003d */
[----:B------:R-:W-:Y:S02]  /*0a10*/  PRMT R62, R42, 0x7632, R62 ;  /* 0x000076322a3e7816 */ /* 0x000fe4000000003e */
[----:B------:R-:W-:-:S02]  /*0a20*/  PRMT R63, R43, 0x7632, R63 ;  /* 0x000076322b3f7816 */ /* 0x000fc4000000003f */
[----:B---3--:R-:W-:Y:S02]  /*0a30*/  PRMT R72, R32, 0x7632, R72 ;  /* 0x0000763220487816 */ /* 0x008fe40000000048 */
[----:B------:R-:W-:Y:S02]  /*0a40*/  PRMT R73, R33, 0x7632, R73 ;  /* 0x0000763221497816 */ /* 0x000fe40000000049 */
[----:B------:R-:W-:Y:S02]  /*0a50*/  PRMT R74, R34, 0x7632, R74 ;  /* 0x00007632224a7816 */ /* 0x000fe4000000004a */
[----:B------:R-:W-:Y:S02]  /*0a60*/  @!P0 CS2R R48, SRZ ;  /* 0x0000000000308805 */ /* 0x000fe4000001ff00 */
[----:B------:R-:W-:Y:S02]  /*0a70*/  PRMT R75, R35, 0x7632, R75 ;  /* 0x00007632234b7816 */ /* 0x000fe4000000004b */
[----:B------:R-:W-:-:S07]  /*0a80*/  @!P0 CS2R R50, SRZ ;  /* 0x0000000000328805 */ /* 0x000fce000001ff00 */
.L_x_1545:
[----:B------:R-:W-:Y:S05]  /*0a90*/  BSYNC B0 ;  /* 0x0000000000007941 */ /* 0x000fea0003800000 */
.L_x_1544:
[----:B------:R-:W-:Y:S01]  /*0aa0*/  ULDC UR8, c[0x0][0x214] ;  /* 0x0000850000087ab9 */ /* 0x000fe20000000800 */
[----:B------:R-:W-:Y:S02]  /*0ab0*/  LOP3.LUT R106, R39, UR34, R20, 0x96, !PT ;  /* 0x00000022276a7c12 */ /* 0x000fe4000f8e9614 */
[----:B------:R-:W-:-:S13]  /*0ac0*/  ISETP.GE.AND P0, PT, R11, UR8, PT ;  /* 0x000000080b007c0c */ /* 0x000fda000bf06270 */
[----:B------:R-:W-:Y:S05]  /*0ad0*/  @P0 EXIT ;  /* 0x000000000000094d */ /* 0x000fea0003800000 */
[----:B------:R-:W-:Y:S01]  /*0ae0*/  SHF.R.S32.HI R0, RZ, 0x3, R0 ;  /* 0x00000003ff007819 */ /* 0x000fe20000011400 */
[C---:B-----5:R-:W-:Y:S01]  /*0af0*/  IMAD.U32 R37, R4.reuse, 0x10000, RZ ;  /* 0x0001000004257824 */ /* 0x060fe200078e00ff */
[----:B------:R-:W-:Y:S01]  /*0b00*/  PRMT R77, R4, 0x7632, R77 ;  /* 0x00007632044d7816 */ /* 0x000fe2000000004d */
[C---:B------:R-:W-:Y:S01]  /*0b10*/  IMAD.U32 R36, R5.reuse, 0x10000, RZ ;  /* 0x0001000005247824 */ /* 0x040fe200078e00ff */
        /* <DEDUP_REMOVED lines=14> */
[----:B------:R-:W-:Y:S01]  /*0c00*/  PRMT R79, R6, 0x7632, R79 ;  /* 0x00007632064f7816 */ /* 0x000fe2000000004f */
[----:B------:R-:W-:Y:S01]  /*0c10*/  IMAD.U32 R22, R42, 0x10000, RZ ;  /* 0x000100002a167824 */ /* 0x000fe200078e00ff */
[----:B------:R-:W-:Y:S01]  /*0c20*/  SHF.L.U32 R39, R6, 0x10, RZ ;  /* 0x0000001006277819 */ /* 0x000fe200000006ff */
[----:B------:R-:W-:Y:S01]  /*0c30*/  IMAD.IADD R5, R5, 0x1, R0 ;  /* 0x0000000105057824 */ /* 0x000fe200078e0200 */
[----:B------:R-:W-:Y:S01]  /*0c40*/  SHF.L.U32 R6, R2, 0x5, RZ ;  /* 0x0000000502067819 */ /* 0x000fe200000006ff */
[----:B------:R-:W-:Y:S01]  /*0c50*/  IMAD.U32 R42, R47, 0x10000, RZ ;  /* 0x000100002f2a7824 */ /* 0x000fe200078e00ff */
[----:B------:R-:W-:Y:S01]  /*0c60*/  PRMT R80, R7, 0x7632, R80 ;  /* 0x0000763207507816 */ /* 0x000fe20000000050 */
[----:B------:R-:W-:Y:S01]  /*0c70*/  IMAD.SHL.U32 R5, R5, 0x8, RZ ;  /* 0x0000000805057824 */ /* 0x000fe200078e00ff */
[----:B------:R-:W-:Y:S01]  /*0c80*/  LOP3.LUT R7, R6, 0x3e0, RZ, 0xc0, !PT ;  /* 0x000003e006077812 */ /* 0x000fe200078ec0ff */
[----:B------:R-:W-:Y:S01]  /*0c90*/  IMAD.U32 R12, R12, 0x10000, RZ ;  /* 0x000100000c0c7824 */ /* 0x000fe200078e00ff */
[----:B------:R-:W-:Y:S01]  /*0ca0*/  PRMT R83, R44, 0x7632, R83 ;  /* 0x000076322c537816 */ /* 0x000fe20000000053 */
        /* <DEDUP_REMOVED lines=8> */
[----:B------:R-:W-:Y:S01]  /*0d30*/  IMAD.U32 R15, R15, 0x10000, RZ ;  /* 0x000100000f0f7824 */ /* 0x000fe200078e00ff */
[----:B------:R-:W-:Y:S01]  /*0d40*/  VIMNMX R7, R7, 0x20, PT ;  /* 0x0000002007077848 */ /* 0x000fe20003fe0100 */
[----:B------:R-:W-:Y:S01]  /*0d50*/  IMAD.U32 R16, R16, 0x10000, RZ ;  /* 0x0001000010107824 */ /* 0x000fe200078e00ff */
[----:B------:R-:W-:Y:S01]  /*0d60*/  LOP3.LUT R104, R104, UR35, R49, 0x96, !PT ;  /* 0x0000002368687c12 */ /* 0x000fe2000f8e9631 */
[----:B------:R-:W-:Y:S01]  /*0d70*/  IMAD R49, R76, -0x2daee0ad, RZ ;  /* 0xd2511f534c317824 */ /* 0x000fe200078e02ff */
[----:B------:R-:W-:Y:S01]  /*0d80*/  PRMT R84, R47, 0x7632, R84 ;  /* 0x000076322f547816 */ /* 0x000fe20000000054 */
[C---:B------:R-:W-:Y:S01]  /*0d90*/  IMAD.U32 R47, R50.reuse, 0x10000, RZ ;  /* 0x00010000322f7824 */ /* 0x040fe200078e00ff */
[----:B------:R-:W-:Y:S01]  /*0da0*/  PRMT R89, R50, 0x7632, R89 ;  /* 0x0000763232597816 */ /* 0x000fe20000000059 */
[----:B------:R-:W-:Y:S01]  /*0db0*/  HFMA2.MMA R76, -RZ, RZ, 0, 0 ;  /* 0x00000000ff4c7435 */ /* 0x000fe200000001ff */
[----:B------:R-:W-:Y:S01]  /*0dc0*/  IADD3 R7, R0, R7, RZ ;  /* 0x0000000700077210 */ /* 0x000fe20007ffe0ff */
[----:B------:R-:W-:Y:S01]  /*0dd0*/  IMAD.U32 R18, R18, 0x10000, RZ ;  /* 0x0001000012127824 */ /* 0x000fe200078e00ff */
[----:B------:R-:W-:Y:S01]  /*0de0*/  SHF.L.U32 R20, R40, 0x10, RZ ;  /* 0x0000001028147819 */ /* 0x000fe200000006ff */
        /* <DEDUP_REMOVED lines=13> */
[----:B------:R-:W-:Y:S01]  /*0ec0*/  LOP3.LUT R96, R96, UR36, R49, 0x96, !PT ;  /* 0x0000002460607c12 */ /* 0x000fe2000f8e9631 */
        /* <DEDUP_REMOVED lines=39> */
[----:B------:R-:W-:Y:S01]  /*1140*/  ULDC.U8 UR12, c[0x0][0x2a0] ;  /* 0x0000a800000c7ab9 */ /* 0x000fe20000000000 */
[----:B------:R-:W-:Y:S01]  /*1150*/  IMAD R106, R106, -0x326172a9, RZ ;  /* 0xcd9e8d576a6a7824 */ /* 0x000fe200078e02ff */
[----:B------:R-:W-:Y:S01]  /*1160*/  UISETP.NE.AND.EX UP0, UPT, UR9, URZ, UPT, UP0 ;  /* 0x0000003f0900728c */ /* 0x000fe2000bf05300 */
[----:B------:R-:W-:Y:S01]  /*1170*/  IMAD R98, R98, -0x2daee0ad, RZ ;  /* 0xd2511f5362627824 */ /* 0x000fe200078e02ff */
[----:B------:R-:W-:Y:S01]  /*1180*/  ULDC UR37, c[0x0][0x218] ;  /* 0x0000860000257ab9 */ /* 0x000fe20000000800 */
[----:B------:R-:W-:Y:S01]  /*1190*/  IMAD.MOV.U32 R0, RZ, RZ, 0x1 ;  /* 0x00000001ff007424 */ /* 0x000fe200078e00ff */
[----:B------:R-:W-:Y:S01]  /*11a0*/  ULDC UR16, c[0x0][0x290] ;  /* 0x0000a40000107ab9 */ /* 0x000fe20000000800 */
[----:B------:R-:W-:Y:S01]  /*11b0*/  IMAD.U32 R77, R77, 0x10000, RZ ;  /* 0x000100004d4d7824 */ /* 0x000fe200078e00ff */
[----:B------:R-:W-:Y:S01]  /*11c0*/  ULDC.64 UR8, c[0x0][0x230] ;  /* 0x00008c0000087ab9 */ /* 0x000fe20000000a00 */
[----:B------:R-:W-:Y:S01]  /*11d0*/  IMAD.U32 R78, R78, 0x10000, RZ ;  /* 0x000100004e4e7824 */ /* 0x000fe200078e00ff */
[----:B------:R-:W-:Y:S01]  /*11e0*/  ULDC.64 UR10, c[0x0][0x238] ;  /* 0x00008e00000a7ab9 */ /* 0x000fe20000000a00 */
[----:B------:R-:W-:Y:S01]  /*11f0*/  IMAD.U32 R80, R80, 0x10000, RZ ;  /* 0x0001000050507824 */ /* 0x000fe200078e00ff */
[----:B------:R-:W-:Y:S01]  /*1200*/  UISETP.NE.AND UP1, UPT, UR12, URZ, UPT ;  /* 0x0000003f0c00728c */ /* 0x000fe2000bf25270 */
[----:B------:R-:W-:Y:S01]  /*1210*/  IMAD.U32 R83, R83, 0x10000, RZ ;  /* 0x0001000053537824 */ /* 0x000fe200078e00ff */
[----:B------:R-:W-:Y:S01]  /*1220*/  ULDC.64 UR14, c[0x0][0x240] ;  /* 0x00009000000e7ab9 */ /* 0x000fe20000000a00 */
[----:B------:R-:W-:Y:S01]  /*1230*/  IMAD.U32 R85, R85, 0x10000, RZ ;  /* 0x0001000055557824 */ /* 0x000fe200078e00ff */
[----:B------:R-:W-:Y:S01]  /*1240*/  ULDC.64 UR18, c[0x0][0x210] ;  /* 0x0000840000127ab9 */ /* 0x000fe20000000a00 */
[----:B------:R-:W-:-:S02]  /*1250*/  IMAD.U32 R84, R84, 0x10000, RZ ;  /* 0x0001000054547824 */ /* 0x000fc400078e00ff */
[----:B------:R-:W-:Y:S02]  /*1260*/  IMAD.U32 R86, R86, 0x10000, RZ ;  /* 0x0001000056567824 */ /* 0x000fe400078e00ff */
[----:B------:R-:W-:Y:S02]  /*1270*/  IMAD.U32 R89, R89, 0x10000, RZ ;  /* 0x0001000059597824 */ /* 0x000fe400078e00ff */
[----:B01----:R-:W-:-:S07]  /*1280*/  IMAD.SHL.U32 R90, R7, 0x8, RZ ;  /* 0x00000008075a7824 */ /* 0x003fce00078e00ff */
.L_x_1727:
        /* <DEDUP_REMOVED lines=10> */
[----:B------:R-:W-:Y:S02]  /*1330*/  MOV R92, 0x3f800000 ;  /* 0x3f800000005c7802 */ /* 0x000fe40000000f00 */
[----:B------:R-:W-:-:S04]  /*1340*/  SHF.R.S32.HI R7, RZ, 0x1f, R6 ;  /* 0x0000001fff077819 */ /* 0x000fc80000011406 */
[----:B------:R-:W-:Y:S02]  /*1350*/  LEA.HI R7, R7, R6, RZ, 0x3 ;  /* 0x0000000607077211 */ /* 0x000fe400078f18ff */
[----:B------:R-:W-:-:S04]  /*1360*/  LOP3.LUT R6, R2, 0xff, RZ, 0xc0, !PT ;  /* 0x000000ff02067812 */ /* 0x000fc800078ec0ff */
        /* <DEDUP_REMOVED lines=24> */
.L_x_1549:
[----:B------:R-:W-:-:S07]  /*14f0*/  IMAD.MOV.U32 R93, RZ, RZ, R106 ;  /* 0x000000ffff5d7224 */ /* 0x000fce00078e006a */
.L_x_1550:
[----:B------:R-:W-:Y:S05]  /*1500*/  BSYNC B1 ;  /* 0x0000000000017941 */ /* 0x000fea0003800000 */
.L_x_1548:
        /* <DEDUP_REMOVED lines=16> */
.L_x_1554:
[----:B------:R-:W-:Y:S05]  /*1610*/  BSYNC B2 ;  /* 0x0000000000027941 */ /* 0x000fea0003800000 */
.L_x_1553:
[----:B------:R-:W-:Y:S01]  /*1620*/  LOP3.LUT R95, R95, UR7, R76, 0x96, !PT ;  /* 0x000000075f5f7c12 */ /* 0x000fe2000f8e964c */
[----:B------:R-:W-:-:S04]  /*1630*/  IMAD.HI.U32 R94, R3, -0x326172a9, RZ ;  /* 0xcd9e8d57035e7827 */ /* 0x000fc800078e00ff */
[----:B------:R-:W-:Y:S01]  /*1640*/  IMAD R127, R3, -0x326172a9, RZ ;  /* 0xcd9e8d57037f7824 */ /* 0x000fe200078e02ff */
[----:B------:R-:W-:Y:S01]  /*1650*/  LOP3.LUT R94, R94, UR6, R9, 0x96, !PT ;  /* 0x000000065e5e7c12 */ /* 0x000fe2000f8e9609 */
[----:B------:R-:W-:-:S04]  /*1660*/  IMAD.WIDE.U32 R116, R95, -0x326172a9, RZ ;  /* 0xcd9e8d575f747825 */ /* 0x000fc800078e00ff */
[----:B------:R-:W-:Y:S01]  /*1670*/  IMAD.WIDE.U32 R94, R94, -0x2daee0ad, RZ ;  /* 0xd2511f535e5e7825 */ /* 0x000fe200078e00ff */
[----:B------:R-:W-:-:S03]  /*1680*/  LOP3.LUT R127, R117, UR17, R127, 0x96, !PT ;  /* 0x00000011757f7c12 */ /* 0x000fc6000f8e967f */
[----:B------:R-:W-:Y:S02]  /*1690*/  IMAD R117, R8, -0x2daee0ad, RZ ;  /* 0xd2511f5308757824 */ /* 0x000fe400078e02ff */
[----:B------:R-:W-:-:S03]  /*16a0*/  IMAD.WIDE.U32 R126, R127, -0x2daee0ad, RZ ;  /* 0xd2511f537f7e7825 */ /* 0x000fc600078e00ff */
[----:B------:R-:W-:Y:S02]  /*16b0*/  LOP3.LUT R95, R95, UR20, R117, 0x96, !PT ;  /* 0x000000145f5f7c12 */ /* 0x000fe4000f8e9675 */
[----:B------:R-:W-:-:S03]  /*16c0*/  LOP3.LUT R117, R127, UR22, R94, 0x96, !PT ;  /* 0x000000167f757c12 */ /* 0x000fc6000f8e965e */
[----:B------:R-:W-:-:S05]  /*16d0*/  IMAD.WIDE.U32 R94, R95, -0x326172a9, RZ ;  /* 0xcd9e8d575f5e7825 */ /* 0x000fca00078e00ff */
[----:B------:R-:W-:Y:S01]  /*16e0*/  LOP3.LUT R95, R95, UR21, R116, 0x96, !PT ;  /* 0x000000155f5f7c12 */ /* 0x000fe2000f8e9674 */
        /* <DEDUP_REMOVED lines=26> */
[----:B------:R-:W-:Y:S01]  /*1890*/  IMAD.WIDE.U32 R94, R95, -0x2daee0ad, RZ ;  /* 0xd2511f535f5e7825 */ /* 0x000fe200078e00ff */
[----:B------:R-:W-:-:S03]  /*18a0*/  MOV R106, R116 ;  /* 0x00000074006a7202 */ /* 0x000fc60000000f00 */
[----:B------:R-:W-:Y:S01]  /*18b0*/  IMAD.MOV.U32 R98, RZ, RZ, R94 ;  /* 0x000000ffff627224 */ /* 0x000fe200078e005e */
[----:B------:R-:W-:Y:S01]  /*18c0*/  LOP3.LUT R96, R95, UR36, R126, 0x96, !PT ;  /* 0x000000245f607c12 */ /* 0x000fe2000f8e967e */
[----:B------:R-:W-:-:S07]  /*18d0*/  IMAD.MOV.U32 R116, RZ, RZ, RZ ;  /* 0x000000ffff747224 */ /* 0x000fce00078e00ff */
.L_x_1552:
[----:B------:R-:W-:Y:S05]  /*18e0*/  BSYNC B1 ;  /* 0x0000000000017941 */ /* 0x000fea0003800000 */
.L_x_1551:
[----:B------:R-:W0:Y:S01]  /*18f0*/  LDC R100, c[0x0][0x298] ;  /* 0x0000a600ff647b82 */ /* 0x000e220000000800 */
[----:B------:R-:W-:Y:S01]  /*1900*/  HFMA2.MMA R102, -RZ, RZ, 0.1171875, 0 ;  /* 0x2f800000ff667435 */ /* 0x000fe200000001ff */
[----:B------:R-:W-:Y:S01]  /*1910*/  I2FP.F32.U32 R93, R93 ;  /* 0x0000005d005d7245 */ /* 0x000fe20000201000 */
[----:B-----5:R-:W-:Y:S01]  /*1920*/  IMAD.U32 R95, R4, 0x10000, RZ ;  /* 0x00010000045f7824 */ /* 0x020fe200078e00ff */
[----:B------:R-:W-:Y:S01]  /*1930*/  BSSY B1, `(.L_x_1555) ;  /* 0x0000018000017945 */ /* 0x000fe20003800000 */
[----:B------:R-:W-:Y:S01]  /*1940*/  @P0 IMAD.U32 R110, R56, 0x10000, RZ ;  /* 0x00010000386e0824 */ /* 0x000fe200078e00ff */
[----:B------:R-:W-:Y:S01]  /*1950*/  PRMT R4, R4, 0x7632, R4 ;  /* 0x0000763204047816 */ /* 0x000fe20000000004 */
[----:B------:R-:W-:Y:S01]  /*1960*/  FMUL.FTZ R95, R95, R92 ;  /* 0x0000005c5f5f7220 */ /* 0x000fe20000410000 */
[----:B------:R-:W1:Y:S03]  /*1970*/  LDC R94, c[0x0][0x294] ;  /* 0x0000a500ff5e7b82 */ /* 0x000e660000000800 */
[----:B------:R-:W-:Y:S01]  /*1980*/  FFMA.FTZ R93, R93, R102, 1.1641532182693481445e-10 ;  /* 0x2f0000005d5d7423 */ /* 0x000fe20000010066 */
[----:B0-----:R-:W-:-:S04]  /*1990*/  FMUL.FTZ R95, R95, R100 ;  /* 0x000000645f5f7220 */ /* 0x001fc80000410000 */
[----:B-1----:R-:W-:-:S04]  /*19a0*/  FSETP.GTU.FTZ.AND P1, PT, R93, R94, PT ;  /* 0x0000005e5d00720b */ /* 0x002fc80003f3c000 */
[----:B------:R-:W-:Y:S02]  /*19b0*/  P2R R108, PR, RZ, 0x2 ;  /* 0x00000002ff6c7803 */ /* 0x000fe40000000000 */
[----:B------:R-:W-:Y:S02]  /*19c0*/  FSEL R95, R95, RZ, !P1 ;  /* 0x000000ff5f5f7208 */ /* 0x000fe40004800000 */
[----:B------:R-:W-:-:S03]  /*19d0*/  ISETP.NE.AND P1, PT, R116, 0x1, PT ;  /* 0x000000017400780c */ /* 0x000fc60003f25270 */
[----:B------:R-:W-:-:S04]  /*19e0*/  FMUL.FTZ R93, R12, R95 ;  /* 0x0000005f0c5d7220 */ /* 0x000fc80000410000 */
[----:B------:R-:W-:Y:S01]  /*19f0*/  @P0 FADD.FTZ R93, R110, R93 ;  /* 0x0000005d6e5d0221 */ /* 0x000fe20000010000 */
[----:B------:R-:W-:-:S05]  /*1a00*/  IADD3 R110, R116, 0x1, RZ ;  /* 0x00000001746e7810 */ /* 0x000fca0007ffe0ff */
        /* <DEDUP_REMOVED lines=9> */
.L_x_1556:
[----:B------:R-:W-:-:S07]  /*1aa0*/  IMAD.MOV.U32 R95, RZ, RZ, R106 ;  /* 0x000000ffff5f7224 */ /* 0x000fce00078e006a */
.L_x_1557:
[----:B------:R-:W-:Y:S05]  /*1ab0*/  BSYNC B1 ;  /* 0x0000000000017941 */ /* 0x000fea0003800000 */
.L_x_1555:
        /* <DEDUP_REMOVED lines=16> */
.L_x_1561:
[----:B------:R-:W-:Y:S05]  /*1bc0*/  BSYNC B2 ;  /* 0x0000000000027941 */ /* 0x000fea0003800000 */
.L_x_1560:
        /* <DEDUP_REMOVED lines=9> */
[----:B------:R-:W-:Y:S01]  /*1c60*/  LOP3.LUT R117, R117, UR20, R127, 0x96, !PT ;  /* 0x0000001475757c12 */ /* 0x000fe2000f8e967f */
[----:B------:R-:W-:Y:S01]  /*1c70*/  IMAD.MOV.U32 R110, RZ, RZ, RZ ;  /* 0x000000ffff6e7224 */ /* 0x000fe200078e00ff */
        /* <DEDUP_REMOVED lines=32> */
[----:B------:R-:W-:-:S07]  /*1e80*/  LOP3.LUT R96, R117, UR36, R128, 0x96, !PT ;  /* 0x0000002475607c12 */ /* 0x000fce000f8e9680 */
.L_x_1559:
[----:B------:R-:W-:Y:S05]  /*1e90*/  BSYNC B1 ;  /* 0x0000000000017941 */ /* 0x000fea0003800000 */
.L_x_1558:
[----:B------:R-:W-:Y:S01]  /*1ea0*/  I2FP.F32.U32 R95, R95 ;  /* 0x0000005f005f7245 */ /* 0x000fe20000201000 */
[----:B------:R-:W-:Y:S01]  /*1eb0*/  BSSY B1, `(.L_x_1562) ;  /* 0x0000018000017945 */ /* 0x000fe20003800000 */
[----:B------:R-:W-:Y:S01]  /*1ec0*/  SHF.L.U32 R117, R4, 0x10, RZ ;  /* 0x0000001004757819 */ /* 0x000fe200000006ff */
[----:B------:R-:W-:Y:S01]  /*1ed0*/  VIADD R122, R110, 0x1 ;  /* 0x000000016e7a7836 */ /* 0x000fe20000000000 */
[----:B------:R-:W-:Y:S01]  /*1ee0*/  @P0 PRMT R4, R56, 0x7632, R4 ;  /* 0x0000763238040816 */ /* 0x000fe20000000004 */
[----:B------:R-:W-:Y:S02]  /*1ef0*/  FFMA.FTZ R95, R95, R102, 1.1641532182693481445e-10 ;  /* 0x2f0000005f5f7423 */ /* 0x000fe40000010066 */
[----:B------:R-:W-:Y:S02]  /*1f00*/  FMUL.FTZ R117, R117, R92 ;  /* 0x0000005c75757220 */ /* 0x000fe40000410000 */
[----:B------:R-:W-:Y:S01]  /*1f10*/  @P0 IMAD.U32 R4, R4, 0x10000, RZ ;  /* 0x0001000004040824 */ /* 0x000fe200078e00ff */
[----:B------:R-:W-:Y:S01]  /*1f20*/  FSETP.GTU.FTZ.AND P1, PT, R95, R94, PT ;  /* 0x0000005e5f00720b */ /* 0x000fe20003f3c000 */
[----:B------:R-:W-:-:S03]  /*1f30*/  FMUL.FTZ R117, R117, R100 ;  /* 0x0000006475757220 */ /* 0x000fc60000410000 */
[----:B------:R-:W-:Y:S02]  /*1f40*/  P2R R120, PR, RZ, 0x2 ;  /* 0x00000002ff787803 */ /* 0x000fe40000000000 */
[----:B------:R-:W-:Y:S02]  /*1f50*/  FSEL R117, R117, RZ, !P1 ;  /* 0x000000ff75757208 */ /* 0x000fe40004800000 */
[----:B------:R-:W-:-:S03]  /*1f60*/  ISETP.NE.AND P1, PT, R110, 0x1, PT ;  /* 0x000000016e00780c */ /* 0x000fc60003f25270 */
[----:B------:R-:W-:-:S04]  /*1f70*/  FMUL.FTZ R95, R48, R117 ;  /* 0x00000075305f7220 */ /* 0x000fc80000410000 */
[----:B------:R-:W-:-:S06]  /*1f80*/  @P0 FADD.FTZ R95, R4, R95 ;  /* 0x0000005f045f0221 */ /* 0x000fcc0000010000 */
        /* <DEDUP_REMOVED lines=9> */
.L_x_1563:
[----:B------:R-:W-:-:S07]  /*2020*/  MOV R4, R106 ;  /* 0x0000006a00047202 */ /* 0x000fce0000000f00 */
.L_x_1564:
[----:B------:R-:W-:Y:S05]  /*2030*/  BSYNC B1 ;  /* 0x0000000000017941 */ /* 0x000fea0003800000 */
.L_x_1562:
        /* <DEDUP_REMOVED lines=16> */
.L_x_1568:
[----:B------:R-:W-:Y:S05]  /*2140*/  BSYNC B2 ;  /* 0x0000000000027941 */ /* 0x000fea0003800000 */
.L_x_1567:
[----:B------:R-:W-:Y:S01]  /*2150*/  LOP3.LUT R117, R117, UR7, R76, 0x96, !PT ;  /* 0x0000000775757c12 */ /* 0x000fe2000f8e964c */
[----:B------:R-:W-:-:S04]  /*2160*/  IMAD.HI.U32 R96, R3, -0x326172a9, RZ ;  /* 0xcd9e8d5703607827 */ /* 0x000fc800078e00ff */
[----:B------:R-:W-:Y:S01]  /*2170*/  IMAD R127, R3, -0x326172a9, RZ ;  /* 0xcd9e8d57037f7824 */ /* 0x000fe200078e02ff */
[----:B------:R-:W-:Y:S01]  /*2180*/  LOP3.LUT R96, R96, UR6, R9, 0x96, !PT ;  /* 0x0000000660607c12 */ /* 0x000fe2000f8e9609 */
[----:B------:R-:W-:-:S04]  /*2190*/  IMAD.WIDE.U32 R116, R117, -0x326172a9, RZ ;  /* 0xcd9e8d5775747825 */ /* 0x000fc800078e00ff */
[----:B------:R-:W-:Y:S01]  /*21a0*/  IMAD.MOV.U32 R122, RZ, RZ, RZ ;  /* 0x000000ffff7a7224 */ /* 0x000fe200078e00ff */
[----:B------:R-:W-:Y:S01]  /*21b0*/  LOP3.LUT R128, R117, UR17, R127, 0x96, !PT ;  /* 0x0000001175807c12 */ /* 0x000fe2000f8e967f */
[----:B------:R-:W-:Y:S02]  /*21c0*/  IMAD R117, R8, -0x2daee0ad, RZ ;  /* 0xd2511f5308757824 */ /* 0x000fe400078e02ff */
        /* <DEDUP_REMOVED lines=16> */
[----:B------:R-:W-:-:S05]  /*22d0*/  IMAD.WIDE.U32 R116, R117, -0x2daee0ad, RZ ;  /* 0xd2511f5375747825 */ /* 0x000fca00078e00ff */
        /* <DEDUP_REMOVED lines=16> */
[----:B------:R-:W-:-:S05]  /*23e0*/  IMAD.WIDE.U32 R126, R127, -0x2daee0ad, RZ ;  /* 0xd2511f537f7e7825 */ /* 0x000fca00078e00ff */
[----:B------:R-:W-:Y:S02]  /*23f0*/  LOP3.LUT R96, R127, UR36, R116, 0x96, !PT ;  /* 0x000000247f607c12 */ /* 0x000fe4000f8e9674 */
[----:B------:R-:W-:-:S07]  /*2400*/  MOV R98, R126 ;  /* 0x0000007e00627202 */ /* 0x000fce0000000f00 */
.L_x_1566:
[----:B------:R-:W-:Y:S05]  /*2410*/  BSYNC B1 ;  /* 0x0000000000017941 */ /* 0x000fea0003800000 */
.L_x_1565:
[----:B------:R-:W-:Y:S01]  /*2420*/  I2FP.F32.U32 R117, R4 ;  /* 0x0000000400757245 */ /* 0x000fe20000201000 */
[C---:B------:R-:W-:Y:S01]  /*2430*/  IMAD.U32 R127, R5.reuse, 0x10000, RZ ;  /* 0x00010000057f7824 */ /* 0x040fe200078e00ff */
[C---:B------:R-:W-:Y:S01]  /*2440*/  ISETP.NE.AND P2, PT, R122.reuse, 0x1, PT ;  /* 0x000000017a00780c */ /* 0x040fe20003f45270 */
[----:B------:R-:W-:Y:S01]  /*2450*/  BSSY B1, `(.L_x_1569) ;  /* 0x0000015000017945 */ /* 0x000fe20003800000 */
[----:B------:R-:W-:Y:S01]  /*2460*/  PRMT R110, R5, 0x7632, R110 ;  /* 0x00007632056e7816 */ /* 0x000fe2000000006e */
[----:B------:R-:W-:Y:S01]  /*2470*/  FFMA.FTZ R117, R117, R102, 1.1641532182693481445e-10 ;  /* 0x2f00000075757423 */ /* 0x000fe20000010066 */
[----:B------:R-:W-:Y:S01]  /*2480*/  FMUL.FTZ R127, R127, R92 ;  /* 0x0000005c7f7f7220 */ /* 0x000fe20000410000 */
[----:B------:R-:W-:-:S03]  /*2490*/  VIADD R124, R122, 0x1 ;  /* 0x000000017a7c7836 */ /* 0x000fc60000000000 */
[----:B------:R-:W-:Y:S01]  /*24a0*/  FMUL.FTZ R127, R127, R100 ;  /* 0x000000647f7f7220 */ /* 0x000fe20000410000 */
[----:B------:R-:W-:-:S04]  /*24b0*/  FSETP.GTU.FTZ.AND P1, PT, R117, R94, PT ;  /* 0x0000005e7500720b */ /* 0x000fc80003f3c000 */
[----:B------:R-:W-:-:S05]  /*24c0*/  FSEL R4, R127, RZ, !P1 ;  /* 0x000000ff7f047208 */ /* 0x000fca0004800000 */
[----:B------:R-:W-:Y:S01]  /*24d0*/  FMUL.FTZ R117, R13, R4 ;  /* 0x000000040d757220 */ /* 0x000fe20000410000 */
[----:B------:R-:W-:-:S05]  /*24e0*/  @P0 SHF.L.U32 R4, R57, 0x10, RZ ;  /* 0x0000001039040819 */ /* 0x000fca00000006ff */
        /* <DEDUP_REMOVED lines=10> */
.L_x_1570:
[----:B------:R-:W-:-:S07]  /*2590*/  IMAD.MOV.U32 R116, RZ, RZ, R106 ;  /* 0x000000ffff747224 */ /* 0x000fce00078e006a */
.L_x_1571:
[----:B------:R-:W-:Y:S05]  /*25a0*/  BSYNC B1 ;  /* 0x0000000000017941 */ /* 0x000fea0003800000 */
.L_x_1569:
        /* <DEDUP_REMOVED lines=16> */
.L_x_1575:
[----:B------:R-:W-:Y:S05]  /*26b0*/  BSYNC B2 ;  /* 0x0000000000027941 */ /* 0x000fea0003800000 */
.L_x_1574:
[----:B------:R-:W-:Y:S01]  /*26c0*/  LOP3.LUT R5, R5, UR7, R76, 0x96, !PT ;  /* 0x0000000705057c12 */ /* 0x000fe2000f8e964c */
[----:B------:R-:W-:Y:S01]  /*26d0*/  IMAD.HI.U32 R96, R3, -0x326172a9, RZ ;  /* 0xcd9e8d5703607827 */ /* 0x000fe200078e00ff */
[----:B------:R-:W-:-:S03]  /*26e0*/  HFMA2.MMA R124, -RZ, RZ, 0, 0 ;  /* 0x00000000ff7c7435 */ /* 0x000fc600000001ff */
[----:B------:R-:W-:Y:S01]  /*26f0*/  IMAD R127, R3, -0x326172a9, RZ ;  /* 0xcd9e8d57037f7824 */ /* 0x000fe200078e02ff */
[----:B------:R-:W-:Y:S01]  /*2700*/  LOP3.LUT R96, R96, UR6, R9, 0x96, !PT ;  /* 0x0000000660607c12 */ /* 0x000fe2000f8e9609 */
[----:B------:R-:W-:-:S05]  /*2710*/  IMAD.WIDE.U32 R4, R5, -0x326172a9, RZ ;  /* 0xcd9e8d5705047825 */ /* 0x000fca00078e00ff */
[----:B------:R-:W-:Y:S01]  /*2720*/  LOP3.LUT R128, R5, UR17, R127, 0x96, !PT ;  /* 0x0000001105807c12 */ /* 0x000fe2000f8e967f */
[----:B------:R-:W-:Y:S02]  /*2730*/  IMAD R5, R8, -0x2daee0ad, RZ ;  /* 0xd2511f5308057824 */ /* 0x000fe400078e02ff */
[----:B------:R-:W-:-:S04]  /*2740*/  IMAD.WIDE.U32 R126, R96, -0x2daee0ad, RZ ;  /* 0xd2511f53607e7825 */ /* 0x000fc800078e00ff */
[----:B------:R-:W-:Y:S01]  /*2750*/  IMAD.WIDE.U32 R128, R128, -0x2daee0ad, RZ ;  /* 0xd2511f5380807825 */ /* 0x000fe200078e00ff */
[----:B------:R-:W-:-:S04]  /*2760*/  LOP3.LUT R5, R127, UR20, R5, 0x96, !PT ;  /* 0x000000147f057c12 */ /* 0x000fc8000f8e9605 */
[----:B------:R-:W-:Y:S01]  /*2770*/  LOP3.LUT R129, R129, UR22, R126, 0x96, !PT ;  /* 0x0000001681817c12 */ /* 0x000fe2000f8e967e */
[----:B------:R-:W-:-:S05]  /*2780*/  IMAD.WIDE.U32 R126, R5, -0x326172a9, RZ ;  /* 0xcd9e8d57057e7825 */ /* 0x000fca00078e00ff */
[----:B------:R-:W-:-:S05]  /*2790*/  LOP3.LUT R4, R127, UR21, R4, 0x96, !PT ;  /* 0x000000157f047c12 */ /* 0x000fca000f8e9604 */
[----:B------:R-:W-:-:S05]  /*27a0*/  IMAD.WIDE.U32 R4, R4, -0x2daee0ad, RZ ;  /* 0xd2511f5304047825 */ /* 0x000fca00078e00ff */
        /* <DEDUP_REMOVED lines=23> */
[----:B------:R-:W-:-:S04]  /*2920*/  IMAD.WIDE.U32 R4, R4, -0x2daee0ad, RZ ;  /* 0xd2511f5304047825 */ /* 0x000fc800078e00ff */
[----:B------:R-:W-:Y:S01]  /*2930*/  IMAD.MOV.U32 R98, RZ, RZ, R4 ;  /* 0x000000ffff627224 */ /* 0x000fe200078e0004 */
[----:B------:R-:W-:Y:S01]  /*2940*/  LOP3.LUT R96, R5, UR36, R128, 0x96, !PT ;  /* 0x0000002405607c12 */ /* 0x000fe2000f8e9680 */
[----:B------:R-:W-:-:S04]  /*2950*/  IMAD.WIDE.U32 R128, R129, -0x326172a9, RZ ;  /* 0xcd9e8d5781807825 */ /* 0x000fc800078e00ff */
[----:B------:R-:W-:Y:S01]  /*2960*/  IMAD.MOV.U32 R106, RZ, RZ, R128 ;  /* 0x000000ffff6a7224 */ /* 0x000fe200078e0080 */
[----:B------:R-:W-:-:S07]  /*2970*/  LOP3.LUT R104, R129, UR35, R126, 0x96, !PT ;  /* 0x0000002381687c12 */ /* 0x000fce000f8e967e */
.L_x_1573:
[----:B------:R-:W-:Y:S05]  /*2980*/  BSYNC B1 ;  /* 0x0000000000017941 */ /* 0x000fea0003800000 */
.L_x_1572:
[----:B------:R-:W-:Y:S01]  /*2990*/  I2FP.F32.U32 R5, R116 ;  /* 0x0000007400057245 */ /* 0x000fe20000201000 */
[----:B------:R-:W-:Y:S01]  /*29a0*/  IMAD.U32 R127, R110, 0x10000, RZ ;  /* 0x000100006e7f7824 */ /* 0x000fe200078e00ff */
[C---:B------:R-:W-:Y:S01]  /*29b0*/  ISETP.NE.AND P3, PT, R124.reuse, 0x1, PT ;  /* 0x000000017c00780c */ /* 0x040fe20003f65270 */
[----:B------:R-:W-:Y:S01]  /*29c0*/  BSSY B1, `(.L_x_1576) ;  /* 0x0000015000017945 */ /* 0x000fe20003800000 */
[----:B------:R-:W-:Y:S01]  /*29d0*/  IADD3 R116, R124, 0x1, RZ ;  /* 0x000000017c747810 */ /* 0x000fe20007ffe0ff */
[----:B------:R-:W-:Y:S01]  /*29e0*/  FFMA.FTZ R5, R5, R102, 1.1641532182693481445e-10 ;  /* 0x2f00000005057423 */ /* 0x000fe20000010066 */
[----:B------:R-:W-:-:S04]  /*29f0*/  FMUL.FTZ R127, R127, R92 ;  /* 0x0000005c7f7f7220 */ /* 0x000fc80000410000 */
[----:B------:R-:W-:Y:S01]  /*2a00*/  FMUL.FTZ R127, R127, R100 ;  /* 0x000000647f7f7220 */ /* 0x000fe20000410000 */
[----:B------:R-:W-:Y:S02]  /*2a10*/  FSETP.GTU.FTZ.AND P2, PT, R5, R94, PT ;  /* 0x0000005e0500720b */ /* 0x000fe40003f5c000 */
[----:B------:R-:W-:Y:S02]  /*2a20*/  @P0 PRMT R5, R57, 0x7632, R5 ;  /* 0x0000763239050816 */ /* 0x000fe40000000005 */
[----:B------:R-:W-:-:S03]  /*2a30*/  FSEL R4, R127, RZ, !P2 ;  /* 0x000000ff7f047208 */ /* 0x000fc60005000000 */
[----:B------:R-:W-:Y:S02]  /*2a40*/  @P0 IMAD.U32 R110, R5, 0x10000, RZ ;  /* 0x00010000056e0824 */ /* 0x000fe400078e00ff */
[----:B------:R-:W-:-:S04]  /*2a50*/  FMUL.FTZ R127, R49, R4 ;  /* 0x00000004317f7220 */ /* 0x000fc80000410000 */
        /* <DEDUP_REMOVED lines=10> */
.L_x_1577:
[----:B------:R-:W-:-:S07]  /*2b00*/  IMAD.MOV.U32 R110, RZ, RZ, R106 ;  /* 0x000000ffff6e7224 */ /* 0x000fce00078e006a */
.L_x_1578:
[----:B------:R-:W-:Y:S05]  /*2b10*/  BSYNC B1 ;  /* 0x0000000000017941 */ /* 0x000fea0003800000 */
.L_x_1576:
        /* <DEDUP_REMOVED lines=16> */
.L_x_1582:
[----:B------:R-:W-:Y:S05]  /*2c20*/  BSYNC B2 ;  /* 0x0000000000027941 */ /* 0x000fea0003800000 */
.L_x_1581:
        /* <DEDUP_REMOVED lines=41> */
[----:B------:R-:W-:-:S05]  /*2ec0*/  IMAD.WIDE.U32 R134, R135, -0x326172a9, RZ ;  /* 0xcd9e8d5787867825 */ /* 0x000fca00078e00ff */
[----:B------:R-:W-:Y:S02]  /*2ed0*/  LOP3.LUT R104, R135, UR35, R128, 0x96, !PT ;  /* 0x0000002387687c12 */ /* 0x000fe4000f8e9680 */
[----:B------:R-:W-:-:S07]  /*2ee0*/  MOV R106, R134 ;  /* 0x00000086006a7202 */ /* 0x000fce0000000f00 */
.L_x_1580:
[----:B------:R-:W-:Y:S05]  /*2ef0*/  BSYNC B1 ;  /* 0x0000000000017941 */ /* 0x000fea0003800000 */
.L_x_1579:
        /* <DEDUP_REMOVED lines=12> */
[----:B------:R-:W-:-:S04]  /*2fc0*/  FMUL.FTZ R129, R14, R129 ;  /* 0x000000810e817220 */ /* 0x000fc80000410000 */
        /* <DEDUP_REMOVED lines=10> */
.L_x_1584:
[----:B------:R-:W-:-:S07]  /*3070*/  MOV R110, R106 ;  /* 0x0000006a006e7202 */ /* 0x000fce0000000f00 */
.L_x_1585:
[----:B------:R-:W-:Y:S05]  /*3080*/  BSYNC B1 ;  /* 0x0000000000017941 */ /* 0x000fea0003800000 */
.L_x_1583:
        /* <DEDUP_REMOVED lines=16> */
.L_x_1589:
[----:B------:R-:W-:Y:S05]  /*3190*/  BSYNC B2 ;  /* 0x0000000000027941 */ /* 0x000fea0003800000 */
.L_x_1588:
        /* <DEDUP_REMOVED lines=44> */
.L_x_1587:
[----:B------:R-:W-:Y:S05]  /*3460*/  BSYNC B1 ;  /* 0x0000000000017941 */ /* 0x000fea0003800000 */
.L_x_1586:
        /* <DEDUP_REMOVED lines=12> */
[----:B------:R-:W-:-:S04]  /*3530*/  FMUL.FTZ R135, R50, R135 ;  /* 0x0000008732877220 */ /* 0x000fc80000410000 */
        /* <DEDUP_REMOVED lines=10> */
.L_x_1591:
[----:B------:R-:W-:-:S07]  /*35e0*/  MOV R6, R106 ;  /* 0x0000006a00067202 */ /* 0x000fce0000000f00 */
.L_x_1592:
[----:B------:R-:W-:Y:S05]  /*35f0*/  BSYNC B1 ;  /* 0x0000000000017941 */ /* 0x000fea0003800000 */
.L_x_1590:
        /* <DEDUP_REMOVED lines=16> */
.L_x_1596:
[----:B------:R-:W-:Y:S05]  /*3700*/  BSYNC B2 ;  /* 0x0000000000027941 */ /* 0x000fea0003800000 */
.L_x_1595:
[----:B------:R-:W-:Y:S01]  /*3710*/  LOP3.LUT R5, R5, UR7, R76, 0x96, !PT ;  /* 0x0000000705057c12 */ /* 0x000fe2000f8e964c */
[----:B------:R-:W-:Y:S01]  /*3720*/  IMAD.HI.U32 R96, R3, -0x326172a9, RZ ;  /* 0xcd9e8d5703607827 */ /* 0x000fe200078e00ff */
[----:B------:R-:W-:-:S03]  /*3730*/  HFMA2.MMA R124, -RZ, RZ, 0, 0 ;  /* 0x00000000ff7c7435 */ /* 0x000fc600000001ff */
        /* <DEDUP_REMOVED lines=37> */
[----:B------:R-:W-:Y:S01]  /*3990*/  IMAD.WIDE.U32 R136, R137, -0x326172a9, RZ ;  /* 0xcd9e8d5789887825 */ /* 0x000fe200078e00ff */
[----:B------:R-:W-:-:S03]  /*39a0*/  MOV R98, R138 ;  /* 0x0000008a00627202 */ /* 0x000fc60000000f00 */
[----:B------:R-:W-:Y:S01]  /*39b0*/  IMAD.MOV.U32 R106, RZ, RZ, R136 ;  /* 0x000000ffff6a7224 */ /* 0x000fe200078e0088 */
[----:B------:R-:W-:-:S07]  /*39c0*/  LOP3.LUT R104, R137, UR35, R4, 0x96, !PT ;  /* 0x0000002389687c12 */ /* 0x000fce000f8e9604 */
.L_x_1594:
[----:B------:R-:W-:Y:S05]  /*39d0*/  BSYNC B1 ;  /* 0x0000000000017941 */ /* 0x000fea0003800000 */
.L_x_1593:
        /* <DEDUP_REMOVED lines=23> */
.L_x_1598:
[----:B------:R-:W-:-:S07]  /*3b50*/  IMAD.MOV.U32 R122, RZ, RZ, R106 ;  /* 0x000000ffff7a7224 */ /* 0x000fce00078e006a */
.L_x_1599:
[----:B------:R-:W-:Y:S05]  /*3b60*/  BSYNC B1 ;  /* 0x0000000000017941 */ /* 0x000fea0003800000 */
.L_x_1597:
        /* <DEDUP_REMOVED lines=12> */
[----:B------:R-:W-:Y:S01]  /*3c30*/  @!P6 VIADD R6, R76, 0x1 ;  /* 0x000000014c06e836 */ /* 0x000fe20000000000 */
[----:B------:R-:W-:Y:S02]  /*3c40*/  @!P6 MOV R9, RZ ;  /* 0x000000ff0009e202 */ /* 0x000fe40000000f00 */
[----:B------:R-:W-:-:S13]  /*3c50*/  ISETP.NE.AND P0, PT, R3, RZ, !P6 ;  /* 0x000000ff0300720c */ /* 0x000fda0007705270 */
[----:B------:R-:W-:Y:S02]  /*3c60*/  @P0 IADD3 R6, R76, RZ, RZ ;  /* 0x000000ff4c060210 */ /* 0x000fe40007ffe0ff */
[----:B------:R-:W-:-:S03]  /*3c70*/  ISETP.NE.AND P0, PT, R4, RZ, PT ;  /* 0x000000ff0400720c */ /* 0x000fc60003f05270 */
[----:B------:R-:W-:-:S10]  /*3c80*/  @!P6 IMAD.MOV.U32 R76, RZ, RZ, R6 ;  /* 0x000000ffff4ce224 */ /* 0x000fd400078e0006 */
.L_x_1603:
[----:B------:R-:W-:Y:S05]  /*3c90*/  BSYNC B2 ;  /* 0x0000000000027941 */ /* 0x000fea0003800000 */
.L_x_1602:
        /* <DEDUP_REMOVED lines=44> */
.L_x_1601:
[----:B------:R-:W-:Y:S05]  /*3f60*/  BSYNC B1 ;  /* 0x0000000000017941 */ /* 0x000fea0003800000 */
.L_x_1600:
[----:B------:R-:W-:Y:S02]  /*3f70*/  I2FP.F32.U32 R5, R122 ;  /* 0x0000007a00057245 */ /* 0x000fe40000201000 */
[----:B------:R-:W-:Y:S02]  /*3f80*/  SHF.L.U32 R7, R116, 0x10, RZ ;  /* 0x0000001074077819 */ /* 0x000fe400000006ff */
[----:B------:R-:W-:Y:S01]  /*3f90*/  SEL R141, RZ, 0x10000, P5 ;  /* 0x00010000ff8d7807 */ /* 0x000fe20002800000 */
[----:B------:R-:W-:Y:S01]  /*3fa0*/  FFMA.FTZ R5, R5, R102, 1.1641532182693481445e-10 ;  /* 0x2f00000005057423 */ /* 0x000fe20000010066 */
[----:B------:R-:W-:Y:S01]  /*3fb0*/  SEL R140, RZ, 0x1, P2 ;  /* 0x00000001ff8c7807 */ /* 0x000fe20001000000 */
[----:B------:R-:W-:Y:S01]  /*3fc0*/  FMUL.FTZ R7, R7, R92 ;  /* 0x0000005c07077220 */ /* 0x000fe20000410000 */
[----:B------:R-:W-:Y:S02]  /*3fd0*/  SEL R145, RZ, 0x1, P3 ;  /* 0x00000001ff917807 */ /* 0x000fe40001800000 */
[----:B------:R-:W-:Y:S01]  /*3fe0*/  FSETP.GTU.FTZ.AND P6, PT, R5, R94, PT ;  /* 0x0000005e0500720b */ /* 0x000fe20003fdc000 */
[----:B------:R-:W-:Y:S01]  /*3ff0*/  FMUL.FTZ R7, R7, R100 ;  /* 0x0000006407077220 */ /* 0x000fe20000410000 */
[----:B------:R-:W-:-:S02]  /*4000*/  @P0 PRMT R5, R59, 0x7632, R5 ;  /* 0x000076323b050816 */ /* 0x000fc40000000005 */
[----:B------:R-:W-:Y:S02]  /*4010*/  SEL R94, RZ, 0x100, P4 ;  /* 0x00000100ff5e7807 */ /* 0x000fe40002000000 */
[----:B------:R-:W-:Y:S01]  /*4020*/  FSEL R4, R7, RZ, !P6 ;  /* 0x000000ff07047208 */ /* 0x000fe20007000000 */
[----:B------:R-:W-:Y:S01]  /*4030*/  @P0 IMAD.U32 R6, R5, 0x10000, RZ ;  /* 0x0001000005060824 */ /* 0x000fe200078e00ff */
[----:B------:R-:W-:Y:S02]  /*4040*/  SEL R100, RZ, 0x1000000, P6 ;  /* 0x01000000ff647807 */ /* 0x000fe40003000000 */
[----:B------:R-:W-:Y:S01]  /*4050*/  ISETP.NE.AND P5, PT, R120, RZ, PT ;  /* 0x000000ff7800720c */ /* 0x000fe20003fa5270 */
[----:B------:R-:W-:Y:S01]  /*4060*/  FMUL.FTZ R139, R51, R4 ;  /* 0x00000004338b7220 */ /* 0x000fe20000410000 */
[----:B------:R-:W-:Y:S01]  /*4070*/  LOP3.LUT R94, R94, R100, R141, 0xfe, !PT ;  /* 0x000000645e5e7212 */ /* 0x000fe200078efe8d */
[----:B------:R-:W-:Y:S01]  /*4080*/  IMAD.WIDE.U32 R140, R140, 0x1000000, RZ ;  /* 0x010000008c8c7825 */ /* 0x000fe200078e00ff */
[----:B------:R-:W-:-:S03]  /*4090*/  F2FP.BF16.F32.PACK_AB R5, R127, R117 ;  /* 0x000000757f05723e */ /* 0x000fc600000010ff */
[----:B------:R-:W-:Y:S01]  /*40a0*/  @P0 FADD.FTZ R139, R6, R139 ;  /* 0x0000008b068b0221 */ /* 0x000fe20000010000 */
[----:B------:R-:W-:Y:S02]  /*40b0*/  LEA R142, P0, R91, UR10, 0x4 ;  /* 0x0000000a5b8e7c11 */ /* 0x000fe4000f8020ff */
[----:B------:R-:W-:Y:S02]  /*40c0*/  F2FP.BF16.F32.PACK_AB R6, R135, R129 ;  /* 0x000000818706723e */ /* 0x000fe400000010ff */
[----:B------:R-:W-:Y:S02]  /*40d0*/  LEA.HI.X R143, R91, UR11, RZ, 0x4, P0 ;  /* 0x0000000b5b8f7c11 */ /* 0x000fe400080f24ff */
[----:B------:R-:W-:Y:S02]  /*40e0*/  F2FP.BF16.F32.PACK_AB R4, R95, R93 ;  /* 0x0000005d5f04723e */ /* 0x000fe400000010ff */
[----:B------:R-:W-:Y:S02]  /*40f0*/  F2FP.BF16.F32.PACK_AB R7, R139, R137 ;  /* 0x000000898b07723e */ /* 0x000fe400000010ff */
[----:B------:R-:W-:-:S02]  /*4100*/  LOP3.LUT R141, R141, R94, R145, 0xfe, !PT ;  /* 0x0000005e8d8d7212 */ /* 0x000fc400078efe91 */
[----:B------:R-:W-:Y:S01]  /*4110*/  SEL R94, RZ, 0x1, P1 ;  /* 0x00000001ff5e7807 */ /* 0x000fe20000800000 */
[----:B------:R0:W-:Y:S01]  /*4120*/  STG.E.128 desc[UR4][R142.64], R4 ;  /* 0x000000048e007986 */ /* 0x0001e2000c101d04 */
[----:B------:R-:W-:Y:S02]  /*4130*/  SEL R100, RZ, 0x1, P5 ;  /* 0x00000001ff647807 */ /* 0x000fe40002800000 */
[----:B------:R-:W-:Y:S01]  /*4140*/  ISETP.NE.AND P0, PT, R108, RZ, PT ;  /* 0x000000ff6c00720c */ /* 0x000fe20003f05270 */
[----:B0-----:R-:W-:Y:S01]  /*4150*/  IMAD.WIDE.U32 R4, R94, 0x10000, RZ ;  /* 0x000100005e047825 */ /* 0x001fe200078e00ff */
[----:B------:R-:W-:-:S03]  /*4160*/  IADD3 R94, R91, 0x100, RZ ;  /* 0x000001005b5e7810 */ /* 0x000fc60007ffe0ff */
[----:B------:R-:W-:-:S05]  /*4170*/  IMAD.WIDE.U32 R6, R100, 0x100, RZ ;  /* 0x0000010064067825 */ /* 0x000fca00078e00ff */
[----:B------:R-:W-:Y:S02]  /*4180*/  LOP3.LUT R5, R7, R141, R5, 0xfe, !PT ;  /* 0x0000008d07057212 */ /* 0x000fe400078efe05 */
[----:B------:R-:W-:Y:S02]  /*4190*/  LOP3.LUT R140, R6, R140, R4, 0xfe, !PT ;  /* 0x0000008c068c7212 */ /* 0x000fe400078efe04 */
[----:B------:R-:W-:Y:S02]  /*41a0*/  SEL R7, RZ, 0x1, P0 ;  /* 0x00000001ff077807 */ /* 0x000fe40000000000 */
[C---:B------:R-:W-:Y:S02]  /*41b0*/  LEA R6, P0, R91.reuse, UR14, 0x3 ;  /* 0x0000000e5b067c11 */ /* 0x040fe4000f8018ff */
[----:B------:R-:W-:Y:S02]  /*41c0*/  LOP3.LUT R4, R140, R7, RZ, 0xfc, !PT ;  /* 0x000000078c047212 */ /* 0x000fe400078efcff */
[----:B------:R-:W-:-:S05]  /*41d0*/  LEA.HI.X R7, R91, UR15, RZ, 0x3, P0 ;  /* 0x0000000f5b077c11 */ /* 0x000fca00080f1cff */
[----:B------:R0:W-:Y:S04]  /*41e0*/  STG.E.64 desc[UR4][R6.64], R4 ;  /* 0x0000000406007986 */ /* 0x0001e8000c101b04 */
.L_x_1547:
[----:B------:R-:W-:Y:S05]  /*41f0*/  BSYNC B0 ;  /* 0x0000000000007941 */ /* 0x000fea0003800000 */
.L_x_1546:
        /* <DEDUP_REMOVED lines=23> */
.L_x_1607:
[----:B------:R-:W-:-:S07]  /*4370*/  IMAD.MOV.U32 R108, RZ, RZ, R106 ;  /* 0x000000ffff6c7224 */ /* 0x000fce00078e006a */
.L_x_1608:
[----:B------:R-:W-:Y:S05]  /*4380*/  BSYNC B1 ;  /* 0x0000000000017941 */ /* 0x000fea0003800000 */
.L_x_1606:
        /* <DEDUP_REMOVED lines=16> */
.L_x_1612:
[----:B------:R-:W-:Y:S05]  /*4490*/  BSYNC B2 ;  /* 0x0000000000027941 */ /* 0x000fea0003800000 */
.L_x_1611:
        /* <DEDUP_REMOVED lines=37> */
[----:B------:R-:W-:-:S04]  /*46f0*/  IMAD.WIDE.U32 R98, R99, -0x326172a9, RZ ;  /* 0xcd9e8d5763627825 */ /* 0x000fc800078e00ff */
[----:B------:R-:W-:Y:S01]  /*4700*/  IMAD.MOV.U32 R106, RZ, RZ, R98 ;  /* 0x000000ffff6a7224 */ /* 0x000fe200078e0062 */
[----:B------:R-:W-:Y:S01]  /*4710*/  LOP3.LUT R104, R99, UR35, R96, 0x96, !PT ;  /* 0x0000002363687c12 */ /* 0x000fe2000f8e9660 */
[----:B------:R-:W-:-:S05]  /*4720*/  IMAD.WIDE.U32 R98, R97, -0x2daee0ad, RZ ;  /* 0xd2511f5361627825 */ /* 0x000fca00078e00ff */
[----:B------:R-:W-:Y:S01]  /*4730*/  LOP3.LUT R96, R99, UR36, R100, 0x96, !PT ;  /* 0x0000002463607c12 */ /* 0x000fe2000f8e9664 */
[----:B------:R-:W-:-:S11]  /*4740*/  HFMA2.MMA R99, -RZ, RZ, 0, 0 ;  /* 0x00000000ff637435 */ /* 0x000fd600000001ff */
.L_x_1610:
[----:B------:R-:W-:Y:S05]  /*4750*/  BSYNC B1 ;  /* 0x0000000000017941 */ /* 0x000fea0003800000 */
.L_x_1609:
[----:B------:R-:W0:Y:S01]  /*4760*/  LDC R102, c[0x0][0x298] ;  /* 0x0000a600ff667b82 */ /* 0x000e220000000800 */
[----:B------:R-:W-:Y:S01]  /*4770*/  I2FP.F32.U32 R97, R108 ;  /* 0x0000006c00617245 */ /* 0x000fe20000201000 */
[----:B------:R-:W-:Y:S01]  /*4780*/  IMAD.MOV.U32 R108, RZ, RZ, 0x2f800000 ;  /* 0x2f800000ff6c7424 */ /* 0x000fe200078e00ff */
[----:B-----5:R-:W-:Y:S01]  /*4790*/  SHF.L.U32 R101, R4, 0x10, RZ ;  /* 0x0000001004657819 */ /* 0x020fe200000006ff */
[----:B------:R-:W-:Y:S01]  /*47a0*/  @P0 IMAD.U32 R110, R56, 0x10000, RZ ;  /* 0x00010000386e0824 */ /* 0x000fe200078e00ff */
[----:B------:R-:W-:Y:S01]  /*47b0*/  BSSY B1, `(.L_x_1613) ;  /* 0x0000017000017945 */ /* 0x000fe20003800000 */
[----:B------:R-:W-:Y:S01]  /*47c0*/  FFMA.FTZ R97, R97, R108, 1.1641532182693481445e-10 ;  /* 0x2f00000061617423 */ /* 0x000fe2000001006c */
[----:B------:R-:W-:Y:S01]  /*47d0*/  PRMT R4, R4, 0x7632, R4 ;  /* 0x0000763204047816 */ /* 0x000fe20000000004 */
[----:B------:R-:W1:Y:S01]  /*47e0*/  LDC R100, c[0x0][0x294] ;  /* 0x0000a500ff647b82 */ /* 0x000e620000000800 */
[----:B------:R-:W-:Y:S01]  /*47f0*/  FMUL.FTZ R101, R101, R92 ;  /* 0x0000005c65657220 */ /* 0x000fe20000410000 */
[----:B------:R-:W-:-:S03]  /*4800*/  IADD3 R109, R99, 0x1, RZ ;  /* 0x00000001636d7810 */ /* 0x000fc60007ffe0ff */
[----:B0-----:R-:W-:Y:S01]  /*4810*/  FMUL.FTZ R101, R101, R102 ;  /* 0x0000006665657220 */ /* 0x001fe20000410000 */
[----:B-1----:R-:W-:-:S04]  /*4820*/  FSETP.GTU.FTZ.AND P1, PT, R97, R100, PT ;  /* 0x000000646100720b */ /* 0x002fc80003f3c000 */
[----:B------:R-:W-:Y:S02]  /*4830*/  P2R R116, PR, RZ, 0x2 ;  /* 0x00000002ff747803 */ /* 0x000fe40000000000 */
[----:B------:R-:W-:Y:S02]  /*4840*/  FSEL R101, R101, RZ, !P1 ;  /* 0x000000ff65657208 */ /* 0x000fe40004800000 */
[----:B------:R-:W-:-:S03]  /*4850*/  ISETP.NE.AND P1, PT, R99, 0x1, PT ;  /* 0x000000016300780c */ /* 0x000fc60003f25270 */
[----:B------:R-:W-:-:S04]  /*4860*/  FMUL.FTZ R97, R16, R101 ;  /* 0x0000006510617220 */ /* 0x000fc80000410000 */
[----:B------:R-:W-:-:S06]  /*4870*/  @P0 FADD.FTZ R97, R110, R97 ;  /* 0x000000616e610221 */ /* 0x000fcc0000010000 */
        /* <DEDUP_REMOVED lines=9> */
.L_x_1614:
[----:B------:R-:W-:-:S07]  /*4910*/  MOV R101, R106 ;  /* 0x0000006a00657202 */ /* 0x000fce0000000f00 */
.L_x_1615:
[----:B------:R-:W-:Y:S05]  /*4920*/  BSYNC B1 ;  /* 0x0000000000017941 */ /* 0x000fea0003800000 */
.L_x_1613:
        /* <DEDUP_REMOVED lines=16> */
.L_x_1619:
[----:B------:R-:W-:Y:S05]  /*4a30*/  BSYNC B2 ;  /* 0x0000000000027941 */ /* 0x000fea0003800000 */
.L_x_1618:
        /* <DEDUP_REMOVED lines=41> */
[----:B------:R-:W-:Y:S02]  /*4cd0*/  LOP3.LUT R104, R125, UR35, R110, 0x96, !PT ;  /* 0x000000237d687c12 */ /* 0x000fe4000f8e966e */
[----:B------:R-:W-:-:S07]  /*4ce0*/  MOV R106, R124 ;  /* 0x0000007c006a7202 */ /* 0x000fce0000000f00 */
.L_x_1617:
[----:B------:R-:W-:Y:S05]  /*4cf0*/  BSYNC B1 ;  /* 0x0000000000017941 */ /* 0x000fea0003800000 */
.L_x_1616:
[----:B------:R-:W-:Y:S01]  /*4d00*/  I2FP.F32.U32 R99, R101 ;  /* 0x0000006500637245 */ /* 0x000fe20000201000 */
[----:B------:R-:W-:Y:S01]  /*4d10*/  BSSY B1, `(.L_x_1620) ;  /* 0x0000018000017945 */ /* 0x000fe20003800000 */
[----:B------:R-:W-:Y:S02]  /*4d20*/  SHF.L.U32 R101, R4, 0x10, RZ ;  /* 0x0000001004657819 */ /* 0x000fe400000006ff */
[----:B------:R-:W-:Y:S01]  /*4d30*/  @P0 PRMT R4, R56, 0x7632, R4 ;  /* 0x0000763238040816 */ /* 0x000fe20000000004 */
[----:B------:R-:W-:Y:S01]  /*4d40*/  FFMA.FTZ R99, R99, R108, 1.1641532182693481445e-10 ;  /* 0x2f00000063637423 */ /* 0x000fe2000001006c */
[----:B------:R-:W-:Y:S01]  /*4d50*/  IADD3 R110, R109, 0x1, RZ ;  /* 0x000000016d6e7810 */ /* 0x000fe20007ffe0ff */
        /* <DEDUP_REMOVED lines=18> */
.L_x_1621:
[----:B------:R-:W-:-:S07]  /*4e80*/  MOV R4, R106 ;  /* 0x0000006a00047202 */ /* 0x000fce0000000f00 */
.L_x_1622:
[----:B------:R-:W-:Y:S05]  /*4e90*/  BSYNC B1 ;  /* 0x0000000000017941 */ /* 0x000fea0003800000 */
.L_x_1620:
        /* <DEDUP_REMOVED lines=16> */
.L_x_1626:
[----:B------:R-:W-:Y:S05]  /*4fa0*/  BSYNC B2 ;  /* 0x0000000000027941 */ /* 0x000fea0003800000 */
.L_x_1625:
[----:B------:R-:W-:Y:S01]  /*4fb0*/  LOP3.LUT R101, R101, UR7, R76, 0x96, !PT ;  /* 0x0000000765657c12 */ /* 0x000fe2000f8e964c */
[----:B------:R-:W-:-:S04]  /*4fc0*/  IMAD.HI.U32 R96, R3, -0x326172a9, RZ ;  /* 0xcd9e8d5703607827 */ /* 0x000fc800078e00ff */
        /* <DEDUP_REMOVED lines=38> */
[----:B------:R-:W-:Y:S01]  /*5230*/  IMAD.WIDE.U32 R132, R133, -0x326172a9, RZ ;  /* 0xcd9e8d5785847825 */ /* 0x000fe200078e00ff */
[----:B------:R-:W-:-:S04]  /*5240*/  HFMA2.MMA R110, -RZ, RZ, 0, 0 ;  /* 0x00000000ff6e7435 */ /* 0x000fc800000001ff */
[----:B------:R-:W-:Y:S02]  /*5250*/  LOP3.LUT R104, R133, UR35, R124, 0x96, !PT ;  /* 0x0000002385687c12 */ /* 0x000fe4000f8e967c */
[----:B------:R-:W-:-:S07]  /*5260*/  MOV R106, R132 ;  /* 0x00000084006a7202 */ /* 0x000fce0000000f00 */
.L_x_1624:
[----:B------:R-:W-:Y:S05]  /*5270*/  BSYNC B1 ;  /* 0x0000000000017941 */ /* 0x000fea0003800000 */
.L_x_1623:
[----:B------:R-:W-:Y:S01]  /*5280*/  I2FP.F32.U32 R101, R4 ;  /* 0x0000000400657245 */ /* 0x000fe20000201000 */
[----:B------:R-:W-:Y:S01]  /*5290*/  IMAD.U32 R109, R5, 0x10000, RZ ;  /* 0x00010000056d7824 */ /* 0x000fe200078e00ff */
[C---:B------:R-:W-:Y:S01]  /*52a0*/  ISETP.NE.AND P2, PT, R110.reuse, 0x1, PT ;  /* 0x000000016e00780c */ /* 0x040fe20003f45270 */
[----:B------:R-:W-:Y:S01]  /*52b0*/  BSSY B1, `(.L_x_1627) ;  /* 0x0000015000017945 */ /* 0x000fe20003800000 */
[----:B------:R-:W-:Y:S02]  /*52c0*/  VIADD R111, R110, 0x1 ;  /* 0x000000016e6f7836 */ /* 0x000fe40000000000 */
[----:B------:R-:W-:Y:S01]  /*52d0*/  FFMA.FTZ R101, R101, R108, 1.1641532182693481445e-10 ;  /* 0x2f00000065657423 */ /* 0x000fe2000001006c */
[----:B------:R-:W-:-:S04]  /*52e0*/  FMUL.FTZ R109, R109, R92 ;  /* 0x0000005c6d6d7220 */ /* 0x000fc80000410000 */
[----:B------:R-:W-:Y:S01]  /*52f0*/  FMUL.FTZ R109, R109, R102 ;  /* 0x000000666d6d7220 */ /* 0x000fe20000410000 */
[----:B------:R-:W-:-:S04]  /*5300*/  FSETP.GTU.FTZ.AND P1, PT, R101, R100, PT ;  /* 0x000000646500720b */ /* 0x000fc80003f3c000 */
[----:B------:R-:W-:Y:S02]  /*5310*/  FSEL R4, R109, RZ, !P1 ;  /* 0x000000ff6d047208 */ /* 0x000fe40004800000 */
[----:B------:R-:W-:-:S03]  /*5320*/  PRMT R109, R5, 0x7632, R109 ;  /* 0x00007632056d7816 */ /* 0x000fc6000000006d */
        /* <DEDUP_REMOVED lines=12> */
.L_x_1628:
[----:B------:R-:W-:-:S07]  /*53f0*/  IMAD.MOV.U32 R119, RZ, RZ, R106 ;  /* 0x000000ffff777224 */ /* 0x000fce00078e006a */
.L_x_1629:
[----:B------:R-:W-:Y:S05]  /*5400*/  BSYNC B1 ;  /* 0x0000000000017941 */ /* 0x000fea0003800000 */
.L_x_1627:
        /* <DEDUP_REMOVED lines=16> */
.L_x_1633:
[----:B------:R-:W-:Y:S05]  /*5510*/  BSYNC B2 ;  /* 0x0000000000027941 */ /* 0x000fea0003800000 */
.L_x_1632:
[----:B------:R-:W-:Y:S01]  /*5520*/  LOP3.LUT R5, R5, UR7, R76, 0x96, !PT ;  /* 0x0000000705057c12 */ /* 0x000fe2000f8e964c */
[----:B------:R-:W-:-:S04]  /*5530*/  IMAD.HI.U32 R96, R3, -0x326172a9, RZ ;  /* 0xcd9e8d5703607827 */ /* 0x000fc800078e00ff */
        /* <DEDUP_REMOVED lines=39> */
[----:B------:R-:W-:Y:S01]  /*57b0*/  LOP3.LUT R104, R111, UR35, R4, 0x96, !PT ;  /* 0x000000236f687c12 */ /* 0x000fe2000f8e9604 */
[----:B------:R-:W-:Y:S01]  /*57c0*/  IMAD.MOV.U32 R111, RZ, RZ, RZ ;  /* 0x000000ffff6f7224 */ /* 0x000fe200078e00ff */
[----:B------:R-:W-:-:S07]  /*57d0*/  MOV R106, R110 ;  /* 0x0000006e006a7202 */ /* 0x000fce0000000f00 */
.L_x_1631:
[----:B------:R-:W-:Y:S05]  /*57e0*/  BSYNC B1 ;  /* 0x0000000000017941 */ /* 0x000fea0003800000 */
.L_x_1630:
[----:B------:R-:W-:Y:S01]  /*57f0*/  I2FP.F32.U32 R5, R119 ;  /* 0x0000007700057245 */ /* 0x000fe20000201000 */
[----:B------:R-:W-:Y:S01]  /*5800*/  BSSY B1, `(.L_x_1634) ;  /* 0x0000017000017945 */ /* 0x000fe20003800000 */
[----:B------:R-:W-:Y:S02]  /*5810*/  SHF.L.U32 R109, R109, 0x10, RZ ;  /* 0x000000106d6d7819 */ /* 0x000fe400000006ff */
[----:B------:R-:W-:Y:S01]  /*5820*/  ISETP.NE.AND P3, PT, R111, 0x1, PT ;  /* 0x000000016f00780c */ /* 0x000fe20003f65270 */
[----:B------:R-:W-:Y:S01]  /*5830*/  FFMA.FTZ R5, R5, R108, 1.1641532182693481445e-10 ;  /* 0x2f00000005057423 */ /* 0x000fe2000001006c */
[----:B------:R-:W-:Y:S01]  /*5840*/  IADD3 R122, R111, 0x1, RZ ;  /* 0x000000016f7a7810 */ /* 0x000fe20007ffe0ff */
[----:B------:R-:W-:-:S03]  /*5850*/  FMUL.FTZ R109, R109, R92 ;  /* 0x0000005c6d6d7220 */ /* 0x000fc60000410000 */
[----:B------:R-:W-:Y:S01]  /*5860*/  FSETP.GTU.FTZ.AND P2, PT, R5, R100, PT ;  /* 0x000000640500720b */ /* 0x000fe20003f5c000 */
[----:B------:R-:W-:Y:S01]  /*5870*/  FMUL.FTZ R109, R109, R102 ;  /* 0x000000666d6d7220 */ /* 0x000fe20000410000 */
[----:B------:R-:W-:-:S04]  /*5880*/  @P0 PRMT R5, R57, 0x7632, R5 ;  /* 0x0000763239050816 */ /* 0x000fc80000000005 */
[----:B------:R-:W-:Y:S01]  /*5890*/  FSEL R4, R109, RZ, !P2 ;  /* 0x000000ff6d047208 */ /* 0x000fe20005000000 */
[----:B------:R-:W-:-:S04]  /*58a0*/  @P0 IMAD.U32 R110, R5, 0x10000, RZ ;  /* 0x00010000056e0824 */ /* 0x000fc800078e00ff */
        /* <DEDUP_REMOVED lines=11> */
.L_x_1635:
[----:B------:R-:W-:-:S07]  /*5960*/  MOV R119, R106 ;  /* 0x0000006a00777202 */ /* 0x000fce0000000f00 */
.L_x_1636:
[----:B------:R-:W-:Y:S05]  /*5970*/  BSYNC B1 ;  /* 0x0000000000017941 */ /* 0x000fea0003800000 */
.L_x_1634:
        /* <DEDUP_REMOVED lines=16> */
.L_x_1640:
[----:B------:R-:W-:Y:S05]  /*5a80*/  BSYNC B2 ;  /* 0x0000000000027941 */ /* 0x000fea0003800000 */
.L_x_1639:
        /* <DEDUP_REMOVED lines=39> */
[----:B------:R-:W-:Y:S02]  /*5d00*/  LOP3.LUT R96, R111, UR36, R124, 0x96, !PT ;  /* 0x000000246f607c12 */ /* 0x000fe4000f8e967c */
[----:B------:R-:W-:Y:S01]  /*5d10*/  MOV R98, R110 ;  /* 0x0000006e00627202 */ /* 0x000fe20000000f00 */
[----:B------:R-:W-:-:S04]  /*5d20*/  IMAD.WIDE.U32 R110, R104, -0x326172a9, RZ ;  /* 0xcd9e8d57686e7825 */ /* 0x000fc800078e00ff */
[----:B------:R-:W-:Y:S01]  /*5d30*/  IMAD.MOV.U32 R106, RZ, RZ, R110 ;  /* 0x000000ffff6a7224 */ /* 0x000fe200078e006e */
[----:B------:R-:W-:-:S07]  /*5d40*/  LOP3.LUT R104, R111, UR35, R4, 0x96, !PT ;  /* 0x000000236f687c12 */ /* 0x000fce000f8e9604 */
.L_x_1638:
[----:B------:R-:W-:Y:S05]  /*5d50*/  BSYNC B1 ;  /* 0x0000000000017941 */ /* 0x000fea0003800000 */
.L_x_1637:
        /* <DEDUP_REMOVED lines=23> */
.L_x_1642:
[----:B------:R-:W-:-:S07]  /*5ed0*/  IMAD.MOV.U32 R110, RZ, RZ, R106 ;  /* 0x000000ffff6e7224 */ /* 0x000fce00078e006a */
.L_x_1643:
[----:B------:R-:W-:Y:S05]  /*5ee0*/  BSYNC B1 ;  /* 0x0000000000017941 */ /* 0x000fea0003800000 */
.L_x_1641:
        /* <DEDUP_REMOVED lines=16> */
.L_x_1647:
[----:B------:R-:W-:Y:S05]  /*5ff0*/  BSYNC B2 ;  /* 0x0000000000027941 */ /* 0x000fea0003800000 */
.L_x_1646:
        /* <DEDUP_REMOVED lines=40> */
[----:B------:R-:W-:-:S03]  /*6280*/  IMAD.WIDE.U32 R124, R125, -0x326172a9, RZ ;  /* 0xcd9e8d577d7c7825 */ /* 0x000fc600078e00ff */
[----:B------:R-:W-:Y:S01]  /*6290*/  MOV R106, R124 ;  /* 0x0000007c006a7202 */ /* 0x000fe20000000f00 */
[----:B------:R-:W-:Y:S01]  /*62a0*/  IMAD.MOV.U32 R124, RZ, RZ, RZ ;  /* 0x000000ffff7c7224 */ /* 0x000fe200078e00ff */
[----:B------:R-:W-:-:S07]  /*62b0*/  LOP3.LUT R104, R125, UR35, R4, 0x96, !PT ;  /* 0x000000237d687c12 */ /* 0x000fce000f8e9604 */
.L_x_1645:
[----:B------:R-:W-:Y:S05]  /*62c0*/  BSYNC B1 ;  /* 0x0000000000017941 */ /* 0x000fea0003800000 */
.L_x_1644:
        /* <DEDUP_REMOVED lines=23> */
.L_x_1649:
[----:B------:R-:W-:-:S07]  /*6440*/  MOV R6, R106 ;  /* 0x0000006a00067202 */ /* 0x000fce0000000f00 */
.L_x_1650:
[----:B------:R-:W-:Y:S05]  /*6450*/  BSYNC B1 ;  /* 0x0000000000017941 */ /* 0x000fea0003800000 */
.L_x_1648:
        /* <DEDUP_REMOVED lines=16> */
.L_x_1654:
[----:B------:R-:W-:Y:S05]  /*6560*/  BSYNC B2 ;  /* 0x0000000000027941 */ /* 0x000fea0003800000 */
.L_x_1653:
        /* <DEDUP_REMOVED lines=44> */
.L_x_1652:
[----:B------:R-:W-:Y:S05]  /*6830*/  BSYNC B1 ;  /* 0x0000000000017941 */ /* 0x000fea0003800000 */
.L_x_1651:
[----:B------:R-:W-:Y:S01]  /*6840*/  I2FP.F32.U32 R5, R6 ;  /* 0x0000000600057245 */ /* 0x000fe20000201000 */
[----:B------:R-:W-:Y:S01]  /*6850*/  BSSY B1, `(.L_x_1655) ;  /* 0x0000017000017945 */ /* 0x000fe20003800000 */
[C---:B------:R-:W-:Y:S01]  /*6860*/  ISETP.NE.AND P6, PT, R126.reuse, 0x1, PT ;  /* 0x000000017e00780c */ /* 0x040fe20003fc5270 */
[----:B------:R-:W-:Y:S01]  /*6870*/  VIADD R110, R126, 0x1 ;  /* 0x000000017e6e7836 */ /* 0x000fe20000000000 */
[----:B------:R-:W-:Y:S01]  /*6880*/  PRMT R122, R7, 0x7632, R122 ;  /* 0x00007632077a7816 */ /* 0x000fe2000000007a */
[----:B------:R-:W-:-:S05]  /*6890*/  FFMA.FTZ R5, R5, R108, 1.1641532182693481445e-10 ;  /* 0x2f00000005057423 */ /* 0x000fca000001006c */
[----:B------:R-:W-:Y:S01]  /*68a0*/  FSETP.GTU.FTZ.AND P5, PT, R5, R100, PT ;  /* 0x000000640500720b */ /* 0x000fe20003fbc000 */
[----:B------:R-:W-:-:S04]  /*68b0*/  IMAD.U32 R5, R7, 0x10000, RZ ;  /* 0x0001000007057824 */ /* 0x000fc800078e00ff */
[----:B------:R-:W-:-:S04]  /*68c0*/  FMUL.FTZ R5, R5, R92 ;  /* 0x0000005c05057220 */ /* 0x000fc80000410000 */
[----:B------:R-:W-:-:S05]  /*68d0*/  FMUL.FTZ R5, R5, R102 ;  /* 0x0000006605057220 */ /* 0x000fca0000410000 */
        /* <DEDUP_REMOVED lines=13> */
.L_x_1656:
[----:B------:R-:W-:-:S07]  /*69b0*/  IMAD.MOV.U32 R124, RZ, RZ, R106 ;  /* 0x000000ffff7c7224 */ /* 0x000fce00078e006a */
.L_x_1657:
[----:B------:R-:W-:Y:S05]  /*69c0*/  BSYNC B1 ;  /* 0x0000000000017941 */ /* 0x000fea0003800000 */
.L_x_1655:
        /* <DEDUP_REMOVED lines=18> */
.L_x_1661:
[----:B------:R-:W-:Y:S05]  /*6af0*/  BSYNC B2 ;  /* 0x0000000000027941 */ /* 0x000fea0003800000 */
.L_x_1660:
        /* <DEDUP_REMOVED lines=44> */
.L_x_1659:
[----:B------:R-:W-:Y:S05]  /*6dc0*/  BSYNC B1 ;  /* 0x0000000000017941 */ /* 0x000fea0003800000 */
.L_x_1658:
        /* <DEDUP_REMOVED lines=20> */
[C---:B------:R-:W-:Y:S02]  /*6f10*/  LEA R142, P0, R94.reuse, UR10, 0x4 ;  /* 0x0000000a5e8e7c11 */ /* 0x040fe4000f8020ff */
        /* <DEDUP_REMOVED lines=9> */
[----:B0-----:R-:W-:-:S04]  /*6fb0*/  IMAD.WIDE.U32 R4, R100, 0x10000, RZ ;  /* 0x0001000064047825 */ /* 0x001fc800078e00ff */
[----:B------:R-:W-:-:S05]  /*6fc0*/  IMAD.WIDE.U32 R6, R102, 0x100, RZ ;  /* 0x0000010066067825 */ /* 0x000fca00078e00ff */
[----:B------:R-:W-:Y:S02]  /*6fd0*/  LOP3.LUT R5, R7, R141, R5, 0xfe, !PT ;  /* 0x0000008d07057212 */ /* 0x000fe400078efe05 */
[----:B------:R-:W-:Y:S02]  /*6fe0*/  LOP3.LUT R140, R6, R140, R4, 0xfe, !PT ;  /* 0x0000008c068c7212 */ /* 0x000fe400078efe04 */
[----:B------:R-:W-:Y:S02]  /*6ff0*/  SEL R7, RZ, 0x1, P0 ;  /* 0x00000001ff077807 */ /* 0x000fe40000000000 */
[----:B------:R-:W-:Y:S02]  /*7000*/  LEA R6, P0, R94, UR14, 0x3 ;  /* 0x0000000e5e067c11 */ /* 0x000fe4000f8018ff */
[----:B------:R-:W-:Y:S02]  /*7010*/  LOP3.LUT R4, R140, R7, RZ, 0xfc, !PT ;  /* 0x000000078c047212 */ /* 0x000fe400078efcff */
[----:B------:R-:W-:-:S02]  /*7020*/  LEA.HI.X R7, R94, UR15, RZ, 0x3, P0 ;  /* 0x0000000f5e077c11 */ /* 0x000fc400080f1cff */
[----:B------:R-:W-:-:S03]  /*7030*/  IADD3 R94, R94, 0x100, RZ ;  /* 0x000001005e5e7810 */ /* 0x000fc60007ffe0ff */
[----:B------:R1:W-:Y:S04]  /*7040*/  STG.E.64 desc[UR4][R6.64], R4 ;  /* 0x0000000406007986 */ /* 0x0003e8000c101b04 */
.L_x_1605:
[----:B------:R-:W-:Y:S05]  /*7050*/  BSYNC B0 ;  /* 0x0000000000007941 */ /* 0x000fea0003800000 */
.L_x_1604:
        /* <DEDUP_REMOVED lines=23> */
.L_x_1665:
[----:B------:R-:W-:-:S07]  /*71d0*/  IMAD.MOV.U32 R108, RZ, RZ, R106 ;  /* 0x000000ffff6c7224 */ /* 0x000fce00078e006a */
.L_x_1666:
[----:B------:R-:W-:Y:S05]  /*71e0*/  BSYNC B1 ;  /* 0x0000000000017941 */ /* 0x000fea0003800000 */
.L_x_1664:
        /* <DEDUP_REMOVED lines=16> */
.L_x_1670:
[----:B------:R-:W-:Y:S05]  /*72f0*/  BSYNC B2 ;  /* 0x0000000000027941 */ /* 0x000fea0003800000 */
.L_x_1669:
        /* <DEDUP_REMOVED lines=32> */
[----:B------:R-:W-:-:S03]  /*7500*/  HFMA2.MMA R105, -RZ, RZ, 0, 0 ;  /* 0x00000000ff697435 */ /* 0x000fc600000001ff */
        /* <DEDUP_REMOVED lines=8> */
[----:B------:R-:W-:Y:S01]  /*7590*/  IMAD.MOV.U32 R98, RZ, RZ, R102 ;  /* 0x000000ffff627224 */ /* 0x000fe200078e0066 */
[----:B------:R-:W-:-:S07]  /*75a0*/  LOP3.LUT R96, R103, UR36, R120, 0x96, !PT ;  /* 0x0000002467607c12 */ /* 0x000fce000f8e9678 */
.L_x_1668:
[----:B------:R-:W-:Y:S05]  /*75b0*/  BSYNC B1 ;  /* 0x0000000000017941 */ /* 0x000fea0003800000 */
.L_x_1667:
        /* <DEDUP_REMOVED lines=27> */
.L_x_1672:
[----:B------:R-:W-:-:S07]  /*7770*/  MOV R110, R106 ;  /* 0x0000006a006e7202 */ /* 0x000fce0000000f00 */
.L_x_1673:
[----:B------:R-:W-:Y:S05]  /*7780*/  BSYNC B1 ;  /* 0x0000000000017941 */ /* 0x000fea0003800000 */
.L_x_1671:
        /* <DEDUP_REMOVED lines=16> */
.L_x_1677:
[----:B------:R-:W-:Y:S05]  /*7890*/  BSYNC B2 ;  /* 0x0000000000027941 */ /* 0x000fea0003800000 */
.L_x_1676:
        /* <DEDUP_REMOVED lines=44> */
.L_x_1675:
[----:B------:R-:W-:Y:S05]  /*7b60*/  BSYNC B1 ;  /* 0x0000000000017941 */ /* 0x000fea0003800000 */
.L_x_1674:
[----:B------:R-:W-:Y:S01]  /*7b70*/  I2FP.F32.U32 R105, R110 ;  /* 0x0000006e00697245 */ /* 0x000fe20000201000 */
[----:B------:R-:W-:Y:S01]  /*7b80*/  IMAD.U32 R107, R4, 0x10000, RZ ;  /* 0x00010000046b7824 */ /* 0x000fe200078e00ff */
[----:B------:R-:W-:Y:S01]  /*7b90*/  @P0 PRMT R4, R56, 0x7632, R4 ;  /* 0x0000763238040816 */ /* 0x000fe20000000004 */
[----:B------:R-:W-:Y:S01]  /*7ba0*/  BSSY B1, `(.L_x_1678) ;  /* 0x0000016000017945 */ /* 0x000fe20003800000 */
[----:B------:R-:W-:Y:S02]  /*7bb0*/  VIADD R115, R113, 0x1 ;  /* 0x0000000171737836 */ /* 0x000fe40000000000 */
[----:B------:R-:W-:Y:S01]  /*7bc0*/  FFMA.FTZ R105, R105, R108, 1.1641532182693481445e-10 ;  /* 0x2f00000069697423 */ /* 0x000fe2000001006c */
[----:B------:R-:W-:Y:S01]  /*7bd0*/  FMUL.FTZ R107, R107, R92 ;  /* 0x0000005c6b6b7220 */ /* 0x000fe20000410000 */
[----:B------:R-:W-:-:S03]  /*7be0*/  @P0 SHF.L.U32 R4, R4, 0x10, RZ ;  /* 0x0000001004040819 */ /* 0x000fc600000006ff */
[----:B------:R-:W-:Y:S01]  /*7bf0*/  FMUL.FTZ R107, R107, R102 ;  /* 0x000000666b6b7220 */ /* 0x000fe20000410000 */
[----:B------:R-:W-:-:S04]  /*7c00*/  FSETP.GTU.FTZ.AND P1, PT, R105, R100, PT ;  /* 0x000000646900720b */ /* 0x000fc80003f3c000 */
        /* <DEDUP_REMOVED lines=14> */
.L_x_1679:
[----:B------:R-:W-:-:S07]  /*7cf0*/  IMAD.MOV.U32 R4, RZ, RZ, R106 ;  /* 0x000000ffff047224 */ /* 0x000fce00078e006a */
.L_x_1680:
[----:B------:R-:W-:Y:S05]  /*7d00*/  BSYNC B1 ;  /* 0x0000000000017941 */ /* 0x000fea0003800000 */
.L_x_1678:
        /* <DEDUP_REMOVED lines=16> */
.L_x_1684:
[----:B------:R-:W-:Y:S05]  /*7e10*/  BSYNC B2 ;  /* 0x0000000000027941 */ /* 0x000fea0003800000 */
.L_x_1683:
        /* <DEDUP_REMOVED lines=37> */
[----:B------:R-:W-:Y:S01]  /*8070*/  LOP3.LUT R130, R121, UR33, R106, 0x96, !PT ;  /* 0x0000002179827c12 */ /* 0x000fe2000f8e966a */
[----:B------:R-:W-:-:S04]  /*8080*/  IMAD.WIDE.U32 R106, R107, -0x326172a9, RZ ;  /* 0xcd9e8d576b6a7825 */ /* 0x000fc800078e00ff */
[----:B------:R-:W-:Y:S01]  /*8090*/  IMAD.WIDE.U32 R130, R130, -0x2daee0ad, RZ ;  /* 0xd2511f5382827825 */ /* 0x000fe200078e00ff */
[----:B------:R-:W-:-:S03]  /*80a0*/  LOP3.LUT R104, R107, UR35, R120, 0x96, !PT ;  /* 0x000000236b687c12 */ /* 0x000fc6000f8e9678 */
[----:B------:R-:W-:Y:S01]  /*80b0*/  IMAD.MOV.U32 R98, RZ, RZ, R130 ;  /* 0x000000ffff627224 */ /* 0x000fe200078e0082 */
[----:B------:R-:W-:-:S07]  /*80c0*/  LOP3.LUT R96, R131, UR36, R122, 0x96, !PT ;  /* 0x0000002483607c12 */ /* 0x000fce000f8e967a */
.L_x_1682:
[----:B------:R-:W-:Y:S05]  /*80d0*/  BSYNC B1 ;  /* 0x0000000000017941 */ /* 0x000fea0003800000 */
.L_x_1681:
[----:B------:R-:W-:Y:S01]  /*80e0*/  I2FP.F32.U32 R107, R4 ;  /* 0x00000004006b7245 */ /* 0x000fe20000201000 */
[----:B------:R-:W-:Y:S01]  /*80f0*/  IMAD.U32 R113, R5, 0x10000, RZ ;  /* 0x0001000005717824 */ /* 0x000fe200078e00ff */
[----:B------:R-:W-:Y:S01]  /*8100*/  ISETP.NE.AND P2, PT, R115, 0x1, PT ;  /* 0x000000017300780c */ /* 0x000fe20003f45270 */
        /* <DEDUP_REMOVED lines=20> */
.L_x_1686:
[----:B------:R-:W-:-:S07]  /*8250*/  IMAD.MOV.U32 R113, RZ, RZ, R106 ;  /* 0x000000ffff717224 */ /* 0x000fce00078e006a */
.L_x_1687:
[----:B------:R-:W-:Y:S05]  /*8260*/  BSYNC B1 ;  /* 0x0000000000017941 */ /* 0x000fea0003800000 */
.L_x_1685:
        /* <DEDUP_REMOVED lines=16> */
.L_x_1691:
[----:B------:R-:W-:Y:S05]  /*8370*/  BSYNC B2 ;  /* 0x0000000000027941 */ /* 0x000fea0003800000 */
.L_x_1690:
        /* <DEDUP_REMOVED lines=44> */
.L_x_1689:
[----:B------:R-:W-:Y:S05]  /*8640*/  BSYNC B1 ;  /* 0x0000000000017941 */ /* 0x000fea0003800000 */
.L_x_1688:
[----:B------:R-:W-:Y:S01]  /*8650*/  I2FP.F32.U32 R5, R113 ;  /* 0x0000007100057245 */ /* 0x000fe20000201000 */
[----:B------:R-:W-:Y:S01]  /*8660*/  BSSY B1, `(.L_x_1692) ;  /* 0x0000017000017945 */ /* 0x000fe20003800000 */
[----:B------:R-:W-:Y:S02]  /*8670*/  SHF.L.U32 R113, R110, 0x10, RZ ;  /* 0x000000106e717819 */ /* 0x000fe400000006ff */
[C---:B------:R-:W-:Y:S01]  /*8680*/  ISETP.NE.AND P3, PT, R120.reuse, 0x1, PT ;  /* 0x000000017800780c */ /* 0x040fe20003f65270 */
        /* <DEDUP_REMOVED lines=19> */
.L_x_1693:
[----:B------:R-:W-:-:S07]  /*87c0*/  MOV R110, R106 ;  /* 0x0000006a006e7202 */ /* 0x000fce0000000f00 */
.L_x_1694:
[----:B------:R-:W-:Y:S05]  /*87d0*/  BSYNC B1 ;  /* 0x0000000000017941 */ /* 0x000fea0003800000 */
.L_x_1692:
        /* <DEDUP_REMOVED lines=16> */
.L_x_1698:
[----:B------:R-:W-:Y:S05]  /*88e0*/  BSYNC B2 ;  /* 0x0000000000027941 */ /* 0x000fea0003800000 */
.L_x_1697:
        /* <DEDUP_REMOVED lines=42> */
[----:B------:R-:W-:Y:S01]  /*8b90*/  LOP3.LUT R104, R121, UR35, R4, 0x96, !PT ;  /* 0x0000002379687c12 */ /* 0x000fe2000f8e9604 */
[----:B------:R-:W-:-:S11]  /*8ba0*/  HFMA2.MMA R121, -RZ, RZ, 0, 0 ;  /* 0x00000000ff797435 */ /* 0x000fd600000001ff */
.L_x_1696:
[----:B------:R-:W-:Y:S05]  /*8bb0*/  BSYNC B1 ;  /* 0x0000000000017941 */ /* 0x000fea0003800000 */
.L_x_1695:
        /* <DEDUP_REMOVED lines=23> */
.L_x_1700:
[----:B------:R-:W-:-:S07]  /*8d30*/  IMAD.MOV.U32 R110, RZ, RZ, R106 ;  /* 0x000000ffff6e7224 */ /* 0x000fce00078e006a */
.L_x_1701:
[----:B------:R-:W-:Y:S05]  /*8d40*/  BSYNC B1 ;  /* 0x0000000000017941 */ /* 0x000fea0003800000 */
.L_x_1699:
        /* <DEDUP_REMOVED lines=16> */
.L_x_1705:
[----:B------:R-:W-:Y:S05]  /*8e50*/  BSYNC B2 ;  /* 0x0000000000027941 */ /* 0x000fea0003800000 */
.L_x_1704:
        /* <DEDUP_REMOVED lines=44> */
.L_x_1703:
[----:B------:R-:W-:Y:S05]  /*9120*/  BSYNC B1 ;  /* 0x0000000000017941 */ /* 0x000fea0003800000 */
.L_x_1702:
        /* <DEDUP_REMOVED lines=23> */
.L_x_1707:
[----:B------:R-:W-:-:S07]  /*92a0*/  MOV R6, R106 ;  /* 0x0000006a00067202 */ /* 0x000fce0000000f00 */
.L_x_1708:
[----:B------:R-:W-:Y:S05]  /*92b0*/  BSYNC B1 ;  /* 0x0000000000017941 */ /* 0x000fea0003800000 */
.L_x_1706:
        /* <DEDUP_REMOVED lines=16> */
.L_x_1712:
[----:B------:R-:W-:Y:S05]  /*93c0*/  BSYNC B2 ;  /* 0x0000000000027941 */ /* 0x000fea0003800000 */
.L_x_1711:
        /* <DEDUP_REMOVED lines=44> */
.L_x_1710:
[----:B------:R-:W-:Y:S05]  /*9690*/  BSYNC B1 ;  /* 0x0000000000017941 */ /* 0x000fea0003800000 */
.L_x_1709:
        /* <DEDUP_REMOVED lines=23> */
.L_x_1714:
[----:B------:R-:W-:-:S07]  /*9810*/  IMAD.MOV.U32 R122, RZ, RZ, R106 ;  /* 0x000000ffff7a7224 */ /* 0x000fce00078e006a */
.L_x_1715:
[----:B------:R-:W-:Y:S05]  /*9820*/  BSYNC B1 ;  /* 0x0000000000017941 */ /* 0x000fea0003800000 */
.L_x_1713:
        /* <DEDUP_REMOVED lines=18> */
.L_x_1719:
[----:B------:R-:W-:Y:S05]  /*9950*/  BSYNC B2 ;  /* 0x0000000000027941 */ /* 0x000fea0003800000 */
.L_x_1718:
        /* <DEDUP_REMOVED lines=44> */
.L_x_1717:
[----:B------:R-:W-:Y:S05]  /*9c20*/  BSYNC B1 ;  /* 0x0000000000017941 */ /* 0x000fea0003800000 */
.L_x_1716:
        /* <DEDUP_REMOVED lines=13> */
[----:B------:R-:W-:Y:S01]  /*9d00*/  LOP3.LUT R92, R92, R100, R141, 0xfe, !PT ;  /* 0x000000645c5c7212 */ /* 0x000fe200078efe8d */
[----:B------:R-:W-:Y:S01]  /*9d10*/  IMAD.WIDE.U32 R140, R140, 0x1000000, RZ ;  /* 0x010000008c8c7825 */ /* 0x000fe200078e00ff */
[----:B------:R-:W-:-:S03]  /*9d20*/  SEL R145, RZ, 0x1, P3 ;  /* 0x00000001ff917807 */ /* 0x000fc60001800000 */
[----:B------:R-:W-:Y:S01]  /*9d30*/  FMUL.FTZ R131, R63, R4 ;  /* 0x000000043f837220 */ /* 0x000fe20000410000 */
[----:B------:R-:W-:Y:S02]  /*9d40*/  ISETP.NE.AND P5, PT, R124, RZ, PT ;  /* 0x000000ff7c00720c */ /* 0x000fe40003fa5270 */
[----:B------:R-:W-:Y:S01]  /*9d50*/  F2FP.BF16.F32.PACK_AB R5, R113, R107 ;  /* 0x0000006b7105723e */ /* 0x000fe200000010ff */
[----:B------:R-:W-:Y:S01]  /*9d60*/  @P0 FADD.FTZ R131, R6, R131 ;  /* 0x0000008306830221 */ /* 0x000fe20000010000 */
[C---:B------:R-:W-:Y:S02]  /*9d70*/  LEA R142, P0, R94.reuse, UR10, 0x4 ;  /* 0x0000000a5e8e7c11 */ /* 0x040fe4000f8020ff */
[----:B------:R-:W-:Y:S02]  /*9d80*/  F2FP.BF16.F32.PACK_AB R6, R121, R115 ;  /* 0x000000737906723e */ /* 0x000fe400000010ff */
[----:B------:R-:W-:Y:S02]  /*9d90*/  LEA.HI.X R143, R94, UR11, RZ, 0x4, P0 ;  /* 0x0000000b5e8f7c11 */ /* 0x000fe400080f24ff */
[----:B------:R-:W-:-:S02]  /*9da0*/  F2FP.BF16.F32.PACK_AB R4, R105, R103 ;  /* 0x000000676904723e */ /* 0x000fc400000010ff */
[----:B------:R-:W-:Y:S02]  /*9db0*/  F2FP.BF16.F32.PACK_AB R7, R131, R123 ;  /* 0x0000007b8307723e */ /* 0x000fe400000010ff */
[----:B------:R-:W-:Y:S02]  /*9dc0*/  LOP3.LUT R141, R141, R92, R145, 0xfe, !PT ;  /* 0x0000005c8d8d7212 */ /* 0x000fe400078efe91 */
        /* <DEDUP_REMOVED lines=11> */
[----:B------:R-:W-:-:S05]  /*9e80*/  LEA.HI.X R7, R94, UR15, RZ, 0x3, P0 ;  /* 0x0000000f5e077c11 */ /* 0x000fca00080f1cff */
[----:B------:R2:W-:Y:S04]  /*9e90*/  STG.E.64 desc[UR4][R6.64], R4 ;  /* 0x0000000406007986 */ /* 0x0005e8000c101b04 */
.L_x_1663:
[----:B------:R-:W-:Y:S05]  /*9ea0*/  BSYNC B0 ;  /* 0x0000000000007941 */ /* 0x000fea0003800000 */
.L_x_1662:
[----:B012---:R-:W-:Y:S01]  /*9eb0*/  FADD.FTZ R4, RZ, R93 ;  /* 0x0000005dff047221 */ /* 0x007fe20000010000 */
[----:B------:R-:W-:Y:S01]  /*9ec0*/  ISETP.NE.AND P5, PT, R112, RZ, PT ;  /* 0x000000ff7000720c */ /* 0x000fe20003fa5270 */
[----:B------:R-:W-:Y:S01]  /*9ed0*/  UMOV UR12, 0xffffffff ;  /* 0xffffffff000c7882 */ /* 0x000fe20000000000 */
[C---:B------:R-:W-:Y:S01]  /*9ee0*/  ISETP.GT.U32.AND P0, PT, R10.reuse, 0x1ff, PT ;  /* 0x000001ff0a00780c */ /* 0x040fe20003f04070 */
[----:B------:R-:W-:Y:S01]  /*9ef0*/  FADD.FTZ R4, R95, R4 ;  /* 0x000000045f047221 */ /* 0x000fe20000010000 */
[----:B------:R-:W-:Y:S02]  /*9f00*/  ISETP.GT.U32.AND P1, PT, R10, 0x2ff, PT ;  /* 0x000002ff0a00780c */ /* 0x000fe40003f24070 */
[----:B------:R-:W-:Y:S01]  /*9f10*/  LOP3.LUT P2, RZ, R0, 0xff, RZ, 0xc0, !PT ;  /* 0x000000ff00ff7812 */ /* 0x000fe2000784c0ff */
[----:B------:R-:W-:Y:S01]  /*9f20*/  FADD.FTZ R4, R117, R4 ;  /* 0x0000000475047221 */ /* 0x000fe20000010000 */
[----:B------:R-:W-:Y:S02]  /*9f30*/  SHF.R.U32.HI R6, RZ, 0x5, R2 ;  /* 0x00000005ff067819 */ /* 0x000fe40000011602 */
[----:B------:R-:W-:Y:S01]  /*9f40*/  LOP3.LUT P3, RZ, R2, 0x1f, RZ, 0xc0, !PT ;  /* 0x0000001f02ff7812 */ /* 0x000fe2000786c0ff */
[----:B------:R-:W-:Y:S01]  /*9f50*/  FADD.FTZ R4, R127, R4 ;  /* 0x000000047f047221 */ /* 0x000fe20000010000 */
[----:B------:R-:W-:-:S03]  /*9f60*/  LOP3.LUT R7, R6, 0x7fffff8, RZ, 0xc0, !PT ;  /* 0x07fffff806077812 */ /* 0x000fc600078ec0ff */
[----:B------:R-:W-:-:S04]  /*9f70*/  FADD.FTZ R4, R129, R4 ;  /* 0x0000000481047221 */ /* 0x000fc80000010000 */
[----:B------:R-:W-:Y:S01]  /*9f80*/  FADD.FTZ R4, R135, R4 ;  /* 0x0000000487047221 */ /* 0x000fe20000010000 */
[----:B------:R-:W-:-:S03]  /*9f90*/  @!P2 IADD3 R7, R7, 0x8, RZ ;  /* 0x000000080707a810 */ /* 0x000fc60007ffe0ff */
        /* <DEDUP_REMOVED lines=89> */
.L_x_1738:
[----:B------:R-:W2:Y:S01]  /*a530*/  @!P3 S2R R141, SR_CgaCtaId ;  /* 0x00000000008db919 */ /* 0x000ea20000008800 */
[----:B------:R-:W-:Y:S01]  /*a540*/  LOP3.LUT R6, R6, 0x7, RZ, 0xc0, !PT ;  /* 0x0000000706067812 */ /* 0x000fe200078ec0ff */
[----:B-1----:R-:W-:Y:S01]  /*a550*/  FADD.FTZ R5, R94, R143 ;  /* 0x0000008f5e057221 */ /* 0x002fe20000010000 */
[----:B------:R-:W-:Y:S01]  /*a560*/  @!P3 MOV R0, 0x400 ;  /* 0x000004000000b802 */ /* 0x000fe20000000f00 */
[----:B------:R-:W-:Y:S05]  /*a570*/  WARPSYNC.ALL ;  /* 0x0000000000007948 */ /* 0x000fea0003800000 */
[----:B------:R-:W-:-:S04]  /*a580*/  LOP3.LUT R92, R2, 0x1f, RZ, 0xc0, !PT ;  /* 0x0000001f025c7812 */ /* 0x000fc800078ec0ff */
[----:B------:R-:W-:Y:S02]  /*a590*/  ISETP.GT.U32.AND P0, PT, R92, 0x7, PT ;  /* 0x000000075c00780c */ /* 0x000fe40003f04070 */
[----:B--2---:R-:W-:Y:S01]  /*a5a0*/  @!P3 LEA R141, R141, R0, 0x18 ;  /* 0x000000008d8db211 */ /* 0x004fe200078ec0ff */
[----:B------:R-:W-:-:S05]  /*a5b0*/  @!P3 IMAD.IADD R0, R7, 0x1, R6 ;  /* 0x000000010700b824 */ /* 0x000fca00078e0206 */
[----:B------:R-:W-:-:S05]  /*a5c0*/  @!P3 LEA R0, R0, R141, 0x3 ;  /* 0x0000008d0000b211 */ /* 0x000fca00078e18ff */
[----:B------:R1:W-:Y:S02]  /*a5d0*/  @!P3 STS.64 [R0], R4 ;  /* 0x000000040000b388 */ /* 0x0003e40000000a00 */
[----:B-1----:R-:W1:Y:S01]  /*a5e0*/  @!P0 S2R R5, SR_CgaCtaId ;  /* 0x0000000000058919 */ /* 0x002e620000008800 */
[----:B------:R-:W-:Y:S01]  /*a5f0*/  @!P0 MOV R0, 0x400 ;  /* 0x0000040000008802 */ /* 0x000fe20000000f00 */
[----:B------:R-:W-:Y:S01]  /*a600*/  @!P0 IMAD.IADD R7, R7, 0x1, R92 ;  /* 0x0000000107078824 */ /* 0x000fe200078e025c */
[----:B------:R-:W-:Y:S01]  /*a610*/  BAR.SYNC.DEFER_BLOCKING 0x0 ;  /* 0x0000000000007b1d */ /* 0x000fe20000010000 */
[----:B------:R-:W-:-:S05]  /*a620*/  PLOP3.LUT P1, PT, PT, PT, UP1, 0x40, 0x0 ;  /* 0x000000000000781c */ /* 0x000fca0003f2e818 */
[----:B------:R-:W-:Y:S01]  /*a630*/  BSSY B0, `(.L_x_1721) ;  /* 0x000006a000007945 */ /* 0x000fe20003800000 */
[----:B-1----:R-:W-:Y:S02]  /*a640*/  @!P0 LEA R0, R5, R0, 0x18 ;  /* 0x0000000005008211 */ /* 0x002fe400078ec0ff */
[----:B------:R-:W-:Y:S02]  /*a650*/  CS2R R4, SRZ ;  /* 0x0000000000047805 */ /* 0x000fe4000001ff00 */
[----:B------:R-:W-:Y:S01]  /*a660*/  @!P0 LEA R7, R7, R0, 0x3 ;  /* 0x0000000007078211 */ /* 0x000fe200078e18ff */
[----:B------:R-:W-:Y:S01]  /*a670*/  IMAD.MOV.U32 R0, RZ, RZ, RZ ;  /* 0x000000ffff007224 */ /* 0x000fe200078e00ff */
[----:B------:R-:W-:-:S03]  /*a680*/  @!P0 MOV R0, R90 ;  /* 0x0000005a00008202 */ /* 0x000fc60000000f00 */
[----:B------:R-:W1:Y:S01]  /*a690*/  @!P0 LDS.64 R4, [R7] ;  /* 0x0000000007048984 */ /* 0x000e620000000a00 */
[----:B------:R-:W-:Y:S02]  /*a6a0*/  LOP3.LUT P0, RZ, R6, 0x1f, R2, 0xf8, !PT ;  /* 0x0000001f06ff7812 */ /* 0x000fe4000780f802 */
[----:B------:R-:W-:Y:S01]  /*a6b0*/  I2FP.F32.S32 R145, R0 ;  /* 0x0000000000917245 */ /* 0x000fe20000201400 */
[----:B------:R-:W-:Y:S04]  /*a6c0*/  SHFL.DOWN PT, R141, R0, 0x4, 0x1f ;  /* 0x08801f00008d7f89 */ /* 0x000fe800000e0000 */
[----:B-1----:R-:W1:Y:S02]  /*a6d0*/  SHFL.DOWN PT, R143, R4, 0x4, 0x1f ;  /* 0x08801f00048f7f89 */ /* 0x002e6400000e0000 */
[----:B-1----:R-:W-:-:S04]  /*a6e0*/  FADD.FTZ R6, -R143, R4 ;  /* 0x000000048f067221 */ /* 0x002fc80000010100 */
[----:B------:R-:W-:Y:S01]  /*a6f0*/  FMUL.FTZ R92, R6, R6 ;  /* 0x00000006065c7220 */ /* 0x000fe20000410000 */
[----:B------:R-:W-:Y:S01]  /*a700*/  IMAD.IADD R6, R141, 0x1, R0 ;  /* 0x000000018d067824 */ /* 0x000fe200078e0200 */
[----:B------:R-:W-:Y:S01]  /*a710*/  I2FP.F32.S32 R141, R141 ;  /* 0x0000008d008d7245 */ /* 0x000fe20000201400 */
[----:B------:R-:W1:Y:S01]  /*a720*/  SHFL.DOWN PT, R0, R5, 0x4, 0x1f ;  /* 0x08801f0005007f89 */ /* 0x000e6200000e0000 */
[----:B------:R-:W-:-:S03]  /*a730*/  FMUL.FTZ R92, R92, R145 ;  /* 0x000000915c5c7220 */ /* 0x000fc60000410000 */
[-C--:B0-----:R-:W-:Y:S01]  /*a740*/  FMUL.FTZ R94, R143, R141.reuse ;  /* 0x0000008d8f5e7220 */ /* 0x081fe20000410000 */
[----:B------:R-:W-:Y:S02]  /*a750*/  FMUL.FTZ R92, R92, R141 ;  /* 0x0000008d5c5c7220 */ /* 0x000fe40000410000 */
[----:B------:R-:W-:Y:S01]  /*a760*/  SHFL.DOWN PT, R141, R6, 0x2, 0x1f ;  /* 0x08401f00068d7f89 */ /* 0x000fe200000e0000 */
[----:B------:R-:W-:Y:S01]  /*a770*/  FFMA.FTZ R145, R145, R4, R94 ;  /* 0x0000000491917223 */ /* 0x000fe2000001005e */
[----:B-1----:R-:W-:Y:S01]  /*a780*/  FADD.FTZ R7, R0, R5 ;  /* 0x0000000500077221 */ /* 0x002fe20000010000 */
        /* <DEDUP_REMOVED lines=13> */
[----:B------:R-:W0:Y:S02]  /*a860*/  SHFL.DOWN PT, R0, R7, 0x2, 0x1f ;  /* 0x08401f0007007f89 */ /* 0x000e2400000e0000 */
[----:B0-----:R-:W-:Y:S01]  /*a870*/  FADD.FTZ R5, R7, R0 ;  /* 0x0000000007057221 */ /* 0x001fe20000010000 */
[----:B------:R-:W-:-:S04]  /*a880*/  I2FP.F32.S32 R0, R92 ;  /* 0x0000005c00007245 */ /* 0x000fc80000201400 */
[----:B------:R-:W0:Y:S02]  /*a890*/  MUFU.RCP R4, R0 ;  /* 0x0000000000047308 */ /* 0x000e240000001000 */
[C---:B0-----:R-:W-:Y:S01]  /*a8a0*/  FMUL.FTZ R141, R4.reuse, R141 ;  /* 0x0000008d048d7220 */ /* 0x041fe20000410000 */
[----:B------:R-:W-:Y:S02]  /*a8b0*/  FFMA.FTZ R5, R4, R143, R5 ;  /* 0x0000008f04057223 */ /* 0x000fe40000010005 */
[----:B------:R-:W-:Y:S04]  /*a8c0*/  SHFL.DOWN PT, R143, R92, 0x1, 0x1f ;  /* 0x08201f005c8f7f89 */ /* 0x000fe800000e0000 */
[----:B------:R-:W0:Y:S02]  /*a8d0*/  SHFL.DOWN PT, R4, R141, 0x1, 0x1f ;  /* 0x08201f008d047f89 */ /* 0x000e2400000e0000 */
[----:B0-----:R-:W-:-:S04]  /*a8e0*/  FADD.FTZ R6, R141, -R4 ;  /* 0x800000048d067221 */ /* 0x001fc80000010000 */
[----:B------:R-:W-:Y:S01]  /*a8f0*/  FMUL.FTZ R145, R6, R6 ;  /* 0x0000000606917220 */ /* 0x000fe20000410000 */
[----:B------:R-:W-:Y:S01]  /*a900*/  IMAD.IADD R6, R92, 0x1, R143 ;  /* 0x000000015c067824 */ /* 0x000fe200078e028f */
[----:B------:R-:W-:Y:S02]  /*a910*/  I2FP.F32.S32 R143, R143 ;  /* 0x0000008f008f7245 */ /* 0x000fe40000201400 */
[----:B------:R-:W-:Y:S02]  /*a920*/  FMUL.FTZ R145, R0, R145 ;  /* 0x0000009100917220 */ /* 0x000fe40000410000 */
[----:B------:R-:W-:Y:S02]  /*a930*/  I2FP.F32.S32 R6, R6 ;  /* 0x0000000600067245 */ /* 0x000fe40000201400 */
[-C--:B------:R-:W-:Y:S01]  /*a940*/  FMUL.FTZ R145, R145, R143.reuse ;  /* 0x0000008f91917220 */ /* 0x080fe20000410000 */
[----:B------:R-:W-:-:S03]  /*a950*/  FMUL.FTZ R143, R4, R143 ;  /* 0x0000008f048f7220 */ /* 0x000fc60000410000 */
[----:B------:R-:W0:Y:S01]  /*a960*/  MUFU.RCP R6, R6 ;  /* 0x0000000600067308 */ /* 0x000e220000001000 */
        /* <DEDUP_REMOVED lines=9> */
[----:B0-----:R-:W-:-:S05]  /*aa00*/  FMUL.FTZ R4, R143, R143 ;  /* 0x0000008f8f047220 */ /* 0x001fca0000410000 */
[----:B------:R-:W-:Y:S01]  /*aa10*/  FSEL R5, R4, RZ, !P1 ;  /* 0x000000ff04057208 */ /* 0x000fe20004800000 */
[----:B-1----:R-:W-:Y:S01]  /*aa20*/  FFMA.FTZ R0, R145, UR16, R0 ;  /* 0x0000001091007c23 */ /* 0x002fe20008010000 */
[----:B--2---:R-:W-:-:S04]  /*aa30*/  @!P0 IMAD.WIDE R6, R11, 0x4, R6 ;  /* 0x000000040b068825 */ /* 0x004fc800078e0206 */
[----:B------:R-:W-:Y:S02]  /*aa40*/  FADD.FTZ R0, R0, R5 ;  /* 0x0000000500007221 */ /* 0x000fe40000010000 */
[----:B------:R-:W0:Y:S02]  /*aa50*/  @!P0 LDC.64 R4, c[0x0][0x250] ;  /* 0x00009400ff048b82 */ /* 0x000e240000000a00 */
[----:B------:R-:W1:Y:S01]  /*aa60*/  MUFU.RSQ R147, R0 ;  /* 0x0000000000937308 */ /* 0x000e620000001400 */
[----:B0-----:R-:W-:-:S05]  /*aa70*/  @!P0 IMAD.WIDE R4, R11, 0x4, R4 ;  /* 0x000000040b048825 */ /* 0x001fca00078e0204 */
[----:B------:R0:W-:Y:S04]  /*aa80*/  @!P0 STG.E desc[UR4][R4.64], R143 ;  /* 0x0000008f04008986 */ /* 0x0001e8000c101904 */
[----:B-1----:R0:W-:Y:S01]  /*aa90*/  @!P0 STG.E desc[UR4][R6.64], R147 ;  /* 0x0000009306008986 */ /* 0x0021e2000c101904 */
[----:B------:R-:W-:-:S04]  /*aaa0*/  PLOP3.LUT P0, PT, PT, PT, UP1, 0x40, 0x0 ;  /* 0x000000000000781c */ /* 0x000fc80003f0e818 */
[----:B------:R-:W-:Y:S01]  /*aab0*/  FSEL R108, R143, RZ, P0 ;  /* 0x000000ff8f6c7208 */ /* 0x000fe20000000000 */
[----:B------:R-:W-:Y:S08]  /*aac0*/  @!P5 BRA `(.L_x_1722) ;  /* 0x000000000080d947 */ /* 0x000ff00003800000 */
[--C-:B------:R-:W-:Y:S01]  /*aad0*/  FADD.FTZ R0, R93, -R108.reuse ;  /* 0x8000006c5d007221 */ /* 0x100fe20000010000 */
[--C-:B0-----:R-:W-:Y:S01]  /*aae0*/  FADD.FTZ R4, R95, -R108.reuse ;  /* 0x8000006c5f047221 */ /* 0x101fe20000010000 */
        /* <DEDUP_REMOVED lines=10> */
[----:B------:R-:W0:Y:S02]  /*ab90*/  LDC.64 R140, c[0x0][0x2b8] ;  /* 0x0000ae00ff8c7b82 */ /* 0x000e240000000a00 */
[----:B------:R-:W-:Y:S01]  /*aba0*/  F2FP.BF16.F32.PACK_AB R4, R5, R0 ;  /* 0x000000000504723e */ /* 0x000fe200000010ff */
[--C-:B------:R-:W-:Y:S01]  /*abb0*/  FADD.FTZ R0, R129, -R108.reuse ;  /* 0x8000006c81007221 */ /* 0x100fe20000010000 */
[----:B------:R-:W-:Y:S01]  /*abc0*/  F2FP.BF16.F32.PACK_AB R5, R7, R6 ;  /* 0x000000060705723e */ /* 0x000fe200000010ff */
[----:B------:R-:W-:-:S02]  /*abd0*/  FADD.FTZ R6, R135, -R108 ;  /* 0x8000006c87067221 */ /* 0x000fc40000010000 */
[C---:B------:R-:W-:Y:S02]  /*abe0*/  FMUL.FTZ R0, R147.reuse, R0 ;  /* 0x0000000093007220 */ /* 0x040fe40000410000 */
[----:B------:R-:W-:Y:S02]  /*abf0*/  FMUL.FTZ R6, R147, R6 ;  /* 0x0000000693067220 */ /* 0x000fe40000410000 */
[----:B------:R-:W-:Y:S02]  /*ac00*/  FFMA.FTZ R0, R26, R0, R39 ;  /* 0x000000001a007223 */ /* 0x000fe40000010027 */
[----:B------:R-:W-:-:S05]  /*ac10*/  FFMA.FTZ R7, R66, R6, R79 ;  /* 0x0000000642077223 */ /* 0x000fca000001004f */
[----:B------:R-:W-:Y:S01]  /*ac20*/  F2FP.BF16.F32.PACK_AB R6, R7, R0 ;  /* 0x000000000706723e */ /* 0x000fe200000010ff */
[--C-:B------:R-:W-:Y:S01]  /*ac30*/  FADD.FTZ R0, R137, -R108.reuse ;  /* 0x8000006c89007221 */ /* 0x100fe20000010000 */
[----:B------:R-:W-:-:S03]  /*ac40*/  FADD.FTZ R7, R139, -R108 ;  /* 0x8000006c8b077221 */ /* 0x000fc60000010000 */
[C---:B------:R-:W-:Y:S01]  /*ac50*/  FMUL.FTZ R0, R147.reuse, R0 ;  /* 0x0000000093007220 */ /* 0x040fe20000410000 */
[----:B------:R-:W-:Y:S01]  /*ac60*/  FMUL.FTZ R7, R147, R7 ;  /* 0x0000000793077220 */ /* 0x000fe20000410000 */
[C---:B0-----:R-:W-:Y:S01]  /*ac70*/  IMAD.WIDE.U32 R140, R91.reuse, 0x10, R140 ;  /* 0x000000105b8c7825 */ /* 0x041fe200078e008c */
[----:B------:R-:W-:-:S03]  /*ac80*/  IADD3 R91, R91, 0x100, RZ ;  /* 0x000001005b5b7810 */ /* 0x000fc60007ffe0ff */
[----:B------:R-:W-:Y:S01]  /*ac90*/  FFMA.FTZ R0, R27, R0, R38 ;  /* 0x000000001b007223 */ /* 0x000fe20000010026 */
[----:B------:R-:W-:-:S05]  /*aca0*/  FFMA.FTZ R7, R67, R7, R80 ;  /* 0x0000000743077223 */ /* 0x000fca0000010050 */
[----:B------:R-:W-:-:S05]  /*acb0*/  F2FP.BF16.F32.PACK_AB R7, R7, R0 ;  /* 0x000000000707723e */ /* 0x000fca00000010ff */
[----:B------:R1:W-:Y:S02]  /*acc0*/  STG.E.128 desc[UR4][R140.64], R4 ;  /* 0x000000048c007986 */ /* 0x0003e4000c101d04 */
.L_x_1722:
[----:B------:R-:W-:Y:S05]  /*acd0*/  BSYNC B0 ;  /* 0x0000000000007941 */ /* 0x000fea0003800000 */
.L_x_1721:
[----:B------:R-:W-:Y:S01]  /*ace0*/  ISETP.NE.AND P0, PT, R114, RZ, PT ;  /* 0x000000ff7200720c */ /* 0x000fe20003f05270 */
[----:B------:R-:W-:-:S12]  /*acf0*/  BSSY B0, `(.L_x_1723) ;  /* 0x0000022000007945 */ /* 0x000fd80003800000 */
[----:B------:R-:W-:Y:S05]  /*ad00*/  @!P0 BRA `(.L_x_1724) ;  /* 0x0000000000808947 */ /* 0x000fea0003800000 */
[--C-:B------:R-:W-:Y:S01]  /*ad10*/  FADD.FTZ R0, R97, -R108.reuse ;  /* 0x8000006c61007221 */ /* 0x100fe20000010000 */
[--C-:B01----:R-:W-:Y:S01]  /*ad20*/  FADD.FTZ R4, R99, -R108.reuse ;  /* 0x8000006c63047221 */ /* 0x103fe20000010000 */
        /* <DEDUP_REMOVED lines=24> */
[----:B0-----:R-:W-:-:S04]  /*aeb0*/  IMAD.WIDE.U32 R140, R91, 0x10, R140 ;  /* 0x000000105b8c7825 */ /* 0x001fc800078e008c */
[----:B------:R-:W-:Y:S01]  /*aec0*/  FFMA.FTZ R0, R31, R0, R42 ;  /* 0x000000001f007223 */ /* 0x000fe2000001002a */
[----:B------:R-:W-:Y:S01]  /*aed0*/  FFMA.FTZ R7, R71, R7, R84 ;  /* 0x0000000747077223 */ /* 0x000fe20000010054 */
[----:B------:R-:W-:-:S04]  /*aee0*/  VIADD R91, R91, 0x100 ;  /* 0x000001005b5b7836 */ /* 0x000fc80000000000 */
[----:B------:R-:W-:-:S05]  /*aef0*/  F2FP.BF16.F32.PACK_AB R7, R7, R0 ;  /* 0x000000000707723e */ /* 0x000fca00000010ff */
[----:B------:R2:W-:Y:S02]  /*af00*/  STG.E.128 desc[UR4][R140.64], R4 ;  /* 0x000000048c007986 */ /* 0x0005e4000c101d04 */
.L_x_1724:
[----:B------:R-:W-:Y:S05]  /*af10*/  BSYNC B0 ;  /* 0x0000000000007941 */ /* 0x000fea0003800000 */
.L_x_1723:
[----:B------:R-:W-:Y:S01]  /*af20*/  ISETP.NE.AND P0, PT, R118, RZ, PT ;  /* 0x000000ff7600720c */ /* 0x000fe20003f05270 */
[----:B------:R-:W-:-:S12]  /*af30*/  BSSY B0, `(.L_x_1725) ;  /* 0x0000021000007945 */ /* 0x000fd80003800000 */
[----:B------:R-:W-:Y:S05]  /*af40*/  @!P0 BRA `(.L_x_1726) ;  /* 0x00000000007c8947 */ /* 0x000fea0003800000 */
[--C-:B------:R-:W-:Y:S01]  /*af50*/  FADD.FTZ R0, R103, -R108.reuse ;  /* 0x8000006c67007221 */ /* 0x100fe20000010000 */
[--C-:B012---:R-:W-:Y:S01]  /*af60*/  FADD.FTZ R4, R105, -R108.reuse ;  /* 0x8000006c69047221 */ /* 0x107fe20000010000 */
[--C-:B------:R-:W-:Y:S01]  /*af70*/  FADD.FTZ R5, R107, -R108.reuse ;  /* 0x8000006c6b057221 */ /* 0x100fe20000010000 */
[--C-:B------:R-:W-:Y:S01]  /*af80*/  FADD.FTZ R6, R113, -R108.reuse ;  /* 0x8000006c71067221 */ /* 0x100fe20000010000 */
[C---:B------:R-:W-:Y:S01]  /*af90*/  FMUL.FTZ R0, R147.reuse, R0 ;  /* 0x0000000093007220 */ /* 0x040fe20000410000 */
[----:B------:R-:W-:Y:S01]  /*afa0*/  FMUL.FTZ R4, R147, R4 ;  /* 0x0000000493047220 */ /* 0x000fe20000410000 */
[--C-:B------:R-:W-:Y:S01]  /*afb0*/  FADD.FTZ R7, R115, -R108.reuse ;  /* 0x8000006c73077221 */ /* 0x100fe20000010000 */
[--C-:B------:R-:W-:Y:S01]  /*afc0*/  FADD.FTZ R94, R121, -R108.reuse ;  /* 0x8000006c795e7221 */ /* 0x100fe20000010000 */
[----:B------:R-:W-:Y:S01]  /*afd0*/  FFMA.FTZ R0, R32, R0, R45 ;  /* 0x0000000020007223 */ /* 0x000fe2000001002d */
[----:B------:R-:W-:Y:S01]  /*afe0*/  FFMA.FTZ R141, R72, R4, R87 ;  /* 0x00000004488d7223 */ /* 0x000fe20000010057 */
[--C-:B------:R-:W-:Y:S01]  /*aff0*/  FADD.FTZ R102, R123, -R108.reuse ;  /* 0x8000006c7b667221 */ /* 0x100fe20000010000 */
[----:B------:R-:W-:Y:S01]  /*b000*/  FADD.FTZ R108, R131, -R108 ;  /* 0x8000006c836c7221 */ /* 0x000fe20000010000 */
[C---:B------:R-:W-:Y:S01]  /*b010*/  FMUL.FTZ R92, R147.reuse, R7 ;  /* 0x00000007935c7220 */ /* 0x040fe20000410000 */
[----:B------:R-:W-:Y:S01]  /*b020*/  FMUL.FTZ R5, R147, R5 ;  /* 0x0000000593057220 */ /* 0x000fe20000410000 */
[----:B------:R-:W-:Y:S01]  /*b030*/  F2FP.BF16.F32.PACK_AB R4, R141, R0 ;  /* 0x000000008d04723e */ /* 0x000fe200000010ff */
        /* <DEDUP_REMOVED lines=10> */
[----:B------:R-:W-:-:S03]  /*b0e0*/  FFMA.FTZ R92, R73, R6, R86 ;  /* 0x00000006495c7223 */ /* 0x000fc60000010056 */
[----:B------:R-:W-:Y:S02]  /*b0f0*/  F2FP.BF16.F32.PACK_AB R7, R108, R7 ;  /* 0x000000076c07723e */ /* 0x000fe400000010ff */
[----:B------:R-:W-:Y:S02]  /*b100*/  F2FP.BF16.F32.PACK_AB R6, R143, R94 ;  /* 0x0000005e8f06723e */ /* 0x000fe400000010ff */
[----:B------:R-:W-:Y:S01]  /*b110*/  F2FP.BF16.F32.PACK_AB R5, R92, R5 ;  /* 0x000000055c05723e */ /* 0x000fe200000010ff */
[----:B0-----:R-:W-:-:S05]  /*b120*/  IMAD.WIDE.U32 R140, R91, 0x10, R140 ;  /* 0x000000105b8c7825 */ /* 0x001fca00078e008c */
[----:B------:R3:W-:Y:S02]  /*b130*/  STG.E.128 desc[UR4][R140.64], R4 ;  /* 0x000000048c007986 */ /* 0x0007e4000c101d04 */
.L_x_1726:
[----:B------:R-:W-:Y:S05]  /*b140*/  BSYNC B0 ;  /* 0x0000000000007941 */ /* 0x000fea0003800000 */
.L_x_1725:
[----:B------:R-:W-:Y:S02]  /*b150*/  IADD3 R11, R11, UR18, RZ ;  /* 0x000000120b0b7c10 */ /* 0x000fe4000fffe0ff */
[----:B------:R-:W-:Y:S02]  /*b160*/  SEL R0, RZ, 0x1, P2 ;  /* 0x00000001ff007807 */ /* 0x000fe40001000000 */
[----:B------:R-:W-:-:S13]  /*b170*/  ISETP.GE.AND P0, PT, R11, UR19, PT ;  /* 0x000000130b007c0c */ /* 0x000fda000bf06270 */
[----:B------:R-:W-:Y:S05]  /*b180*/  @!P0 BRA `(.L_x_1727) ;  /* 0xffffff6000408947 */ /* 0x000fea000383ffff */
[----:B------:R-:W-:Y:S05]  /*b190*/  EXIT ;  /* 0x000000000000794d */ /* 0x000fea0003800000 */
.L_x_1720:
[----:B------:R-:W-:Y:S01]  /*b1a0*/  HFMA2.MMA R108, -RZ, RZ, 0, 5.9604644775390625e-08 ;  /* 0x00000001ff6c7435 */ /* 0x000fe200000001ff */
[----:B------:R-:W-:Y:S01]  /*b1b0*/  IMAD.MOV.U32 R145, RZ, RZ, R92 ;  /* 0x000000ffff917224 */ /* 0x000fe200078e005c */
[----:B------:R-:W-:Y:S01]  /*b1c0*/  MOV R102, 0xffffffff ;  /* 0xffffffff00667802 */ /* 0x000fe20000000f00 */
[----:B------:R-:W-:-:S08]  /*b1d0*/  IMAD.MOV.U32 R147, RZ, RZ, 0x1f ;  /* 0x0000001fff937424 */ /* 0x000fd000078e00ff */
[----:B------:R-:W-:Y:S05]  /*b1e0*/  WARPSYNC.COLLECTIVE R102, `(.L_x_1728) ;  /* 0x0000000066087348 */ /* 0x000fea0003c00000 */
[----:B------:R0:W1:Y:S02]  /*b1f0*/  SHFL.BFLY P4, R143, R145, R108, R147 ;  /* 0x0c00006c918f7389 */ /* 0x0000640000080093 */
[----:B01----:R-:W-:Y:S01]  /*b200*/  ENDCOLLECTIVE ;  /* 0x000000000000791b */ /* 0x003fe20003800000 */
.L_x_1728:
[----:B------:R-:W-:Y:S02]  /*b210*/  IMAD.MOV.U32 R108, RZ, RZ, 0x2 ;  /* 0x00000002ff6c7424 */ /* 0x000fe400078e00ff */
[----:B------:R-:W-:-:S04]  /*b220*/  IMAD.MOV.U32 R5, RZ, RZ, R143 ;  /* 0x000000ffff057224 */ /* 0x000fc800078e008f */
[----:B------:R-:W-:-:S05]  /*b230*/  FADD.FTZ R5, R92, R5 ;  /* 0x000000055c057221 */ /* 0x000fca0000010000 */
[----:B------:R-:W-:-:S07]  /*b240*/  MOV R145, R5 ;  /* 0x0000000500917202 */ /* 0x000fce0000000f00 */
[----:B------:R-:W-:Y:S05]  /*b250*/  WARPSYNC.COLLECTIVE R102, `(.L_x_1729) ;  /* 0x0000000066087348 */ /* 0x000fea0003c00000 */
[----:B------:R0:W1:Y:S02]  /*b260*/  SHFL.BFLY P4, R143, R145, R108, R147 ;  /* 0x0c00006c918f7389 */ /* 0x0000640000080093 */
[----:B01----:R-:W-:Y:S01]  /*b270*/  ENDCOLLECTIVE ;  /* 0x000000000000791b */ /* 0x003fe20003800000 */
.L_x_1729:
[----:B------:R-:W-:Y:S01]  /*b280*/  HFMA2.MMA R108, -RZ, RZ, 0, 2.384185791015625e-07 ;  /* 0x00000004ff6c7435 */ /* 0x000fe200000001ff */
[----:B------:R-:W-:-:S05]  /*b290*/  MOV R0, R143 ;  /* 0x0000008f00007202 */ /* 0x000fca0000000f00 */
[----:B------:R-:W-:-:S04]  /*b2a0*/  FADD.FTZ R94, R5, R0 ;  /* 0x00000000055e7221 */ /* 0x000fc80000010000 */
[----:B------:R-:W-:-:S07]  /*b2b0*/  IMAD.MOV.U32 R145, RZ, RZ, R94 ;  /* 0x000000ffff917224 */ /* 0x000fce00078e005e */
[----:B------:R-:W-:Y:S05]  /*b2c0*/  WARPSYNC.COLLECTIVE R102, `(.L_x_1730) ;  /* 0x0000000066087348 */ /* 0x000fea0003c00000 */
[----:B------:R0:W1:Y:S02]  /*b2d0*/  SHFL.BFLY P4, R143, R145, R108, R147 ;  /* 0x0c00006c918f7389 */ /* 0x0000640000080093 */
[----:B01----:R-:W-:Y:S01]  /*b2e0*/  ENDCOLLECTIVE ;  /* 0x000000000000791b */ /* 0x003fe20003800000 */
.L_x_1730:
[----:B------:R-:W-:Y:S02]  /*b2f0*/  IMAD.MOV.U32 R108, RZ, RZ, 0x8 ;  /* 0x00000008ff6c7424 */ /* 0x000fe400078e00ff */
[----:B------:R-:W-:-:S04]  /*b300*/  IMAD.MOV.U32 R141, RZ, RZ, R143 ;  /* 0x000000ffff8d7224 */ /* 0x000fc800078e008f */
[----:B------:R-:W-:-:S05]  /*b310*/  FADD.FTZ R141, R94, R141 ;  /* 0x0000008d5e8d7221 */ /* 0x000fca0000010000 */
[----:B------:R-:W-:-:S07]  /*b320*/  MOV R145, R141 ;  /* 0x0000008d00917202 */ /* 0x000fce0000000f00 */
[----:B------:R-:W-:Y:S05]  /*b330*/  WARPSYNC.COLLECTIVE R102, `(.L_x_1731) ;  /* 0x0000000066087348 */ /* 0x000fea0003c00000 */
[----:B------:R0:W1:Y:S02]  /*b340*/  SHFL.BFLY P4, R143, R145, R108, R147 ;  /* 0x0c00006c918f7389 */ /* 0x0000640000080093 */
[----:B01----:R-:W-:Y:S01]  /*b350*/  ENDCOLLECTIVE ;  /* 0x000000000000791b */ /* 0x003fe20003800000 */
.L_x_1731:
[----:B------:R-:W-:Y:S01]  /*b360*/  HFMA2.MMA R108, -RZ, RZ, 0, 9.5367431640625e-07 ;  /* 0x00000010ff6c7435 */ /* 0x000fe200000001ff */
[----:B------:R-:W-:-:S05]  /*b370*/  MOV R0, R143 ;  /* 0x0000008f00007202 */ /* 0x000fca0000000f00 */
[----:B------:R-:W-:-:S04]  /*b380*/  FADD.FTZ R100, R141, R0 ;  /* 0x000000008d647221 */ /* 0x000fc80000010000 */
[----:B------:R-:W-:-:S07]  /*b390*/  IMAD.MOV.U32 R145, RZ, RZ, R100 ;  /* 0x000000ffff917224 */ /* 0x000fce00078e0064 */
[----:B------:R-:W-:Y:S05]  /*b3a0*/  WARPSYNC.COLLECTIVE R102, `(.L_x_1732) ;  /* 0x0000000066087348 */ /* 0x000fea0003c00000 */
[----:B------:R0:W1:Y:S02]  /*b3b0*/  SHFL.BFLY P4, R143, R145, R108, R147 ;  /* 0x0c00006c918f7389 */ /* 0x0000640000080093 */
[----:B01----:R-:W-:Y:S01]  /*b3c0*/  ENDCOLLECTIVE ;  /* 0x000000000000791b */ /* 0x003fe20003800000 */
.L_x_1732:
[----:B------:R-:W-:Y:S01]  /*b3d0*/  MOV R108, 0x1 ;  /* 0x00000001006c7802 */ /* 0x000fe20000000f00 */
        /* <DEDUP_REMOVED lines=50> */
[----:B------:R-:W-:-:S04]  /*b700*/  @P1 FFMA.FTZ R0, R92, R92, R5 ;  /* 0x0000005c5c001223 */ /* 0x000fc80000010005 */
[----:B------:R-:W-:-:S07]  /*b710*/  IMAD.MOV.U32 R145, RZ, RZ, R0 ;  /* 0x000000ffff917224 */ /* 0x000fce00078e0000 */
[----:B------:R-:W-:Y:S05]  /*b720*/  WARPSYNC.COLLECTIVE R102, `(.L_x_1733) ;  /* 0x0000000066087348 */ /* 0x000fea0003c00000 */
[----:B------:R0:W1:Y:S02]  /*b730*/  SHFL.BFLY P4, R143, R145, R108, R147 ;  /* 0x0c00006c918f7389 */ /* 0x0000640000080093 */
[----:B01----:R-:W-:Y:S01]  /*b740*/  ENDCOLLECTIVE ;  /* 0x000000000000791b */ /* 0x003fe20003800000 */
.L_x_1733:
[----:B------:R-:W-:Y:S02]  /*b750*/  IMAD.MOV.U32 R108, RZ, RZ, 0x2 ;  /* 0x00000002ff6c7424 */ /* 0x000fe400078e00ff */
[----:B------:R-:W-:-:S04]  /*b760*/  IMAD.MOV.U32 R5, RZ, RZ, R143 ;  /* 0x000000ffff057224 */ /* 0x000fc800078e008f */
[----:B------:R-:W-:-:S05]  /*b770*/  FADD.FTZ R5, R0, R5 ;  /* 0x0000000500057221 */ /* 0x000fca0000010000 */
[----:B------:R-:W-:-:S07]  /*b780*/  MOV R145, R5 ;  /* 0x0000000500917202 */ /* 0x000fce0000000f00 */
[----:B------:R-:W-:Y:S05]  /*b790*/  WARPSYNC.COLLECTIVE R102, `(.L_x_1734) ;  /* 0x0000000066087348 */ /* 0x000fea0003c00000 */
[----:B------:R0:W1:Y:S02]  /*b7a0*/  SHFL.BFLY P4, R143, R145, R108, R147 ;  /* 0x0c00006c918f7389 */ /* 0x0000640000080093 */
[----:B01----:R-:W-:Y:S01]  /*b7b0*/  ENDCOLLECTIVE ;  /* 0x000000000000791b */ /* 0x003fe20003800000 */
.L_x_1734:
[----:B------:R-:W-:Y:S01]  /*b7c0*/  HFMA2.MMA R108, -RZ, RZ, 0, 2.384185791015625e-07 ;  /* 0x00000004ff6c7435 */ /* 0x000fe200000001ff */
[----:B------:R-:W-:-:S05]  /*b7d0*/  MOV R92, R143 ;  /* 0x0000008f005c7202 */ /* 0x000fca0000000f00 */
[----:B------:R-:W-:-:S04]  /*b7e0*/  FADD.FTZ R92, R5, R92 ;  /* 0x0000005c055c7221 */ /* 0x000fc80000010000 */
[----:B------:R-:W-:-:S07]  /*b7f0*/  IMAD.MOV.U32 R145, RZ, RZ, R92 ;  /* 0x000000ffff917224 */ /* 0x000fce00078e005c */
[----:B------:R-:W-:Y:S05]  /*b800*/  WARPSYNC.COLLECTIVE R102, `(.L_x_1735) ;  /* 0x0000000066087348 */ /* 0x000fea0003c00000 */
[----:B------:R0:W1:Y:S02]  /*b810*/  SHFL.BFLY P4, R143, R145, R108, R147 ;  /* 0x0c00006c918f7389 */ /* 0x0000640000080093 */
[----:B01----:R-:W-:Y:S01]  /*b820*/  ENDCOLLECTIVE ;  /* 0x000000000000791b */ /* 0x003fe20003800000 */
.L_x_1735:
[----:B------:R-:W-:Y:S02]  /*b830*/  IMAD.MOV.U32 R108, RZ, RZ, 0x8 ;  /* 0x00000008ff6c7424 */ /* 0x000fe400078e00ff */
[----:B------:R-:W-:-:S04]  /*b840*/  IMAD.MOV.U32 R141, RZ, RZ, R143 ;  /* 0x000000ffff8d7224 */ /* 0x000fc800078e008f */
[----:B------:R-:W-:-:S05]  /*b850*/  FADD.FTZ R141, R92, R141 ;  /* 0x0000008d5c8d7221 */ /* 0x000fca0000010000 */
[----:B------:R-:W-:-:S07]  /*b860*/  MOV R145, R141 ;  /* 0x0000008d00917202 */ /* 0x000fce0000000f00 */
[----:B------:R-:W-:Y:S05]  /*b870*/  WARPSYNC.COLLECTIVE R102, `(.L_x_1736) ;  /* 0x0000000066087348 */ /* 0x000fea0003c00000 */
[----:B------:R0:W1:Y:S02]  /*b880*/  SHFL.BFLY P4, R143, R145, R108, R147 ;  /* 0x0c00006c918f7389 */ /* 0x0000640000080093 */
[----:B01----:R-:W-:Y:S01]  /*b890*/  ENDCOLLECTIVE ;  /* 0x000000000000791b */ /* 0x003fe20003800000 */
.L_x_1736:
[----:B------:R-:W-:Y:S01]  /*b8a0*/  HFMA2.MMA R108, -RZ, RZ, 0, 9.5367431640625e-07 ;  /* 0x00000010ff6c7435 */ /* 0x000fe200000001ff */
[----:B------:R-:W-:-:S05]  /*b8b0*/  MOV R94, R143 ;  /* 0x0000008f005e7202 */ /* 0x000fca0000000f00 */
[----:B------:R-:W-:-:S04]  /*b8c0*/  FADD.FTZ R94, R141, R94 ;  /* 0x0000005e8d5e7221 */ /* 0x000fc80000010000 */
[----:B------:R-:W-:-:S07]  /*b8d0*/  IMAD.MOV.U32 R145, RZ, RZ, R94 ;  /* 0x000000ffff917224 */ /* 0x000fce00078e005e */
[----:B------:R-:W-:Y:S05]  /*b8e0*/  WARPSYNC.COLLECTIVE R102, `(.L_x_1737) ;  /* 0x0000000066087348 */ /* 0x000fea0003c00000 */
[----:B------:R0:W1:Y:S02]  /*b8f0*/  SHFL.BFLY P4, R143, R145, R108, R147 ;  /* 0x0c00006c918f7389 */ /* 0x0000640000080093 */
[----:B01----:R-:W-:Y:S01]  /*b900*/  ENDCOLLECTIVE ;  /* 0x000000000000791b */ /* 0x003fe20003800000 */
.L_x_1737:
[----:B------:R-:W-:Y:S05]  /*b910*/  BRA `(.L_x_1738) ;  /* 0xffffffec00047947 */ /* 0x000fea000383ffff */
.L_x_1739:
        /* <DEDUP_REMOVED lines=14> */
.L_x_23220:


//--------------------- .text._ZN10layer_norm13ln_fwd_kernelINS_13Kernel_traitsI13__nv_bfloat16S2_S2_S2_fjLj6144ELj1ELj1ELj8ELj16ENS_18Kernel_traits_baseILj6144ES2_S2_S2_S2_fjLj256EEEEELb1ELb1ELb0ELb1EEEvNS_9FwdParamsE --------------------------
	.section	.text._ZN10layer_norm13ln_fwd_kernelINS_13Kernel_traitsI13__nv_bfloat16S2_S2_S2_fjLj6144ELj1ELj1ELj8ELj16ENS_18Kernel_traits_baseILj6144ES2_S2_S2_S2_fjLj256EEEEELb1ELb1ELb0ELb1EEEvNS_9FwdParamsE,"ax",@progbits
	.align	128
        .global         _ZN10layer_norm13ln_fwd_kernelINS_13Kernel_traitsI13__nv_bfloat16S2_S2_S2_fjLj6144ELj1ELj1ELj8ELj16ENS_18Kernel_traits_baseILj6144ES2_S2_S2_S2_fjLj256EEEEELb1ELb1ELb0ELb1EEEvNS_9FwdParamsE
        .type           _ZN10layer_norm13ln_fwd_kernelINS_13Kernel_traitsI13__nv_bfloat16S2_S2_S2_fjLj6144ELj1ELj1ELj8ELj16ENS_18Kernel_traits_baseILj6144ES2_S2_S2_S2_fjLj256EEEEELb1ELb1ELb0ELb1EEEvNS_9FwdParamsE,@function
        .size           _ZN10layer_norm13ln_fwd_kernelINS_13Kernel_traitsI13__nv_bfloat16S2_S2_S2_fjLj6144ELj1ELj1ELj8ELj16ENS_18Kernel_traits_baseILj6144ES2_S2_S2_S2_fjLj256EEEEELb1ELb1ELb0ELb1EEEvNS_9FwdParamsE,(.L_x_23221 - _ZN10layer_norm13ln_fwd_kernelINS_13Kernel_traitsI13__nv_bfloat16S2_S2_S2_fjLj6144ELj1ELj1ELj8ELj16ENS_18Kernel_traits_baseILj6144ES2_S2_S2_S2_fjLj256EEEEELb1ELb1ELb0ELb1EEEvNS_9FwdParamsE)
        .other          _ZN10layer_norm13ln_fwd_kernelINS_13Kernel_traitsI13__nv_bfloat16S2_S2_S2_fjLj6144ELj1ELj1ELj8ELj16ENS_18Kernel_traits_baseILj6144ES2_S2_S2_S2_fjLj256EEEEELb1ELb1ELb0ELb1EEEvNS_9FwdParamsE,@"STO_CUDA_ENTRY STV_DEFAULT"
_ZN10layer_norm13ln_fwd_kernelINS_13Kernel_traitsI13__nv_bfloat16S2_S2_S2_fjLj6144ELj1ELj1ELj8ELj16ENS_18Kernel_traits_baseILj6144ES2_S2_S2_S2_fjLj256EEEEELb1ELb1ELb0ELb1EEEvNS_9FwdParamsE:
.text._ZN10layer_norm13ln_fwd_kernelINS_13Kernel_traitsI13__nv_bfloat16S2_S2_S2_fjLj6144ELj1ELj1ELj8ELj16ENS_18Kernel_traits_baseILj6144ES2_S2_S2_S2_fjLj256EEEEELb1ELb1ELb0ELb1EEEvNS_9FwdParamsE:
[----:B------:R-:W-:Y:S08]  /*0000*/  LDC R1, c[0x0][0x28] ;  /* 0x00000a00ff017b82 */ /* 0x000ff00000000800 */
[----:B------:R-:W0:Y:S01]  /*0010*/  LDC R58, c[0x0][0x2e8] ;  /* 0x0000ba00ff3a7b82 */ /* 0x000e220000000800 */
[----:B------:R-:W-:Y:S01]  /*0020*/  ULDC.U8 UR4, c[0x0][0x2f4] ;  /* 0x0000bd0000047ab9 */ /* 0x000fe20000000000 */
[----:B------:R-:W-:Y:S01]  /*0030*/  ULDC.64 UR6, c[0x0][0x2e0] ;  /* 0x0000b80000067ab9 */ /* 0x000fe20000000a00 */
[----:B------:R-:W-:Y:S01]  /*0040*/  ISETP.NE.AND P0, PT, RZ, UR4, PT ;  /* 0x00000004ff007c0c */ /* 0x000fe2000bf05270 */
[----:B------:R-:W-:Y:S01]  /*0050*/  ULDC.64 UR4, c[0x0][0x208] ;  /* 0x0000820000047ab9 */ /* 0x000fe20000000a00 */
[----:B------:R-:W-:Y:S01]  /*0060*/  IMAD.U32 R2, RZ, RZ, UR6 ;  /* 0x00000006ff027e24 */ /* 0x000fe2000f8e00ff */
[----:B------:R-:W-:-:S02]  /*0070*/  MOV R3, UR7 ;  /* 0x0000000700037c02 */ /* 0x000fc40008000f00 */
[----:B------:R-:W1:Y:S01]  /*0080*/  LDC R59, c[0x0][0x2ec] ;  /* 0x0000bb00ff3b7b82 */ /* 0x000e620000000800 */
[----:B------:R-:W2:Y:S01]  /*0090*/  S2R R25, SR_TID.X ;  /* 0x0000000000197919 */ /* 0x000ea20000002100 */
[----:B------:R-:W-:Y:S01]  /*00a0*/  ULDC.64 UR10, c[0x0][0x2c8] ;  /* 0x0000b200000a7ab9 */ /* 0x000fe20000000a00 */
[----:B------:R-:W-:-:S05]  /*00b0*/  ULDC UR12, c[0x0][0x214] ;  /* 0x00008500000c7ab9 */ /* 0x000fca0000000800 */
[----:B------:R-:W3:Y:S01]  /*00c0*/  @P0 LDG.E.64 R2, desc[UR4][R2.64] ;  /* 0x0000000402020981 */ /* 0x000ee2000c1e1b00 */
[----:B------:R-:W4:Y:S01]  /*00d0*/  @P0 LDC R7, c[0x0][0x2f0] ;  /* 0x0000bc00ff070b82 */ /* 0x000f220000000800 */
[----:B0-----:R-:W-:Y:S01]  /*00e0*/  @P0 IMAD.MOV.U32 R4, RZ, RZ, R58 ;  /* 0x000000ffff040224 */ /* 0x001fe200078e003a */
[----:B-1----:R-:W-:-:S06]  /*00f0*/  @P0 MOV R5, R59 ;  /* 0x0000003b00050202 */ /* 0x002fcc0000000f00 */
        /* <DEDUP_REMOVED lines=41> */
[----:B------:R-:W-:Y:S01]  /*0390*/  UIADD3 UR26, UR6, 0x1715609d, URZ ;  /* 0x1715609d061a7890 */ /* 0x000fe2000fffe03f */
[----:B------:R-:W-:-:S04]  /*03a0*/  IMAD.WIDE.U32 R6, R7, -0x2daee0ad, RZ ;  /* 0xd2511f5307067825 */ /* 0x000fc800078e00ff */
[----:B------:R-:W-:Y:S01]  /*03b0*/  IMAD.WIDE.U32 R8, R8, -0x326172a9, RZ ;  /* 0xcd9e8d5708087825 */ /* 0x000fe200078e00ff */
[----:B------:R-:W-:-:S04]  /*03c0*/  LOP3.LUT R11, R7, UR27, R2, 0x96, !PT ;  /* 0x0000001b070b7c12 */ /* 0x000fc8000f8e9602 */
[----:B------:R-:W-:Y:S01]  /*03d0*/  LOP3.LUT R2, R9, UR26, R10, 0x96, !PT ;  /* 0x0000001a09027c12 */ /* 0x000fe2000f8e960a */
[----:B------:R-:W-:Y:S01]  /*03e0*/  UIADD3 UR29, UR7, 0x646e171e, URZ ;  /* 0x646e171e071d7890 */ /* 0x000fe2000fffe03f */
[----:B------:R-:W-:-:S03]  /*03f0*/  ISETP.NE.U32.AND P0, PT, RZ, UR10, PT ;  /* 0x0000000aff007c0c */ /* 0x000fc6000bf05070 */
[----:B------:R-:W-:Y:S01]  /*0400*/  IMAD.WIDE.U32 R2, R2, -0x2daee0ad, RZ ;  /* 0xd2511f5302027825 */ /* 0x000fe200078e00ff */
[----:B------:R-:W-:Y:S02]  /*0410*/  ISETP.NE.AND.EX P0, PT, RZ, UR11, PT, P0 ;  /* 0x0000000bff007c0c */ /* 0x000fe4000bf05300 */
[----:B------:R-:W-:Y:S02]  /*0420*/  IADD3 R4, P1, R0, UR10, RZ ;  /* 0x0000000a00047c10 */ /* 0x000fe4000ff3e0ff */
[----:B------:R-:W-:Y:S01]  /*0430*/  LOP3.LUT R22, R3, UR29, R6, 0x96, !PT ;  /* 0x0000001d03167c12 */ /* 0x000fe2000f8e9606 */
[----:B------:R-:W-:Y:S01]  /*0440*/  UIADD3 UR28, UR6, -0x4ab325aa, URZ ;  /* 0xb54cda56061c7890 */ /* 0x000fe2000fffe03f */
[----:B------:R-:W-:Y:S01]  /*0450*/  IMAD.WIDE.U32 R10, R11, -0x326172a9, RZ ;  /* 0xcd9e8d570b0a7825 */ /* 0x000fe200078e00ff */
[----:B------:R-:W-:-:S03]  /*0460*/  UIADD3 UR30, UR6, 0x5384540f, URZ ;  /* 0x5384540f061e7890 */ /* 0x000fc6000fffe03f */
[----:B------:R-:W-:-:S04]  /*0470*/  IMAD.WIDE.U32 R22, R22, -0x326172a9, RZ ;  /* 0xcd9e8d5716167825 */ /* 0x000fc800078e00ff */
[----:B------:R-:W-:Y:S01]  /*0480*/  IMAD.X R5, RZ, RZ, UR11, P1 ;  /* 0x0000000bff057e24 */ /* 0x000fe200088e06ff */
[----:B------:R-:W-:Y:S02]  /*0490*/  LOP3.LUT R20, R11, UR28, R8, 0x96, !PT ;  /* 0x0000001c0b147c12 */ /* 0x000fe4000f8e9608 */
[----:B------:R-:W-:Y:S01]  /*04a0*/  LEA.HI R24, R25, UR8, RZ, 0x18 ;  /* 0x0000000819187c11 */ /* 0x000fe2000f8fc0ff */
[----:B------:R-:W-:Y:S01]  /*04b0*/  UIADD3 UR31, UR7, 0x1fd5c5a3, URZ ;  /* 0x1fd5c5a3071f7890 */ /* 0x000fe2000fffe03f */
[----:B------:R-:W-:Y:S01]  /*04c0*/  LOP3.LUT R26, R23, UR30, R10, 0x96, !PT ;  /* 0x0000001e171a7c12 */ /* 0x000fe2000f8e960a */
[----:B------:R0:W5:Y:S01]  /*04d0*/  @P0 LDG.E.128 R16, desc[UR4][R4.64] ;  /* 0x0000000404100981 */ /* 0x000162000c1e1d00 */
[----:B------:R-:W-:-:S03]  /*04e0*/  ULDC.64 UR10, c[0x0][0x260] ;  /* 0x00009800000a7ab9 */ /* 0x000fc60000000a00 */
[----:B------:R0:W5:Y:S01]  /*04f0*/  @P0 LDG.E.128 R12, desc[UR4][R4.64+0x1000] ;  /* 0x00100004040c0981 */ /* 0x000162000c1e1d00 */
[----:B------:R-:W-:Y:S01]  /*0500*/  IMAD.WIDE.U32 R20, R20, -0x2daee0ad, RZ ;  /* 0xd2511f5314147825 */ /* 0x000fe200078e00ff */
[----:B------:R-:W-:Y:S02]  /*0510*/  ULDC.64 UR8, c[0x0][0x278] ;  /* 0x00009e0000087ab9 */ /* 0x000fe40000000a00 */
[----:B------:R0:W5:Y:S01]  /*0520*/  @P0 LDG.E.128 R8, desc[UR4][R4.64+0x2000] ;  /* 0x0020000404080981 */ /* 0x000162000c1e1d00 */
[----:B------:R-:W-:Y:S02]  /*0530*/  LOP3.LUT R23, R25, 0xff, RZ, 0xc0, !PT ;  /* 0x000000ff19177812 */ /* 0x000fe400078ec0ff */
[----:B------:R-:W-:Y:S02]  /*0540*/  ISETP.GE.AND P1, PT, R24, UR12, PT ;  /* 0x0000000c18007c0c */ /* 0x000fe4000bf26270 */
[----:B------:R-:W-:Y:S01]  /*0550*/  LEA R6, P2, R23, UR8, 0x4 ;  /* 0x0000000817067c11 */ /* 0x000fe2000f8420ff */
[----:B------:R-:W-:Y:S01]  /*0560*/  UIADD3 UR33, UR7, -0x24c28bd8, URZ ;  /* 0xdb3d742807217890 */ /* 0x000fe2000fffe03f */
[----:B------:R-:W-:Y:S01]  /*0570*/  LOP3.LUT R27, R21, UR31, R2, 0x96, !PT ;  /* 0x0000001f151b7c12 */ /* 0x000fe2000f8e9602 */
[----:B------:R-:W-:Y:S01]  /*0580*/  IMAD.HI.U32 R3, R26, -0x2daee0ad, RZ ;  /* 0xd2511f531a037827 */ /* 0x000fe200078e00ff */
[----:B------:R-:W-:-:S02]  /*0590*/  IADD3.X R7, RZ, UR9, RZ, P2, !PT ;  /* 0x00000009ff077c10 */ /* 0x000fc400097fe4ff */
[----:B------:R-:W-:Y:S01]  /*05a0*/  IADD3 R2, P2, R0, UR10, RZ ;  /* 0x0000000a00027c10 */ /* 0x000fe2000ff5e0ff */
[----:B------:R-:W-:Y:S01]  /*05b0*/  UIADD3 UR32, UR6, -0xe443238, URZ ;  /* 0xf1bbcdc806207890 */ /* 0x000fe2000fffe03f */
[----:B------:R-:W-:Y:S01]  /*05c0*/  IMAD.HI.U32 R21, R27, -0x326172a9, RZ ;  /* 0xcd9e8d571b157827 */ /* 0x000fe200078e00ff */
[----:B------:R-:W-:-:S03]  /*05d0*/  LOP3.LUT R86, R3, UR33, R20, 0x96, !PT ;  /* 0x0000002103567c12 */ /* 0x000fc6000f8e9614 */
[----:B------:R-:W-:Y:S01]  /*05e0*/  IMAD.X R3, RZ, RZ, UR11, P2 ;  /* 0x0000000bff037e24 */ /* 0x000fe200090e06ff */
[----:B------:R-:W-:Y:S01]  /*05f0*/  LOP3.LUT R25, R21, UR32, R22, 0x96, !PT ;  /* 0x0000002015197c12 */ /* 0x000fe2000f8e9616 */
[----:B0-----:R-:W-:Y:S06]  /*0600*/  @P1 EXIT ;  /* 0x000000000000194d */ /* 0x001fec0003800000 */
[----:B------:R-:W2:Y:S04]  /*0610*/  LDG.E.128 R48, desc[UR4][R6.64+0x2000] ;  /* 0x0020000406307981 */ /* 0x000ea8000c1e1d00 */
[----:B------:R-:W3:Y:S04]  /*0620*/  LDG.E.128 R44, desc[UR4][R2.64] ;  /* 0x00000004022c7981 */ /* 0x000ee8000c1e1d00 */
[----:B------:R-:W4:Y:S04]  /*0630*/  LDG.E.128 R36, desc[UR4][R2.64+0x1000] ;  /* 0x0010000402247981 */ /* 0x000f28000c1e1d00 */
[----:B------:R0:W4:Y:S01]  /*0640*/  LDG.E.128 R40, desc[UR4][R2.64+0x2000] ;  /* 0x0020000402287981 */ /* 0x000122000c1e1d00 */
[----:B-----5:R-:W-:-:S02]  /*0650*/  @!P0 CS2R R16, SRZ ;  /* 0x0000000000108805 */ /* 0x020fc4000001ff00 */
[----:B------:R-:W-:Y:S02]  /*0660*/  @!P0 CS2R R12, SRZ ;  /* 0x00000000000c8805 */ /* 0x000fe4000001ff00 */
[----:B------:R-:W-:Y:S02]  /*0670*/  @!P0 CS2R R8, SRZ ;  /* 0x0000000000088805 */ /* 0x000fe4000001ff00 */
[----:B------:R-:W-:Y:S02]  /*0680*/  @!P0 CS2R R18, SRZ ;  /* 0x0000000000128805 */ /* 0x000fe4000001ff00 */
[----:B------:R-:W-:Y:S02]  /*0690*/  @!P0 CS2R R14, SRZ ;  /* 0x00000000000e8805 */ /* 0x000fe4000001ff00 */
[----:B------:R-:W-:Y:S02]  /*06a0*/  @!P0 CS2R R10, SRZ ;  /* 0x00000000000a8805 */ /* 0x000fe4000001ff00 */
[C---:B------:R-:W-:Y:S01]  /*06b0*/  PRMT R83, R17.reuse, 0x7632, R83 ;  /* 0x0000763211537816 */ /* 0x040fe20000000053 */
[----:B------:R-:W-:Y:S01]  /*06c0*/  IMAD.U32 R21, R17, 0x10000, RZ ;  /* 0x0001000011157824 */ /* 0x000fe200078e00ff */
[C---:B------:R-:W-:Y:S01]  /*06d0*/  PRMT R79, R13.reuse, 0x7632, R79 ;  /* 0x000076320d4f7816 */ /* 0x040fe2000000004f */
[----:B------:R-:W-:Y:S01]  /*06e0*/  IMAD.U32 R17, R13, 0x10000, RZ ;  /* 0x000100000d117824 */ /* 0x000fe200078e00ff */
[C---:B------:R-:W-:Y:S01]  /*06f0*/  PRMT R75, R9.reuse, 0x7632, R75 ;  /* 0x00007632094b7816 */ /* 0x040fe2000000004b */
[----:B------:R-:W-:Y:S01]  /*0700*/  IMAD.U32 R13, R9, 0x10000, RZ ;  /* 0x00010000090d7824 */ /* 0x000fe200078e00ff */
[----:B------:R-:W-:Y:S01]  /*0710*/  UIADD3 UR34, UR6, -0x700cb87f, URZ ;  /* 0x8ff3478106227890 */ /* 0x000fe2000fffe03f */
[----:B------:R-:W-:Y:S01]  /*0720*/  IMAD R9, R26, -0x2daee0ad, RZ ;  /* 0xd2511f531a097824 */ /* 0x000fe200078e02ff */
[----:B------:R-:W-:Y:S01]  /*0730*/  UIADD3 UR35, UR7, -0x695add53, URZ ;  /* 0x96a522ad07237890 */ /* 0x000fe2000fffe03f */
[----:B0-----:R-:W-:Y:S01]  /*0740*/  IMAD R3, R27, -0x326172a9, RZ ;  /* 0xcd9e8d571b037824 */ /* 0x001fe200078e02ff */
[----:B------:R-:W-:Y:S01]  /*0750*/  PRMT R81, R19, 0x7632, R81 ;  /* 0x0000763213517816 */ /* 0x000fe20000000051 */
[----:B------:R-:W-:Y:S01]  /*0760*/  IMAD.HI.U32 R0, R86, -0x326172a9, RZ ;  /* 0xcd9e8d5756007827 */ /* 0x000fe200078e00ff */
[----:B------:R-:W-:Y:S01]  /*0770*/  PRMT R77, R15, 0x7632, R77 ;  /* 0x000076320f4d7816 */ /* 0x000fe2000000004d */
[----:B------:R-:W-:Y:S01]  /*0780*/  ULDC.64 UR8, c[0x0][0x270] ;  /* 0x00009c0000087ab9 */ /* 0x000fe20000000a00 */
[----:B------:R-:W-:Y:S01]  /*0790*/  PRMT R73, R11, 0x7632, R73 ;  /* 0x000076320b497816 */ /* 0x000fe20000000049 */
[----:B------:R-:W-:Y:S01]  /*07a0*/  IMAD.WIDE.U32 R26, R25, -0x2daee0ad, RZ ;  /* 0xd2511f53191a7825 */ /* 0x000fe200078e00ff */
[----:B------:R-:W-:Y:S01]  /*07b0*/  PRMT R84, R16, 0x7632, R84 ;  /* 0x0000763210547816 */ /* 0x000fe20000000054 */
[----:B------:R-:W-:Y:S01]  /*07c0*/  HFMA2.MMA R95, -RZ, RZ, 0, 5.9604644775390625e-08 ;  /* 0x00000001ff5f7435 */ /* 0x000fe200000001ff */
[C---:B------:R-:W-:Y:S01]  /*07d0*/  PRMT R82, R18.reuse, 0x7632, R82 ;  /* 0x0000763212527816 */ /* 0x040fe20000000052 */
[----:B------:R-:W5:Y:S01]  /*07e0*/  LDG.E.128 R32, desc[UR4][R6.64] ;  /* 0x0000000406207981 */ /* 0x000f62000c1e1d00 */
[----:B------:R-:W-:Y:S01]  /*07f0*/  SHF.L.U32 R20, R18, 0x10, RZ ;  /* 0x0000001012147819 */ /* 0x000fe200000006ff */
[----:B------:R-:W-:Y:S01]  /*0800*/  IMAD.MOV.U32 R85, RZ, RZ, RZ ;  /* 0x000000ffff557224 */ /* 0x000fe200078e00ff */
[----:B------:R-:W-:Y:S01]  /*0810*/  PRMT R80, R12, 0x7632, R80 ;  /* 0x000076320c507816 */ /* 0x000fe20000000050 */
[----:B------:R0:W5:Y:S01]  /*0820*/  LDG.E.128 R28, desc[UR4][R6.64+0x1000] ;  /* 0x00100004061c7981 */ /* 0x000162000c1e1d00 */
[----:B------:R-:W-:Y:S01]  /*0830*/  PRMT R78, R14, 0x7632, R78 ;  /* 0x000076320e4e7816 */ /* 0x000fe2000000004e */
[----:B------:R-:W-:Y:S01]  /*0840*/  UISETP.NE.U32.AND UP0, UPT, UR8, URZ, UPT ;  /* 0x0000003f0800728c */ /* 0x000fe2000bf05070 */
[----:B------:R-:W-:Y:S01]  /*0850*/  PRMT R76, R8, 0x7632, R76 ;  /* 0x00007632084c7816 */ /* 0x000fe2000000004c */
[----:B------:R-:W-:Y:S01]  /*0860*/  IMAD.U32 R19, R19, 0x10000, RZ ;  /* 0x0001000013137824 */ /* 0x000fe200078e00ff */
[----:B------:R-:W-:Y:S01]  /*0870*/  PRMT R74, R10, 0x7632, R74 ;  /* 0x000076320a4a7816 */ /* 0x000fe2000000004a */
[----:B------:R-:W-:Y:S01]  /*0880*/  IMAD.U32 R15, R15, 0x10000, RZ ;  /* 0x000100000f0f7824 */ /* 0x000fe200078e00ff */
[----:B------:R-:W-:Y:S01]  /*0890*/  SHF.L.U32 R22, R16, 0x10, RZ ;  /* 0x0000001010167819 */ /* 0x000fe200000006ff */
[----:B------:R-:W-:Y:S01]  /*08a0*/  IMAD.U32 R11, R11, 0x10000, RZ ;  /* 0x000100000b0b7824 */ /* 0x000fe200078e00ff */
[----:B------:R-:W-:Y:S01]  /*08b0*/  SHF.L.U32 R18, R12, 0x10, RZ ;  /* 0x000000100c127819 */ /* 0x000fe200000006ff */
[----:B------:R-:W-:Y:S01]  /*08c0*/  IMAD R86, R86, -0x326172a9, RZ ;  /* 0xcd9e8d5756567824 */ /* 0x000fe200078e02ff */
        /* <DEDUP_REMOVED lines=13> */
[----:B------:R-:W-:Y:S01]  /*09a0*/  ULDC.U8 UR8, c[0x0][0x2a0] ;  /* 0x0000a80000087ab9 */ /* 0x000fe20000000000 */
[----:B------:R-:W-:Y:S01]  /*09b0*/  SHF.L.U32 R82, R82, 0x10, RZ ;  /* 0x0000001052527819 */ /* 0x000fe200000006ff */
[----:B------:R-:W-:Y:S01]  /*09c0*/  UISETP.NE.AND.EX UP0, UPT, UR9, URZ, UPT, UP0 ;  /* 0x0000003f0900728c */ /* 0x000fe2000bf05300 */
[----:B------:R-:W-:Y:S01]  /*09d0*/  SHF.L.U32 R80, R80, 0x10, RZ ;  /* 0x0000001050507819 */ /* 0x000fe200000006ff */
[----:B------:R-:W-:Y:S01]  /*09e0*/  ULDC UR10, c[0x0][0x218] ;  /* 0x00008600000a7ab9 */ /* 0x000fe20000000800 */
[----:B------:R-:W-:Y:S01]  /*09f0*/  SHF.L.U32 R78, R78, 0x10, RZ ;  /* 0x000000104e4e7819 */ /* 0x000fe200000006ff */
[----:B------:R-:W-:Y:S01]  /*0a00*/  ULDC UR11, c[0x0][0x290] ;  /* 0x0000a400000b7ab9 */ /* 0x000fe20000000800 */
[----:B------:R-:W-:Y:S01]  /*0a10*/  SHF.L.U32 R76, R76, 0x10, RZ ;  /* 0x000000104c4c7819 */ /* 0x000fe200000006ff */
[----:B------:R-:W-:Y:S01]  /*0a20*/  ULDC.64 UR12, c[0x0][0x230] ;  /* 0x00008c00000c7ab9 */ /* 0x000fe20000000a00 */
[----:B------:R-:W-:Y:S01]  /*0a30*/  SHF.L.U32 R74, R74, 0x10, RZ ;  /* 0x000000104a4a7819 */ /* 0x000fe200000006ff */
[----:B------:R-:W-:Y:S01]  /*0a40*/  UISETP.NE.AND UP1, UPT, UR8, URZ, UPT ;  /* 0x0000003f0800728c */ /* 0x000fe2000bf25270 */
[----:B------:R-:W-:Y:S01]  /*0a50*/  ULDC.64 UR14, c[0x0][0x2b8] ;  /* 0x0000ae00000e7ab9 */ /* 0x000fe20000000a00 */
[----:B------:R-:W-:Y:S01]  /*0a60*/  ULDC.64 UR16, c[0x0][0x210] ;  /* 0x0000840000107ab9 */ /* 0x000fe20000000a00 */
[C---:B--2---:R-:W-:Y:S01]  /*0a70*/  PRMT R71, R49.reuse, 0x7632, R71 ;  /* 0x0000763231477816 */ /* 0x044fe20000000047 */
[----:B0-----:R-:W-:Y:S01]  /*0a80*/  IMAD.U32 R7, R49, 0x10000, RZ ;  /* 0x0001000031077824 */ /* 0x001fe200078e00ff */
[C---:B------:R-:W-:Y:S01]  /*0a90*/  PRMT R69, R51.reuse, 0x7632, R69 ;  /* 0x0000763233457816 */ /* 0x040fe20000000045 */
[----:B------:R-:W-:Y:S01]  /*0aa0*/  IMAD.U32 R5, R51, 0x10000, RZ ;  /* 0x0001000033057824 */ /* 0x000fe200078e00ff */
[C---:B---3--:R-:W-:Y:S01]  /*0ab0*/  PRMT R67, R45.reuse, 0x7632, R67 ;  /* 0x000076322d437816 */ /* 0x048fe20000000043 */
[----:B------:R-:W-:Y:S01]  /*0ac0*/  IMAD.U32 R3, R45, 0x10000, RZ ;  /* 0x000100002d037824 */ /* 0x000fe200078e00ff */
[C---:B------:R-:W-:Y:S01]  /*0ad0*/  PRMT R65, R47.reuse, 0x7632, R65 ;  /* 0x000076322f417816 */ /* 0x040fe20000000041 */
[----:B------:R-:W-:Y:S01]  /*0ae0*/  IMAD.U32 R0, R47, 0x10000, RZ ;  /* 0x000100002f007824 */ /* 0x000fe200078e00ff */
[C---:B----4-:R-:W-:Y:S01]  /*0af0*/  PRMT R64, R36.reuse, 0x7632, R64 ;  /* 0x0000763224407816 */ /* 0x050fe20000000040 */
[----:B------:R-:W-:Y:S01]  /*0b00*/  IMAD.U32 R27, R37, 0x10000, RZ ;  /* 0x00010000251b7824 */ /* 0x000fe200078e00ff */
[----:B------:R-:W-:Y:S01]  /*0b10*/  SHF.L.U32 R25, R36, 0x10, RZ ;  /* 0x0000001024197819 */ /* 0x000fe200000006ff */
        /* <DEDUP_REMOVED lines=37> */
.L_x_1909:
[----:B------:R-:W-:Y:S01]  /*0d70*/  ISETP.NE.U32.AND P0, PT, RZ, UR12, PT ;  /* 0x0000000cff007c0c */ /* 0x000fe2000bf05070 */
[----:B------:R-:W0:Y:S01]  /*0d80*/  LDC.64 R112, c[0x0][0x220] ;  /* 0x00008800ff707b82 */ /* 0x000e220000000a00 */
[----:B------:R-:W-:Y:S01]  /*0d90*/  IMAD R42, R24, UR10, RZ ;  /* 0x0000000a182a7c24 */ /* 0x000fe2000f8e02ff */
[----:B------:R-:W-:Y:S01]  /*0da0*/  PLOP3.LUT P1, PT, PT, PT, UP0, 0x80, 0x0 ;  /* 0x000000000000781c */ /* 0x000fe20003f2f008 */
[----:B------:R-:W-:Y:S01]  /*0db0*/  @UP0 ULDC.64 UR8, c[0x0][0x270] ;  /* 0x00009c0000080ab9 */ /* 0x000fe20000000a00 */
[----:B------:R-:W-:Y:S02]  /*0dc0*/  ISETP.NE.AND.EX P0, PT, RZ, UR13, PT, P0 ;  /* 0x0000000dff007c0c */ /* 0x000fe4000bf05300 */
[----:B------:R-:W-:Y:S02]  /*0dd0*/  SHF.R.S32.HI R43, RZ, 0x1f, R42 ;  /* 0x0000001fff2b7819 */ /* 0x000fe4000001142a */
[----:B------:R-:W-:Y:S02]  /*0de0*/  PLOP3.LUT P2, PT, PT, PT, UP0, 0x80, 0x0 ;  /* 0x000000000000781c */ /* 0x000fe40003f4f008 */
[----:B-1----:R-:W-:-:S02]  /*0df0*/  MOV R45, 0x2 ;  /* 0x00000002002d7802 */ /* 0x002fc40000000f00 */
[----:B------:R-:W-:-:S03]  /*0e00*/  LEA.HI R48, R43, R42, RZ, 0x3 ;  /* 0x0000002a2b307211 */ /* 0x000fc600078f18ff */
[----:B------:R-:W-:Y:S01]  /*0e10*/  @P1 IMAD.WIDE R44, R24, R45, UR8 ;  /* 0x00000008182c1e25 */ /* 0x000fe2000f8e022d */
[----:B------:R-:W-:Y:S01]  /*0e20*/  LEA.HI.SX32 R48, R48, R23, 0x1d ;  /* 0x0000001730307211 */ /* 0x000fe200078feaff */
[----:B------:R-:W1:Y:S04]  /*0e30*/  @P0 LDC.64 R40, c[0x0][0x230] ;  /* 0x00008c00ff280b82 */ /* 0x000e680000000a00 */
[----:B------:R-:W2:Y:S01]  /*0e40*/  @P2 LDG.E.U16 R44, desc[UR4][R44.64] ;  /* 0x000000042c2c2981 */ /* 0x000ea2000c1e1500 */
[----:B0-----:R-:W-:-:S04]  /*0e50*/  IMAD.WIDE.U32 R42, R48, 0x10, R112 ;  /* 0x00000010302a7825 */ /* 0x001fc800078e0070 */
[----:B-1----:R-:W-:-:S05]  /*0e60*/  @P0 IMAD.WIDE.U32 R40, R48, 0x10, R40 ;  /* 0x0000001030280825 */ /* 0x002fca00078e0028 */
[----:B-----5:R0:W5:Y:S04]  /*0e70*/  @P0 LDG.E.128 R36, desc[UR4][R40.64] ;  /* 0x0000000428240981 */ /* 0x020168000c1e1d00 */
[----:B------:R-:W5:Y:S01]  /*0e80*/  LDG.E.128 R40, desc[UR4][R42.64] ;  /* 0x000000042a287981 */ /* 0x000f62000c1e1d00 */
[C---:B------:R-:W-:Y:S01]  /*0e90*/  ISETP.NE.AND P1, PT, R99.reuse, 0x1, PT ;  /* 0x000000016300780c */ /* 0x040fe20003f25270 */
[----:B------:R-:W-:Y:S01]  /*0ea0*/  BSSY B0, `(.L_x_1740) ;  /* 0x000000f000007945 */ /* 0x000fe20003800000 */
[----:B------:R-:W-:Y:S01]  /*0eb0*/  PLOP3.LUT P2, PT, PT, PT, UP0, 0x80, 0x0 ;  /* 0x000000000000781c */ /* 0x000fe20003f4f008 */
[----:B------:R-:W-:Y:S02]  /*0ec0*/  IMAD.MOV.U32 R104, RZ, RZ, 0x3f800000 ;  /* 0x3f800000ff687424 */ /* 0x000fe400078e00ff */
[----:B------:R-:W-:-:S10]  /*0ed0*/  VIADD R46, R99, 0x1 ;  /* 0x00000001632e7836 */ /* 0x000fd40000000000 */
        /* <DEDUP_REMOVED lines=10> */
.L_x_1741:
[----:B------:R-:W-:-:S07]  /*0f80*/  IMAD.MOV.U32 R49, RZ, RZ, R86 ;  /* 0x000000ffff317224 */ /* 0x000fce00078e0056 */
.L_x_1742:
[----:B------:R-:W-:Y:S05]  /*0f90*/  BSYNC B0 ;  /* 0x0000000000007941 */ /* 0x000fea0003800000 */
.L_x_1740:
        /* <DEDUP_REMOVED lines=16> */
.L_x_1746:
[----:B------:R-:W-:Y:S05]  /*10a0*/  BSYNC B1 ;  /* 0x0000000000017941 */ /* 0x000fea0003800000 */
.L_x_1745:
        /* <DEDUP_REMOVED lines=44> */
.L_x_1744:
[----:B------:R-:W-:Y:S05]  /*1370*/  BSYNC B0 ;  /* 0x0000000000007941 */ /* 0x000fea0003800000 */
.L_x_1743:
[----:B------:R-:W0:Y:S01]  /*1380*/  LDC R103, c[0x0][0x298] ;  /* 0x0000a600ff677b82 */ /* 0x000e220000000800 */
[----:B------:R-:W-:Y:S01]  /*1390*/  HFMA2.MMA R101, -RZ, RZ, 0.1171875, 0 ;  /* 0x2f800000ff657435 */ /* 0x000fe200000001ff */
[----:B------:R-:W-:Y:S01]  /*13a0*/  I2FP.F32.U32 R44, R49 ;  /* 0x00000031002c7245 */ /* 0x000fe20000201000 */
[----:B-----5:R-:W-:Y:S01]  /*13b0*/  IMAD.U32 R47, R40, 0x10000, RZ ;  /* 0x00010000282f7824 */ /* 0x020fe200078e00ff */
[----:B------:R-:W-:Y:S01]  /*13c0*/  SHF.L.U32 R49, R32, 0x10, RZ ;  /* 0x0000001020317819 */ /* 0x000fe200000006ff */
[----:B------:R-:W-:Y:S01]  /*13d0*/  @P0 IMAD.U32 R50, R36, 0x10000, RZ ;  /* 0x0001000024320824 */ /* 0x000fe200078e00ff */
[----:B------:R-:W-:Y:S01]  /*13e0*/  BSSY B0, `(.L_x_1747) ;  /* 0x0000017000007945 */ /* 0x000fe20003800000 */
[----:B------:R-:W-:Y:S01]  /*13f0*/  PRMT R91, R40, 0x7632, R91 ;  /* 0x00007632285b7816 */ /* 0x000fe2000000005b */
[----:B------:R-:W1:Y:S01]  /*1400*/  LDC R102, c[0x0][0x294] ;  /* 0x0000a500ff667b82 */ /* 0x000e620000000800 */
[----:B------:R-:W-:Y:S02]  /*1410*/  IADD3 R51, R46, 0x1, RZ ;  /* 0x000000012e337810 */ /* 0x000fe40007ffe0ff */
[----:B------:R-:W-:Y:S01]  /*1420*/  FFMA.FTZ R45, R44, R101, 1.1641532182693481445e-10 ;  /* 0x2f0000002c2d7423 */ /* 0x000fe20000010065 */
[----:B------:R-:W-:-:S04]  /*1430*/  FMUL.FTZ R44, R47, R104 ;  /* 0x000000682f2c7220 */ /* 0x000fc80000410000 */
        /* <DEDUP_REMOVED lines=16> */
.L_x_1748:
[----:B------:R-:W-:-:S07]  /*1540*/  MOV R40, R86 ;  /* 0x0000005600287202 */ /* 0x000fce0000000f00 */
.L_x_1749:
[----:B------:R-:W-:Y:S05]  /*1550*/  BSYNC B0 ;  /* 0x0000000000007941 */ /* 0x000fea0003800000 */
.L_x_1747:
        /* <DEDUP_REMOVED lines=16> */
.L_x_1753:
[----:B------:R-:W-:Y:S05]  /*1660*/  BSYNC B1 ;  /* 0x0000000000017941 */ /* 0x000fea0003800000 */
.L_x_1752:
        /* <DEDUP_REMOVED lines=44> */
.L_x_1751:
[----:B------:R-:W-:Y:S05]  /*1930*/  BSYNC B0 ;  /* 0x0000000000007941 */ /* 0x000fea0003800000 */
.L_x_1750:
[----:B------:R-:W-:Y:S01]  /*1940*/  I2FP.F32.U32 R40, R40 ;  /* 0x0000002800287245 */ /* 0x000fe20000201000 */
[----:B------:R-:W-:Y:S01]  /*1950*/  IMAD.U32 R91, R91, 0x10000, RZ ;  /* 0x000100005b5b7824 */ /* 0x000fe200078e00ff */
[----:B------:R-:W-:Y:S01]  /*1960*/  PRMT R44, R32, 0x7632, R44 ;  /* 0x00007632202c7816 */ /* 0x000fe2000000002c */
[----:B------:R-:W-:Y:S01]  /*1970*/  BSSY B0, `(.L_x_1754) ;  /* 0x0000018000007945 */ /* 0x000fe20003800000 */
[----:B------:R-:W-:Y:S01]  /*1980*/  @P0 PRMT R46, R36, 0x7632, R46 ;  /* 0x00007632242e0816 */ /* 0x000fe2000000002e */
[----:B------:R-:W-:Y:S01]  /*1990*/  FFMA.FTZ R45, R40, R101, 1.1641532182693481445e-10 ;  /* 0x2f000000282d7423 */ /* 0x000fe20000010065 */
[----:B------:R-:W-:-:S03]  /*19a0*/  FMUL.FTZ R40, R91, R104 ;  /* 0x000000685b287220 */ /* 0x000fc60000410000 */
[----:B------:R-:W-:Y:S02]  /*19b0*/  @P0 IMAD.U32 R47, R46, 0x10000, RZ ;  /* 0x000100002e2f0824 */ /* 0x000fe400078e00ff */
[----:B------:R-:W-:Y:S01]  /*19c0*/  FMUL.FTZ R40, R40, R103 ;  /* 0x0000006728287220 */ /* 0x000fe20000410000 */
[----:B------:R-:W-:Y:S02]  /*19d0*/  FSETP.GTU.FTZ.AND P1, PT, R45, R102, PT ;  /* 0x000000662d00720b */ /* 0x000fe40003f3c000 */
[----:B------:R-:W-:Y:S02]  /*19e0*/  SHF.L.U32 R45, R44, 0x10, RZ ;  /* 0x000000102c2d7819 */ /* 0x000fe400000006ff */
[----:B------:R-:W-:Y:S02]  /*19f0*/  P2R R97, PR, RZ, 0x2 ;  /* 0x00000002ff617803 */ /* 0x000fe40000000000 */
[----:B------:R-:W-:Y:S02]  /*1a00*/  FSEL R40, R40, RZ, !P1 ;  /* 0x000000ff28287208 */ /* 0x000fe40004800000 */
[----:B------:R-:W-:-:S02]  /*1a10*/  ISETP.NE.AND P1, PT, R51, 0x1, PT ;  /* 0x000000013300780c */ /* 0x000fc40003f25270 */
[----:B------:R-:W-:Y:S01]  /*1a20*/  IADD3 R46, R51, 0x1, RZ ;  /* 0x00000001332e7810 */ /* 0x000fe20007ffe0ff */
        /* <DEDUP_REMOVED lines=11> */
.L_x_1755:
[----:B------:R-:W-:-:S07]  /*1ae0*/  MOV R40, R86 ;  /* 0x0000005600287202 */ /* 0x000fce0000000f00 */
.L_x_1756:
[----:B------:R-:W-:Y:S05]  /*1af0*/  BSYNC B0 ;  /* 0x0000000000007941 */ /* 0x000fea0003800000 */
.L_x_1754:
        /* <DEDUP_REMOVED lines=16> */
.L_x_1760:
[----:B------:R-:W-:Y:S05]  /*1c00*/  BSYNC B1 ;  /* 0x0000000000017941 */ /* 0x000fea0003800000 */
.L_x_1759:
        /* <DEDUP_REMOVED lines=44> */
.L_x_1758:
[----:B------:R-:W-:Y:S05]  /*1ed0*/  BSYNC B0 ;  /* 0x0000000000007941 */ /* 0x000fea0003800000 */
.L_x_1757:
[----:B------:R-:W-:Y:S01]  /*1ee0*/  I2FP.F32.U32 R40, R40 ;  /* 0x0000002800287245 */ /* 0x000fe20000201000 */
[----:B------:R-:W-:Y:S01]  /*1ef0*/  IMAD.U32 R47, R41, 0x10000, RZ ;  /* 0x00010000292f7824 */ /* 0x000fe200078e00ff */
[----:B------:R-:W-:Y:S01]  /*1f00*/  ISETP.NE.AND P2, PT, R46, 0x1, PT ;  /* 0x000000012e00780c */ /* 0x000fe20003f45270 */
[----:B------:R-:W-:Y:S01]  /*1f10*/  @P0 IMAD.U32 R44, R37, 0x10000, RZ ;  /* 0x00010000252c0824 */ /* 0x000fe200078e00ff */
[----:B------:R-:W-:Y:S01]  /*1f20*/  SHF.L.U32 R51, R33, 0x10, RZ ;  /* 0x0000001021337819 */ /* 0x000fe200000006ff */
[----:B------:R-:W-:Y:S01]  /*1f30*/  FFMA.FTZ R45, R40, R101, 1.1641532182693481445e-10 ;  /* 0x2f000000282d7423 */ /* 0x000fe20000010065 */
[----:B------:R-:W-:Y:S01]  /*1f40*/  FMUL.FTZ R40, R47, R104 ;  /* 0x000000682f287220 */ /* 0x000fe20000410000 */
[----:B------:R-:W-:Y:S01]  /*1f50*/  BSSY B0, `(.L_x_1761) ;  /* 0x0000012000007945 */ /* 0x000fe20003800000 */
[----:B------:R-:W-:Y:S02]  /*1f60*/  PRMT R91, R41, 0x7632, R91 ;  /* 0x00007632295b7816 */ /* 0x000fe4000000005b */
[----:B------:R-:W-:Y:S01]  /*1f70*/  FMUL.FTZ R40, R40, R103 ;  /* 0x0000006728287220 */ /* 0x000fe20000410000 */
[----:B------:R-:W-:-:S02]  /*1f80*/  FSETP.GTU.FTZ.AND P1, PT, R45, R102, PT ;  /* 0x000000662d00720b */ /* 0x000fc40003f3c000 */
[----:B------:R-:W-:Y:S02]  /*1f90*/  IADD3 R45, R46, 0x1, RZ ;  /* 0x000000012e2d7810 */ /* 0x000fe40007ffe0ff */
        /* <DEDUP_REMOVED lines=12> */
.L_x_1762:
[----:B------:R-:W-:-:S07]  /*2060*/  MOV R94, R86 ;  /* 0x00000056005e7202 */ /* 0x000fce0000000f00 */
.L_x_1763:
[----:B------:R-:W-:Y:S05]  /*2070*/  BSYNC B0 ;  /* 0x0000000000007941 */ /* 0x000fea0003800000 */
.L_x_1761:
        /* <DEDUP_REMOVED lines=16> */
.L_x_1767:
[----:B------:R-:W-:Y:S05]  /*2180*/  BSYNC B1 ;  /* 0x0000000000017941 */ /* 0x000fea0003800000 */
.L_x_1766:
        /* <DEDUP_REMOVED lines=44> */
.L_x_1765:
[----:B------:R-:W-:Y:S05]  /*2450*/  BSYNC B0 ;  /* 0x0000000000007941 */ /* 0x000fea0003800000 */
.L_x_1764:
[----:B------:R-:W-:Y:S01]  /*2460*/  I2FP.F32.U32 R40, R94 ;  /* 0x0000005e00287245 */ /* 0x000fe20000201000 */
[----:B------:R-:W-:Y:S01]  /*2470*/  IMAD.U32 R91, R91, 0x10000, RZ ;  /* 0x000100005b5b7824 */ /* 0x000fe200078e00ff */
[----:B------:R-:W-:Y:S01]  /*2480*/  ISETP.NE.AND P3, PT, R45, 0x1, PT ;  /* 0x000000012d00780c */ /* 0x000fe20003f65270 */
[----:B------:R-:W-:Y:S01]  /*2490*/  BSSY B0, `(.L_x_1768) ;  /* 0x0000017000007945 */ /* 0x000fe20003800000 */
[----:B------:R-:W-:Y:S01]  /*24a0*/  PRMT R44, R33, 0x7632, R44 ;  /* 0x00007632212c7816 */ /* 0x000fe2000000002c */
[----:B------:R-:W-:Y:S01]  /*24b0*/  FFMA.FTZ R41, R40, R101, 1.1641532182693481445e-10 ;  /* 0x2f00000028297423 */ /* 0x000fe20000010065 */
[----:B------:R-:W-:Y:S01]  /*24c0*/  FMUL.FTZ R40, R91, R104 ;  /* 0x000000685b287220 */ /* 0x000fe20000410000 */
[----:B------:R-:W-:Y:S02]  /*24d0*/  IADD3 R46, R45, 0x1, RZ ;  /* 0x000000012d2e7810 */ /* 0x000fe40007ffe0ff */
[----:B------:R-:W-:Y:S01]  /*24e0*/  SHF.L.U32 R91, R44, 0x10, RZ ;  /* 0x000000102c5b7819 */ /* 0x000fe200000006ff */
[----:B------:R-:W-:Y:S01]  /*24f0*/  FMUL.FTZ R40, R40, R103 ;  /* 0x0000006728287220 */ /* 0x000fe20000410000 */
[----:B------:R-:W-:-:S02]  /*2500*/  FSETP.GTU.FTZ.AND P2, PT, R41, R102, PT ;  /* 0x000000662900720b */ /* 0x000fc40003f5c000 */
        /* <DEDUP_REMOVED lines=14> */
.L_x_1769:
[----:B------:R-:W-:-:S07]  /*25f0*/  MOV R94, R86 ;  /* 0x00000056005e7202 */ /* 0x000fce0000000f00 */
.L_x_1770:
[----:B------:R-:W-:Y:S05]  /*2600*/  BSYNC B0 ;  /* 0x0000000000007941 */ /* 0x000fea0003800000 */
.L_x_1768:
        /* <DEDUP_REMOVED lines=16> */
.L_x_1774:
[----:B------:R-:W-:Y:S05]  /*2710*/  BSYNC B1 ;  /* 0x0000000000017941 */ /* 0x000fea0003800000 */
.L_x_1773:
        /* <DEDUP_REMOVED lines=44> */
.L_x_1772:
[----:B------:R-:W-:Y:S05]  /*29e0*/  BSYNC B0 ;  /* 0x0000000000007941 */ /* 0x000fea0003800000 */
.L_x_1771:
[----:B------:R-:W-:Y:S01]  /*29f0*/  I2FP.F32.U32 R40, R94 ;  /* 0x0000005e00287245 */ /* 0x000fe20000201000 */
[----:B------:R-:W-:Y:S01]  /*2a00*/  IMAD.U32 R45, R42, 0x10000, RZ ;  /* 0x000100002a2d7824 */ /* 0x000fe200078e00ff */
[----:B------:R-:W-:Y:S01]  /*2a10*/  ISETP.NE.AND P4, PT, R46, 0x1, PT ;  /* 0x000000012e00780c */ /* 0x000fe20003f85270 */
[----:B------:R-:W-:Y:S01]  /*2a20*/  BSSY B0, `(.L_x_1775) ;  /* 0x0000016000007945 */ /* 0x000fe20003800000 */
[----:B------:R-:W-:Y:S01]  /*2a30*/  PRMT R42, R42, 0x7632, R42 ;  /* 0x000076322a2a7816 */ /* 0x000fe2000000002a */
[----:B------:R-:W-:Y:S01]  /*2a40*/  FFMA.FTZ R41, R40, R101, 1.1641532182693481445e-10 ;  /* 0x2f00000028297423 */ /* 0x000fe20000010065 */
[----:B------:R-:W-:Y:S01]  /*2a50*/  FMUL.FTZ R40, R45, R104 ;  /* 0x000000682d287220 */ /* 0x000fe20000410000 */
[----:B------:R-:W-:Y:S01]  /*2a60*/  @P0 IMAD.U32 R45, R38, 0x10000, RZ ;  /* 0x00010000262d0824 */ /* 0x000fe200078e00ff */
[----:B------:R-:W-:Y:S02]  /*2a70*/  IADD3 R44, R46, 0x1, RZ ;  /* 0x000000012e2c7810 */ /* 0x000fe40007ffe0ff */
[----:B------:R-:W-:Y:S01]  /*2a80*/  FMUL.FTZ R40, R40, R103 ;  /* 0x0000006728287220 */ /* 0x000fe20000410000 */
[----:B------:R-:W-:-:S02]  /*2a90*/  FSETP.GTU.FTZ.AND P3, PT, R41, R102, PT ;  /* 0x000000662900720b */ /* 0x000fc40003f7c000 */
[----:B------:R-:W-:Y:S02]  /*2aa0*/  SHF.L.U32 R41, R34, 0x10, RZ ;  /* 0x0000001022297819 */ /* 0x000fe400000006ff */
        /* <DEDUP_REMOVED lines=12> */
.L_x_1776:
[----:B------:R-:W-:-:S07]  /*2b70*/  MOV R93, R86 ;  /* 0x00000056005d7202 */ /* 0x000fce0000000f00 */
.L_x_1777:
[----:B------:R-:W-:Y:S05]  /*2b80*/  BSYNC B0 ;  /* 0x0000000000007941 */ /* 0x000fea0003800000 */
.L_x_1775:
        /* <DEDUP_REMOVED lines=16> */
.L_x_1781:
[----:B------:R-:W-:Y:S05]  /*2c90*/  BSYNC B1 ;  /* 0x0000000000017941 */ /* 0x000fea0003800000 */
.L_x_1780:
        /* <DEDUP_REMOVED lines=44> */
.L_x_1779:
[----:B------:R-:W-:Y:S05]  /*2f60*/  BSYNC B0 ;  /* 0x0000000000007941 */ /* 0x000fea0003800000 */
.L_x_1778:
        /* <DEDUP_REMOVED lines=25> */
.L_x_1783:
[----:B------:R-:W-:-:S07]  /*3100*/  MOV R42, R86 ;  /* 0x00000056002a7202 */ /* 0x000fce0000000f00 */
.L_x_1784:
[----:B------:R-:W-:Y:S05]  /*3110*/  BSYNC B0 ;  /* 0x0000000000007941 */ /* 0x000fea0003800000 */
.L_x_1782:
        /* <DEDUP_REMOVED lines=16> */
.L_x_1788:
[----:B------:R-:W-:Y:S05]  /*3220*/  BSYNC B1 ;  /* 0x0000000000017941 */ /* 0x000fea0003800000 */
.L_x_1787:
        /* <DEDUP_REMOVED lines=44> */
.L_x_1786:
[----:B------:R-:W-:Y:S05]  /*34f0*/  BSYNC B0 ;  /* 0x0000000000007941 */ /* 0x000fea0003800000 */
.L_x_1785:
[----:B------:R-:W-:Y:S01]  /*3500*/  I2FP.F32.U32 R40, R42 ;  /* 0x0000002a00287245 */ /* 0x000fe20000201000 */
[C---:B------:R-:W-:Y:S01]  /*3510*/  IMAD.U32 R45, R43.reuse, 0x10000, RZ ;  /* 0x000100002b2d7824 */ /* 0x040fe200078e00ff */
[----:B------:R-:W-:Y:S01]  /*3520*/  ISETP.NE.AND P6, PT, R46, 0x1, PT ;  /* 0x000000012e00780c */ /* 0x000fe20003fc5270 */
[----:B------:R-:W-:Y:S01]  /*3530*/  BSSY B0, `(.L_x_1789) ;  /* 0x0000016000007945 */ /* 0x000fe20003800000 */
[----:B------:R-:W-:Y:S01]  /*3540*/  PRMT R98, R43, 0x7632, R98 ;  /* 0x000076322b627816 */ /* 0x000fe20000000062 */
[----:B------:R-:W-:Y:S01]  /*3550*/  FFMA.FTZ R41, R40, R101, 1.1641532182693481445e-10 ;  /* 0x2f00000028297423 */ /* 0x000fe20000010065 */
[----:B------:R-:W-:Y:S01]  /*3560*/  FMUL.FTZ R40, R45, R104 ;  /* 0x000000682d287220 */ /* 0x000fe20000410000 */
[----:B------:R-:W-:Y:S02]  /*3570*/  SHF.L.U32 R45, R35, 0x10, RZ ;  /* 0x00000010232d7819 */ /* 0x000fe400000006ff */
[----:B------:R-:W-:Y:S01]  /*3580*/  IADD3 R100, R46, 0x1, RZ ;  /* 0x000000012e647810 */ /* 0x000fe20007ffe0ff */
[----:B------:R-:W-:Y:S01]  /*3590*/  FMUL.FTZ R40, R40, R103 ;  /* 0x0000006728287220 */ /* 0x000fe20000410000 */
[----:B------:R-:W-:Y:S01]  /*35a0*/  FSETP.GTU.FTZ.AND P5, PT, R41, R102, PT ;  /* 0x000000662900720b */ /* 0x000fe20003fbc000 */
[----:B------:R-:W-:-:S03]  /*35b0*/  @P0 IMAD.U32 R41, R39, 0x10000, RZ ;  /* 0x0001000027290824 */ /* 0x000fc600078e00ff */
        /* <DEDUP_REMOVED lines=12> */
.L_x_1790:
[----:B------:R-:W-:-:S07]  /*3680*/  MOV R99, R86 ;  /* 0x0000005600637202 */ /* 0x000fce0000000f00 */
.L_x_1791:
[----:B------:R-:W-:Y:S05]  /*3690*/  BSYNC B0 ;  /* 0x0000000000007941 */ /* 0x000fea0003800000 */
.L_x_1789:
        /* <DEDUP_REMOVED lines=18> */
.L_x_1795:
[----:B------:R-:W-:Y:S05]  /*37c0*/  BSYNC B1 ;  /* 0x0000000000017941 */ /* 0x000fea0003800000 */
.L_x_1794:
        /* <DEDUP_REMOVED lines=44> */
.L_x_1793:
[----:B------:R-:W-:Y:S05]  /*3a90*/  BSYNC B0 ;  /* 0x0000000000007941 */ /* 0x000fea0003800000 */
.L_x_1792:
[----:B------:R-:W-:Y:S01]  /*3aa0*/  I2FP.F32.U32 R40, R99 ;  /* 0x0000006300287245 */ /* 0x000fe20000201000 */
[----:B------:R-:W0:Y:S01]  /*3ab0*/  LDC.64 R46, c[0x0][0x238] ;  /* 0x00008e00ff2e7b82 */ /* 0x000e220000000a00 */
[----:B------:R-:W-:Y:S02]  /*3ac0*/  SEL R108, RZ, 0x100, P4 ;  /* 0x00000100ff6c7807 */ /* 0x000fe40002000000 */
[----:B------:R-:W-:Y:S01]  /*3ad0*/  SEL R43, RZ, 0x10000, P5 ;  /* 0x00010000ff2b7807 */ /* 0x000fe20002800000 */
[----:B------:R-:W-:Y:S01]  /*3ae0*/  FFMA.FTZ R41, R40, R101, 1.1641532182693481445e-10 ;  /* 0x2f00000028297423 */ /* 0x000fe20000010065 */
[----:B------:R-:W-:Y:S02]  /*3af0*/  PRMT R42, R35, 0x7632, R42 ;  /* 0x00007632232a7816 */ /* 0x000fe4000000002a */
[----:B------:R-:W-:Y:S01]  /*3b00*/  ISETP.NE.AND P5, PT, R97, RZ, PT ;  /* 0x000000ff6100720c */ /* 0x000fe20003fa5270 */
[----:B------:R-:W1:Y:S01]  /*3b10*/  LDC.64 R44, c[0x0][0x240] ;  /* 0x00009000ff2c7b82 */ /* 0x000e620000000a00 */
[----:B------:R-:W-:Y:S01]  /*3b20*/  FSETP.GTU.FTZ.AND P4, PT, R41, R102, PT ;  /* 0x000000662900720b */ /* 0x000fe20003f9c000 */
[----:B------:R-:W-:Y:S01]  /*3b30*/  IMAD.U32 R41, R98, 0x10000, RZ ;  /* 0x0001000062297824 */ /* 0x000fe200078e00ff */
[----:B------:R-:W-:-:S02]  /*3b40*/  ISETP.NE.AND P6, PT, R96, RZ, PT ;  /* 0x000000ff6000720c */ /* 0x000fc40003fc5270 */
[----:B------:R-:W-:Y:S02]  /*3b50*/  SEL R40, RZ, 0x1000000, P4 ;  /* 0x01000000ff287807 */ /* 0x000fe40002000000 */
[----:B------:R-:W-:Y:S01]  /*3b60*/  @P0 PRMT R105, R39, 0x7632, R105 ;  /* 0x0000763227690816 */ /* 0x000fe20000000069 */
[----:B------:R-:W2:Y:S01]  /*3b70*/  @P0 LDC.64 R106, c[0x0][0x230] ;  /* 0x00008c00ff6a0b82 */ /* 0x000ea20000000a00 */
[----:B------:R-:W-:Y:S01]  /*3b80*/  LOP3.LUT R108, R108, R40, R43, 0xfe, !PT ;  /* 0x000000286c6c7212 */ /* 0x000fe200078efe2b */
[----:B------:R-:W-:Y:S01]  /*3b90*/  FMUL.FTZ R40, R41, R104 ;  /* 0x0000006829287220 */ /* 0x000fe20000410000 */
[----:B------:R-:W-:Y:S01]  /*3ba0*/  SEL R43, RZ, 0x1, P2 ;  /* 0x00000001ff2b7807 */ /* 0x000fe20001000000 */
[----:B------:R-:W-:Y:S01]  /*3bb0*/  @P0 IMAD.U32 R105, R105, 0x10000, RZ ;  /* 0x0001000069690824 */ /* 0x000fe200078e00ff */
[----:B------:R-:W-:Y:S01]  /*3bc0*/  SHF.L.U32 R97, R42, 0x10, RZ ;  /* 0x000000102a617819 */ /* 0x000fe200000006ff */
[----:B------:R-:W-:Y:S01]  /*3bd0*/  FMUL.FTZ R40, R40, R103 ;  /* 0x0000006728287220 */ /* 0x000fe20000410000 */
[----:B------:R-:W-:Y:S01]  /*3be0*/  SEL R41, RZ, 0x1, P1 ;  /* 0x00000001ff297807 */ /* 0x000fe20000800000 */
[----:B------:R-:W-:Y:S01]  /*3bf0*/  IMAD.WIDE.U32 R42, R43, 0x1000000, RZ ;  /* 0x010000002b2a7825 */ /* 0x000fe200078e00ff */
[----:B------:R-:W-:-:S02]  /*3c00*/  SEL R98, RZ, 0x1, P5 ;  /* 0x00000001ff627807 */ /* 0x000fc40002800000 */
[----:B------:R-:W-:Y:S01]  /*3c10*/  FSEL R96, R40, RZ, !P4 ;  /* 0x000000ff28607208 */ /* 0x000fe20006000000 */
[----:B------:R-:W-:Y:S01]  /*3c20*/  IMAD.WIDE.U32 R40, R41, 0x10000, RZ ;  /* 0x0001000029287825 */ /* 0x000fe200078e00ff */
[----:B------:R-:W-:-:S03]  /*3c30*/  SEL R109, RZ, 0x1, P3 ;  /* 0x00000001ff6d7807 */ /* 0x000fc60001800000 */
[----:B------:R-:W-:Y:S01]  /*3c40*/  FMUL.FTZ R96, R96, R97 ;  /* 0x0000006160607220 */ /* 0x000fe20000410000 */
[----:B------:R-:W-:Y:S01]  /*3c50*/  IMAD.WIDE.U32 R98, R98, 0x100, RZ ;  /* 0x0000010062627825 */ /* 0x000fe200078e00ff */
[----:B------:R-:W-:-:S03]  /*3c60*/  LOP3.LUT R43, R43, R108, R109, 0xfe, !PT ;  /* 0x0000006c2b2b7212 */ /* 0x000fc600078efe6d */
[----:B------:R-:W-:Y:S01]  /*3c70*/  @P0 FADD.FTZ R96, R96, R105 ;  /* 0x0000006960600221 */ /* 0x000fe20000010000 */
[----:B------:R-:W-:Y:S01]  /*3c80*/  SEL R105, RZ, 0x1, P6 ;  /* 0x00000001ff697807 */ /* 0x000fe20003000000 */
[----:B0-----:R-:W-:Y:S01]  /*3c90*/  IMAD.WIDE.U32 R114, R48, 0x10, R46 ;  /* 0x0000001030727825 */ /* 0x001fe200078e002e */
[----:B------:R-:W-:Y:S02]  /*3ca0*/  LOP3.LUT R98, R98, R42, R40, 0xfe, !PT ;  /* 0x0000002a62627212 */ /* 0x000fe400078efe28 */
[C---:B------:R-:W-:Y:S01]  /*3cb0*/  IADD3 R97, R48.reuse, 0x100, RZ ;  /* 0x0000010030617810 */ /* 0x040fe20007ffe0ff */
[----:B-1----:R-:W-:Y:S01]  /*3cc0*/  IMAD.WIDE.U32 R110, R48, 0x8, R44 ;  /* 0x00000008306e7825 */ /* 0x002fe200078e002c */
[----:B------:R-:W-:Y:S02]  /*3cd0*/  LOP3.LUT R99, R99, R43, R41, 0xfe, !PT ;  /* 0x0000002b63637212 */ /* 0x000fe400078efe29 */
[----:B------:R-:W-:Y:S01]  /*3ce0*/  F2FP.BF16.F32.PACK_AB R42, R93, R92 ;  /* 0x0000005c5d2a723e */ /* 0x000fe200000010ff */
[----:B--2---:R-:W-:Y:S01]  /*3cf0*/  @P0 IMAD.WIDE.U32 R106, R97, 0x10, R106 ;  /* 0x00000010616a0825 */ /* 0x004fe200078e006a */
[----:B------:R-:W-:-:S02]  /*3d00*/  F2FP.BF16.F32.PACK_AB R41, R91, R51 ;  /* 0x000000335b29723e */ /* 0x000fc400000010ff */
[----:B------:R-:W-:Y:S01]  /*3d10*/  F2FP.BF16.F32.PACK_AB R40, R50, R49 ;  /* 0x000000313228723e */ /* 0x000fe200000010ff */
[----:B------:R-:W-:Y:S01]  /*3d20*/  IMAD.WIDE.U32 R108, R97, 0x10, R112 ;  /* 0x00000010616c7825 */ /* 0x000fe200078e0070 */
[----:B------:R-:W-:Y:S02]  /*3d30*/  F2FP.BF16.F32.PACK_AB R43, R96, R94 ;  /* 0x0000005e602b723e */ /* 0x000fe400000010ff */
[----:B------:R-:W-:-:S03]  /*3d40*/  LOP3.LUT R98, R98, R105, RZ, 0xfc, !PT ;  /* 0x0000006962627212 */ /* 0x000fc600078efcff */
[----:B------:R0:W-:Y:S04]  /*3d50*/  STG.E.128 desc[UR4][R114.64], R40 ;  /* 0x0000002872007986 */ /* 0x0001e8000c101d04 */
[----:B------:R1:W-:Y:S04]  /*3d60*/  STG.E.64 desc[UR4][R110.64], R98 ;  /* 0x000000626e007986 */ /* 0x0003e8000c101b04 */
[----:B------:R1:W5:Y:S04]  /*3d70*/  @P0 LDG.E.128 R36, desc[UR4][R106.64] ;  /* 0x000000046a240981 */ /* 0x000368000c1e1d00 */
[----:B0-----:R1:W5:Y:S01]  /*3d80*/  LDG.E.128 R40, desc[UR4][R108.64] ;  /* 0x000000046c287981 */ /* 0x001362000c1e1d00 */
[C---:B------:R-:W-:Y:S01]  /*3d90*/  ISETP.NE.AND P1, PT, R100.reuse, 0x1, PT ;  /* 0x000000016400780c */ /* 0x040fe20003f25270 */
[----:B------:R-:W-:Y:S01]  /*3da0*/  BSSY B0, `(.L_x_1796) ;  /* 0x000000c000007945 */ /* 0x000fe20003800000 */
[----:B------:R-:W-:-:S11]  /*3db0*/  VIADD R116, R100, 0x1 ;  /* 0x0000000164747836 */ /* 0x000fd60000000000 */
[----:B-1----:R-:W-:Y:S05]  /*3dc0*/  @!P1 BRA `(.L_x_1797) ;  /* 0x0000000000209947 */ /* 0x002fea0003800000 */
        /* <DEDUP_REMOVED lines=8> */
.L_x_1797:
[----:B------:R-:W-:-:S07]  /*3e50*/  IMAD.MOV.U32 R105, RZ, RZ, R86 ;  /* 0x000000ffff697224 */ /* 0x000fce00078e0056 */
.L_x_1798:
[----:B------:R-:W-:Y:S05]  /*3e60*/  BSYNC B0 ;  /* 0x0000000000007941 */ /* 0x000fea0003800000 */
.L_x_1796:
        /* <DEDUP_REMOVED lines=16> */
.L_x_1802:
[----:B------:R-:W-:Y:S05]  /*3f70*/  BSYNC B1 ;  /* 0x0000000000017941 */ /* 0x000fea0003800000 */
.L_x_1801:
        /* <DEDUP_REMOVED lines=44> */
.L_x_1800:
[----:B------:R-:W-:Y:S05]  /*4240*/  BSYNC B0 ;  /* 0x0000000000007941 */ /* 0x000fea0003800000 */
.L_x_1799:
[----:B------:R-:W-:Y:S01]  /*4250*/  I2FP.F32.U32 R98, R105 ;  /* 0x0000006900627245 */ /* 0x000fe20000201000 */
[----:B------:R-:W-:Y:S01]  /*4260*/  BSSY B0, `(.L_x_1803) ;  /* 0x0000019000007945 */ /* 0x000fe20003800000 */
[----:B-----5:R-:W-:Y:S02]  /*4270*/  SHF.L.U32 R105, R40, 0x10, RZ ;  /* 0x0000001028697819 */ /* 0x020fe400000006ff */
[----:B------:R-:W-:Y:S01]  /*4280*/  @P0 SHF.L.U32 R107, R36, 0x10, RZ ;  /* 0x00000010246b0819 */ /* 0x000fe200000006ff */
[----:B------:R-:W-:Y:S02]  /*4290*/  FFMA.FTZ R99, R98, R101, 1.1641532182693481445e-10 ;  /* 0x2f00000062637423 */ /* 0x000fe40000010065 */
[----:B------:R-:W-:Y:S01]  /*42a0*/  FMUL.FTZ R98, R105, R104 ;  /* 0x0000006869627220 */ /* 0x000fe20000410000 */
[----:B------:R-:W-:Y:S02]  /*42b0*/  PRMT R105, R40, 0x7632, R105 ;  /* 0x0000763228697816 */ /* 0x000fe40000000069 */
[----:B------:R-:W-:Y:S01]  /*42c0*/  FSETP.GTU.FTZ.AND P1, PT, R99, R102, PT ;  /* 0x000000666300720b */ /* 0x000fe20003f3c000 */
[----:B------:R-:W-:Y:S01]  /*42d0*/  FMUL.FTZ R98, R98, R103 ;  /* 0x0000006762627220 */ /* 0x000fe20000410000 */
[----:B------:R-:W-:-:S02]  /*42e0*/  IMAD.U32 R99, R28, 0x10000, RZ ;  /* 0x000100001c637824 */ /* 0x000fc400078e00ff */
[----:B------:R-:W-:Y:S02]  /*42f0*/  P2R R111, PR, RZ, 0x2 ;  /* 0x00000002ff6f7803 */ /* 0x000fe40000000000 */
[----:B------:R-:W-:Y:S02]  /*4300*/  FSEL R98, R98, RZ, !P1 ;  /* 0x000000ff62627208 */ /* 0x000fe40004800000 */
[----:B------:R-:W-:-:S03]  /*4310*/  ISETP.NE.AND P1, PT, R116, 0x1, PT ;  /* 0x000000017400780c */ /* 0x000fc60003f25270 */
[----:B------:R-:W-:-:S04]  /*4320*/  FMUL.FTZ R100, R98, R99 ;  /* 0x0000006362647220 */ /* 0x000fc80000410000 */
[----:B------:R-:W-:Y:S01]  /*4330*/  @P0 FADD.FTZ R100, R107, R100 ;  /* 0x000000646b640221 */ /* 0x000fe20000010000 */
[----:B------:R-:W-:-:S05]  /*4340*/  VIADD R107, R116, 0x1 ;  /* 0x00000001746b7836 */ /* 0x000fca0000000000 */
        /* <DEDUP_REMOVED lines=9> */
.L_x_1804:
[----:B------:R-:W-:-:S07]  /*43e0*/  IMAD.MOV.U32 R40, RZ, RZ, R86 ;  /* 0x000000ffff287224 */ /* 0x000fce00078e0056 */
.L_x_1805:
[----:B------:R-:W-:Y:S05]  /*43f0*/  BSYNC B0 ;  /* 0x0000000000007941 */ /* 0x000fea0003800000 */
.L_x_1803:
        /* <DEDUP_REMOVED lines=16> */
.L_x_1809:
[----:B------:R-:W-:Y:S05]  /*4500*/  BSYNC B1 ;  /* 0x0000000000017941 */ /* 0x000fea0003800000 */
.L_x_1808:
        /* <DEDUP_REMOVED lines=44> */
.L_x_1807:
[----:B------:R-:W-:Y:S05]  /*47d0*/  BSYNC B0 ;  /* 0x0000000000007941 */ /* 0x000fea0003800000 */
.L_x_1806:
[----:B------:R-:W-:Y:S01]  /*47e0*/  I2FP.F32.U32 R40, R40 ;  /* 0x0000002800287245 */ /* 0x000fe20000201000 */
[----:B------:R-:W-:Y:S01]  /*47f0*/  BSSY B0, `(.L_x_1810) ;  /* 0x000001a000007945 */ /* 0x000fe20003800000 */
[----:B------:R-:W-:Y:S01]  /*4800*/  SHF.L.U32 R105, R105, 0x10, RZ ;  /* 0x0000001069697819 */ /* 0x000fe200000006ff */
[----:B------:R-:W-:Y:S01]  /*4810*/  VIADD R108, R107, 0x1 ;  /* 0x000000016b6c7836 */ /* 0x000fe20000000000 */
[----:B------:R-:W-:Y:S01]  /*4820*/  PRMT R98, R28, 0x7632, R98 ;  /* 0x000076321c627816 */ /* 0x000fe20000000062 */
[----:B------:R-:W-:Y:S02]  /*4830*/  FFMA.FTZ R99, R40, R101, 1.1641532182693481445e-10 ;  /* 0x2f00000028637423 */ /* 0x000fe40000010065 */
[----:B------:R-:W-:Y:S01]  /*4840*/  FMUL.FTZ R40, R105, R104 ;  /* 0x0000006869287220 */ /* 0x000fe20000410000 */
[----:B------:R-:W-:Y:S02]  /*4850*/  @P0 PRMT R105, R36, 0x7632, R105 ;  /* 0x0000763224690816 */ /* 0x000fe40000000069 */
[----:B------:R-:W-:Y:S01]  /*4860*/  FSETP.GTU.FTZ.AND P1, PT, R99, R102, PT ;  /* 0x000000666300720b */ /* 0x000fe20003f3c000 */
[----:B------:R-:W-:Y:S01]  /*4870*/  FMUL.FTZ R40, R40, R103 ;  /* 0x0000006728287220 */ /* 0x000fe20000410000 */
[----:B------:R-:W-:Y:S01]  /*4880*/  IMAD.U32 R99, R98, 0x10000, RZ ;  /* 0x0001000062637824 */ /* 0x000fe200078e00ff */
[----:B------:R-:W-:-:S02]  /*4890*/  @P0 SHF.L.U32 R105, R105, 0x10, RZ ;  /* 0x0000001069690819 */ /* 0x000fc400000006ff */
        /* <DEDUP_REMOVED lines=14> */
.L_x_1811:
[----:B------:R-:W-:-:S07]  /*4980*/  IMAD.MOV.U32 R40, RZ, RZ, R86 ;  /* 0x000000ffff287224 */ /* 0x000fce00078e0056 */
.L_x_1812:
[----:B------:R-:W-:Y:S05]  /*4990*/  BSYNC B0 ;  /* 0x0000000000007941 */ /* 0x000fea0003800000 */
.L_x_1810:
        /* <DEDUP_REMOVED lines=16> */
.L_x_1816:
[----:B------:R-:W-:Y:S05]  /*4aa0*/  BSYNC B1 ;  /* 0x0000000000017941 */ /* 0x000fea0003800000 */
.L_x_1815:
        /* <DEDUP_REMOVED lines=44> */
.L_x_1814:
[----:B------:R-:W-:Y:S05]  /*4d70*/  BSYNC B0 ;  /* 0x0000000000007941 */ /* 0x000fea0003800000 */
.L_x_1813:
[----:B------:R-:W-:Y:S01]  /*4d80*/  I2FP.F32.U32 R40, R40 ;  /* 0x0000002800287245 */ /* 0x000fe20000201000 */
[----:B------:R-:W-:Y:S01]  /*4d90*/  BSSY B0, `(.L_x_1817) ;  /* 0x0000018000007945 */ /* 0x000fe20003800000 */
[----:B------:R-:W-:Y:S01]  /*4da0*/  SHF.L.U32 R105, R41, 0x10, RZ ;  /* 0x0000001029697819 */ /* 0x000fe200000006ff */
[C---:B------:R-:W-:Y:S01]  /*4db0*/  VIADD R109, R108.reuse, 0x1 ;  /* 0x000000016c6d7836 */ /* 0x040fe20000000000 */
[----:B------:R-:W-:Y:S01]  /*4dc0*/  ISETP.NE.AND P2, PT, R108, 0x1, PT ;  /* 0x000000016c00780c */ /* 0x000fe20003f45270 */
[----:B------:R-:W-:Y:S01]  /*4dd0*/  FFMA.FTZ R99, R40, R101, 1.1641532182693481445e-10 ;  /* 0x2f00000028637423 */ /* 0x000fe20000010065 */
[----:B------:R-:W-:Y:S01]  /*4de0*/  @P0 SHF.L.U32 R98, R37, 0x10, RZ ;  /* 0x0000001025620819 */ /* 0x000fe200000006ff */
[----:B------:R-:W-:Y:S01]  /*4df0*/  FMUL.FTZ R40, R105, R104 ;  /* 0x0000006869287220 */ /* 0x000fe20000410000 */
[----:B------:R-:W-:Y:S01]  /*4e00*/  IMAD.U32 R105, R29, 0x10000, RZ ;  /* 0x000100001d697824 */ /* 0x000fe200078e00ff */
[----:B------:R-:W-:Y:S02]  /*4e10*/  PRMT R107, R41, 0x7632, R107 ;  /* 0x00007632296b7816 */ /* 0x000fe4000000006b */
        /* <DEDUP_REMOVED lines=14> */
.L_x_1818:
[----:B------:R-:W-:-:S07]  /*4f00*/  IMAD.MOV.U32 R110, RZ, RZ, R86 ;  /* 0x000000ffff6e7224 */ /* 0x000fce00078e0056 */
.L_x_1819:
[----:B------:R-:W-:Y:S05]  /*4f10*/  BSYNC B0 ;  /* 0x0000000000007941 */ /* 0x000fea0003800000 */
.L_x_1817:
        /* <DEDUP_REMOVED lines=16> */
.L_x_1823:
[----:B------:R-:W-:Y:S05]  /*5020*/  BSYNC B1 ;  /* 0x0000000000017941 */ /* 0x000fea0003800000 */
.L_x_1822:
        /* <DEDUP_REMOVED lines=44> */
.L_x_1821:
[----:B------:R-:W-:Y:S05]  /*52f0*/  BSYNC B0 ;  /* 0x0000000000007941 */ /* 0x000fea0003800000 */
.L_x_1820:
[----:B------:R-:W-:Y:S01]  /*5300*/  I2FP.F32.U32 R40, R110 ;  /* 0x0000006e00287245 */ /* 0x000fe20000201000 */
[----:B------:R-:W-:Y:S01]  /*5310*/  BSSY B0, `(.L_x_1824) ;  /* 0x0000019000007945 */ /* 0x000fe20003800000 */
[----:B------:R-:W-:Y:S01]  /*5320*/  SHF.L.U32 R107, R107, 0x10, RZ ;  /* 0x000000106b6b7819 */ /* 0x000fe200000006ff */
[C---:B------:R-:W-:Y:S01]  /*5330*/  VIADD R110, R109.reuse, 0x1 ;  /* 0x000000016d6e7836 */ /* 0x040fe20000000000 */
[----:B------:R-:W-:Y:S01]  /*5340*/  ISETP.NE.AND P3, PT, R109, 0x1, PT ;  /* 0x000000016d00780c */ /* 0x000fe20003f65270 */
[----:B------:R-:W-:Y:S01]  /*5350*/  FFMA.FTZ R41, R40, R101, 1.1641532182693481445e-10 ;  /* 0x2f00000028297423 */ /* 0x000fe20000010065 */
[----:B------:R-:W-:Y:S01]  /*5360*/  PRMT R98, R29, 0x7632, R98 ;  /* 0x000076321d627816 */ /* 0x000fe20000000062 */
[----:B------:R-:W-:Y:S01]  /*5370*/  FMUL.FTZ R40, R107, R104 ;  /* 0x000000686b287220 */ /* 0x000fe20000410000 */
[----:B------:R-:W-:Y:S02]  /*5380*/  @P0 PRMT R99, R37, 0x7632, R99 ;  /* 0x0000763225630816 */ /* 0x000fe40000000063 */
[----:B------:R-:W-:Y:S01]  /*5390*/  FSETP.GTU.FTZ.AND P2, PT, R41, R102, PT ;  /* 0x000000662900720b */ /* 0x000fe20003f5c000 */
[----:B------:R-:W-:Y:S01]  /*53a0*/  FMUL.FTZ R40, R40, R103 ;  /* 0x0000006728287220 */ /* 0x000fe20000410000 */
[----:B------:R-:W-:Y:S01]  /*53b0*/  IMAD.U32 R41, R98, 0x10000, RZ ;  /* 0x0001000062297824 */ /* 0x000fe200078e00ff */
[----:B------:R-:W-:-:S03]  /*53c0*/  @P0 SHF.L.U32 R99, R99, 0x10, RZ ;  /* 0x0000001063630819 */ /* 0x000fc600000006ff */
        /* <DEDUP_REMOVED lines=12> */
.L_x_1825:
[----:B------:R-:W-:-:S07]  /*5490*/  IMAD.MOV.U32 R107, RZ, RZ, R86 ;  /* 0x000000ffff6b7224 */ /* 0x000fce00078e0056 */
.L_x_1826:
[----:B------:R-:W-:Y:S05]  /*54a0*/  BSYNC B0 ;  /* 0x0000000000007941 */ /* 0x000fea0003800000 */
.L_x_1824:
        /* <DEDUP_REMOVED lines=16> */
.L_x_1830:
[----:B------:R-:W-:Y:S05]  /*55b0*/  BSYNC B1 ;  /* 0x0000000000017941 */ /* 0x000fea0003800000 */
.L_x_1829:
        /* <DEDUP_REMOVED lines=44> */
.L_x_1828:
[----:B------:R-:W-:Y:S05]  /*5880*/  BSYNC B0 ;  /* 0x0000000000007941 */ /* 0x000fea0003800000 */
.L_x_1827:
[----:B------:R-:W-:Y:S01]  /*5890*/  I2FP.F32.U32 R40, R107 ;  /* 0x0000006b00287245 */ /* 0x000fe20000201000 */
[----:B------:R-:W-:Y:S01]  /*58a0*/  IMAD.U32 R107, R30, 0x10000, RZ ;  /* 0x000100001e6b7824 */ /* 0x000fe200078e00ff */
[----:B------:R-:W-:Y:S01]  /*58b0*/  SHF.L.U32 R99, R42, 0x10, RZ ;  /* 0x000000102a637819 */ /* 0x000fe200000006ff */
[----:B------:R-:W-:Y:S01]  /*58c0*/  BSSY B0, `(.L_x_1831) ;  /* 0x0000016000007945 */ /* 0x000fe20003800000 */
[----:B------:R-:W-:Y:S01]  /*58d0*/  ISETP.NE.AND P4, PT, R110, 0x1, PT ;  /* 0x000000016e00780c */ /* 0x000fe20003f85270 */
[----:B------:R-:W-:Y:S01]  /*58e0*/  FFMA.FTZ R41, R40, R101, 1.1641532182693481445e-10 ;  /* 0x2f00000028297423 */ /* 0x000fe20000010065 */
[----:B------:R-:W-:Y:S01]  /*58f0*/  @P0 SHF.L.U32 R98, R38, 0x10, RZ ;  /* 0x0000001026620819 */ /* 0x000fe200000006ff */
[----:B------:R-:W-:Y:S01]  /*5900*/  FMUL.FTZ R40, R99, R104 ;  /* 0x0000006863287220 */ /* 0x000fe20000410000 */
[----:B------:R-:W-:Y:S01]  /*5910*/  PRMT R42, R42, 0x7632, R42 ;  /* 0x000076322a2a7816 */ /* 0x000fe2000000002a */
[----:B------:R-:W-:Y:S01]  /*5920*/  VIADD R114, R110, 0x1 ;  /* 0x000000016e727836 */ /* 0x000fe20000000000 */
        /* <DEDUP_REMOVED lines=14> */
.L_x_1832:
[----:B------:R-:W-:-:S07]  /*5a10*/  IMAD.MOV.U32 R109, RZ, RZ, R86 ;  /* 0x000000ffff6d7224 */ /* 0x000fce00078e0056 */
.L_x_1833:
[----:B------:R-:W-:Y:S05]  /*5a20*/  BSYNC B0 ;  /* 0x0000000000007941 */ /* 0x000fea0003800000 */
.L_x_1831:
        /* <DEDUP_REMOVED lines=16> */
.L_x_1837:
[----:B------:R-:W-:Y:S05]  /*5b30*/  BSYNC B1 ;  /* 0x0000000000017941 */ /* 0x000fea0003800000 */
.L_x_1836:
        /* <DEDUP_REMOVED lines=44> */
.L_x_1835:
[----:B------:R-:W-:Y:S05]  /*5e00*/  BSYNC B0 ;  /* 0x0000000000007941 */ /* 0x000fea0003800000 */
.L_x_1834:
[----:B------:R-:W-:Y:S01]  /*5e10*/  I2FP.F32.U32 R40, R109 ;  /* 0x0000006d00287245 */ /* 0x000fe20000201000 */
[----:B------:R-:W-:Y:S01]  /*5e20*/  BSSY B0, `(.L_x_1838) ;  /* 0x0000019000007945 */ /* 0x000fe20003800000 */
[----:B------:R-:W-:Y:S02]  /*5e30*/  SHF.L.U32 R99, R42, 0x10, RZ ;  /* 0x000000102a637819 */ /* 0x000fe400000006ff */
        /* <DEDUP_REMOVED lines=8> */
[----:B------:R-:W-:Y:S01]  /*5ec0*/  @P0 SHF.L.U32 R99, R98, 0x10, RZ ;  /* 0x0000001062630819 */ /* 0x000fe200000006ff */
[----:B------:R-:W-:-:S02]  /*5ed0*/  VIADD R98, R114, 0x1 ;  /* 0x0000000172627836 */ /* 0x000fc40000000000 */
        /* <DEDUP_REMOVED lines=12> */
.L_x_1839:
[----:B------:R-:W-:-:S07]  /*5fa0*/  IMAD.MOV.U32 R42, RZ, RZ, R86 ;  /* 0x000000ffff2a7224 */ /* 0x000fce00078e0056 */
.L_x_1840:
[----:B------:R-:W-:Y:S05]  /*5fb0*/  BSYNC B0 ;  /* 0x0000000000007941 */ /* 0x000fea0003800000 */
.L_x_1838:
        /* <DEDUP_REMOVED lines=16> */
.L_x_1844:
[----:B------:R-:W-:Y:S05]  /*60c0*/  BSYNC B1 ;  /* 0x0000000000017941 */ /* 0x000fea0003800000 */
.L_x_1843:
        /* <DEDUP_REMOVED lines=44> */
.L_x_1842:
[----:B------:R-:W-:Y:S05]  /*6390*/  BSYNC B0 ;  /* 0x0000000000007941 */ /* 0x000fea0003800000 */
.L_x_1841:
        /* <DEDUP_REMOVED lines=24> */
.L_x_1846:
[----:B------:R-:W-:-:S07]  /*6520*/  IMAD.MOV.U32 R118, RZ, RZ, R86 ;  /* 0x000000ffff767224 */ /* 0x000fce00078e0056 */
.L_x_1847:
[----:B------:R-:W-:Y:S05]  /*6530*/  BSYNC B0 ;  /* 0x0000000000007941 */ /* 0x000fea0003800000 */
.L_x_1845:
        /* <DEDUP_REMOVED lines=18> */
.L_x_1851:
[----:B------:R-:W-:Y:S05]  /*6660*/  BSYNC B1 ;  /* 0x0000000000017941 */ /* 0x000fea0003800000 */
.L_x_1850:
        /* <DEDUP_REMOVED lines=44> */
.L_x_1849:
[----:B------:R-:W-:Y:S05]  /*6930*/  BSYNC B0 ;  /* 0x0000000000007941 */ /* 0x000fea0003800000 */
.L_x_1848:
[----:B------:R-:W-:Y:S01]  /*6940*/  I2FP.F32.U32 R40, R118 ;  /* 0x0000007600287245 */ /* 0x000fe20000201000 */
[----:B------:R-:W-:Y:S01]  /*6950*/  IMAD.WIDE.U32 R114, R97, 0x10, R46 ;  /* 0x0000001061727825 */ /* 0x000fe200078e002e */
[----:B------:R-:W-:Y:S02]  /*6960*/  SHF.L.U32 R117, R117, 0x10, RZ ;  /* 0x0000001075757819 */ /* 0x000fe400000006ff */
[----:B------:R-:W-:Y:S01]  /*6970*/  SEL R119, RZ, 0x100, P4 ;  /* 0x00000100ff777807 */ /* 0x000fe20002000000 */
[----:B------:R-:W-:Y:S01]  /*6980*/  FFMA.FTZ R41, R40, R101, 1.1641532182693481445e-10 ;  /* 0x2f00000028297423 */ /* 0x000fe20000010065 */
[----:B------:R-:W-:Y:S01]  /*6990*/  PRMT R42, R31, 0x7632, R42 ;  /* 0x000076321f2a7816 */ /* 0x000fe2000000002a */
[----:B------:R-:W-:Y:S01]  /*69a0*/  FMUL.FTZ R40, R117, R104 ;  /* 0x0000006875287220 */ /* 0x000fe20000410000 */
[----:B------:R-:W-:Y:S02]  /*69b0*/  ISETP.NE.AND P6, PT, R111, RZ, PT ;  /* 0x000000ff6f00720c */ /* 0x000fe40003fc5270 */
[----:B------:R-:W-:Y:S01]  /*69c0*/  FSETP.GTU.FTZ.AND P4, PT, R41, R102, PT ;  /* 0x000000662900720b */ /* 0x000fe20003f9c000 */
[----:B------:R-:W-:Y:S01]  /*69d0*/  FMUL.FTZ R40, R40, R103 ;  /* 0x0000006728287220 */ /* 0x000fe20000410000 */
[----:B------:R-:W-:Y:S01]  /*69e0*/  @P0 PRMT R41, R39, 0x7632, R41 ;  /* 0x0000763227290816 */ /* 0x000fe20000000029 */
[----:B------:R-:W-:Y:S01]  /*69f0*/  IMAD.U32 R111, R42, 0x10000, RZ ;  /* 0x000100002a6f7824 */ /* 0x000fe200078e00ff */
[----:B------:R-:W-:-:S02]  /*6a00*/  SEL R98, RZ, 0x10000, P5 ;  /* 0x00010000ff627807 */ /* 0x000fc40002800000 */
[----:B------:R-:W-:Y:S02]  /*6a10*/  FSEL R40, R40, RZ, !P4 ;  /* 0x000000ff28287208 */ /* 0x000fe40006000000 */
[----:B------:R-:W-:Y:S02]  /*6a20*/  @P0 SHF.L.U32 R42, R41, 0x10, RZ ;  /* 0x00000010292a0819 */ /* 0x000fe400000006ff */
[----:B------:R-:W-:Y:S01]  /*6a30*/  ISETP.NE.AND P5, PT, R116, RZ, PT ;  /* 0x000000ff7400720c */ /* 0x000fe20003fa5270 */
[----:B------:R-:W-:Y:S01]  /*6a40*/  FMUL.FTZ R111, R40, R111 ;  /* 0x0000006f286f7220 */ /* 0x000fe20000410000 */
[----:B------:R-:W-:Y:S02]  /*6a50*/  SEL R116, RZ, 0x1, P2 ;  /* 0x00000001ff747807 */ /* 0x000fe40001000000 */
[----:B------:R-:W-:Y:S01]  /*6a60*/  SEL R118, RZ, 0x1000000, P4 ;  /* 0x01000000ff767807 */ /* 0x000fe20002000000 */
[----:B------:R-:W-:Y:S01]  /*6a70*/  @P0 FADD.FTZ R111, R111, R42 ;  /* 0x0000002a6f6f0221 */ /* 0x000fe20000010000 */
[----:B------:R-:W-:Y:S01]  /*6a80*/  F2FP.BF16.F32.PACK_AB R42, R110, R107 ;  /* 0x0000006b6e2a723e */ /* 0x000fe200000010ff */
[----:B------:R-:W-:Y:S01]  /*6a90*/  IMAD.WIDE.U32 R116, R116, 0x1000000, RZ ;  /* 0x0100000074747825 */ /* 0x000fe200078e00ff */
[----:B------:R-:W-:-:S02]  /*6aa0*/  F2FP.BF16.F32.PACK_AB R41, R108, R105 ;  /* 0x000000696c29723e */ /* 0x000fc400000010ff */
[----:B------:R-:W-:Y:S02]  /*6ab0*/  F2FP.BF16.F32.PACK_AB R40, R106, R100 ;  /* 0x000000646a28723e */ /* 0x000fe400000010ff */
[----:B------:R-:W-:Y:S02]  /*6ac0*/  F2FP.BF16.F32.PACK_AB R43, R111, R109 ;  /* 0x0000006d6f2b723e */ /* 0x000fe400000010ff */
[----:B------:R-:W-:Y:S02]  /*6ad0*/  LOP3.LUT R118, R119, R118, R98, 0xfe, !PT ;  /* 0x0000007677767212 */ /* 0x000fe400078efe62 */
[----:B------:R-:W-:Y:S01]  /*6ae0*/  SEL R119, RZ, 0x1, P3 ;  /* 0x00000001ff777807 */ /* 0x000fe20001800000 */
[----:B------:R0:W-:Y:S01]  /*6af0*/  STG.E.128 desc[UR4][R114.64], R40 ;  /* 0x0000002872007986 */ /* 0x0001e2000c101d04 */
[----:B------:R-:W-:Y:S02]  /*6b00*/  SEL R98, RZ, 0x1, P1 ;  /* 0x00000001ff627807 */ /* 0x000fe40000800000 */
[----:B------:R-:W-:-:S02]  /*6b10*/  LOP3.LUT R119, R117, R118, R119, 0xfe, !PT ;  /* 0x0000007675777212 */ /* 0x000fc400078efe77 */
[----:B------:R-:W-:Y:S01]  /*6b20*/  SEL R117, RZ, 0x1, P5 ;  /* 0x00000001ff757807 */ /* 0x000fe20002800000 */
[----:B0-----:R-:W0:Y:S01]  /*6b30*/  @P0 LDC.64 R40, c[0x0][0x230] ;  /* 0x00008c00ff280b82 */ /* 0x001e220000000a00 */
[----:B------:R-:W-:-:S04]  /*6b40*/  IMAD.WIDE.U32 R114, R98, 0x10000, RZ ;  /* 0x0001000062727825 */ /* 0x000fc800078e00ff */
[----:B------:R-:W-:-:S04]  /*6b50*/  IMAD.WIDE.U32 R42, R117, 0x100, RZ ;  /* 0x00000100752a7825 */ /* 0x000fc800078e00ff */
[----:B------:R-:W-:Y:S01]  /*6b60*/  VIADD R98, R48, 0x200 ;  /* 0x0000020030627836 */ /* 0x000fe20000000000 */
[----:B------:R-:W-:Y:S02]  /*6b70*/  LOP3.LUT R43, R43, R119, R115, 0xfe, !PT ;  /* 0x000000772b2b7212 */ /* 0x000fe400078efe73 */
[----:B------:R-:W-:Y:S02]  /*6b80*/  LOP3.LUT R116, R42, R116, R114, 0xfe, !PT ;  /* 0x000000742a747212 */ /* 0x000fe400078efe72 */
[----:B------:R-:W-:-:S04]  /*6b90*/  SEL R115, RZ, 0x1, P6 ;  /* 0x00000001ff737807 */ /* 0x000fc80003000000 */
[----:B------:R-:W-:Y:S01]  /*6ba0*/  LOP3.LUT R42, R116, R115, RZ, 0xfc, !PT ;  /* 0x00000073742a7212 */ /* 0x000fe200078efcff */
[----:B------:R-:W-:-:S05]  /*6bb0*/  IMAD.WIDE.U32 R114, R97, 0x8, R44 ;  /* 0x0000000861727825 */ /* 0x000fca00078e002c */
[----:B------:R1:W-:Y:S01]  /*6bc0*/  STG.E.64 desc[UR4][R114.64], R42 ;  /* 0x0000002a72007986 */ /* 0x0003e2000c101b04 */
[----:B0-----:R-:W-:-:S05]  /*6bd0*/  @P0 IMAD.WIDE.U32 R40, R98, 0x10, R40 ;  /* 0x0000001062280825 */ /* 0x001fca00078e0028 */
[----:B------:R0:W5:Y:S01]  /*6be0*/  @P0 LDG.E.128 R36, desc[UR4][R40.64] ;  /* 0x0000000428240981 */ /* 0x000162000c1e1d00 */
[----:B-1----:R-:W-:-:S06]  /*6bf0*/  IMAD.WIDE.U32 R42, R98, 0x10, R112 ;  /* 0x00000010622a7825 */ /* 0x002fcc00078e0070 */
        /* <DEDUP_REMOVED lines=13> */
.L_x_1853:
[----:B------:R-:W-:-:S07]  /*6cd0*/  MOV R120, R86 ;  /* 0x0000005600787202 */ /* 0x000fce0000000f00 */
.L_x_1854:
[----:B------:R-:W-:Y:S05]  /*6ce0*/  BSYNC B0 ;  /* 0x0000000000007941 */ /* 0x000fea0003800000 */
.L_x_1852:
        /* <DEDUP_REMOVED lines=16> */
.L_x_1858:
[----:B------:R-:W-:Y:S05]  /*6df0*/  BSYNC B1 ;  /* 0x0000000000017941 */ /* 0x000fea0003800000 */
.L_x_1857:
        /* <DEDUP_REMOVED lines=44> */
.L_x_1856:
[----:B------:R-:W-:Y:S05]  /*70c0*/  BSYNC B0 ;  /* 0x0000000000007941 */ /* 0x000fea0003800000 */
.L_x_1855:
[----:B------:R-:W-:Y:S01]  /*70d0*/  I2FP.F32.U32 R112, R120 ;  /* 0x0000007800707245 */ /* 0x000fe20000201000 */
[----:B-----5:R-:W-:Y:S01]  /*70e0*/  IMAD.U32 R115, R40, 0x10000, RZ ;  /* 0x0001000028737824 */ /* 0x020fe200078e00ff */
[----:B------:R-:W-:Y:S03]  /*70f0*/  BSSY B0, `(.L_x_1859) ;  /* 0x0000017000007945 */ /* 0x000fe60003800000 */
        /* <DEDUP_REMOVED lines=8> */
[----:B------:R-:W-:Y:S01]  /*7180*/  FMUL.FTZ R112, R8, R99 ;  /* 0x0000006308707220 */ /* 0x000fe20000410000 */
[----:B------:R-:W-:-:S03]  /*7190*/  PRMT R99, R40, 0x7632, R99 ;  /* 0x0000763228637816 */ /* 0x000fc60000000063 */
        /* <DEDUP_REMOVED lines=11> */
.L_x_1860:
[----:B------:R-:W-:-:S07]  /*7250*/  IMAD.MOV.U32 R40, RZ, RZ, R86 ;  /* 0x000000ffff287224 */ /* 0x000fce00078e0056 */
.L_x_1861:
[----:B------:R-:W-:Y:S05]  /*7260*/  BSYNC B0 ;  /* 0x0000000000007941 */ /* 0x000fea0003800000 */
.L_x_1859:
        /* <DEDUP_REMOVED lines=16> */
.L_x_1865:
[----:B------:R-:W-:Y:S05]  /*7370*/  BSYNC B1 ;  /* 0x0000000000017941 */ /* 0x000fea0003800000 */
.L_x_1864:
        /* <DEDUP_REMOVED lines=42> */
[----:B------:R-:W-:Y:S01]  /*7620*/  IMAD.MOV.U32 R115, RZ, RZ, RZ ;  /* 0x000000ffff737224 */ /* 0x000fe200078e00ff */
[----:B------:R-:W-:-:S07]  /*7630*/  MOV R26, R114 ;  /* 0x00000072001a7202 */ /* 0x000fce0000000f00 */
.L_x_1863:
[----:B------:R-:W-:Y:S05]  /*7640*/  BSYNC B0 ;  /* 0x0000000000007941 */ /* 0x000fea0003800000 */
.L_x_1862:
[----:B------:R-:W-:Y:S01]  /*7650*/  I2FP.F32.U32 R40, R40 ;  /* 0x0000002800287245 */ /* 0x000fe20000201000 */
[----:B------:R-:W-:Y:S01]  /*7660*/  BSSY B0, `(.L_x_1866) ;  /* 0x0000018000007945 */ /* 0x000fe20003800000 */
[----:B------:R-:W-:Y:S02]  /*7670*/  SHF.L.U32 R113, R99, 0x10, RZ ;  /* 0x0000001063717819 */ /* 0x000fe400000006ff */
[----:B------:R-:W-:Y:S01]  /*7680*/  IADD3 R116, R115, 0x1, RZ ;  /* 0x0000000173747810 */ /* 0x000fe20007ffe0ff */
[----:B------:R-:W-:Y:S02]  /*7690*/  FFMA.FTZ R99, R40, R101, 1.1641532182693481445e-10 ;  /* 0x2f00000028637423 */ /* 0x000fe40000010065 */
[----:B------:R-:W-:Y:S01]  /*76a0*/  FMUL.FTZ R40, R113, R104 ;  /* 0x0000006871287220 */ /* 0x000fe20000410000 */
[----:B------:R-:W-:Y:S02]  /*76b0*/  @P0 PRMT R113, R36, 0x7632, R113 ;  /* 0x0000763224710816 */ /* 0x000fe40000000071 */
[----:B------:R-:W-:Y:S01]  /*76c0*/  FSETP.GTU.FTZ.AND P1, PT, R99, R102, PT ;  /* 0x000000666300720b */ /* 0x000fe20003f3c000 */
[----:B------:R-:W-:-:S02]  /*76d0*/  FMUL.FTZ R40, R40, R103 ;  /* 0x0000006728287220 */ /* 0x000fc40000410000 */
[----:B------:R-:W-:Y:S01]  /*76e0*/  @P0 IMAD.U32 R113, R113, 0x10000, RZ ;  /* 0x0001000071710824 */ /* 0x000fe200078e00ff */
        /* <DEDUP_REMOVED lines=14> */
.L_x_1867:
[----:B------:R-:W-:-:S07]  /*77d0*/  MOV R40, R86 ;  /* 0x0000005600287202 */ /* 0x000fce0000000f00 */
.L_x_1868:
[----:B------:R-:W-:Y:S05]  /*77e0*/  BSYNC B0 ;  /* 0x0000000000007941 */ /* 0x000fea0003800000 */
.L_x_1866:
        /* <DEDUP_REMOVED lines=16> */
.L_x_1872:
[----:B------:R-:W-:Y:S05]  /*78f0*/  BSYNC B1 ;  /* 0x0000000000017941 */ /* 0x000fea0003800000 */
.L_x_1871:
        /* <DEDUP_REMOVED lines=42> */
[----:B------:R-:W-:Y:S01]  /*7ba0*/  HFMA2.MMA R116, -RZ, RZ, 0, 0 ;  /* 0x00000000ff747435 */ /* 0x000fe200000001ff */
[----:B------:R-:W-:-:S10]  /*7bb0*/  LOP3.LUT R9, R117, UR35, R122, 0x96, !PT ;  /* 0x0000002375097c12 */ /* 0x000fd4000f8e967a */
.L_x_1870:
[----:B------:R-:W-:Y:S05]  /*7bc0*/  BSYNC B0 ;  /* 0x0000000000007941 */ /* 0x000fea0003800000 */
.L_x_1869:
[----:B------:R-:W-:Y:S01]  /*7bd0*/  I2FP.F32.U32 R40, R40 ;  /* 0x0000002800287245 */ /* 0x000fe20000201000 */
[----:B------:R-:W-:Y:S01]  /*7be0*/  IMAD.U32 R113, R41, 0x10000, RZ ;  /* 0x0001000029717824 */ /* 0x000fe200078e00ff */
[----:B------:R-:W-:Y:S01]  /*7bf0*/  ISETP.NE.AND P2, PT, R116, 0x1, PT ;  /* 0x000000017400780c */ /* 0x000fe20003f45270 */
[----:B------:R-:W-:Y:S01]  /*7c00*/  BSSY B0, `(.L_x_1873) ;  /* 0x0000015000007945 */ /* 0x000fe20003800000 */
[----:B------:R-:W-:Y:S01]  /*7c10*/  @P0 SHF.L.U32 R118, R37, 0x10, RZ ;  /* 0x0000001025760819 */ /* 0x000fe200000006ff */
[----:B------:R-:W-:Y:S01]  /*7c20*/  FFMA.FTZ R99, R40, R101, 1.1641532182693481445e-10 ;  /* 0x2f00000028637423 */ /* 0x000fe20000010065 */
[----:B------:R-:W-:Y:S01]  /*7c30*/  FMUL.FTZ R40, R113, R104 ;  /* 0x0000006871287220 */ /* 0x000fe20000410000 */
[----:B------:R-:W-:-:S03]  /*7c40*/  VIADD R117, R116, 0x1 ;  /* 0x0000000174757836 */ /* 0x000fc60000000000 */
[----:B------:R-:W-:Y:S01]  /*7c50*/  FMUL.FTZ R40, R40, R103 ;  /* 0x0000006728287220 */ /* 0x000fe20000410000 */
[----:B------:R-:W-:Y:S02]  /*7c60*/  FSETP.GTU.FTZ.AND P1, PT, R99, R102, PT ;  /* 0x000000666300720b */ /* 0x000fe40003f3c000 */
[----:B------:R-:W-:Y:S02]  /*7c70*/  PRMT R99, R41, 0x7632, R99 ;  /* 0x0000763229637816 */ /* 0x000fe40000000063 */
        /* <DEDUP_REMOVED lines=12> */
.L_x_1874:
[----:B------:R-:W-:-:S07]  /*7d40*/  IMAD.MOV.U32 R115, RZ, RZ, R86 ;  /* 0x000000ffff737224 */ /* 0x000fce00078e0056 */
.L_x_1875:
[----:B------:R-:W-:Y:S05]  /*7d50*/  BSYNC B0 ;  /* 0x0000000000007941 */ /* 0x000fea0003800000 */
.L_x_1873:
        /* <DEDUP_REMOVED lines=16> */
.L_x_1879:
[----:B------:R-:W-:Y:S05]  /*7e60*/  BSYNC B1 ;  /* 0x0000000000017941 */ /* 0x000fea0003800000 */
.L_x_1878:
        /* <DEDUP_REMOVED lines=36> */
[----:B------:R-:W-:Y:S01]  /*80b0*/  IMAD.MOV.U32 R117, RZ, RZ, RZ ;  /* 0x000000ffff757224 */ /* 0x000fe200078e00ff */
[----:B------:R-:W-:Y:S01]  /*80c0*/  LOP3.LUT R9, R123, UR32, R40, 0x96, !PT ;  /* 0x000000207b097c12 */ /* 0x000fe2000f8e9628 */
[----:B------:R-:W-:-:S04]  /*80d0*/  IMAD.WIDE.U32 R40, R41, -0x326172a9, RZ ;  /* 0xcd9e8d5729287825 */ /* 0x000fc800078e00ff */
[----:B------:R-:W-:Y:S01]  /*80e0*/  IMAD.MOV.U32 R86, RZ, RZ, R40 ;  /* 0x000000ffff567224 */ /* 0x000fe200078e0028 */
[----:B------:R-:W-:Y:S01]  /*80f0*/  LOP3.LUT R10, R41, UR34, R122, 0x96, !PT ;  /* 0x00000022290a7c12 */ /* 0x000fe2000f8e967a */
[----:B------:R-:W-:-:S05]  /*8100*/  IMAD.WIDE.U32 R40, R9, -0x2daee0ad, RZ ;  /* 0xd2511f5309287825 */ /* 0x000fca00078e00ff */
[----:B------:R-:W-:Y:S02]  /*8110*/  LOP3.LUT R9, R41, UR35, R116, 0x96, !PT ;  /* 0x0000002329097c12 */ /* 0x000fe4000f8e9674 */
[----:B------:R-:W-:-:S07]  /*8120*/  MOV R26, R40 ;  /* 0x00000028001a7202 */ /* 0x000fce0000000f00 */
.L_x_1877:
[----:B------:R-:W-:Y:S05]  /*8130*/  BSYNC B0 ;  /* 0x0000000000007941 */ /* 0x000fea0003800000 */
.L_x_1876:
        /* <DEDUP_REMOVED lines=23> */
.L_x_1881:
[----:B------:R-:W-:-:S07]  /*82b0*/  MOV R99, R86 ;  /* 0x0000005600637202 */ /* 0x000fce0000000f00 */
.L_x_1882:
[----:B------:R-:W-:Y:S05]  /*82c0*/  BSYNC B0 ;  /* 0x0000000000007941 */ /* 0x000fea0003800000 */
.L_x_1880:
        /* <DEDUP_REMOVED lines=16> */
.L_x_1886:
[----:B------:R-:W-:Y:S05]  /*83d0*/  BSYNC B1 ;  /* 0x0000000000017941 */ /* 0x000fea0003800000 */
.L_x_1885:
        /* <DEDUP_REMOVED lines=39> */
[----:B------:R-:W-:Y:S02]  /*8650*/  LOP3.LUT R10, R41, UR34, R124, 0x96, !PT ;  /* 0x00000022290a7c12 */ /* 0x000fe4000f8e967c */
[----:B------:R-:W-:Y:S01]  /*8660*/  MOV R86, R40 ;  /* 0x0000002800567202 */ /* 0x000fe20000000f00 */
[----:B------:R-:W-:-:S04]  /*8670*/  IMAD.WIDE.U32 R40, R9, -0x2daee0ad, RZ ;  /* 0xd2511f5309287825 */ /* 0x000fc800078e00ff */
[----:B------:R-:W-:Y:S01]  /*8680*/  IMAD.MOV.U32 R26, RZ, RZ, R40 ;  /* 0x000000ffff1a7224 */ /* 0x000fe200078e0028 */
[----:B------:R-:W-:-:S07]  /*8690*/  LOP3.LUT R9, R41, UR35, R122, 0x96, !PT ;  /* 0x0000002329097c12 */ /* 0x000fce000f8e967a */
.L_x_1884:
[----:B------:R-:W-:Y:S05]  /*86a0*/  BSYNC B0 ;  /* 0x0000000000007941 */ /* 0x000fea0003800000 */
.L_x_1883:
        /* <DEDUP_REMOVED lines=10> */
[----:B------:R-:W-:Y:S02]  /*8750*/  FSEL R115, R40, RZ, !P3 ;  /* 0x000000ff28737208 */ /* 0x000fe40005800000 */
[----:B------:R-:W-:-:S03]  /*8760*/  @P0 SHF.L.U32 R40, R38, 0x10, RZ ;  /* 0x0000001026280819 */ /* 0x000fc600000006ff */
        /* <DEDUP_REMOVED lines=11> */
.L_x_1888:
[----:B------:R-:W-:-:S07]  /*8820*/  IMAD.MOV.U32 R99, RZ, RZ, R86 ;  /* 0x000000ffff637224 */ /* 0x000fce00078e0056 */
.L_x_1889:
[----:B------:R-:W-:Y:S05]  /*8830*/  BSYNC B0 ;  /* 0x0000000000007941 */ /* 0x000fea0003800000 */
.L_x_1887:
        /* <DEDUP_REMOVED lines=16> */
.L_x_1893:
[----:B------:R-:W-:Y:S05]  /*8940*/  BSYNC B1 ;  /* 0x0000000000017941 */ /* 0x000fea0003800000 */
.L_x_1892:
        /* <DEDUP_REMOVED lines=42> */
[----:B------:R-:W-:Y:S02]  /*8bf0*/  LOP3.LUT R9, R41, UR35, R122, 0x96, !PT ;  /* 0x0000002329097c12 */ /* 0x000fe4000f8e967a */
[----:B------:R-:W-:-:S07]  /*8c00*/  MOV R26, R40 ;  /* 0x00000028001a7202 */ /* 0x000fce0000000f00 */
.L_x_1891:
[----:B------:R-:W-:Y:S05]  /*8c10*/  BSYNC B0 ;  /* 0x0000000000007941 */ /* 0x000fea0003800000 */
.L_x_1890:
        /* <DEDUP_REMOVED lines=8> */
[----:B------:R-:W-:-:S05]  /*8ca0*/  FMUL.FTZ R40, R40, R103 ;  /* 0x0000006728287220 */ /* 0x000fca0000410000 */
[----:B------:R-:W-:Y:S02]  /*8cb0*/  FSEL R117, R40, RZ, !P4 ;  /* 0x000000ff28757208 */ /* 0x000fe40006000000 */
[----:B------:R-:W-:-:S03]  /*8cc0*/  @P0 PRMT R40, R38, 0x7632, R40 ;  /* 0x0000763226280816 */ /* 0x000fc60000000028 */
[----:B------:R-:W-:Y:S02]  /*8cd0*/  FMUL.FTZ R117, R70, R117 ;  /* 0x0000007546757220 */ /* 0x000fe40000410000 */
[----:B------:R-:W-:-:S04]  /*8ce0*/  @P0 IMAD.U32 R40, R40, 0x10000, RZ ;  /* 0x0001000028280824 */ /* 0x000fc800078e00ff */
        /* <DEDUP_REMOVED lines=10> */
.L_x_1895:
[----:B------:R-:W-:-:S07]  /*8d90*/  MOV R42, R86 ;  /* 0x00000056002a7202 */ /* 0x000fce0000000f00 */
.L_x_1896:
[----:B------:R-:W-:Y:S05]  /*8da0*/  BSYNC B0 ;  /* 0x0000000000007941 */ /* 0x000fea0003800000 */
.L_x_1894:
        /* <DEDUP_REMOVED lines=16> */
.L_x_1900:
[----:B------:R-:W-:Y:S05]  /*8eb0*/  BSYNC B1 ;  /* 0x0000000000017941 */ /* 0x000fea0003800000 */
.L_x_1899:
        /* <DEDUP_REMOVED lines=36> */
[----:B------:R-:W-:-:S04]  /*9100*/  HFMA2.MMA R123, -RZ, RZ, 0, 0 ;  /* 0x00000000ff7b7435 */ /* 0x000fc800000001ff */
[----:B------:R-:W-:Y:S01]  /*9110*/  LOP3.LUT R9, R125, UR32, R40, 0x96, !PT ;  /* 0x000000207d097c12 */ /* 0x000fe2000f8e9628 */
[----:B------:R-:W-:-:S05]  /*9120*/  IMAD.WIDE.U32 R40, R41, -0x326172a9, RZ ;  /* 0xcd9e8d5729287825 */ /* 0x000fca00078e00ff */
[----:B------:R-:W-:Y:S02]  /*9130*/  LOP3.LUT R10, R41, UR34, R124, 0x96, !PT ;  /* 0x00000022290a7c12 */ /* 0x000fe4000f8e967c */
[----:B------:R-:W-:Y:S01]  /*9140*/  MOV R86, R40 ;  /* 0x0000002800567202 */ /* 0x000fe20000000f00 */
[----:B------:R-:W-:-:S04]  /*9150*/  IMAD.WIDE.U32 R40, R9, -0x2daee0ad, RZ ;  /* 0xd2511f5309287825 */ /* 0x000fc800078e00ff */
[----:B------:R-:W-:Y:S01]  /*9160*/  IMAD.MOV.U32 R26, RZ, RZ, R40 ;  /* 0x000000ffff1a7224 */ /* 0x000fe200078e0028 */
[----:B------:R-:W-:-:S07]  /*9170*/  LOP3.LUT R9, R41, UR35, R122, 0x96, !PT ;  /* 0x0000002329097c12 */ /* 0x000fce000f8e967a */
.L_x_1898:
[----:B------:R-:W-:Y:S05]  /*9180*/  BSYNC B0 ;  /* 0x0000000000007941 */ /* 0x000fea0003800000 */
.L_x_1897:
        /* <DEDUP_REMOVED lines=9> */
[----:B------:R-:W-:Y:S02]  /*9220*/  FSETP.GTU.FTZ.AND P5, PT, R41, R102, PT ;  /* 0x000000662900720b */ /* 0x000fe40003fbc000 */
[----:B------:R-:W-:Y:S02]  /*9230*/  @P0 SHF.L.U32 R41, R39, 0x10, RZ ;  /* 0x0000001027290819 */ /* 0x000fe400000006ff */
        /* <DEDUP_REMOVED lines=12> */
.L_x_1902:
[----:B------:R-:W-:-:S07]  /*9300*/  IMAD.MOV.U32 R122, RZ, RZ, R86 ;  /* 0x000000ffff7a7224 */ /* 0x000fce00078e0056 */
.L_x_1903:
[----:B------:R-:W-:Y:S05]  /*9310*/  BSYNC B0 ;  /* 0x0000000000007941 */ /* 0x000fea0003800000 */
.L_x_1901:
        /* <DEDUP_REMOVED lines=18> */
.L_x_1907:
[----:B------:R-:W-:Y:S05]  /*9440*/  BSYNC B1 ;  /* 0x0000000000017941 */ /* 0x000fea0003800000 */
.L_x_1906:
        /* <DEDUP_REMOVED lines=44> */
.L_x_1905:
[----:B------:R-:W-:Y:S05]  /*9710*/  BSYNC B0 ;  /* 0x0000000000007941 */ /* 0x000fea0003800000 */
.L_x_1904:
[----:B------:R-:W-:Y:S01]  /*9720*/  SHF.L.U32 R121, R121, 0x10, RZ ;  /* 0x0000001079797819 */ /* 0x000fe200000006ff */
[----:B------:R-:W-:Y:S01]  /*9730*/  IMAD.WIDE.U32 R46, R98, 0x10, R46 ;  /* 0x00000010622e7825 */ /* 0x000fe200078e002e */
[----:B------:R-:W-:Y:S01]  /*9740*/  I2FP.F32.U32 R40, R122 ;  /* 0x0000007a00287245 */ /* 0x000fe20000201000 */
[----:B------:R-:W-:Y:S01]  /*9750*/  UMOV UR8, 0xffffffff ;  /* 0xffffffff00087882 */ /* 0x000fe20000000000 */
[----:B------:R-:W-:Y:S01]  /*9760*/  ISETP.NE.AND P6, PT, R119, RZ, PT ;  /* 0x000000ff7700720c */ /* 0x000fe20003fc5270 */
[----:B------:R-:W-:Y:S01]  /*9770*/  FMUL.FTZ R104, R121, R104 ;  /* 0x0000006879687220 */ /* 0x000fe20000410000 */
[----:B------:R-:W-:Y:S01]  /*9780*/  SEL R119, RZ, 0x10000, P5 ;  /* 0x00010000ff777807 */ /* 0x000fe20002800000 */
[----:B------:R-:W-:Y:S01]  /*9790*/  FFMA.FTZ R101, R40, R101, 1.1641532182693481445e-10 ;  /* 0x2f00000028657423 */ /* 0x000fe20000010065 */
[----:B------:R-:W-:Y:S01]  /*97a0*/  @P0 PRMT R40, R39, 0x7632, R40 ;  /* 0x0000763227280816 */ /* 0x000fe20000000028 */
[----:B------:R-:W-:Y:S01]  /*97b0*/  FMUL.FTZ R104, R104, R103 ;  /* 0x0000006768687220 */ /* 0x000fe20000410000 */
[----:B------:R-:W-:Y:S01]  /*97c0*/  F2FP.BF16.F32.PACK_AB R42, R117, R115 ;  /* 0x00000073752a723e */ /* 0x000fe200000010ff */
[----:B------:R-:W-:Y:S01]  /*97d0*/  IMAD.WIDE.U32 R44, R98, 0x8, R44 ;  /* 0x00000008622c7825 */ /* 0x000fe200078e002c */
[----:B------:R-:W-:-:S02]  /*97e0*/  FSETP.GTU.FTZ.AND P5, PT, R101, R102, PT ;  /* 0x000000666500720b */ /* 0x000fc40003fbc000 */
[----:B------:R-:W-:Y:S01]  /*97f0*/  F2FP.BF16.F32.PACK_AB R41, R116, R113 ;  /* 0x000000717429723e */ /* 0x000fe200000010ff */
[----:B------:R-:W-:Y:S01]  /*9800*/  @P0 IMAD.U32 R40, R40, 0x10000, RZ ;  /* 0x0001000028280824 */ /* 0x000fe200078e00ff */
[----:B------:R-:W-:Y:S02]  /*9810*/  FSEL R104, R104, RZ, !P5 ;  /* 0x000000ff68687208 */ /* 0x000fe40006800000 */
[----:B------:R-:W-:Y:S02]  /*9820*/  SEL R102, RZ, 0x1, P2 ;  /* 0x00000001ff667807 */ /* 0x000fe40001000000 */
[----:B------:R-:W-:Y:S01]  /*9830*/  SEL R103, RZ, 0x1000000, P5 ;  /* 0x01000000ff677807 */ /* 0x000fe20002800000 */
[----:B------:R-:W-:Y:S01]  /*9840*/  FMUL.FTZ R101, R69, R104 ;  /* 0x0000006845657220 */ /* 0x000fe20000410000 */
[----:B------:R-:W-:-:S03]  /*9850*/  SEL R104, RZ, 0x100, P4 ;  /* 0x00000100ff687807 */ /* 0x000fc60002000000 */
[----:B------:R-:W-:Y:S01]  /*9860*/  @P0 FADD.FTZ R101, R101, R40 ;  /* 0x0000002865650221 */ /* 0x000fe20000010000 */
[----:B------:R-:W-:Y:S02]  /*9870*/  F2FP.BF16.F32.PACK_AB R40, R114, R112 ;  /* 0x000000707228723e */ /* 0x000fe400000010ff */
[----:B------:R-:W-:Y:S02]  /*9880*/  ISETP.NE.AND P0, PT, R120, RZ, PT ;  /* 0x000000ff7800720c */ /* 0x000fe40003f05270 */
[----:B------:R-:W-:Y:S02]  /*9890*/  F2FP.BF16.F32.PACK_AB R43, R101, R118 ;  /* 0x00000076652b723e */ /* 0x000fe400000010ff */
[----:B------:R-:W-:Y:S02]  /*98a0*/  LOP3.LUT R104, R104, R103, R119, 0xfe, !PT ;  /* 0x0000006768687212 */ /* 0x000fe400078efe77 */
[----:B------:R-:W-:Y:S01]  /*98b0*/  SEL R103, RZ, 0x1, P0 ;  /* 0x00000001ff677807 */ /* 0x000fe20000000000 */
[----:B------:R0:W-:Y:S01]  /*98c0*/  STG.E.128 desc[UR4][R46.64], R40 ;  /* 0x000000282e007986 */ /* 0x0001e2000c101d04 */
[----:B------:R-:W-:-:S02]  /*98d0*/  SEL R119, RZ, 0x1, P3 ;  /* 0x00000001ff777807 */ /* 0x000fc40001800000 */
[----:B------:R-:W-:Y:S01]  /*98e0*/  LOP3.LUT P0, RZ, R95, 0xff, RZ, 0xc0, !PT ;  /* 0x000000ff5fff7812 */ /* 0x000fe2000780c0ff */
[----:B0-----:R-:W-:Y:S01]  /*98f0*/  IMAD.WIDE.U32 R46, R102, 0x1000000, RZ ;  /* 0x01000000662e7825 */ /* 0x001fe200078e00ff */
[----:B------:R-:W-:-:S03]  /*9900*/  SEL R102, RZ, 0x1, P1 ;  /* 0x00000001ff667807 */ /* 0x000fc60000800000 */
[----:B------:R-:W-:Y:S01]  /*9910*/  IMAD.WIDE.U32 R40, R103, 0x100, RZ ;  /* 0x0000010067287825 */ /* 0x000fe200078e00ff */
[----:B------:R-:W-:Y:S02]  /*9920*/  LOP3.LUT R119, R47, R104, R119, 0xfe, !PT ;  /* 0x000000682f777212 */ /* 0x000fe400078efe77 */
[----:B------:R-:W-:Y:S01]  /*9930*/  SEL R47, RZ, 0x1, P6 ;  /* 0x00000001ff2f7807 */ /* 0x000fe20003000000 */
[----:B------:R-:W-:-:S05]  /*9940*/  IMAD.WIDE.U32 R42, R102, 0x10000, RZ ;  /* 0x00010000662a7825 */ /* 0x000fca00078e00ff */
[----:B------:R-:W-:Y:S01]  /*9950*/  LOP3.LUT R41, R41, R119, R43, 0xfe, !PT ;  /* 0x0000007729297212 */ /* 0x000fe200078efe2b */
[----:B------:R-:W-:Y:S01]  /*9960*/  FADD.FTZ R43, RZ, R49 ;  /* 0x00000031ff2b7221 */ /* 0x000fe20000010000 */
[----:B------:R-:W-:Y:S02]  /*9970*/  LOP3.LUT R46, R40, R46, R42, 0xfe, !PT ;  /* 0x0000002e282e7212 */ /* 0x000fe400078efe2a */
[----:B------:R-:W0:Y:S01]  /*9980*/  S2R R42, SR_TID.X ;  /* 0x00000000002a7919 */ /* 0x000e220000002100 */
        /* <DEDUP_REMOVED lines=8> */
[----:B0-----:R-:W-:-:S03]  /*9a10*/  LOP3.LUT P1, RZ, R42, 0x1f, RZ, 0xc0, !PT ;  /* 0x0000001f2aff7812 */ /* 0x001fc6000782c0ff */
[----:B------:R-:W-:-:S04]  /*9a20*/  FADD.FTZ R40, R43, R106 ;  /* 0x0000006a2b287221 */ /* 0x000fc80000010000 */
[----:B------:R-:W-:-:S04]  /*9a30*/  FADD.FTZ R43, R40, R105 ;  /* 0x00000069282b7221 */ /* 0x000fc80000010000 */
[----:B------:R-:W-:-:S04]  /*9a40*/  FADD.FTZ R40, R43, R108 ;  /* 0x0000006c2b287221 */ /* 0x000fc80000010000 */
[----:B------:R-:W-:-:S04]  /*9a50*/  FADD.FTZ R43, R40, R107 ;  /* 0x0000006b282b7221 */ /* 0x000fc80000010000 */
[----:B------:R-:W-:-:S04]  /*9a60*/  FADD.FTZ R40, R43, R110 ;  /* 0x0000006e2b287221 */ /* 0x000fc80000010000 */
[----:B------:R-:W-:-:S04]  /*9a70*/  FADD.FTZ R40, R40, R109 ;  /* 0x0000006d28287221 */ /* 0x000fc80000010000 */
[----:B------:R-:W-:Y:S01]  /*9a80*/  FADD.FTZ R43, R40, R111 ;  /* 0x0000006f282b7221 */ /* 0x000fe20000010000 */
[----:B------:R-:W-:-:S03]  /*9a90*/  LOP3.LUT R40, R46, R47, RZ, 0xfc, !PT ;  /* 0x0000002f2e287212 */ /* 0x000fc600078efcff */
[----:B------:R-:W-:Y:S02]  /*9aa0*/  FADD.FTZ R43, R43, R112 ;  /* 0x000000702b2b7221 */ /* 0x000fe40000010000 */
[----:B------:R0:W-:Y:S02]  /*9ab0*/  STG.E.64 desc[UR4][R44.64], R40 ;  /* 0x000000282c007986 */ /* 0x0001e4000c101b04 */
[----:B------:R-:W-:-:S04]  /*9ac0*/  FADD.FTZ R102, R43, R114 ;  /* 0x000000722b667221 */ /* 0x000fc80000010000 */
[----:B------:R-:W-:-:S04]  /*9ad0*/  FADD.FTZ R43, R102, R113 ;  /* 0x00000071662b7221 */ /* 0x000fc80000010000 */
[----:B------:R-:W-:Y:S01]  /*9ae0*/  FADD.FTZ R46, R43, R116 ;  /* 0x000000742b2e7221 */ /* 0x000fe20000010000 */
[----:B------:R-:W-:-:S03]  /*9af0*/  SHF.R.U32.HI R43, RZ, 0x5, R42 ;  /* 0x00000005ff2b7819 */ /* 0x000fc6000001162a */
        /* <DEDUP_REMOVED lines=75> */
.L_x_1920:
[----:B------:R-:W2:Y:S01]  /*9fb0*/  @!P1 S2R R44, SR_CgaCtaId ;  /* 0x00000000002c9919 */ /* 0x000ea20000008800 */
[----:B------:R-:W-:Y:S01]  /*9fc0*/  LOP3.LUT R45, R42, 0x1f, RZ, 0xc0, !PT ;  /* 0x0000001f2a2d7812 */ /* 0x000fe200078ec0ff */
[----:B------:R-:W-:Y:S05]  /*9fd0*/  WARPSYNC.ALL ;  /* 0x0000000000007948 */ /* 0x000fea0003800000 */
[----:B------:R-:W-:Y:S02]  /*9fe0*/  ISETP.GT.U32.AND P2, PT, R45, 0x7, PT ;  /* 0x000000072d00780c */ /* 0x000fe40003f44070 */
[----:B------:R-:W-:Y:S02]  /*9ff0*/  LOP3.LUT R43, R43, 0x7, RZ, 0xc0, !PT ;  /* 0x000000072b2b7812 */ /* 0x000fe400078ec0ff */
[----:B------:R-:W-:-:S02]  /*a000*/  @!P1 MOV R41, 0x400 ;  /* 0x0000040000299802 */ /* 0x000fc40000000f00 */
[----:B------:R-:W-:-:S07]  /*a010*/  PLOP3.LUT P3, PT, PT, PT, UP1, 0x40, 0x0 ;  /* 0x000000000000781c */ /* 0x000fce0003f6e818 */
[----:B------:R-:W3:Y:S01]  /*a020*/  @!P2 S2R R95, SR_CgaCtaId ;  /* 0x00000000005fa919 */ /* 0x000ee20000008800 */
[----:B------:R-:W-:Y:S01]  /*a030*/  @!P2 IMAD.IADD R45, R46, 0x1, R45 ;  /* 0x000000012e2da824 */ /* 0x000fe200078e022d */
[----:B--2---:R-:W-:Y:S01]  /*a040*/  @!P1 LEA R44, R44, R41, 0x18 ;  /* 0x000000292c2c9211 */ /* 0x004fe200078ec0ff */
[----:B------:R-:W-:Y:S01]  /*a050*/  @!P1 IMAD.IADD R41, R46, 0x1, R43 ;  /* 0x000000012e299824 */ /* 0x000fe200078e022b */
[----:B------:R-:W-:-:S04]  /*a060*/  @!P2 MOV R46, 0x400 ;  /* 0x00000400002ea802 */ /* 0x000fc80000000f00 */
[----:B------:R-:W-:Y:S01]  /*a070*/  @!P1 LEA R44, R41, R44, 0x3 ;  /* 0x0000002c292c9211 */ /* 0x000fe200078e18ff */
[----:B-1----:R-:W-:Y:S01]  /*a080*/  FADD.FTZ R41, R47, R104 ;  /* 0x000000682f297221 */ /* 0x002fe20000010000 */
[----:B0-----:R-:W-:Y:S01]  /*a090*/  IMAD.MOV.U32 R47, RZ, RZ, RZ ;  /* 0x000000ffff2f7224 */ /* 0x001fe200078e00ff */
[----:B------:R-:W-:-:S03]  /*a0a0*/  @!P2 MOV R47, 0x300 ;  /* 0x00000300002fa802 */ /* 0x000fc60000000f00 */
[----:B------:R0:W-:Y:S01]  /*a0b0*/  @!P1 STS.64 [R44], R40 ;  /* 0x000000282c009388 */ /* 0x0001e20000000a00 */
[----:B------:R-:W-:Y:S01]  /*a0c0*/  I2FP.F32.S32 R119, R47 ;  /* 0x0000002f00777245 */ /* 0x000fe20000201400 */
[----:B------:R-:W-:Y:S01]  /*a0d0*/  BAR.SYNC.DEFER_BLOCKING 0x0 ;  /* 0x0000000000007b1d */ /* 0x000fe20000010000 */
[----:B------:R-:W-:Y:S02]  /*a0e0*/  LOP3.LUT P1, RZ, R43, 0x1f, R42, 0xf8, !PT ;  /* 0x0000001f2bff7812 */ /* 0x000fe4000782f82a */
[----:B---3--:R-:W-:Y:S02]  /*a0f0*/  @!P2 LEA R46, R95, R46, 0x18 ;  /* 0x0000002e5f2ea211 */ /* 0x008fe400078ec0ff */
[----:B0-----:R-:W-:Y:S02]  /*a100*/  CS2R R40, SRZ ;  /* 0x0000000000287805 */ /* 0x001fe4000001ff00 */
[----:B------:R-:W-:Y:S02]  /*a110*/  @!P2 LEA R102, R45, R46, 0x3 ;  /* 0x0000002e2d66a211 */ /* 0x000fe400078e18ff */
[----:B------:R-:W0:Y:S05]  /*a120*/  SHFL.DOWN PT, R46, R47, 0x4, 0x1f ;  /* 0x08801f002f2e7f89 */ /* 0x000e2a00000e0000 */
[----:B------:R-:W1:Y:S01]  /*a130*/  @!P1 LDC.64 R42, c[0x0][0x250] ;  /* 0x00009400ff2a9b82 */ /* 0x000e620000000a00 */
[----:B------:R-:W2:Y:S01]  /*a140*/  @!P2 LDS.64 R40, [R102] ;  /* 0x000000006628a984 */ /* 0x000ea20000000a00 */
[----:B------:R-:W-:Y:S01]  /*a150*/  PLOP3.LUT P2, PT, PT, PT, UP1, 0x40, 0x0 ;  /* 0x000000000000781c */ /* 0x000fe20003f4e818 */
[----:B0-----:R-:W-:Y:S01]  /*a160*/  IMAD.IADD R45, R46, 0x1, R47 ;  /* 0x000000012e2d7824 */ /* 0x001fe200078e022f */
[----:B------:R-:W-:Y:S01]  /*a170*/  I2FP.F32.S32 R95, R46 ;  /* 0x0000002e005f7245 */ /* 0x000fe20000201400 */
[----:B-1----:R-:W-:-:S03]  /*a180*/  @!P1 IMAD.WIDE R42, R24, 0x4, R42 ;  /* 0x00000004182a9825 */ /* 0x002fc600078e022a */
[----:B------:R-:W-:Y:S01]  /*a190*/  I2FP.F32.S32 R44, R45 ;  /* 0x0000002d002c7245 */ /* 0x000fe20000201400 */
[----:B------:R-:W-:Y:S03]  /*a1a0*/  SHFL.DOWN PT, R102, R45, 0x2, 0x1f ;  /* 0x08401f002d667f89 */ /* 0x000fe600000e0000 */
[----:B------:R-:W0:Y:S01]  /*a1b0*/  MUFU.RCP R46, R44 ;  /* 0x0000002c002e7308 */ /* 0x000e220000001000 */
[----:B--2---:R-:W1:Y:S02]  /*a1c0*/  SHFL.DOWN PT, R103, R40, 0x4, 0x1f ;  /* 0x08801f0028677f89 */ /* 0x004e6400000e0000 */
[C---:B-1----:R-:W-:Y:S01]  /*a1d0*/  FMUL.FTZ R104, R103.reuse, R95 ;  /* 0x0000005f67687220 */ /* 0x042fe20000410000 */
[----:B------:R-:W-:-:S03]  /*a1e0*/  FADD.FTZ R103, -R103, R40 ;  /* 0x0000002867677221 */ /* 0x000fc60000010100 */
[----:B------:R-:W-:Y:S01]  /*a1f0*/  FFMA.FTZ R121, R119, R40, R104 ;  /* 0x0000002877797223 */ /* 0x000fe20000010068 */
[----:B------:R-:W-:Y:S01]  /*a200*/  FMUL.FTZ R103, R103, R103 ;  /* 0x0000006767677220 */ /* 0x000fe20000410000 */
[----:B------:R-:W1:Y:S02]  /*a210*/  SHFL.DOWN PT, R104, R41, 0x4, 0x1f ;  /* 0x08801f0029687f89 */ /* 0x000e6400000e0000 */
[----:B0-----:R-:W-:Y:S01]  /*a220*/  FMUL.FTZ R47, R46, R121 ;  /* 0x000000792e2f7220 */ /* 0x001fe20000410000 */
[----:B------:R-:W-:-:S04]  /*a230*/  FMUL.FTZ R120, R103, R119 ;  /* 0x0000007767787220 */ /* 0x000fc80000410000 */
[----:B------:R-:W0:Y:S01]  /*a240*/  SHFL.DOWN PT, R40, R47, 0x2, 0x1f ;  /* 0x08401f002f287f89 */ /* 0x000e2200000e0000 */
[----:B------:R-:W-:Y:S01]  /*a250*/  FMUL.FTZ R120, R120, R95 ;  /* 0x0000005f78787220 */ /* 0x000fe20000410000 */
[----:B-1----:R-:W-:Y:S01]  /*a260*/  FADD.FTZ R95, R104, R41 ;  /* 0x00000029685f7221 */ /* 0x002fe20000010000 */
[----:B------:R-:W-:-:S03]  /*a270*/  I2FP.F32.S32 R104, R102 ;  /* 0x0000006600687245 */ /* 0x000fc60000201400 */
[----:B------:R-:W-:Y:S01]  /*a280*/  FFMA.FTZ R95, R46, R120, R95 ;  /* 0x000000782e5f7223 */ /* 0x000fe2000001005f */
[----:B------:R-:W-:Y:S01]  /*a290*/  IADD3 R46, R45, R102, RZ ;  /* 0x000000662d2e7210 */ /* 0x000fe20007ffe0ff */
[----:B0-----:R-:W-:Y:S01]  /*a2a0*/  FMUL.FTZ R103, R40, R104 ;  /* 0x0000006828677220 */ /* 0x001fe20000410000 */
[----:B------:R-:W-:Y:S02]  /*a2b0*/  FADD.FTZ R40, R47, -R40 ;  /* 0x800000282f287221 */ /* 0x000fe40000010000 */
[----:B------:R-:W-:Y:S01]  /*a2c0*/  I2FP.F32.S32 R41, R46 ;  /* 0x0000002e00297245 */ /* 0x000fe20000201400 */
[----:B------:R-:W0:Y:S01]  /*a2d0*/  SHFL.DOWN PT, R102, R95, 0x2, 0x1f ;  /* 0x08401f005f667f89 */ /* 0x000e2200000e0000 */
[----:B------:R-:W-:Y:S01]  /*a2e0*/  FFMA.FTZ R120, R44, R47, R103 ;  /* 0x0000002f2c787223 */ /* 0x000fe20000010067 */
[----:B------:R-:W-:Y:S01]  /*a2f0*/  FMUL.FTZ R103, R40, R40 ;  /* 0x0000002828677220 */ /* 0x000fe20000410000 */
[----:B------:R-:W1:Y:S01]  /*a300*/  MUFU.RCP R45, R41 ;  /* 0x00000029002d7308 */ /* 0x000e620000001000 */
[----:B------:R-:W2:Y:S02]  /*a310*/  SHFL.DOWN PT, R47, R46, 0x1, 0x1f ;  /* 0x08201f002e2f7f89 */ /* 0x000ea400000e0000 */
[----:B------:R-:W-:-:S04]  /*a320*/  FMUL.FTZ R103, R44, R103 ;  /* 0x000000672c677220 */ /* 0x000fc80000410000 */
[----:B------:R-:W-:Y:S01]  /*a330*/  FMUL.FTZ R103, R103, R104 ;  /* 0x0000006867677220 */ /* 0x000fe20000410000 */
[----:B-1----:R-:W-:Y:S01]  /*a340*/  FMUL.FTZ R40, R45, R120 ;  /* 0x000000782d287220 */ /* 0x002fe20000410000 */
[----:B0-----:R-:W-:-:S04]  /*a350*/  FADD.FTZ R102, R95, R102 ;  /* 0x000000665f667221 */ /* 0x001fc80000010000 */
[----:B------:R-:W0:Y:S01]  /*a360*/  SHFL.DOWN PT, R95, R40, 0x1, 0x1f ;  /* 0x08201f00285f7f89 */ /* 0x000e2200000e0000 */
[----:B------:R-:W-:Y:S01]  /*a370*/  FFMA.FTZ R102, R45, R103, R102 ;  /* 0x000000672d667223 */ /* 0x000fe20000010066 */
[----:B--2---:R-:W-:Y:S01]  /*a380*/  IMAD.IADD R44, R46, 0x1, R47 ;  /* 0x000000012e2c7824 */ /* 0x004fe200078e022f */
[----:B------:R-:W-:-:S03]  /*a390*/  I2FP.F32.S32 R47, R47 ;  /* 0x0000002f002f7245 */ /* 0x000fc60000201400 */
[----:B------:R-:W1:Y:S01]  /*a3a0*/  SHFL.DOWN PT, R45, R102, 0x1, 0x1f ;  /* 0x08201f00662d7f89 */ /* 0x000e6200000e0000 */
[----:B------:R-:W-:-:S06]  /*a3b0*/  I2FP.F32.S32 R44, R44 ;  /* 0x0000002c002c7245 */ /* 0x000fcc0000201400 */
[----:B------:R-:W2:Y:S01]  /*a3c0*/  MUFU.RCP R44, R44 ;  /* 0x0000002c002c7308 */ /* 0x000ea20000001000 */
[----:B0-----:R-:W-:Y:S01]  /*a3d0*/  FMUL.FTZ R46, R95, R47 ;  /* 0x0000002f5f2e7220 */ /* 0x001fe20000410000 */
[----:B------:R-:W-:-:S03]  /*a3e0*/  FADD.FTZ R95, R40, -R95 ;  /* 0x8000005f285f7221 */ /* 0x000fc60000010000 */
[----:B------:R-:W-:Y:S01]  /*a3f0*/  FFMA.FTZ R103, R41, R40, R46 ;  /* 0x0000002829677223 */ /* 0x000fe2000001002e */
[----:B------:R-:W-:-:S03]  /*a400*/  FMUL.FTZ R46, R95, R95 ;  /* 0x0000005f5f2e7220 */ /* 0x000fc60000410000 */
[----:B--2---:R-:W-:Y:S01]  /*a410*/  FMUL.FTZ R103, R44, R103 ;  /* 0x000000672c677220 */ /* 0x004fe20000410000 */
[----:B------:R-:W-:Y:S01]  /*a420*/  FMUL.FTZ R46, R41, R46 ;  /* 0x0000002e292e7220 */ /* 0x000fe20000410000 */
[----:B-1----:R-:W-:-:S03]  /*a430*/  FADD.FTZ R41, R102, R45 ;  /* 0x0000002d66297221 */ /* 0x002fc60000010000 */
[----:B------:R-:W-:Y:S01]  /*a440*/  FMUL.FTZ R46, R46, R47 ;  /* 0x0000002f2e2e7220 */ /* 0x000fe20000410000 */
[----:B------:R-:W0:Y:S03]  /*a450*/  SHFL.IDX PT, R45, R103, RZ, 0x1f ;  /* 0x00001fff672d7589 */ /* 0x000e2600000e0000 */
[----:B------:R-:W-:Y:S02]  /*a460*/  FFMA.FTZ R47, R44, R46, R41 ;  /* 0x0000002e2c2f7223 */ /* 0x000fe40000010029 */
[----:B------:R-:W1:Y:S04]  /*a470*/  LDC R46, c[0x0][0x2d8] ;  /* 0x0000b600ff2e7b82 */ /* 0x000e680000000800 */
[----:B------:R-:W1:Y:S01]  /*a480*/  SHFL.IDX PT, R47, R47, RZ, 0x1f ;  /* 0x00001fff2f2f7589 */ /* 0x000e6200000e0000 */
[----:B0-----:R-:W-:-:S03]  /*a490*/  FMUL.FTZ R40, R45, R45 ;  /* 0x0000002d2d287220 */ /* 0x001fc60000410000 */
[----:B------:R0:W-:Y:S01]  /*a4a0*/  @!P1 STG.E desc[UR4][R42.64], R45 ;  /* 0x0000002d2a009986 */ /* 0x0001e2000c101904 */
[----:B------:R-:W-:Y:S02]  /*a4b0*/  FSEL R44, R45, RZ, P3 ;  /* 0x000000ff2d2c7208 */ /* 0x000fe40001800000 */
[----:B------:R-:W-:-:S03]  /*a4c0*/  FSEL R41, R40, RZ, !P2 ;  /* 0x000000ff28297208 */ /* 0x000fc60005000000 */
[C---:B------:R-:W-:Y:S01]  /*a4d0*/  FADD.FTZ R50, -R44.reuse, R50 ;  /* 0x000000322c327221 */ /* 0x040fe20000010100 */
[C---:B------:R-:W-:Y:S01]  /*a4e0*/  FADD.FTZ R49, -R44.reuse, R49 ;  /* 0x000000312c317221 */ /* 0x040fe20000010100 */
[----:B-1----:R-:W-:Y:S01]  /*a4f0*/  FFMA.FTZ R46, R47, UR11, R46 ;  /* 0x0000000b2f2e7c23 */ /* 0x002fe2000801002e */
[C---:B------:R-:W-:Y:S01]  /*a500*/  FADD.FTZ R51, -R44.reuse, R51 ;  /* 0x000000332c337221 */ /* 0x040fe20000010100 */
[C---:B------:R-:W-:Y:S01]  /*a510*/  FADD.FTZ R91, -R44.reuse, R91 ;  /* 0x0000005b2c5b7221 */ /* 0x040fe20000010100 */
[----:B------:R-:W-:Y:S01]  /*a520*/  FADD.FTZ R94, -R44, R94 ;  /* 0x0000005e2c5e7221 */ /* 0x000fe20000010100 */
[----:B------:R-:W-:Y:S01]  /*a530*/  FADD.FTZ R46, R46, R41 ;  /* 0x000000292e2e7221 */ /* 0x000fe20000010000 */
[----:B0-----:R-:W0:Y:S01]  /*a540*/  LDC.64 R42, c[0x0][0x2b8] ;  /* 0x0000ae00ff2a7b82 */ /* 0x001e220000000a00 */
[C---:B------:R-:W-:Y:S01]  /*a550*/  FADD.FTZ R92, -R44.reuse, R92 ;  /* 0x0000005c2c5c7221 */ /* 0x040fe20000010100 */
[C---:B------:R-:W-:Y:S01]  /*a560*/  FADD.FTZ R93, -R44.reuse, R93 ;  /* 0x0000005d2c5d7221 */ /* 0x040fe20000010100 */
[----:B------:R1:W2:Y:S01]  /*a570*/  MUFU.RSQ R47, R46 ;  /* 0x0000002e002f7308 */ /* 0x0002a20000001400 */
[C---:B------:R-:W-:Y:S01]  /*a580*/  FADD.FTZ R100, -R44.reuse, R100 ;  /* 0x000000642c647221 */ /* 0x040fe20000010100 */
[C---:B------:R-:W-:Y:S01]  /*a590*/  FADD.FTZ R120, -R44.reuse, R111 ;  /* 0x0000006f2c787221 */ /* 0x040fe20000010100 */
[C---:B------:R-:W-:Y:S01]  /*a5a0*/  FADD.FTZ R96, -R44.reuse, R96 ;  /* 0x000000602c607221 */ /* 0x040fe20000010100 */
[C---:B------:R-:W-:Y:S01]  /*a5b0*/  FADD.FTZ R106, -R44.reuse, R106 ;  /* 0x0000006a2c6a7221 */ /* 0x040fe20000010100 */
[----:B------:R-:W3:Y:S01]  /*a5c0*/  @!P1 LDC.64 R40, c[0x0][0x258] ;  /* 0x00009600ff289b82 */ /* 0x000ee20000000a00 */
[C---:B------:R-:W-:Y:S01]  /*a5d0*/  FADD.FTZ R105, -R44.reuse, R105 ;  /* 0x000000692c697221 */ /* 0x040fe20000010100 */
[C---:B------:R-:W-:Y:S01]  /*a5e0*/  FADD.FTZ R108, -R44.reuse, R108 ;  /* 0x0000006c2c6c7221 */ /* 0x040fe20000010100 */
[C---:B------:R-:W-:Y:S01]  /*a5f0*/  FADD.FTZ R102, -R44.reuse, R107 ;  /* 0x0000006b2c667221 */ /* 0x040fe20000010100 */
[C---:B-1----:R-:W-:Y:S01]  /*a600*/  FADD.FTZ R46, -R44.reuse, R117 ;  /* 0x000000752c2e7221 */ /* 0x042fe20000010100 */
[C---:B------:R-:W-:Y:S01]  /*a610*/  FADD.FTZ R110, -R44.reuse, R110 ;  /* 0x0000006e2c6e7221 */ /* 0x040fe20000010100 */
[C---:B------:R-:W-:Y:S01]  /*a620*/  FADD.FTZ R104, -R44.reuse, R109 ;  /* 0x0000006d2c687221 */ /* 0x040fe20000010100 */
[C---:B------:R-:W-:Y:S01]  /*a630*/  FADD.FTZ R112, -R44.reuse, R112 ;  /* 0x000000702c707221 */ /* 0x040fe20000010100 */
[C---:B------:R-:W-:Y:S01]  /*a640*/  FADD.FTZ R114, -R44.reuse, R114 ;  /* 0x000000722c727221 */ /* 0x040fe20000010100 */
[C---:B------:R-:W-:Y:S01]  /*a650*/  FADD.FTZ R122, -R44.reuse, R113 ;  /* 0x000000712c7a7221 */ /* 0x040fe20000010100 */
[C---:B------:R-:W-:Y:S01]  /*a660*/  FADD.FTZ R116, -R44.reuse, R116 ;  /* 0x000000742c747221 */ /* 0x040fe20000010100 */
[C---:B------:R-:W-:Y:S01]  /*a670*/  FADD.FTZ R124, -R44.reuse, R115 ;  /* 0x000000732c7c7221 */ /* 0x040fe20000010100 */
[C---:B--2---:R-:W-:Y:S01]  /*a680*/  FMUL.FTZ R95, R47.reuse, R50 ;  /* 0x000000322f5f7220 */ /* 0x044fe20000410000 */
[C---:B------:R-:W-:Y:S01]  /*a690*/  FMUL.FTZ R49, R47.reuse, R49 ;  /* 0x000000312f317220 */ /* 0x040fe20000410000 */
[C---:B------:R-:W-:Y:S01]  /*a6a0*/  FMUL.FTZ R50, R47.reuse, R51 ;  /* 0x000000332f327220 */ /* 0x040fe20000410000 */
[C---:B------:R-:W-:Y:S01]  /*a6b0*/  FMUL.FTZ R51, R47.reuse, R91 ;  /* 0x0000005b2f337220 */ /* 0x040fe20000410000 */
[C---:B------:R-:W-:Y:S01]  /*a6c0*/  FADD.FTZ R118, -R44.reuse, R118 ;  /* 0x000000762c767221 */ /* 0x040fe20000010100 */
[----:B------:R-:W-:Y:S01]  /*a6d0*/  FMUL.FTZ R111, R47, R46 ;  /* 0x0000002e2f6f7220 */ /* 0x000fe20000410000 */
[----:B------:R-:W-:Y:S01]  /*a6e0*/  FADD.FTZ R44, -R44, R101 ;  /* 0x000000652c2c7221 */ /* 0x000fe20000010100 */
[----:B------:R-:W-:Y:S01]  /*a6f0*/  FFMA.FTZ R49, R49, R4, R22 ;  /* 0x0000000431317223 */ /* 0x000fe20000010016 */
[----:B------:R-:W-:Y:S01]  /*a700*/  FFMA.FTZ R46, R95, R68, R84 ;  /* 0x000000445f2e7223 */ /* 0x000fe20000010054 */
[----:B------:R-:W-:Y:S01]  /*a710*/  FMUL.FTZ R94, R47, R94 ;  /* 0x0000005e2f5e7220 */ /* 0x000fe20000410000 */
[----:B------:R-:W-:Y:S01]  /*a720*/  FFMA.FTZ R50, R50, R3, R21 ;  /* 0x0000000332327223 */ /* 0x000fe20000010015 */
[----:B------:R-:W-:Y:S01]  /*a730*/  FFMA.FTZ R51, R51, R67, R83 ;  /* 0x0000004333337223 */ /* 0x000fe20000010053 */
[----:B---3--:R-:W-:-:S04]  /*a740*/  @!P1 IMAD.WIDE R40, R24, 0x4, R40 ;  /* 0x0000000418289825 */ /* 0x008fc800078e0228 */
        /* <DEDUP_REMOVED lines=8> */
[----:B------:R1:W-:Y:S01]  /*a7d0*/  @!P1 STG.E desc[UR4][R40.64], R47 ;  /* 0x0000002f28009986 */ /* 0x0003e2000c101904 */
[----:B------:R-:W-:Y:S01]  /*a7e0*/  FFMA.FTZ R100, R94, R0, R19 ;  /* 0x000000005e647223 */ /* 0x000fe20000010013 */
[----:B------:R-:W-:Y:S01]  /*a7f0*/  FFMA.FTZ R103, R103, R2, R20 ;  /* 0x0000000267677223 */ /* 0x000fe20000010014 */
[----:B------:R-:W-:Y:S01]  /*a800*/  FFMA.FTZ R94, R107, R66, R82 ;  /* 0x000000426b5e7223 */ /* 0x000fe20000010052 */
[----:B------:R-:W-:Y:S01]  /*a810*/  FFMA.FTZ R115, R96, R65, R81 ;  /* 0x0000004160737223 */ /* 0x000fe20000010051 */
[C---:B------:R-:W-:Y:S01]  /*a820*/  FMUL.FTZ R108, R47.reuse, R108 ;  /* 0x0000006c2f6c7220 */ /* 0x040fe20000410000 */
[C---:B------:R-:W-:Y:S01]  /*a830*/  FMUL.FTZ R109, R47.reuse, R102 ;  /* 0x000000662f6d7220 */ /* 0x040fe20000410000 */
[C---:B------:R-:W-:Y:S01]  /*a840*/  FMUL.FTZ R113, R47.reuse, R110 ;  /* 0x0000006e2f717220 */ /* 0x040fe20000410000 */
[C---:B------:R-:W-:Y:S01]  /*a850*/  FMUL.FTZ R104, R47.reuse, R104 ;  /* 0x000000682f687220 */ /* 0x040fe20000410000 */
[C---:B------:R-:W-:Y:S01]  /*a860*/  FMUL.FTZ R120, R47.reuse, R120 ;  /* 0x000000782f787220 */ /* 0x040fe20000410000 */
[C---:B------:R-:W-:Y:S01]  /*a870*/  FMUL.FTZ R91, R47.reuse, R112 ;  /* 0x000000702f5b7220 */ /* 0x040fe20000410000 */
[----:B------:R-:W-:Y:S01]  /*a880*/  FMUL.FTZ R93, R47, R114 ;  /* 0x000000722f5d7220 */ /* 0x000fe20000410000 */
[----:B-1----:R-:W-:Y:S01]  /*a890*/  F2FP.BF16.F32.PACK_AB R40, R46, R49 ;  /* 0x000000312e28723e */ /* 0x002fe200000010ff */
[----:B------:R-:W-:Y:S01]  /*a8a0*/  FFMA.FTZ R49, R45, R25, R18 ;  /* 0x000000192d317223 */ /* 0x000fe20000010012 */
[----:B------:R-:W-:Y:S01]  /*a8b0*/  F2FP.BF16.F32.PACK_AB R41, R51, R50 ;  /* 0x000000323329723e */ /* 0x000fe200000010ff */
[----:B------:R-:W-:Y:S01]  /*a8c0*/  FFMA.FTZ R50, R101, R64, R80 ;  /* 0x0000004065327223 */ /* 0x000fe20000010050 */
[----:B------:R-:W-:Y:S01]  /*a8d0*/  FFMA.FTZ R45, R92, R27, R17 ;  /* 0x0000001b5c2d7223 */ /* 0x000fe20000010011 */
[----:B------:R-:W-:Y:S01]  /*a8e0*/  FFMA.FTZ R51, R118, R90, R11 ;  /* 0x0000005a76337223 */ /* 0x000fe2000001000b */
[----:B------:R-:W-:Y:S01]  /*a8f0*/  FFMA.FTZ R92, R44, R57, R73 ;  /* 0x000000392c5c7223 */ /* 0x000fe20000010049 */
[C---:B------:R-:W-:Y:S01]  /*a900*/  FMUL.FTZ R122, R47.reuse, R122 ;  /* 0x0000007a2f7a7220 */ /* 0x040fe20000410000 */
[C---:B------:R-:W-:Y:S01]  /*a910*/  FMUL.FTZ R116, R47.reuse, R116 ;  /* 0x000000742f747220 */ /* 0x040fe20000410000 */
[----:B------:R-:W-:Y:S01]  /*a920*/  FMUL.FTZ R105, R47, R124 ;  /* 0x0000007c2f697220 */ /* 0x000fe20000410000 */
[----:B0-----:R-:W-:Y:S01]  /*a930*/  IMAD.WIDE.U32 R96, R97, 0x10, R42 ;  /* 0x0000001061607825 */ /* 0x001fe200078e002a */
[----:B------:R-:W-:-:S03]  /*a940*/  F2FP.BF16.F32.PACK_AB R42, R94, R103 ;  /* 0x000000675e2a723e */ /* 0x000fc600000010ff */
        /* <DEDUP_REMOVED lines=8> */
[----:B------:R-:W-:Y:S01]  /*a9d0*/  LEA R94, P1, R48, UR14, 0x4 ;  /* 0x0000000e305e7c11 */ /* 0x000fe2000f8220ff */
[----:B------:R-:W-:Y:S01]  /*a9e0*/  FFMA.FTZ R50, R105, R56, R12 ;  /* 0x0000003869327223 */ /* 0x000fe2000001000c */
[----:B------:R-:W-:Y:S01]  /*a9f0*/  F2FP.BF16.F32.PACK_AB R51, R92, R51 ;  /* 0x000000335c33723e */ /* 0x000fe200000010ff */
[----:B------:R-:W-:Y:S01]  /*aa00*/  FFMA.FTZ R111, R111, R58, R74 ;  /* 0x0000003a6f6f7223 */ /* 0x000fe2000001004a */
[----:B------:R-:W-:Y:S01]  /*aa10*/  FFMA.FTZ R116, R116, R59, R75 ;  /* 0x0000003b74747223 */ /* 0x000fe2000001004b */
[----:B------:R-:W-:Y:S01]  /*aa20*/  FFMA.FTZ R91, R91, R54, R14 ;  /* 0x000000365b5b7223 */ /* 0x000fe2000001000e */
[----:B------:R-:W-:Y:S01]  /*aa30*/  FFMA.FTZ R100, R93, R60, R76 ;  /* 0x0000003c5d647223 */ /* 0x000fe2000001004c */
[----:B------:R-:W-:-:S02]  /*aa40*/  LEA R92, P2, R98, UR14, 0x4 ;  /* 0x0000000e625c7c11 */ /* 0x000fc4000f8420ff */
[----:B------:R-:W-:Y:S02]  /*aa50*/  LEA.HI.X R95, R48, UR15, RZ, 0x4, P1 ;  /* 0x0000000f305f7c11 */ /* 0x000fe400088f24ff */
[----:B------:R-:W-:Y:S02]  /*aa60*/  F2FP.BF16.F32.PACK_AB R47, R120, R47 ;  /* 0x0000002f782f723e */ /* 0x000fe400000010ff */
[----:B------:R-:W-:Y:S01]  /*aa70*/  F2FP.BF16.F32.PACK_AB R46, R113, R46 ;  /* 0x0000002e712e723e */ /* 0x000fe200000010ff */
[----:B------:R0:W-:Y:S01]  /*aa80*/  STG.E.128 desc[UR4][R94.64], R40 ;  /* 0x000000285e007986 */ /* 0x0001e2000c101d04 */
[----:B------:R-:W-:Y:S02]  /*aa90*/  F2FP.BF16.F32.PACK_AB R45, R108, R45 ;  /* 0x0000002d6c2d723e */ /* 0x000fe400000010ff */
        /* <DEDUP_REMOVED lines=8> */
[----:B------:R-:W-:Y:S02]  /*ab20*/  ISETP.GE.AND P1, PT, R24, UR17, PT ;  /* 0x0000001118007c0c */ /* 0x000fe4000bf26270 */
[----:B0-----:R-:W-:-:S11]  /*ab30*/  PRMT R95, R91, 0x7610, R95 ;  /* 0x000076105b5f7816 */ /* 0x001fd6000000005f */
[----:B------:R-:W-:Y:S05]  /*ab40*/  @!P1 BRA `(.L_x_1909) ;  /* 0xffffff6000889947 */ /* 0x000fea000383ffff */
[----:B------:R-:W-:Y:S05]  /*ab50*/  EXIT ;  /* 0x000000000000794d */ /* 0x000fea0003800000 */
.L_x_1908:
[----:B------:R-:W-:Y:S01]  /*ab60*/  HFMA2.MMA R119, -RZ, RZ, 0, 5.9604644775390625e-08 ;  /* 0x00000001ff777435 */ /* 0x000fe200000001ff */
[----:B------:R-:W-:Y:S01]  /*ab70*/  IMAD.MOV.U32 R120, RZ, RZ, R102 ;  /* 0x000000ffff787224 */ /* 0x000fe200078e0066 */
[----:B------:R-:W-:Y:S01]  /*ab80*/  MOV R103, 0xffffffff ;  /* 0xffffffff00677802 */ /* 0x000fe20000000f00 */
[----:B------:R-:W-:-:S08]  /*ab90*/  IMAD.MOV.U32 R122, RZ, RZ, 0x1f ;  /* 0x0000001fff7a7424 */ /* 0x000fd000078e00ff */
[----:B------:R-:W-:Y:S05]  /*aba0*/  WARPSYNC.COLLECTIVE R103, `(.L_x_1910) ;  /* 0x0000000067087348 */ /* 0x000fea0003c00000 */
[----:B------:R0:W1:Y:S02]  /*abb0*/  SHFL.BFLY P2, R104, R120, R119, R122 ;  /* 0x0c00007778687389 */ /* 0x000064000004007a */
[----:B01----:R-:W-:Y:S01]  /*abc0*/  ENDCOLLECTIVE ;  /* 0x000000000000791b */ /* 0x003fe20003800000 */
.L_x_1910:
[----:B------:R-:W-:Y:S02]  /*abd0*/  IMAD.MOV.U32 R119, RZ, RZ, 0x2 ;  /* 0x00000002ff777424 */ /* 0x000fe400078e00ff */
[----:B------:R-:W-:-:S04]  /*abe0*/  IMAD.MOV.U32 R41, RZ, RZ, R104 ;  /* 0x000000ffff297224 */ /* 0x000fc800078e0068 */
[----:B------:R-:W-:-:S05]  /*abf0*/  FADD.FTZ R44, R102, R41 ;  /* 0x00000029662c7221 */ /* 0x000fca0000010000 */
[----:B------:R-:W-:-:S07]  /*ac00*/  MOV R120, R44 ;  /* 0x0000002c00787202 */ /* 0x000fce0000000f00 */
[----:B------:R-:W-:Y:S05]  /*ac10*/  WARPSYNC.COLLECTIVE R103, `(.L_x_1911) ;  /* 0x0000000067087348 */ /* 0x000fea0003c00000 */
[----:B------:R0:W1:Y:S02]  /*ac20*/  SHFL.BFLY P2, R104, R120, R119, R122 ;  /* 0x0c00007778687389 */ /* 0x000064000004007a */
[----:B01----:R-:W-:Y:S01]  /*ac30*/  ENDCOLLECTIVE ;  /* 0x000000000000791b */ /* 0x003fe20003800000 */
.L_x_1911:
[----:B------:R-:W-:Y:S01]  /*ac40*/  HFMA2.MMA R119, -RZ, RZ, 0, 2.384185791015625e-07 ;  /* 0x00000004ff777435 */ /* 0x000fe200000001ff */
[----:B------:R-:W-:-:S05]  /*ac50*/  MOV R41, R104 ;  /* 0x0000006800297202 */ /* 0x000fca0000000f00 */
[----:B------:R-:W-:-:S04]  /*ac60*/  FADD.FTZ R45, R44, R41 ;  /* 0x000000292c2d7221 */ /* 0x000fc80000010000 */
[----:B------:R-:W-:-:S07]  /*ac70*/  IMAD.MOV.U32 R120, RZ, RZ, R45 ;  /* 0x000000ffff787224 */ /* 0x000fce00078e002d */
[----:B------:R-:W-:Y:S05]  /*ac80*/  WARPSYNC.COLLECTIVE R103, `(.L_x_1912) ;  /* 0x0000000067087348 */ /* 0x000fea0003c00000 */
[----:B------:R0:W1:Y:S02]  /*ac90*/  SHFL.BFLY P2, R104, R120, R119, R122 ;  /* 0x0c00007778687389 */ /* 0x000064000004007a */
[----:B01----:R-:W-:Y:S01]  /*aca0*/  ENDCOLLECTIVE ;  /* 0x000000000000791b */ /* 0x003fe20003800000 */
.L_x_1912:
[----:B------:R-:W-:Y:S02]  /*acb0*/  IMAD.MOV.U32 R119, RZ, RZ, 0x8 ;  /* 0x00000008ff777424 */ /* 0x000fe400078e00ff */
[----:B------:R-:W-:-:S04]  /*acc0*/  IMAD.MOV.U32 R40, RZ, RZ, R104 ;  /* 0x000000ffff287224 */ /* 0x000fc800078e0068 */
[----:B------:R-:W-:-:S05]  /*acd0*/  FADD.FTZ R47, R45, R40 ;  /* 0x000000282d2f7221 */ /* 0x000fca0000010000 */
[----:B------:R-:W-:-:S07]  /*ace0*/  MOV R120, R47 ;  /* 0x0000002f00787202 */ /* 0x000fce0000000f00 */
[----:B------:R-:W-:Y:S05]  /*acf0*/  WARPSYNC.COLLECTIVE R103, `(.L_x_1913) ;  /* 0x0000000067087348 */ /* 0x000fea0003c00000 */
[----:B------:R0:W1:Y:S02]  /*ad00*/  SHFL.BFLY P2, R104, R120, R119, R122 ;  /* 0x0c00007778687389 */ /* 0x000064000004007a */
[----:B01----:R-:W-:Y:S01]  /*ad10*/  ENDCOLLECTIVE ;  /* 0x000000000000791b */ /* 0x003fe20003800000 */
.L_x_1913:
[----:B------:R-:W-:Y:S01]  /*ad20*/  HFMA2.MMA R119, -RZ, RZ, 0, 9.5367431640625e-07 ;  /* 0x00000010ff777435 */ /* 0x000fe200000001ff */
[----:B------:R-:W-:-:S05]  /*ad30*/  MOV R40, R104 ;  /* 0x0000006800287202 */ /* 0x000fca0000000f00 */
[----:B------:R-:W-:-:S04]  /*ad40*/  FADD.FTZ R95, R47, R40 ;  /* 0x000000282f5f7221 */ /* 0x000fc80000010000 */
[----:B------:R-:W-:-:S07]  /*ad50*/  IMAD.MOV.U32 R120, RZ, RZ, R95 ;  /* 0x000000ffff787224 */ /* 0x000fce00078e005f */
[----:B------:R-:W-:Y:S05]  /*ad60*/  WARPSYNC.COLLECTIVE R103, `(.L_x_1914) ;  /* 0x0000000067087348 */ /* 0x000fea0003c00000 */
[----:B------:R0:W1:Y:S02]  /*ad70*/  SHFL.BFLY P2, R104, R120, R119, R122 ;  /* 0x0c00007778687389 */ /* 0x000064000004007a */
[----:B01----:R-:W-:Y:S01]  /*ad80*/  ENDCOLLECTIVE ;  /* 0x000000000000791b */ /* 0x003fe20003800000 */
.L_x_1914:
[----:B------:R-:W-:Y:S02]  /*ad90*/  IMAD.MOV.U32 R119, RZ, RZ, 0x1 ;  /* 0x00000001ff777424 */ /* 0x000fe400078e00ff */
[----:B------:R-:W-:-:S04]  /*ada0*/  IMAD.MOV.U32 R40, RZ, RZ, R104 ;  /* 0x000000ffff287224 */ /* 0x000fc800078e0068 */
        /* <DEDUP_REMOVED lines=54> */
.L_x_1915:
[----:B------:R-:W-:Y:S01]  /*b110*/  HFMA2.MMA R119, -RZ, RZ, 0, 1.1920928955078125e-07 ;  /* 0x00000002ff777435 */ /* 0x000fe200000001ff */
[----:B------:R-:W-:-:S05]  /*b120*/  MOV R44, R104 ;  /* 0x00000068002c7202 */ /* 0x000fca0000000f00 */
[----:B------:R-:W-:-:S04]  /*b130*/  FADD.FTZ R44, R41, R44 ;  /* 0x0000002c292c7221 */ /* 0x000fc80000010000 */
[----:B------:R-:W-:-:S07]  /*b140*/  IMAD.MOV.U32 R120, RZ, RZ, R44 ;  /* 0x000000ffff787224 */ /* 0x000fce00078e002c */
[----:B------:R-:W-:Y:S05]  /*b150*/  WARPSYNC.COLLECTIVE R103, `(.L_x_1916) ;  /* 0x0000000067087348 */ /* 0x000fea0003c00000 */
[----:B------:R0:W1:Y:S02]  /*b160*/  SHFL.BFLY P2, R104, R120, R119, R122 ;  /* 0x0c00007778687389 */ /* 0x000064000004007a */
[----:B01----:R-:W-:Y:S01]  /*b170*/  ENDCOLLECTIVE ;  /* 0x000000000000791b */ /* 0x003fe20003800000 */
.L_x_1916:
[----:B------:R-:W-:Y:S02]  /*b180*/  IMAD.MOV.U32 R119, RZ, RZ, 0x4 ;  /* 0x00000004ff777424 */ /* 0x000fe400078e00ff */
[----:B------:R-:W-:-:S04]  /*b190*/  IMAD.MOV.U32 R45, RZ, RZ, R104 ;  /* 0x000000ffff2d7224 */ /* 0x000fc800078e0068 */
[----:B------:R-:W-:-:S05]  /*b1a0*/  FADD.FTZ R45, R44, R45 ;  /* 0x0000002d2c2d7221 */ /* 0x000fca0000010000 */
[----:B------:R-:W-:-:S07]  /*b1b0*/  MOV R120, R45 ;  /* 0x0000002d00787202 */ /* 0x000fce0000000f00 */
[----:B------:R-:W-:Y:S05]  /*b1c0*/  WARPSYNC.COLLECTIVE R103, `(.L_x_1917) ;  /* 0x0000000067087348 */ /* 0x000fea0003c00000 */
[----:B------:R0:W1:Y:S02]  /*b1d0*/  SHFL.BFLY P2, R104, R120, R119, R122 ;  /* 0x0c00007778687389 */ /* 0x000064000004007a */
[----:B01----:R-:W-:Y:S01]  /*b1e0*/  ENDCOLLECTIVE ;  /* 0x000000000000791b */ /* 0x003fe20003800000 */
.L_x_1917:
[----:B------:R-:W-:Y:S01]  /*b1f0*/  HFMA2.MMA R119, -RZ, RZ, 0, 4.76837158203125e-07 ;  /* 0x00000008ff777435 */ /* 0x000fe200000001ff */
[----:B------:R-:W-:-:S05]  /*b200*/  MOV R102, R104 ;  /* 0x0000006800667202 */ /* 0x000fca0000000f00 */
[----:B------:R-:W-:-:S04]  /*b210*/  FADD.FTZ R102, R45, R102 ;  /* 0x000000662d667221 */ /* 0x000fc80000010000 */
[----:B------:R-:W-:-:S07]  /*b220*/  IMAD.MOV.U32 R120, RZ, RZ, R102 ;  /* 0x000000ffff787224 */ /* 0x000fce00078e0066 */
[----:B------:R-:W-:Y:S05]  /*b230*/  WARPSYNC.COLLECTIVE R103, `(.L_x_1918) ;  /* 0x0000000067087348 */ /* 0x000fea0003c00000 */
[----:B------:R0:W1:Y:S02]  /*b240*/  SHFL.BFLY P2, R104, R120, R119, R122 ;  /* 0x0c00007778687389 */ /* 0x000064000004007a */
[----:B01----:R-:W-:Y:S01]  /*b250*/  ENDCOLLECTIVE ;  /* 0x000000000000791b */ /* 0x003fe20003800000 */
.L_x_1918:
[----:B------:R-:W-:Y:S02]  /*b260*/  IMAD.MOV.U32 R119, RZ, RZ, 0x10 ;  /* 0x00000010ff777424 */ /* 0x000fe400078e00ff */
[----:B------:R-:W-:-:S04]  /*b270*/  IMAD.MOV.U32 R47, RZ, RZ, R104 ;  /* 0x000000ffff2f7224 */ /* 0x000fc800078e0068 */
[----:B------:R-:W-:-:S05]  /*b280*/  FADD.FTZ R47, R102, R47 ;  /* 0x0000002f662f7221 */ /* 0x000fca0000010000 */
[----:B------:R-:W-:-:S07]  /*b290*/  MOV R120, R47 ;  /* 0x0000002f00787202 */ /* 0x000fce0000000f00 */
[----:B------:R-:W-:Y:S05]  /*b2a0*/  WARPSYNC.COLLECTIVE R103, `(.L_x_1919) ;  /* 0x0000000067087348 */ /* 0x000fea0003c00000 */
[----:B------:R0:W1:Y:S02]  /*b2b0*/  SHFL.BFLY P2, R104, R120, R119, R122 ;  /* 0x0c00007778687389 */ /* 0x000064000004007a */
[----:B01----:R-:W-:Y:S01]  /*b2c0*/  ENDCOLLECTIVE ;  /* 0x000000000000791b */ /* 0x003fe20003800000 */
.L_x_1919:
[----:B------:R-:W-:Y:S05]  /*b2d0*/  BRA `(.L_x_1920) ;  /* 0xffffffec00347947 */ /* 0x000fea000383ffff */
.L_x_1921:
        /* <DEDUP_REMOVED lines=10> */
.L_x_23221:


//--------------------- .text._ZN10layer_norm13ln_fwd_kernelINS_13Kernel_traitsI13__nv_bfloat16S2_S2_S2_fjLj6144ELj1ELj1ELj8ELj16ENS_18Kernel_traits_baseILj6144ES2_S2_S2_S2_fjLj256EEEEELb1ELb1ELb1ELb0EEEvNS_9FwdParamsE --------------------------
	.section	.text._ZN10layer_norm13ln_fwd_kernelINS_13Kernel_traitsI13__nv_bfloat16S2_S2_S2_fjLj6144ELj1ELj1ELj8ELj16ENS_18Kernel_traits_baseILj6144ES2_S2_S2_S2_fjLj256EEEEELb1ELb1ELb1ELb0EEEvNS_9FwdParamsE,"ax",@progbits
	.align	128
        .global         _ZN10layer_norm13ln_fwd_kernelINS_13Kernel_traitsI13__nv_bfloat16S2_S2_S2_fjLj6144ELj1ELj1ELj8ELj16ENS_18Kernel_traits_baseILj6144ES2_S2_S2_S2_fjLj256EEEEELb1ELb1ELb1ELb0EEEvNS_9FwdParamsE
        .type           _ZN10layer_norm13ln_fwd_kernelINS_13Kernel_traitsI13__nv_bfloat16S2_S2_S2_fjLj6144ELj1ELj1ELj8ELj16ENS_18Kernel_traits_baseILj6144ES2_S2_S2_S2_fjLj256EEEEELb1ELb1ELb1ELb0EEEvNS_9FwdParamsE,@function
        .size           _ZN10layer_norm13ln_fwd_kernelINS_13Kernel_traitsI13__nv_bfloat16S2_S2_S2_fjLj6144ELj1ELj1ELj8ELj16ENS_18Kernel_traits_baseILj6144ES2_S2_S2_S2_fjLj256EEEEELb1ELb1ELb1ELb0EEEvNS_9FwdParamsE,(.L_x_23222 - _ZN10layer_norm13ln_fwd_kernelINS_13Kernel_traitsI13__nv_bfloat16S2_S2_S2_fjLj6144ELj1ELj1ELj8ELj16ENS_18Kernel_traits_baseILj6144ES2_S2_S2_S2_fjLj256EEEEELb1ELb1ELb1ELb0EEEvNS_9FwdParamsE)
        .other          _ZN10layer_norm13ln_fwd_kernelINS_13Kernel_traitsI13__nv_bfloat16S2_S2_S2_fjLj6144ELj1ELj1ELj8ELj16ENS_18Kernel_traits_baseILj6144ES2_S2_S2_S2_fjLj256EEEEELb1ELb1ELb1ELb0EEEvNS_9FwdParamsE,@"STO_CUDA_ENTRY STV_DEFAULT"
_ZN10layer_norm13ln_fwd_kernelINS_13Kernel_traitsI13__nv_bfloat16S2_S2_S2_fjLj6144ELj1ELj1ELj8ELj16ENS_18Kernel_traits_baseILj6144ES2_S2_S2_S2_fjLj256EEEEELb1ELb1ELb1ELb0EEEvNS_9FwdParamsE:
.text._ZN10layer_norm13ln_fwd_kernelINS_13Kernel_traitsI13__nv_bfloat16S2_S2_S2_fjLj6144ELj1ELj1ELj8ELj16ENS_18Kernel_traits_baseILj6144ES2_S2_S2_S2_fjLj256EEEEELb1ELb1ELb1ELb0EEEvNS_9FwdParamsE:
[----:B------:R-:W-:Y:S08]  /*0000*/  LDC R1, c[0x0][0x28] ;  /* 0x00000a00ff017b82 */ /* 0x000ff00000000800 */
[----:B------:R-:W0:Y:S01]  /*0010*/  LDC R152, c[0x0][0x2e8] ;  /* 0x0000ba00ff987b82 */ /* 0x000e220000000800 */
[----:B------:R-:W-:Y:S02]  /*0020*/  ULDC.U8 UR4, c[0x0][0x2f4] ;  /* 0x0000bd0000047ab9 */ /* 0x000fe40000000000 */
[----:B------:R-:W-:Y:S01]  /*0030*/  ISETP.NE.AND P0, PT, RZ, UR4, PT ;  /* 0x00000004ff007c0c */ /* 0x000fe2000bf05270 */
[----:B------:R-:W-:-:S04]  /*0040*/  ULDC.64 UR4, c[0x0][0x208] ;  /* 0x0000820000047ab9 */ /* 0x000fc80000000a00 */
[----:B------:R-:W1:Y:S01]  /*0050*/  LDC R153, c[0x0][0x2ec] ;  /* 0x0000bb00ff997b82 */ /* 0x000e620000000800 */
[----:B------:R-:W-:Y:S02]  /*0060*/  ULDC.64 UR6, c[0x0][0x2e0] ;  /* 0x0000b80000067ab9 */ /* 0x000fe40000000a00 */
[----:B------:R-:W-:Y:S01]  /*0070*/  MOV R122, UR6 ;  /* 0x00000006007a7c02 */ /* 0x000fe20008000f00 */
[----:B------:R-:W2:Y:S04]  /*0080*/  S2R R0, SR_TID.X ;  /* 0x0000000000007919 */ /* 0x000ea80000002100 */
[----:B------:R-:W3:Y:S01]  /*0090*/  @P0 LDC R9, c[0x0][0x2f0] ;  /* 0x0000bc00ff090b82 */ /* 0x000ee20000000800 */
[----:B0-----:R-:W-:-:S07]  /*00a0*/  @P0 IMAD.MOV.U32 R4, RZ, RZ, R152 ;  /* 0x000000ffff040224 */ /* 0x001fce00078e0098 */
[----:B------:R-:W2:Y:S01]  /*00b0*/  LDC R7, c[0x0][RZ] ;  /* 0x00000000ff077b82 */ /* 0x000ea20000000800 */
[----:B-1----:R-:W-:-:S07]  /*00c0*/  @P0 IMAD.MOV.U32 R5, RZ, RZ, R153 ;  /* 0x000000ffff050224 */ /* 0x002fce00078e0099 */
[----:B------:R-:W0:Y:S01]  /*00d0*/  LDC R67, c[0x0][0x218] ;  /* 0x00008600ff437b82 */ /* 0x000e220000000800 */
[----:B------:R-:W3:Y:S01]  /*00e0*/  @P0 LDG.E.64 R2, desc[UR4][R4.64] ;  /* 0x0000000404020981 */ /* 0x000ee2000c1e1b00 */
[----:B------:R-:W-:-:S06]  /*00f0*/  IMAD.U32 R123, RZ, RZ, UR7 ;  /* 0x00000007ff7b7e24 */ /* 0x000fcc000f8e00ff */
[----:B------:R-:W4:Y:S01]  /*0100*/  @P0 LDG.E.64 R122, desc[UR4][R122.64] ;  /* 0x000000047a7a0981 */ /* 0x000f22000c1e1b00 */
[----:B------:R-:W2:Y:S01]  /*0110*/  S2UR UR6, SR_CTAID.X ;  /* 0x00000000000679c3 */ /* 0x000ea20000002500 */
[----:B------:R-:W-:Y:S01]  /*0120*/  BSSY B0, `(.L_x_1922) ;  /* 0x0000054000007945 */ /* 0x000fe20003800000 */
[----:B---3--:R-:W-:Y:S01]  /*0130*/  @P0 IADD3 R152, P1, R2, R9, RZ ;  /* 0x0000000902980210 */ /* 0x008fe20007f3e0ff */
[----:B--2---:R-:W-:-:S04]  /*0140*/  IMAD R2, R7, UR6, R0 ;  /* 0x0000000607027c24 */ /* 0x004fc8000f8e0200 */
[----:B------:R-:W-:Y:S02]  /*0150*/  @P0 IMAD.X R153, RZ, RZ, R3, P1 ;  /* 0x000000ffff990224 */ /* 0x000fe400008e0603 */
[----:B------:R-:W-:Y:S01]  /*0160*/  IMAD.WIDE.U32 R8, R2, -0x326172a9, RZ ;  /* 0xcd9e8d5702087825 */ /* 0x000fe200078e00ff */
[----:B----4-:R-:W-:Y:S02]  /*0170*/  IADD3 R5, R123, -0x4498517b, RZ ;  /* 0xbb67ae857b057810 */ /* 0x010fe40007ffe0ff */
[--C-:B------:R-:W-:Y:S02]  /*0180*/  SHF.R.U32.HI R3, RZ, 0x2, R153.reuse ;  /* 0x00000002ff037819 */ /* 0x100fe40000011699 */
[----:B------:R-:W-:Y:S02]  /*0190*/  SHF.R.U64 R4, R152, 0x2, R153 ;  /* 0x0000000298047819 */ /* 0x000fe40000001299 */
[----:B------:R-:W-:Y:S01]  /*01a0*/  LOP3.LUT R10, R9, R3, R122, 0x96, !PT ;  /* 0x00000003090a7212 */ /* 0x000fe200078e967a */
[----:B------:R-:W-:-:S02]  /*01b0*/  VIADD R9, R123, 0x32370b8f ;  /* 0x32370b8f7b097836 */ /* 0x000fc40000000000 */
[----:B------:R-:W-:-:S04]  /*01c0*/  IMAD.WIDE.U32 R6, R4, -0x2daee0ad, RZ ;  /* 0xd2511f5304067825 */ /* 0x000fc800078e00ff */
[----:B------:R-:W-:Y:S01]  /*01d0*/  IMAD.WIDE.U32 R10, R10, -0x2daee0ad, RZ ;  /* 0xd2511f530a0a7825 */ /* 0x000fe200078e00ff */
[----:B------:R-:W-:-:S03]  /*01e0*/  LOP3.LUT R12, R7, R123, RZ, 0x3c, !PT ;  /* 0x0000007b070c7212 */ /* 0x000fc600078e3cff */
[----:B------:R-:W-:Y:S01]  /*01f0*/  VIADD R7, R122, 0x3c6ef372 ;  /* 0x3c6ef3727a077836 */ /* 0x000fe20000000000 */
[----:B------:R-:W-:Y:S01]  /*0200*/  LOP3.LUT R14, R11, R6, R5, 0x96, !PT ;  /* 0x000000060b0e7212 */ /* 0x000fe200078e9605 */
[----:B------:R-:W-:Y:S01]  /*0210*/  IMAD.WIDE.U32 R12, R12, -0x326172a9, RZ ;  /* 0xcd9e8d570c0c7825 */ /* 0x000fe200078e00ff */
[----:B------:R-:W-:-:S03]  /*0220*/  IADD3 R11, R122, 0x78dde6e4, RZ ;  /* 0x78dde6e47a0b7810 */ /* 0x000fc60007ffe0ff */
[----:B------:R-:W-:Y:S02]  /*0230*/  VIADD R6, R122, 0x9e3779b9 ;  /* 0x9e3779b97a067836 */ /* 0x000fe40000000000 */
[----:B------:R-:W-:-:S03]  /*0240*/  IMAD.WIDE.U32 R14, R14, -0x326172a9, RZ ;  /* 0xcd9e8d570e0e7825 */ /* 0x000fc600078e00ff */
[----:B------:R-:W-:Y:S02]  /*0250*/  LOP3.LUT R13, R13, R6, R8, 0x96, !PT ;  /* 0x000000060d0d7212 */ /* 0x000fe400078e9608 */
[----:B------:R-:W-:Y:S01]  /*0260*/  LOP3.LUT R16, R15, R12, R7, 0x96, !PT ;  /* 0x0000000c0f107212 */ /* 0x000fe200078e9607 */
[----:B------:R-:W-:Y:S01]  /*0270*/  VIADD R15, R122, 0x1715609d ;  /* 0x1715609d7a0f7836 */ /* 0x000fe20000000000 */
[----:B------:R-:W-:Y:S01]  /*0280*/  IADD3 R8, R123, 0x76cf5d0a, RZ ;  /* 0x76cf5d0a7b087810 */ /* 0x000fe20007ffe0ff */
[----:B------:R-:W-:-:S04]  /*0290*/  IMAD.WIDE.U32 R12, R13, -0x2daee0ad, RZ ;  /* 0xd2511f530d0c7825 */ /* 0x000fc800078e00ff */
[----:B------:R-:W-:Y:S01]  /*02a0*/  IMAD.WIDE.U32 R16, R16, -0x2daee0ad, RZ ;  /* 0xd2511f5310107825 */ /* 0x000fe200078e00ff */
[----:B------:R-:W-:-:S03]  /*02b0*/  LOP3.LUT R13, R13, R10, R8, 0x96, !PT ;  /* 0x0000000a0d0d7212 */ /* 0x000fc600078e9608 */
[----:B------:R-:W-:Y:S01]  /*02c0*/  VIADD R10, R122, 0xdaa66d2b ;  /* 0xdaa66d2b7a0a7836 */ /* 0x000fe20000000000 */
[----:B------:R-:W-:Y:S01]  /*02d0*/  LOP3.LUT R20, R17, R12, R9, 0x96, !PT ;  /* 0x0000000c11147212 */ /* 0x000fe200078e9609 */
[----:B------:R-:W-:-:S04]  /*02e0*/  IMAD.WIDE.U32 R12, R13, -0x326172a9, RZ ;  /* 0xcd9e8d570d0c7825 */ /* 0x000fc800078e00ff */
[----:B------:R-:W-:Y:S01]  /*02f0*/  IMAD.WIDE.U32 R20, R20, -0x326172a9, RZ ;  /* 0xcd9e8d5714147825 */ /* 0x000fe200078e00ff */
[----:B------:R-:W-:Y:S02]  /*0300*/  LOP3.LUT R18, R13, R14, R10, 0x96, !PT ;  /* 0x0000000e0d127212 */ /* 0x000fe400078e960a */
[----:B0-----:R-:W-:Y:S01]  /*0310*/  SHF.R.S32.HI R14, RZ, 0x1f, R67 ;  /* 0x0000001fff0e7819 */ /* 0x001fe20000011443 */
[----:B------:R-:W-:Y:S01]  /*0320*/  VIADD R13, R123, 0xed9eba14 ;  /* 0xed9eba147b0d7836 */ /* 0x000fe20000000000 */
[----:B------:R-:W-:Y:S01]  /*0330*/  LOP3.LUT R22, R21, R12, R11, 0x96, !PT ;  /* 0x0000000c15167212 */ /* 0x000fe200078e960b */
[----:B------:R-:W-:Y:S01]  /*0340*/  IMAD.WIDE.U32 R18, R18, -0x2daee0ad, RZ ;  /* 0xd2511f5312127825 */ /* 0x000fe200078e00ff */
[----:B------:R-:W-:Y:S02]  /*0350*/  LOP3.LUT R12, R0, 0xff, RZ, 0xc0, !PT ;  /* 0x000000ff000c7812 */ /* 0x000fe400078ec0ff */
[----:B------:R-:W-:Y:S01]  /*0360*/  LEA.HI R67, R14, R67, RZ, 0x3 ;  /* 0x000000430e437211 */ /* 0x000fe200078f18ff */
[----:B------:R-:W-:Y:S01]  /*0370*/  IMAD.WIDE.U32 R22, R22, -0x2daee0ad, RZ ;  /* 0xd2511f5316167825 */ /* 0x000fe200078e00ff */
[----:B------:R-:W-:-:S02]  /*0380*/  LOP3.LUT R24, R19, R16, R13, 0x96, !PT ;  /* 0x0000001013187212 */ /* 0x000fc400078e960d */
[----:B------:R-:W-:Y:S01]  /*0390*/  IADD3 R14, R123, -0x56f99767, RZ ;  /* 0xa90668997b0e7810 */ /* 0x000fe20007ffe0ff */
[----:B------:R-:W-:Y:S02]  /*03a0*/  IMAD.MOV.U32 R21, RZ, RZ, R12 ;  /* 0x000000ffff157224 */ /* 0x000fe400078e000c */
[----:B------:R-:W-:Y:S01]  /*03b0*/  IMAD.WIDE.U32 R24, R24, -0x326172a9, RZ ;  /* 0xcd9e8d5718187825 */ /* 0x000fe200078e00ff */
[----:B------:R-:W-:Y:S02]  /*03c0*/  LOP3.LUT R50, R23, R18, R14, 0x96, !PT ;  /* 0x0000001217327212 */ /* 0x000fe400078e960e */
[----:B------:R-:W-:Y:S01]  /*03d0*/  LOP3.LUT R16, R21, 0xff, RZ, 0x3c, !PT ;  /* 0x000000ff15107812 */ /* 0x000fe200078e3cff */
[----:B------:R-:W-:Y:S01]  /*03e0*/  VIADD R17, R123, 0x646e171e ;  /* 0x646e171e7b117836 */ /* 0x000fe20000000000 */
[----:B------:R-:W-:Y:S01]  /*03f0*/  LOP3.LUT R48, R25, R20, R15, 0x96, !PT ;  /* 0x0000001419307212 */ /* 0x000fe200078e960f */
[----:B------:R-:W-:Y:S01]  /*0400*/  IMAD.WIDE.U32 R50, R50, -0x326172a9, RZ ;  /* 0xcd9e8d5732327825 */ /* 0x000fe200078e00ff */
[----:B------:R-:W-:-:S02]  /*0410*/  LEA.HI.SX32 R16, R67, R16, 0x1d ;  /* 0x0000001043107211 */ /* 0x000fc400078feaff */
[----:B------:R-:W-:Y:S01]  /*0420*/  IADD3 R18, R122, -0x4ab325aa, RZ ;  /* 0xb54cda567a127810 */ /* 0x000fe20007ffe0ff */
[----:B------:R-:W-:Y:S01]  /*0430*/  IMAD.WIDE.U32 R48, R48, -0x2daee0ad, RZ ;  /* 0xd2511f5330307825 */ /* 0x000fe200078e00ff */
[C---:B------:R-:W-:Y:S02]  /*0440*/  LOP3.LUT P1, RZ, R16.reuse, 0xffffff00, RZ, 0xc0, !PT ;  /* 0xffffff0010ff7812 */ /* 0x040fe4000782c0ff */
[----:B------:R-:W-:Y:S01]  /*0450*/  LOP3.LUT R64, R51, R24, R18, 0x96, !PT ;  /* 0x0000001833407212 */ /* 0x000fe200078e9612 */
[----:B------:R-:W-:Y:S01]  /*0460*/  VIADD R19, R123, 0x1fd5c5a3 ;  /* 0x1fd5c5a37b137836 */ /* 0x000fe20000000000 */
[----:B------:R-:W-:Y:S02]  /*0470*/  ISETP.GE.U32.AND P4, PT, R16, 0x200, PT ;  /* 0x000002001000780c */ /* 0x000fe40003f86070 */
[----:B------:R-:W-:Y:S01]  /*0480*/  LEA.HI R20, R0, UR6, RZ, 0x18 ;  /* 0x0000000600147c11 */ /* 0x000fe2000f8fc0ff */
[----:B------:R-:W-:Y:S01]  /*0490*/  IMAD.WIDE.U32 R64, R64, -0x2daee0ad, RZ ;  /* 0xd2511f5340407825 */ /* 0x000fe200078e00ff */
[----:B------:R-:W-:-:S02]  /*04a0*/  ISETP.GE.U32.AND P0, PT, R16, 0x300, PT ;  /* 0x000003001000780c */ /* 0x000fc40003f06070 */
[----:B------:R-:W-:Y:S02]  /*04b0*/  P2R R129, PR, RZ, 0x10 ;  /* 0x00000010ff817803 */ /* 0x000fe40000000000 */
[----:B------:R-:W-:Y:S01]  /*04c0*/  LOP3.LUT R66, R49, R22, R17, 0x96, !PT ;  /* 0x0000001631427212 */ /* 0x000fe200078e9611 */
[----:B------:R-:W-:Y:S08]  /*04d0*/  @!P1 BRA `(.L_x_1923) ;  /* 0x0000000000609947 */ /* 0x000ff00003800000 */
        /* <DEDUP_REMOVED lines=24> */
.L_x_1923:
[----:B------:R-:W-:Y:S05]  /*0660*/  BSYNC B0 ;  /* 0x0000000000007941 */ /* 0x000fea0003800000 */
.L_x_1922:
        /* <DEDUP_REMOVED lines=15> */
[----:B------:R-:W-:Y:S01]  /*0760*/  VIADD R21, R21, 0x100 ;  /* 0x0000010015157836 */ /* 0x000fe20000000000 */
        /* <DEDUP_REMOVED lines=10> */
.L_x_1925:
[----:B------:R-:W-:Y:S05]  /*0810*/  BSYNC B0 ;  /* 0x0000000000007941 */ /* 0x000fea0003800000 */
.L_x_1924:
        /* <DEDUP_REMOVED lines=25> */
.L_x_1927:
[----:B------:R-:W-:Y:S05]  /*09b0*/  BSYNC B0 ;  /* 0x0000000000007941 */ /* 0x000fea0003800000 */
.L_x_1926:
[----:B------:R-:W-:Y:S01]  /*09c0*/  ULDC UR6, c[0x0][0x214] ;  /* 0x0000850000067ab9 */ /* 0x000fe20000000800 */
[----:B------:R-:W-:Y:S01]  /*09d0*/  LOP3.LUT R68, R65, R48, R19, 0x96, !PT ;  /* 0x0000003041447212 */ /* 0x000fe200078e9613 */
[----:B------:R-:W-:Y:S01]  /*09e0*/  IMAD.WIDE.U32 R48, R66, -0x326172a9, RZ ;  /* 0xcd9e8d5742307825 */ /* 0x000fe200078e00ff */
[----:B------:R-:W-:Y:S02]  /*09f0*/  ISETP.GE.AND P2, PT, R20, UR6, PT ;  /* 0x0000000614007c0c */ /* 0x000fe4000bf46270 */
[----:B------:R-:W-:Y:S01]  /*0a00*/  IADD3 R21, R122, 0x5384540f, RZ ;  /* 0x5384540f7a157810 */ /* 0x000fe20007ffe0ff */
[----:B------:R-:W-:-:S03]  /*0a10*/  IMAD.HI.U32 R23, R68, -0x326172a9, RZ ;  /* 0xcd9e8d5744177827 */ /* 0x000fc600078e00ff */
[----:B------:R-:W-:Y:S01]  /*0a20*/  LOP3.LUT R148, R49, R50, R21, 0x96, !PT ;  /* 0x0000003231947212 */ /* 0x000fe200078e9615 */
[----:B------:R-:W-:-:S05]  /*0a30*/  VIADD R22, R122, 0xf1bbcdc8 ;  /* 0xf1bbcdc87a167836 */ /* 0x000fca0000000000 */
[----:B------:R-:W-:Y:S01]  /*0a40*/  LOP3.LUT R154, R23, R48, R22, 0x96, !PT ;  /* 0x00000030179a7212 */ /* 0x000fe200078e9616 */
[----:B------:R-:W-:Y:S02]  /*0a50*/  VIADD R23, R123, 0xdb3d7428 ;  /* 0xdb3d74287b177836 */ /* 0x000fe40000000000 */
[----:B------:R-:W-:Y:S01]  /*0a60*/  IMAD.HI.U32 R48, R148, -0x2daee0ad, RZ ;  /* 0xd2511f5394307827 */ /* 0x000fe200078e00ff */
[----:B------:R-:W-:Y:S06]  /*0a70*/  @P2 EXIT ;  /* 0x000000000000294d */ /* 0x000fec0003800000 */
[----:B------:R-:W-:Y:S01]  /*0a80*/  LOP3.LUT R64, R48, R64, R23, 0x96, !PT ;  /* 0x0000004030407212 */ /* 0x000fe200078e9617 */
[----:B-----5:R-:W-:Y:S01]  /*0a90*/  IMAD.U32 R48, R53, 0x10000, RZ ;  /* 0x0001000035307824 */ /* 0x020fe200078e00ff */
[C---:B------:R-:W-:Y:S01]  /*0aa0*/  PRMT R102, R55.reuse, 0x7632, R102 ;  /* 0x0000763237667816 */ /* 0x040fe20000000066 */
[----:B------:R-:W-:Y:S01]  /*0ab0*/  IMAD.U32 R51, R54, 0x10000, RZ ;  /* 0x0001000036337824 */ /* 0x000fe200078e00ff */
[----:B------:R-:W-:Y:S01]  /*0ac0*/  SHF.L.U32 R50, R55, 0x10, RZ ;  /* 0x0000001037327819 */ /* 0x000fe200000006ff */
[----:B------:R-:W-:Y:S01]  /*0ad0*/  ULDC.U8 UR6, c[0x0][0x2a0] ;  /* 0x0000a80000067ab9 */ /* 0x000fe20000000000 */
[----:B------:R-:W-:Y:S01]  /*0ae0*/  SHF.R.S32.HI R67, RZ, 0x3, R67 ;  /* 0x00000003ff437819 */ /* 0x000fe20000011443 */
[----:B------:R-:W-:Y:S01]  /*0af0*/  VIADD R72, R123, 0x96a522ad ;  /* 0x96a522ad7b487836 */ /* 0x000fe20000000000 */
[----:B------:R-:W-:Y:S01]  /*0b00*/  PRMT R99, R52, 0x7632, R99 ;  /* 0x0000763234637816 */ /* 0x000fe20000000063 */
[----:B------:R-:W-:Y:S01]  /*0b10*/  IMAD R148, R148, -0x2daee0ad, RZ ;  /* 0xd2511f5394947824 */ /* 0x000fe200078e02ff */
[----:B------:R-:W-:Y:S01]  /*0b20*/  SHF.L.U32 R49, R52, 0x10, RZ ;  /* 0x0000001034317819 */ /* 0x000fe200000006ff */
[----:B------:R-:W-:Y:S01]  /*0b30*/  IMAD.U32 R52, R57, 0x10000, RZ ;  /* 0x0001000039347824 */ /* 0x000fe200078e00ff */
[----:B------:R-:W-:Y:S01]  /*0b40*/  PRMT R100, R53, 0x7632, R100 ;  /* 0x0000763235647816 */ /* 0x000fe20000000064 */
[----:B------:R-:W-:Y:S01]  /*0b50*/  IMAD.U32 R53, R56, 0x10000, RZ ;  /* 0x0001000038357824 */ /* 0x000fe200078e00ff */
[----:B------:R-:W-:Y:S01]  /*0b60*/  PRMT R107, R58, 0x7632, R107 ;  /* 0x000076323a6b7816 */ /* 0x000fe2000000006b */
[----:B------:R-:W-:Y:S01]  /*0b70*/  IMAD.HI.U32 R144, R64, -0x326172a9, RZ ;  /* 0xcd9e8d5740907827 */ /* 0x000fe200078e00ff */
[----:B------:R-:W-:Y:S01]  /*0b80*/  SHF.L.U32 R55, R58, 0x10, RZ ;  /* 0x000000103a377819 */ /* 0x000fe200000006ff */
[----:B------:R-:W-:Y:S01]  /*0b90*/  HFMA2.MMA R98, -RZ, RZ, 0, 0 ;  /* 0x00000000ff627435 */ /* 0x000fe200000001ff */
[----:B------:R-:W-:Y:S01]  /*0ba0*/  PRMT R103, R56, 0x7632, R103 ;  /* 0x0000763238677816 */ /* 0x000fe20000000067 */
[----:B------:R-:W-:Y:S01]  /*0bb0*/  IMAD.SHL.U32 R58, R0, 0x20, RZ ;  /* 0x00000020003a7824 */ /* 0x000fe200078e00ff */
[----:B------:R-:W-:Y:S01]  /*0bc0*/  PRMT R104, R57, 0x7632, R104 ;  /* 0x0000763239687816 */ /* 0x000fe20000000068 */
[C---:B------:R-:W-:Y:S01]  /*0bd0*/  IMAD.U32 R57, R60.reuse, 0x10000, RZ ;  /* 0x000100003c397824 */ /* 0x040fe200078e00ff */
[----:B------:R-:W-:Y:S01]  /*0be0*/  PRMT R109, R60, 0x7632, R109 ;  /* 0x000076323c6d7816 */ /* 0x000fe2000000006d */
[----:B------:R-:W-:Y:S01]  /*0bf0*/  VIADD R73, R122, 0x8ff34781 ;  /* 0x8ff347817a497836 */ /* 0x000fe20000000000 */
[----:B------:R-:W-:Y:S01]  /*0c00*/  PRMT R108, R61, 0x7632, R108 ;  /* 0x000076323d6c7816 */ /* 0x000fe2000000006c */
[----:B------:R-:W-:Y:S01]  /*0c10*/  IMAD.U32 R25, R25, 0x10000, RZ ;  /* 0x0001000019197824 */ /* 0x000fe200078e00ff */
[----:B------:R-:W-:Y:S01]  /*0c20*/  SHF.L.U32 R56, R61, 0x10, RZ ;  /* 0x000000103d387819 */ /* 0x000fe200000006ff */
[----:B------:R-:W-:Y:S01]  /*0c30*/  IMAD.U32 R26, R26, 0x10000, RZ ;  /* 0x000100001a1a7824 */ /* 0x000fe200078e00ff */
[----:B------:R-:W-:Y:S01]  /*0c40*/  LOP3.LUT R61, R0, 0xe0, RZ, 0xc0, !PT ;  /* 0x000000e0003d7812 */ /* 0x000fe200078ec0ff */
[----:B------:R-:W-:Y:S01]  /*0c50*/  IMAD.U32 R28, R28, 0x10000, RZ ;  /* 0x000100001c1c7824 */ /* 0x000fe200078e00ff */
[----:B------:R-:W-:Y:S01]  /*0c60*/  LOP3.LUT R60, R67, 0xff, RZ, 0xc0, !PT ;  /* 0x000000ff433c7812 */ /* 0x000fe200078ec0ff */
[----:B------:R-:W-:Y:S01]  /*0c70*/  IMAD.U32 R29, R29, 0x10000, RZ ;  /* 0x000100001d1d7824 */ /* 0x000fe200078e00ff */
[----:B------:R-:W-:Y:S01]  /*0c80*/  LOP3.LUT R65, R58, 0x3e0, RZ, 0xc0, !PT ;  /* 0x000003e03a417812 */ /* 0x000fe200078ec0ff */
[----:B------:R-:W-:Y:S01]  /*0c90*/  IMAD.U32 R31, R31, 0x10000, RZ ;  /* 0x000100001f1f7824 */ /* 0x000fe200078e00ff */
[----:B------:R-:W-:Y:S01]  /*0ca0*/  SHF.R.U32.HI R67, RZ, 0x3, R67 ;  /* 0x00000003ff437819 */ /* 0x000fe20000011643 */
[----:B------:R-:W-:Y:S01]  /*0cb0*/  IMAD.U32 R32, R32, 0x10000, RZ ;  /* 0x0001000020207824 */ /* 0x000fe200078e00ff */
[----:B------:R-:W-:Y:S01]  /*0cc0*/  VIADDMNMX R61, R60, -R61, RZ, !PT ;  /* 0x8000003d3c3d7246 */ /* 0x000fe200078001ff */
[----:B------:R-:W-:Y:S01]  /*0cd0*/  IMAD.U32 R34, R34, 0x10000, RZ ;  /* 0x0001000022227824 */ /* 0x000fe200078e00ff */
[----:B------:R-:W-:Y:S01]  /*0ce0*/  VIADDMNMX R65, R60, -R65, RZ, !PT ;  /* 0x800000413c417246 */ /* 0x000fe200078001ff */
[----:B------:R-:W-:Y:S01]  /*0cf0*/  IMAD.U32 R35, R35, 0x10000, RZ ;  /* 0x0001000023237824 */ /* 0x000fe200078e00ff */
[----:B------:R-:W-:Y:S01]  /*0d00*/  LOP3.LUT R60, R67, 0x1fffffe0, RZ, 0xc0, !PT ;  /* 0x1fffffe0433c7812 */ /* 0x000fe200078ec0ff */
[----:B------:R-:W-:Y:S01]  /*0d10*/  IMAD.U32 R37, R37, 0x10000, RZ ;  /* 0x0001000025257824 */ /* 0x000fe200078e00ff */
[----:B------:R-:W-:Y:S01]  /*0d20*/  VIMNMX R61, R61, 0x20, PT ;  /* 0x000000203d3d7848 */ /* 0x000fe20003fe0100 */
[----:B------:R-:W-:Y:S01]  /*0d30*/  IMAD.U32 R38, R38, 0x10000, RZ ;  /* 0x0001000026267824 */ /* 0x000fe200078e00ff */
[----:B------:R-:W-:Y:S01]  /*0d40*/  VIMNMX R65, R65, 0x20, PT ;  /* 0x0000002041417848 */ /* 0x000fe20003fe0100 */
[----:B------:R-:W-:Y:S01]  /*0d50*/  IMAD.U32 R40, R40, 0x10000, RZ ;  /* 0x0001000028287824 */ /* 0x000fe200078e00ff */
[----:B------:R-:W-:Y:S01]  /*0d60*/  IADD3 R61, R61, R60, RZ ;  /* 0x0000003c3d3d7210 */ /* 0x000fe20007ffe0ff */
[----:B------:R-:W-:Y:S01]  /*0d70*/  IMAD.U32 R41, R41, 0x10000, RZ ;  /* 0x0001000029297824 */ /* 0x000fe200078e00ff */
[----:B------:R-:W-:Y:S01]  /*0d80*/  PRMT R101, R54, 0x7632, R101 ;  /* 0x0000763236657816 */ /* 0x000fe20000000065 */
[C---:B------:R-:W-:Y:S01]  /*0d90*/  IMAD.U32 R54, R59.reuse, 0x10000, RZ ;  /* 0x000100003b367824 */ /* 0x040fe200078e00ff */
[----:B------:R-:W-:Y:S01]  /*0da0*/  PRMT R106, R59, 0x7632, R106 ;  /* 0x000076323b6a7816 */ /* 0x000fe2000000006a */
[----:B------:R-:W-:Y:S01]  /*0db0*/  IMAD.SHL.U32 R61, R61, 0x8, RZ ;  /* 0x000000083d3d7824 */ /* 0x000fe200078e00ff */
[C---:B------:R-:W-:Y:S01]  /*0dc0*/  PRMT R111, R62.reuse, 0x7632, R111 ;  /* 0x000076323e6f7816 */ /* 0x040fe2000000006f */
[----:B------:R-:W-:Y:S01]  /*0dd0*/  IMAD.U32 R59, R62, 0x10000, RZ ;  /* 0x000100003e3b7824 */ /* 0x000fe200078e00ff */
[C---:B------:R-:W-:Y:S01]  /*0de0*/  PRMT R110, R63.reuse, 0x7632, R110 ;  /* 0x000076323f6e7816 */ /* 0x040fe2000000006e */
[----:B------:R-:W-:Y:S01]  /*0df0*/  IMAD R62, R68, -0x326172a9, RZ ;  /* 0xcd9e8d57443e7824 */ /* 0x000fe200078e02ff */
[----:B------:R-:W-:Y:S01]  /*0e00*/  I2FP.F32.U32 R61, R61 ;  /* 0x0000003d003d7245 */ /* 0x000fe20000201000 */
[----:B------:R-:W-:Y:S01]  /*0e10*/  IMAD.IADD R65, R60, 0x1, R65 ;  /* 0x000000013c417824 */ /* 0x000fe200078e0241 */
[----:B------:R-:W-:Y:S01]  /*0e20*/  SHF.L.U32 R58, R63, 0x10, RZ ;  /* 0x000000103f3a7819 */ /* 0x000fe200000006ff */
[----:B------:R-:W-:Y:S01]  /*0e30*/  IMAD.HI.U32 R63, R154, -0x2daee0ad, RZ ;  /* 0xd2511f539a3f7827 */ /* 0x000fe200078e00ff */
[----:B------:R0:W1:Y:S01]  /*0e40*/  MUFU.RCP R105, R61 ;  /* 0x0000003d00697308 */ /* 0x0000620000001000 */
[----:B------:R-:W-:Y:S01]  /*0e50*/  ISETP.NE.AND P2, PT, RZ, UR6, PT ;  /* 0x00000006ff007c0c */ /* 0x000fe2000bf45270 */
[----:B------:R-:W-:Y:S01]  /*0e60*/  ULDC UR8, c[0x0][0x294] ;  /* 0x0000a50000087ab9 */ /* 0x000fe20000000800 */
        /* <DEDUP_REMOVED lines=16> */
[----:B------:R-:W-:Y:S01]  /*0f70*/  LOP3.LUT R148, R63, R148, R72, 0x96, !PT ;  /* 0x000000943f947212 */ /* 0x000fe200078e9648 */
[----:B------:R-:W-:Y:S01]  /*0f80*/  IMAD.U32 R80, R80, 0x10000, RZ ;  /* 0x0001000050507824 */ /* 0x000fe200078e00ff */
[----:B------:R-:W-:Y:S01]  /*0f90*/  LOP3.LUT R144, R144, R62, R73, 0x96, !PT ;  /* 0x0000003e90907212 */ /* 0x000fe200078e9649 */
        /* <DEDUP_REMOVED lines=19> */
[----:B------:R-:W-:Y:S01]  /*10d0*/  P2R R130, PR, RZ, 0x4 ;  /* 0x00000004ff827803 */ /* 0x000fe20000000000 */
[----:B------:R-:W-:Y:S01]  /*10e0*/  IMAD.U32 R97, R97, 0x10000, RZ ;  /* 0x0001000061617824 */ /* 0x000fe200078e00ff */
[----:B------:R-:W-:Y:S01]  /*10f0*/  SHF.L.U32 R100, R100, 0x10, RZ ;  /* 0x0000001064647819 */ /* 0x000fe200000006ff */
[----:B------:R-:W-:Y:S01]  /*1100*/  IMAD.MOV.U32 R138, RZ, RZ, 0x1 ;  /* 0x00000001ff8a7424 */ /* 0x000fe200078e00ff */
[----:B------:R-:W-:Y:S01]  /*1110*/  SHF.L.U32 R103, R103, 0x10, RZ ;  /* 0x0000001067677819 */ /* 0x000fe200000006ff */
[----:B------:R-:W-:Y:S01]  /*1120*/  IMAD.U32 R99, R99, 0x10000, RZ ;  /* 0x0001000063637824 */ /* 0x000fe200078e00ff */
[----:B------:R-:W-:Y:S01]  /*1130*/  SHF.L.U32 R106, R106, 0x10, RZ ;  /* 0x000000106a6a7819 */ /* 0x000fe200000006ff */
[----:B------:R-:W-:Y:S01]  /*1140*/  IMAD.U32 R101, R101, 0x10000, RZ ;  /* 0x0001000065657824 */ /* 0x000fe200078e00ff */
[----:B------:R-:W-:Y:S01]  /*1150*/  SHF.L.U32 R111, R111, 0x10, RZ ;  /* 0x000000106f6f7819 */ /* 0x000fe200000006ff */
[----:B------:R-:W-:Y:S01]  /*1160*/  IMAD.U32 R102, R102, 0x10000, RZ ;  /* 0x0001000066667824 */ /* 0x000fe200078e00ff */
[----:B------:R-:W-:Y:S01]  /*1170*/  ULDC UR9, c[0x0][0x290] ;  /* 0x0000a40000097ab9 */ /* 0x000fe20000000800 */
[----:B------:R-:W-:Y:S01]  /*1180*/  IMAD.U32 R104, R104, 0x10000, RZ ;  /* 0x0001000068687824 */ /* 0x000fe200078e00ff */
[----:B------:R-:W-:Y:S01]  /*1190*/  ULDC.64 UR10, c[0x0][0x298] ;  /* 0x0000a600000a7ab9 */ /* 0x000fe20000000a00 */
[----:B------:R-:W-:Y:S01]  /*11a0*/  IMAD.U32 R107, R107, 0x10000, RZ ;  /* 0x000100006b6b7824 */ /* 0x000fe200078e00ff */
[----:B------:R-:W-:Y:S01]  /*11b0*/  ULDC.64 UR6, c[0x0][0x230] ;  /* 0x00008c0000067ab9 */ /* 0x000fe20000000a00 */
[----:B------:R-:W-:Y:S01]  /*11c0*/  IMAD.U32 R109, R109, 0x10000, RZ ;  /* 0x000100006d6d7824 */ /* 0x000fe200078e00ff */
[----:B------:R-:W-:Y:S01]  /*11d0*/  ULDC.64 UR12, c[0x0][0x210] ;  /* 0x00008400000c7ab9 */ /* 0x000fe20000000a00 */
[----:B------:R-:W-:-:S02]  /*11e0*/  IMAD.U32 R108, R108, 0x10000, RZ ;  /* 0x000100006c6c7824 */ /* 0x000fc400078e00ff */
[----:B------:R-:W-:Y:S02]  /*11f0*/  IMAD.U32 R110, R110, 0x10000, RZ ;  /* 0x000100006e6e7824 */ /* 0x000fe400078e00ff */
[----:B------:R-:W-:Y:S02]  /*1200*/  IMAD.SHL.U32 R112, R65, 0x8, RZ ;  /* 0x0000000841707824 */ /* 0x000fe400078e00ff */
[----:B------:R-:W-:Y:S02]  /*1210*/  IMAD R154, R154, -0x2daee0ad, RZ ;  /* 0xd2511f539a9a7824 */ /* 0x000fe400078e02ff */
[----:B01----:R-:W-:-:S07]  /*1220*/  IMAD R146, R64, -0x326172a9, RZ ;  /* 0xcd9e8d5740927824 */ /* 0x003fce00078e02ff */
.L_x_2185:
[----:B012---:R-:W0:Y:S08]  /*1230*/  LDC.64 R68, c[0x0][0x280] ;  /* 0x0000a000ff447b82 */ /* 0x007e300000000a00 */
[----:B------:R-:W1:Y:S01]  /*1240*/  LDC R163, c[0x0][0x218] ;  /* 0x00008600ffa37b82 */ /* 0x000e620000000800 */
[----:B0-----:R-:W-:-:S07]  /*1250*/  IMAD.WIDE R70, R20, 0x4, R68 ;  /* 0x0000000414467825 */ /* 0x001fce00078e0244 */
[----:B------:R-:W0:Y:S01]  /*1260*/  LDC.64 R68, c[0x0][0x288] ;  /* 0x0000a200ff447b82 */ /* 0x000e220000000a00 */
[----:B------:R-:W2:Y:S01]  /*1270*/  LDG.E R140, desc[UR4][R70.64] ;  /* 0x00000004468c7981 */ /* 0x000ea2000c1e1900 */
[----:B0-----:R-:W-:-:S05]  /*1280*/  IMAD.WIDE R68, R20, 0x4, R68 ;  /* 0x0000000414447825 */ /* 0x001fca00078e0244 */
[----:B------:R0:W5:Y:S01]  /*1290*/  LDG.E R132, desc[UR4][R68.64] ;  /* 0x0000000444847981 */ /* 0x000162000c1e1900 */
[----:B-1----:R-:W-:Y:S01]  /*12a0*/  IMAD R134, R20, R163, RZ ;  /* 0x000000a314867224 */ /* 0x002fe200078e02ff */
[----:B------:R-:W-:Y:S01]  /*12b0*/  BSSY B0, `(.L_x_1928) ;  /* 0x000034b000007945 */ /* 0x000fe20003800000 */
[----:B------:R-:W-:-:S03]  /*12c0*/  IMAD.MOV.U32 R165, RZ, RZ, RZ ;  /* 0x000000ffffa57224 */ /* 0x000fc600078e00ff */
[----:B------:R-:W-:-:S04]  /*12d0*/  SHF.R.S32.HI R135, RZ, 0x1f, R134 ;  /* 0x0000001fff877819 */ /* 0x000fc80000011486 */
[----:B------:R-:W-:-:S04]  /*12e0*/  LEA.HI R135, R135, R134, RZ, 0x3 ;  /* 0x0000008687877211 */ /* 0x000fc800078f18ff */
[----:B------:R-:W-:Y:S02]  /*12f0*/  LEA.HI.SX32 R142, R135, R12, 0x1d ;  /* 0x0000000c878e7211 */ /* 0x000fe400078feaff */
[----:B--2---:R-:W-:-:S13]  /*1300*/  ISETP.GE.AND P2, PT, R140, 0x1, PT ;  /* 0x000000018c00780c */ /* 0x004fda0003f46270 */
[----:B------:R-:W-:Y:S02]  /*1310*/  @P2 IADD3 R136, R140, -0x1, RZ ;  /* 0xffffffff8c882810 */ /* 0x000fe40007ffe0ff */
[----:B------:R-:W-:-:S03]  /*1320*/  @P2 LOP3.LUT R12, R0, 0xff, RZ, 0xc0, !PT ;  /* 0x000000ff000c2812 */ /* 0x000fc600078ec0ff */
[----:B------:R-:W-:-:S05]  /*1330*/  @P2 IMAD R136, R136, R163, RZ ;  /* 0x000000a388882224 */ /* 0x000fca00078e02ff */
[----:B------:R-:W-:-:S04]  /*1340*/  @P2 SHF.R.S32.HI R71, RZ, 0x1f, R136 ;  /* 0x0000001fff472819 */ /* 0x000fc80000011488 */
[----:B------:R-:W-:Y:S02]  /*1350*/  @P2 LEA.HI R71, R71, R136, RZ, 0x3 ;  /* 0x0000008847472211 */ /* 0x000fe400078f18ff */
[----:B------:R-:W-:Y:S02]  /*1360*/  SHF.R.S32.HI R136, RZ, 0x1f, R20 ;  /* 0x0000001fff887819 */ /* 0x000fe40000011414 */
        /* <DEDUP_REMOVED lines=19> */
.L_x_1931:
        /* <DEDUP_REMOVED lines=12> */
.L_x_1934:
[----:B------:R-:W-:-:S07]  /*1560*/  IMAD.MOV.U32 R113, RZ, RZ, R146 ;  /* 0x000000ffff717224 */ /* 0x000fce00078e0092 */
.L_x_1935:
[----:B------:R-:W-:Y:S05]  /*1570*/  BSYNC B2 ;  /* 0x0000000000027941 */ /* 0x000fea0003800000 */
.L_x_1933:
        /* <DEDUP_REMOVED lines=16> */
.L_x_1939:
[----:B------:R-:W-:Y:S05]  /*1680*/  BSYNC B3 ;  /* 0x0000000000037941 */ /* 0x000fea0003800000 */
.L_x_1938:
[----:B------:R-:W-:Y:S01]  /*1690*/  IMAD.HI.U32 R68, R2, -0x326172a9, RZ ;  /* 0xcd9e8d5702447827 */ /* 0x000fe200078e00ff */
[----:B------:R-:W-:-:S03]  /*16a0*/  LOP3.LUT R69, R69, R98, R123, 0x96, !PT ;  /* 0x0000006245457212 */ /* 0x000fc600078e967b */
[----:B------:R-:W-:Y:S01]  /*16b0*/  IMAD R71, R2, -0x326172a9, RZ ;  /* 0xcd9e8d5702477824 */ /* 0x000fe200078e02ff */
[----:B------:R-:W-:Y:S01]  /*16c0*/  LOP3.LUT R114, R68, R3, R122, 0x96, !PT ;  /* 0x0000000344727212 */ /* 0x000fe200078e967a */
[----:B------:R-:W-:-:S04]  /*16d0*/  IMAD.WIDE.U32 R68, R69, -0x326172a9, RZ ;  /* 0xcd9e8d5745447825 */ /* 0x000fc800078e00ff */
[----:B------:R-:W-:Y:S01]  /*16e0*/  IMAD R70, R4, -0x2daee0ad, RZ ;  /* 0xd2511f5304467824 */ /* 0x000fe200078e02ff */
[----:B------:R-:W-:Y:S01]  /*16f0*/  LOP3.LUT R71, R69, R71, R6, 0x96, !PT ;  /* 0x0000004745477212 */ /* 0x000fe200078e9606 */
[----:B------:R-:W-:-:S04]  /*1700*/  IMAD.WIDE.U32 R114, R114, -0x2daee0ad, RZ ;  /* 0xd2511f5372727825 */ /* 0x000fc800078e00ff */
[----:B------:R-:W-:Y:S01]  /*1710*/  IMAD.WIDE.U32 R134, R71, -0x2daee0ad, RZ ;  /* 0xd2511f5347867825 */ /* 0x000fe200078e00ff */
[----:B------:R-:W-:-:S04]  /*1720*/  LOP3.LUT R70, R115, R70, R5, 0x96, !PT ;  /* 0x0000004673467212 */ /* 0x000fc800078e9605 */
[----:B------:R-:W-:Y:S01]  /*1730*/  LOP3.LUT R69, R135, R114, R8, 0x96, !PT ;  /* 0x0000007287457212 */ /* 0x000fe200078e9608 */
[----:B------:R-:W-:-:S05]  /*1740*/  IMAD.WIDE.U32 R70, R70, -0x326172a9, RZ ;  /* 0xcd9e8d5746467825 */ /* 0x000fca00078e00ff */
[----:B------:R-:W-:Y:S01]  /*1750*/  LOP3.LUT R114, R71, R68, R7, 0x96, !PT ;  /* 0x0000004447727212 */ /* 0x000fe200078e9607 */
[----:B------:R-:W-:-:S04]  /*1760*/  IMAD.WIDE.U32 R68, R69, -0x326172a9, RZ ;  /* 0xcd9e8d5745447825 */ /* 0x000fc800078e00ff */
[----:B------:R-:W-:Y:S01]  /*1770*/  IMAD.WIDE.U32 R114, R114, -0x2daee0ad, RZ ;  /* 0xd2511f5372727825 */ /* 0x000fe200078e00ff */
[----:B------:R-:W-:-:S04]  /*1780*/  LOP3.LUT R135, R69, R70, R10, 0x96, !PT ;  /* 0x0000004645877212 */ /* 0x000fc800078e960a */
        /* <DEDUP_REMOVED lines=23> */
[----:B------:R-:W-:Y:S02]  /*1900*/  LOP3.LUT R144, R115, R134, R73, 0x96, !PT ;  /* 0x0000008673907212 */ /* 0x000fe400078e9649 */
[----:B------:R-:W-:Y:S01]  /*1910*/  MOV R146, R114 ;  /* 0x0000007200927202 */ /* 0x000fe20000000f00 */
[----:B------:R-:W-:Y:S01]  /*1920*/  IMAD.MOV.U32 R154, RZ, RZ, R68 ;  /* 0x000000ffff9a7224 */ /* 0x000fe200078e0044 */
[----:B------:R-:W-:Y:S01]  /*1930*/  LOP3.LUT R148, R69, R70, R72, 0x96, !PT ;  /* 0x0000004645947212 */ /* 0x000fe200078e9648 */
[----:B------:R-:W-:-:S07]  /*1940*/  IMAD.MOV.U32 R68, RZ, RZ, RZ ;  /* 0x000000ffff447224 */ /* 0x000fce00078e00ff */
.L_x_1937:
[----:B------:R-:W-:Y:S05]  /*1950*/  BSYNC B2 ;  /* 0x0000000000027941 */ /* 0x000fea0003800000 */
.L_x_1936:
[----:B------:R-:W-:Y:S01]  /*1960*/  HFMA2.MMA R114, -RZ, RZ, 0.1171875, 0 ;  /* 0x2f800000ff727435 */ /* 0x000fe200000001ff */
[----:B------:R-:W-:Y:S01]  /*1970*/  I2FP.F32.U32 R69, R113 ;  /* 0x0000007100457245 */ /* 0x000fe20000201000 */
[----:B-----5:R-:W-:-:S04]  /*1980*/  IMAD.U32 R70, R60, 0x10000, RZ ;  /* 0x000100003c467824 */ /* 0x020fc800078e00ff */
[----:B------:R-:W-:-:S04]  /*1990*/  FMUL.FTZ R70, R70, UR11 ;  /* 0x0000000b46467c20 */ /* 0x000fc80008410000 */
[----:B------:R-:W-:Y:S01]  /*19a0*/  FFMA.FTZ R69, R69, R114, 1.1641532182693481445e-10 ;  /* 0x2f00000045457423 */ /* 0x000fe20000010072 */
[----:B------:R-:W-:-:S04]  /*19b0*/  FMUL.FTZ R70, R70, UR10 ;  /* 0x0000000a46467c20 */ /* 0x000fc80008410000 */
[----:B------:R-:W-:-:S04]  /*19c0*/  FSETP.GTU.FTZ.AND P5, PT, R69, UR8, PT ;  /* 0x0000000845007c0b */ /* 0x000fc8000bfbc000 */
[----:B------:R-:W-:Y:S01]  /*19d0*/  FSEL R113, R70, RZ, !P5 ;  /* 0x000000ff46717208 */ /* 0x000fe20006800000 */
[----:B------:R-:W-:Y:S01]  /*19e0*/  @P3 IMAD.U32 R70, R64, 0x10000, RZ ;  /* 0x0001000040463824 */ /* 0x000fe200078e00ff */
[----:B------:R-:W-:-:S03]  /*19f0*/  SEL R114, RZ, 0x1, P5 ;  /* 0x00000001ff727807 */ /* 0x000fc60002800000 */
[----:B------:R-:W-:-:S04]  /*1a00*/  FMUL.FTZ R113, R24, R113 ;  /* 0x0000007118717220 */ /* 0x000fc80000410000 */
[----:B------:R-:W-:-:S07]  /*1a10*/  @P3 FADD.FTZ R113, R70, R113 ;  /* 0x0000007146713221 */ /* 0x000fce0000010000 */
.L_x_1932:
[----:B------:R-:W-:Y:S05]  /*1a20*/  BSYNC B1 ;  /* 0x0000000000017941 */ /* 0x000fea0003800000 */
.L_x_1930:
        /* <DEDUP_REMOVED lines=9> */
.L_x_1941:
        /* <DEDUP_REMOVED lines=12> */
.L_x_1944:
[----:B------:R-:W-:-:S07]  /*1b80*/  IMAD.MOV.U32 R115, RZ, RZ, R146 ;  /* 0x000000ffff737224 */ /* 0x000fce00078e0092 */
.L_x_1945:
[----:B------:R-:W-:Y:S05]  /*1b90*/  BSYNC B2 ;  /* 0x0000000000027941 */ /* 0x000fea0003800000 */
.L_x_1943:
        /* <DEDUP_REMOVED lines=16> */
.L_x_1949:
[----:B------:R-:W-:Y:S05]  /*1ca0*/  BSYNC B3 ;  /* 0x0000000000037941 */ /* 0x000fea0003800000 */
.L_x_1948:
        /* <DEDUP_REMOVED lines=39> */
[----:B------:R-:W-:-:S03]  /*1f20*/  LOP3.LUT R144, R117, R134, R73, 0x96, !PT ;  /* 0x0000008675907212 */ /* 0x000fc600078e9649 */
[----:B------:R-:W-:Y:S01]  /*1f30*/  IMAD.MOV.U32 R146, RZ, RZ, R116 ;  /* 0x000000ffff927224 */ /* 0x000fe200078e0074 */
[----:B------:R-:W-:Y:S01]  /*1f40*/  LOP3.LUT R148, R69, R70, R72, 0x96, !PT ;  /* 0x0000004645947212 */ /* 0x000fe200078e9648 */
[----:B------:R-:W-:Y:S01]  /*1f50*/  HFMA2.MMA R69, -RZ, RZ, 0, 0 ;  /* 0x00000000ff457435 */ /* 0x000fe200000001ff */
[----:B------:R-:W-:-:S10]  /*1f60*/  IMAD.MOV.U32 R154, RZ, RZ, R68 ;  /* 0x000000ffff9a7224 */ /* 0x000fd400078e0044 */
.L_x_1947:
[----:B------:R-:W-:Y:S05]  /*1f70*/  BSYNC B2 ;  /* 0x0000000000027941 */ /* 0x000fea0003800000 */
.L_x_1946:
[----:B-----5:R-:W-:Y:S01]  /*1f80*/  PRMT R70, R60, 0x7632, R70 ;  /* 0x000076323c467816 */ /* 0x020fe20000000046 */
[----:B------:R-:W-:Y:S01]  /*1f90*/  IMAD.MOV.U32 R71, RZ, RZ, 0x2f800000 ;  /* 0x2f800000ff477424 */ /* 0x000fe200078e00ff */
[----:B------:R-:W-:-:S03]  /*1fa0*/  I2FP.F32.U32 R68, R115 ;  /* 0x0000007300447245 */ /* 0x000fc60000201000 */
[----:B------:R-:W-:Y:S02]  /*1fb0*/  IMAD.U32 R70, R70, 0x10000, RZ ;  /* 0x0001000046467824 */ /* 0x000fe400078e00ff */
[----:B------:R-:W-:Y:S02]  /*1fc0*/  FFMA.FTZ R68, R68, R71, 1.1641532182693481445e-10 ;  /* 0x2f00000044447423 */ /* 0x000fe40000010047 */
[----:B------:R-:W-:-:S03]  /*1fd0*/  FMUL.FTZ R70, R70, UR11 ;  /* 0x0000000b46467c20 */ /* 0x000fc60008410000 */
[----:B------:R-:W-:Y:S01]  /*1fe0*/  FSETP.GTU.FTZ.AND P5, PT, R68, UR8, PT ;  /* 0x0000000844007c0b */ /* 0x000fe2000bfbc000 */
[----:B------:R-:W-:Y:S01]  /*1ff0*/  FMUL.FTZ R70, R70, UR10 ;  /* 0x0000000a46467c20 */ /* 0x000fe20008410000 */
[----:B------:R-:W-:Y:S02]  /*2000*/  @P3 PRMT R68, R64, 0x7632, R68 ;  /* 0x0000763240443816 */ /* 0x000fe40000000044 */
[----:B------:R-:W-:Y:S02]  /*2010*/  SEL R116, RZ, 0x1, P5 ;  /* 0x00000001ff747807 */ /* 0x000fe40002800000 */
[----:B------:R-:W-:Y:S02]  /*2020*/  FSEL R115, R70, RZ, !P5 ;  /* 0x000000ff46737208 */ /* 0x000fe40006800000 */
[----:B------:R-:W-:-:S03]  /*2030*/  @P3 SHF.L.U32 R68, R68, 0x10, RZ ;  /* 0x0000001044443819 */ /* 0x000fc600000006ff */
[----:B------:R-:W-:-:S04]  /*2040*/  FMUL.FTZ R115, R74, R115 ;  /* 0x000000734a737220 */ /* 0x000fc80000410000 */
[----:B------:R-:W-:-:S07]  /*2050*/  @P3 FADD.FTZ R115, R68, R115 ;  /* 0x0000007344733221 */ /* 0x000fce0000010000 */
.L_x_1942:
[----:B------:R-:W-:Y:S05]  /*2060*/  BSYNC B1 ;  /* 0x0000000000017941 */ /* 0x000fea0003800000 */
.L_x_1940:
        /* <DEDUP_REMOVED lines=8> */
.L_x_1951:
        /* <DEDUP_REMOVED lines=12> */
.L_x_1954:
[----:B------:R-:W-:-:S07]  /*21b0*/  MOV R117, R146 ;  /* 0x0000009200757202 */ /* 0x000fce0000000f00 */
.L_x_1955:
[----:B------:R-:W-:Y:S05]  /*21c0*/  BSYNC B2 ;  /* 0x0000000000027941 */ /* 0x000fea0003800000 */
.L_x_1953:
        /* <DEDUP_REMOVED lines=16> */
.L_x_1959:
[----:B------:R-:W-:Y:S05]  /*22d0*/  BSYNC B3 ;  /* 0x0000000000037941 */ /* 0x000fea0003800000 */
.L_x_1958:
        /* <DEDUP_REMOVED lines=41> */
[----:B------:R-:W-:Y:S01]  /*2570*/  MOV R154, R68 ;  /* 0x00000044009a7202 */ /* 0x000fe20000000f00 */
[----:B------:R-:W-:Y:S01]  /*2580*/  IMAD.MOV.U32 R68, RZ, RZ, RZ ;  /* 0x000000ffff447224 */ /* 0x000fe200078e00ff */
[----:B------:R-:W-:-:S07]  /*2590*/  LOP3.LUT R148, R69, R70, R72, 0x96, !PT ;  /* 0x0000004645947212 */ /* 0x000fce00078e9648 */
.L_x_1957:
[----:B------:R-:W-:Y:S05]  /*25a0*/  BSYNC B2 ;  /* 0x0000000000027941 */ /* 0x000fea0003800000 */
.L_x_1956:
        /* <DEDUP_REMOVED lines=10> */
[----:B------:R-:W-:-:S04]  /*2650*/  FMUL.FTZ R117, R25, R70 ;  /* 0x0000004619757220 */ /* 0x000fc80000410000 */
[----:B------:R-:W-:-:S07]  /*2660*/  @P3 FADD.FTZ R117, R134, R117 ;  /* 0x0000007586753221 */ /* 0x000fce0000010000 */
.L_x_1952:
[----:B------:R-:W-:Y:S05]  /*2670*/  BSYNC B1 ;  /* 0x0000000000017941 */ /* 0x000fea0003800000 */
.L_x_1950:
        /* <DEDUP_REMOVED lines=9> */
.L_x_1961:
        /* <DEDUP_REMOVED lines=12> */
.L_x_1964:
[----:B------:R-:W-:-:S07]  /*27d0*/  IMAD.MOV.U32 R119, RZ, RZ, R146 ;  /* 0x000000ffff777224 */ /* 0x000fce00078e0092 */
.L_x_1965:
[----:B------:R-:W-:Y:S05]  /*27e0*/  BSYNC B2 ;  /* 0x0000000000027941 */ /* 0x000fea0003800000 */
.L_x_1963:
        /* <DEDUP_REMOVED lines=16> */
.L_x_1969:
[----:B------:R-:W-:Y:S05]  /*28f0*/  BSYNC B3 ;  /* 0x0000000000037941 */ /* 0x000fea0003800000 */
.L_x_1968:
[----:B------:R-:W-:Y:S01]  /*2900*/  IMAD.HI.U32 R68, R2, -0x326172a9, RZ ;  /* 0xcd9e8d5702447827 */ /* 0x000fe200078e00ff */
[----:B------:R-:W-:-:S03]  /*2910*/  LOP3.LUT R69, R69, R98, R123, 0x96, !PT ;  /* 0x0000006245457212 */ /* 0x000fc600078e967b */
[----:B------:R-:W-:Y:S01]  /*2920*/  IMAD R71, R2, -0x326172a9, RZ ;  /* 0xcd9e8d5702477824 */ /* 0x000fe200078e02ff */
[----:B------:R-:W-:Y:S01]  /*2930*/  LOP3.LUT R68, R68, R3, R122, 0x96, !PT ;  /* 0x0000000344447212 */ /* 0x000fe200078e967a */
[----:B------:R-:W-:-:S04]  /*2940*/  IMAD.WIDE.U32 R120, R69, -0x326172a9, RZ ;  /* 0xcd9e8d5745787825 */ /* 0x000fc800078e00ff */
[----:B------:R-:W-:Y:S01]  /*2950*/  IMAD R70, R4, -0x2daee0ad, RZ ;  /* 0xd2511f5304467824 */ /* 0x000fe200078e02ff */
[----:B------:R-:W-:Y:S01]  /*2960*/  LOP3.LUT R71, R121, R71, R6, 0x96, !PT ;  /* 0x0000004779477212 */ /* 0x000fe200078e9606 */
[----:B------:R-:W-:-:S05]  /*2970*/  IMAD.WIDE.U32 R68, R68, -0x2daee0ad, RZ ;  /* 0xd2511f5344447825 */ /* 0x000fca00078e00ff */
        /* <DEDUP_REMOVED lines=31> */
[----:B------:R-:W-:Y:S01]  /*2b70*/  IMAD.WIDE.U32 R68, R69, -0x2daee0ad, RZ ;  /* 0xd2511f5345447825 */ /* 0x000fe200078e00ff */
[----:B------:R-:W-:-:S03]  /*2b80*/  MOV R146, R120 ;  /* 0x0000007800927202 */ /* 0x000fc60000000f00 */
[----:B------:R-:W-:Y:S01]  /*2b90*/  IMAD.MOV.U32 R154, RZ, RZ, R68 ;  /* 0x000000ffff9a7224 */ /* 0x000fe200078e0044 */
[----:B------:R-:W-:Y:S01]  /*2ba0*/  LOP3.LUT R148, R69, R70, R72, 0x96, !PT ;  /* 0x0000004645947212 */ /* 0x000fe200078e9648 */
[----:B------:R-:W-:-:S11]  /*2bb0*/  HFMA2.MMA R69, -RZ, RZ, 0, 0 ;  /* 0x00000000ff457435 */ /* 0x000fd600000001ff */
.L_x_1967:
[----:B------:R-:W-:Y:S05]  /*2bc0*/  BSYNC B2 ;  /* 0x0000000000027941 */ /* 0x000fea0003800000 */
.L_x_1966:
[----:B-----5:R-:W-:Y:S02]  /*2bd0*/  PRMT R70, R61, 0x7632, R70 ;  /* 0x000076323d467816 */ /* 0x020fe40000000046 */
[----:B------:R-:W-:Y:S02]  /*2be0*/  I2FP.F32.U32 R68, R119 ;  /* 0x0000007700447245 */ /* 0x000fe40000201000 */
[----:B------:R-:W-:Y:S01]  /*2bf0*/  MOV R71, 0x2f800000 ;  /* 0x2f80000000477802 */ /* 0x000fe20000000f00 */
[----:B------:R-:W-:-:S04]  /*2c00*/  IMAD.U32 R70, R70, 0x10000, RZ ;  /* 0x0001000046467824 */ /* 0x000fc800078e00ff */
[----:B------:R-:W-:Y:S01]  /*2c10*/  FFMA.FTZ R68, R68, R71, 1.1641532182693481445e-10 ;  /* 0x2f00000044447423 */ /* 0x000fe20000010047 */
[----:B------:R-:W-:-:S04]  /*2c20*/  FMUL.FTZ R70, R70, UR11 ;  /* 0x0000000b46467c20 */ /* 0x000fc80008410000 */
[----:B------:R-:W-:Y:S01]  /*2c30*/  FMUL.FTZ R70, R70, UR10 ;  /* 0x0000000a46467c20 */ /* 0x000fe20008410000 */
[----:B------:R-:W-:Y:S02]  /*2c40*/  FSETP.GTU.FTZ.AND P5, PT, R68, UR8, PT ;  /* 0x0000000844007c0b */ /* 0x000fe4000bfbc000 */
[----:B------:R-:W-:Y:S02]  /*2c50*/  @P3 PRMT R68, R65, 0x7632, R68 ;  /* 0x0000763241443816 */ /* 0x000fe40000000044 */
[----:B------:R-:W-:Y:S02]  /*2c60*/  FSEL R70, R70, RZ, !P5 ;  /* 0x000000ff46467208 */ /* 0x000fe40006800000 */
[----:B------:R-:W-:Y:S01]  /*2c70*/  SEL R120, RZ, 0x1, P5 ;  /* 0x00000001ff787807 */ /* 0x000fe20002800000 */
[----:B------:R-:W-:Y:S02]  /*2c80*/  @P3 IMAD.U32 R68, R68, 0x10000, RZ ;  /* 0x0001000044443824 */ /* 0x000fe400078e00ff */
[----:B------:R-:W-:-:S04]  /*2c90*/  FMUL.FTZ R119, R75, R70 ;  /* 0x000000464b777220 */ /* 0x000fc80000410000 */
[----:B------:R-:W-:-:S07]  /*2ca0*/  @P3 FADD.FTZ R119, R68, R119 ;  /* 0x0000007744773221 */ /* 0x000fce0000010000 */
.L_x_1962:
[----:B------:R-:W-:Y:S05]  /*2cb0*/  BSYNC B1 ;  /* 0x0000000000017941 */ /* 0x000fea0003800000 */
.L_x_1960:
[----:B------:R-:W-:Y:S04]  /*2cc0*/  BSSY B1, `(.L_x_1970) ;  /* 0x0000060000017945 */ /* 0x000fe80003800000 */
[----:B------:R-:W-:Y:S05]  /*2cd0*/  @P4 BRA `(.L_x_1971) ;  /* 0x0000000000184947 */ /* 0x000fea0003800000 */
[----:B------:R-:W-:Y:S01]  /*2ce0*/  HFMA2.MMA R121, -RZ, RZ, 0, 0 ;  /* 0x00000000ff797435 */ /* 0x000fe200000001ff */
[----:B------:R-:W-:Y:S01]  /*2cf0*/  IMAD.MOV.U32 R68, RZ, RZ, R69 ;  /* 0x000000ffff447224 */ /* 0x000fe200078e0045 */
[----:B------:R-:W-:Y:S09]  /*2d00*/  @!P3 BRA `(.L_x_1972) ;  /* 0x00000004006cb947 */ /* 0x000ff20003800000 */
[----:B------:R-:W-:Y:S01]  /*2d10*/  MOV R68, R69 ;  /* 0x0000004500447202 */ /* 0x000fe20000000f00 */
[----:B-----5:R-:W-:Y:S01]  /*2d20*/  IMAD.U32 R121, R66, 0x10000, RZ ;  /* 0x0001000042797824 */ /* 0x020fe200078e00ff */
[----:B------:R-:W-:Y:S06]  /*2d30*/  BRA `(.L_x_1972) ;  /* 0x0000000400607947 */ /* 0x000fec0003800000 */
.L_x_1971:
        /* <DEDUP_REMOVED lines=12> */
.L_x_1974:
[----:B------:R-:W-:-:S07]  /*2e00*/  MOV R121, R146 ;  /* 0x0000009200797202 */ /* 0x000fce0000000f00 */
.L_x_1975:
[----:B------:R-:W-:Y:S05]  /*2e10*/  BSYNC B2 ;  /* 0x0000000000027941 */ /* 0x000fea0003800000 */
.L_x_1973:
        /* <DEDUP_REMOVED lines=16> */
.L_x_1979:
[----:B------:R-:W-:Y:S05]  /*2f20*/  BSYNC B3 ;  /* 0x0000000000037941 */ /* 0x000fea0003800000 */
.L_x_1978:
[----:B------:R-:W-:Y:S01]  /*2f30*/  LOP3.LUT R69, R69, R98, R123, 0x96, !PT ;  /* 0x0000006245457212 */ /* 0x000fe200078e967b */
[----:B------:R-:W-:-:S04]  /*2f40*/  IMAD.HI.U32 R70, R2, -0x326172a9, RZ ;  /* 0xcd9e8d5702467827 */ /* 0x000fc800078e00ff */
[----:B------:R-:W-:Y:S01]  /*2f50*/  IMAD R71, R2, -0x326172a9, RZ ;  /* 0xcd9e8d5702477824 */ /* 0x000fe200078e02ff */
[----:B------:R-:W-:Y:S01]  /*2f60*/  LOP3.LUT R70, R70, R3, R122, 0x96, !PT ;  /* 0x0000000346467212 */ /* 0x000fe200078e967a */
[----:B------:R-:W-:-:S04]  /*2f70*/  IMAD.WIDE.U32 R68, R69, -0x326172a9, RZ ;  /* 0xcd9e8d5745447825 */ /* 0x000fc800078e00ff */
[----:B------:R-:W-:Y:S01]  /*2f80*/  IMAD.WIDE.U32 R124, R70, -0x2daee0ad, RZ ;  /* 0xd2511f53467c7825 */ /* 0x000fe200078e00ff */
[----:B------:R-:W-:-:S03]  /*2f90*/  LOP3.LUT R71, R69, R71, R6, 0x96, !PT ;  /* 0x0000004745477212 */ /* 0x000fc600078e9606 */
[----:B------:R-:W-:Y:S02]  /*2fa0*/  IMAD R69, R4, -0x2daee0ad, RZ ;  /* 0xd2511f5304457824 */ /* 0x000fe400078e02ff */
[----:B------:R-:W-:-:S03]  /*2fb0*/  IMAD.WIDE.U32 R70, R71, -0x2daee0ad, RZ ;  /* 0xd2511f5347467825 */ /* 0x000fc600078e00ff */
[----:B------:R-:W-:Y:S02]  /*2fc0*/  LOP3.LUT R69, R125, R69, R5, 0x96, !PT ;  /* 0x000000457d457212 */ /* 0x000fe400078e9605 */
[----:B------:R-:W-:-:S03]  /*2fd0*/  LOP3.LUT R71, R71, R124, R8, 0x96, !PT ;  /* 0x0000007c47477212 */ /* 0x000fc600078e9608 */
        /* <DEDUP_REMOVED lines=27> */
[----:B------:R-:W-:Y:S02]  /*3190*/  LOP3.LUT R144, R69, R124, R73, 0x96, !PT ;  /* 0x0000007c45907212 */ /* 0x000fe400078e9649 */
[----:B------:R-:W-:Y:S01]  /*31a0*/  MOV R146, R68 ;  /* 0x0000004400927202 */ /* 0x000fe20000000f00 */
[----:B------:R-:W-:-:S04]  /*31b0*/  IMAD.WIDE.U32 R68, R71, -0x2daee0ad, RZ ;  /* 0xd2511f5347447825 */ /* 0x000fc800078e00ff */
[----:B------:R-:W-:Y:S01]  /*31c0*/  IMAD.MOV.U32 R154, RZ, RZ, R68 ;  /* 0x000000ffff9a7224 */ /* 0x000fe200078e0044 */
[----:B------:R-:W-:Y:S01]  /*31d0*/  HFMA2.MMA R68, -RZ, RZ, 0, 0 ;  /* 0x00000000ff447435 */ /* 0x000fe200000001ff */
[----:B------:R-:W-:-:S10]  /*31e0*/  LOP3.LUT R148, R69, R70, R72, 0x96, !PT ;  /* 0x0000004645947212 */ /* 0x000fd400078e9648 */
.L_x_1977:
[----:B------:R-:W-:Y:S05]  /*31f0*/  BSYNC B2 ;  /* 0x0000000000027941 */ /* 0x000fea0003800000 */
.L_x_1976:
[----:B------:R-:W-:Y:S01]  /*3200*/  I2FP.F32.U32 R69, R121 ;  /* 0x0000007900457245 */ /* 0x000fe20000201000 */
[----:B------:R-:W-:Y:S01]  /*3210*/  IMAD.MOV.U32 R124, RZ, RZ, 0x2f800000 ;  /* 0x2f800000ff7c7424 */ /* 0x000fe200078e00ff */
[----:B-----5:R-:W-:-:S03]  /*3220*/  SHF.L.U32 R70, R62, 0x10, RZ ;  /* 0x000000103e467819 */ /* 0x020fc600000006ff */
[----:B------:R-:W-:Y:S02]  /*3230*/  FFMA.FTZ R69, R69, R124, 1.1641532182693481445e-10 ;  /* 0x2f00000045457423 */ /* 0x000fe4000001007c */
[----:B------:R-:W-:-:S03]  /*3240*/  FMUL.FTZ R70, R70, UR11 ;  /* 0x0000000b46467c20 */ /* 0x000fc60008410000 */
[----:B------:R-:W-:Y:S01]  /*3250*/  FSETP.GTU.FTZ.AND P5, PT, R69, UR8, PT ;  /* 0x0000000845007c0b */ /* 0x000fe2000bfbc000 */
[----:B------:R-:W-:-:S03]  /*3260*/  FMUL.FTZ R70, R70, UR10 ;  /* 0x0000000a46467c20 */ /* 0x000fc60008410000 */
[----:B------:R-:W-:Y:S02]  /*3270*/  SEL R124, RZ, 0x1, P5 ;  /* 0x00000001ff7c7807 */ /* 0x000fe40002800000 */
[----:B------:R-:W-:Y:S01]  /*3280*/  FSEL R121, R70, RZ, !P5 ;  /* 0x000000ff46797208 */ /* 0x000fe20006800000 */
[----:B------:R-:W-:-:S04]  /*3290*/  @P3 IMAD.U32 R70, R66, 0x10000, RZ ;  /* 0x0001000042463824 */ /* 0x000fc800078e00ff */
[----:B------:R-:W-:-:S04]  /*32a0*/  FMUL.FTZ R121, R26, R121 ;  /* 0x000000791a797220 */ /* 0x000fc80000410000 */
[----:B------:R-:W-:-:S07]  /*32b0*/  @P3 FADD.FTZ R121, R70, R121 ;  /* 0x0000007946793221 */ /* 0x000fce0000010000 */
.L_x_1972:
[----:B------:R-:W-:Y:S05]  /*32c0*/  BSYNC B1 ;  /* 0x0000000000017941 */ /* 0x000fea0003800000 */
.L_x_1970:
        /* <DEDUP_REMOVED lines=9> */
.L_x_1981:
        /* <DEDUP_REMOVED lines=12> */
.L_x_1984:
[----:B------:R-:W-:-:S07]  /*3420*/  MOV R125, R146 ;  /* 0x00000092007d7202 */ /* 0x000fce0000000f00 */
.L_x_1985:
[----:B------:R-:W-:Y:S05]  /*3430*/  BSYNC B2 ;  /* 0x0000000000027941 */ /* 0x000fea0003800000 */
.L_x_1983:
        /* <DEDUP_REMOVED lines=16> */
.L_x_1989:
[----:B------:R-:W-:Y:S05]  /*3540*/  BSYNC B3 ;  /* 0x0000000000037941 */ /* 0x000fea0003800000 */
.L_x_1988:
        /* <DEDUP_REMOVED lines=42> */
[----:B------:R-:W-:Y:S01]  /*37f0*/  LOP3.LUT R148, R69, R70, R72, 0x96, !PT ;  /* 0x0000004645947212 */ /* 0x000fe200078e9648 */
[----:B------:R-:W-:-:S11]  /*3800*/  HFMA2.MMA R69, -RZ, RZ, 0, 0 ;  /* 0x00000000ff457435 */ /* 0x000fd600000001ff */
.L_x_1987:
[----:B------:R-:W-:Y:S05]  /*3810*/  BSYNC B2 ;  /* 0x0000000000027941 */ /* 0x000fea0003800000 */
.L_x_1986:
        /* <DEDUP_REMOVED lines=14> */
.L_x_1982:
[----:B------:R-:W-:Y:S05]  /*3900*/  BSYNC B1 ;  /* 0x0000000000017941 */ /* 0x000fea0003800000 */
.L_x_1980:
        /* <DEDUP_REMOVED lines=8> */
.L_x_1991:
        /* <DEDUP_REMOVED lines=12> */
.L_x_1994:
[----:B------:R-:W-:-:S07]  /*3a50*/  MOV R127, R146 ;  /* 0x00000092007f7202 */ /* 0x000fce0000000f00 */
.L_x_1995:
[----:B------:R-:W-:Y:S05]  /*3a60*/  BSYNC B2 ;  /* 0x0000000000027941 */ /* 0x000fea0003800000 */
.L_x_1993:
        /* <DEDUP_REMOVED lines=16> */
.L_x_1999:
[----:B------:R-:W-:Y:S05]  /*3b70*/  BSYNC B3 ;  /* 0x0000000000037941 */ /* 0x000fea0003800000 */
.L_x_1998:
        /* <DEDUP_REMOVED lines=44> */
.L_x_1997:
[----:B------:R-:W-:Y:S05]  /*3e40*/  BSYNC B2 ;  /* 0x0000000000027941 */ /* 0x000fea0003800000 */
.L_x_1996:
        /* <DEDUP_REMOVED lines=8> */
[----:B------:R-:W-:-:S05]  /*3ed0*/  FSEL R70, R70, RZ, !P5 ;  /* 0x000000ff46467208 */ /* 0x000fca0006800000 */
[----:B------:R-:W-:Y:S01]  /*3ee0*/  FMUL.FTZ R127, R27, R70 ;  /* 0x000000461b7f7220 */ /* 0x000fe20000410000 */
[----:B------:R-:W-:-:S04]  /*3ef0*/  @P3 IMAD.U32 R70, R67, 0x10000, RZ ;  /* 0x0001000043463824 */ /* 0x000fc800078e00ff */
[----:B------:R-:W-:-:S07]  /*3f00*/  @P3 FADD.FTZ R127, R70, R127 ;  /* 0x0000007f467f3221 */ /* 0x000fce0000010000 */
.L_x_1992:
[----:B------:R-:W-:Y:S05]  /*3f10*/  BSYNC B1 ;  /* 0x0000000000017941 */ /* 0x000fea0003800000 */
.L_x_1990:
        /* <DEDUP_REMOVED lines=9> */
.L_x_2001:
        /* <DEDUP_REMOVED lines=12> */
.L_x_2004:
[----:B------:R-:W-:-:S07]  /*4070*/  MOV R150, R146 ;  /* 0x0000009200967202 */ /* 0x000fce0000000f00 */
.L_x_2005:
[----:B------:R-:W-:Y:S05]  /*4080*/  BSYNC B2 ;  /* 0x0000000000027941 */ /* 0x000fea0003800000 */
.L_x_2003:
        /* <DEDUP_REMOVED lines=16> */
.L_x_2009:
[----:B------:R-:W-:Y:S05]  /*4190*/  BSYNC B3 ;  /* 0x0000000000037941 */ /* 0x000fea0003800000 */
.L_x_2008:
[----:B------:R-:W-:Y:S01]  /*41a0*/  LOP3.LUT R69, R69, R98, R123, 0x96, !PT ;  /* 0x0000006245457212 */ /* 0x000fe200078e967b */
[----:B------:R-:W-:Y:S01]  /*41b0*/  IMAD.HI.U32 R68, R2, -0x326172a9, RZ ;  /* 0xcd9e8d5702447827 */ /* 0x000fe200078e00ff */
[----:B------:R-:W-:-:S03]  /*41c0*/  HFMA2.MMA R152, -RZ, RZ, 0, 0 ;  /* 0x00000000ff987435 */ /* 0x000fc600000001ff */
[----:B------:R-:W-:Y:S01]  /*41d0*/  IMAD R135, R2, -0x326172a9, RZ ;  /* 0xcd9e8d5702877824 */ /* 0x000fe200078e02ff */
[----:B------:R-:W-:Y:S01]  /*41e0*/  LOP3.LUT R68, R68, R3, R122, 0x96, !PT ;  /* 0x0000000344447212 */ /* 0x000fe200078e967a */
[----:B------:R-:W-:-:S05]  /*41f0*/  IMAD.WIDE.U32 R70, R69, -0x326172a9, RZ ;  /* 0xcd9e8d5745467825 */ /* 0x000fca00078e00ff */
[----:B------:R-:W-:Y:S01]  /*4200*/  LOP3.LUT R69, R71, R135, R6, 0x96, !PT ;  /* 0x0000008747457212 */ /* 0x000fe200078e9606 */
[----:B------:R-:W-:Y:S02]  /*4210*/  IMAD R71, R4, -0x2daee0ad, RZ ;  /* 0xd2511f5304477824 */ /* 0x000fe400078e02ff */
[----:B------:R-:W-:-:S04]  /*4220*/  IMAD.WIDE.U32 R134, R68, -0x2daee0ad, RZ ;  /* 0xd2511f5344867825 */ /* 0x000fc800078e00ff */
[----:B------:R-:W-:Y:S01]  /*4230*/  IMAD.WIDE.U32 R68, R69, -0x2daee0ad, RZ ;  /* 0xd2511f5345447825 */ /* 0x000fe200078e00ff */
[----:B------:R-:W-:-:S04]  /*4240*/  LOP3.LUT R71, R135, R71, R5, 0x96, !PT ;  /* 0x0000004787477212 */ /* 0x000fc800078e9605 */
        /* <DEDUP_REMOVED lines=32> */
[----:B------:R-:W-:-:S07]  /*4450*/  LOP3.LUT R148, R71, R68, R72, 0x96, !PT ;  /* 0x0000004447947212 */ /* 0x000fce00078e9648 */
.L_x_2007:
[----:B------:R-:W-:Y:S05]  /*4460*/  BSYNC B2 ;  /* 0x0000000000027941 */ /* 0x000fea0003800000 */
.L_x_2006:
[----:B-----5:R-:W-:Y:S01]  /*4470*/  PRMT R69, R63, 0x7632, R69 ;  /* 0x000076323f457816 */ /* 0x020fe20000000045 */
[----:B------:R-:W-:Y:S01]  /*4480*/  IMAD.MOV.U32 R71, RZ, RZ, 0x2f800000 ;  /* 0x2f800000ff477424 */ /* 0x000fe200078e00ff */
[----:B------:R-:W-:Y:S02]  /*4490*/  I2FP.F32.U32 R68, R150 ;  /* 0x0000009600447245 */ /* 0x000fe40000201000 */
[----:B------:R-:W-:-:S03]  /*44a0*/  SHF.L.U32 R69, R69, 0x10, RZ ;  /* 0x0000001045457819 */ /* 0x000fc600000006ff */
[----:B------:R-:W-:Y:S02]  /*44b0*/  FFMA.FTZ R68, R68, R71, 1.1641532182693481445e-10 ;  /* 0x2f00000044447423 */ /* 0x000fe40000010047 */
[----:B------:R-:W-:-:S03]  /*44c0*/  FMUL.FTZ R69, R69, UR11 ;  /* 0x0000000b45457c20 */ /* 0x000fc60008410000 */
[----:B------:R-:W-:Y:S01]  /*44d0*/  FSETP.GTU.FTZ.AND P4, PT, R68, UR8, PT ;  /* 0x0000000844007c0b */ /* 0x000fe2000bf9c000 */
[----:B------:R-:W-:-:S03]  /*44e0*/  FMUL.FTZ R69, R69, UR10 ;  /* 0x0000000a45457c20 */ /* 0x000fc60008410000 */
[----:B------:R-:W-:Y:S02]  /*44f0*/  SEL R150, RZ, 0x1, P4 ;  /* 0x00000001ff967807 */ /* 0x000fe40002000000 */
[----:B------:R-:W-:Y:S02]  /*4500*/  FSEL R68, R69, RZ, !P4 ;  /* 0x000000ff45447208 */ /* 0x000fe40006000000 */
[----:B------:R-:W-:-:S03]  /*4510*/  @P3 PRMT R69, R67, 0x7632, R69 ;  /* 0x0000763243453816 */ /* 0x000fc60000000045 */
[----:B------:R-:W-:Y:S02]  /*4520*/  FMUL.FTZ R167, R77, R68 ;  /* 0x000000444da77220 */ /* 0x000fe40000410000 */
[----:B------:R-:W-:-:S04]  /*4530*/  @P3 IMAD.U32 R70, R69, 0x10000, RZ ;  /* 0x0001000045463824 */ /* 0x000fc800078e00ff */
[----:B------:R-:W-:-:S07]  /*4540*/  @P3 FADD.FTZ R167, R70, R167 ;  /* 0x000000a746a73221 */ /* 0x000fce0000010000 */
.L_x_2002:
[----:B------:R-:W-:Y:S05]  /*4550*/  BSYNC B1 ;  /* 0x0000000000017941 */ /* 0x000fea0003800000 */
.L_x_2000:
        /* <DEDUP_REMOVED lines=9> */
[----:B0-----:R-:W-:Y:S02]  /*45f0*/  SHF.L.U32 R68, R128, 0x10, RZ ;  /* 0x0000001080447819 */ /* 0x001fe400000006ff */
[----:B------:R-:W-:Y:S02]  /*4600*/  LOP3.LUT R134, R120, 0xff, RZ, 0xc0, !PT ;  /* 0x000000ff78867812 */ /* 0x000fe400078ec0ff */
[----:B------:R-:W-:Y:S02]  /*4610*/  LOP3.LUT R171, R68, 0xff0000, RZ, 0xc0, !PT ;  /* 0x00ff000044ab7812 */ /* 0x000fe400078ec0ff */
[----:B------:R-:W-:Y:S01]  /*4620*/  LOP3.LUT R68, R150, 0xffff, RZ, 0xc0, !PT ;  /* 0x0000ffff96447812 */ /* 0x000fe200078ec0ff */
[----:B------:R-:W-:Y:S01]  /*4630*/  IMAD.WIDE.U32 R134, R134, 0x1000000, RZ ;  /* 0x0100000086867825 */ /* 0x000fe200078e00ff */
[----:B------:R-:W-:Y:S02]  /*4640*/  LOP3.LUT R70, R118, 0xff, RZ, 0xc0, !PT ;  /* 0x000000ff76467812 */ /* 0x000fe400078ec0ff */
        /* <DEDUP_REMOVED lines=9> */
[----:B------:R-:W0:Y:S01]  /*46e0*/  LDC.64 R70, c[0x0][0x240] ;  /* 0x00009000ff467b82 */ /* 0x000e220000000a00 */
[----:B------:R-:W-:Y:S02]  /*46f0*/  LOP3.LUT R69, R171, R69, RZ, 0xfc, !PT ;  /* 0x00000045ab457212 */ /* 0x000fe400078efcff */
[----:B------:R-:W-:Y:S01]  /*4700*/  LOP3.LUT R68, R135, 0xff, R114, 0xf8, !PT ;  /* 0x000000ff87447812 */ /* 0x000fe200078ef872 */
[----:B0-----:R-:W-:-:S05]  /*4710*/  IMAD.WIDE.U32 R70, R165, 0x8, R70 ;  /* 0x00000008a5467825 */ /* 0x001fca00078e0046 */
[----:B------:R1:W-:Y:S02]  /*4720*/  STG.E.64 desc[UR4][R70.64], R68 ;  /* 0x0000004446007986 */ /* 0x0003e4000c101b04 */
.L_x_2011:
[----:B------:R-:W-:Y:S05]  /*4730*/  BSYNC B1 ;  /* 0x0000000000017941 */ /* 0x000fea0003800000 */
.L_x_2010:
[----:B------:R-:W-:Y:S01]  /*4740*/  VIADD R142, R142, 0x100 ;  /* 0x000001008e8e7836 */ /* 0x000fe20000000000 */
[----:B------:R-:W-:-:S07]  /*4750*/  IADD3 R165, R165, 0x100, RZ ;  /* 0x00000100a5a57810 */ /* 0x000fce0007ffe0ff */
.L_x_1929:
[----:B------:R-:W-:Y:S05]  /*4760*/  BSYNC B0 ;  /* 0x0000000000007941 */ /* 0x000fea0003800000 */
.L_x_1928:
        /* <DEDUP_REMOVED lines=17> */
[----:B------:R-:W-:Y:S01]  /*4880*/  IMAD.MOV.U32 R68, RZ, RZ, R152 ;  /* 0x000000ffff447224 */ /* 0x000fe200078e0098 */
[----:B-----5:R-:W-:Y:S01]  /*4890*/  SHF.L.U32 R131, R64, 0x10, RZ ;  /* 0x0000001040837819 */ /* 0x020fe200000006ff */
[----:B------:R-:W-:Y:S06]  /*48a0*/  BRA `(.L_x_2016) ;  /* 0x0000000400607947 */ /* 0x000fec0003800000 */
.L_x_2015:
        /* <DEDUP_REMOVED lines=12> */
.L_x_2018:
[----:B------:R-:W-:-:S07]  /*4970*/  IMAD.MOV.U32 R114, RZ, RZ, R146 ;  /* 0x000000ffff727224 */ /* 0x000fce00078e0092 */
.L_x_2019:
[----:B------:R-:W-:Y:S05]  /*4980*/  BSYNC B2 ;  /* 0x0000000000027941 */ /* 0x000fea0003800000 */
.L_x_2017:
        /* <DEDUP_REMOVED lines=16> */
.L_x_2023:
[----:B------:R-:W-:Y:S05]  /*4a90*/  BSYNC B3 ;  /* 0x0000000000037941 */ /* 0x000fea0003800000 */
.L_x_2022:
        /* <DEDUP_REMOVED lines=44> */
.L_x_2021:
[----:B------:R-:W-:Y:S05]  /*4d60*/  BSYNC B2 ;  /* 0x0000000000027941 */ /* 0x000fea0003800000 */
.L_x_2020:
        /* <DEDUP_REMOVED lines=10> */
[----:B------:R-:W-:-:S04]  /*4e10*/  FMUL.FTZ R131, R28, R131 ;  /* 0x000000831c837220 */ /* 0x000fc80000410000 */
[----:B------:R-:W-:-:S07]  /*4e20*/  @P3 FADD.FTZ R131, R70, R131 ;  /* 0x0000008346833221 */ /* 0x000fce0000010000 */
.L_x_2016:
[----:B------:R-:W-:Y:S05]  /*4e30*/  BSYNC B1 ;  /* 0x0000000000017941 */ /* 0x000fea0003800000 */
.L_x_2014:
        /* <DEDUP_REMOVED lines=9> */
.L_x_2025:
        /* <DEDUP_REMOVED lines=12> */
.L_x_2028:
[----:B------:R-:W-:-:S07]  /*4f90*/  IMAD.MOV.U32 R116, RZ, RZ, R146 ;  /* 0x000000ffff747224 */ /* 0x000fce00078e0092 */
.L_x_2029:
[----:B------:R-:W-:Y:S05]  /*4fa0*/  BSYNC B2 ;  /* 0x0000000000027941 */ /* 0x000fea0003800000 */
.L_x_2027:
        /* <DEDUP_REMOVED lines=16> */
.L_x_2033:
[----:B------:R-:W-:Y:S05]  /*50b0*/  BSYNC B3 ;  /* 0x0000000000037941 */ /* 0x000fea0003800000 */
.L_x_2032:
        /* <DEDUP_REMOVED lines=42> */
[----:B------:R-:W-:Y:S01]  /*5360*/  IMAD.MOV.U32 R69, RZ, RZ, RZ ;  /* 0x000000ffff457224 */ /* 0x000fe200078e00ff */
[----:B------:R-:W-:-:S07]  /*5370*/  MOV R154, R68 ;  /* 0x00000044009a7202 */ /* 0x000fce0000000f00 */
.L_x_2031:
[----:B------:R-:W-:Y:S05]  /*5380*/  BSYNC B2 ;  /* 0x0000000000027941 */ /* 0x000fea0003800000 */
.L_x_2030:
[----:B------:R-:W-:Y:S01]  /*5390*/  HFMA2.MMA R71, -RZ, RZ, 0.1171875, 0 ;  /* 0x2f800000ff477435 */ /* 0x000fe200000001ff */
[----:B-----5:R-:W-:Y:S02]  /*53a0*/  PRMT R70, R60, 0x7632, R70 ;  /* 0x000076323c467816 */ /* 0x020fe40000000046 */
[----:B------:R-:W-:-:S03]  /*53b0*/  I2FP.F32.U32 R68, R116 ;  /* 0x0000007400447245 */ /* 0x000fc60000201000 */
[----:B------:R-:W-:-:S04]  /*53c0*/  IMAD.U32 R70, R70, 0x10000, RZ ;  /* 0x0001000046467824 */ /* 0x000fc800078e00ff */
[----:B------:R-:W-:Y:S01]  /*53d0*/  FFMA.FTZ R68, R68, R71, 1.1641532182693481445e-10 ;  /* 0x2f00000044447423 */ /* 0x000fe20000010047 */
[----:B------:R-:W-:-:S04]  /*53e0*/  FMUL.FTZ R70, R70, UR11 ;  /* 0x0000000b46467c20 */ /* 0x000fc80008410000 */
[----:B------:R-:W-:Y:S01]  /*53f0*/  FMUL.FTZ R70, R70, UR10 ;  /* 0x0000000a46467c20 */ /* 0x000fe20008410000 */
[----:B------:R-:W-:Y:S02]  /*5400*/  FSETP.GTU.FTZ.AND P5, PT, R68, UR8, PT ;  /* 0x0000000844007c0b */ /* 0x000fe4000bfbc000 */
[----:B------:R-:W-:Y:S02]  /*5410*/  @P3 PRMT R68, R64, 0x7632, R68 ;  /* 0x0000763240443816 */ /* 0x000fe40000000044 */
[----:B------:R-:W-:Y:S02]  /*5420*/  FSEL R133, R70, RZ, !P5 ;  /* 0x000000ff46857208 */ /* 0x000fe40006800000 */
[----:B------:R-:W-:Y:S02]  /*5430*/  @P3 SHF.L.U32 R68, R68, 0x10, RZ ;  /* 0x0000001044443819 */ /* 0x000fe400000006ff */
[----:B------:R-:W-:Y:S01]  /*5440*/  SEL R116, RZ, 0x1, P5 ;  /* 0x00000001ff747807 */ /* 0x000fe20002800000 */
[----:B------:R-:W-:-:S04]  /*5450*/  FMUL.FTZ R133, R78, R133 ;  /* 0x000000854e857220 */ /* 0x000fc80000410000 */
[----:B------:R-:W-:-:S07]  /*5460*/  @P3 FADD.FTZ R133, R68, R133 ;  /* 0x0000008544853221 */ /* 0x000fce0000010000 */
.L_x_2026:
[----:B------:R-:W-:Y:S05]  /*5470*/  BSYNC B1 ;  /* 0x0000000000017941 */ /* 0x000fea0003800000 */
.L_x_2024:
        /* <DEDUP_REMOVED lines=8> */
.L_x_2035:
        /* <DEDUP_REMOVED lines=12> */
.L_x_2038:
[----:B------:R-:W-:-:S07]  /*55c0*/  IMAD.MOV.U32 R118, RZ, RZ, R146 ;  /* 0x000000ffff767224 */ /* 0x000fce00078e0092 */
.L_x_2039:
[----:B------:R-:W-:Y:S05]  /*55d0*/  BSYNC B2 ;  /* 0x0000000000027941 */ /* 0x000fea0003800000 */
.L_x_2037:
        /* <DEDUP_REMOVED lines=16> */
.L_x_2043:
[----:B------:R-:W-:Y:S05]  /*56e0*/  BSYNC B3 ;  /* 0x0000000000037941 */ /* 0x000fea0003800000 */
.L_x_2042:
        /* <DEDUP_REMOVED lines=44> */
.L_x_2041:
[----:B------:R-:W-:Y:S05]  /*59b0*/  BSYNC B2 ;  /* 0x0000000000027941 */ /* 0x000fea0003800000 */
.L_x_2040:
[----:B------:R-:W-:Y:S01]  /*59c0*/  HFMA2.MMA R70, -RZ, RZ, 0.1171875, 0 ;  /* 0x2f800000ff467435 */ /* 0x000fe200000001ff */
[----:B------:R-:W-:Y:S01]  /*59d0*/  I2FP.F32.U32 R69, R118 ;  /* 0x0000007600457245 */ /* 0x000fe20000201000 */
[----:B-----5:R-:W-:Y:S01]  /*59e0*/  IMAD.U32 R71, R61, 0x10000, RZ ;  /* 0x000100003d477824 */ /* 0x020fe200078e00ff */
[----:B------:R-:W-:-:S03]  /*59f0*/  @P3 SHF.L.U32 R134, R65, 0x10, RZ ;  /* 0x0000001041863819 */ /* 0x000fc600000006ff */
[----:B------:R-:W-:-:S04]  /*5a00*/  FMUL.FTZ R71, R71, UR11 ;  /* 0x0000000b47477c20 */ /* 0x000fc80008410000 */
[----:B------:R-:W-:Y:S01]  /*5a10*/  FFMA.FTZ R69, R69, R70, 1.1641532182693481445e-10 ;  /* 0x2f00000045457423 */ /* 0x000fe20000010046 */
[----:B------:R-:W-:-:S04]  /*5a20*/  FMUL.FTZ R70, R71, UR10 ;  /* 0x0000000a47467c20 */ /* 0x000fc80008410000 */
[----:B------:R-:W-:-:S04]  /*5a30*/  FSETP.GTU.FTZ.AND P5, PT, R69, UR8, PT ;  /* 0x0000000845007c0b */ /* 0x000fc8000bfbc000 */
[----:B------:R-:W-:Y:S02]  /*5a40*/  FSEL R70, R70, RZ, !P5 ;  /* 0x000000ff46467208 */ /* 0x000fe40006800000 */
[----:B------:R-:W-:-:S03]  /*5a50*/  SEL R118, RZ, 0x1, P5 ;  /* 0x00000001ff767807 */ /* 0x000fc60002800000 */
[----:B------:R-:W-:-:S04]  /*5a60*/  FMUL.FTZ R137, R29, R70 ;  /* 0x000000461d897220 */ /* 0x000fc80000410000 */
[----:B------:R-:W-:-:S07]  /*5a70*/  @P3 FADD.FTZ R137, R134, R137 ;  /* 0x0000008986893221 */ /* 0x000fce0000010000 */
.L_x_2036:
[----:B------:R-:W-:Y:S05]  /*5a80*/  BSYNC B1 ;  /* 0x0000000000017941 */ /* 0x000fea0003800000 */
.L_x_2034:
        /* <DEDUP_REMOVED lines=9> */
.L_x_2045:
        /* <DEDUP_REMOVED lines=12> */
.L_x_2048:
[----:B------:R-:W-:-:S07]  /*5be0*/  IMAD.MOV.U32 R120, RZ, RZ, R146 ;  /* 0x000000ffff787224 */ /* 0x000fce00078e0092 */
.L_x_2049:
[----:B------:R-:W-:Y:S05]  /*5bf0*/  BSYNC B2 ;  /* 0x0000000000027941 */ /* 0x000fea0003800000 */
.L_x_2047:
        /* <DEDUP_REMOVED lines=16> */
.L_x_2053:
[----:B------:R-:W-:Y:S05]  /*5d00*/  BSYNC B3 ;  /* 0x0000000000037941 */ /* 0x000fea0003800000 */
.L_x_2052:
        /* <DEDUP_REMOVED lines=44> */
.L_x_2051:
[----:B------:R-:W-:Y:S05]  /*5fd0*/  BSYNC B2 ;  /* 0x0000000000027941 */ /* 0x000fea0003800000 */
.L_x_2050:
[----:B-----5:R-:W-:Y:S01]  /*5fe0*/  PRMT R70, R61, 0x7632, R70 ;  /* 0x000076323d467816 */ /* 0x020fe20000000046 */
[----:B------:R-:W-:Y:S01]  /*5ff0*/  IMAD.MOV.U32 R71, RZ, RZ, 0x2f800000 ;  /* 0x2f800000ff477424 */ /* 0x000fe200078e00ff */
[----:B------:R-:W-:Y:S02]  /*6000*/  I2FP.F32.U32 R68, R120 ;  /* 0x0000007800447245 */ /* 0x000fe40000201000 */
[----:B------:R-:W-:-:S03]  /*6010*/  SHF.L.U32 R70, R70, 0x10, RZ ;  /* 0x0000001046467819 */ /* 0x000fc600000006ff */
        /* <DEDUP_REMOVED lines=10> */
.L_x_2046:
[----:B------:R-:W-:Y:S05]  /*60c0*/  BSYNC B1 ;  /* 0x0000000000017941 */ /* 0x000fea0003800000 */
.L_x_2044:
        /* <DEDUP_REMOVED lines=8> */
.L_x_2055:
        /* <DEDUP_REMOVED lines=12> */
.L_x_2058:
[----:B------:R-:W-:-:S07]  /*6210*/  IMAD.MOV.U32 R124, RZ, RZ, R146 ;  /* 0x000000ffff7c7224 */ /* 0x000fce00078e0092 */
.L_x_2059:
[----:B------:R-:W-:Y:S05]  /*6220*/  BSYNC B2 ;  /* 0x0000000000027941 */ /* 0x000fea0003800000 */
.L_x_2057:
        /* <DEDUP_REMOVED lines=16> */
.L_x_2063:
[----:B------:R-:W-:Y:S05]  /*6330*/  BSYNC B3 ;  /* 0x0000000000037941 */ /* 0x000fea0003800000 */
.L_x_2062:
        /* <DEDUP_REMOVED lines=38> */
[----:B------:R-:W-:Y:S01]  /*65a0*/  IMAD.MOV.U32 R146, RZ, RZ, R68 ;  /* 0x000000ffff927224 */ /* 0x000fe200078e0044 */
[----:B------:R-:W-:Y:S01]  /*65b0*/  LOP3.LUT R144, R69, R144, R73, 0x96, !PT ;  /* 0x0000009045907212 */ /* 0x000fe200078e9649 */
[----:B------:R-:W-:-:S03]  /*65c0*/  IMAD.WIDE.U32 R68, R71, -0x2daee0ad, RZ ;  /* 0xd2511f5347447825 */ /* 0x000fc600078e00ff */
[----:B------:R-:W-:Y:S01]  /*65d0*/  MOV R154, R68 ;  /* 0x00000044009a7202 */ /* 0x000fe20000000f00 */
[----:B------:R-:W-:Y:S01]  /*65e0*/  IMAD.MOV.U32 R68, RZ, RZ, RZ ;  /* 0x000000ffff447224 */ /* 0x000fe200078e00ff */
[----:B------:R-:W-:-:S07]  /*65f0*/  LOP3.LUT R148, R69, R70, R72, 0x96, !PT ;  /* 0x0000004645947212 */ /* 0x000fce00078e9648 */
.L_x_2061:
[----:B------:R-:W-:Y:S05]  /*6600*/  BSYNC B2 ;  /* 0x0000000000027941 */ /* 0x000fea0003800000 */
.L_x_2060:
        /* <DEDUP_REMOVED lines=12> */
.L_x_2056:
[----:B------:R-:W-:Y:S05]  /*66d0*/  BSYNC B1 ;  /* 0x0000000000017941 */ /* 0x000fea0003800000 */
.L_x_2054:
        /* <DEDUP_REMOVED lines=9> */
.L_x_2065:
        /* <DEDUP_REMOVED lines=12> */
.L_x_2068:
[----:B------:R-:W-:-:S07]  /*6830*/  IMAD.MOV.U32 R126, RZ, RZ, R146 ;  /* 0x000000ffff7e7224 */ /* 0x000fce00078e0092 */
.L_x_2069:
[----:B------:R-:W-:Y:S05]  /*6840*/  BSYNC B2 ;  /* 0x0000000000027941 */ /* 0x000fea0003800000 */
.L_x_2067:
        /* <DEDUP_REMOVED lines=16> */
.L_x_2073:
[----:B------:R-:W-:Y:S05]  /*6950*/  BSYNC B3 ;  /* 0x0000000000037941 */ /* 0x000fea0003800000 */
.L_x_2072:
        /* <DEDUP_REMOVED lines=40> */
[----:B------:R-:W-:-:S05]  /*6be0*/  IMAD.WIDE.U32 R68, R71, -0x2daee0ad, RZ ;  /* 0xd2511f5347447825 */ /* 0x000fca00078e00ff */
[----:B------:R-:W-:Y:S01]  /*6bf0*/  LOP3.LUT R148, R69, R70, R72, 0x96, !PT ;  /* 0x0000004645947212 */ /* 0x000fe200078e9648 */
[----:B------:R-:W-:Y:S01]  /*6c00*/  IMAD.MOV.U32 R69, RZ, RZ, RZ ;  /* 0x000000ffff457224 */ /* 0x000fe200078e00ff */
[----:B------:R-:W-:-:S07]  /*6c10*/  MOV R154, R68 ;  /* 0x00000044009a7202 */ /* 0x000fce0000000f00 */
.L_x_2071:
[----:B------:R-:W-:Y:S05]  /*6c20*/  BSYNC B2 ;  /* 0x0000000000027941 */ /* 0x000fea0003800000 */
.L_x_2070:
        /* <DEDUP_REMOVED lines=14> */
.L_x_2066:
[----:B------:R-:W-:Y:S05]  /*6d10*/  BSYNC B1 ;  /* 0x0000000000017941 */ /* 0x000fea0003800000 */
.L_x_2064:
        /* <DEDUP_REMOVED lines=8> */
.L_x_2075:
        /* <DEDUP_REMOVED lines=12> */
.L_x_2078:
[----:B------:R-:W-:-:S07]  /*6e60*/  IMAD.MOV.U32 R128, RZ, RZ, R146 ;  /* 0x000000ffff807224 */ /* 0x000fce00078e0092 */
.L_x_2079:
[----:B------:R-:W-:Y:S05]  /*6e70*/  BSYNC B2 ;  /* 0x0000000000027941 */ /* 0x000fea0003800000 */
.L_x_2077:
        /* <DEDUP_REMOVED lines=16> */
.L_x_2083:
[----:B------:R-:W-:Y:S05]  /*6f80*/  BSYNC B3 ;  /* 0x0000000000037941 */ /* 0x000fea0003800000 */
.L_x_2082:
        /* <DEDUP_REMOVED lines=44> */
.L_x_2081:
[----:B------:R-:W-:Y:S05]  /*7250*/  BSYNC B2 ;  /* 0x0000000000027941 */ /* 0x000fea0003800000 */
.L_x_2080:
[----:B------:R-:W-:Y:S01]  /*7260*/  HFMA2.MMA R70, -RZ, RZ, 0.1171875, 0 ;  /* 0x2f800000ff467435 */ /* 0x000fe200000001ff */
[----:B------:R-:W-:Y:S01]  /*7270*/  I2FP.F32.U32 R69, R128 ;  /* 0x0000008000457245 */ /* 0x000fe20000201000 */
[----:B-----5:R-:W-:-:S04]  /*7280*/  IMAD.U32 R71, R63, 0x10000, RZ ;  /* 0x000100003f477824 */ /* 0x020fc800078e00ff */
[----:B------:R-:W-:-:S04]  /*7290*/  FMUL.FTZ R71, R71, UR11 ;  /* 0x0000000b47477c20 */ /* 0x000fc80008410000 */
[----:B------:R-:W-:Y:S01]  /*72a0*/  FFMA.FTZ R69, R69, R70, 1.1641532182693481445e-10 ;  /* 0x2f00000045457423 */ /* 0x000fe20000010046 */
[----:B------:R-:W-:-:S04]  /*72b0*/  FMUL.FTZ R70, R71, UR10 ;  /* 0x0000000a47467c20 */ /* 0x000fc80008410000 */
[----:B------:R-:W-:-:S04]  /*72c0*/  FSETP.GTU.FTZ.AND P5, PT, R69, UR8, PT ;  /* 0x0000000845007c0b */ /* 0x000fc8000bfbc000 */
[----:B------:R-:W-:Y:S02]  /*72d0*/  FSEL R70, R70, RZ, !P5 ;  /* 0x000000ff46467208 */ /* 0x000fe40006800000 */
[----:B------:R-:W-:-:S03]  /*72e0*/  SEL R128, RZ, 0x1, P5 ;  /* 0x00000001ff807807 */ /* 0x000fc60002800000 */
[----:B------:R-:W-:Y:S01]  /*72f0*/  FMUL.FTZ R145, R31, R70 ;  /* 0x000000461f917220 */ /* 0x000fe20000410000 */
[----:B------:R-:W-:-:S05]  /*7300*/  @P3 SHF.L.U32 R70, R67, 0x10, RZ ;  /* 0x0000001043463819 */ /* 0x000fca00000006ff */
[----:B------:R-:W-:-:S07]  /*7310*/  @P3 FADD.FTZ R145, R70, R145 ;  /* 0x0000009146913221 */ /* 0x000fce0000010000 */
.L_x_2076:
[----:B------:R-:W-:Y:S05]  /*7320*/  BSYNC B1 ;  /* 0x0000000000017941 */ /* 0x000fea0003800000 */
.L_x_2074:
        /* <DEDUP_REMOVED lines=9> */
.L_x_2085:
        /* <DEDUP_REMOVED lines=12> */
.L_x_2088:
[----:B------:R-:W-:-:S07]  /*7480*/  IMAD.MOV.U32 R150, RZ, RZ, R146 ;  /* 0x000000ffff967224 */ /* 0x000fce00078e0092 */
.L_x_2089:
[----:B------:R-:W-:Y:S05]  /*7490*/  BSYNC B2 ;  /* 0x0000000000027941 */ /* 0x000fea0003800000 */
.L_x_2087:
        /* <DEDUP_REMOVED lines=16> */
.L_x_2093:
[----:B------:R-:W-:Y:S05]  /*75a0*/  BSYNC B3 ;  /* 0x0000000000037941 */ /* 0x000fea0003800000 */
.L_x_2092:
[----:B------:R-:W-:Y:S01]  /*75b0*/  LOP3.LUT R69, R69, R98, R123, 0x96, !PT ;  /* 0x0000006245457212 */ /* 0x000fe200078e967b */
[----:B------:R-:W-:-:S04]  /*75c0*/  IMAD.HI.U32 R68, R2, -0x326172a9, RZ ;  /* 0xcd9e8d5702447827 */ /* 0x000fc800078e00ff */
[----:B------:R-:W-:Y:S01]  /*75d0*/  IMAD R135, R2, -0x326172a9, RZ ;  /* 0xcd9e8d5702877824 */ /* 0x000fe200078e02ff */
[----:B------:R-:W-:Y:S01]  /*75e0*/  LOP3.LUT R68, R68, R3, R122, 0x96, !PT ;  /* 0x0000000344447212 */ /* 0x000fe200078e967a */
[----:B------:R-:W-:-:S04]  /*75f0*/  IMAD.WIDE.U32 R70, R69, -0x326172a9, RZ ;  /* 0xcd9e8d5745467825 */ /* 0x000fc800078e00ff */
[----:B------:R-:W-:Y:S01]  /*7600*/  IMAD.MOV.U32 R152, RZ, RZ, RZ ;  /* 0x000000ffff987224 */ /* 0x000fe200078e00ff */
        /* <DEDUP_REMOVED lines=33> */
[----:B------:R-:W-:Y:S01]  /*7820*/  IMAD.MOV.U32 R146, RZ, RZ, R70 ;  /* 0x000000ffff927224 */ /* 0x000fe200078e0046 */
[----:B------:R-:W-:Y:S01]  /*7830*/  LOP3.LUT R144, R71, R134, R73, 0x96, !PT ;  /* 0x0000008647907212 */ /* 0x000fe200078e9649 */
[----:B------:R-:W-:-:S05]  /*7840*/  IMAD.WIDE.U32 R70, R69, -0x2daee0ad, RZ ;  /* 0xd2511f5345467825 */ /* 0x000fca00078e00ff */
[----:B------:R-:W-:Y:S02]  /*7850*/  LOP3.LUT R148, R71, R68, R72, 0x96, !PT ;  /* 0x0000004447947212 */ /* 0x000fe400078e9648 */
[----:B------:R-:W-:-:S07]  /*7860*/  MOV R154, R70 ;  /* 0x00000046009a7202 */ /* 0x000fce0000000f00 */
.L_x_2091:
[----:B------:R-:W-:Y:S05]  /*7870*/  BSYNC B2 ;  /* 0x0000000000027941 */ /* 0x000fea0003800000 */
.L_x_2090:
[----:B------:R-:W-:Y:S01]  /*7880*/  HFMA2.MMA R71, -RZ, RZ, 0.1171875, 0 ;  /* 0x2f800000ff477435 */ /* 0x000fe200000001ff */
[----:B-----5:R-:W-:Y:S02]  /*7890*/  PRMT R69, R63, 0x7632, R69 ;  /* 0x000076323f457816 */ /* 0x020fe40000000045 */
[----:B------:R-:W-:-:S03]  /*78a0*/  I2FP.F32.U32 R68, R150 ;  /* 0x0000009600447245 */ /* 0x000fc60000201000 */
[----:B------:R-:W-:-:S04]  /*78b0*/  IMAD.U32 R69, R69, 0x10000, RZ ;  /* 0x0001000045457824 */ /* 0x000fc800078e00ff */
[----:B------:R-:W-:Y:S01]  /*78c0*/  FFMA.FTZ R68, R68, R71, 1.1641532182693481445e-10 ;  /* 0x2f00000044447423 */ /* 0x000fe20000010047 */
[----:B------:R-:W-:-:S04]  /*78d0*/  FMUL.FTZ R69, R69, UR11 ;  /* 0x0000000b45457c20 */ /* 0x000fc80008410000 */
[----:B------:R-:W-:Y:S01]  /*78e0*/  FMUL.FTZ R69, R69, UR10 ;  /* 0x0000000a45457c20 */ /* 0x000fe20008410000 */
[----:B------:R-:W-:-:S04]  /*78f0*/  FSETP.GTU.FTZ.AND P4, PT, R68, UR8, PT ;  /* 0x0000000844007c0b */ /* 0x000fc8000bf9c000 */
[----:B------:R-:W-:Y:S02]  /*7900*/  FSEL R68, R69, RZ, !P4 ;  /* 0x000000ff45447208 */ /* 0x000fe40006000000 */
[----:B------:R-:W-:Y:S02]  /*7910*/  @P3 PRMT R69, R67, 0x7632, R69 ;  /* 0x0000763243453816 */ /* 0x000fe40000000045 */
[----:B------:R-:W-:Y:S01]  /*7920*/  SEL R150, RZ, 0x1, P4 ;  /* 0x00000001ff967807 */ /* 0x000fe20002000000 */
[----:B------:R-:W-:Y:S01]  /*7930*/  FMUL.FTZ R169, R81, R68 ;  /* 0x0000004451a97220 */ /* 0x000fe20000410000 */
[----:B------:R-:W-:-:S05]  /*7940*/  @P3 SHF.L.U32 R70, R69, 0x10, RZ ;  /* 0x0000001045463819 */ /* 0x000fca00000006ff */
[----:B------:R-:W-:-:S07]  /*7950*/  @P3 FADD.FTZ R169, R70, R169 ;  /* 0x000000a946a93221 */ /* 0x000fce0000010000 */
.L_x_2086:
[----:B------:R-:W-:Y:S05]  /*7960*/  BSYNC B1 ;  /* 0x0000000000017941 */ /* 0x000fea0003800000 */
.L_x_2084:
        /* <DEDUP_REMOVED lines=12> */
[----:B------:R-:W-:Y:S01]  /*7a30*/  LOP3.LUT R69, R68, 0xff0000, RZ, 0xc0, !PT ;  /* 0x00ff000044457812 */ /* 0x000fe200078ec0ff */
[----:B------:R-:W-:Y:S01]  /*7a40*/  IMAD.WIDE.U32 R70, R70, 0x10000, RZ ;  /* 0x0001000046467825 */ /* 0x000fe200078e00ff */
[----:B------:R-:W-:-:S03]  /*7a50*/  LOP3.LUT R68, R150, 0xffff, RZ, 0xc0, !PT ;  /* 0x0000ffff96447812 */ /* 0x000fc600078ec0ff */
[----:B------:R-:W-:Y:S01]  /*7a60*/  IMAD.WIDE.U32 R134, R134, 0x100, RZ ;  /* 0x0000010086867825 */ /* 0x000fe200078e00ff */
[----:B------:R-:W-:Y:S02]  /*7a70*/  PRMT R68, R69, 0x4210, R68 ;  /* 0x0000421045447816 */ /* 0x000fe40000000044 */
[----:B------:R-:W-:-:S04]  /*7a80*/  PRMT R69, R126, 0x7104, RZ ;  /* 0x000071047e457816 */ /* 0x000fc800000000ff */
[----:B------:R-:W-:Y:S02]  /*7a90*/  LOP3.LUT R69, R68, 0xff00, R69, 0xf8, !PT ;  /* 0x0000ff0044457812 */ /* 0x000fe400078ef845 */
[----:B------:R-:W-:Y:S02]  /*7aa0*/  LOP3.LUT R68, R120, 0xff, RZ, 0xc0, !PT ;  /* 0x000000ff78447812 */ /* 0x000fe400078ec0ff */
[----:B------:R-:W-:-:S03]  /*7ab0*/  LOP3.LUT R171, R69, 0xff, R124, 0xf8, !PT ;  /* 0x000000ff45ab7812 */ /* 0x000fc600078ef87c */
[----:B------:R-:W-:-:S05]  /*7ac0*/  IMAD.WIDE.U32 R68, R68, 0x1000000, RZ ;  /* 0x0100000044447825 */ /* 0x000fca00078e00ff */
[----:B------:R-:W-:Y:S02]  /*7ad0*/  LOP3.LUT R171, R71, R171, R69, 0xfe, !PT ;  /* 0x000000ab47ab7212 */ /* 0x000fe400078efe45 */
[----:B------:R-:W-:Y:S02]  /*7ae0*/  LOP3.LUT R71, R134, R68, R70, 0xfe, !PT ;  /* 0x0000004486477212 */ /* 0x000fe400078efe46 */
[----:B------:R-:W0:Y:S01]  /*7af0*/  LDC.64 R68, c[0x0][0x240] ;  /* 0x00009000ff447b82 */ /* 0x000e220000000a00 */
[----:B------:R-:W-:Y:S02]  /*7b00*/  LOP3.LUT R135, R171, R135, RZ, 0xfc, !PT ;  /* 0x00000087ab877212 */ /* 0x000fe400078efcff */
[----:B------:R-:W-:Y:S01]  /*7b10*/  LOP3.LUT R134, R71, 0xff, R114, 0xf8, !PT ;  /* 0x000000ff47867812 */ /* 0x000fe200078ef872 */
[----:B0-----:R-:W-:-:S05]  /*7b20*/  IMAD.WIDE.U32 R68, R165, 0x8, R68 ;  /* 0x00000008a5447825 */ /* 0x001fca00078e0044 */
[----:B------:R1:W-:Y:S02]  /*7b30*/  STG.E.64 desc[UR4][R68.64], R134 ;  /* 0x0000008644007986 */ /* 0x0003e4000c101b04 */
.L_x_2095:
[----:B------:R-:W-:Y:S05]  /*7b40*/  BSYNC B1 ;  /* 0x0000000000017941 */ /* 0x000fea0003800000 */
.L_x_2094:
[----:B------:R-:W-:Y:S01]  /*7b50*/  IADD3 R142, R142, 0x100, RZ ;  /* 0x000001008e8e7810 */ /* 0x000fe20007ffe0ff */
[----:B------:R-:W-:-:S07]  /*7b60*/  VIADD R165, R165, 0x100 ;  /* 0x00000100a5a57836 */ /* 0x000fce0000000000 */
.L_x_2013:
[----:B------:R-:W-:Y:S05]  /*7b70*/  BSYNC B0 ;  /* 0x0000000000007941 */ /* 0x000fea0003800000 */
.L_x_2012:
        /* <DEDUP_REMOVED lines=19> */
.L_x_2099:
        /* <DEDUP_REMOVED lines=12> */
.L_x_2102:
[----:B------:R-:W-:-:S07]  /*7d70*/  MOV R114, R146 ;  /* 0x0000009200727202 */ /* 0x000fce0000000f00 */
.L_x_2103:
[----:B------:R-:W-:Y:S05]  /*7d80*/  BSYNC B2 ;  /* 0x0000000000027941 */ /* 0x000fea0003800000 */
.L_x_2101:
        /* <DEDUP_REMOVED lines=16> */
.L_x_2107:
[----:B------:R-:W-:Y:S05]  /*7e90*/  BSYNC B3 ;  /* 0x0000000000037941 */ /* 0x000fea0003800000 */
.L_x_2106:
        /* <DEDUP_REMOVED lines=39> */
[----:B------:R-:W-:Y:S01]  /*8110*/  LOP3.LUT R144, R147, R68, R73, 0x96, !PT ;  /* 0x0000004493907212 */ /* 0x000fe200078e9649 */
[----:B------:R-:W-:-:S03]  /*8120*/  HFMA2.MMA R68, -RZ, RZ, 0, 0 ;  /* 0x00000000ff447435 */ /* 0x000fc600000001ff */
[----:B------:R-:W-:-:S08]  /*8130*/  LOP3.LUT R148, R155, R148, R72, 0x96, !PT ;  /* 0x000000949b947212 */ /* 0x000fd000078e9648 */
.L_x_2105:
[----:B------:R-:W-:Y:S05]  /*8140*/  BSYNC B2 ;  /* 0x0000000000027941 */ /* 0x000fea0003800000 */
.L_x_2104:
        /* <DEDUP_REMOVED lines=10> */
[----:B------:R-:W-:-:S04]  /*81f0*/  FMUL.FTZ R147, R32, R147 ;  /* 0x0000009320937220 */ /* 0x000fc80000410000 */
[----:B------:R-:W-:-:S07]  /*8200*/  @P3 FADD.FTZ R147, R70, R147 ;  /* 0x0000009346933221 */ /* 0x000fce0000010000 */
.L_x_2100:
[----:B------:R-:W-:Y:S05]  /*8210*/  BSYNC B1 ;  /* 0x0000000000017941 */ /* 0x000fea0003800000 */
.L_x_2098:
        /* <DEDUP_REMOVED lines=9> */
.L_x_2109:
        /* <DEDUP_REMOVED lines=12> */
.L_x_2112:
[----:B------:R-:W-:-:S07]  /*8370*/  MOV R116, R146 ;  /* 0x0000009200747202 */ /* 0x000fce0000000f00 */
.L_x_2113:
[----:B------:R-:W-:Y:S05]  /*8380*/  BSYNC B2 ;  /* 0x0000000000027941 */ /* 0x000fea0003800000 */
.L_x_2111:
        /* <DEDUP_REMOVED lines=16> */
.L_x_2117:
[----:B------:R-:W-:Y:S05]  /*8490*/  BSYNC B3 ;  /* 0x0000000000037941 */ /* 0x000fea0003800000 */
.L_x_2116:
        /* <DEDUP_REMOVED lines=41> */
[----:B------:R-:W-:Y:S01]  /*8730*/  IMAD.MOV.U32 R69, RZ, RZ, RZ ;  /* 0x000000ffff457224 */ /* 0x000fe200078e00ff */
[----:B------:R-:W-:-:S07]  /*8740*/  LOP3.LUT R148, R155, R148, R72, 0x96, !PT ;  /* 0x000000949b947212 */ /* 0x000fce00078e9648 */
.L_x_2115:
[----:B------:R-:W-:Y:S05]  /*8750*/  BSYNC B2 ;  /* 0x0000000000027941 */ /* 0x000fea0003800000 */
.L_x_2114:
        /* <DEDUP_REMOVED lines=14> */
.L_x_2110:
[----:B------:R-:W-:Y:S05]  /*8840*/  BSYNC B1 ;  /* 0x0000000000017941 */ /* 0x000fea0003800000 */
.L_x_2108:
        /* <DEDUP_REMOVED lines=8> */
.L_x_2119:
        /* <DEDUP_REMOVED lines=12> */
.L_x_2122:
[----:B------:R-:W-:-:S07]  /*8990*/  IMAD.MOV.U32 R118, RZ, RZ, R146 ;  /* 0x000000ffff767224 */ /* 0x000fce00078e0092 */
.L_x_2123:
[----:B------:R-:W-:Y:S05]  /*89a0*/  BSYNC B2 ;  /* 0x0000000000027941 */ /* 0x000fea0003800000 */
.L_x_2121:
        /* <DEDUP_REMOVED lines=16> */
.L_x_2127:
[----:B------:R-:W-:Y:S05]  /*8ab0*/  BSYNC B3 ;  /* 0x0000000000037941 */ /* 0x000fea0003800000 */
.L_x_2126:
        /* <DEDUP_REMOVED lines=42> */
[----:B------:R-:W-:-:S11]  /*8d60*/  HFMA2.MMA R68, -RZ, RZ, 0, 0 ;  /* 0x00000000ff447435 */ /* 0x000fd600000001ff */
.L_x_2125:
[----:B------:R-:W-:Y:S05]  /*8d70*/  BSYNC B2 ;  /* 0x0000000000027941 */ /* 0x000fea0003800000 */
.L_x_2124:
        /* <DEDUP_REMOVED lines=12> */
.L_x_2120:
[----:B------:R-:W-:Y:S05]  /*8e40*/  BSYNC B1 ;  /* 0x0000000000017941 */ /* 0x000fea0003800000 */
.L_x_2118:
        /* <DEDUP_REMOVED lines=9> */
.L_x_2129:
        /* <DEDUP_REMOVED lines=12> */
.L_x_2132:
[----:B------:R-:W-:-:S07]  /*8fa0*/  MOV R120, R146 ;  /* 0x0000009200787202 */ /* 0x000fce0000000f00 */
.L_x_2133:
[----:B------:R-:W-:Y:S05]  /*8fb0*/  BSYNC B2 ;  /* 0x0000000000027941 */ /* 0x000fea0003800000 */
.L_x_2131:
        /* <DEDUP_REMOVED lines=16> */
.L_x_2137:
[----:B------:R-:W-:Y:S05]  /*90c0*/  BSYNC B3 ;  /* 0x0000000000037941 */ /* 0x000fea0003800000 */
.L_x_2136:
        /* <DEDUP_REMOVED lines=36> */
[----:B------:R-:W-:Y:S01]  /*9310*/  IMAD.MOV.U32 R69, RZ, RZ, RZ ;  /* 0x000000ffff457224 */ /* 0x000fe200078e00ff */
[----:B------:R-:W-:Y:S01]  /*9320*/  LOP3.LUT R154, R135, R70, R22, 0x96, !PT ;  /* 0x00000046879a7212 */ /* 0x000fe200078e9616 */
[----:B------:R-:W-:-:S04]  /*9330*/  IMAD.WIDE.U32 R70, R71, -0x326172a9, RZ ;  /* 0xcd9e8d5747467825 */ /* 0x000fc800078e00ff */
[----:B------:R-:W-:Y:S01]  /*9340*/  IMAD.WIDE.U32 R154, R154, -0x2daee0ad, RZ ;  /* 0xd2511f539a9a7825 */ /* 0x000fe200078e00ff */
[----:B------:R-:W-:Y:S02]  /*9350*/  LOP3.LUT R144, R71, R134, R73, 0x96, !PT ;  /* 0x0000008647907212 */ /* 0x000fe400078e9649 */
[----:B------:R-:W-:Y:S02]  /*9360*/  MOV R146, R70 ;  /* 0x0000004600927202 */ /* 0x000fe40000000f00 */
[----:B------:R-:W-:-:S07]  /*9370*/  LOP3.LUT R148, R155, R68, R72, 0x96, !PT ;  /* 0x000000449b947212 */ /* 0x000fce00078e9648 */
.L_x_2135:
[----:B------:R-:W-:Y:S05]  /*9380*/  BSYNC B2 ;  /* 0x0000000000027941 */ /* 0x000fea0003800000 */
.L_x_2134:
        /* <DEDUP_REMOVED lines=14> */
.L_x_2130:
[----:B------:R-:W-:Y:S05]  /*9470*/  BSYNC B1 ;  /* 0x0000000000017941 */ /* 0x000fea0003800000 */
.L_x_2128:
        /* <DEDUP_REMOVED lines=8> */
.L_x_2139:
        /* <DEDUP_REMOVED lines=12> */
.L_x_2142:
[----:B------:R-:W-:-:S07]  /*95c0*/  IMAD.MOV.U32 R124, RZ, RZ, R146 ;  /* 0x000000ffff7c7224 */ /* 0x000fce00078e0092 */
.L_x_2143:
[----:B------:R-:W-:Y:S05]  /*95d0*/  BSYNC B2 ;  /* 0x0000000000027941 */ /* 0x000fea0003800000 */
.L_x_2141:
        /* <DEDUP_REMOVED lines=16> */
.L_x_2147:
[----:B------:R-:W-:Y:S05]  /*96e0*/  BSYNC B3 ;  /* 0x0000000000037941 */ /* 0x000fea0003800000 */
.L_x_2146:
[----:B------:R-:W-:Y:S01]  /*96f0*/  IMAD.HI.U32 R68, R2, -0x326172a9, RZ ;  /* 0xcd9e8d5702447827 */ /* 0x000fe200078e00ff */
[----:B------:R-:W-:-:S03]  /*9700*/  LOP3.LUT R69, R69, R98, R123, 0x96, !PT ;  /* 0x0000006245457212 */ /* 0x000fc600078e967b */
[----:B------:R-:W-:Y:S01]  /*9710*/  IMAD R155, R2, -0x326172a9, RZ ;  /* 0xcd9e8d57029b7824 */ /* 0x000fe200078e02ff */
[----:B------:R-:W-:Y:S01]  /*9720*/  LOP3.LUT R68, R68, R3, R122, 0x96, !PT ;  /* 0x0000000344447212 */ /* 0x000fe200078e967a */
[----:B------:R-:W-:-:S04]  /*9730*/  IMAD.WIDE.U32 R70, R69, -0x326172a9, RZ ;  /* 0xcd9e8d5745467825 */ /* 0x000fc800078e00ff */
[----:B------:R-:W-:Y:S02]  /*9740*/  IMAD R69, R4, -0x2daee0ad, RZ ;  /* 0xd2511f5304457824 */ /* 0x000fe400078e02ff */
        /* <DEDUP_REMOVED lines=33> */
[----:B------:R-:W-:-:S03]  /*9960*/  LOP3.LUT R144, R71, R134, R73, 0x96, !PT ;  /* 0x0000008647907212 */ /* 0x000fc600078e9649 */
[----:B------:R-:W-:Y:S01]  /*9970*/  IMAD.MOV.U32 R146, RZ, RZ, R70 ;  /* 0x000000ffff927224 */ /* 0x000fe200078e0046 */
[----:B------:R-:W-:Y:S01]  /*9980*/  LOP3.LUT R148, R155, R68, R72, 0x96, !PT ;  /* 0x000000449b947212 */ /* 0x000fe200078e9648 */
[----:B------:R-:W-:-:S11]  /*9990*/  HFMA2.MMA R68, -RZ, RZ, 0, 0 ;  /* 0x00000000ff447435 */ /* 0x000fd600000001ff */
.L_x_2145:
[----:B------:R-:W-:Y:S05]  /*99a0*/  BSYNC B2 ;  /* 0x0000000000027941 */ /* 0x000fea0003800000 */
.L_x_2144:
        /* <DEDUP_REMOVED lines=12> */
.L_x_2140:
[----:B------:R-:W-:Y:S05]  /*9a70*/  BSYNC B1 ;  /* 0x0000000000017941 */ /* 0x000fea0003800000 */
.L_x_2138:
        /* <DEDUP_REMOVED lines=9> */
.L_x_2149:
        /* <DEDUP_REMOVED lines=12> */
.L_x_2152:
[----:B------:R-:W-:-:S07]  /*9bd0*/  MOV R126, R146 ;  /* 0x00000092007e7202 */ /* 0x000fce0000000f00 */
.L_x_2153:
[----:B------:R-:W-:Y:S05]  /*9be0*/  BSYNC B2 ;  /* 0x0000000000027941 */ /* 0x000fea0003800000 */
.L_x_2151:
        /* <DEDUP_REMOVED lines=16> */
.L_x_2157:
[----:B------:R-:W-:Y:S05]  /*9cf0*/  BSYNC B3 ;  /* 0x0000000000037941 */ /* 0x000fea0003800000 */
.L_x_2156:
        /* <DEDUP_REMOVED lines=44> */
.L_x_2155:
[----:B------:R-:W-:Y:S05]  /*9fc0*/  BSYNC B2 ;  /* 0x0000000000027941 */ /* 0x000fea0003800000 */
.L_x_2154:
        /* <DEDUP_REMOVED lines=14> */
.L_x_2150:
[----:B------:R-:W-:Y:S05]  /*a0b0*/  BSYNC B1 ;  /* 0x0000000000017941 */ /* 0x000fea0003800000 */
.L_x_2148:
        /* <DEDUP_REMOVED lines=8> */
.L_x_2159:
        /* <DEDUP_REMOVED lines=12> */
.L_x_2162:
[----:B------:R-:W-:-:S07]  /*a200*/  MOV R128, R146 ;  /* 0x0000009200807202 */ /* 0x000fce0000000f00 */
.L_x_2163:
[----:B------:R-:W-:Y:S05]  /*a210*/  BSYNC B2 ;  /* 0x0000000000027941 */ /* 0x000fea0003800000 */
.L_x_2161:
        /* <DEDUP_REMOVED lines=16> */
.L_x_2167:
[----:B------:R-:W-:Y:S05]  /*a320*/  BSYNC B3 ;  /* 0x0000000000037941 */ /* 0x000fea0003800000 */
.L_x_2166:
        /* <DEDUP_REMOVED lines=44> */
.L_x_2165:
[----:B------:R-:W-:Y:S05]  /*a5f0*/  BSYNC B2 ;  /* 0x0000000000027941 */ /* 0x000fea0003800000 */
.L_x_2164:
        /* <DEDUP_REMOVED lines=12> */
.L_x_2160:
[----:B------:R-:W-:Y:S05]  /*a6c0*/  BSYNC B1 ;  /* 0x0000000000017941 */ /* 0x000fea0003800000 */
.L_x_2158:
        /* <DEDUP_REMOVED lines=9> */
.L_x_2169:
        /* <DEDUP_REMOVED lines=12> */
.L_x_2172:
[----:B------:R-:W-:-:S07]  /*a820*/  MOV R140, R146 ;  /* 0x00000092008c7202 */ /* 0x000fce0000000f00 */
.L_x_2173:
[----:B------:R-:W-:Y:S05]  /*a830*/  BSYNC B2 ;  /* 0x0000000000027941 */ /* 0x000fea0003800000 */
.L_x_2171:
        /* <DEDUP_REMOVED lines=16> */
.L_x_2177:
[----:B------:R-:W-:Y:S05]  /*a940*/  BSYNC B3 ;  /* 0x0000000000037941 */ /* 0x000fea0003800000 */
.L_x_2176:
[----:B------:R-:W-:Y:S01]  /*a950*/  LOP3.LUT R69, R69, R98, R123, 0x96, !PT ;  /* 0x0000006245457212 */ /* 0x000fe200078e967b */
[----:B------:R-:W-:Y:S01]  /*a960*/  IMAD.HI.U32 R70, R2, -0x326172a9, RZ ;  /* 0xcd9e8d5702467827 */ /* 0x000fe200078e00ff */
[----:B------:R-:W-:-:S03]  /*a970*/  HFMA2.MMA R152, -RZ, RZ, 0, 0 ;  /* 0x00000000ff987435 */ /* 0x000fc600000001ff */
        /* <DEDUP_REMOVED lines=41> */
.L_x_2175:
[----:B------:R-:W-:Y:S05]  /*ac10*/  BSYNC B2 ;  /* 0x0000000000027941 */ /* 0x000fea0003800000 */
.L_x_2174:
        /* <DEDUP_REMOVED lines=14> */
.L_x_2170:
[----:B------:R-:W-:Y:S05]  /*ad00*/  BSYNC B1 ;  /* 0x0000000000017941 */ /* 0x000fea0003800000 */
.L_x_2168:
[----:B------:R-:W0:Y:S01]  /*ad10*/  LDC.64 R134, c[0x0][0x238] ;  /* 0x00008e00ff867b82 */ /* 0x000e220000000a00 */
[----:B------:R-:W-:Y:S02]  /*ad20*/  F2FP.BF16.F32.PACK_AB R71, R161, R159 ;  /* 0x0000009fa147723e */ /* 0x000fe400000010ff */
[----:B------:R-:W-:Y:S02]  /*ad30*/  F2FP.BF16.F32.PACK_AB R70, R157, R155 ;  /* 0x0000009b9d46723e */ /* 0x000fe400000010ff */
[----:B------:R-:W-:Y:S02]  /*ad40*/  F2FP.BF16.F32.PACK_AB R69, R153, R151 ;  /* 0x000000979945723e */ /* 0x000fe400000010ff */
[----:B------:R-:W-:Y:S01]  /*ad50*/  F2FP.BF16.F32.PACK_AB R68, R149, R147 ;  /* 0x000000939544723e */ /* 0x000fe200000010ff */
[----:B0-----:R-:W-:-:S05]  /*ad60*/  IMAD.WIDE.U32 R134, R142, 0x10, R134 ;  /* 0x000000108e867825 */ /* 0x001fca00078e0086 */
[----:B------:R2:W-:Y:S01]  /*ad70*/  STG.E.128 desc[UR4][R134.64], R68 ;  /* 0x0000004486007986 */ /* 0x0005e2000c101d04 */
[----:B------:R-:W-:Y:S05]  /*ad80*/  @!P2 BRA `(.L_x_2097) ;  /* 0x000000000050a947 */ /* 0x000fea0003800000 */
[----:B--2---:R-:W-:Y:S02]  /*ad90*/  SHF.L.U32 R68, R128, 0x10, RZ ;  /* 0x0000001080447819 */ /* 0x004fe400000006ff */
        /* <DEDUP_REMOVED lines=19> */
.L_x_2097:
[----:B------:R-:W-:Y:S05]  /*aed0*/  BSYNC B0 ;  /* 0x0000000000007941 */ /* 0x000fea0003800000 */
.L_x_2096:
[----:B0123--:R-:W-:Y:S01]  /*aee0*/  FADD.FTZ R68, RZ, R113 ;  /* 0x00000071ff447221 */ /* 0x00ffe20000010000 */
        /* <DEDUP_REMOVED lines=102> */
.L_x_2196:
[----:B------:R-:W2:Y:S01]  /*b550*/  @!P5 S2R R135, SR_CgaCtaId ;  /* 0x000000000087d919 */ /* 0x000ea20000008800 */
[----:B------:R-:W-:Y:S01]  /*b560*/  @!P5 MOV R134, 0x400 ;  /* 0x000004000086d802 */ /* 0x000fe20000000f00 */
[----:B-1----:R-:W-:Y:S01]  /*b570*/  FADD.FTZ R69, R165, R140 ;  /* 0x0000008ca5457221 */ /* 0x002fe20000010000 */
[----:B------:R-:W-:Y:S01]  /*b580*/  LOP3.LUT R71, R71, 0x7, RZ, 0xc0, !PT ;  /* 0x0000000747477812 */ /* 0x000fe200078ec0ff */
[----:B------:R-:W-:Y:S05]  /*b590*/  WARPSYNC.ALL ;  /* 0x0000000000007948 */ /* 0x000fea0003800000 */
[----:B--2---:R-:W-:Y:S02]  /*b5a0*/  @!P5 LEA R135, R135, R134, 0x18 ;  /* 0x000000868787d211 */ /* 0x004fe400078ec0ff */
        /* <DEDUP_REMOVED lines=11> */
[----:B-1----:R-:W-:-:S05]  /*b660*/  @!P2 LEA R69, R69, R68, 0x18 ;  /* 0x000000444545a211 */ /* 0x002fca00078ec0ff */
[----:B------:R-:W-:Y:S01]  /*b670*/  @!P2 IMAD R134, R70, 0x8, R69 ;  /* 0x000000084686a824 */ /* 0x000fe200078e0245 */
[----:B------:R-:W-:Y:S01]  /*b680*/  CS2R R68, SRZ ;  /* 0x0000000000447805 */ /* 0x000fe2000001ff00 */
[----:B------:R-:W-:-:S05]  /*b690*/  HFMA2.MMA R70, -RZ, RZ, 0, 0 ;  /* 0x00000000ff467435 */ /* 0x000fca00000001ff */
[----:B------:R-:W-:Y:S01]  /*b6a0*/  @!P2 LDS.64 R68, [R134] ;  /* 0x000000008644a984 */ /* 0x000fe20000000a00 */
[----:B------:R-:W-:Y:S01]  /*b6b0*/  @!P2 IMAD.MOV.U32 R70, RZ, RZ, R112 ;  /* 0x000000ffff46a224 */ /* 0x000fe200078e0070 */
[----:B------:R-:W-:-:S04]  /*b6c0*/  LOP3.LUT P2, RZ, R71, 0x1f, R0, 0xf8, !PT ;  /* 0x0000001f47ff7812 */ /* 0x000fc8000784f800 */
[----:B------:R-:W1:Y:S02]  /*b6d0*/  SHFL.DOWN PT, R135, R70, 0x4, 0x1f ;  /* 0x08801f0046877f89 */ /* 0x000e6400000e0000 */
[----:B-1----:R-:W-:Y:S02]  /*b6e0*/  IADD3 R138, R135, R70, RZ ;  /* 0x00000046878a7210 */ /* 0x002fe40007ffe0ff */
[----:B------:R-:W-:Y:S02]  /*b6f0*/  I2FP.F32.S32 R158, R135 ;  /* 0x00000087009e7245 */ /* 0x000fe40000201400 */
[----:B------:R-:W-:Y:S01]  /*b700*/  I2FP.F32.S32 R140, R138 ;  /* 0x0000008a008c7245 */ /* 0x000fe20000201400 */
[----:B------:R-:W-:Y:S01]  /*b710*/  SHFL.DOWN PT, R171, R138, 0x2, 0x1f ;  /* 0x08401f008aab7f89 */ /* 0x000fe200000e0000 */
[----:B------:R-:W-:Y:S02]  /*b720*/  I2FP.F32.S32 R135, R70 ;  /* 0x0000004600877245 */ /* 0x000fe40000201400 */
[----:B------:R-:W1:Y:S01]  /*b730*/  MUFU.RCP R142, R140 ;  /* 0x0000008c008e7308 */ /* 0x000e620000001000 */
[----:B0-----:R-:W0:Y:S02]  /*b740*/  SHFL.DOWN PT, R165, R68, 0x4, 0x1f ;  /* 0x08801f0044a57f89 */ /* 0x001e2400000e0000 */
[C---:B0-----:R-:W-:Y:S01]  /*b750*/  FADD.FTZ R156, -R165.reuse, R68 ;  /* 0x00000044a59c7221 */ /* 0x041fe20000010100 */
[----:B------:R-:W-:-:S03]  /*b760*/  FMUL.FTZ R134, R165, R158 ;  /* 0x0000009ea5867220 */ /* 0x000fc60000410000 */
[----:B------:R-:W-:-:S04]  /*b770*/  FMUL.FTZ R156, R156, R156 ;  /* 0x0000009c9c9c7220 */ /* 0x000fc80000410000 */
[----:B------:R-:W-:Y:S01]  /*b780*/  FMUL.FTZ R156, R156, R135 ;  /* 0x000000879c9c7220 */ /* 0x000fe20000410000 */
[----:B------:R-:W-:Y:S02]  /*b790*/  FFMA.FTZ R135, R135, R68, R134 ;  /* 0x0000004487877223 */ /* 0x000fe40000010086 */
[----:B------:R-:W0:Y:S01]  /*b7a0*/  SHFL.DOWN PT, R68, R69, 0x4, 0x1f ;  /* 0x08801f0045447f89 */ /* 0x000e2200000e0000 */
[----:B------:R-:W-:Y:S01]  /*b7b0*/  FMUL.FTZ R156, R156, R158 ;  /* 0x0000009e9c9c7220 */ /* 0x000fe20000410000 */
[----:B-1----:R-:W-:-:S05]  /*b7c0*/  FMUL.FTZ R165, R142, R135 ;  /* 0x000000878ea57220 */ /* 0x002fca0000410000 */
[----:B------:R-:W1:Y:S01]  /*b7d0*/  SHFL.DOWN PT, R70, R165, 0x2, 0x1f ;  /* 0x08401f00a5467f89 */ /* 0x000e6200000e0000 */
[----:B0-----:R-:W-:-:S04]  /*b7e0*/  FADD.FTZ R135, R68, R69 ;  /* 0x0000004544877221 */ /* 0x001fc80000010000 */
[----:B------:R-:W-:Y:S01]  /*b7f0*/  FFMA.FTZ R135, R142, R156, R135 ;  /* 0x0000009c8e877223 */ /* 0x000fe20000010087 */
[----:B------:R-:W-:Y:S01]  /*b800*/  I2FP.F32.S32 R142, R171 ;  /* 0x000000ab008e7245 */ /* 0x000fe20000201400 */
[----:B------:R-:W-:Y:S02]  /*b810*/  IMAD.IADD R171, R138, 0x1, R171 ;  /* 0x000000018aab7824 */ /* 0x000fe400078e02ab */
[----:B-1----:R-:W-:Y:S01]  /*b820*/  FADD.FTZ R134, R165, -R70 ;  /* 0x80000046a5867221 */ /* 0x002fe20000010000 */
[----:B------:R-:W0:Y:S01]  /*b830*/  SHFL.DOWN PT, R68, R135, 0x2, 0x1f ;  /* 0x08401f0087447f89 */ /* 0x000e2200000e0000 */
[----:B------:R-:W-:Y:S01]  /*b840*/  FMUL.FTZ R173, R70, R142 ;  /* 0x0000008e46ad7220 */ /* 0x000fe20000410000 */
[----:B------:R-:W-:Y:S02]  /*b850*/  I2FP.F32.S32 R69, R171 ;  /* 0x000000ab00457245 */ /* 0x000fe40000201400 */
[----:B------:R-:W1:Y:S01]  /*b860*/  SHFL.DOWN PT, R138, R171, 0x1, 0x1f ;  /* 0x08201f00ab8a7f89 */ /* 0x000e6200000e0000 */
[----:B------:R-:W-:Y:S01]  /*b870*/  FFMA.FTZ R173, R140, R165, R173 ;  /* 0x000000a58cad7223 */ /* 0x000fe200000100ad */
[----:B------:R-:W2:Y:S01]  /*b880*/  MUFU.RCP R70, R69 ;  /* 0x0000004500467308 */ /* 0x000ea20000001000 */
[----:B------:R-:W-:-:S04]  /*b890*/  FMUL.FTZ R165, R134, R134 ;  /* 0x0000008686a57220 */ /* 0x000fc80000410000 */
[----:B------:R-:W-:-:S04]  /*b8a0*/  FMUL.FTZ R165, R140, R165 ;  /* 0x000000a58ca57220 */ /* 0x000fc80000410000 */
[----:B------:R-:W-:Y:S01]  /*b8b0*/  FMUL.FTZ R142, R165, R142 ;  /* 0x0000008ea58e7220 */ /* 0x000fe20000410000 */
[C---:B--2---:R-:W-:Y:S01]  /*b8c0*/  FMUL.FTZ R134, R70.reuse, R173 ;  /* 0x000000ad46867220 */ /* 0x044fe20000410000 */
[----:B0-----:R-:W-:Y:S02]  /*b8d0*/  FADD.FTZ R165, R135, R68 ;  /* 0x0000004487a57221 */ /* 0x001fe40000010000 */
[----:B------:R-:W0:Y:S02]  /*b8e0*/  LDC R135, c[0x0][0x2d8] ;  /* 0x0000b600ff877b82 */ /* 0x000e240000000800 */
[----:B------:R-:W2:Y:S01]  /*b8f0*/  SHFL.DOWN PT, R173, R134, 0x1, 0x1f ;  /* 0x08201f0086ad7f89 */ /* 0x000ea200000e0000 */
[----:B------:R-:W-:Y:S01]  /*b900*/  FFMA.FTZ R142, R70, R142, R165 ;  /* 0x0000008e468e7223 */ /* 0x000fe200000100a5 */
[-C--:B-1----:R-:W-:Y:S02]  /*b910*/  IADD3 R68, R171, R138.reuse, RZ ;  /* 0x0000008aab447210 */ /* 0x082fe40007ffe0ff */
[----:B------:R-:W-:-:S02]  /*b920*/  I2FP.F32.S32 R138, R138 ;  /* 0x0000008a008a7245 */ /* 0x000fc40000201400 */
[----:B------:R-:W-:Y:S01]  /*b930*/  I2FP.F32.S32 R68, R68 ;  /* 0x0000004400447245 */ /* 0x000fe20000201400 */
[----:B------:R-:W1:Y:S05]  /*b940*/  SHFL.DOWN PT, R165, R142, 0x1, 0x1f ;  /* 0x08201f008ea57f89 */ /* 0x000e6a00000e0000 */
[----:B------:R-:W3:Y:S01]  /*b950*/  MUFU.RCP R68, R68 ;  /* 0x0000004400447308 */ /* 0x000ee20000001000 */
[----:B--2---:R-:W-:Y:S01]  /*b960*/  FADD.FTZ R70, R134, -R173 ;  /* 0x800000ad86467221 */ /* 0x004fe20000010000 */
[----:B------:R-:W-:-:S03]  /*b970*/  FMUL.FTZ R140, R173, R138 ;  /* 0x0000008aad8c7220 */ /* 0x000fc60000410000 */
[----:B------:R-:W-:Y:S01]  /*b980*/  FMUL.FTZ R70, R70, R70 ;  /* 0x0000004646467220 */ /* 0x000fe20000410000 */
[----:B-1----:R-:W-:-:S03]  /*b990*/  FADD.FTZ R165, R142, R165 ;  /* 0x000000a58ea57221 */ /* 0x002fc60000010000 */
[C---:B------:R-:W-:Y:S01]  /*b9a0*/  FMUL.FTZ R70, R69.reuse, R70 ;  /* 0x0000004645467220 */ /* 0x040fe20000410000 */
[----:B------:R-:W-:-:S03]  /*b9b0*/  FFMA.FTZ R69, R69, R134, R140 ;  /* 0x0000008645457223 */ /* 0x000fc6000001008c */
[----:B------:R-:W-:Y:S01]  /*b9c0*/  FMUL.FTZ R70, R70, R138 ;  /* 0x0000008a46467220 */ /* 0x000fe20000410000 */
[----:B---3--:R-:W-:-:S03]  /*b9d0*/  FMUL.FTZ R134, R68, R69 ;  /* 0x0000004544867220 */ /* 0x008fc60000410000 */
[----:B------:R-:W-:Y:S02]  /*b9e0*/  FFMA.FTZ R165, R68, R70, R165 ;  /* 0x0000004644a57223 */ /* 0x000fe400000100a5 */
[----:B------:R-:W1:Y:S01]  /*b9f0*/  SHFL.IDX PT, R171, R134, RZ, 0x1f ;  /* 0x00001fff86ab7589 */ /* 0x000e6200000e0000 */
[----:B------:R-:W2:Y:S03]  /*ba00*/  @!P2 LDC.64 R68, c[0x0][0x250] ;  /* 0x00009400ff44ab82 */ /* 0x000ea60000000a00 */
[----:B------:R-:W0:Y:S05]  /*ba10*/  SHFL.IDX PT, R140, R165, RZ, 0x1f ;  /* 0x00001fffa58c7589 */ /* 0x000e2a00000e0000 */
[----:B------:R-:W3:Y:S01]  /*ba20*/  @!P2 LDC.64 R70, c[0x0][0x258] ;  /* 0x00009600ff46ab82 */ /* 0x000ee20000000a00 */
[----:B-1----:R-:W-:Y:S01]  /*ba30*/  FMUL.FTZ R138, R171, R171 ;  /* 0x000000abab8a7220 */ /* 0x002fe20000410000 */
[----:B--2---:R-:W-:Y:S01]  /*ba40*/  @!P2 LEA R68, P3, R20, R68, 0x2 ;  /* 0x000000441444a211 */ /* 0x004fe200078610ff */
[----:B0-----:R-:W-:-:S03]  /*ba50*/  FFMA.FTZ R135, R140, UR9, R135 ;  /* 0x000000098c877c23 */ /* 0x001fc60008010087 */
[----:B------:R-:W-:Y:S02]  /*ba60*/  FSEL R138, R138, RZ, P6 ;  /* 0x000000ff8a8a7208 */ /* 0x000fe40003000000 */
[C---:B------:R-:W-:Y:S02]  /*ba70*/  @!P2 LEA.HI.X R69, R20.reuse, R69, R136, 0x2, P3 ;  /* 0x000000451445a211 */ /* 0x040fe400018f1488 */
[C---:B---3--:R-:W-:Y:S01]  /*ba80*/  @!P2 LEA R70, P3, R20.reuse, R70, 0x2 ;  /* 0x000000461446a211 */ /* 0x048fe200078610ff */
[----:B------:R-:W-:Y:S02]  /*ba90*/  FADD.FTZ R135, R135, R138 ;  /* 0x0000008a87877221 */ /* 0x000fe40000010000 */
[----:B------:R0:W-:Y:S01]  /*baa0*/  @!P2 STG.E desc[UR4][R68.64], R171 ;  /* 0x000000ab4400a986 */ /* 0x0001e2000c101904 */
[----:B------:R-:W-:Y:S01]  /*bab0*/  @!P2 LEA.HI.X R71, R20, R71, R136, 0x2, P3 ;  /* 0x000000471447a211 */ /* 0x000fe200018f1488 */
[----:B------:R-:W1:Y:S04]  /*bac0*/  MUFU.RSQ R173, R135 ;  /* 0x0000008700ad7308 */ /* 0x000e680000001400 */
[----:B-1----:R0:W-:Y:S01]  /*bad0*/  @!P2 STG.E desc[UR4][R70.64], R173 ;  /* 0x000000ad4600a986 */ /* 0x0021e2000c101904 */
[----:B-----5:R-:W-:-:S13]  /*bae0*/  ISETP.GE.AND P2, PT, R132, 0x1, PT ;  /* 0x000000018400780c */ /* 0x020fda0003f46270 */
[----:B0-----:R-:W-:Y:S05]  /*baf0*/  @!P2 BRA `(.L_x_2180) ;  /* 0x0000000400b8a947 */ /* 0x001fea0003800000 */
[----:B------:R-:W-:Y:S01]  /*bb00*/  VIADD R132, R132, 0xffffffff ;  /* 0xffffffff84847836 */ /* 0x000fe20000000000 */
[----:B------:R-:W-:Y:S01]  /*bb10*/  LOP3.LUT R12, R0, 0xff, RZ, 0xc0, !PT ;  /* 0x000000ff000c7812 */ /* 0x000fe200078ec0ff */
[----:B------:R-:W-:Y:S01]  /*bb20*/  BSSY B1, `(.L_x_2181) ;  /* 0x0000027000017945 */ /* 0x000fe20003800000 */
[----:B------:R-:W-:Y:S01]  /*bb30*/  FSEL R140, R171, RZ, !P6 ;  /* 0x000000ffab8c7208 */ /* 0x000fe20007000000 */
[----:B------:R-:W-:-:S05]  /*bb40*/  IMAD R132, R132, R163, RZ ;  /* 0x000000a384847224 */ /* 0x000fca00078e02ff */
[----:B------:R-:W-:-:S04]  /*bb50*/  SHF.R.S32.HI R69, RZ, 0x1f, R132 ;  /* 0x0000001fff457819 */ /* 0x000fc80000011484 */
[----:B------:R-:W-:-:S04]  /*bb60*/  LEA.HI R69, R69, R132, RZ, 0x3 ;  /* 0x0000008445457211 */ /* 0x000fc800078f18ff */
[----:B------:R-:W-:Y:S01]  /*bb70*/  LEA.HI.SX32 R163, R69, R12, 0x1d ;  /* 0x0000000c45a37211 */ /* 0x000fe200078feaff */
[----:B------:R-:W-:Y:S06]  /*bb80*/  @!P1 BRA `(.L_x_2182) ;  /* 0x0000000000809947 */ /* 0x000fec0003800000 */
[--C-:B------:R-:W-:Y:S01]  /*bb90*/  FADD.FTZ R68, R113, -R140.reuse ;  /* 0x8000008c71447221 */ /* 0x100fe20000010000 */
[--C-:B------:R-:W-:Y:S01]  /*bba0*/  FADD.FTZ R69, R115, -R140.reuse ;  /* 0x8000008c73457221 */ /* 0x100fe20000010000 */
[----:B------:R-:W0:Y:S01]  /*bbb0*/  LDC.64 R134, c[0x0][0x2b8] ;  /* 0x0000ae00ff867b82 */ /* 0x000e220000000a00 */
        /* <DEDUP_REMOVED lines=8> */
[--C-:B------:R-:W-:Y:S01]  /*bc40*/  FADD.FTZ R138, R167, -R140.reuse ;  /* 0x8000008ca78a7221 */ /* 0x100fe20000010000 */
[C---:B------:R-:W-:Y:S01]  /*bc50*/  FMUL.FTZ R70, R173.reuse, R70 ;  /* 0x00000046ad467220 */ /* 0x040fe20000410000 */
[----:B------:R-:W-:Y:S01]  /*bc60*/  FMUL.FTZ R71, R173, R71 ;  /* 0x00000047ad477220 */ /* 0x000fe20000410000 */
[----:B------:R-:W-:Y:S01]  /*bc70*/  F2FP.BF16.F32.PACK_AB R68, R69, R68 ;  /* 0x000000444544723e */ /* 0x000fe200000010ff */
        /* <DEDUP_REMOVED lines=11> */
[C---:B0-----:R-:W-:Y:S01]  /*bd30*/  IMAD.WIDE.U32 R134, R163.reuse, 0x10, R134 ;  /* 0x00000010a3867825 */ /* 0x041fe200078e0086 */
[----:B------:R-:W-:-:S02]  /*bd40*/  IADD3 R163, R163, 0x100, RZ ;  /* 0x00000100a3a37810 */ /* 0x000fc40007ffe0ff */
[----:B------:R-:W-:Y:S02]  /*bd50*/  F2FP.BF16.F32.PACK_AB R69, R70, R69 ;  /* 0x000000454645723e */ /* 0x000fe400000010ff */
[----:B------:R-:W-:Y:S02]  /*bd60*/  F2FP.BF16.F32.PACK_AB R70, R132, R71 ;  /* 0x000000478446723e */ /* 0x000fe400000010ff */
[----:B------:R-:W-:-:S05]  /*bd70*/  F2FP.BF16.F32.PACK_AB R71, R165, R136 ;  /* 0x00000088a547723e */ /* 0x000fca00000010ff */
[----:B------:R0:W-:Y:S02]  /*bd80*/  STG.E.128 desc[UR4][R134.64], R68 ;  /* 0x0000004486007986 */ /* 0x0001e4000c101d04 */
.L_x_2182:
[----:B------:R-:W-:Y:S05]  /*bd90*/  BSYNC B1 ;  /* 0x0000000000017941 */ /* 0x000fea0003800000 */
.L_x_2181:
[----:B------:R-:W-:Y:S01]  /*bda0*/  ISETP.NE.AND P2, PT, R129, RZ, PT ;  /* 0x000000ff8100720c */ /* 0x000fe20003f45270 */
[----:B------:R-:W-:-:S12]  /*bdb0*/  BSSY B1, `(.L_x_2183) ;  /* 0x0000022000017945 */ /* 0x000fd80003800000 */
        /* <DEDUP_REMOVED lines=27> */
[----:B0-----:R-:W-:-:S02]  /*bf70*/  IMAD.WIDE.U32 R134, R163, 0x10, R134 ;  /* 0x00000010a3867825 */ /* 0x001fc400078e0086 */
[----:B------:R-:W-:Y:S02]  /*bf80*/  F2FP.BF16.F32.PACK_AB R69, R70, R69 ;  /* 0x000000454645723e */ /* 0x000fe400000010ff */
[----:B------:R-:W-:Y:S01]  /*bf90*/  F2FP.BF16.F32.PACK_AB R70, R132, R71 ;  /* 0x000000478446723e */ /* 0x000fe200000010ff */
[----:B------:R-:W-:Y:S01]  /*bfa0*/  VIADD R163, R163, 0x100 ;  /* 0x00000100a3a37836 */ /* 0x000fe20000000000 */
[----:B------:R-:W-:-:S05]  /*bfb0*/  F2FP.BF16.F32.PACK_AB R71, R165, R136 ;  /* 0x00000088a547723e */ /* 0x000fca00000010ff */
[----:B------:R1:W-:Y:S02]  /*bfc0*/  STG.E.128 desc[UR4][R134.64], R68 ;  /* 0x0000004486007986 */ /* 0x0003e4000c101d04 */
.L_x_2184:
[----:B------:R-:W-:Y:S05]  /*bfd0*/  BSYNC B1 ;  /* 0x0000000000017941 */ /* 0x000fea0003800000 */
.L_x_2183:
[----:B------:R-:W-:Y:S05]  /*bfe0*/  @!P0 BRA `(.L_x_2180) ;  /* 0x00000000007c8947 */ /* 0x000fea0003800000 */
[--C-:B01----:R-:W-:Y:S01]  /*bff0*/  FADD.FTZ R134, R159, -R140.reuse ;  /* 0x8000008c9f867221 */ /* 0x103fe20000010000 */
[--C-:B------:R-:W-:Y:S01]  /*c000*/  FADD.FTZ R135, R161, -R140.reuse ;  /* 0x8000008ca1877221 */ /* 0x100fe20000010000 */
[--C-:B------:R-:W-:Y:S01]  /*c010*/  FADD.FTZ R68, R147, -R140.reuse ;  /* 0x8000008c93447221 */ /* 0x100fe20000010000 */
[--C-:B------:R-:W-:Y:S01]  /*c020*/  FADD.FTZ R69, R149, -R140.reuse ;  /* 0x8000008c95457221 */ /* 0x100fe20000010000 */
[C---:B------:R-:W-:Y:S01]  /*c030*/  FMUL.FTZ R136, R173.reuse, R134 ;  /* 0x00000086ad887220 */ /* 0x040fe20000410000 */
[----:B------:R-:W-:Y:S01]  /*c040*/  FMUL.FTZ R138, R173, R135 ;  /* 0x00000087ad8a7220 */ /* 0x000fe20000410000 */
[--C-:B------:R-:W-:Y:S01]  /*c050*/  FADD.FTZ R70, R151, -R140.reuse ;  /* 0x8000008c97467221 */ /* 0x100fe20000010000 */
[----:B------:R-:W0:Y:S01]  /*c060*/  LDC.64 R134, c[0x0][0x2b8] ;  /* 0x0000ae00ff867b82 */ /* 0x000e220000000a00 */
[--C-:B------:R-:W-:Y:S01]  /*c070*/  FADD.FTZ R71, R153, -R140.reuse ;  /* 0x8000008c99477221 */ /* 0x100fe20000010000 */
[--C-:B------:R-:W-:Y:S01]  /*c080*/  FADD.FTZ R132, R155, -R140.reuse ;  /* 0x8000008c9b847221 */ /* 0x100fe20000010000 */
[----:B------:R-:W-:Y:S01]  /*c090*/  FADD.FTZ R140, R157, -R140 ;  /* 0x8000008c9d8c7221 */ /* 0x000fe20000010000 */
[----:B------:R-:W-:Y:S01]  /*c0a0*/  FFMA.FTZ R142, R47, R136, R58 ;  /* 0x000000882f8e7223 */ /* 0x000fe2000001003a */
[----:B------:R-:W-:Y:S01]  /*c0b0*/  FFMA.FTZ R165, R97, R138, R110 ;  /* 0x0000008a61a57223 */ /* 0x000fe2000001006e */
        /* <DEDUP_REMOVED lines=12> */
[----:B------:R-:W-:-:S03]  /*c180*/  FFMA.FTZ R165, R94, R69, R109 ;  /* 0x000000455ea57223 */ /* 0x000fc6000001006d */
[----:B------:R-:W-:Y:S02]  /*c190*/  F2FP.BF16.F32.PACK_AB R70, R173, R70 ;  /* 0x00000046ad46723e */ /* 0x000fe400000010ff */
[----:B------:R-:W-:Y:S01]  /*c1a0*/  F2FP.BF16.F32.PACK_AB R69, R171, R132 ;  /* 0x00000084ab45723e */ /* 0x000fe200000010ff */
[----:B0-----:R-:W-:Y:S01]  /*c1b0*/  IMAD.WIDE.U32 R134, R163, 0x10, R134 ;  /* 0x00000010a3867825 */ /* 0x001fe200078e0086 */
[----:B------:R-:W-:-:S05]  /*c1c0*/  F2FP.BF16.F32.PACK_AB R68, R165, R68 ;  /* 0x00000044a544723e */ /* 0x000fca00000010ff */
[----:B------:R2:W-:Y:S02]  /*c1d0*/  STG.E.128 desc[UR4][R134.64], R68 ;  /* 0x0000004486007986 */ /* 0x0005e4000c101d04 */
.L_x_2180:
[----:B------:R-:W-:Y:S05]  /*c1e0*/  BSYNC B0 ;  /* 0x0000000000007941 */ /* 0x000fea0003800000 */
.L_x_2179:
[----:B------:R-:W-:Y:S02]  /*c1f0*/  IADD3 R20, R20, UR12, RZ ;  /* 0x0000000c14147c10 */ /* 0x000fe4000fffe0ff */
[----:B------:R-:W-:Y:S02]  /*c200*/  SEL R138, RZ, 0x1, P4 ;  /* 0x00000001ff8a7807 */ /* 0x000fe40002000000 */
[----:B------:R-:W-:-:S13]  /*c210*/  ISETP.GE.AND P2, PT, R20, UR13, PT ;  /* 0x0000000d14007c0c */ /* 0x000fda000bf46270 */
[----:B------:R-:W-:Y:S05]  /*c220*/  @!P2 BRA `(.L_x_2185) ;  /* 0xffffff500000a947 */ /* 0x000fea000383ffff */
[----:B------:R-:W-:Y:S05]  /*c230*/  EXIT ;  /* 0x000000000000794d */ /* 0x000fea0003800000 */
.L_x_2178:
[----:B------:R-:W-:Y:S01]  /*c240*/  IMAD.MOV.U32 R171, RZ, RZ, R134 ;  /* 0x000000ffffab7224 */ /* 0x000fe200078e0086 */
[----:B------:R-:W-:Y:S01]  /*c250*/  MOV R160, 0x1 ;  /* 0x0000000100a07802 */ /* 0x000fe20000000f00 */
[----:B------:R-:W-:Y:S01]  /*c260*/  IMAD.MOV.U32 R173, RZ, RZ, 0x1f ;  /* 0x0000001fffad7424 */ /* 0x000fe200078e00ff */
[----:B------:R-:W-:-:S07]  /*c270*/  MOV R156, 0xffffffff ;  /* 0xffffffff009c7802 */ /* 0x000fce0000000f00 */
[----:B-----5:R-:W-:Y:S05]  /*c280*/  WARPSYNC.COLLECTIVE R156, `(.L_x_2186) ;  /* 0x000000009c087348 */ /* 0x020fea0003c00000 */
[----:B------:R0:W1:Y:S02]  /*c290*/  SHFL.BFLY P6, R158, R171, R160, R173 ;  /* 0x0c0000a0ab9e7389 */ /* 0x00006400000c00ad */
[----:B01---5:R-:W-:Y:S01]  /*c2a0*/  ENDCOLLECTIVE ;  /* 0x000000000000791b */ /* 0x023fe20003800000 */
.L_x_2186:
[----:B------:R-:W-:Y:S02]  /*c2b0*/  IMAD.MOV.U32 R160, RZ, RZ, 0x2 ;  /* 0x00000002ffa07424 */ /* 0x000fe400078e00ff */
[----:B------:R-:W-:-:S04]  /*c2c0*/  IMAD.MOV.U32 R69, RZ, RZ, R158 ;  /* 0x000000ffff457224 */ /* 0x000fc800078e009e */
[----:B------:R-:W-:-:S05]  /*c2d0*/  FADD.FTZ R135, R134, R69 ;  /* 0x0000004586877221 */ /* 0x000fca0000010000 */
[----:B------:R-:W-:-:S07]  /*c2e0*/  MOV R171, R135 ;  /* 0x0000008700ab7202 */ /* 0x000fce0000000f00 */
[----:B------:R-:W-:Y:S05]  /*c2f0*/  WARPSYNC.COLLECTIVE R156, `(.L_x_2187) ;  /* 0x000000009c087348 */ /* 0x000fea0003c00000 */
[----:B------:R0:W1:Y:S02]  /*c300*/  SHFL.BFLY P6, R158, R171, R160, R173 ;  /* 0x0c0000a0ab9e7389 */ /* 0x00006400000c00ad */
[----:B01----:R-:W-:Y:S01]  /*c310*/  ENDCOLLECTIVE ;  /* 0x000000000000791b */ /* 0x003fe20003800000 */
.L_x_2187:
[----:B------:R-:W-:Y:S01]  /*c320*/  HFMA2.MMA R160, -RZ, RZ, 0, 2.384185791015625e-07 ;  /* 0x00000004ffa07435 */ /* 0x000fe200000001ff */
[----:B------:R-:W-:-:S05]  /*c330*/  MOV R68, R158 ;  /* 0x0000009e00447202 */ /* 0x000fca0000000f00 */
[----:B------:R-:W-:-:S04]  /*c340*/  FADD.FTZ R138, R135, R68 ;  /* 0x00000044878a7221 */ /* 0x000fc80000010000 */
[----:B------:R-:W-:-:S07]  /*c350*/  IMAD.MOV.U32 R171, RZ, RZ, R138 ;  /* 0x000000ffffab7224 */ /* 0x000fce00078e008a */
[----:B------:R-:W-:Y:S05]  /*c360*/  WARPSYNC.COLLECTIVE R156, `(.L_x_2188) ;  /* 0x000000009c087348 */ /* 0x000fea0003c00000 */
[----:B------:R0:W1:Y:S02]  /*c370*/  SHFL.BFLY P6, R158, R171, R160, R173 ;  /* 0x0c0000a0ab9e7389 */ /* 0x00006400000c00ad */
[----:B01----:R-:W-:Y:S01]  /*c380*/  ENDCOLLECTIVE ;  /* 0x000000000000791b */ /* 0x003fe20003800000 */
.L_x_2188:
[----:B------:R-:W-:Y:S02]  /*c390*/  IMAD.MOV.U32 R160, RZ, RZ, 0x8 ;  /* 0x00000008ffa07424 */ /* 0x000fe400078e00ff */
[----:B------:R-:W-:-:S04]  /*c3a0*/  IMAD.MOV.U32 R69, RZ, RZ, R158 ;  /* 0x000000ffff457224 */ /* 0x000fc800078e009e */
[----:B------:R-:W-:-:S05]  /*c3b0*/  FADD.FTZ R140, R138, R69 ;  /* 0x000000458a8c7221 */ /* 0x000fca0000010000 */
[----:B------:R-:W-:-:S07]  /*c3c0*/  MOV R171, R140 ;  /* 0x0000008c00ab7202 */ /* 0x000fce0000000f00 */
[----:B------:R-:W-:Y:S05]  /*c3d0*/  WARPSYNC.COLLECTIVE R156, `(.L_x_2189) ;  /* 0x000000009c087348 */ /* 0x000fea0003c00000 */
[----:B------:R0:W1:Y:S02]  /*c3e0*/  SHFL.BFLY P6, R158, R171, R160, R173 ;  /* 0x0c0000a0ab9e7389 */ /* 0x00006400000c00ad */
[----:B01----:R-:W-:Y:S01]  /*c3f0*/  ENDCOLLECTIVE ;  /* 0x000000000000791b */ /* 0x003fe20003800000 */
.L_x_2189:
[----:B------:R-:W-:Y:S01]  /*c400*/  HFMA2.MMA R160, -RZ, RZ, 0, 9.5367431640625e-07 ;  /* 0x00000010ffa07435 */ /* 0x000fe200000001ff */
[----:B------:R-:W-:-:S05]  /*c410*/  MOV R69, R158 ;  /* 0x0000009e00457202 */ /* 0x000fca0000000f00 */
[----:B------:R-:W-:-:S04]  /*c420*/  FADD.FTZ R142, R140, R69 ;  /* 0x000000458c8e7221 */ /* 0x000fc80000010000 */
[----:B------:R-:W-:-:S07]  /*c430*/  IMAD.MOV.U32 R171, RZ, RZ, R142 ;  /* 0x000000ffffab7224 */ /* 0x000fce00078e008e */
[----:B------:R-:W-:Y:S05]  /*c440*/  WARPSYNC.COLLECTIVE R156, `(.L_x_2190) ;  /* 0x000000009c087348 */ /* 0x000fea0003c00000 */
[----:B------:R0:W1:Y:S02]  /*c450*/  SHFL.BFLY P6, R158, R171, R160, R173 ;  /* 0x0c0000a0ab9e7389 */ /* 0x00006400000c00ad */
[----:B01----:R-:W-:Y:S01]  /*c460*/  ENDCOLLECTIVE ;  /* 0x000000000000791b */ /* 0x003fe20003800000 */
.L_x_2190:
        /* <DEDUP_REMOVED lines=57> */
.L_x_2191:
[----:B------:R-:W-:Y:S01]  /*c800*/  HFMA2.MMA R160, -RZ, RZ, 0, 1.1920928955078125e-07 ;  /* 0x00000002ffa07435 */ /* 0x000fe200000001ff */
[----:B------:R-:W-:-:S05]  /*c810*/  MOV R134, R158 ;  /* 0x0000009e00867202 */ /* 0x000fca0000000f00 */
[----:B------:R-:W-:-:S04]  /*c820*/  FADD.FTZ R134, R69, R134 ;  /* 0x0000008645867221 */ /* 0x000fc80000010000 */
[----:B------:R-:W-:-:S07]  /*c830*/  IMAD.MOV.U32 R171, RZ, RZ, R134 ;  /* 0x000000ffffab7224 */ /* 0x000fce00078e0086 */
[----:B------:R-:W-:Y:S05]  /*c840*/  WARPSYNC.COLLECTIVE R156, `(.L_x_2192) ;  /* 0x000000009c087348 */ /* 0x000fea0003c00000 */
[----:B------:R0:W1:Y:S02]  /*c850*/  SHFL.BFLY P6, R158, R171, R160, R173 ;  /* 0x0c0000a0ab9e7389 */ /* 0x00006400000c00ad */
[----:B01----:R-:W-:Y:S01]  /*c860*/  ENDCOLLECTIVE ;  /* 0x000000000000791b */ /* 0x003fe20003800000 */
.L_x_2192:
[----:B------:R-:W-:Y:S02]  /*c870*/  IMAD.MOV.U32 R160, RZ, RZ, 0x4 ;  /* 0x00000004ffa07424 */ /* 0x000fe400078e00ff */
[----:B------:R-:W-:-:S04]  /*c880*/  IMAD.MOV.U32 R135, RZ, RZ, R158 ;  /* 0x000000ffff877224 */ /* 0x000fc800078e009e */
[----:B------:R-:W-:-:S05]  /*c890*/  FADD.FTZ R135, R134, R135 ;  /* 0x0000008786877221 */ /* 0x000fca0000010000 */
[----:B------:R-:W-:-:S07]  /*c8a0*/  MOV R171, R135 ;  /* 0x0000008700ab7202 */ /* 0x000fce0000000f00 */
[----:B------:R-:W-:Y:S05]  /*c8b0*/  WARPSYNC.COLLECTIVE R156, `(.L_x_2193) ;  /* 0x000000009c087348 */ /* 0x000fea0003c00000 */
[----:B------:R0:W1:Y:S02]  /*c8c0*/  SHFL.BFLY P6, R158, R171, R160, R173 ;  /* 0x0c0000a0ab9e7389 */ /* 0x00006400000c00ad */
[----:B01----:R-:W-:Y:S01]  /*c8d0*/  ENDCOLLECTIVE ;  /* 0x000000000000791b */ /* 0x003fe20003800000 */
.L_x_2193:
[----:B------:R-:W-:Y:S01]  /*c8e0*/  HFMA2.MMA R160, -RZ, RZ, 0, 4.76837158203125e-07 ;  /* 0x00000008ffa07435 */ /* 0x000fe200000001ff */
[----:B------:R-:W-:-:S05]  /*c8f0*/  MOV R138, R158 ;  /* 0x0000009e008a7202 */ /* 0x000fca0000000f00 */
[----:B------:R-:W-:-:S04]  /*c900*/  FADD.FTZ R138, R135, R138 ;  /* 0x0000008a878a7221 */ /* 0x000fc80000010000 */
[----:B------:R-:W-:-:S07]  /*c910*/  IMAD.MOV.U32 R171, RZ, RZ, R138 ;  /* 0x000000ffffab7224 */ /* 0x000fce00078e008a */
[----:B------:R-:W-:Y:S05]  /*c920*/  WARPSYNC.COLLECTIVE R156, `(.L_x_2194) ;  /* 0x000000009c087348 */ /* 0x000fea0003c00000 */
[----:B------:R0:W1:Y:S02]  /*c930*/  SHFL.BFLY P6, R158, R171, R160, R173 ;  /* 0x0c0000a0ab9e7389 */ /* 0x00006400000c00ad */
[----:B01----:R-:W-:Y:S01]  /*c940*/  ENDCOLLECTIVE ;  /* 0x000000000000791b */ /* 0x003fe20003800000 */
.L_x_2194:
[----:B------:R-:W-:Y:S02]  /*c950*/  IMAD.MOV.U32 R160, RZ, RZ, 0x10 ;  /* 0x00000010ffa07424 */ /* 0x000fe400078e00ff */
[----:B------:R-:W-:-:S04]  /*c960*/  IMAD.MOV.U32 R165, RZ, RZ, R158 ;  /* 0x000000ffffa57224 */ /* 0x000fc800078e009e */
[----:B------:R-:W-:-:S05]  /*c970*/  FADD.FTZ R165, R138, R165 ;  /* 0x000000a58aa57221 */ /* 0x000fca0000010000 */
[----:B------:R-:W-:-:S07]  /*c980*/  MOV R171, R165 ;  /* 0x000000a500ab7202 */ /* 0x000fce0000000f00 */
[----:B------:R-:W-:Y:S05]  /*c990*/  WARPSYNC.COLLECTIVE R156, `(.L_x_2195) ;  /* 0x000000009c087348 */ /* 0x000fea0003c00000 */
[----:B------:R0:W1:Y:S02]  /*c9a0*/  SHFL.BFLY P6, R158, R171, R160, R173 ;  /* 0x0c0000a0ab9e7389 */ /* 0x00006400000c00ad */
[----:B01----:R-:W-:Y:S01]  /*c9b0*/  ENDCOLLECTIVE ;  /* 0x000000000000791b */ /* 0x003fe20003800000 */
.L_x_2195:
[----:B------:R-:W-:Y:S01]  /*c9c0*/  MOV R140, R158 ;  /* 0x0000009e008c7202 */ /* 0x000fe20000000f00 */
[----:B------:R-:W-:Y:S06]  /*c9d0*/  BRA `(.L_x_2196) ;  /* 0xffffffe800dc7947 */ /* 0x000fec000383ffff */
.L_x_2197:
        /* <DEDUP_REMOVED lines=10> */
.L_x_23222:


//--------------------- .text._ZN10layer_norm13ln_fwd_kernelINS_13Kernel_traitsI13__nv_bfloat16S2_S2_S2_fjLj6144ELj1ELj1ELj8ELj16ENS_18Kernel_traits_baseILj6144ES2_S2_S2_S2_fjLj256EEEEELb1ELb1ELb1ELb1EEEvNS_9FwdParamsE --------------------------
	.section	.text._ZN10layer_norm13ln_fwd_kernelINS_13Kernel_traitsI13__nv_bfloat16S2_S2_S2_fjLj6144ELj1ELj1ELj8ELj16ENS_18Kernel_traits_baseILj6144ES2_S2_S2_S2_fjLj256EEEEELb1ELb1ELb1ELb1EEEvNS_9FwdParamsE,"ax",@progbits
	.align	128
        .global         _ZN10layer_norm13ln_fwd_kernelINS_13Kernel_traitsI13__nv_bfloat16S2_S2_S2_fjLj6144ELj1ELj1ELj8ELj16ENS_18Kernel_traits_baseILj6144ES2_S2_S2_S2_fjLj256EEEEELb1ELb1ELb1ELb1EEEvNS_9FwdParamsE
        .type           _ZN10layer_norm13ln_fwd_kernelINS_13Kernel_traitsI13__nv_bfloat16S2_S2_S2_fjLj6144ELj1ELj1ELj8ELj16ENS_18Kernel_traits_baseILj6144ES2_S2_S2_S2_fjLj256EEEEELb1ELb1ELb1ELb1EEEvNS_9FwdParamsE,@function
        .size           _ZN10layer_norm13ln_fwd_kernelINS_13Kernel_traitsI13__nv_bfloat16S2_S2_S2_fjLj6144ELj1ELj1ELj8ELj16ENS_18Kernel_traits_baseILj6144ES2_S2_S2_S2_fjLj256EEEEELb1ELb1ELb1ELb1EEEvNS_9FwdParamsE,(.L_x_23223 - _ZN10layer_norm13ln_fwd_kernelINS_13Kernel_traitsI13__nv_bfloat16S2_S2_S2_fjLj6144ELj1ELj1ELj8ELj16ENS_18Kernel_traits_baseILj6144ES2_S2_S2_S2_fjLj256EEEEELb1ELb1ELb1ELb1EEEvNS_9FwdParamsE)
        .other          _ZN10layer_norm13ln_fwd_kernelINS_13Kernel_traitsI13__nv_bfloat16S2_S2_S2_fjLj6144ELj1ELj1ELj8ELj16ENS_18Kernel_traits_baseILj6144ES2_S2_S2_S2_fjLj256EEEEELb1ELb1ELb1ELb1EEEvNS_9FwdParamsE,@"STO_CUDA_ENTRY STV_DEFAULT"
_ZN10layer_norm13ln_fwd_kernelINS_13Kernel_traitsI13__nv_bfloat16S2_S2_S2_fjLj6144ELj1ELj1ELj8ELj16ENS_18Kernel_traits_baseILj6144ES2_S2_S2_S2_fjLj256EEEEELb1ELb1ELb1ELb1EEEvNS_9FwdParamsE:
.text._ZN10layer_norm13ln_fwd_kernelINS_13Kernel_traitsI13__nv_bfloat16S2_S2_S2_fjLj6144ELj1ELj1ELj8ELj16ENS_18Kernel_traits_baseILj6144ES2_S2_S2_S2_fjLj256EEEEELb1ELb1ELb1ELb1EEEvNS_9FwdParamsE:
        /* <DEDUP_REMOVED lines=10> */
[----:B------:R-:W-:Y:S01]  /*00a0*/  ULDC.64 UR10, c[0x0][0x2c8] ;  /* 0x0000b200000a7ab9 */ /* 0x000fe20000000a00 */
[----:B------:R-:W-:-:S04]  /*00b0*/  ULDC UR12, c[0x0][0x214] ;  /* 0x00008500000c7ab9 */ /* 0x000fc80000000800 */
        /* <DEDUP_REMOVED lines=8> */
[----:B------:R-:W-:Y:S01]  /*0140*/  LEA.HI R78, R77, UR8, RZ, 0x18 ;  /* 0x000000084d4e7c11 */ /* 0x000fe2000f8fc0ff */
[----:B------:R-:W-:Y:S01]  /*0150*/  ULDC.64 UR8, c[0x0][0x260] ;  /* 0x0000980000087ab9 */ /* 0x000fe20000000a00 */
[----:B---3--:R-:W-:-:S02]  /*0160*/  @P0 R2UR UR6, R2 ;  /* 0x00000000020602ca */ /* 0x008fc400000e0000 */
        /* <DEDUP_REMOVED lines=10> */
[----:B------:R-:W-:Y:S01]  /*0210*/  UIADD3 UR16, UR6, -0x61c88647, URZ ;  /* 0x9e3779b906107890 */ /* 0x000fe2000fffe03f */
[----:B------:R-:W-:-:S04]  /*0220*/  IMAD.WIDE.U32 R8, R8, -0x2daee0ad, RZ ;  /* 0xd2511f5308087825 */ /* 0x000fc800078e00ff */
        /* <DEDUP_REMOVED lines=25> */
[----:B------:R-:W-:Y:S02]  /*03c0*/  LOP3.LUT R26, R21, UR25, R4, 0x96, !PT ;  /* 0x00000019151a7c12 */ /* 0x000fe4000f8e9604 */
[----:B------:R-:W-:Y:S02]  /*03d0*/  SHF.L.U32 R3, R77, 0x4, RZ ;  /* 0x000000044d037819 */ /* 0x000fe400000006ff */
[----:B------:R-:W-:Y:S01]  /*03e0*/  LOP3.LUT R24, R23, UR24, R24, 0x96, !PT ;  /* 0x0000001817187c12 */ /* 0x000fe2000f8e9618 */
[----:B------:R-:W-:Y:S01]  /*03f0*/  UIADD3 UR26, UR6, -0x4ab325aa, URZ ;  /* 0xb54cda56061a7890 */ /* 0x000fe2000fffe03f */
[----:B------:R-:W-:Y:S01]  /*0400*/  IMAD.WIDE.U32 R26, R26, -0x326172a9, RZ ;  /* 0xcd9e8d571a1a7825 */ /* 0x000fe200078e00ff */
[----:B------:R-:W-:Y:S01]  /*0410*/  UIADD3 UR27, UR7, 0x646e171e, URZ ;  /* 0x646e171e071b7890 */ /* 0x000fe2000fffe03f */
[----:B------:R-:W-:Y:S02]  /*0420*/  ISETP.NE.U32.AND P0, PT, RZ, UR10, PT ;  /* 0x0000000aff007c0c */ /* 0x000fe4000bf05070 */
[----:B------:R-:W-:Y:S01]  /*0430*/  LOP3.LUT R3, R3, 0xff0, RZ, 0xc0, !PT ;  /* 0x00000ff003037812 */ /* 0x000fe200078ec0ff */
[----:B------:R-:W-:Y:S01]  /*0440*/  IMAD.WIDE.U32 R24, R24, -0x2daee0ad, RZ ;  /* 0xd2511f5318187825 */ /* 0x000fe200078e00ff */
[----:B------:R-:W-:-:S02]  /*0450*/  ISETP.NE.AND.EX P0, PT, RZ, UR11, PT, P0 ;  /* 0x0000000bff007c0c */ /* 0x000fc4000bf05300 */
[----:B------:R-:W-:Y:S02]  /*0460*/  IADD3 R18, P1, R3, UR10, RZ ;  /* 0x0000000a03127c10 */ /* 0x000fe4000ff3e0ff */
[----:B------:R-:W-:Y:S02]  /*0470*/  LOP3.LUT R21, R27, UR26, R22, 0x96, !PT ;  /* 0x0000001a1b157c12 */ /* 0x000fe4000f8e9616 */
[----:B------:R-:W-:Y:S01]  /*0480*/  LOP3.LUT R22, R25, UR27, R20, 0x96, !PT ;  /* 0x0000001b19167c12 */ /* 0x000fe2000f8e9614 */
[----:B------:R-:W-:Y:S01]  /*0490*/  IMAD.X R19, RZ, RZ, UR11, P1 ;  /* 0x0000000bff137e24 */ /* 0x000fe200088e06ff */
[----:B------:R-:W-:Y:S01]  /*04a0*/  UIADD3 UR28, UR6, 0x5384540f, URZ ;  /* 0x5384540f061c7890 */ /* 0x000fe2000fffe03f */
[----:B------:R-:W-:Y:S01]  /*04b0*/  IMAD.WIDE.U32 R20, R21, -0x2daee0ad, RZ ;  /* 0xd2511f5315147825 */ /* 0x000fe200078e00ff */
[----:B------:R-:W-:Y:S01]  /*04c0*/  UIADD3 UR29, UR7, 0x1fd5c5a3, URZ ;  /* 0x1fd5c5a3071d7890 */ /* 0x000fe2000fffe03f */
[----:B------:R-:W-:Y:S01]  /*04d0*/  ISETP.GE.AND P1, PT, R78, UR12, PT ;  /* 0x0000000c4e007c0c */ /* 0x000fe2000bf26270 */
[----:B------:R-:W-:Y:S01]  /*04e0*/  ULDC.64 UR10, c[0x0][0x278] ;  /* 0x00009e00000a7ab9 */ /* 0x000fe20000000a00 */
[----:B------:R-:W-:Y:S01]  /*04f0*/  IMAD.WIDE.U32 R22, R22, -0x326172a9, RZ ;  /* 0xcd9e8d5716167825 */ /* 0x000fe200078e00ff */
[----:B------:R-:W-:Y:S01]  /*0500*/  LOP3.LUT R77, R77, 0xff, RZ, 0xc0, !PT ;  /* 0x000000ff4d4d7812 */ /* 0x000fe200078ec0ff */
[----:B------:R-:W5:Y:S01]  /*0510*/  @P0 LDG.E.128 R12, desc[UR4][R18.64] ;  /* 0x00000004120c0981 */ /* 0x000f62000c1e1d00 */
[----:B------:R-:W-:-:S02]  /*0520*/  LOP3.LUT R54, R21, UR29, R24, 0x96, !PT ;  /* 0x0000001d15367c12 */ /* 0x000fc4000f8e9618 */
[----:B------:R-:W-:Y:S01]  /*0530*/  LOP3.LUT R53, R23, UR28, R26, 0x96, !PT ;  /* 0x0000001c17357c12 */ /* 0x000fe2000f8e961a */
[----:B------:R-:W5:Y:S01]  /*0540*/  @P0 LDG.E.128 R8, desc[UR4][R18.64+0x1000] ;  /* 0x0010000412080981 */ /* 0x000f62000c1e1d00 */
[----:B------:R-:W-:Y:S01]  /*0550*/  LEA R44, P3, R77, UR10, 0x4 ;  /* 0x0000000a4d2c7c11 */ /* 0x000fe2000f8620ff */
[----:B------:R-:W-:Y:S02]  /*0560*/  UIADD3 UR30, UR6, -0xe443238, URZ ;  /* 0xf1bbcdc8061e7890 */ /* 0x000fe4000fffe03f */
[----:B------:R0:W5:Y:S01]  /*0570*/  @P0 LDG.E.128 R4, desc[UR4][R18.64+0x2000] ;  /* 0x0020000412040981 */ /* 0x000162000c1e1d00 */
[----:B------:R-:W-:Y:S01]  /*0580*/  UIADD3 UR31, UR7, -0x24c28bd8, URZ ;  /* 0xdb3d7428071f7890 */ /* 0x000fe2000fffe03f */
[----:B------:R-:W-:-:S04]  /*0590*/  IMAD.HI.U32 R21, R54, -0x326172a9, RZ ;  /* 0xcd9e8d5736157827 */ /* 0x000fc800078e00ff */
[----:B------:R-:W-:Y:S01]  /*05a0*/  IMAD.X R45, RZ, RZ, UR11, P3 ;  /* 0x0000000bff2d7e24 */ /* 0x000fe200098e06ff */
[----:B0-----:R-:W-:Y:S01]  /*05b0*/  IADD3 R18, P2, R3, UR8, RZ ;  /* 0x0000000803127c10 */ /* 0x001fe2000ff5e0ff */
[----:B------:R-:W-:-:S03]  /*05c0*/  IMAD.HI.U32 R3, R53, -0x2daee0ad, RZ ;  /* 0xd2511f5335037827 */ /* 0x000fc600078e00ff */
[----:B------:R-:W-:Y:S02]  /*05d0*/  IADD3.X R19, RZ, UR9, RZ, P2, !PT ;  /* 0x00000009ff137c10 */ /* 0x000fe400097fe4ff */
[----:B------:R-:W-:Y:S02]  /*05e0*/  LOP3.LUT R55, R21, UR30, R22, 0x96, !PT ;  /* 0x0000001e15377c12 */ /* 0x000fe4000f8e9616 */
[----:B------:R-:W-:Y:S01]  /*05f0*/  LOP3.LUT R56, R3, UR31, R20, 0x96, !PT ;  /* 0x0000001f03387c12 */ /* 0x000fe2000f8e9614 */
[----:B------:R-:W-:Y:S06]  /*0600*/  @P1 EXIT ;  /* 0x000000000000194d */ /* 0x000fec0003800000 */
[----:B-----5:R-:W-:Y:S02]  /*0610*/  @!P0 CS2R R8, SRZ ;  /* 0x0000000000088805 */ /* 0x020fe4000001ff00 */
[----:B------:R-:W-:Y:S02]  /*0620*/  @!P0 CS2R R4, SRZ ;  /* 0x0000000000048805 */ /* 0x000fe4000001ff00 */
[----:B------:R-:W-:Y:S02]  /*0630*/  @!P0 CS2R R12, SRZ ;  /* 0x00000000000c8805 */ /* 0x000fe4000001ff00 */
[----:B------:R-:W-:Y:S02]  /*0640*/  @!P0 CS2R R14, SRZ ;  /* 0x00000000000e8805 */ /* 0x000fe4000001ff00 */
[----:B------:R-:W-:Y:S02]  /*0650*/  @!P0 CS2R R10, SRZ ;  /* 0x00000000000a8805 */ /* 0x000fe4000001ff00 */
[----:B------:R-:W-:Y:S01]  /*0660*/  @!P0 CS2R R6, SRZ ;  /* 0x0000000000068805 */ /* 0x000fe2000001ff00 */
[----:B------:R-:W5:Y:S01]  /*0670*/  LDG.E.128 R40, desc[UR4][R18.64] ;  /* 0x0000000412287981 */ /* 0x000f62000c1e1d00 */
[C---:B------:R-:W-:Y:S01]  /*0680*/  PRMT R48, R9.reuse, 0x7632, R48 ;  /* 0x0000763209307816 */ /* 0x040fe20000000030 */
[----:B------:R-:W-:Y:S01]  /*0690*/  UIADD3 UR32, UR6, -0x700cb87f, URZ ;  /* 0x8ff3478106207890 */ /* 0x000fe2000fffe03f */
[----:B------:R-:W-:Y:S01]  /*06a0*/  SHF.L.U32 R71, R9, 0x10, RZ ;  /* 0x0000001009477819 */ /* 0x000fe200000006ff */
[----:B------:R-:W5:Y:S01]  /*06b0*/  LDG.E.128 R36, desc[UR4][R18.64+0x1000] ;  /* 0x0010000412247981 */ /* 0x000f62000c1e1d00 */
[C---:B------:R-:W-:Y:S01]  /*06c0*/  PRMT R52, R5.reuse, 0x7632, R52 ;  /* 0x0000763205347816 */ /* 0x040fe20000000034 */
[----:B------:R-:W-:Y:S01]  /*06d0*/  IMAD.U32 R67, R5, 0x10000, RZ ;  /* 0x0001000005437824 */ /* 0x000fe200078e00ff */
[----:B------:R-:W-:Y:S01]  /*06e0*/  UIADD3 UR33, UR7, -0x695add53, URZ ;  /* 0x96a522ad07217890 */ /* 0x000fe2000fffe03f */
[----:B------:R0:W5:Y:S01]  /*06f0*/  LDG.E.128 R32, desc[UR4][R18.64+0x2000] ;  /* 0x0020000412207981 */ /* 0x000162000c1e1d00 */
[----:B------:R-:W-:Y:S01]  /*0700*/  PRMT R3, R12, 0x7632, R3 ;  /* 0x000076320c037816 */ /* 0x000fe20000000003 */
[----:B------:R-:W-:Y:S01]  /*0710*/  IMAD R5, R53, -0x2daee0ad, RZ ;  /* 0xd2511f5335057824 */ /* 0x000fe200078e02ff */
[----:B------:R-:W-:Y:S01]  /*0720*/  PRMT R46, R13, 0x7632, R46 ;  /* 0x000076320d2e7816 */ /* 0x000fe2000000002e */
[----:B------:R-:W5:Y:S01]  /*0730*/  LDG.E.128 R28, desc[UR4][R44.64] ;  /* 0x000000042c1c7981 */ /* 0x000f62000c1e1d00 */
[----:B------:R-:W-:Y:S01]  /*0740*/  IMAD R9, R54, -0x326172a9, RZ ;  /* 0xcd9e8d5736097824 */ /* 0x000fe200078e02ff */
[----:B------:R-:W-:Y:S01]  /*0750*/  PRMT R49, R10, 0x7632, R49 ;  /* 0x000076320a317816 */ /* 0x000fe20000000031 */
[----:B------:R-:W-:Y:S01]  /*0760*/  IMAD.HI.U32 R64, R56, -0x326172a9, RZ ;  /* 0xcd9e8d5738407827 */ /* 0x000fe200078e00ff */
[----:B------:R-:W5:Y:S01]  /*0770*/  LDG.E.128 R24, desc[UR4][R44.64+0x1000] ;  /* 0x001000042c187981 */ /* 0x000f62000c1e1d00 */
[----:B------:R-:W-:Y:S01]  /*0780*/  PRMT R50, R11, 0x7632, R50 ;  /* 0x000076320b327816 */ /* 0x000fe20000000032 */
[----:B------:R-:W-:Y:S01]  /*0790*/  ULDC.U8 UR8, c[0x0][0x2a0] ;  /* 0x0000a80000087ab9 */ /* 0x000fe20000000000 */
[----:B0-----:R-:W-:Y:S01]  /*07a0*/  IMAD.WIDE.U32 R18, R55, -0x2daee0ad, RZ ;  /* 0xd2511f5337127825 */ /* 0x001fe200078e00ff */
[----:B------:R0:W5:Y:S01]  /*07b0*/  LDG.E.128 R20, desc[UR4][R44.64+0x2000] ;  /* 0x002000042c147981 */ /* 0x000162000c1e1d00 */
[----:B------:R-:W-:Y:S01]  /*07c0*/  PRMT R53, R6, 0x7632, R53 ;  /* 0x0000763206357816 */ /* 0x000fe20000000035 */
[----:B------:R-:W-:Y:S01]  /*07d0*/  ULDC UR10, c[0x0][0x294] ;  /* 0x0000a500000a7ab9 */ /* 0x000fe20000000800 */
[----:B------:R-:W-:Y:S01]  /*07e0*/  PRMT R47, R14, 0x7632, R47 ;  /* 0x000076320e2f7816 */ /* 0x000fe2000000002f */
[----:B------:R-:W-:Y:S01]  /*07f0*/  IMAD.U32 R75, R13, 0x10000, RZ ;  /* 0x000100000d4b7824 */ /* 0x000fe200078e00ff */
[----:B------:R-:W-:Y:S01]  /*0800*/  PRMT R51, R4, 0x7632, R51 ;  /* 0x0000763204337816 */ /* 0x000fe20000000033 */
[----:B------:R-:W-:Y:S01]  /*0810*/  IMAD.U32 R76, R12, 0x10000, RZ ;  /* 0x000100000c4c7824 */ /* 0x000fe200078e00ff */
[----:B------:R-:W-:Y:S01]  /*0820*/  PRMT R54, R7, 0x7632, R54 ;  /* 0x0000763207367816 */ /* 0x000fe20000000036 */
[C---:B------:R-:W-:Y:S01]  /*0830*/  IMAD.U32 R73, R15.reuse, 0x10000, RZ ;  /* 0x000100000f497824 */ /* 0x040fe200078e00ff */
[----:B------:R-:W-:Y:S01]  /*0840*/  HFMA2.MMA R13, -RZ, RZ, 0, 0 ;  /* 0x00000000ff0d7435 */ /* 0x000fe200000001ff */
[----:B0-----:R-:W-:Y:S01]  /*0850*/  PRMT R44, R15, 0x7632, R44 ;  /* 0x000076320f2c7816 */ /* 0x001fe2000000002c */
[C---:B------:R-:W-:Y:S01]  /*0860*/  IMAD.U32 R72, R8.reuse, 0x10000, RZ ;  /* 0x0001000008487824 */ /* 0x040fe200078e00ff */
[----:B------:R-:W-:Y:S01]  /*0870*/  PRMT R45, R8, 0x7632, R45 ;  /* 0x00007632082d7816 */ /* 0x000fe2000000002d */
[----:B------:R-:W-:Y:S01]  /*0880*/  IMAD.U32 R70, R10, 0x10000, RZ ;  /* 0x000100000a467824 */ /* 0x000fe200078e00ff */
[----:B------:R-:W-:Y:S01]  /*0890*/  SHF.L.U32 R74, R14, 0x10, RZ ;  /* 0x000000100e4a7819 */ /* 0x000fe200000006ff */
[----:B------:R-:W-:Y:S01]  /*08a0*/  IMAD.U32 R69, R11, 0x10000, RZ ;  /* 0x000100000b457824 */ /* 0x000fe200078e00ff */
[----:B------:R-:W-:Y:S01]  /*08b0*/  SHF.L.U32 R68, R4, 0x10, RZ ;  /* 0x0000001004447819 */ /* 0x000fe200000006ff */
[----:B------:R-:W-:Y:S01]  /*08c0*/  IMAD.U32 R66, R6, 0x10000, RZ ;  /* 0x0001000006427824 */ /* 0x000fe200078e00ff */
[----:B------:R-:W-:Y:S01]  /*08d0*/  SHF.L.U32 R65, R7, 0x10, RZ ;  /* 0x0000001007417819 */ /* 0x000fe200000006ff */
[----:B------:R-:W-:Y:S01]  /*08e0*/  IMAD.MOV.U32 R15, RZ, RZ, R2 ;  /* 0x000000ffff0f7224 */ /* 0x000fe200078e0002 */
[----:B------:R-:W-:Y:S01]  /*08f0*/  LOP3.LUT R64, R64, UR32, R9, 0x96, !PT ;  /* 0x0000002040407c12 */ /* 0x000fe2000f8e9609 */
[----:B------:R-:W-:Y:S01]  /*0900*/  IMAD.U32 R12, R3, 0x10000, RZ ;  /* 0x00010000030c7824 */ /* 0x000fe200078e00ff */
[----:B------:R-:W-:Y:S01]  /*0910*/  LOP3.LUT R19, R19, UR33, R5, 0x96, !PT ;  /* 0x0000002113137c12 */ /* 0x000fe2000f8e9605 */
[----:B------:R-:W-:Y:S01]  /*0920*/  IMAD R14, R56, -0x326172a9, RZ ;  /* 0xcd9e8d57380e7824 */ /* 0x000fe200078e02ff */
[----:B------:R-:W-:Y:S01]  /*0930*/  LOP3.LUT R87, R0, 0x3, RZ, 0xc0, !PT ;  /* 0x0000000300577812 */ /* 0x000fe200078ec0ff */
[----:B------:R-:W-:Y:S01]  /*0940*/  IMAD.MOV.U32 R58, RZ, RZ, 0x1 ;  /* 0x00000001ff3a7424 */ /* 0x000fe200078e00ff */
        /* <DEDUP_REMOVED lines=12> */
[----:B------:R-:W-:Y:S01]  /*0a10*/  ULDC.64 UR12, c[0x0][0x298] ;  /* 0x0000a600000c7ab9 */ /* 0x000fe20000000a00 */
[----:B------:R-:W-:Y:S01]  /*0a20*/  IMAD.U32 R2, R53, 0x10000, RZ ;  /* 0x0001000035027824 */ /* 0x000fe200078e00ff */
[----:B------:R-:W-:Y:S01]  /*0a30*/  ULDC.64 UR8, c[0x0][0x230] ;  /* 0x00008c0000087ab9 */ /* 0x000fe20000000a00 */
[----:B------:R-:W-:-:S06]  /*0a40*/  ULDC.64 UR14, c[0x0][0x210] ;  /* 0x00008400000e7ab9 */ /* 0x000fcc0000000a00 */
.L_x_2447:
[----:B------:R-:W0:Y:S01]  /*0a50*/  LDC.64 R60, c[0x0][0x280] ;  /* 0x0000a000ff3c7b82 */ /* 0x000e220000000a00 */
[----:B------:R-:W-:-:S07]  /*0a60*/  ISETP.NE.U32.AND P0, PT, RZ, UR8, PT ;  /* 0x00000008ff007c0c */ /* 0x000fce000bf05070 */
[----:B------:R-:W1:Y:S08]  /*0a70*/  LDC R94, c[0x0][0x218] ;  /* 0x00008600ff5e7b82 */ /* 0x000e700000000800 */
[----:B------:R-:W2:Y:S01]  /*0a80*/  LDC.64 R56, c[0x0][0x288] ;  /* 0x0000a200ff387b82 */ /* 0x000ea20000000a00 */
[----:B0-----:R-:W-:-:S06]  /*0a90*/  IMAD.WIDE R60, R78, 0x4, R60 ;  /* 0x000000044e3c7825 */ /* 0x001fcc00078e023c */
[----:B------:R0:W3:Y:S01]  /*0aa0*/  LDG.E R61, desc[UR4][R60.64] ;  /* 0x000000043c3d7981 */ /* 0x0000e2000c1e1900 */
[----:B------:R-:W-:Y:S01]  /*0ab0*/  ISETP.NE.AND.EX P0, PT, RZ, UR9, PT, P0 ;  /* 0x00000009ff007c0c */ /* 0x000fe2000bf05300 */
[----:B-1----:R-:W-:Y:S02]  /*0ac0*/  IMAD R59, R78, R94, RZ ;  /* 0x0000005e4e3b7224 */ /* 0x002fe400078e02ff */
[----:B------:R-:W-:-:S03]  /*0ad0*/  IMAD.MOV.U32 R112, RZ, RZ, RZ ;  /* 0x000000ffff707224 */ /* 0x000fc600078e00ff */
        /* <DEDUP_REMOVED lines=10> */
[----:B------:R-:W-:-:S04]  /*0b80*/  @P2 VIADD R63, R61, 0xffffffff ;  /* 0xffffffff3d3f2836 */ /* 0x000fc80000000000 */
        /* <DEDUP_REMOVED lines=11> */
[----:B------:R-:W-:Y:S01]  /*0c40*/  IMAD.MOV.U32 R52, RZ, RZ, R87 ;  /* 0x000000ffff347224 */ /* 0x000fe200078e0057 */
[----:B------:R-:W-:Y:S06]  /*0c50*/  @!P0 BRA `(.L_x_2200) ;  /* 0x00000004006c8947 */ /* 0x000fec0003800000 */
[----:B------:R-:W-:Y:S01]  /*0c60*/  IMAD.MOV.U32 R52, RZ, RZ, R87 ;  /* 0x000000ffff347224 */ /* 0x000fe200078e0057 */
[----:B-----5:R-:W-:Y:S01]  /*0c70*/  SHF.L.U32 R91, R44, 0x10, RZ ;  /* 0x000000102c5b7819 */ /* 0x020fe200000006ff */
[----:B------:R-:W-:Y:S06]  /*0c80*/  BRA `(.L_x_2200) ;  /* 0x0000000400607947 */ /* 0x000fec0003800000 */
.L_x_2199:
        /* <DEDUP_REMOVED lines=12> */
.L_x_2202:
[----:B------:R-:W-:-:S07]  /*0d50*/  IMAD.MOV.U32 R60, RZ, RZ, R14 ;  /* 0x000000ffff3c7224 */ /* 0x000fce00078e000e */
.L_x_2203:
[----:B------:R-:W-:Y:S05]  /*0d60*/  BSYNC B1 ;  /* 0x0000000000017941 */ /* 0x000fea0003800000 */
.L_x_2201:
        /* <DEDUP_REMOVED lines=16> */
.L_x_2207:
[----:B------:R-:W-:Y:S05]  /*0e70*/  BSYNC B2 ;  /* 0x0000000000027941 */ /* 0x000fea0003800000 */
.L_x_2206:
        /* <DEDUP_REMOVED lines=43> */
.L_x_2205:
[----:B------:R-:W-:Y:S05]  /*1130*/  BSYNC B1 ;  /* 0x0000000000017941 */ /* 0x000fea0003800000 */
.L_x_2204:
[----:B------:R-:W-:Y:S01]  /*1140*/  I2FP.F32.U32 R53, R60 ;  /* 0x0000003c00357245 */ /* 0x000fe20000201000 */
[----:B------:R-:W-:Y:S01]  /*1150*/  IMAD.MOV.U32 R56, RZ, RZ, 0x2f800000 ;  /* 0x2f800000ff387424 */ /* 0x000fe200078e00ff */
[----:B-----5:R-:W-:Y:S01]  /*1160*/  SHF.L.U32 R54, R48, 0x10, RZ ;  /* 0x0000001030367819 */ /* 0x020fe200000006ff */
[----:B------:R-:W-:Y:S02]  /*1170*/  IMAD.U32 R91, R28, 0x10000, RZ ;  /* 0x000100001c5b7824 */ /* 0x000fe400078e00ff */
[----:B------:R-:W-:Y:S01]  /*1180*/  FFMA.FTZ R53, R53, R56, 1.1641532182693481445e-10 ;  /* 0x2f00000035357423 */ /* 0x000fe20000010038 */
[----:B------:R-:W-:Y:S01]  /*1190*/  @P0 SHF.L.U32 R56, R44, 0x10, RZ ;  /* 0x000000102c380819 */ /* 0x000fe200000006ff */
[----:B------:R-:W-:-:S03]  /*11a0*/  FMUL.FTZ R54, R54, UR13 ;  /* 0x0000000d36367c20 */ /* 0x000fc60008410000 */
[----:B------:R-:W-:Y:S01]  /*11b0*/  FSETP.GTU.FTZ.AND P4, PT, R53, UR10, PT ;  /* 0x0000000a35007c0b */ /* 0x000fe2000bf9c000 */
[----:B------:R-:W-:-:S03]  /*11c0*/  FMUL.FTZ R54, R54, UR12 ;  /* 0x0000000c36367c20 */ /* 0x000fc60008410000 */
[----:B------:R-:W-:Y:S02]  /*11d0*/  SEL R79, RZ, 0x1, P4 ;  /* 0x00000001ff4f7807 */ /* 0x000fe40002000000 */
[----:B------:R-:W-:-:S05]  /*11e0*/  FSEL R54, R54, RZ, !P4 ;  /* 0x000000ff36367208 */ /* 0x000fca0006000000 */
[----:B------:R-:W-:-:S04]  /*11f0*/  FMUL.FTZ R91, R54, R91 ;  /* 0x0000005b365b7220 */ /* 0x000fc80000410000 */
[----:B------:R-:W-:-:S07]  /*1200*/  @P0 FADD.FTZ R91, R91, R56 ;  /* 0x000000385b5b0221 */ /* 0x000fce0000010000 */
.L_x_2200:
[----:B------:R-:W-:Y:S05]  /*1210*/  BSYNC B0 ;  /* 0x0000000000007941 */ /* 0x000fea0003800000 */
.L_x_2198:
        /* <DEDUP_REMOVED lines=9> */
.L_x_2209:
        /* <DEDUP_REMOVED lines=12> */
.L_x_2212:
[----:B------:R-:W-:-:S07]  /*1370*/  IMAD.MOV.U32 R60, RZ, RZ, R14 ;  /* 0x000000ffff3c7224 */ /* 0x000fce00078e000e */
.L_x_2213:
[----:B------:R-:W-:Y:S05]  /*1380*/  BSYNC B1 ;  /* 0x0000000000017941 */ /* 0x000fea0003800000 */
.L_x_2211:
        /* <DEDUP_REMOVED lines=16> */
.L_x_2217:
[----:B------:R-:W-:Y:S05]  /*1490*/  BSYNC B2 ;  /* 0x0000000000027941 */ /* 0x000fea0003800000 */
.L_x_2216:
        /* <DEDUP_REMOVED lines=43> */
.L_x_2215:
[----:B------:R-:W-:Y:S05]  /*1750*/  BSYNC B1 ;  /* 0x0000000000017941 */ /* 0x000fea0003800000 */
.L_x_2214:
[----:B-----5:R-:W-:Y:S01]  /*1760*/  PRMT R54, R48, 0x7632, R54 ;  /* 0x0000763230367816 */ /* 0x020fe20000000036 */
[----:B------:R-:W-:Y:S01]  /*1770*/  IMAD.MOV.U32 R55, RZ, RZ, 0x2f800000 ;  /* 0x2f800000ff377424 */ /* 0x000fe200078e00ff */
[----:B------:R-:W-:Y:S02]  /*1780*/  I2FP.F32.U32 R52, R60 ;  /* 0x0000003c00347245 */ /* 0x000fe40000201000 */
[----:B------:R-:W-:-:S03]  /*1790*/  SHF.L.U32 R54, R54, 0x10, RZ ;  /* 0x0000001036367819 */ /* 0x000fc600000006ff */
[----:B------:R-:W-:Y:S01]  /*17a0*/  FFMA.FTZ R52, R52, R55, 1.1641532182693481445e-10 ;  /* 0x2f00000034347423 */ /* 0x000fe20000010037 */
[----:B------:R-:W-:Y:S01]  /*17b0*/  PRMT R55, R28, 0x7632, R55 ;  /* 0x000076321c377816 */ /* 0x000fe20000000037 */
[----:B------:R-:W-:-:S03]  /*17c0*/  FMUL.FTZ R54, R54, UR13 ;  /* 0x0000000d36367c20 */ /* 0x000fc60008410000 */
[----:B------:R-:W-:Y:S01]  /*17d0*/  FSETP.GTU.FTZ.AND P4, PT, R52, UR10, PT ;  /* 0x0000000a34007c0b */ /* 0x000fe2000bf9c000 */
[----:B------:R-:W-:Y:S01]  /*17e0*/  FMUL.FTZ R54, R54, UR12 ;  /* 0x0000000c36367c20 */ /* 0x000fe20008410000 */
[----:B------:R-:W-:Y:S01]  /*17f0*/  @P0 PRMT R52, R44, 0x7632, R52 ;  /* 0x000076322c340816 */ /* 0x000fe20000000034 */
[----:B------:R-:W-:Y:S01]  /*1800*/  IMAD.U32 R55, R55, 0x10000, RZ ;  /* 0x0001000037377824 */ /* 0x000fe200078e00ff */
[----:B------:R-:W-:Y:S02]  /*1810*/  SEL R80, RZ, 0x1, P4 ;  /* 0x00000001ff507807 */ /* 0x000fe40002000000 */
[----:B------:R-:W-:Y:S02]  /*1820*/  FSEL R54, R54, RZ, !P4 ;  /* 0x000000ff36367208 */ /* 0x000fe40006000000 */
[----:B------:R-:W-:-:S03]  /*1830*/  @P0 SHF.L.U32 R57, R52, 0x10, RZ ;  /* 0x0000001034390819 */ /* 0x000fc600000006ff */
[----:B------:R-:W-:-:S04]  /*1840*/  FMUL.FTZ R90, R54, R55 ;  /* 0x00000037365a7220 */ /* 0x000fc80000410000 */
[----:B------:R-:W-:-:S07]  /*1850*/  @P0 FADD.FTZ R90, R90, R57 ;  /* 0x000000395a5a0221 */ /* 0x000fce0000010000 */
.L_x_2210:
[----:B------:R-:W-:Y:S05]  /*1860*/  BSYNC B0 ;  /* 0x0000000000007941 */ /* 0x000fea0003800000 */
.L_x_2208:
        /* <DEDUP_REMOVED lines=8> */
.L_x_2219:
        /* <DEDUP_REMOVED lines=12> */
.L_x_2222:
[----:B------:R-:W-:-:S07]  /*19b0*/  IMAD.MOV.U32 R60, RZ, RZ, R14 ;  /* 0x000000ffff3c7224 */ /* 0x000fce00078e000e */
.L_x_2223:
[----:B------:R-:W-:Y:S05]  /*19c0*/  BSYNC B1 ;  /* 0x0000000000017941 */ /* 0x000fea0003800000 */
.L_x_2221:
        /* <DEDUP_REMOVED lines=16> */
.L_x_2227:
[----:B------:R-:W-:Y:S05]  /*1ad0*/  BSYNC B2 ;  /* 0x0000000000027941 */ /* 0x000fea0003800000 */
.L_x_2226:
        /* <DEDUP_REMOVED lines=43> */
.L_x_2225:
[----:B------:R-:W-:Y:S05]  /*1d90*/  BSYNC B1 ;  /* 0x0000000000017941 */ /* 0x000fea0003800000 */
.L_x_2224:
        /* <DEDUP_REMOVED lines=13> */
.L_x_2220:
[----:B------:R-:W-:Y:S05]  /*1e70*/  BSYNC B0 ;  /* 0x0000000000007941 */ /* 0x000fea0003800000 */
.L_x_2218:
        /* <DEDUP_REMOVED lines=9> */
.L_x_2229:
        /* <DEDUP_REMOVED lines=12> */
.L_x_2232:
[----:B------:R-:W-:-:S07]  /*1fd0*/  IMAD.MOV.U32 R60, RZ, RZ, R14 ;  /* 0x000000ffff3c7224 */ /* 0x000fce00078e000e */
.L_x_2233:
[----:B------:R-:W-:Y:S05]  /*1fe0*/  BSYNC B1 ;  /* 0x0000000000017941 */ /* 0x000fea0003800000 */
.L_x_2231:
        /* <DEDUP_REMOVED lines=16> */
.L_x_2237:
[----:B------:R-:W-:Y:S05]  /*20f0*/  BSYNC B2 ;  /* 0x0000000000027941 */ /* 0x000fea0003800000 */
.L_x_2236:
        /* <DEDUP_REMOVED lines=43> */
.L_x_2235:
[----:B------:R-:W-:Y:S05]  /*23b0*/  BSYNC B1 ;  /* 0x0000000000017941 */ /* 0x000fea0003800000 */
.L_x_2234:
        /* <DEDUP_REMOVED lines=16> */
.L_x_2230:
[----:B------:R-:W-:Y:S05]  /*24c0*/  BSYNC B0 ;  /* 0x0000000000007941 */ /* 0x000fea0003800000 */
.L_x_2228:
        /* <DEDUP_REMOVED lines=8> */
.L_x_2239:
        /* <DEDUP_REMOVED lines=12> */
.L_x_2242:
[----:B------:R-:W-:-:S07]  /*2610*/  IMAD.MOV.U32 R60, RZ, RZ, R14 ;  /* 0x000000ffff3c7224 */ /* 0x000fce00078e000e */
.L_x_2243:
[----:B------:R-:W-:Y:S05]  /*2620*/  BSYNC B1 ;  /* 0x0000000000017941 */ /* 0x000fea0003800000 */
.L_x_2241:
        /* <DEDUP_REMOVED lines=16> */
.L_x_2247:
[----:B------:R-:W-:Y:S05]  /*2730*/  BSYNC B2 ;  /* 0x0000000000027941 */ /* 0x000fea0003800000 */
.L_x_2246:
        /* <DEDUP_REMOVED lines=43> */
.L_x_2245:
[----:B------:R-:W-:Y:S05]  /*29f0*/  BSYNC B1 ;  /* 0x0000000000017941 */ /* 0x000fea0003800000 */
.L_x_2244:
        /* <DEDUP_REMOVED lines=13> */
.L_x_2240:
[----:B------:R-:W-:Y:S05]  /*2ad0*/  BSYNC B0 ;  /* 0x0000000000007941 */ /* 0x000fea0003800000 */
.L_x_2238:
        /* <DEDUP_REMOVED lines=9> */
.L_x_2249:
        /* <DEDUP_REMOVED lines=12> */
.L_x_2252:
[----:B------:R-:W-:-:S07]  /*2c30*/  IMAD.MOV.U32 R60, RZ, RZ, R14 ;  /* 0x000000ffff3c7224 */ /* 0x000fce00078e000e */
.L_x_2253:
[----:B------:R-:W-:Y:S05]  /*2c40*/  BSYNC B1 ;  /* 0x0000000000017941 */ /* 0x000fea0003800000 */
.L_x_2251:
        /* <DEDUP_REMOVED lines=16> */
.L_x_2257:
[----:B------:R-:W-:Y:S05]  /*2d50*/  BSYNC B2 ;  /* 0x0000000000027941 */ /* 0x000fea0003800000 */
.L_x_2256:
        /* <DEDUP_REMOVED lines=43> */
.L_x_2255:
[----:B------:R-:W-:Y:S05]  /*3010*/  BSYNC B1 ;  /* 0x0000000000017941 */ /* 0x000fea0003800000 */
.L_x_2254:
        /* <DEDUP_REMOVED lines=16> */
.L_x_2250:
[----:B------:R-:W-:Y:S05]  /*3120*/  BSYNC B0 ;  /* 0x0000000000007941 */ /* 0x000fea0003800000 */
.L_x_2248:
        /* <DEDUP_REMOVED lines=8> */
.L_x_2259:
        /* <DEDUP_REMOVED lines=12> */
.L_x_2262:
[----:B------:R-:W-:-:S07]  /*3270*/  IMAD.MOV.U32 R60, RZ, RZ, R14 ;  /* 0x000000ffff3c7224 */ /* 0x000fce00078e000e */
.L_x_2263:
[----:B------:R-:W-:Y:S05]  /*3280*/  BSYNC B1 ;  /* 0x0000000000017941 */ /* 0x000fea0003800000 */
.L_x_2261:
        /* <DEDUP_REMOVED lines=16> */
.L_x_2267:
[----:B------:R-:W-:Y:S05]  /*3390*/  BSYNC B2 ;  /* 0x0000000000027941 */ /* 0x000fea0003800000 */
.L_x_2266:
        /* <DEDUP_REMOVED lines=43> */
.L_x_2265:
[----:B------:R-:W-:Y:S05]  /*3650*/  BSYNC B1 ;  /* 0x0000000000017941 */ /* 0x000fea0003800000 */
.L_x_2264:
        /* <DEDUP_REMOVED lines=13> */
.L_x_2260:
[----:B------:R-:W-:Y:S05]  /*3730*/  BSYNC B0 ;  /* 0x0000000000007941 */ /* 0x000fea0003800000 */
.L_x_2258:
        /* <DEDUP_REMOVED lines=9> */
.L_x_2269:
        /* <DEDUP_REMOVED lines=12> */
.L_x_2272:
[----:B------:R-:W-:-:S07]  /*3890*/  IMAD.MOV.U32 R60, RZ, RZ, R14 ;  /* 0x000000ffff3c7224 */ /* 0x000fce00078e000e */
.L_x_2273:
[----:B------:R-:W-:Y:S05]  /*38a0*/  BSYNC B1 ;  /* 0x0000000000017941 */ /* 0x000fea0003800000 */
.L_x_2271:
        /* <DEDUP_REMOVED lines=16> */
.L_x_2277:
[----:B------:R-:W-:Y:S05]  /*39b0*/  BSYNC B2 ;  /* 0x0000000000027941 */ /* 0x000fea0003800000 */
.L_x_2276:
        /* <DEDUP_REMOVED lines=42> */
[----:B------:R-:W-:-:S07]  /*3c60*/  LOP3.LUT R19, R19, UR33, R52, 0x96, !PT ;  /* 0x0000002113137c12 */ /* 0x000fce000f8e9634 */
.L_x_2275:
[----:B------:R-:W-:Y:S05]  /*3c70*/  BSYNC B1 ;  /* 0x0000000000017941 */ /* 0x000fea0003800000 */
.L_x_2274:
[----:B-----5:R-:W-:Y:S01]  /*3c80*/  PRMT R53, R51, 0x7632, R53 ;  /* 0x0000763233357816 */ /* 0x020fe20000000035 */
[----:B------:R-:W-:Y:S01]  /*3c90*/  IMAD.MOV.U32 R55, RZ, RZ, 0x2f800000 ;  /* 0x2f800000ff377424 */ /* 0x000fe200078e00ff */
[----:B------:R-:W-:Y:S02]  /*3ca0*/  I2FP.F32.U32 R52, R60 ;  /* 0x0000003c00347245 */ /* 0x000fe40000201000 */
[----:B------:R-:W-:Y:S02]  /*3cb0*/  SHF.L.U32 R53, R53, 0x10, RZ ;  /* 0x0000001035357819 */ /* 0x000fe400000006ff */
[----:B------:R-:W-:Y:S01]  /*3cc0*/  PRMT R54, R31, 0x7632, R54 ;  /* 0x000076321f367816 */ /* 0x000fe20000000036 */
[----:B------:R-:W-:Y:S02]  /*3cd0*/  FFMA.FTZ R52, R52, R55, 1.1641532182693481445e-10 ;  /* 0x2f00000034347423 */ /* 0x000fe40000010037 */
[----:B------:R-:W-:Y:S02]  /*3ce0*/  FMUL.FTZ R53, R53, UR13 ;  /* 0x0000000d35357c20 */ /* 0x000fe40008410000 */
[----:B------:R-:W-:Y:S01]  /*3cf0*/  IMAD.U32 R54, R54, 0x10000, RZ ;  /* 0x0001000036367824 */ /* 0x000fe200078e00ff */
[----:B------:R-:W-:Y:S01]  /*3d00*/  FSETP.GTU.FTZ.AND P4, PT, R52, UR10, PT ;  /* 0x0000000a34007c0b */ /* 0x000fe2000bf9c000 */
[----:B------:R-:W-:Y:S01]  /*3d10*/  FMUL.FTZ R53, R53, UR12 ;  /* 0x0000000c35357c20 */ /* 0x000fe20008410000 */
[----:B------:R-:W-:-:S02]  /*3d20*/  @P0 PRMT R52, R47, 0x7632, R52 ;  /* 0x000076322f340816 */ /* 0x000fc40000000034 */
[----:B------:R-:W-:Y:S02]  /*3d30*/  SEL R86, RZ, 0x1, P4 ;  /* 0x00000001ff567807 */ /* 0x000fe40002000000 */
[----:B------:R-:W-:Y:S02]  /*3d40*/  FSEL R53, R53, RZ, !P4 ;  /* 0x000000ff35357208 */ /* 0x000fe40006000000 */
[----:B------:R-:W-:-:S03]  /*3d50*/  @P0 SHF.L.U32 R55, R52, 0x10, RZ ;  /* 0x0000001034370819 */ /* 0x000fc600000006ff */
[----:B------:R-:W-:-:S04]  /*3d60*/  FMUL.FTZ R60, R53, R54 ;  /* 0x00000036353c7220 */ /* 0x000fc80000410000 */
[----:B------:R-:W-:-:S07]  /*3d70*/  @P0 FADD.FTZ R60, R60, R55 ;  /* 0x000000373c3c0221 */ /* 0x000fce0000010000 */
.L_x_2270:
[----:B------:R-:W-:Y:S05]  /*3d80*/  BSYNC B0 ;  /* 0x0000000000007941 */ /* 0x000fea0003800000 */
.L_x_2268:
        /* <DEDUP_REMOVED lines=15> */
[----:B0-----:R-:W-:Y:S01]  /*3e80*/  IMAD.U32 R55, R85, 0x10000, RZ ;  /* 0x0001000055377824 */ /* 0x001fe200078e00ff */
[----:B------:R-:W0:Y:S01]  /*3e90*/  LDC.64 R52, c[0x0][0x240] ;  /* 0x00009000ff347b82 */ /* 0x000e220000000a00 */
[----:B------:R-:W-:Y:S02]  /*3ea0*/  LOP3.LUT R54, R86, 0xffff, RZ, 0xc0, !PT ;  /* 0x0000ffff56367812 */ /* 0x000fe400078ec0ff */
[----:B------:R-:W-:Y:S02]  /*3eb0*/  LOP3.LUT R102, R82, 0xff, RZ, 0xc0, !PT ;  /* 0x000000ff52667812 */ /* 0x000fe400078ec0ff */
[----:B------:R-:W-:Y:S02]  /*3ec0*/  LOP3.LUT R101, R55, 0xff0000, RZ, 0xc0, !PT ;  /* 0x00ff000037657812 */ /* 0x000fe400078ec0ff */
[----:B------:R-:W-:Y:S01]  /*3ed0*/  PRMT R55, R84, 0x7104, RZ ;  /* 0x0000710454377816 */ /* 0x000fe200000000ff */
[----:B------:R-:W-:Y:S01]  /*3ee0*/  IMAD.WIDE.U32 R102, R102, 0x1000000, RZ ;  /* 0x0100000066667825 */ /* 0x000fe200078e00ff */
[----:B------:R-:W-:-:S02]  /*3ef0*/  PRMT R104, R101, 0x4210, R54 ;  /* 0x0000421065687816 */ /* 0x000fc40000000036 */
[----:B------:R-:W-:Y:S02]  /*3f00*/  LOP3.LUT R100, R81, 0xff, RZ, 0xc0, !PT ;  /* 0x000000ff51647812 */ /* 0x000fe400078ec0ff */
        /* <DEDUP_REMOVED lines=11> */
.L_x_2279:
[----:B------:R-:W-:Y:S05]  /*3fc0*/  BSYNC B0 ;  /* 0x0000000000007941 */ /* 0x000fea0003800000 */
.L_x_2278:
[----:B-----5:R2:W5:Y:S04]  /*3fd0*/  @P2 LDG.E.128 R48, desc[UR4][R98.64] ;  /* 0x0000000462302981 */ /* 0x020568000c1e1d00 */
[----:B------:R2:W5:Y:S01]  /*3fe0*/  @P0 LDG.E.128 R44, desc[UR4][R96.64] ;  /* 0x00000004602c0981 */ /* 0x000562000c1e1d00 */
[----:B------:R-:W-:Y:S04]  /*3ff0*/  BSSY B0, `(.L_x_2280) ;  /* 0x0000060000007945 */ /* 0x000fe80003800000 */
[----:B------:R-:W-:Y:S05]  /*4000*/  @P3 BRA `(.L_x_2281) ;  /* 0x0000000000183947 */ /* 0x000fea0003800000 */
[----:B------:R-:W-:Y:S01]  /*4010*/  MOV R102, RZ ;  /* 0x000000ff00667202 */ /* 0x000fe20000000f00 */
[----:B01----:R-:W-:Y:S01]  /*4020*/  IMAD.MOV.U32 R52, RZ, RZ, R95 ;  /* 0x000000ffff347224 */ /* 0x003fe200078e005f */
[----:B------:R-:W-:Y:S06]  /*4030*/  @!P0 BRA `(.L_x_2282) ;  /* 0x00000004006c8947 */ /* 0x000fec0003800000 */
[----:B------:R-:W-:Y:S01]  /*4040*/  MOV R52, R95 ;  /* 0x0000005f00347202 */ /* 0x000fe20000000f00 */
[----:B-----5:R-:W-:Y:S01]  /*4050*/  IMAD.U32 R102, R44, 0x10000, RZ ;  /* 0x000100002c667824 */ /* 0x020fe200078e00ff */
[----:B------:R-:W-:Y:S06]  /*4060*/  BRA `(.L_x_2282) ;  /* 0x0000000400607947 */ /* 0x000fec0003800000 */
.L_x_2281:
[C---:B------:R-:W-:Y:S01]  /*4070*/  ISETP.NE.AND P4, PT, R95.reuse, 0x1, PT ;  /* 0x000000015f00780c */ /* 0x040fe20003f85270 */
[----:B------:R-:W-:Y:S01]  /*4080*/  BSSY B1, `(.L_x_2283) ;  /* 0x000000c000017945 */ /* 0x000fe20003800000 */
[----:B01----:R-:W-:-:S11]  /*4090*/  IADD3 R52, R95, 0x1, RZ ;  /* 0x000000015f347810 */ /* 0x003fd60007ffe0ff */
        /* <DEDUP_REMOVED lines=9> */
.L_x_2284:
[----:B------:R-:W-:-:S07]  /*4130*/  MOV R79, R14 ;  /* 0x0000000e004f7202 */ /* 0x000fce0000000f00 */
.L_x_2285:
[----:B------:R-:W-:Y:S05]  /*4140*/  BSYNC B1 ;  /* 0x0000000000017941 */ /* 0x000fea0003800000 */
.L_x_2283:
        /* <DEDUP_REMOVED lines=16> */
.L_x_2289:
[----:B------:R-:W-:Y:S05]  /*4250*/  BSYNC B2 ;  /* 0x0000000000027941 */ /* 0x000fea0003800000 */
.L_x_2288:
        /* <DEDUP_REMOVED lines=8> */
[----:B--2---:R-:W-:Y:S01]  /*42e0*/  IMAD.WIDE.U32 R96, R53, -0x2daee0ad, RZ ;  /* 0xd2511f5335607825 */ /* 0x004fe200078e00ff */
        /* <DEDUP_REMOVED lines=31> */
[----:B------:R-:W-:Y:S02]  /*44e0*/  MOV R14, R54 ;  /* 0x00000036000e7202 */ /* 0x000fe40000000f00 */
[----:B------:R-:W-:Y:S01]  /*44f0*/  LOP3.LUT R19, R19, UR33, R52, 0x96, !PT ;  /* 0x0000002113137c12 */ /* 0x000fe2000f8e9634 */
[----:B------:R-:W-:-:S07]  /*4500*/  IMAD.MOV.U32 R52, RZ, RZ, RZ ;  /* 0x000000ffff347224 */ /* 0x000fce00078e00ff */
.L_x_2287:
[----:B------:R-:W-:Y:S05]  /*4510*/  BSYNC B1 ;  /* 0x0000000000017941 */ /* 0x000fea0003800000 */
.L_x_2286:
[----:B------:R-:W-:Y:S01]  /*4520*/  HFMA2.MMA R54, -RZ, RZ, 0.1171875, 0 ;  /* 0x2f800000ff367435 */ /* 0x000fe200000001ff */
[----:B------:R-:W-:Y:S01]  /*4530*/  I2FP.F32.U32 R53, R79 ;  /* 0x0000004f00357245 */ /* 0x000fe20000201000 */
[----:B-----5:R-:W-:-:S04]  /*4540*/  IMAD.U32 R55, R48, 0x10000, RZ ;  /* 0x0001000030377824 */ /* 0x020fc800078e00ff */
[----:B------:R-:W-:-:S04]  /*4550*/  FMUL.FTZ R55, R55, UR13 ;  /* 0x0000000d37377c20 */ /* 0x000fc80008410000 */
[----:B------:R-:W-:Y:S01]  /*4560*/  FFMA.FTZ R53, R53, R54, 1.1641532182693481445e-10 ;  /* 0x2f00000035357423 */ /* 0x000fe20000010036 */
[----:B------:R-:W-:-:S04]  /*4570*/  FMUL.FTZ R55, R55, UR12 ;  /* 0x0000000c37377c20 */ /* 0x000fc80008410000 */
[----:B------:R-:W-:Y:S02]  /*4580*/  FSETP.GTU.FTZ.AND P4, PT, R53, UR10, PT ;  /* 0x0000000a35007c0b */ /* 0x000fe4000bf9c000 */
[----:B------:R-:W-:Y:S02]  /*4590*/  SHF.L.U32 R53, R24, 0x10, RZ ;  /* 0x0000001018357819 */ /* 0x000fe400000006ff */
[----:B------:R-:W-:Y:S01]  /*45a0*/  FSEL R102, R55, RZ, !P4 ;  /* 0x000000ff37667208 */ /* 0x000fe20006000000 */
[----:B------:R-:W-:Y:S01]  /*45b0*/  @P0 IMAD.U32 R55, R44, 0x10000, RZ ;  /* 0x000100002c370824 */ /* 0x000fe200078e00ff */
[----:B------:R-:W-:-:S03]  /*45c0*/  SEL R79, RZ, 0x1, P4 ;  /* 0x00000001ff4f7807 */ /* 0x000fc60002000000 */
[----:B------:R-:W-:-:S04]  /*45d0*/  FMUL.FTZ R102, R102, R53 ;  /* 0x0000003566667220 */ /* 0x000fc80000410000 */
[----:B------:R-:W-:-:S07]  /*45e0*/  @P0 FADD.FTZ R102, R55, R102 ;  /* 0x0000006637660221 */ /* 0x000fce0000010000 */
.L_x_2282:
[----:B------:R-:W-:Y:S05]  /*45f0*/  BSYNC B0 ;  /* 0x0000000000007941 */ /* 0x000fea0003800000 */
.L_x_2280:
        /* <DEDUP_REMOVED lines=9> */
.L_x_2291:
        /* <DEDUP_REMOVED lines=12> */
.L_x_2294:
[----:B------:R-:W-:-:S07]  /*4750*/  MOV R80, R14 ;  /* 0x0000000e00507202 */ /* 0x000fce0000000f00 */
.L_x_2295:
[----:B------:R-:W-:Y:S05]  /*4760*/  BSYNC B1 ;  /* 0x0000000000017941 */ /* 0x000fea0003800000 */
.L_x_2293:
        /* <DEDUP_REMOVED lines=16> */
.L_x_2299:
[----:B------:R-:W-:Y:S05]  /*4870*/  BSYNC B2 ;  /* 0x0000000000027941 */ /* 0x000fea0003800000 */
.L_x_2298:
        /* <DEDUP_REMOVED lines=40> */
[----:B------:R-:W-:Y:S02]  /*4b00*/  LOP3.LUT R64, R55, UR32, R96, 0x96, !PT ;  /* 0x0000002037407c12 */ /* 0x000fe4000f8e9660 */
[----:B------:R-:W-:Y:S02]  /*4b10*/  MOV R14, R54 ;  /* 0x00000036000e7202 */ /* 0x000fe40000000f00 */
[----:B------:R-:W-:-:S07]  /*4b20*/  LOP3.LUT R19, R19, UR33, R52, 0x96, !PT ;  /* 0x0000002113137c12 */ /* 0x000fce000f8e9634 */
.L_x_2297:
[----:B------:R-:W-:Y:S05]  /*4b30*/  BSYNC B1 ;  /* 0x0000000000017941 */ /* 0x000fea0003800000 */
.L_x_2296:
[----:B------:R-:W-:Y:S01]  /*4b40*/  HFMA2.MMA R55, -RZ, RZ, 0.1171875, 0 ;  /* 0x2f800000ff377435 */ /* 0x000fe200000001ff */
[----:B-----5:R-:W-:Y:S02]  /*4b50*/  PRMT R54, R48, 0x7632, R54 ;  /* 0x0000763230367816 */ /* 0x020fe40000000036 */
[----:B------:R-:W-:-:S03]  /*4b60*/  I2FP.F32.U32 R52, R80 ;  /* 0x0000005000347245 */ /* 0x000fc60000201000 */
[----:B------:R-:W-:-:S04]  /*4b70*/  IMAD.U32 R54, R54, 0x10000, RZ ;  /* 0x0001000036367824 */ /* 0x000fc800078e00ff */
[----:B------:R-:W-:Y:S01]  /*4b80*/  FFMA.FTZ R52, R52, R55, 1.1641532182693481445e-10 ;  /* 0x2f00000034347423 */ /* 0x000fe20000010037 */
[----:B------:R-:W-:Y:S01]  /*4b90*/  FMUL.FTZ R54, R54, UR13 ;  /* 0x0000000d36367c20 */ /* 0x000fe20008410000 */
[----:B------:R-:W-:-:S03]  /*4ba0*/  PRMT R55, R24, 0x7632, R55 ;  /* 0x0000763218377816 */ /* 0x000fc60000000037 */
[----:B------:R-:W-:Y:S01]  /*4bb0*/  FMUL.FTZ R54, R54, UR12 ;  /* 0x0000000c36367c20 */ /* 0x000fe20008410000 */
[----:B------:R-:W-:Y:S02]  /*4bc0*/  FSETP.GTU.FTZ.AND P4, PT, R52, UR10, PT ;  /* 0x0000000a34007c0b */ /* 0x000fe4000bf9c000 */
[----:B------:R-:W-:Y:S02]  /*4bd0*/  @P0 PRMT R52, R44, 0x7632, R52 ;  /* 0x000076322c340816 */ /* 0x000fe40000000034 */
[----:B------:R-:W-:Y:S02]  /*4be0*/  SHF.L.U32 R55, R55, 0x10, RZ ;  /* 0x0000001037377819 */ /* 0x000fe400000006ff */
[----:B------:R-:W-:Y:S01]  /*4bf0*/  FSEL R54, R54, RZ, !P4 ;  /* 0x000000ff36367208 */ /* 0x000fe20006000000 */
[----:B------:R-:W-:Y:S01]  /*4c00*/  @P0 IMAD.U32 R52, R52, 0x10000, RZ ;  /* 0x0001000034340824 */ /* 0x000fe200078e00ff */
[----:B------:R-:W-:-:S03]  /*4c10*/  SEL R80, RZ, 0x1, P4 ;  /* 0x00000001ff507807 */ /* 0x000fc60002000000 */
[----:B------:R-:W-:-:S04]  /*4c20*/  FMUL.FTZ R101, R54, R55 ;  /* 0x0000003736657220 */ /* 0x000fc80000410000 */
[----:B------:R-:W-:-:S07]  /*4c30*/  @P0 FADD.FTZ R101, R101, R52 ;  /* 0x0000003465650221 */ /* 0x000fce0000010000 */
.L_x_2292:
[----:B------:R-:W-:Y:S05]  /*4c40*/  BSYNC B0 ;  /* 0x0000000000007941 */ /* 0x000fea0003800000 */
.L_x_2290:
        /* <DEDUP_REMOVED lines=8> */
.L_x_2301:
        /* <DEDUP_REMOVED lines=12> */
.L_x_2304:
[----:B------:R-:W-:-:S07]  /*4d90*/  MOV R81, R14 ;  /* 0x0000000e00517202 */ /* 0x000fce0000000f00 */
.L_x_2305:
[----:B------:R-:W-:Y:S05]  /*4da0*/  BSYNC B1 ;  /* 0x0000000000017941 */ /* 0x000fea0003800000 */
.L_x_2303:
        /* <DEDUP_REMOVED lines=16> */
.L_x_2309:
[----:B------:R-:W-:Y:S05]  /*4eb0*/  BSYNC B2 ;  /* 0x0000000000027941 */ /* 0x000fea0003800000 */
.L_x_2308:
        /* <DEDUP_REMOVED lines=43> */
.L_x_2307:
[----:B------:R-:W-:Y:S05]  /*5170*/  BSYNC B1 ;  /* 0x0000000000017941 */ /* 0x000fea0003800000 */
.L_x_2306:
        /* <DEDUP_REMOVED lines=13> */
.L_x_2302:
[----:B------:R-:W-:Y:S05]  /*5250*/  BSYNC B0 ;  /* 0x0000000000007941 */ /* 0x000fea0003800000 */
.L_x_2300:
[----:B------:R-:W-:Y:S04]  /*5260*/  BSSY B0, `(.L_x_2310) ;  /* 0x0000064000007945 */ /* 0x000fe80003800000 */
[----:B------:R-:W-:Y:S05]  /*5270*/  @P3 BRA `(.L_x_2311) ;  /* 0x00000000001c3947 */ /* 0x000fea0003800000 */
[----:B--2---:R-:W-:Y:S01]  /*5280*/  MOV R99, RZ ;  /* 0x000000ff00637202 */ /* 0x004fe20000000f00 */
[----:B------:R-:W-:Y:S01]  /*5290*/  IMAD.MOV.U32 R53, RZ, RZ, R52 ;  /* 0x000000ffff357224 */ /* 0x000fe200078e0034 */
[----:B------:R-:W-:Y:S06]  /*52a0*/  @!P0 BRA `(.L_x_2312) ;  /* 0x00000004007c8947 */ /* 0x000fec0003800000 */
[----:B-----5:R-:W-:Y:S02]  /*52b0*/  PRMT R99, R45, 0x7632, R99 ;  /* 0x000076322d637816 */ /* 0x020fe40000000063 */
[----:B------:R-:W-:-:S03]  /*52c0*/  MOV R53, R52 ;  /* 0x0000003400357202 */ /* 0x000fc60000000f00 */
[----:B------:R-:W-:Y:S01]  /*52d0*/  IMAD.U32 R99, R99, 0x10000, RZ ;  /* 0x0001000063637824 */ /* 0x000fe200078e00ff */
[----:B------:R-:W-:Y:S06]  /*52e0*/  BRA `(.L_x_2312) ;  /* 0x00000004006c7947 */ /* 0x000fec0003800000 */
.L_x_2311:
        /* <DEDUP_REMOVED lines=12> */
.L_x_2314:
[----:B------:R-:W-:-:S07]  /*53b0*/  MOV R82, R14 ;  /* 0x0000000e00527202 */ /* 0x000fce0000000f00 */
.L_x_2315:
[----:B------:R-:W-:Y:S05]  /*53c0*/  BSYNC B1 ;  /* 0x0000000000017941 */ /* 0x000fea0003800000 */
.L_x_2313:
        /* <DEDUP_REMOVED lines=16> */
.L_x_2319:
[----:B------:R-:W-:Y:S05]  /*54d0*/  BSYNC B2 ;  /* 0x0000000000027941 */ /* 0x000fea0003800000 */
.L_x_2318:
        /* <DEDUP_REMOVED lines=43> */
.L_x_2317:
[----:B------:R-:W-:Y:S05]  /*5790*/  BSYNC B1 ;  /* 0x0000000000017941 */ /* 0x000fea0003800000 */
.L_x_2316:
        /* <DEDUP_REMOVED lines=14> */
[----:B--2---:R-:W-:-:S04]  /*5880*/  FMUL.FTZ R99, R54, R55 ;  /* 0x0000003736637220 */ /* 0x004fc80000410000 */
[----:B------:R-:W-:-:S07]  /*5890*/  @P0 FADD.FTZ R99, R99, R52 ;  /* 0x0000003463630221 */ /* 0x000fce0000010000 */
.L_x_2312:
[----:B------:R-:W-:Y:S05]  /*58a0*/  BSYNC B0 ;  /* 0x0000000000007941 */ /* 0x000fea0003800000 */
.L_x_2310:
        /* <DEDUP_REMOVED lines=8> */
.L_x_2321:
        /* <DEDUP_REMOVED lines=12> */
.L_x_2324:
[----:B------:R-:W-:-:S07]  /*59f0*/  MOV R83, R14 ;  /* 0x0000000e00537202 */ /* 0x000fce0000000f00 */
.L_x_2325:
[----:B------:R-:W-:Y:S05]  /*5a00*/  BSYNC B1 ;  /* 0x0000000000017941 */ /* 0x000fea0003800000 */
.L_x_2323:
        /* <DEDUP_REMOVED lines=16> */
.L_x_2329:
[----:B------:R-:W-:Y:S05]  /*5b10*/  BSYNC B2 ;  /* 0x0000000000027941 */ /* 0x000fea0003800000 */
.L_x_2328:
        /* <DEDUP_REMOVED lines=43> */
.L_x_2327:
[----:B------:R-:W-:Y:S05]  /*5dd0*/  BSYNC B1 ;  /* 0x0000000000017941 */ /* 0x000fea0003800000 */
.L_x_2326:
        /* <DEDUP_REMOVED lines=13> */
.L_x_2322:
[----:B------:R-:W-:Y:S05]  /*5eb0*/  BSYNC B0 ;  /* 0x0000000000007941 */ /* 0x000fea0003800000 */
.L_x_2320:
        /* <DEDUP_REMOVED lines=9> */
.L_x_2331:
        /* <DEDUP_REMOVED lines=12> */
.L_x_2334:
[----:B------:R-:W-:-:S07]  /*6010*/  MOV R84, R14 ;  /* 0x0000000e00547202 */ /* 0x000fce0000000f00 */
.L_x_2335:
[----:B------:R-:W-:Y:S05]  /*6020*/  BSYNC B1 ;  /* 0x0000000000017941 */ /* 0x000fea0003800000 */
.L_x_2333:
        /* <DEDUP_REMOVED lines=16> */
.L_x_2339:
[----:B------:R-:W-:Y:S05]  /*6130*/  BSYNC B2 ;  /* 0x0000000000027941 */ /* 0x000fea0003800000 */
.L_x_2338:
        /* <DEDUP_REMOVED lines=43> */
.L_x_2337:
[----:B------:R-:W-:Y:S05]  /*63f0*/  BSYNC B1 ;  /* 0x0000000000017941 */ /* 0x000fea0003800000 */
.L_x_2336:
        /* <DEDUP_REMOVED lines=16> */
.L_x_2332:
[----:B------:R-:W-:Y:S05]  /*6500*/  BSYNC B0 ;  /* 0x0000000000007941 */ /* 0x000fea0003800000 */
.L_x_2330:
        /* <DEDUP_REMOVED lines=8> */
.L_x_2341:
        /* <DEDUP_REMOVED lines=12> */
.L_x_2344:
[----:B------:R-:W-:-:S07]  /*6650*/  MOV R85, R14 ;  /* 0x0000000e00557202 */ /* 0x000fce0000000f00 */
.L_x_2345:
[----:B------:R-:W-:Y:S05]  /*6660*/  BSYNC B1 ;  /* 0x0000000000017941 */ /* 0x000fea0003800000 */
.L_x_2343:
        /* <DEDUP_REMOVED lines=16> */
.L_x_2349:
[----:B------:R-:W-:Y:S05]  /*6770*/  BSYNC B2 ;  /* 0x0000000000027941 */ /* 0x000fea0003800000 */
.L_x_2348:
        /* <DEDUP_REMOVED lines=43> */
.L_x_2347:
[----:B------:R-:W-:Y:S05]  /*6a30*/  BSYNC B1 ;  /* 0x0000000000017941 */ /* 0x000fea0003800000 */
.L_x_2346:
        /* <DEDUP_REMOVED lines=13> */
.L_x_2342:
[----:B------:R-:W-:Y:S05]  /*6b10*/  BSYNC B0 ;  /* 0x0000000000007941 */ /* 0x000fea0003800000 */
.L_x_2340:
        /* <DEDUP_REMOVED lines=9> */
.L_x_2351:
        /* <DEDUP_REMOVED lines=12> */
.L_x_2354:
[----:B------:R-:W-:-:S07]  /*6c70*/  MOV R86, R14 ;  /* 0x0000000e00567202 */ /* 0x000fce0000000f00 */
.L_x_2355:
[----:B------:R-:W-:Y:S05]  /*6c80*/  BSYNC B1 ;  /* 0x0000000000017941 */ /* 0x000fea0003800000 */
.L_x_2353:
        /* <DEDUP_REMOVED lines=16> */
.L_x_2359:
[----:B------:R-:W-:Y:S05]  /*6d90*/  BSYNC B2 ;  /* 0x0000000000027941 */ /* 0x000fea0003800000 */
.L_x_2358:
        /* <DEDUP_REMOVED lines=42> */
[----:B------:R-:W-:-:S07]  /*7040*/  LOP3.LUT R19, R19, UR33, R52, 0x96, !PT ;  /* 0x0000002113137c12 */ /* 0x000fce000f8e9634 */
.L_x_2357:
[----:B------:R-:W-:Y:S05]  /*7050*/  BSYNC B1 ;  /* 0x0000000000017941 */ /* 0x000fea0003800000 */
.L_x_2356:
[----:B------:R-:W-:Y:S01]  /*7060*/  HFMA2.MMA R55, -RZ, RZ, 0.1171875, 0 ;  /* 0x2f800000ff377435 */ /* 0x000fe200000001ff */
[----:B-----5:R-:W-:Y:S02]  /*7070*/  PRMT R53, R51, 0x7632, R53 ;  /* 0x0000763233357816 */ /* 0x020fe40000000035 */
[----:B------:R-:W-:Y:S02]  /*7080*/  I2FP.F32.U32 R52, R86 ;  /* 0x0000005600347245 */ /* 0x000fe40000201000 */
[----:B------:R-:W-:Y:S01]  /*7090*/  PRMT R54, R27, 0x7632, R54 ;  /* 0x000076321b367816 */ /* 0x000fe20000000036 */
[----:B------:R-:W-:-:S03]  /*70a0*/  IMAD.U32 R53, R53, 0x10000, RZ ;  /* 0x0001000035357824 */ /* 0x000fc600078e00ff */
[----:B------:R-:W-:Y:S01]  /*70b0*/  SHF.L.U32 R54, R54, 0x10, RZ ;  /* 0x0000001036367819 */ /* 0x000fe200000006ff */
        /* <DEDUP_REMOVED lines=10> */
.L_x_2352:
[----:B------:R-:W-:Y:S05]  /*7160*/  BSYNC B0 ;  /* 0x0000000000007941 */ /* 0x000fea0003800000 */
.L_x_2350:
        /* <DEDUP_REMOVED lines=10> */
[----:B------:R2:W-:Y:S01]  /*7210*/  STG.E.128 desc[UR4][R108.64], R52 ;  /* 0x000000346c007986 */ /* 0x0005e2000c101d04 */
[----:B0-----:R-:W-:-:S04]  /*7220*/  @P2 IMAD.WIDE.U32 R106, R112, 0x10, R106 ;  /* 0x00000010706a2825 */ /* 0x001fc800078e006a */
[----:B-1----:R-:W-:Y:S01]  /*7230*/  @P0 IMAD.WIDE.U32 R104, R59, 0x10, R104 ;  /* 0x000000103b680825 */ /* 0x002fe200078e0068 */
[----:B--2---:R-:W-:Y:S06]  /*7240*/  @!P2 BRA `(.L_x_2361) ;  /* 0x000000000050a947 */ /* 0x004fec0003800000 */
[----:B------:R-:W-:Y:S01]  /*7250*/  SHF.L.U32 R55, R85, 0x10, RZ ;  /* 0x0000001055377819 */ /* 0x000fe200000006ff */
        /* <DEDUP_REMOVED lines=19> */
.L_x_2361:
[----:B------:R-:W-:Y:S05]  /*7390*/  BSYNC B0 ;  /* 0x0000000000007941 */ /* 0x000fea0003800000 */
.L_x_2360:
[----:B-----5:R1:W5:Y:S04]  /*73a0*/  @P2 LDG.E.128 R48, desc[UR4][R106.64] ;  /* 0x000000046a302981 */ /* 0x020368000c1e1d00 */
[----:B------:R1:W5:Y:S01]  /*73b0*/  @P0 LDG.E.128 R44, desc[UR4][R104.64] ;  /* 0x00000004682c0981 */ /* 0x000362000c1e1d00 */
[----:B------:R-:W-:Y:S04]  /*73c0*/  BSSY B0, `(.L_x_2362) ;  /* 0x0000060000007945 */ /* 0x000fe80003800000 */
[----:B------:R-:W-:Y:S05]  /*73d0*/  @P3 BRA `(.L_x_2363) ;  /* 0x0000000000183947 */ /* 0x000fea0003800000 */
[----:B------:R-:W-:Y:S01]  /*73e0*/  IMAD.MOV.U32 R103, RZ, RZ, RZ ;  /* 0x000000ffff677224 */ /* 0x000fe200078e00ff */
[----:B0-----:R-:W-:Y:S01]  /*73f0*/  MOV R52, R113 ;  /* 0x0000007100347202 */ /* 0x001fe20000000f00 */
[----:B------:R-:W-:Y:S06]  /*7400*/  @!P0 BRA `(.L_x_2364) ;  /* 0x00000004006c8947 */ /* 0x000fec0003800000 */
[----:B------:R-:W-:Y:S01]  /*7410*/  IMAD.MOV.U32 R52, RZ, RZ, R113 ;  /* 0x000000ffff347224 */ /* 0x000fe200078e0071 */
[----:B-----5:R-:W-:Y:S01]  /*7420*/  SHF.L.U32 R103, R44, 0x10, RZ ;  /* 0x000000102c677819 */ /* 0x020fe200000006ff */
[----:B------:R-:W-:Y:S06]  /*7430*/  BRA `(.L_x_2364) ;  /* 0x0000000400607947 */ /* 0x000fec0003800000 */
.L_x_2363:
[C---:B------:R-:W-:Y:S01]  /*7440*/  ISETP.NE.AND P4, PT, R113.reuse, 0x1, PT ;  /* 0x000000017100780c */ /* 0x040fe20003f85270 */
[----:B------:R-:W-:Y:S01]  /*7450*/  BSSY B1, `(.L_x_2365) ;  /* 0x000000c000017945 */ /* 0x000fe20003800000 */
[----:B0-----:R-:W-:-:S11]  /*7460*/  VIADD R52, R113, 0x1 ;  /* 0x0000000171347836 */ /* 0x001fd60000000000 */
        /* <DEDUP_REMOVED lines=9> */
.L_x_2366:
[----:B------:R-:W-:-:S07]  /*7500*/  IMAD.MOV.U32 R79, RZ, RZ, R14 ;  /* 0x000000ffff4f7224 */ /* 0x000fce00078e000e */
.L_x_2367:
[----:B------:R-:W-:Y:S05]  /*7510*/  BSYNC B1 ;  /* 0x0000000000017941 */ /* 0x000fea0003800000 */
.L_x_2365:
        /* <DEDUP_REMOVED lines=16> */
.L_x_2371:
[----:B------:R-:W-:Y:S05]  /*7620*/  BSYNC B2 ;  /* 0x0000000000027941 */ /* 0x000fea0003800000 */
.L_x_2370:
        /* <DEDUP_REMOVED lines=8> */
[----:B-1----:R-:W-:Y:S01]  /*76b0*/  IMAD.WIDE.U32 R104, R53, -0x2daee0ad, RZ ;  /* 0xd2511f5335687825 */ /* 0x002fe200078e00ff */
        /* <DEDUP_REMOVED lines=34> */
.L_x_2369:
[----:B------:R-:W-:Y:S05]  /*78e0*/  BSYNC B1 ;  /* 0x0000000000017941 */ /* 0x000fea0003800000 */
.L_x_2368:
[----:B------:R-:W-:Y:S01]  /*78f0*/  I2FP.F32.U32 R53, R79 ;  /* 0x0000004f00357245 */ /* 0x000fe20000201000 */
[----:B------:R-:W-:Y:S01]  /*7900*/  IMAD.MOV.U32 R54, RZ, RZ, 0x2f800000 ;  /* 0x2f800000ff367424 */ /* 0x000fe200078e00ff */
[----:B-----5:R-:W-:Y:S02]  /*7910*/  SHF.L.U32 R55, R48, 0x10, RZ ;  /* 0x0000001030377819 */ /* 0x020fe400000006ff */
[----:B-1----:R-:W-:Y:S01]  /*7920*/  @P0 SHF.L.U32 R104, R44, 0x10, RZ ;  /* 0x000000102c680819 */ /* 0x002fe200000006ff */
[----:B------:R-:W-:Y:S01]  /*7930*/  FFMA.FTZ R53, R53, R54, 1.1641532182693481445e-10 ;  /* 0x2f00000035357423 */ /* 0x000fe20000010036 */
[----:B------:R-:W-:Y:S02]  /*7940*/  IMAD.U32 R54, R20, 0x10000, RZ ;  /* 0x0001000014367824 */ /* 0x000fe400078e00ff */
[----:B------:R-:W-:Y:S02]  /*7950*/  FMUL.FTZ R55, R55, UR13 ;  /* 0x0000000d37377c20 */ /* 0x000fe40008410000 */
[----:B------:R-:W-:-:S02]  /*7960*/  FSETP.GTU.FTZ.AND P4, PT, R53, UR10, PT ;  /* 0x0000000a35007c0b */ /* 0x000fc4000bf9c000 */
[----:B------:R-:W-:Y:S02]  /*7970*/  FMUL.FTZ R55, R55, UR12 ;  /* 0x0000000c37377c20 */ /* 0x000fe40008410000 */
[----:B------:R-:W-:-:S03]  /*7980*/  SEL R79, RZ, 0x1, P4 ;  /* 0x00000001ff4f7807 */ /* 0x000fc60002000000 */
[----:B------:R-:W-:-:S05]  /*7990*/  FSEL R103, R55, RZ, !P4 ;  /* 0x000000ff37677208 */ /* 0x000fca0006000000 */
[----:B------:R-:W-:-:S04]  /*79a0*/  FMUL.FTZ R103, R103, R54 ;  /* 0x0000003667677220 */ /* 0x000fc80000410000 */
[----:B------:R-:W-:-:S07]  /*79b0*/  @P0 FADD.FTZ R103, R104, R103 ;  /* 0x0000006768670221 */ /* 0x000fce0000010000 */
.L_x_2364:
[----:B------:R-:W-:Y:S05]  /*79c0*/  BSYNC B0 ;  /* 0x0000000000007941 */ /* 0x000fea0003800000 */
.L_x_2362:
[----:B------:R-:W-:Y:S04]  /*79d0*/  BSSY B0, `(.L_x_2372) ;  /* 0x0000064000007945 */ /* 0x000fe80003800000 */
[----:B------:R-:W-:Y:S05]  /*79e0*/  @P3 BRA `(.L_x_2373) ;  /* 0x00000000001c3947 */ /* 0x000fea0003800000 */
[----:B-1----:R-:W-:Y:S01]  /*79f0*/  IMAD.MOV.U32 R104, RZ, RZ, RZ ;  /* 0x000000ffff687224 */ /* 0x002fe200078e00ff */
[----:B------:R-:W-:Y:S01]  /*7a00*/  MOV R53, R52 ;  /* 0x0000003400357202 */ /* 0x000fe20000000f00 */
[----:B------:R-:W-:Y:S06]  /*7a10*/  @!P0 BRA `(.L_x_2374) ;  /* 0x00000004007c8947 */ /* 0x000fec0003800000 */
[----:B-----5:R-:W-:Y:S01]  /*7a20*/  PRMT R104, R44, 0x7632, R104 ;  /* 0x000076322c687816 */ /* 0x020fe20000000068 */
[----:B------:R-:W-:-:S03]  /*7a30*/  IMAD.MOV.U32 R53, RZ, RZ, R52 ;  /* 0x000000ffff357224 */ /* 0x000fc600078e0034 */
[----:B------:R-:W-:Y:S01]  /*7a40*/  SHF.L.U32 R104, R104, 0x10, RZ ;  /* 0x0000001068687819 */ /* 0x000fe200000006ff */
[----:B------:R-:W-:Y:S06]  /*7a50*/  BRA `(.L_x_2374) ;  /* 0x00000004006c7947 */ /* 0x000fec0003800000 */
.L_x_2373:
        /* <DEDUP_REMOVED lines=12> */
.L_x_2376:
[----:B------:R-:W-:-:S07]  /*7b20*/  IMAD.MOV.U32 R80, RZ, RZ, R14 ;  /* 0x000000ffff507224 */ /* 0x000fce00078e000e */
.L_x_2377:
[----:B------:R-:W-:Y:S05]  /*7b30*/  BSYNC B1 ;  /* 0x0000000000017941 */ /* 0x000fea0003800000 */
.L_x_2375:
        /* <DEDUP_REMOVED lines=16> */
.L_x_2381:
[----:B------:R-:W-:Y:S05]  /*7c40*/  BSYNC B2 ;  /* 0x0000000000027941 */ /* 0x000fea0003800000 */
.L_x_2380:
        /* <DEDUP_REMOVED lines=43> */
.L_x_2379:
[----:B------:R-:W-:Y:S05]  /*7f00*/  BSYNC B1 ;  /* 0x0000000000017941 */ /* 0x000fea0003800000 */
.L_x_2378:
        /* <DEDUP_REMOVED lines=14> */
[----:B-1----:R-:W-:-:S04]  /*7ff0*/  FMUL.FTZ R104, R54, R55 ;  /* 0x0000003736687220 */ /* 0x002fc80000410000 */
[----:B------:R-:W-:-:S07]  /*8000*/  @P0 FADD.FTZ R104, R104, R87 ;  /* 0x0000005768680221 */ /* 0x000fce0000010000 */
.L_x_2374:
[----:B------:R-:W-:Y:S05]  /*8010*/  BSYNC B0 ;  /* 0x0000000000007941 */ /* 0x000fea0003800000 */
.L_x_2372:
        /* <DEDUP_REMOVED lines=8> */
.L_x_2383:
        /* <DEDUP_REMOVED lines=12> */
.L_x_2386:
[----:B------:R-:W-:-:S07]  /*8160*/  IMAD.MOV.U32 R81, RZ, RZ, R14 ;  /* 0x000000ffff517224 */ /* 0x000fce00078e000e */
.L_x_2387:
[----:B------:R-:W-:Y:S05]  /*8170*/  BSYNC B1 ;  /* 0x0000000000017941 */ /* 0x000fea0003800000 */
.L_x_2385:
        /* <DEDUP_REMOVED lines=16> */
.L_x_2391:
[----:B------:R-:W-:Y:S05]  /*8280*/  BSYNC B2 ;  /* 0x0000000000027941 */ /* 0x000fea0003800000 */
.L_x_2390:
        /* <DEDUP_REMOVED lines=43> */
.L_x_2389:
[----:B------:R-:W-:Y:S05]  /*8540*/  BSYNC B1 ;  /* 0x0000000000017941 */ /* 0x000fea0003800000 */
.L_x_2388:
[----:B------:R-:W-:Y:S01]  /*8550*/  I2FP.F32.U32 R53, R81 ;  /* 0x0000005100357245 */ /* 0x000fe20000201000 */
[----:B------:R-:W-:Y:S01]  /*8560*/  IMAD.MOV.U32 R54, RZ, RZ, 0x2f800000 ;  /* 0x2f800000ff367424 */ /* 0x000fe200078e00ff */
[----:B-----5:R-:W-:Y:S02]  /*8570*/  SHF.L.U32 R55, R49, 0x10, RZ ;  /* 0x0000001031377819 */ /* 0x020fe400000006ff */
[----:B------:R-:W-:Y:S01]  /*8580*/  @P0 SHF.L.U32 R106, R45, 0x10, RZ ;  /* 0x000000102d6a0819 */ /* 0x000fe200000006ff */
        /* <DEDUP_REMOVED lines=9> */
.L_x_2384:
[----:B------:R-:W-:Y:S05]  /*8620*/  BSYNC B0 ;  /* 0x0000000000007941 */ /* 0x000fea0003800000 */
.L_x_2382:
        /* <DEDUP_REMOVED lines=9> */
.L_x_2393:
        /* <DEDUP_REMOVED lines=12> */
.L_x_2396:
[----:B------:R-:W-:-:S07]  /*8780*/  IMAD.MOV.U32 R82, RZ, RZ, R14 ;  /* 0x000000ffff527224 */ /* 0x000fce00078e000e */
.L_x_2397:
[----:B------:R-:W-:Y:S05]  /*8790*/  BSYNC B1 ;  /* 0x0000000000017941 */ /* 0x000fea0003800000 */
.L_x_2395:
        /* <DEDUP_REMOVED lines=16> */
.L_x_2401:
[----:B------:R-:W-:Y:S05]  /*88a0*/  BSYNC B2 ;  /* 0x0000000000027941 */ /* 0x000fea0003800000 */
.L_x_2400:
        /* <DEDUP_REMOVED lines=43> */
.L_x_2399:
[----:B------:R-:W-:Y:S05]  /*8b60*/  BSYNC B1 ;  /* 0x0000000000017941 */ /* 0x000fea0003800000 */
.L_x_2398:
        /* <DEDUP_REMOVED lines=16> */
.L_x_2394:
[----:B------:R-:W-:Y:S05]  /*8c70*/  BSYNC B0 ;  /* 0x0000000000007941 */ /* 0x000fea0003800000 */
.L_x_2392:
        /* <DEDUP_REMOVED lines=8> */
.L_x_2403:
        /* <DEDUP_REMOVED lines=12> */
.L_x_2406:
[----:B------:R-:W-:-:S07]  /*8dc0*/  IMAD.MOV.U32 R83, RZ, RZ, R14 ;  /* 0x000000ffff537224 */ /* 0x000fce00078e000e */
.L_x_2407:
[----:B------:R-:W-:Y:S05]  /*8dd0*/  BSYNC B1 ;  /* 0x0000000000017941 */ /* 0x000fea0003800000 */
.L_x_2405:
        /* <DEDUP_REMOVED lines=16> */
.L_x_2411:
[----:B------:R-:W-:Y:S05]  /*8ee0*/  BSYNC B2 ;  /* 0x0000000000027941 */ /* 0x000fea0003800000 */
.L_x_2410:
        /* <DEDUP_REMOVED lines=43> */
.L_x_2409:
[----:B------:R-:W-:Y:S05]  /*91a0*/  BSYNC B1 ;  /* 0x0000000000017941 */ /* 0x000fea0003800000 */
.L_x_2408:
        /* <DEDUP_REMOVED lines=13> */
.L_x_2404:
[----:B------:R-:W-:Y:S05]  /*9280*/  BSYNC B0 ;  /* 0x0000000000007941 */ /* 0x000fea0003800000 */
.L_x_2402:
        /* <DEDUP_REMOVED lines=9> */
.L_x_2413:
        /* <DEDUP_REMOVED lines=12> */
.L_x_2416:
[----:B------:R-:W-:-:S07]  /*93e0*/  IMAD.MOV.U32 R84, RZ, RZ, R14 ;  /* 0x000000ffff547224 */ /* 0x000fce00078e000e */
.L_x_2417:
[----:B------:R-:W-:Y:S05]  /*93f0*/  BSYNC B1 ;  /* 0x0000000000017941 */ /* 0x000fea0003800000 */
.L_x_2415:
        /* <DEDUP_REMOVED lines=16> */
.L_x_2421:
[----:B------:R-:W-:Y:S05]  /*9500*/  BSYNC B2 ;  /* 0x0000000000027941 */ /* 0x000fea0003800000 */
.L_x_2420:
        /* <DEDUP_REMOVED lines=43> */
.L_x_2419:
[----:B------:R-:W-:Y:S05]  /*97c0*/  BSYNC B1 ;  /* 0x0000000000017941 */ /* 0x000fea0003800000 */
.L_x_2418:
        /* <DEDUP_REMOVED lines=16> */
.L_x_2414:
[----:B------:R-:W-:Y:S05]  /*98d0*/  BSYNC B0 ;  /* 0x0000000000007941 */ /* 0x000fea0003800000 */
.L_x_2412:
        /* <DEDUP_REMOVED lines=8> */
.L_x_2423:
        /* <DEDUP_REMOVED lines=12> */
.L_x_2426:
[----:B------:R-:W-:-:S07]  /*9a20*/  IMAD.MOV.U32 R85, RZ, RZ, R14 ;  /* 0x000000ffff557224 */ /* 0x000fce00078e000e */
.L_x_2427:
[----:B------:R-:W-:Y:S05]  /*9a30*/  BSYNC B1 ;  /* 0x0000000000017941 */ /* 0x000fea0003800000 */
.L_x_2425:
        /* <DEDUP_REMOVED lines=16> */
.L_x_2431:
[----:B------:R-:W-:Y:S05]  /*9b40*/  BSYNC B2 ;  /* 0x0000000000027941 */ /* 0x000fea0003800000 */
.L_x_2430:
        /* <DEDUP_REMOVED lines=43> */
.L_x_2429:
[----:B------:R-:W-:Y:S05]  /*9e00*/  BSYNC B1 ;  /* 0x0000000000017941 */ /* 0x000fea0003800000 */
.L_x_2428:
        /* <DEDUP_REMOVED lines=13> */
.L_x_2424:
[----:B------:R-:W-:Y:S05]  /*9ee0*/  BSYNC B0 ;  /* 0x0000000000007941 */ /* 0x000fea0003800000 */
.L_x_2422:
        /* <DEDUP_REMOVED lines=9> */
.L_x_2433:
        /* <DEDUP_REMOVED lines=12> */
.L_x_2436:
[----:B------:R-:W-:-:S07]  /*a040*/  IMAD.MOV.U32 R110, RZ, RZ, R14 ;  /* 0x000000ffff6e7224 */ /* 0x000fce00078e000e */
.L_x_2437:
[----:B------:R-:W-:Y:S05]  /*a050*/  BSYNC B1 ;  /* 0x0000000000017941 */ /* 0x000fea0003800000 */
.L_x_2435:
        /* <DEDUP_REMOVED lines=16> */
.L_x_2441:
[----:B------:R-:W-:Y:S05]  /*a160*/  BSYNC B2 ;  /* 0x0000000000027941 */ /* 0x000fea0003800000 */
.L_x_2440:
        /* <DEDUP_REMOVED lines=40> */
[----:B------:R-:W-:-:S03]  /*a3f0*/  LOP3.LUT R64, R55, UR32, R86, 0x96, !PT ;  /* 0x0000002037407c12 */ /* 0x000fc6000f8e9656 */
[----:B------:R-:W-:Y:S01]  /*a400*/  IMAD.MOV.U32 R14, RZ, RZ, R54 ;  /* 0x000000ffff0e7224 */ /* 0x000fe200078e0036 */
[----:B------:R-:W-:-:S07]  /*a410*/  LOP3.LUT R19, R19, UR33, R52, 0x96, !PT ;  /* 0x0000002113137c12 */ /* 0x000fce000f8e9634 */
.L_x_2439:
[----:B------:R-:W-:Y:S05]  /*a420*/  BSYNC B1 ;  /* 0x0000000000017941 */ /* 0x000fea0003800000 */
.L_x_2438:
        /* <DEDUP_REMOVED lines=16> */
.L_x_2434:
[----:B------:R-:W-:Y:S05]  /*a530*/  BSYNC B0 ;  /* 0x0000000000007941 */ /* 0x000fea0003800000 */
.L_x_2432:
[----:B------:R-:W-:Y:S01]  /*a540*/  FADD.FTZ R53, RZ, R91 ;  /* 0x0000005bff357221 */ /* 0x000fe20000010000 */
[----:B------:R-:W0:Y:S01]  /*a550*/  S2R R111, SR_TID.X ;  /* 0x00000000006f7919 */ /* 0x000e220000002100 */
[----:B------:R-:W-:Y:S01]  /*a560*/  IMAD.WIDE.U32 R56, R59, 0x10, R56 ;  /* 0x000000103b387825 */ /* 0x000fe200078e0038 */
[----:B------:R-:W-:-:S03]  /*a570*/  F2FP.BF16.F32.PACK_AB R55, R110, R109 ;  /* 0x0000006d6e37723e */ /* 0x000fc600000010ff */
[----:B------:R-:W-:Y:S01]  /*a580*/  FADD.FTZ R52, R53, R90 ;  /* 0x0000005a35347221 */ /* 0x000fe20000010000 */
[----:B------:R-:W-:Y:S01]  /*a590*/  F2FP.BF16.F32.PACK_AB R54, R108, R107 ;  /* 0x0000006b6c36723e */ /* 0x000fe200000010ff */
[----:B------:R-:W-:Y:S01]  /*a5a0*/  BSSY B0, `(.L_x_2442) ;  /* 0x0000032000007945 */ /* 0x000fe20003800000 */
[----:B------:R-:W-:Y:S01]  /*a5b0*/  LOP3.LUT P0, RZ, R58, 0xff, RZ, 0xc0, !PT ;  /* 0x000000ff3aff7812 */ /* 0x000fe2000780c0ff */
        /* <DEDUP_REMOVED lines=28> */
[----:B0-----:R-:W-:Y:S01]  /*a780*/  IMAD.U32 R52, R85, 0x10000, RZ ;  /* 0x0001000055347824 */ /* 0x001fe200078e00ff */
[----:B------:R-:W-:Y:S02]  /*a790*/  LOP3.LUT R54, R86, 0xffff, RZ, 0xc0, !PT ;  /* 0x0000ffff56367812 */ /* 0x000fe400078ec0ff */
[----:B------:R-:W-:Y:S02]  /*a7a0*/  PRMT R57, R84, 0x7104, RZ ;  /* 0x0000710454397816 */ /* 0x000fe400000000ff */
[----:B------:R-:W-:Y:S02]  /*a7b0*/  LOP3.LUT R55, R52, 0xff0000, RZ, 0xc0, !PT ;  /* 0x00ff000034377812 */ /* 0x000fe400078ec0ff */
[----:B------:R-:W0:Y:S01]  /*a7c0*/  LDC.64 R52, c[0x0][0x240] ;  /* 0x00009000ff347b82 */ /* 0x000e220000000a00 */
[----:B------:R-:W-:Y:S02]  /*a7d0*/  LOP3.LUT R56, R81, 0xff, RZ, 0xc0, !PT ;  /* 0x000000ff51387812 */ /* 0x000fe400078ec0ff */
[----:B------:R-:W-:-:S02]  /*a7e0*/  PRMT R54, R55, 0x4210, R54 ;  /* 0x0000421037367816 */ /* 0x000fc40000000036 */
[----:B------:R-:W-:Y:S02]  /*a7f0*/  LOP3.LUT R55, R82, 0xff, RZ, 0xc0, !PT ;  /* 0x000000ff52377812 */ /* 0x000fe400078ec0ff */
[----:B------:R-:W-:Y:S01]  /*a800*/  LOP3.LUT R54, R54, 0xff00, R57, 0xf8, !PT ;  /* 0x0000ff0036367812 */ /* 0x000fe200078ef839 */
[----:B------:R-:W-:Y:S01]  /*a810*/  IMAD.WIDE.U32 R56, R56, 0x10000, RZ ;  /* 0x0001000038387825 */ /* 0x000fe200078e00ff */
[----:B------:R-:W-:Y:S02]  /*a820*/  LOP3.LUT R58, R80, 0xff, RZ, 0xc0, !PT ;  /* 0x000000ff503a7812 */ /* 0x000fe400078ec0ff */
[----:B------:R-:W-:Y:S01]  /*a830*/  LOP3.LUT R117, R54, 0xff, R83, 0xf8, !PT ;  /* 0x000000ff36757812 */ /* 0x000fe200078ef853 */
[----:B------:R-:W-:-:S04]  /*a840*/  IMAD.WIDE.U32 R54, R55, 0x1000000, RZ ;  /* 0x0100000037367825 */ /* 0x000fc800078e00ff */
[----:B------:R-:W-:Y:S01]  /*a850*/  IMAD.WIDE.U32 R58, R58, 0x100, RZ ;  /* 0x000001003a3a7825 */ /* 0x000fe200078e00ff */
[----:B------:R-:W-:Y:S02]  /*a860*/  LOP3.LUT R117, R57, R117, R55, 0xfe, !PT ;  /* 0x0000007539757212 */ /* 0x000fe400078efe37 */
[----:B------:R-:W-:Y:S02]  /*a870*/  LOP3.LUT R54, R58, R54, R56, 0xfe, !PT ;  /* 0x000000363a367212 */ /* 0x000fe400078efe38 */
[----:B------:R-:W-:Y:S01]  /*a880*/  LOP3.LUT R55, R117, R59, RZ, 0xfc, !PT ;  /* 0x0000003b75377212 */ /* 0x000fe200078efcff */
[----:B0-----:R-:W-:Y:S01]  /*a890*/  IMAD.WIDE.U32 R52, R112, 0x8, R52 ;  /* 0x0000000870347825 */ /* 0x001fe200078e0034 */
[----:B------:R-:W-:-:S05]  /*a8a0*/  LOP3.LUT R54, R54, 0xff, R79, 0xf8, !PT ;  /* 0x000000ff36367812 */ /* 0x000fca00078ef84f */
[----:B------:R1:W-:Y:S02]  /*a8b0*/  STG.E.64 desc[UR4][R52.64], R54 ;  /* 0x0000003634007986 */ /* 0x0003e4000c101b04 */
.L_x_2443:
[----:B------:R-:W-:Y:S05]  /*a8c0*/  BSYNC B0 ;  /* 0x0000000000007941 */ /* 0x000fea0003800000 */
.L_x_2442:
[----:B------:R-:W-:Y:S01]  /*a8d0*/  UMOV UR34, 0xffffffff ;  /* 0xffffffff00227882 */ /* 0x000fe20000000000 */
[----:B------:R-:W-:Y:S01]  /*a8e0*/  @!P0 IADD3 R113, R113, 0x8, RZ ;  /* 0x0000000871718810 */ /* 0x000fe20007ffe0ff */
        /* <DEDUP_REMOVED lines=70> */
.L_x_2458:
[----:B------:R-:W2:Y:S01]  /*ad50*/  @!P3 S2R R54, SR_CgaCtaId ;  /* 0x000000000036b919 */ /* 0x000ea20000008800 */
[----:B------:R-:W-:Y:S01]  /*ad60*/  @!P3 MOV R53, 0x400 ;  /* 0x000004000035b802 */ /* 0x000fe20000000f00 */
[----:B------:R-:W-:Y:S05]  /*ad70*/  WARPSYNC.ALL ;  /* 0x0000000000007948 */ /* 0x000fea0003800000 */
[----:B------:R-:W-:Y:S02]  /*ad80*/  LOP3.LUT R114, R114, 0x7, RZ, 0xc0, !PT ;  /* 0x0000000772727812 */ /* 0x000fe400078ec0ff */
[----:B------:R-:W-:-:S04]  /*ad90*/  LOP3.LUT R56, R111, 0x1f, RZ, 0xc0, !PT ;  /* 0x0000001f6f387812 */ /* 0x000fc800078ec0ff */
[----:B------:R-:W-:Y:S02]  /*ada0*/  ISETP.GT.U32.AND P2, PT, R56, 0x7, PT ;  /* 0x000000073800780c */ /* 0x000fe40003f44070 */
[----:B--2---:R-:W-:Y:S01]  /*adb0*/  @!P3 LEA R55, R54, R53, 0x18 ;  /* 0x000000353637b211 */ /* 0x004fe200078ec0ff */
[----:B------:R-:W-:Y:S02]  /*adc0*/  @!P3 IMAD.IADD R54, R113, 0x1, R114 ;  /* 0x000000017136b824 */ /* 0x000fe400078e0272 */
[----:B-1----:R-:W-:-:S03]  /*add0*/  FADD.FTZ R53, R57, R58 ;  /* 0x0000003a39357221 */ /* 0x002fc60000010000 */
[----:B------:R-:W-:-:S05]  /*ade0*/  @!P3 LEA R54, R54, R55, 0x3 ;  /* 0x000000373636b211 */ /* 0x000fca00078e18ff */
[----:B------:R1:W-:Y:S02]  /*adf0*/  @!P3 STS.64 [R54], R52 ;  /* 0x000000343600b388 */ /* 0x0003e40000000a00 */
[----:B-1----:R-:W1:Y:S01]  /*ae00*/  @!P2 S2R R53, SR_CgaCtaId ;  /* 0x000000000035a919 */ /* 0x002e620000008800 */
[----:B------:R-:W-:Y:S01]  /*ae10*/  @!P2 MOV R52, 0x400 ;  /* 0x000004000034a802 */ /* 0x000fe20000000f00 */
[----:B------:R-:W-:Y:S01]  /*ae20*/  @!P2 IMAD.IADD R56, R113, 0x1, R56 ;  /* 0x000000017138a824 */ /* 0x000fe200078e0238 */
[----:B------:R-:W-:Y:S01]  /*ae30*/  BSSY B0, `(.L_x_2445) ;  /* 0x00000d3000007945 */ /* 0x000fe20003800000 */
[----:B------:R-:W-:Y:S01]  /*ae40*/  BAR.SYNC.DEFER_BLOCKING 0x0 ;  /* 0x0000000000007b1d */ /* 0x000fe20000010000 */
[----:B0-----:R-:W-:Y:S01]  /*ae50*/  IMAD.MOV.U32 R57, RZ, RZ, RZ ;  /* 0x000000ffff397224 */ /* 0x001fe200078e00ff */
[----:B------:R-:W-:-:S05]  /*ae60*/  @!P2 MOV R57, 0x300 ;  /* 0x000003000039a802 */ /* 0x000fca0000000f00 */
[----:B------:R-:W0:Y:S01]  /*ae70*/  SHFL.DOWN PT, R112, R57, 0x4, 0x1f ;  /* 0x08801f0039707f89 */ /* 0x000e2200000e0000 */
[----:B-1----:R-:W-:Y:S02]  /*ae80*/  @!P2 LEA R55, R53, R52, 0x18 ;  /* 0x000000343537a211 */ /* 0x002fe400078ec0ff */
[----:B------:R-:W-:Y:S02]  /*ae90*/  CS2R R52, SRZ ;  /* 0x0000000000347805 */ /* 0x000fe4000001ff00 */
[----:B------:R-:W-:Y:S01]  /*aea0*/  @!P2 LEA R58, R56, R55, 0x3 ;  /* 0x00000037383aa211 */ /* 0x000fe200078e18ff */
[----:B0-----:R-:W-:Y:S01]  /*aeb0*/  IMAD.IADD R118, R112, 0x1, R57 ;  /* 0x0000000170767824 */ /* 0x001fe200078e0239 */
[----:B------:R-:W-:-:S03]  /*aec0*/  I2FP.F32.S32 R112, R112 ;  /* 0x0000007000707245 */ /* 0x000fc60000201400 */
[----:B------:R0:W-:Y:S01]  /*aed0*/  @!P2 LDS.64 R52, [R58] ;  /* 0x000000003a34a984 */ /* 0x0001e20000000a00 */
[----:B------:R-:W-:Y:S02]  /*aee0*/  I2FP.F32.S32 R54, R118 ;  /* 0x0000007600367245 */ /* 0x000fe40000201400 */
[----:B------:R-:W-:Y:S01]  /*aef0*/  LOP3.LUT P2, RZ, R114, 0x1f, R111, 0xf8, !PT ;  /* 0x0000001f72ff7812 */ /* 0x000fe2000784f86f */
[----:B------:R-:W1:Y:S01]  /*af00*/  SHFL.DOWN PT, R55, R118, 0x2, 0x1f ;  /* 0x08401f0076377f89 */ /* 0x000e6200000e0000 */
[----:B------:R-:W2:Y:S01]  /*af10*/  MUFU.RCP R56, R54 ;  /* 0x0000003600387308 */ /* 0x000ea20000001000 */
[----:B0-----:R-:W-:Y:S02]  /*af20*/  I2FP.F32.S32 R58, R57 ;  /* 0x00000039003a7245 */ /* 0x001fe40000201400 */
[----:B-1----:R-:W-:Y:S01]  /*af30*/  I2FP.F32.S32 R115, R55 ;  /* 0x0000003700737245 */ /* 0x002fe20000201400 */
[----:B------:R-:W0:Y:S04]  /*af40*/  SHFL.DOWN PT, R59, R52, 0x4, 0x1f ;  /* 0x08801f00343b7f89 */ /* 0x000e2800000e0000 */
[----:B------:R-:W1:Y:S01]  /*af50*/  SHFL.DOWN PT, R116, R53, 0x4, 0x1f ;  /* 0x08801f0035747f89 */ /* 0x000e6200000e0000 */
[C---:B0-----:R-:W-:Y:S01]  /*af60*/  FMUL.FTZ R113, R59.reuse, R112 ;  /* 0x000000703b717220 */ /* 0x041fe20000410000 */
[----:B------:R-:W-:-:S03]  /*af70*/  FADD.FTZ R59, -R59, R52 ;  /* 0x000000343b3b7221 */ /* 0x000fc60000010100 */
[----:B------:R-:W-:Y:S01]  /*af80*/  FFMA.FTZ R57, R58, R52, R113 ;  /* 0x000000343a397223 */ /* 0x000fe20000010071 */
[----:B------:R-:W-:Y:S01]  /*af90*/  FMUL.FTZ R59, R59, R59 ;  /* 0x0000003b3b3b7220 */ /* 0x000fe20000410000 */
[----:B-1----:R-:W-:Y:S01]  /*afa0*/  FADD.FTZ R53, R116, R53 ;  /* 0x0000003574357221 */ /* 0x002fe20000010000 */
[----:B------:R-:W-:Y:S01]  /*afb0*/  IADD3 R52, R118, R55, RZ ;  /* 0x0000003776347210 */ /* 0x000fe20007ffe0ff */
[----:B--2---:R-:W-:Y:S01]  /*afc0*/  FMUL.FTZ R57, R56, R57 ;  /* 0x0000003938397220 */ /* 0x004fe20000410000 */
[----:B------:R-:W-:-:S03]  /*afd0*/  FMUL.FTZ R59, R59, R58 ;  /* 0x0000003a3b3b7220 */ /* 0x000fc60000410000 */
[----:B------:R-:W-:Y:S01]  /*afe0*/  SHFL.DOWN PT, R55, R52, 0x1, 0x1f ;  /* 0x08201f0034377f89 */ /* 0x000fe200000e0000 */
[----:B------:R-:W-:-:S03]  /*aff0*/  FMUL.FTZ R59, R59, R112 ;  /* 0x000000703b3b7220 */ /* 0x000fc60000410000 */
[----:B------:R-:W0:Y:S01]  /*b000*/  SHFL.DOWN PT, R58, R57, 0x2, 0x1f ;  /* 0x08401f00393a7f89 */ /* 0x000e2200000e0000 */
[----:B------:R-:W-:Y:S01]  /*b010*/  FFMA.FTZ R59, R56, R59, R53 ;  /* 0x0000003b383b7223 */ /* 0x000fe20000010035 */
[----:B------:R-:W-:-:S04]  /*b020*/  I2FP.F32.S32 R53, R52 ;  /* 0x0000003400357245 */ /* 0x000fc80000201400 */
[----:B------:R-:W1:Y:S01]  /*b030*/  MUFU.RCP R113, R53 ;  /* 0x0000003500717308 */ /* 0x000e620000001000 */
[----:B------:R-:W2:Y:S01]  /*b040*/  SHFL.DOWN PT, R112, R59, 0x2, 0x1f ;  /* 0x08401f003b707f89 */ /* 0x000ea200000e0000 */
[----:B0-----:R-:W-:Y:S01]  /*b050*/  FMUL.FTZ R117, R58, R115 ;  /* 0x000000733a757220 */ /* 0x001fe20000410000 */
[----:B------:R-:W-:-:S03]  /*b060*/  FADD.FTZ R58, R57, -R58 ;  /* 0x8000003a393a7221 */ /* 0x000fc60000010000 */
[----:B------:R-:W-:Y:S01]  /*b070*/  FFMA.FTZ R56, R54, R57, R117 ;  /* 0x0000003936387223 */ /* 0x000fe20000010075 */
[----:B------:R-:W-:Y:S01]  /*b080*/  FMUL.FTZ R57, R58, R58 ;  /* 0x0000003a3a397220 */ /* 0x000fe20000410000 */
[----:B--2---:R-:W-:Y:S02]  /*b090*/  FADD.FTZ R112, R59, R112 ;  /* 0x000000703b707221 */ /* 0x004fe40000010000 */
[----:B-1----:R-:W-:Y:S01]  /*b0a0*/  FMUL.FTZ R56, R113, R56 ;  /* 0x0000003871387220 */ /* 0x002fe20000410000 */
[----:B------:R-:W-:Y:S01]  /*b0b0*/  FMUL.FTZ R57, R54, R57 ;  /* 0x0000003936397220 */ /* 0x000fe20000410000 */
[----:B------:R-:W-:Y:S01]  /*b0c0*/  IMAD.IADD R54, R52, 0x1, R55 ;  /* 0x0000000134367824 */ /* 0x000fe200078e0237 */
[----:B------:R-:W-:Y:S02]  /*b0d0*/  I2FP.F32.S32 R59, R55 ;  /* 0x00000037003b7245 */ /* 0x000fe40000201400 */
[----:B------:R-:W0:Y:S01]  /*b0e0*/  SHFL.DOWN PT, R117, R56, 0x1, 0x1f ;  /* 0x08201f0038757f89 */ /* 0x000e2200000e0000 */
[----:B------:R-:W-:Y:S01]  /*b0f0*/  FMUL.FTZ R57, R57, R115 ;  /* 0x0000007339397220 */ /* 0x000fe20000410000 */
[----:B------:R-:W-:-:S03]  /*b100*/  I2FP.F32.S32 R54, R54 ;  /* 0x0000003600367245 */ /* 0x000fc60000201400 */
[----:B------:R-:W-:-:S03]  /*b110*/  FFMA.FTZ R57, R113, R57, R112 ;  /* 0x0000003971397223 */ /* 0x000fc60000010070 */
[----:B------:R-:W1:Y:S02]  /*b120*/  MUFU.RCP R54, R54 ;  /* 0x0000003600367308 */ /* 0x000e640000001000 */
        /* <DEDUP_REMOVED lines=8> */
[----:B------:R-:W-:Y:S02]  /*b1b0*/  FMUL.FTZ R58, R58, R59 ;  /* 0x0000003b3a3a7220 */ /* 0x000fe40000410000 */
[----:B------:R-:W0:Y:S01]  /*b1c0*/  SHFL.IDX PT, R113, R56, RZ, 0x1f ;  /* 0x00001fff38717589 */ /* 0x000e2200000e0000 */
[----:B------:R-:W1:Y:S01]  /*b1d0*/  LDC R59, c[0x0][0x2d8] ;  /* 0x0000b600ff3b7b82 */ /* 0x000e620000000800 */
[----:B------:R-:W-:-:S06]  /*b1e0*/  FFMA.FTZ R58, R54, R58, R53 ;  /* 0x0000003a363a7223 */ /* 0x000fcc0000010035 */
[----:B------:R-:W1:Y:S01]  /*b1f0*/  SHFL.IDX PT, R58, R58, RZ, 0x1f ;  /* 0x00001fff3a3a7589 */ /* 0x000e6200000e0000 */
[----:B------:R-:W2:Y:S08]  /*b200*/  @!P2 LDC.64 R52, c[0x0][0x250] ;  /* 0x00009400ff34ab82 */ /* 0x000eb00000000a00 */
[----:B------:R-:W3:Y:S01]  /*b210*/  @!P2 LDC.64 R54, c[0x0][0x258] ;  /* 0x00009600ff36ab82 */ /* 0x000ee20000000a00 */
[----:B0-----:R-:W-:-:S05]  /*b220*/  FMUL.FTZ R57, R113, R113 ;  /* 0x0000007171397220 */ /* 0x001fca0000410000 */
[----:B------:R-:W-:Y:S01]  /*b230*/  FSEL R112, R57, RZ, P1 ;  /* 0x000000ff39707208 */ /* 0x000fe20000800000 */
[----:B-1----:R-:W-:Y:S01]  /*b240*/  FFMA.FTZ R57, R58, UR11, R59 ;  /* 0x0000000b3a397c23 */ /* 0x002fe2000801003b */
[----:B--2---:R-:W-:-:S03]  /*b250*/  @!P2 LEA R52, P3, R78, R52, 0x2 ;  /* 0x000000344e34a211 */ /* 0x004fc600078610ff */
[----:B------:R-:W-:Y:S01]  /*b260*/  FADD.FTZ R57, R57, R112 ;  /* 0x0000007039397221 */ /* 0x000fe20000010000 */
[C---:B------:R-:W-:Y:S02]  /*b270*/  @!P2 LEA.HI.X R53, R78.reuse, R53, R92, 0x2, P3 ;  /* 0x000000354e35a211 */ /* 0x040fe400018f145c */
[----:B---3--:R-:W-:-:S03]  /*b280*/  @!P2 LEA R54, P4, R78, R54, 0x2 ;  /* 0x000000364e36a211 */ /* 0x008fc600078810ff */
[----:B------:R-:W0:Y:S01]  /*b290*/  MUFU.RSQ R57, R57 ;  /* 0x0000003900397308 */ /* 0x000e220000001400 */
[----:B------:R1:W-:Y:S01]  /*b2a0*/  @!P2 STG.E desc[UR4][R52.64], R113 ;  /* 0x000000713400a986 */ /* 0x0003e2000c101904 */
[----:B------:R-:W-:-:S05]  /*b2b0*/  @!P2 LEA.HI.X R55, R78, R55, R92, 0x2, P4 ;  /* 0x000000374e37a211 */ /* 0x000fca00020f145c */
[----:B0-----:R1:W-:Y:S01]  /*b2c0*/  @!P2 STG.E desc[UR4][R54.64], R57 ;  /* 0x000000393600a986 */ /* 0x0013e2000c101904 */
[----:B------:R-:W-:-:S13]  /*b2d0*/  ISETP.GE.AND P2, PT, R93, 0x1, PT ;  /* 0x000000015d00780c */ /* 0x000fda0003f46270 */
[----:B-1----:R-:W-:Y:S05]  /*b2e0*/  @!P2 BRA `(.L_x_2446) ;  /* 0x00000008001ca947 */ /* 0x002fea0003800000 */
[----:B------:R-:W-:Y:S02]  /*b2f0*/  FSEL R53, R113, RZ, !P1 ;  /* 0x000000ff71357208 */ /* 0x000fe40004800000 */
[----:B------:R-:W-:Y:S02]  /*b300*/  PRMT R52, R43, 0x7632, R52 ;  /* 0x000076322b347816 */ /* 0x000fe40000000034 */
[----:B------:R-:W-:Y:S01]  /*b310*/  IADD3 R93, R93, -0x1, RZ ;  /* 0xffffffff5d5d7810 */ /* 0x000fe20007ffe0ff */
        /* <DEDUP_REMOVED lines=26> */
[----:B------:R-:W-:-:S02]  /*b4c0*/  IMAD R94, R93, R94, RZ ;  /* 0x0000005e5d5e7224 */ /* 0x000fc400078e02ff */
        /* <DEDUP_REMOVED lines=23> */
[C---:B------:R-:W-:Y:S01]  /*b640*/  IMAD.U32 R62, R42.reuse, 0x10000, RZ ;  /* 0x000100002a3e7824 */ /* 0x040fe200078e00ff */
[----:B------:R-:W-:Y:S01]  /*b650*/  PRMT R58, R42, 0x7632, R58 ;  /* 0x000076322a3a7816 */ /* 0x000fe2000000003a */
[----:B------:R-:W-:Y:S01]  /*b660*/  FFMA.FTZ R57, R60, R52, R9 ;  /* 0x000000343c397223 */ /* 0x000fe20000010009 */
[C---:B------:R-:W-:Y:S01]  /*b670*/  PRMT R56, R41.reuse, 0x7632, R56 ;  /* 0x0000763229387816 */ /* 0x040fe20000000038 */
[----:B------:R-:W-:-:S02]  /*b680*/  IMAD.U32 R60, R41, 0x10000, RZ ;  /* 0x00010000293c7824 */ /* 0x000fc400078e00ff */
[----:B------:R-:W-:Y:S01]  /*b690*/  FFMA.FTZ R52, R97, R62, R74 ;  /* 0x0000003e61347223 */ /* 0x000fe2000001004a */
[----:B------:R-:W-:Y:S01]  /*b6a0*/  SHF.L.U32 R90, R58, 0x10, RZ ;  /* 0x000000103a5a7819 */ /* 0x000fe200000006ff */
[----:B------:R-:W-:Y:S01]  /*b6b0*/  IMAD.U32 R110, R43, 0x10000, RZ ;  /* 0x000100002b6e7824 */ /* 0x000fe200078e00ff */
[----:B------:R-:W-:Y:S01]  /*b6c0*/  SHF.L.U32 R97, R56, 0x10, RZ ;  /* 0x0000001038617819 */ /* 0x000fe200000006ff */
[----:B------:R-:W-:Y:S01]  /*b6d0*/  FFMA.FTZ R56, R54, R60, R75 ;  /* 0x0000003c36387223 */ /* 0x000fe2000001004b */
[C---:B------:R-:W-:Y:S01]  /*b6e0*/  PRMT R58, R40.reuse, 0x7632, R58 ;  /* 0x00007632283a7816 */ /* 0x040fe2000000003a */
[----:B------:R-:W-:Y:S01]  /*b6f0*/  IMAD.U32 R54, R40, 0x10000, RZ ;  /* 0x0001000028367824 */ /* 0x000fe200078e00ff */
[----:B------:R-:W-:Y:S01]  /*b700*/  SHF.R.S32.HI R107, RZ, 0x1f, R94 ;  /* 0x0000001fff6b7819 */ /* 0x000fe2000001145e */
[----:B------:R-:W-:Y:S01]  /*b710*/  IMAD.U32 R60, R39, 0x10000, RZ ;  /* 0x00010000273c7824 */ /* 0x000fe200078e00ff */
[----:B------:R-:W-:Y:S01]  /*b720*/  SHF.L.U32 R101, R58, 0x10, RZ ;  /* 0x000000103a657819 */ /* 0x000fe200000006ff */
[----:B------:R-:W-:Y:S01]  /*b730*/  FFMA.FTZ R58, R53, R54, R76 ;  /* 0x00000036353a7223 */ /* 0x000fe2000001004c */
[----:B------:R-:W-:Y:S01]  /*b740*/  PRMT R53, R37, 0x7632, R53 ;  /* 0x0000763225357816 */ /* 0x000fe20000000035 */
[----:B------:R-:W-:Y:S01]  /*b750*/  FFMA.FTZ R112, R112, R60, R69 ;  /* 0x0000003c70707223 */ /* 0x000fe20000010045 */
[----:B------:R-:W-:Y:S01]  /*b760*/  PRMT R54, R38, 0x7632, R54 ;  /* 0x0000763226367816 */ /* 0x000fe20000000036 */
[----:B------:R-:W-:Y:S01]  /*b770*/  FFMA.FTZ R101, R55, R101, R12 ;  /* 0x0000006537657223 */ /* 0x000fe2000001000c */
[----:B------:R-:W-:Y:S01]  /*b780*/  SHF.L.U32 R53, R53, 0x10, RZ ;  /* 0x0000001035357819 */ /* 0x000fe200000006ff */
[----:B------:R-:W-:Y:S01]  /*b790*/  FFMA.FTZ R97, R88, R97, R11 ;  /* 0x0000006158617223 */ /* 0x000fe2000001000b */
[----:B------:R-:W-:Y:S01]  /*b7a0*/  SHF.L.U32 R60, R54, 0x10, RZ ;  /* 0x00000010363c7819 */ /* 0x000fe200000006ff */
[----:B------:R-:W-:Y:S01]  /*b7b0*/  IMAD.U32 R54, R37, 0x10000, RZ ;  /* 0x0001000025367824 */ /* 0x000fe200078e00ff */
[----:B------:R-:W-:Y:S01]  /*b7c0*/  PRMT R55, R39, 0x7632, R55 ;  /* 0x0000763227377816 */ /* 0x000fe20000000037 */
[----:B------:R-:W-:Y:S01]  /*b7d0*/  FFMA.FTZ R109, R124, R53, R7 ;  /* 0x000000357c6d7223 */ /* 0x000fe20000010007 */
[----:B------:R-:W-:Y:S01]  /*b7e0*/  LEA.HI R94, R107, R94, RZ, 0x3 ;  /* 0x0000005e6b5e7211 */ /* 0x000fe200078f18ff */
[----:B------:R-:W-:Y:S01]  /*b7f0*/  FFMA.FTZ R60, R89, R60, R6 ;  /* 0x0000003c593c7223 */ /* 0x000fe20000010006 */
[----:B------:R-:W-:Y:S01]  /*b800*/  PRMT R53, R36, 0x7632, R53 ;  /* 0x0000763224357816 */ /* 0x000fe20000000035 */
[----:B------:R-:W-:Y:S01]  /*b810*/  FFMA.FTZ R118, R118, R54, R71 ;  /* 0x0000003676767223 */ /* 0x000fe20000010047 */
[----:B------:R-:W-:Y:S01]  /*b820*/  SHF.L.U32 R107, R55, 0x10, RZ ;  /* 0x00000010376b7819 */ /* 0x000fe200000006ff */
[----:B------:R-:W-:Y:S01]  /*b830*/  IMAD.U32 R55, R38, 0x10000, RZ ;  /* 0x0001000026377824 */ /* 0x000fe200078e00ff */
[----:B------:R-:W0:Y:S01]  /*b840*/  LDC.64 R88, c[0x0][0x2b8] ;  /* 0x0000ae00ff587b82 */ /* 0x000e220000000a00 */
[----:B------:R-:W-:-:S02]  /*b850*/  IMAD.U32 R54, R36, 0x10000, RZ ;  /* 0x0001000024367824 */ /* 0x000fc400078e00ff */
[----:B------:R-:W-:Y:S01]  /*b860*/  FFMA.FTZ R95, R95, R90, R10 ;  /* 0x0000005a5f5f7223 */ /* 0x000fe2000001000a */
[----:B------:R-:W-:Y:S01]  /*b870*/  SHF.L.U32 R90, R35, 0x10, RZ ;  /* 0x00000010235a7819 */ /* 0x000fe200000006ff */
[----:B------:R-:W-:Y:S02]  /*b880*/  IMAD.U32 R53, R53, 0x10000, RZ ;  /* 0x0001000035357824 */ /* 0x000fe400078e00ff */
[----:B------:R-:W-:Y:S01]  /*b890*/  FFMA.FTZ R103, R103, R55, R70 ;  /* 0x0000003767677223 */ /* 0x000fe20000010046 */
[----:B------:R-:W-:Y:S01]  /*b8a0*/  FFMA.FTZ R61, R61, R54, R72 ;  /* 0x000000363d3d7223 */ /* 0x000fe20000010048 */
[----:B------:R-:W-:Y:S01]  /*b8b0*/  PRMT R55, R35, 0x7632, R55 ;  /* 0x0000763223377816 */ /* 0x000fe20000000037 */
[----:B------:R-:W-:Y:S01]  /*b8c0*/  FFMA.FTZ R62, R63, R53, R8 ;  /* 0x000000353f3e7223 */ /* 0x000fe20000010008 */
[----:B------:R-:W-:Y:S01]  /*b8d0*/  PRMT R54, R34, 0x7632, R54 ;  /* 0x0000763222367816 */ /* 0x000fe20000000036 */
[----:B------:R-:W-:Y:S01]  /*b8e0*/  FFMA.FTZ R63, R100, R90, R65 ;  /* 0x0000005a643f7223 */ /* 0x000fe20000010041 */
[----:B------:R-:W-:Y:S01]  /*b8f0*/  SHF.L.U32 R55, R55, 0x10, RZ ;  /* 0x0000001037377819 */ /* 0x000fe200000006ff */
[----:B------:R-:W-:Y:S01]  /*b900*/  IMAD.U32 R53, R34, 0x10000, RZ ;  /* 0x0001000022357824 */ /* 0x000fe200078e00ff */
[----:B------:R-:W-:Y:S01]  /*b910*/  SHF.L.U32 R100, R54, 0x10, RZ ;  /* 0x0000001036647819 */ /* 0x000fe200000006ff */
[----:B------:R-:W-:Y:S01]  /*b920*/  FFMA.FTZ R110, R92, R110, R73 ;  /* 0x0000006e5c6e7223 */ /* 0x000fe20000010049 */
[----:B------:R-:W-:Y:S01]  /*b930*/  PRMT R54, R33, 0x7632, R54 ;  /* 0x0000763221367816 */ /* 0x000fe20000000036 */
[----:B------:R-:W-:Y:S01]  /*b940*/  FFMA.FTZ R99, R99, R53, R66 ;  /* 0x0000003563637223 */ /* 0x000fe20000010042 */
[----:B------:R-:W-:Y:S01]  /*b950*/  FFMA.FTZ R96, R105, R55, R0 ;  /* 0x0000003769607223 */ /* 0x000fe20000010000 */
[----:B------:R-:W-:Y:S01]  /*b960*/  FFMA.FTZ R100, R93, R100, R2 ;  /* 0x000000645d647223 */ /* 0x000fe20000010002 */
[----:B------:R-:W-:Y:S01]  /*b970*/  PRMT R53, R32, 0x7632, R53 ;  /* 0x0000763220357816 */ /* 0x000fe20000000035 */
[----:B------:R-:W-:Y:S01]  /*b980*/  IMAD.U32 R55, R33, 0x10000, RZ ;  /* 0x0001000021377824 */ /* 0x000fe200078e00ff */
[----:B------:R-:W-:Y:S01]  /*b990*/  LEA.HI.SX32 R93, R94, R77, 0x1d ;  /* 0x0000004d5e5d7211 */ /* 0x000fe200078feaff */
[----:B------:R-:W-:Y:S01]  /*b9a0*/  FFMA.FTZ R107, R114, R107, R5 ;  /* 0x0000006b726b7223 */ /* 0x000fe20000010005 */
[----:B------:R-:W-:Y:S01]  /*b9b0*/  SHF.L.U32 R92, R54, 0x10, RZ ;  /* 0x00000010365c7819 */ /* 0x000fe200000006ff */
[----:B------:R-:W-:Y:S01]  /*b9c0*/  FFMA.FTZ R98, R98, R55, R67 ;  /* 0x0000003762627223 */ /* 0x000fe20000010043 */
[----:B------:R-:W-:Y:S01]  /*b9d0*/  SHF.L.U32 R90, R53, 0x10, RZ ;  /* 0x00000010355a7819 */ /* 0x000fe200000006ff */
[----:B------:R-:W-:Y:S01]  /*b9e0*/  IMAD.U32 R54, R32, 0x10000, RZ ;  /* 0x0001000020367824 */ /* 0x000fe200078e00ff */
        /* <DEDUP_REMOVED lines=13> */
[----:B------:R-:W-:Y:S02]  /*bac0*/  F2FP.BF16.F32.PACK_AB R58, R60, R103 ;  /* 0x000000673c3a723e */ /* 0x000fe400000010ff */
[----:B------:R-:W-:Y:S01]  /*bad0*/  F2FP.BF16.F32.PACK_AB R57, R109, R118 ;  /* 0x000000766d39723e */ /* 0x000fe200000010ff */
[----:B------:R0:W-:Y:S01]  /*bae0*/  STG.E.128 desc[UR4][R92.64], R52 ;  /* 0x000000345c007986 */ /* 0x0001e2000c101d04 */
[----:B------:R-:W-:Y:S02]  /*baf0*/  F2FP.BF16.F32.PACK_AB R56, R62, R61 ;  /* 0x0000003d3e38723e */ /* 0x000fe400000010ff */
[----:B------:R-:W-:Y:S02]  /*bb00*/  F2FP.BF16.F32.PACK_AB R63, R96, R63 ;  /* 0x0000003f603f723e */ /* 0x000fe400000010ff */
[----:B------:R-:W-:Y:S01]  /*bb10*/  F2FP.BF16.F32.PACK_AB R62, R100, R99 ;  /* 0x00000063643e723e */ /* 0x000fe200000010ff */
[----:B------:R0:W-:Y:S01]  /*bb20*/  STG.E.128 desc[UR4][R90.64], R56 ;  /* 0x000000385a007986 */ /* 0x0001e2000c101d04 */
[----:B------:R-:W-:-:S02]  /*bb30*/  F2FP.BF16.F32.PACK_AB R61, R111, R98 ;  /* 0x000000626f3d723e */ /* 0x000fc400000010ff */
[----:B------:R-:W-:-:S05]  /*bb40*/  F2FP.BF16.F32.PACK_AB R60, R105, R94 ;  /* 0x0000005e693c723e */ /* 0x000fca00000010ff */
[----:B------:R0:W-:Y:S02]  /*bb50*/  STG.E.128 desc[UR4][R88.64], R60 ;  /* 0x0000003c58007986 */ /* 0x0001e4000c101d04 */
.L_x_2446:
[----:B------:R-:W-:Y:S05]  /*bb60*/  BSYNC B0 ;  /* 0x0000000000007941 */ /* 0x000fea0003800000 */
.L_x_2445:
[----:B------:R-:W-:Y:S01]  /*bb70*/  VIADD R78, R78, UR14 ;  /* 0x0000000e4e4e7c36 */ /* 0x000fe20008000000 */
[----:B0-----:R-:W-:-:S04]  /*bb80*/  SEL R58, RZ, 0x1, P0 ;  /* 0x00000001ff3a7807 */ /* 0x001fc80000000000 */
[----:B------:R-:W-:-:S13]  /*bb90*/  ISETP.GE.AND P2, PT, R78, UR15, PT ;  /* 0x0000000f4e007c0c */ /* 0x000fda000bf46270 */
[----:B------:R-:W-:Y:S05]  /*bba0*/  @!P2 BRA `(.L_x_2447) ;  /* 0xffffff4c00a8a947 */ /* 0x000fea000383ffff */
[----:B------:R-:W-:Y:S05]  /*bbb0*/  EXIT ;  /* 0x000000000000794d */ /* 0x000fea0003800000 */
.L_x_2444:
[----:B------:R-:W-:Y:S01]  /*bbc0*/  HFMA2.MMA R117, -RZ, RZ, 0, 1.847743988037109375e-06 ;  /* 0x0000001fff757435 */ /* 0x000fe200000001ff */
[----:B------:R-:W-:Y:S01]  /*bbd0*/  MOV R112, R115 ;  /* 0x0000007300707202 */ /* 0x000fe20000000f00 */
[----:B------:R-:W-:Y:S02]  /*bbe0*/  IMAD.MOV.U32 R116, RZ, RZ, 0x1 ;  /* 0x00000001ff747424 */ /* 0x000fe400078e00ff */
[----:B------:R-:W-:-:S07]  /*bbf0*/  IMAD.MOV.U32 R59, RZ, RZ, -0x1 ;  /* 0xffffffffff3b7424 */ /* 0x000fce00078e00ff */
[----:B01---5:R-:W-:Y:S05]  /*bc00*/  WARPSYNC.COLLECTIVE R59, `(.L_x_2448) ;  /* 0x000000003b087348 */ /* 0x023fea0003c00000 */
[----:B------:R2:W3:Y:S02]  /*bc10*/  SHFL.BFLY P2, R58, R112, R116, R117 ;  /* 0x0c000074703a7389 */ /* 0x0004e40000040075 */
[----:B0123-5:R-:W-:Y:S01]  /*bc20*/  ENDCOLLECTIVE ;  /* 0x000000000000791b */ /* 0x02ffe20003800000 */
.L_x_2448:
[----:B------:R-:W-:Y:S01]  /*bc30*/  HFMA2.MMA R116, -RZ, RZ, 0, 1.1920928955078125e-07 ;  /* 0x00000002ff747435 */ /* 0x000fe200000001ff */
[----:B------:R-:W-:-:S05]  /*bc40*/  MOV R52, R58 ;  /* 0x0000003a00347202 */ /* 0x000fca0000000f00 */
[----:B------:R-:W-:-:S04]  /*bc50*/  FADD.FTZ R54, R115, R52 ;  /* 0x0000003473367221 */ /* 0x000fc80000010000 */
[----:B------:R-:W-:-:S07]  /*bc60*/  IMAD.MOV.U32 R112, RZ, RZ, R54 ;  /* 0x000000ffff707224 */ /* 0x000fce00078e0036 */
[----:B------:R-:W-:Y:S05]  /*bc70*/  WARPSYNC.COLLECTIVE R59, `(.L_x_2449) ;  /* 0x000000003b087348 */ /* 0x000fea0003c00000 */
[----:B------:R0:W1:Y:S02]  /*bc80*/  SHFL.BFLY P2, R58, R112, R116, R117 ;  /* 0x0c000074703a7389 */ /* 0x0000640000040075 */
[----:B01----:R-:W-:Y:S01]  /*bc90*/  ENDCOLLECTIVE ;  /* 0x000000000000791b */ /* 0x003fe20003800000 */
.L_x_2449:
[----:B------:R-:W-:Y:S02]  /*bca0*/  IMAD.MOV.U32 R116, RZ, RZ, 0x4 ;  /* 0x00000004ff747424 */ /* 0x000fe400078e00ff */
[----:B------:R-:W-:-:S04]  /*bcb0*/  IMAD.MOV.U32 R53, RZ, RZ, R58 ;  /* 0x000000ffff357224 */ /* 0x000fc800078e003a */
[----:B------:R-:W-:-:S05]  /*bcc0*/  FADD.FTZ R55, R54, R53 ;  /* 0x0000003536377221 */ /* 0x000fca0000010000 */
[----:B------:R-:W-:-:S07]  /*bcd0*/  MOV R112, R55 ;  /* 0x0000003700707202 */ /* 0x000fce0000000f00 */
[----:B------:R-:W-:Y:S05]  /*bce0*/  WARPSYNC.COLLECTIVE R59, `(.L_x_2450) ;  /* 0x000000003b087348 */ /* 0x000fea0003c00000 */
[----:B------:R0:W1:Y:S02]  /*bcf0*/  SHFL.BFLY P2, R58, R112, R116, R117 ;  /* 0x0c000074703a7389 */ /* 0x0000640000040075 */
[----:B01----:R-:W-:Y:S01]  /*bd00*/  ENDCOLLECTIVE ;  /* 0x000000000000791b */ /* 0x003fe20003800000 */
.L_x_2450:
[----:B------:R-:W-:Y:S01]  /*bd10*/  HFMA2.MMA R116, -RZ, RZ, 0, 4.76837158203125e-07 ;  /* 0x00000008ff747435 */ /* 0x000fe200000001ff */
[----:B------:R-:W-:-:S05]  /*bd20*/  MOV R52, R58 ;  /* 0x0000003a00347202 */ /* 0x000fca0000000f00 */
[----:B------:R-:W-:-:S04]  /*bd30*/  FADD.FTZ R56, R55, R52 ;  /* 0x0000003437387221 */ /* 0x000fc80000010000 */
[----:B------:R-:W-:-:S07]  /*bd40*/  IMAD.MOV.U32 R112, RZ, RZ, R56 ;  /* 0x000000ffff707224 */ /* 0x000fce00078e0038 */
[----:B------:R-:W-:Y:S05]  /*bd50*/  WARPSYNC.COLLECTIVE R59, `(.L_x_2451) ;  /* 0x000000003b087348 */ /* 0x000fea0003c00000 */
[----:B------:R0:W1:Y:S02]  /*bd60*/  SHFL.BFLY P2, R58, R112, R116, R117 ;  /* 0x0c000074703a7389 */ /* 0x0000640000040075 */
[----:B01----:R-:W-:Y:S01]  /*bd70*/  ENDCOLLECTIVE ;  /* 0x000000000000791b */ /* 0x003fe20003800000 */
.L_x_2451:
[----:B------:R-:W-:Y:S02]  /*bd80*/  IMAD.MOV.U32 R116, RZ, RZ, 0x10 ;  /* 0x00000010ff747424 */ /* 0x000fe400078e00ff */
[----:B------:R-:W-:-:S04]  /*bd90*/  IMAD.MOV.U32 R53, RZ, RZ, R58 ;  /* 0x000000ffff357224 */ /* 0x000fc800078e003a */
[----:B------:R-:W-:-:S05]  /*bda0*/  FADD.FTZ R57, R56, R53 ;  /* 0x0000003538397221 */ /* 0x000fca0000010000 */
[----:B------:R-:W-:-:S07]  /*bdb0*/  MOV R112, R57 ;  /* 0x0000003900707202 */ /* 0x000fce0000000f00 */
[----:B------:R-:W-:Y:S05]  /*bdc0*/  WARPSYNC.COLLECTIVE R59, `(.L_x_2452) ;  /* 0x000000003b087348 */ /* 0x000fea0003c00000 */
[----:B------:R0:W1:Y:S02]  /*bdd0*/  SHFL.BFLY P2, R58, R112, R116, R117 ;  /* 0x0c000074703a7389 */ /* 0x0000640000040075 */
[----:B01----:R-:W-:Y:S01]  /*bde0*/  ENDCOLLECTIVE ;  /* 0x000000000000791b */ /* 0x003fe20003800000 */
.L_x_2452:
        /* <DEDUP_REMOVED lines=56> */
.L_x_2453:
[----:B------:R-:W-:Y:S02]  /*c170*/  IMAD.MOV.U32 R116, RZ, RZ, 0x2 ;  /* 0x00000002ff747424 */ /* 0x000fe400078e00ff */
[----:B------:R-:W-:-:S04]  /*c180*/  IMAD.MOV.U32 R54, RZ, RZ, R58 ;  /* 0x000000ffff367224 */ /* 0x000fc800078e003a */
[----:B------:R-:W-:-:S05]  /*c190*/  FADD.FTZ R54, R53, R54 ;  /* 0x0000003635367221 */ /* 0x000fca0000010000 */
[----:B------:R-:W-:-:S07]  /*c1a0*/  MOV R112, R54 ;  /* 0x0000003600707202 */ /* 0x000fce0000000f00 */
[----:B------:R-:W-:Y:S05]  /*c1b0*/  WARPSYNC.COLLECTIVE R59, `(.L_x_2454) ;  /* 0x000000003b087348 */ /* 0x000fea0003c00000 */
[----:B------:R0:W1:Y:S02]  /*c1c0*/  SHFL.BFLY P2, R58, R112, R116, R117 ;  /* 0x0c000074703a7389 */ /* 0x0000640000040075 */
[----:B01----:R-:W-:Y:S01]  /*c1d0*/  ENDCOLLECTIVE ;  /* 0x000000000000791b */ /* 0x003fe20003800000 */
.L_x_2454:
[----:B------:R-:W-:Y:S01]  /*c1e0*/  HFMA2.MMA R116, -RZ, RZ, 0, 2.384185791015625e-07 ;  /* 0x00000004ff747435 */ /* 0x000fe200000001ff */
[----:B------:R-:W-:-:S05]  /*c1f0*/  MOV R55, R58 ;  /* 0x0000003a00377202 */ /* 0x000fca0000000f00 */
[----:B------:R-:W-:-:S04]  /*c200*/  FADD.FTZ R55, R54, R55 ;  /* 0x0000003736377221 */ /* 0x000fc80000010000 */
[----:B------:R-:W-:-:S07]  /*c210*/  IMAD.MOV.U32 R112, RZ, RZ, R55 ;  /* 0x000000ffff707224 */ /* 0x000fce00078e0037 */
[----:B------:R-:W-:Y:S05]  /*c220*/  WARPSYNC.COLLECTIVE R59, `(.L_x_2455) ;  /* 0x000000003b087348 */ /* 0x000fea0003c00000 */
[----:B------:R0:W1:Y:S02]  /*c230*/  SHFL.BFLY P2, R58, R112, R116, R117 ;  /* 0x0c000074703a7389 */ /* 0x0000640000040075 */
[----:B01----:R-:W-:Y:S01]  /*c240*/  ENDCOLLECTIVE ;  /* 0x000000000000791b */ /* 0x003fe20003800000 */
.L_x_2455:
[----:B------:R-:W-:Y:S02]  /*c250*/  IMAD.MOV.U32 R116, RZ, RZ, 0x8 ;  /* 0x00000008ff747424 */ /* 0x000fe400078e00ff */
[----:B------:R-:W-:-:S04]  /*c260*/  IMAD.MOV.U32 R56, RZ, RZ, R58 ;  /* 0x000000ffff387224 */ /* 0x000fc800078e003a */
[----:B------:R-:W-:-:S05]  /*c270*/  FADD.FTZ R56, R55, R56 ;  /* 0x0000003837387221 */ /* 0x000fca0000010000 */
[----:B------:R-:W-:-:S07]  /*c280*/  MOV R112, R56 ;  /* 0x0000003800707202 */ /* 0x000fce0000000f00 */
[----:B------:R-:W-:Y:S05]  /*c290*/  WARPSYNC.COLLECTIVE R59, `(.L_x_2456) ;  /* 0x000000003b087348 */ /* 0x000fea0003c00000 */
[----:B------:R0:W1:Y:S02]  /*c2a0*/  SHFL.BFLY P2, R58, R112, R116, R117 ;  /* 0x0c000074703a7389 */ /* 0x0000640000040075 */
[----:B01----:R-:W-:Y:S01]  /*c2b0*/  ENDCOLLECTIVE ;  /* 0x000000000000791b */ /* 0x003fe20003800000 */
.L_x_2456:
[----:B------:R-:W-:Y:S01]  /*c2c0*/  HFMA2.MMA R116, -RZ, RZ, 0, 9.5367431640625e-07 ;  /* 0x00000010ff747435 */ /* 0x000fe200000001ff */
[----:B------:R-:W-:-:S05]  /*c2d0*/  MOV R57, R58 ;  /* 0x0000003a00397202 */ /* 0x000fca0000000f00 */
[----:B------:R-:W-:-:S04]  /*c2e0*/  FADD.FTZ R57, R56, R57 ;  /* 0x0000003938397221 */ /* 0x000fc80000010000 */
[----:B------:R-:W-:-:S07]  /*c2f0*/  IMAD.MOV.U32 R112, RZ, RZ, R57 ;  /* 0x000000ffff707224 */ /* 0x000fce00078e0039 */
[----:B------:R-:W-:Y:S05]  /*c300*/  WARPSYNC.COLLECTIVE R59, `(.L_x_2457) ;  /* 0x000000003b087348 */ /* 0x000fea0003c00000 */
[----:B------:R0:W1:Y:S02]  /*c310*/  SHFL.BFLY P2, R58, R112, R116, R117 ;  /* 0x0c000074703a7389 */ /* 0x0000640000040075 */
[----:B01----:R-:W-:Y:S01]  /*c320*/  ENDCOLLECTIVE ;  /* 0x000000000000791b */ /* 0x003fe20003800000 */
.L_x_2457:
[----:B------:R-:W-:Y:S05]  /*c330*/  BRA `(.L_x_2458) ;  /* 0xffffffe800847947 */ /* 0x000fea000383ffff */
.L_x_2459:
        /* <DEDUP_REMOVED lines=12> */
.L_x_23223:


//--------------------- .text._ZN10layer_norm13ln_fwd_kernelINS_13Kernel_traitsI6__halfS2_S2_S2_fjLj6144ELj1ELj1ELj8ELj16ENS_18Kernel_traits_baseILj6144ES2_S2_S2_S2_fjLj256EEEEELb0ELb0ELb0ELb0EEEvNS_9FwdParamsE --------------------------
	.section	.text._ZN10layer_norm13ln_fwd_kernelINS_13Kernel_traitsI6__halfS2_S2_S2_fjLj6144ELj1ELj1ELj8ELj16ENS_18Kernel_traits_baseILj6144ES2_S2_S2_S2_fjLj256EEEEELb0ELb0ELb0ELb0EEEvNS_9FwdParamsE,"ax",@progbits
	.align	128
        .global         _ZN10layer_norm13ln_fwd_kernelINS_13Kernel_traitsI6__halfS2_S2_S2_fjLj6144ELj1ELj1ELj8ELj16ENS_18Kernel_traits_baseILj6144ES2_S2_S2_S2_fjLj256EEEEELb0ELb0ELb0ELb0EEEvNS_9FwdParamsE
        .type           _ZN10layer_norm13ln_fwd_kernelINS_13Kernel_traitsI6__halfS2_S2_S2_fjLj6144ELj1ELj1ELj8ELj16ENS_18Kernel_traits_baseILj6144ES2_S2_S2_S2_fjLj256EEEEELb0ELb0ELb0ELb0EEEvNS_9FwdParamsE,@function
        .size           _ZN10layer_norm13ln_fwd_kernelINS_13Kernel_traitsI6__halfS2_S2_S2_fjLj6144ELj1ELj1ELj8ELj16ENS_18Kernel_traits_baseILj6144ES2_S2_S2_S2_fjLj256EEEEELb0ELb0ELb0ELb0EEEvNS_9FwdParamsE,(.L_x_23224 - _ZN10layer_norm13ln_fwd_kernelINS_13Kernel_traitsI6__halfS2_S2_S2_fjLj6144ELj1ELj1ELj8ELj16ENS_18Kernel_traits_baseILj6144ES2_S2_S2_S2_fjLj256EEEEELb0ELb0ELb0ELb0EEEvNS_9FwdParamsE)
        .other          _ZN10layer_norm13ln_fwd_kernelINS_13Kernel_traitsI6__halfS2_S2_S2_fjLj6144ELj1ELj1ELj8ELj16ENS_18Kernel_traits_baseILj6144ES2_S2_S2_S2_fjLj256EEEEELb0ELb0ELb0ELb0EEEvNS_9FwdParamsE,@"STO_CUDA_ENTRY STV_DEFAULT"
_ZN10layer_norm13ln_fwd_kernelINS_13Kernel_traitsI6__halfS2_S2_S2_fjLj6144ELj1ELj1ELj8ELj16ENS_18Kernel_traits_baseILj6144ES2_S2_S2_S2_fjLj256EEEEELb0ELb0ELb0ELb0EEEvNS_9FwdParamsE:
.text._ZN10layer_norm13ln_fwd_kernelINS_13Kernel_traitsI6__halfS2_S2_S2_fjLj6144ELj1ELj1ELj8ELj16ENS_18Kernel_traits_baseILj6144ES2_S2_S2_S2_fjLj256EEEEELb0ELb0ELb0ELb0EEEvNS_9FwdParamsE:
        /* <DEDUP_REMOVED lines=24> */
[----:B------:R0:W5:Y:S01]  /*0180*/  LDG.E.128 R16, desc[UR4][R2.64] ;  /* 0x0000000402107981 */ /* 0x000162000c1e1d00 */
[----:B------:R-:W-:Y:S02]  /*0190*/  LOP3.LUT R11, R11, 0x100, RZ, 0xfc, !PT ;  /* 0x000001000b0b7812 */ /* 0x000fe400078efcff */
[----:B------:R-:W-:Y:S02]  /*01a0*/  @!P1 CS2R R4, SRZ ;  /* 0x0000000000049805 */ /* 0x000fe4000001ff00 */
[----:B0-----:R-:W-:-:S07]  /*01b0*/  @!P1 CS2R R6, SRZ ;  /* 0x0000000000069805 */ /* 0x001fce000001ff00 */
.L_x_2461:
[----:B------:R-:W-:Y:S05]  /*01c0*/  BSYNC B0 ;  /* 0x0000000000007941 */ /* 0x000fea0003800000 */
.L_x_2460:
        /* <DEDUP_REMOVED lines=11> */
[----:B------:R-:W-:Y:S02]  /*0280*/  IADD3 R11, R11, 0x100, RZ ;  /* 0x000001000b0b7810 */ /* 0x000fe40007ffe0ff */
[----:B------:R-:W-:Y:S02]  /*0290*/  @!P1 CS2R R36, SRZ ;  /* 0x0000000000249805 */ /* 0x000fe4000001ff00 */
[----:B0-----:R-:W-:-:S07]  /*02a0*/  @!P1 CS2R R38, SRZ ;  /* 0x0000000000269805 */ /* 0x001fce000001ff00 */
.L_x_2463:
[----:B------:R-:W-:Y:S05]  /*02b0*/  BSYNC B0 ;  /* 0x0000000000007941 */ /* 0x000fea0003800000 */
.L_x_2462:
        /* <DEDUP_REMOVED lines=13> */
.L_x_2465:
[----:B------:R-:W-:Y:S05]  /*0390*/  BSYNC B0 ;  /* 0x0000000000007941 */ /* 0x000fea0003800000 */
.L_x_2464:
        /* <DEDUP_REMOVED lines=9> */
[--C-:B-----5:R-:W-:Y:S01]  /*0430*/  HADD2.F32 R46, -RZ, R28.reuse.H0_H0 ;  /* 0x2000001cff2e7230 */ /* 0x120fe20000004100 */
[----:B------:R-:W-:Y:S01]  /*0440*/  ISETP.NE.U32.AND P2, PT, R62, RZ, PT ;  /* 0x000000ff3e00720c */ /* 0x000fe20003f45070 */
[----:B------:R-:W-:Y:S01]  /*0450*/  HADD2.F32 R49, -RZ, R28.H1_H1 ;  /* 0x3000001cff317230 */ /* 0x000fe20000004100 */
[----:B------:R-:W-:Y:S01]  /*0460*/  SHF.R.S32.HI R28, RZ, 0x3, R48 ;  /* 0x00000003ff1c7819 */ /* 0x000fe20000011430 */
[--C-:B------:R-:W-:Y:S01]  /*0470*/  HADD2.F32 R13, -RZ, R6.reuse.H0_H0 ;  /* 0x20000006ff0d7230 */ /* 0x100fe20000004100 */
[----:B------:R-:W-:Y:S01]  /*0480*/  ULDC.U8 UR6, c[0x0][0x2a0] ;  /* 0x0000a80000067ab9 */ /* 0x000fe20000000000 */
[----:B------:R-:W-:Y:S01]  /*0490*/  HADD2.F32 R12, -RZ, R6.H1_H1 ;  /* 0x30000006ff0c7230 */ /* 0x000fe20000004100 */
[----:B------:R-:W-:Y:S01]  /*04a0*/  ISETP.NE.AND P3, PT, RZ, UR6, PT ;  /* 0x00000006ff007c0c */ /* 0x000fe2000bf65270 */
[--C-:B------:R-:W-:Y:S01]  /*04b0*/  HADD2.F32 R11, -RZ, R7.reuse.H0_H0 ;  /* 0x20000007ff0b7230 */ /* 0x100fe20000004100 */
[----:B------:R-:W-:Y:S01]  /*04c0*/  ISETP.NE.AND.EX P2, PT, R63, RZ, PT, P2 ;  /* 0x000000ff3f00720c */ /* 0x000fe20003f45320 */
[----:B------:R-:W-:Y:S01]  /*04d0*/  HADD2.F32 R10, -RZ, R7.H1_H1 ;  /* 0x30000007ff0a7230 */ /* 0x000fe20000004100 */
[----:B------:R-:W-:Y:S01]  /*04e0*/  HFMA2.MMA R68, -RZ, RZ, 0, 5.9604644775390625e-08 ;  /* 0x00000001ff447435 */ /* 0x000fe200000001ff */
[--C-:B------:R-:W-:Y:S01]  /*04f0*/  HADD2.F32 R7, -RZ, R41.reuse.H0_H0 ;  /* 0x20000029ff077230 */ /* 0x100fe20000004100 */
[----:B------:R-:W-:Y:S01]  /*0500*/  MOV R63, R66 ;  /* 0x00000042003f7202 */ /* 0x000fe20000000f00 */
[----:B------:R-:W-:Y:S01]  /*0510*/  HADD2.F32 R6, -RZ, R41.H1_H1 ;  /* 0x30000029ff067230 */ /* 0x000fe20000004100 */
[----:B------:R-:W-:Y:S01]  /*0520*/  P2R R66, PR, RZ, 0x8 ;  /* 0x00000008ff427803 */ /* 0x000fe20000000000 */
[--C-:B------:R-:W-:Y:S01]  /*0530*/  HADD2.F32 R0, -RZ, R36.reuse.H0_H0 ;  /* 0x20000024ff007230 */ /* 0x100fe20000004100 */
[----:B------:R-:W-:Y:S01]  /*0540*/  ULDC UR7, c[0x0][0x218] ;  /* 0x0000860000077ab9 */ /* 0x000fe20000000800 */
[----:B------:R-:W-:Y:S01]  /*0550*/  HADD2.F32 R41, -RZ, R36.H1_H1 ;  /* 0x30000024ff297230 */ /* 0x000fe20000004100 */
[----:B------:R-:W-:Y:S01]  /*0560*/  LOP3.LUT R36, R27, 0xe0, RZ, 0xc0, !PT ;  /* 0x000000e01b247812 */ /* 0x000fe200078ec0ff */
[--C-:B------:R-:W-:Y:S01]  /*0570*/  HADD2.F32 R48, -RZ, R29.reuse.H0_H0 ;  /* 0x2000001dff307230 */ /* 0x100fe20000004100 */
[----:B------:R-:W-:Y:S01]  /*0580*/  ULDC UR6, c[0x0][0x290] ;  /* 0x0000a40000067ab9 */ /* 0x000fe20000000800 */
[----:B------:R-:W-:Y:S01]  /*0590*/  HADD2.F32 R51, -RZ, R29.H1_H1 ;  /* 0x3000001dff337230 */ /* 0x000fe20000004100 */
[----:B------:R-:W-:Y:S01]  /*05a0*/  LOP3.LUT R29, R28, 0xff, RZ, 0xc0, !PT ;  /* 0x000000ff1c1d7812 */ /* 0x000fe200078ec0ff */
[--C-:B------:R-:W-:Y:S01]  /*05b0*/  HADD2.F32 R9, -RZ, R40.reuse.H0_H0 ;  /* 0x20000028ff097230 */ /* 0x100fe20000004100 */
[----:B------:R-:W-:Y:S01]  /*05c0*/  SHF.R.U32.HI R28, RZ, 0x3, R28 ;  /* 0x00000003ff1c7819 */ /* 0x000fe2000001161c */
[----:B------:R-:W-:Y:S01]  /*05d0*/  HADD2.F32 R8, -RZ, R40.H1_H1 ;  /* 0x30000028ff087230 */ /* 0x000fe20000004100 */
[----:B------:R-:W-:Y:S01]  /*05e0*/  VIADDMNMX R36, R29, -R36, RZ, !PT ;  /* 0x800000241d247246 */ /* 0x000fe200078001ff */
[--C-:B------:R-:W-:Y:S01]  /*05f0*/  HADD2.F32 R3, -RZ, R43.reuse.H0_H0 ;  /* 0x2000002bff037230 */ /* 0x100fe20000004100 */
[----:B------:R-:W-:Y:S01]  /*0600*/  ULDC.64 UR10, c[0x0][0x230] ;  /* 0x00008c00000a7ab9 */ /* 0x000fe20000000a00 */
[----:B------:R-:W-:Y:S01]  /*0610*/  HADD2.F32 R2, -RZ, R43.H1_H1 ;  /* 0x3000002bff027230 */ /* 0x000fe20000004100 */
[----:B------:R-:W-:Y:S01]  /*0620*/  VIMNMX R36, R36, 0x20, PT ;  /* 0x0000002024247848 */ /* 0x000fe20003fe0100 */
[--C-:B------:R-:W-:Y:S01]  /*0630*/  HADD2.F32 R40, -RZ, R37.reuse.H0_H0 ;  /* 0x20000025ff287230 */ /* 0x100fe20000004100 */
[----:B------:R-:W-:Y:S01]  /*0640*/  ULDC.64 UR8, c[0x0][0x210] ;  /* 0x0000840000087ab9 */ /* 0x000fe20000000a00 */
[----:B------:R-:W-:Y:S01]  /*0650*/  HADD2.F32 R43, -RZ, R37.H1_H1 ;  /* 0x30000025ff2b7230 */ /* 0x000fe20000004100 */
[----:B------:R-:W-:Y:S01]  /*0660*/  SHF.L.U32 R37, R27, 0x5, RZ ;  /* 0x000000051b257819 */ /* 0x000fe200000006ff */
[----:B------:R-:W-:-:S02]  /*0670*/  HADD2.F32 R50, -RZ, R30.H0_H0 ;  /* 0x2000001eff327230 */ /* 0x000fc40000004100 */
[----:B------:R-:W-:Y:S01]  /*0680*/  HADD2.F32 R53, -RZ, R30.H1_H1 ;  /* 0x3000001eff357230 */ /* 0x000fe20000004100 */
[----:B------:R-:W-:Y:S01]  /*0690*/  LOP3.LUT R30, R37, 0x3e0, RZ, 0xc0, !PT ;  /* 0x000003e0251e7812 */ /* 0x000fe200078ec0ff */
[--C-:B------:R-:W-:Y:S01]  /*06a0*/  HADD2.F32 R24, -RZ, R16.reuse.H0_H0 ;  /* 0x20000010ff187230 */ /* 0x100fe20000004100 */
[----:B------:R-:W-:Y:S01]  /*06b0*/  LOP3.LUT R37, R28, 0x1fffffe0, RZ, 0xc0, !PT ;  /* 0x1fffffe01c257812 */ /* 0x000fe200078ec0ff */
[----:B------:R-:W-:Y:S01]  /*06c0*/  HADD2.F32 R25, -RZ, R16.H1_H1 ;  /* 0x30000010ff197230 */ /* 0x000fe20000004100 */
[----:B------:R-:W-:Y:S01]  /*06d0*/  VIADDMNMX R30, R29, -R30, RZ, !PT ;  /* 0x8000001e1d1e7246 */ /* 0x000fe200078001ff */
[--C-:B------:R-:W-:Y:S01]  /*06e0*/  HADD2.F32 R22, -RZ, R17.reuse.H0_H0 ;  /* 0x20000011ff167230 */ /* 0x100fe20000004100 */
[----:B------:R-:W-:Y:S01]  /*06f0*/  IADD3 R36, R36, R37, RZ ;  /* 0x0000002524247210 */ /* 0x000fe20007ffe0ff */
[----:B------:R-:W-:Y:S01]  /*0700*/  HADD2.F32 R23, -RZ, R17.H1_H1 ;  /* 0x30000011ff177230 */ /* 0x000fe20000004100 */
[----:B------:R-:W-:Y:S01]  /*0710*/  VIMNMX R30, R30, 0x20, PT ;  /* 0x000000201e1e7848 */ /* 0x000fe20003fe0100 */
[--C-:B------:R-:W-:Y:S01]  /*0720*/  HADD2.F32 R20, -RZ, R18.reuse.H0_H0 ;  /* 0x20000012ff147230 */ /* 0x100fe20000004100 */
[----:B------:R-:W-:Y:S01]  /*0730*/  SHF.L.U32 R36, R36, 0x3, RZ ;  /* 0x0000000324247819 */ /* 0x000fe200000006ff */
[----:B------:R-:W-:Y:S01]  /*0740*/  HADD2.F32 R21, -RZ, R18.H1_H1 ;  /* 0x30000012ff157230 */ /* 0x000fe20000004100 */
[----:B------:R-:W-:Y:S01]  /*0750*/  IADD3 R30, R37, R30, RZ ;  /* 0x0000001e251e7210 */ /* 0x000fe20007ffe0ff */
[--C-:B------:R-:W-:Y:S01]  /*0760*/  HADD2.F32 R17, -RZ, R4.reuse.H0_H0 ;  /* 0x20000004ff117230 */ /* 0x100fe20000004100 */
[----:B------:R-:W-:Y:S01]  /*0770*/  I2FP.F32.U32 R36, R36 ;  /* 0x0000002400247245 */ /* 0x000fe20000201000 */
[----:B------:R-:W-:Y:S01]  /*0780*/  HADD2.F32 R16, -RZ, R4.H1_H1 ;  /* 0x30000004ff107230 */ /* 0x000fe20000004100 */
[----:B------:R-:W-:Y:S01]  /*0790*/  SHF.L.U32 R62, R30, 0x3, RZ ;  /* 0x000000031e3e7819 */ /* 0x000fe200000006ff */
[--C-:B------:R-:W-:Y:S01]  /*07a0*/  HADD2.F32 R15, -RZ, R5.reuse.H0_H0 ;  /* 0x20000005ff0f7230 */ /* 0x100fe20000004100 */
[----:B------:R0:W1:Y:S01]  /*07b0*/  MUFU.RCP R64, R36 ;  /* 0x0000002400407308 */ /* 0x0000620000001000 */
[----:B------:R-:W-:-:S02]  /*07c0*/  HADD2.F32 R14, -RZ, R5.H1_H1 ;  /* 0x30000005ff0e7230 */ /* 0x000fc40000004100 */
[--C-:B------:R-:W-:Y:S02]  /*07d0*/  HADD2.F32 R18, -RZ, R19.reuse.H0_H0 ;  /* 0x20000013ff127230 */ /* 0x100fe40000004100 */
[--C-:B------:R-:W-:Y:S02]  /*07e0*/  HADD2.F32 R5, -RZ, R42.reuse.H0_H0 ;  /* 0x2000002aff057230 */ /* 0x100fe40000004100 */
[----:B------:R-:W-:Y:S02]  /*07f0*/  HADD2.F32 R4, -RZ, R42.H1_H1 ;  /* 0x3000002aff047230 */ /* 0x000fe40000004100 */
[----:B------:R-:W-:Y:S02]  /*0800*/  HADD2.F32 R19, -RZ, R19.H1_H1 ;  /* 0x30000013ff137230 */ /* 0x000fe40000004100 */
[--C-:B------:R-:W-:Y:S02]  /*0810*/  HADD2.F32 R42, -RZ, R38.reuse.H0_H0 ;  /* 0x20000026ff2a7230 */ /* 0x100fe40000004100 */
[----:B------:R-:W-:-:S02]  /*0820*/  HADD2.F32 R45, -RZ, R38.H1_H1 ;  /* 0x30000026ff2d7230 */ /* 0x000fc40000004100 */
[--C-:B------:R-:W-:Y:S02]  /*0830*/  HADD2.F32 R44, -RZ, R39.reuse.H0_H0 ;  /* 0x20000027ff2c7230 */ /* 0x100fe40000004100 */
[----:B------:R-:W-:Y:S02]  /*0840*/  HADD2.F32 R47, -RZ, R39.H1_H1 ;  /* 0x30000027ff2f7230 */ /* 0x000fe40000004100 */
[--C-:B------:R-:W-:Y:S02]  /*0850*/  HADD2.F32 R52, -RZ, R31.reuse.H0_H0 ;  /* 0x2000001fff347230 */ /* 0x100fe40000004100 */
        /* <DEDUP_REMOVED lines=8> */
[----:B01----:R-:W-:-:S07]  /*08e0*/  HADD2.F32 R65, -RZ, R35.H1_H1 ;  /* 0x30000023ff417230 */ /* 0x003fce0000004100 */
.L_x_2551:
[----:B0123--:R-:W0:Y:S02]  /*08f0*/  @P2 LDC.64 R36, c[0x0][0x270] ;  /* 0x00009c00ff242b82 */ /* 0x00fe240000000a00 */
[----:B0-----:R-:W-:-:S06]  /*0900*/  @P2 IMAD.WIDE R36, R63, 0x2, R36 ;  /* 0x000000023f242825 */ /* 0x001fcc00078e0224 */
[----:B------:R-:W2:Y:S01]  /*0910*/  @P2 LDG.E.U16 R36, desc[UR4][R36.64] ;  /* 0x0000000424242981 */ /* 0x000ea2000c1e1500 */
[----:B------:R-:W-:Y:S01]  /*0920*/  IMAD R38, R63, UR7, RZ ;  /* 0x000000073f267c24 */ /* 0x000fe2000f8e02ff */
[----:B------:R-:W-:Y:S01]  /*0930*/  LOP3.LUT R70, R27, 0xff, RZ, 0xc0, !PT ;  /* 0x000000ff1b467812 */ /* 0x000fe200078ec0ff */
[----:B------:R-:W-:Y:S01]  /*0940*/  BSSY B0, `(.L_x_2466) ;  /* 0x000005f000007945 */ /* 0x000fe20003800000 */
[----:B------:R-:W-:Y:S02]  /*0950*/  MOV R72, 0x3f800000 ;  /* 0x3f80000000487802 */ /* 0x000fe40000000f00 */
[----:B------:R-:W-:-:S04]  /*0960*/  SHF.R.S32.HI R39, RZ, 0x1f, R38 ;  /* 0x0000001fff277819 */ /* 0x000fc80000011426 */
[----:B------:R-:W-:-:S04]  /*0970*/  LEA.HI R39, R39, R38, RZ, 0x3 ;  /* 0x0000002627277211 */ /* 0x000fc800078f18ff */
[----:B------:R-:W-:-:S04]  /*0980*/  LEA.HI.SX32 R111, R39, R70, 0x1d ;  /* 0x00000046276f7211 */ /* 0x000fc800078feaff */
[----:B------:R-:W-:Y:S01]  /*0990*/  MOV R119, R111 ;  /* 0x0000006f00777202 */ /* 0x000fe20000000f00 */
[----:B--2---:R-:W-:Y:S01]  /*09a0*/  @P2 HADD2.F32 R72, -RZ, R36.H0_H0 ;  /* 0x20000024ff482230 */ /* 0x004fe20000004100 */
        /* <DEDUP_REMOVED lines=10> */
[----:B------:R-:W-:Y:S01]  /*0a50*/  ISETP.NE.AND.EX P3, PT, RZ, UR11, PT, P3 ;  /* 0x0000000bff007c0c */ /* 0x000fe2000bf65330 */
[----:B--2---:R-:W-:-:S05]  /*0a60*/  HADD2.F32 R67, -RZ, R36.H0_H0 ;  /* 0x20000024ff437230 */ /* 0x004fca0000004100 */
[----:B------:R-:W-:-:S07]  /*0a70*/  FMUL.FTZ R67, R67, R72 ;  /* 0x0000004843437220 */ /* 0x000fce0000410000 */
[----:B0-----:R-:W-:Y:S05]  /*0a80*/  @P3 BRA `(.L_x_2468) ;  /* 0x0000000000083947 */ /* 0x001fea0003800000 */
[----:B------:R-:W-:Y:S05]  /*0a90*/  @P1 BRA `(.L_x_2469) ;  /* 0x00000000000c1947 */ /* 0x000fea0003800000 */
[----:B------:R-:W-:Y:S05]  /*0aa0*/  BRA `(.L_x_2470) ;  /* 0x0000000000107947 */ /* 0x000fea0003800000 */
.L_x_2468:
[----:B-----5:R-:W-:-:S05]  /*0ab0*/  HADD2.F32 R70, -RZ, R32.H0_H0 ;  /* 0x20000020ff467230 */ /* 0x020fca0000004100 */
[----:B------:R-:W-:-:S07]  /*0ac0*/  FADD.FTZ R67, R70, R67 ;  /* 0x0000004346437221 */ /* 0x000fce0000010000 */
.L_x_2469:
[----:B------:R-:W-:-:S04]  /*0ad0*/  F2FP.F16.F32.PACK_AB R70, RZ, R67 ;  /* 0x00000043ff46723e */ /* 0x000fc800000000ff */
[----:B------:R-:W-:-:S07]  /*0ae0*/  PRMT R28, R70, 0x7610, R28 ;  /* 0x00007610461c7816 */ /* 0x000fce000000001c */
.L_x_2470:
[----:B------:R-:W-:-:S05]  /*0af0*/  HADD2.F32 R77, -RZ, R36.H1_H1 ;  /* 0x30000024ff4d7230 */ /* 0x000fca0000004100 */
[----:B------:R-:W-:Y:S01]  /*0b00*/  FMUL.FTZ R77, R77, R72 ;  /* 0x000000484d4d7220 */ /* 0x000fe20000410000 */
[----:B------:R-:W-:Y:S06]  /*0b10*/  @P3 BRA `(.L_x_2471) ;  /* 0x0000000000083947 */ /* 0x000fec0003800000 */
[----:B------:R-:W-:Y:S05]  /*0b20*/  @P1 BRA `(.L_x_2472) ;  /* 0x00000000000c1947 */ /* 0x000fea0003800000 */
[----:B------:R-:W-:Y:S05]  /*0b30*/  BRA `(.L_x_2473) ;  /* 0x0000000000107947 */ /* 0x000fea0003800000 */
.L_x_2471:
[----:B-----5:R-:W-:-:S05]  /*0b40*/  HADD2.F32 R36, -RZ, R32.H1_H1 ;  /* 0x30000020ff247230 */ /* 0x020fca0000004100 */
[----:B------:R-:W-:-:S07]  /*0b50*/  FADD.FTZ R77, R36, R77 ;  /* 0x0000004d244d7221 */ /* 0x000fce0000010000 */
.L_x_2472:
[----:B------:R-:W-:-:S04]  /*0b60*/  F2FP.F16.F32.PACK_AB R36, RZ, R77 ;  /* 0x0000004dff24723e */ /* 0x000fc800000000ff */
[----:B------:R-:W-:-:S07]  /*0b70*/  PRMT R28, R28, 0x5410, R36 ;  /* 0x000054101c1c7816 */ /* 0x000fce0000000024 */
.L_x_2473:
[----:B------:R-:W-:-:S05]  /*0b80*/  HADD2.F32 R75, -RZ, R37.H0_H0 ;  /* 0x20000025ff4b7230 */ /* 0x000fca0000004100 */
[----:B------:R-:W-:Y:S01]  /*0b90*/  FMUL.FTZ R75, R75, R72 ;  /* 0x000000484b4b7220 */ /* 0x000fe20000410000 */
[----:B------:R-:W-:Y:S06]  /*0ba0*/  @P3 BRA `(.L_x_2474) ;  /* 0x0000000000083947 */ /* 0x000fec0003800000 */
[----:B------:R-:W-:Y:S05]  /*0bb0*/  @P1 BRA `(.L_x_2475) ;  /* 0x00000000000c1947 */ /* 0x000fea0003800000 */
[----:B------:R-:W-:Y:S05]  /*0bc0*/  BRA `(.L_x_2476) ;  /* 0x0000000000107947 */ /* 0x000fea0003800000 */
.L_x_2474:
[----:B-----5:R-:W-:-:S05]  /*0bd0*/  HADD2.F32 R36, -RZ, R33.H0_H0 ;  /* 0x20000021ff247230 */ /* 0x020fca0000004100 */
[----:B------:R-:W-:-:S07]  /*0be0*/  FADD.FTZ R75, R36, R75 ;  /* 0x0000004b244b7221 */ /* 0x000fce0000010000 */
.L_x_2475:
[----:B------:R-:W-:-:S04]  /*0bf0*/  F2FP.F16.F32.PACK_AB R36, RZ, R75 ;  /* 0x0000004bff24723e */ /* 0x000fc800000000ff */
[----:B------:R-:W-:-:S07]  /*0c00*/  PRMT R29, R36, 0x7610, R29 ;  /* 0x00007610241d7816 */ /* 0x000fce000000001d */
.L_x_2476:
[----:B------:R-:W-:-:S05]  /*0c10*/  HADD2.F32 R37, -RZ, R37.H1_H1 ;  /* 0x30000025ff257230 */ /* 0x000fca0000004100 */
[----:B------:R-:W-:Y:S01]  /*0c20*/  FMUL.FTZ R93, R37, R72 ;  /* 0x00000048255d7220 */ /* 0x000fe20000410000 */
[----:B------:R-:W-:Y:S06]  /*0c30*/  @P3 BRA `(.L_x_2477) ;  /* 0x0000000000083947 */ /* 0x000fec0003800000 */
[----:B------:R-:W-:Y:S05]  /*0c40*/  @P1 BRA `(.L_x_2478) ;  /* 0x00000000000c1947 */ /* 0x000fea0003800000 */
[----:B------:R-:W-:Y:S05]  /*0c50*/  BRA `(.L_x_2479) ;  /* 0x0000000000107947 */ /* 0x000fea0003800000 */
.L_x_2477:
[----:B-----5:R-:W-:-:S05]  /*0c60*/  HADD2.F32 R36, -RZ, R33.H1_H1 ;  /* 0x30000021ff247230 */ /* 0x020fca0000004100 */
[----:B------:R-:W-:-:S07]  /*0c70*/  FADD.FTZ R93, R36, R93 ;  /* 0x0000005d245d7221 */ /* 0x000fce0000010000 */
.L_x_2478:
[----:B------:R-:W-:-:S04]  /*0c80*/  F2FP.F16.F32.PACK_AB R36, RZ, R93 ;  /* 0x0000005dff24723e */ /* 0x000fc800000000ff */
[----:B------:R-:W-:-:S07]  /*0c90*/  PRMT R29, R29, 0x5410, R36 ;  /* 0x000054101d1d7816 */ /* 0x000fce0000000024 */
.L_x_2479:
[----:B------:R-:W-:-:S05]  /*0ca0*/  HADD2.F32 R91, -RZ, R38.H0_H0 ;  /* 0x20000026ff5b7230 */ /* 0x000fca0000004100 */
[----:B------:R-:W-:Y:S01]  /*0cb0*/  FMUL.FTZ R91, R91, R72 ;  /* 0x000000485b5b7220 */ /* 0x000fe20000410000 */
[----:B------:R-:W-:Y:S06]  /*0cc0*/  @P3 BRA `(.L_x_2480) ;  /* 0x0000000000083947 */ /* 0x000fec0003800000 */
[----:B------:R-:W-:Y:S05]  /*0cd0*/  @P1 BRA `(.L_x_2481) ;  /* 0x00000000000c1947 */ /* 0x000fea0003800000 */
[----:B------:R-:W-:Y:S05]  /*0ce0*/  BRA `(.L_x_2482) ;  /* 0x0000000000107947 */ /* 0x000fea0003800000 */
.L_x_2480:
[----:B-----5:R-:W-:-:S05]  /*0cf0*/  HADD2.F32 R36, -RZ, R34.H0_H0 ;  /* 0x20000022ff247230 */ /* 0x020fca0000004100 */
[----:B------:R-:W-:-:S07]  /*0d00*/  FADD.FTZ R91, R36, R91 ;  /* 0x0000005b245b7221 */ /* 0x000fce0000010000 */
.L_x_2481:
[----:B------:R-:W-:-:S04]  /*0d10*/  F2FP.F16.F32.PACK_AB R36, RZ, R91 ;  /* 0x0000005bff24723e */ /* 0x000fc800000000ff */
[----:B------:R-:W-:-:S07]  /*0d20*/  PRMT R30, R36, 0x7610, R30 ;  /* 0x00007610241e7816 */ /* 0x000fce000000001e */
.L_x_2482:
[----:B------:R-:W-:-:S05]  /*0d30*/  HADD2.F32 R109, -RZ, R38.H1_H1 ;  /* 0x30000026ff6d7230 */ /* 0x000fca0000004100 */
[----:B------:R-:W-:Y:S01]  /*0d40*/  FMUL.FTZ R109, R109, R72 ;  /* 0x000000486d6d7220 */ /* 0x000fe20000410000 */
[----:B------:R-:W-:Y:S06]  /*0d50*/  @P3 BRA `(.L_x_2483) ;  /* 0x0000000000083947 */ /* 0x000fec0003800000 */
[----:B------:R-:W-:Y:S05]  /*0d60*/  @P1 BRA `(.L_x_2484) ;  /* 0x00000000000c1947 */ /* 0x000fea0003800000 */
[----:B------:R-:W-:Y:S05]  /*0d70*/  BRA `(.L_x_2485) ;  /* 0x0000000000107947 */ /* 0x000fea0003800000 */
.L_x_2483:
[----:B-----5:R-:W-:-:S05]  /*0d80*/  HADD2.F32 R36, -RZ, R34.H1_H1 ;  /* 0x30000022ff247230 */ /* 0x020fca0000004100 */
[----:B------:R-:W-:-:S07]  /*0d90*/  FADD.FTZ R109, R36, R109 ;  /* 0x0000006d246d7221 */ /* 0x000fce0000010000 */
.L_x_2484:
[----:B------:R-:W-:-:S04]  /*0da0*/  F2FP.F16.F32.PACK_AB R36, RZ, R109 ;  /* 0x0000006dff24723e */ /* 0x000fc800000000ff */
[----:B------:R-:W-:-:S07]  /*0db0*/  PRMT R30, R30, 0x5410, R36 ;  /* 0x000054101e1e7816 */ /* 0x000fce0000000024 */
.L_x_2485:
[----:B------:R-:W-:-:S05]  /*0dc0*/  HADD2.F32 R107, -RZ, R39.H0_H0 ;  /* 0x20000027ff6b7230 */ /* 0x000fca0000004100 */
[----:B------:R-:W-:Y:S01]  /*0dd0*/  FMUL.FTZ R107, R107, R72 ;  /* 0x000000486b6b7220 */ /* 0x000fe20000410000 */
[----:B------:R-:W-:Y:S06]  /*0de0*/  @P3 BRA `(.L_x_2486) ;  /* 0x0000000000083947 */ /* 0x000fec0003800000 */
[----:B------:R-:W-:Y:S05]  /*0df0*/  @P1 BRA `(.L_x_2487) ;  /* 0x00000000000c1947 */ /* 0x000fea0003800000 */
[----:B------:R-:W-:Y:S05]  /*0e00*/  BRA `(.L_x_2488) ;  /* 0x0000000000107947 */ /* 0x000fea0003800000 */
.L_x_2486:
[----:B-----5:R-:W-:-:S05]  /*0e10*/  HADD2.F32 R36, -RZ, R35.H0_H0 ;  /* 0x20000023ff247230 */ /* 0x020fca0000004100 */
[----:B------:R-:W-:-:S07]  /*0e20*/  FADD.FTZ R107, R36, R107 ;  /* 0x0000006b246b7221 */ /* 0x000fce0000010000 */
.L_x_2487:
[----:B------:R-:W-:-:S04]  /*0e30*/  F2FP.F16.F32.PACK_AB R36, RZ, R107 ;  /* 0x0000006bff24723e */ /* 0x000fc800000000ff */
[----:B------:R-:W-:-:S07]  /*0e40*/  PRMT R31, R36, 0x7610, R31 ;  /* 0x00007610241f7816 */ /* 0x000fce000000001f */
.L_x_2488:
[----:B------:R-:W-:-:S05]  /*0e50*/  HADD2.F32 R39, -RZ, R39.H1_H1 ;  /* 0x30000027ff277230 */ /* 0x000fca0000004100 */
[----:B------:R-:W-:Y:S01]  /*0e60*/  FMUL.FTZ R113, R39, R72 ;  /* 0x0000004827717220 */ /* 0x000fe20000410000 */
[----:B------:R-:W-:Y:S06]  /*0e70*/  @P3 BRA `(.L_x_2489) ;  /* 0x0000000000083947 */ /* 0x000fec0003800000 */
[----:B------:R-:W-:Y:S05]  /*0e80*/  @P1 BRA `(.L_x_2490) ;  /* 0x00000000000c1947 */ /* 0x000fea0003800000 */
[----:B------:R-:W-:Y:S05]  /*0e90*/  BRA `(.L_x_2491) ;  /* 0x0000000000107947 */ /* 0x000fea0003800000 */
.L_x_2489:
[----:B-----5:R-:W-:-:S05]  /*0ea0*/  HADD2.F32 R36, -RZ, R35.H1_H1 ;  /* 0x30000023ff247230 */ /* 0x020fca0000004100 */
[----:B------:R-:W-:-:S07]  /*0eb0*/  FADD.FTZ R113, R36, R113 ;  /* 0x0000007124717221 */ /* 0x000fce0000010000 */
.L_x_2490:
[----:B------:R-:W-:-:S04]  /*0ec0*/  F2FP.F16.F32.PACK_AB R36, RZ, R113 ;  /* 0x00000071ff24723e */ /* 0x000fc800000000ff */
[----:B------:R-:W-:-:S07]  /*0ed0*/  PRMT R31, R31, 0x5410, R36 ;  /* 0x000054101f1f7816 */ /* 0x000fce0000000024 */
.L_x_2491:
[----:B------:R-:W0:Y:S01]  /*0ee0*/  @P1 LDC.64 R36, c[0x0][0x238] ;  /* 0x00008e00ff241b82 */ /* 0x000e220000000a00 */
[C---:B------:R-:W-:Y:S02]  /*0ef0*/  IADD3 R119, R111.reuse, 0x100, RZ ;  /* 0x000001006f777810 */ /* 0x040fe40007ffe0ff */
[----:B0-----:R-:W-:-:S04]  /*0f00*/  @P1 LEA R36, P3, R111, R36, 0x4 ;  /* 0x000000246f241211 */ /* 0x001fc800078620ff */
[----:B------:R-:W-:-:S05]  /*0f10*/  @P1 LEA.HI.X R37, R111, R37, RZ, 0x4, P3 ;  /* 0x000000256f251211 */ /* 0x000fca00018f24ff */
[----:B------:R0:W-:Y:S04]  /*0f20*/  @P1 STG.E.128 desc[UR4][R36.64], R28 ;  /* 0x0000001c24001986 */ /* 0x0001e8000c101d04 */
.L_x_2467:
[----:B------:R-:W-:Y:S05]  /*0f30*/  BSYNC B0 ;  /* 0x0000000000007941 */ /* 0x000fea0003800000 */
.L_x_2466:
        /* <DEDUP_REMOVED lines=18> */
.L_x_2494:
[----:B-----5:R-:W-:-:S05]  /*1060*/  HADD2.F32 R70, -RZ, R32.H0_H0 ;  /* 0x20000020ff467230 */ /* 0x020fca0000004100 */
[----:B------:R-:W-:-:S07]  /*1070*/  FADD.FTZ R69, R70, R69 ;  /* 0x0000004546457221 */ /* 0x000fce0000010000 */
.L_x_2495:
[----:B------:R-:W-:-:S04]  /*1080*/  F2FP.F16.F32.PACK_AB R70, RZ, R69 ;  /* 0x00000045ff46723e */ /* 0x000fc800000000ff */
[----:B------:R-:W-:-:S07]  /*1090*/  PRMT R28, R70, 0x7610, R28 ;  /* 0x00007610461c7816 */ /* 0x000fce000000001c */
.L_x_2496:
[----:B------:R-:W-:-:S05]  /*10a0*/  HADD2.F32 R79, -RZ, R36.H1_H1 ;  /* 0x30000024ff4f7230 */ /* 0x000fca0000004100 */
[----:B------:R-:W-:Y:S01]  /*10b0*/  FMUL.FTZ R79, R79, R72 ;  /* 0x000000484f4f7220 */ /* 0x000fe20000410000 */
[----:B------:R-:W-:Y:S06]  /*10c0*/  @P3 BRA `(.L_x_2497) ;  /* 0x0000000000083947 */ /* 0x000fec0003800000 */
[----:B------:R-:W-:Y:S05]  /*10d0*/  @P1 BRA `(.L_x_2498) ;  /* 0x00000000000c1947 */ /* 0x000fea0003800000 */
[----:B------:R-:W-:Y:S05]  /*10e0*/  BRA `(.L_x_2499) ;  /* 0x0000000000107947 */ /* 0x000fea0003800000 */
.L_x_2497:
[----:B-----5:R-:W-:-:S05]  /*10f0*/  HADD2.F32 R36, -RZ, R32.H1_H1 ;  /* 0x30000020ff247230 */ /* 0x020fca0000004100 */
[----:B------:R-:W-:-:S07]  /*1100*/  FADD.FTZ R79, R36, R79 ;  /* 0x0000004f244f7221 */ /* 0x000fce0000010000 */
.L_x_2498:
[----:B------:R-:W-:-:S04]  /*1110*/  F2FP.F16.F32.PACK_AB R36, RZ, R79 ;  /* 0x0000004fff24723e */ /* 0x000fc800000000ff */
[----:B------:R-:W-:-:S07]  /*1120*/  PRMT R28, R28, 0x5410, R36 ;  /* 0x000054101c1c7816 */ /* 0x000fce0000000024 */
.L_x_2499:
[----:B------:R-:W-:-:S05]  /*1130*/  HADD2.F32 R81, -RZ, R37.H0_H0 ;  /* 0x20000025ff517230 */ /* 0x000fca0000004100 */
[----:B------:R-:W-:Y:S01]  /*1140*/  FMUL.FTZ R81, R81, R72 ;  /* 0x0000004851517220 */ /* 0x000fe20000410000 */
[----:B------:R-:W-:Y:S06]  /*1150*/  @P3 BRA `(.L_x_2500) ;  /* 0x0000000000083947 */ /* 0x000fec0003800000 */
[----:B------:R-:W-:Y:S05]  /*1160*/  @P1 BRA `(.L_x_2501) ;  /* 0x00000000000c1947 */ /* 0x000fea0003800000 */
[----:B------:R-:W-:Y:S05]  /*1170*/  BRA `(.L_x_2502) ;  /* 0x0000000000107947 */ /* 0x000fea0003800000 */
.L_x_2500:
[----:B-----5:R-:W-:-:S05]  /*1180*/  HADD2.F32 R36, -RZ, R33.H0_H0 ;  /* 0x20000021ff247230 */ /* 0x020fca0000004100 */
[----:B------:R-:W-:-:S07]  /*1190*/  FADD.FTZ R81, R36, R81 ;  /* 0x0000005124517221 */ /* 0x000fce0000010000 */
.L_x_2501:
[----:B------:R-:W-:-:S04]  /*11a0*/  F2FP.F16.F32.PACK_AB R36, RZ, R81 ;  /* 0x00000051ff24723e */ /* 0x000fc800000000ff */
[----:B------:R-:W-:-:S07]  /*11b0*/  PRMT R29, R36, 0x7610, R29 ;  /* 0x00007610241d7816 */ /* 0x000fce000000001d */
.L_x_2502:
[----:B------:R-:W-:-:S05]  /*11c0*/  HADD2.F32 R37, -RZ, R37.H1_H1 ;  /* 0x30000025ff257230 */ /* 0x000fca0000004100 */
[----:B------:R-:W-:Y:S01]  /*11d0*/  FMUL.FTZ R89, R37, R72 ;  /* 0x0000004825597220 */ /* 0x000fe20000410000 */
[----:B------:R-:W-:Y:S06]  /*11e0*/  @P3 BRA `(.L_x_2503) ;  /* 0x0000000000083947 */ /* 0x000fec0003800000 */
[----:B------:R-:W-:Y:S05]  /*11f0*/  @P1 BRA `(.L_x_2504) ;  /* 0x00000000000c1947 */ /* 0x000fea0003800000 */
[----:B------:R-:W-:Y:S05]  /*1200*/  BRA `(.L_x_2505) ;  /* 0x0000000000107947 */ /* 0x000fea0003800000 */
.L_x_2503:
[----:B-----5:R-:W-:-:S05]  /*1210*/  HADD2.F32 R36, -RZ, R33.H1_H1 ;  /* 0x30000021ff247230 */ /* 0x020fca0000004100 */
[----:B------:R-:W-:-:S07]  /*1220*/  FADD.FTZ R89, R36, R89 ;  /* 0x0000005924597221 */ /* 0x000fce0000010000 */
.L_x_2504:
[----:B------:R-:W-:-:S04]  /*1230*/  F2FP.F16.F32.PACK_AB R36, RZ, R89 ;  /* 0x00000059ff24723e */ /* 0x000fc800000000ff */
[----:B------:R-:W-:-:S07]  /*1240*/  PRMT R29, R29, 0x5410, R36 ;  /* 0x000054101d1d7816 */ /* 0x000fce0000000024 */
.L_x_2505:
[----:B------:R-:W-:-:S05]  /*1250*/  HADD2.F32 R87, -RZ, R38.H0_H0 ;  /* 0x20000026ff577230 */ /* 0x000fca0000004100 */
[----:B------:R-:W-:Y:S01]  /*1260*/  FMUL.FTZ R87, R87, R72 ;  /* 0x0000004857577220 */ /* 0x000fe20000410000 */
[----:B------:R-:W-:Y:S06]  /*1270*/  @P3 BRA `(.L_x_2506) ;  /* 0x0000000000083947 */ /* 0x000fec0003800000 */
[----:B------:R-:W-:Y:S05]  /*1280*/  @P1 BRA `(.L_x_2507) ;  /* 0x00000000000c1947 */ /* 0x000fea0003800000 */
[----:B------:R-:W-:Y:S05]  /*1290*/  BRA `(.L_x_2508) ;  /* 0x0000000000107947 */ /* 0x000fea0003800000 */
.L_x_2506:
[----:B-----5:R-:W-:-:S05]  /*12a0*/  HADD2.F32 R36, -RZ, R34.H0_H0 ;  /* 0x20000022ff247230 */ /* 0x020fca0000004100 */
[----:B------:R-:W-:-:S07]  /*12b0*/  FADD.FTZ R87, R36, R87 ;  /* 0x0000005724577221 */ /* 0x000fce0000010000 */
.L_x_2507:
[----:B------:R-:W-:-:S04]  /*12c0*/  F2FP.F16.F32.PACK_AB R36, RZ, R87 ;  /* 0x00000057ff24723e */ /* 0x000fc800000000ff */
[----:B------:R-:W-:-:S07]  /*12d0*/  PRMT R30, R36, 0x7610, R30 ;  /* 0x00007610241e7816 */ /* 0x000fce000000001e */
.L_x_2508:
[----:B------:R-:W-:-:S05]  /*12e0*/  HADD2.F32 R105, -RZ, R38.H1_H1 ;  /* 0x30000026ff697230 */ /* 0x000fca0000004100 */
[----:B------:R-:W-:Y:S01]  /*12f0*/  FMUL.FTZ R105, R105, R72 ;  /* 0x0000004869697220 */ /* 0x000fe20000410000 */
[----:B------:R-:W-:Y:S06]  /*1300*/  @P3 BRA `(.L_x_2509) ;  /* 0x0000000000083947 */ /* 0x000fec0003800000 */
[----:B------:R-:W-:Y:S05]  /*1310*/  @P1 BRA `(.L_x_2510) ;  /* 0x00000000000c1947 */ /* 0x000fea0003800000 */
[----:B------:R-:W-:Y:S05]  /*1320*/  BRA `(.L_x_2511) ;  /* 0x0000000000107947 */ /* 0x000fea0003800000 */
.L_x_2509:
[----:B-----5:R-:W-:-:S05]  /*1330*/  HADD2.F32 R36, -RZ, R34.H1_H1 ;  /* 0x30000022ff247230 */ /* 0x020fca0000004100 */
[----:B------:R-:W-:-:S07]  /*1340*/  FADD.FTZ R105, R36, R105 ;  /* 0x0000006924697221 */ /* 0x000fce0000010000 */
.L_x_2510:
[----:B------:R-:W-:-:S04]  /*1350*/  F2FP.F16.F32.PACK_AB R36, RZ, R105 ;  /* 0x00000069ff24723e */ /* 0x000fc800000000ff */
[----:B------:R-:W-:-:S07]  /*1360*/  PRMT R30, R30, 0x5410, R36 ;  /* 0x000054101e1e7816 */ /* 0x000fce0000000024 */
.L_x_2511:
[----:B------:R-:W-:-:S05]  /*1370*/  HADD2.F32 R103, -RZ, R39.H0_H0 ;  /* 0x20000027ff677230 */ /* 0x000fca0000004100 */
[----:B------:R-:W-:Y:S01]  /*1380*/  FMUL.FTZ R103, R103, R72 ;  /* 0x0000004867677220 */ /* 0x000fe20000410000 */
[----:B------:R-:W-:Y:S06]  /*1390*/  @P3 BRA `(.L_x_2512) ;  /* 0x0000000000083947 */ /* 0x000fec0003800000 */
[----:B------:R-:W-:Y:S05]  /*13a0*/  @P1 BRA `(.L_x_2513) ;  /* 0x00000000000c1947 */ /* 0x000fea0003800000 */
[----:B------:R-:W-:Y:S05]  /*13b0*/  BRA `(.L_x_2514) ;  /* 0x0000000000107947 */ /* 0x000fea0003800000 */
.L_x_2512:
[----:B-----5:R-:W-:-:S05]  /*13c0*/  HADD2.F32 R36, -RZ, R35.H0_H0 ;  /* 0x20000023ff247230 */ /* 0x020fca0000004100 */
[----:B------:R-:W-:-:S07]  /*13d0*/  FADD.FTZ R103, R36, R103 ;  /* 0x0000006724677221 */ /* 0x000fce0000010000 */
.L_x_2513:
[----:B------:R-:W-:-:S04]  /*13e0*/  F2FP.F16.F32.PACK_AB R36, RZ, R103 ;  /* 0x00000067ff24723e */ /* 0x000fc800000000ff */
[----:B------:R-:W-:-:S07]  /*13f0*/  PRMT R31, R36, 0x7610, R31 ;  /* 0x00007610241f7816 */ /* 0x000fce000000001f */
.L_x_2514:
[----:B------:R-:W-:-:S05]  /*1400*/  HADD2.F32 R39, -RZ, R39.H1_H1 ;  /* 0x30000027ff277230 */ /* 0x000fca0000004100 */
[----:B------:R-:W-:Y:S01]  /*1410*/  FMUL.FTZ R115, R39, R72 ;  /* 0x0000004827737220 */ /* 0x000fe20000410000 */
[----:B------:R-:W-:Y:S06]  /*1420*/  @P3 BRA `(.L_x_2515) ;  /* 0x0000000000083947 */ /* 0x000fec0003800000 */
[----:B------:R-:W-:Y:S05]  /*1430*/  @P1 BRA `(.L_x_2516) ;  /* 0x00000000000c1947 */ /* 0x000fea0003800000 */
[----:B------:R-:W-:Y:S05]  /*1440*/  BRA `(.L_x_2517) ;  /* 0x0000000000107947 */ /* 0x000fea0003800000 */
.L_x_2515:
[----:B-----5:R-:W-:-:S05]  /*1450*/  HADD2.F32 R36, -RZ, R35.H1_H1 ;  /* 0x30000023ff247230 */ /* 0x020fca0000004100 */
[----:B------:R-:W-:-:S07]  /*1460*/  FADD.FTZ R115, R36, R115 ;  /* 0x0000007324737221 */ /* 0x000fce0000010000 */
.L_x_2516:
[----:B------:R-:W-:-:S04]  /*1470*/  F2FP.F16.F32.PACK_AB R36, RZ, R115 ;  /* 0x00000073ff24723e */ /* 0x000fc800000000ff */
[----:B------:R-:W-:-:S07]  /*1480*/  PRMT R31, R31, 0x5410, R36 ;  /* 0x000054101f1f7816 */ /* 0x000fce0000000024 */
.L_x_2517:
[----:B------:R-:W0:Y:S02]  /*1490*/  @P1 LDC.64 R36, c[0x0][0x238] ;  /* 0x00008e00ff241b82 */ /* 0x000e240000000a00 */
[----:B0-----:R-:W-:-:S04]  /*14a0*/  @P1 LEA R36, P3, R119, R36, 0x4 ;  /* 0x0000002477241211 */ /* 0x001fc800078620ff */
[C---:B------:R-:W-:Y:S02]  /*14b0*/  @P1 LEA.HI.X R37, R119.reuse, R37, RZ, 0x4, P3 ;  /* 0x0000002577251211 */ /* 0x040fe400018f24ff */
[----:B------:R-:W-:-:S03]  /*14c0*/  IADD3 R119, R119, 0x100, RZ ;  /* 0x0000010077777810 */ /* 0x000fc60007ffe0ff */
[----:B------:R1:W-:Y:S04]  /*14d0*/  @P1 STG.E.128 desc[UR4][R36.64], R28 ;  /* 0x0000001c24001986 */ /* 0x0003e8000c101d04 */
.L_x_2493:
[----:B------:R-:W-:Y:S05]  /*14e0*/  BSYNC B0 ;  /* 0x0000000000007941 */ /* 0x000fea0003800000 */
.L_x_2492:
        /* <DEDUP_REMOVED lines=18> */
.L_x_2520:
[----:B-----5:R-:W-:-:S05]  /*1610*/  HADD2.F32 R70, -RZ, R32.H0_H0 ;  /* 0x20000020ff467230 */ /* 0x020fca0000004100 */
[----:B------:R-:W-:-:S07]  /*1620*/  FADD.FTZ R73, R70, R73 ;  /* 0x0000004946497221 */ /* 0x000fce0000010000 */
.L_x_2521:
[----:B------:R-:W-:-:S04]  /*1630*/  F2FP.F16.F32.PACK_AB R70, RZ, R73 ;  /* 0x00000049ff46723e */ /* 0x000fc800000000ff */
[----:B------:R-:W-:-:S07]  /*1640*/  PRMT R28, R70, 0x7610, R28 ;  /* 0x00007610461c7816 */ /* 0x000fce000000001c */
.L_x_2522:
[----:B------:R-:W-:-:S05]  /*1650*/  HADD2.F32 R83, -RZ, R36.H1_H1 ;  /* 0x30000024ff537230 */ /* 0x000fca0000004100 */
[----:B------:R-:W-:Y:S01]  /*1660*/  FMUL.FTZ R83, R83, R72 ;  /* 0x0000004853537220 */ /* 0x000fe20000410000 */
[----:B------:R-:W-:Y:S06]  /*1670*/  @P3 BRA `(.L_x_2523) ;  /* 0x0000000000083947 */ /* 0x000fec0003800000 */
[----:B------:R-:W-:Y:S05]  /*1680*/  @P1 BRA `(.L_x_2524) ;  /* 0x00000000000c1947 */ /* 0x000fea0003800000 */
[----:B------:R-:W-:Y:S05]  /*1690*/  BRA `(.L_x_2525) ;  /* 0x0000000000107947 */ /* 0x000fea0003800000 */
.L_x_2523:
[----:B-----5:R-:W-:-:S05]  /*16a0*/  HADD2.F32 R36, -RZ, R32.H1_H1 ;  /* 0x30000020ff247230 */ /* 0x020fca0000004100 */
[----:B------:R-:W-:-:S07]  /*16b0*/  FADD.FTZ R83, R36, R83 ;  /* 0x0000005324537221 */ /* 0x000fce0000010000 */
.L_x_2524:
[----:B------:R-:W-:-:S04]  /*16c0*/  F2FP.F16.F32.PACK_AB R36, RZ, R83 ;  /* 0x00000053ff24723e */ /* 0x000fc800000000ff */
[----:B------:R-:W-:-:S07]  /*16d0*/  PRMT R28, R28, 0x5410, R36 ;  /* 0x000054101c1c7816 */ /* 0x000fce0000000024 */
.L_x_2525:
[----:B------:R-:W-:-:S05]  /*16e0*/  HADD2.F32 R85, -RZ, R37.H0_H0 ;  /* 0x20000025ff557230 */ /* 0x000fca0000004100 */
[----:B------:R-:W-:Y:S01]  /*16f0*/  FMUL.FTZ R85, R85, R72 ;  /* 0x0000004855557220 */ /* 0x000fe20000410000 */
[----:B------:R-:W-:Y:S06]  /*1700*/  @P3 BRA `(.L_x_2526) ;  /* 0x0000000000083947 */ /* 0x000fec0003800000 */
[----:B------:R-:W-:Y:S05]  /*1710*/  @P1 BRA `(.L_x_2527) ;  /* 0x00000000000c1947 */ /* 0x000fea0003800000 */
[----:B------:R-:W-:Y:S05]  /*1720*/  BRA `(.L_x_2528) ;  /* 0x0000000000107947 */ /* 0x000fea0003800000 */
.L_x_2526:
[----:B-----5:R-:W-:-:S05]  /*1730*/  HADD2.F32 R36, -RZ, R33.H0_H0 ;  /* 0x20000021ff247230 */ /* 0x020fca0000004100 */
[----:B------:R-:W-:-:S07]  /*1740*/  FADD.FTZ R85, R36, R85 ;  /* 0x0000005524557221 */ /* 0x000fce0000010000 */
.L_x_2527:
[----:B------:R-:W-:-:S04]  /*1750*/  F2FP.F16.F32.PACK_AB R36, RZ, R85 ;  /* 0x00000055ff24723e */ /* 0x000fc800000000ff */
[----:B------:R-:W-:-:S07]  /*1760*/  PRMT R29, R36, 0x7610, R29 ;  /* 0x00007610241d7816 */ /* 0x000fce000000001d */
.L_x_2528:
[----:B------:R-:W-:-:S05]  /*1770*/  HADD2.F32 R37, -RZ, R37.H1_H1 ;  /* 0x30000025ff257230 */ /* 0x000fca0000004100 */
[----:B------:R-:W-:Y:S01]  /*1780*/  FMUL.FTZ R95, R37, R72 ;  /* 0x00000048255f7220 */ /* 0x000fe20000410000 */
[----:B------:R-:W-:Y:S06]  /*1790*/  @P3 BRA `(.L_x_2529) ;  /* 0x0000000000083947 */ /* 0x000fec0003800000 */
[----:B------:R-:W-:Y:S05]  /*17a0*/  @P1 BRA `(.L_x_2530) ;  /* 0x00000000000c1947 */ /* 0x000fea0003800000 */
[----:B------:R-:W-:Y:S05]  /*17b0*/  BRA `(.L_x_2531) ;  /* 0x0000000000107947 */ /* 0x000fea0003800000 */
.L_x_2529:
[----:B-----5:R-:W-:-:S05]  /*17c0*/  HADD2.F32 R36, -RZ, R33.H1_H1 ;  /* 0x30000021ff247230 */ /* 0x020fca0000004100 */
[----:B------:R-:W-:-:S07]  /*17d0*/  FADD.FTZ R95, R36, R95 ;  /* 0x0000005f245f7221 */ /* 0x000fce0000010000 */
.L_x_2530:
[----:B------:R-:W-:-:S04]  /*17e0*/  F2FP.F16.F32.PACK_AB R36, RZ, R95 ;  /* 0x0000005fff24723e */ /* 0x000fc800000000ff */
[----:B------:R-:W-:-:S07]  /*17f0*/  PRMT R29, R29, 0x5410, R36 ;  /* 0x000054101d1d7816 */ /* 0x000fce0000000024 */
.L_x_2531:
[----:B------:R-:W-:-:S05]  /*1800*/  HADD2.F32 R97, -RZ, R38.H0_H0 ;  /* 0x20000026ff617230 */ /* 0x000fca0000004100 */
[----:B------:R-:W-:Y:S01]  /*1810*/  FMUL.FTZ R97, R97, R72 ;  /* 0x0000004861617220 */ /* 0x000fe20000410000 */
[----:B------:R-:W-:Y:S06]  /*1820*/  @P3 BRA `(.L_x_2532) ;  /* 0x0000000000083947 */ /* 0x000fec0003800000 */
[----:B------:R-:W-:Y:S05]  /*1830*/  @P1 BRA `(.L_x_2533) ;  /* 0x00000000000c1947 */ /* 0x000fea0003800000 */
[----:B------:R-:W-:Y:S05]  /*1840*/  BRA `(.L_x_2534) ;  /* 0x0000000000107947 */ /* 0x000fea0003800000 */
.L_x_2532:
[----:B-----5:R-:W-:-:S05]  /*1850*/  HADD2.F32 R36, -RZ, R34.H0_H0 ;  /* 0x20000022ff247230 */ /* 0x020fca0000004100 */
[----:B------:R-:W-:-:S07]  /*1860*/  FADD.FTZ R97, R36, R97 ;  /* 0x0000006124617221 */ /* 0x000fce0000010000 */
.L_x_2533:
[----:B------:R-:W-:-:S04]  /*1870*/  F2FP.F16.F32.PACK_AB R36, RZ, R97 ;  /* 0x00000061ff24723e */ /* 0x000fc800000000ff */
[----:B------:R-:W-:-:S07]  /*1880*/  PRMT R30, R36, 0x7610, R30 ;  /* 0x00007610241e7816 */ /* 0x000fce000000001e */
.L_x_2534:
[----:B------:R-:W-:-:S05]  /*1890*/  HADD2.F32 R101, -RZ, R38.H1_H1 ;  /* 0x30000026ff657230 */ /* 0x000fca0000004100 */
[----:B------:R-:W-:Y:S01]  /*18a0*/  FMUL.FTZ R101, R101, R72 ;  /* 0x0000004865657220 */ /* 0x000fe20000410000 */
[----:B------:R-:W-:Y:S06]  /*18b0*/  @P3 BRA `(.L_x_2535) ;  /* 0x0000000000083947 */ /* 0x000fec0003800000 */
[----:B------:R-:W-:Y:S05]  /*18c0*/  @P1 BRA `(.L_x_2536) ;  /* 0x00000000000c1947 */ /* 0x000fea0003800000 */
[----:B------:R-:W-:Y:S05]  /*18d0*/  BRA `(.L_x_2537) ;  /* 0x0000000000107947 */ /* 0x000fea0003800000 */
.L_x_2535:
[----:B-----5:R-:W-:-:S05]  /*18e0*/  HADD2.F32 R36, -RZ, R34.H1_H1 ;  /* 0x30000022ff247230 */ /* 0x020fca0000004100 */
[----:B------:R-:W-:-:S07]  /*18f0*/  FADD.FTZ R101, R36, R101 ;  /* 0x0000006524657221 */ /* 0x000fce0000010000 */
.L_x_2536:
[----:B------:R-:W-:-:S04]  /*1900*/  F2FP.F16.F32.PACK_AB R36, RZ, R101 ;  /* 0x00000065ff24723e */ /* 0x000fc800000000ff */
[----:B------:R-:W-:-:S07]  /*1910*/  PRMT R30, R30, 0x5410, R36 ;  /* 0x000054101e1e7816 */ /* 0x000fce0000000024 */
.L_x_2537:
[----:B------:R-:W-:-:S05]  /*1920*/  HADD2.F32 R99, -RZ, R39.H0_H0 ;  /* 0x20000027ff637230 */ /* 0x000fca0000004100 */
[----:B------:R-:W-:Y:S01]  /*1930*/  FMUL.FTZ R99, R99, R72 ;  /* 0x0000004863637220 */ /* 0x000fe20000410000 */
[----:B------:R-:W-:Y:S06]  /*1940*/  @P3 BRA `(.L_x_2538) ;  /* 0x0000000000083947 */ /* 0x000fec0003800000 */
[----:B------:R-:W-:Y:S05]  /*1950*/  @P1 BRA `(.L_x_2539) ;  /* 0x00000000000c1947 */ /* 0x000fea0003800000 */
[----:B------:R-:W-:Y:S05]  /*1960*/  BRA `(.L_x_2540) ;  /* 0x0000000000107947 */ /* 0x000fea0003800000 */
.L_x_2538:
[----:B-----5:R-:W-:-:S05]  /*1970*/  HADD2.F32 R36, -RZ, R35.H0_H0 ;  /* 0x20000023ff247230 */ /* 0x020fca0000004100 */
[----:B------:R-:W-:-:S07]  /*1980*/  FADD.FTZ R99, R36, R99 ;  /* 0x0000006324637221 */ /* 0x000fce0000010000 */
.L_x_2539:
[----:B------:R-:W-:-:S04]  /*1990*/  F2FP.F16.F32.PACK_AB R36, RZ, R99 ;  /* 0x00000063ff24723e */ /* 0x000fc800000000ff */
[----:B------:R-:W-:-:S07]  /*19a0*/  PRMT R31, R36, 0x7610, R31 ;  /* 0x00007610241f7816 */ /* 0x000fce000000001f */
.L_x_2540:
[----:B------:R-:W-:-:S05]  /*19b0*/  HADD2.F32 R39, -RZ, R39.H1_H1 ;  /* 0x30000027ff277230 */ /* 0x000fca0000004100 */
[----:B------:R-:W-:Y:S01]  /*19c0*/  FMUL.FTZ R117, R39, R72 ;  /* 0x0000004827757220 */ /* 0x000fe20000410000 */
[----:B------:R-:W-:Y:S06]  /*19d0*/  @P3 BRA `(.L_x_2541) ;  /* 0x0000000000083947 */ /* 0x000fec0003800000 */
[----:B------:R-:W-:Y:S05]  /*19e0*/  @P1 BRA `(.L_x_2542) ;  /* 0x00000000000c1947 */ /* 0x000fea0003800000 */
[----:B------:R-:W-:Y:S05]  /*19f0*/  BRA `(.L_x_2543) ;  /* 0x0000000000107947 */ /* 0x000fea0003800000 */
.L_x_2541:
[----:B-----5:R-:W-:-:S05]  /*1a00*/  HADD2.F32 R36, -RZ, R35.H1_H1 ;  /* 0x30000023ff247230 */ /* 0x020fca0000004100 */
[----:B------:R-:W-:-:S07]  /*1a10*/  FADD.FTZ R117, R36, R117 ;  /* 0x0000007524757221 */ /* 0x000fce0000010000 */
.L_x_2542:
[----:B------:R-:W-:-:S04]  /*1a20*/  F2FP.F16.F32.PACK_AB R36, RZ, R117 ;  /* 0x00000075ff24723e */ /* 0x000fc800000000ff */
[----:B------:R-:W-:-:S07]  /*1a30*/  PRMT R31, R31, 0x5410, R36 ;  /* 0x000054101f1f7816 */ /* 0x000fce0000000024 */
.L_x_2543:
[----:B------:R-:W0:Y:S02]  /*1a40*/  @P1 LDC.64 R36, c[0x0][0x238] ;  /* 0x00008e00ff241b82 */ /* 0x000e240000000a00 */
[----:B0-----:R-:W-:-:S04]  /*1a50*/  @P1 LEA R36, P3, R119, R36, 0x4 ;  /* 0x0000002477241211 */ /* 0x001fc800078620ff */
[----:B------:R-:W-:-:S05]  /*1a60*/  @P1 LEA.HI.X R37, R119, R37, RZ, 0x4, P3 ;  /* 0x0000002577251211 */ /* 0x000fca00018f24ff */
[----:B------:R2:W-:Y:S04]  /*1a70*/  @P1 STG.E.128 desc[UR4][R36.64], R28 ;  /* 0x0000001c24001986 */ /* 0x0005e8000c101d04 */
.L_x_2519:
[----:B------:R-:W-:Y:S05]  /*1a80*/  BSYNC B0 ;  /* 0x0000000000007941 */ /* 0x000fea0003800000 */
.L_x_2518:
        /* <DEDUP_REMOVED lines=64> */
[----:B------:R-:W-:-:S05]  /*1e90*/  FFMA.FTZ R37, R70, R70, R37 ;  /* 0x0000004646257223 */ /* 0x000fca0000010025 */
        /* <DEDUP_REMOVED lines=39> */
.L_x_2562:
        /* <DEDUP_REMOVED lines=21> */
[----:B------:R-:W-:-:S04]  /*2260*/  HFMA2.MMA R38, -RZ, RZ, 0, 0 ;  /* 0x00000000ff267435 */ /* 0x000fc800000001ff */
[----:B------:R-:W-:Y:S02]  /*2270*/  @!P3 LDS.64 R36, [R68] ;  /* 0x000000004424b984 */ /* 0x000fe40000000a00 */
[----:B------:R-:W-:Y:S02]  /*2280*/  @!P3 MOV R38, R62 ;  /* 0x0000003e0026b202 */ /* 0x000fe40000000f00 */
        /* <DEDUP_REMOVED lines=11> */
[----:B------:R-:W-:Y:S01]  /*2340*/  I2FP.F32.S32 R123, R123 ;  /* 0x0000007b007b7245 */ /* 0x000fe20000201400 */
[----:B0-----:R-:W-:Y:S02]  /*2350*/  FMUL.FTZ R78, R119, R76 ;  /* 0x0000004c774e7220 */ /* 0x001fe40000410000 */
[----:B------:R-:W0:Y:S02]  /*2360*/  SHFL.DOWN PT, R125, R80, 0x1, 0x1f ;  /* 0x08201f00507d7f89 */ /* 0x000e2400000e0000 */
[----:B------:R-:W-:Y:S01]  /*2370*/  FFMA.FTZ R121, R71, R36, R78 ;  /* 0x0000002447797223 */ /* 0x000fe2000001004e */
[----:B------:R-:W-:-:S03]  /*2380*/  FADD.FTZ R36, -R119, R36 ;  /* 0x0000002477247221 */ /* 0x000fc60000010100 */
[----:B--2---:R-:W-:Y:S01]  /*2390*/  FMUL.FTZ R121, R74, R121 ;  /* 0x000000794a797220 */ /* 0x004fe20000410000 */
[----:B------:R-:W-:-:S04]  /*23a0*/  FMUL.FTZ R36, R36, R36 ;  /* 0x0000002424247220 */ /* 0x000fc80000410000 */
[----:B------:R-:W1:Y:S01]  /*23b0*/  SHFL.DOWN PT, R78, R121, 0x2, 0x1f ;  /* 0x08401f00794e7f89 */ /* 0x000e6200000e0000 */
[----:B------:R-:W-:Y:S01]  /*23c0*/  FMUL.FTZ R38, R36, R71 ;  /* 0x0000004724267220 */ /* 0x000fe20000410000 */
[----:B------:R-:W-:Y:S01]  /*23d0*/  I2FP.F32.S32 R36, R80 ;  /* 0x0000005000247245 */ /* 0x000fe20000201400 */
[----:B---3--:R-:W-:Y:S02]  /*23e0*/  FADD.FTZ R71, R68, R37 ;  /* 0x0000002544477221 */ /* 0x008fe40000010000 */
[----:B------:R-:W-:Y:S01]  /*23f0*/  FMUL.FTZ R38, R38, R76 ;  /* 0x0000004c26267220 */ /* 0x000fe20000410000 */
[----:B------:R-:W2:Y:S03]  /*2400*/  MUFU.RCP R68, R36 ;  /* 0x0000002400447308 */ /* 0x000ea60000001000 */
[----:B------:R-:W-:Y:S01]  /*2410*/  FFMA.FTZ R38, R74, R38, R71 ;  /* 0x000000264a267223 */ /* 0x000fe20000010047 */
[----:B0-----:R-:W-:-:S04]  /*2420*/  IADD3 R74, R80, R125, RZ ;  /* 0x0000007d504a7210 */ /* 0x001fc80007ffe0ff */
[----:B------:R-:W0:Y:S01]  /*2430*/  SHFL.DOWN PT, R37, R38, 0x2, 0x1f ;  /* 0x08401f0026257f89 */ /* 0x000e2200000e0000 */
[----:B------:R-:W-:Y:S02]  /*2440*/  I2FP.F32.S32 R125, R125 ;  /* 0x0000007d007d7245 */ /* 0x000fe40000201400 */
[----:B------:R-:W-:-:S06]  /*2450*/  I2FP.F32.S32 R74, R74 ;  /* 0x0000004a004a7245 */ /* 0x000fcc0000201400 */
[----:B------:R-:W3:Y:S01]  /*2460*/  MUFU.RCP R74, R74 ;  /* 0x0000004a004a7308 */ /* 0x000ee20000001000 */
[----:B-1----:R-:W-:Y:S01]  /*2470*/  FMUL.FTZ R71, R78, R123 ;  /* 0x0000007b4e477220 */ /* 0x002fe20000410000 */
[----:B------:R-:W-:-:S03]  /*2480*/  FADD.FTZ R78, R121, -R78 ;  /* 0x8000004e794e7221 */ /* 0x000fc60000010000 */
[----:B------:R-:W-:-:S04]  /*2490*/  FFMA.FTZ R71, R72, R121, R71 ;  /* 0x0000007948477223 */ /* 0x000fc80000010047 */
[----:B--2---:R-:W-:Y:S01]  /*24a0*/  FMUL.FTZ R119, R68, R71 ;  /* 0x0000004744777220 */ /* 0x004fe20000410000 */
[----:B------:R-:W-:-:S04]  /*24b0*/  FMUL.FTZ R71, R78, R78 ;  /* 0x0000004e4e477220 */ /* 0x000fc80000410000 */
[----:B------:R-:W1:Y:S01]  /*24c0*/  SHFL.DOWN PT, R70, R119, 0x1, 0x1f ;  /* 0x08201f0077467f89 */ /* 0x000e6200000e0000 */
[----:B------:R-:W-:Y:S01]  /*24d0*/  FMUL.FTZ R71, R72, R71 ;  /* 0x0000004748477220 */ /* 0x000fe20000410000 */
[----:B0-----:R-:W-:Y:S01]  /*24e0*/  FADD.FTZ R37, R38, R37 ;  /* 0x0000002526257221 */ /* 0x001fe20000010000 */
[----:B------:R-:W0:Y:S02]  /*24f0*/  LDC R72, c[0x0][0x2d8] ;  /* 0x0000b600ff487b82 */ /* 0x000e240000000800 */
[----:B------:R-:W-:-:S04]  /*2500*/  FMUL.FTZ R71, R71, R123 ;  /* 0x0000007b47477220 */ /* 0x000fc80000410000 */
[----:B------:R-:W-:-:S05]  /*2510*/  FFMA.FTZ R37, R68, R71, R37 ;  /* 0x0000004744257223 */ /* 0x000fca0000010025 */
[----:B------:R-:W2:Y:S01]  /*2520*/  SHFL.DOWN PT, R38, R37, 0x1, 0x1f ;  /* 0x08201f0025267f89 */ /* 0x000ea200000e0000 */
[----:B-1----:R-:W-:Y:S01]  /*2530*/  FMUL.FTZ R71, R70, R125 ;  /* 0x0000007d46477220 */ /* 0x002fe20000410000 */
[----:B------:R-:W-:-:S03]  /*2540*/  FADD.FTZ R70, R119, -R70 ;  /* 0x8000004677467221 */ /* 0x000fc60000010000 */
[----:B------:R-:W-:-:S04]  /*2550*/  FFMA.FTZ R71, R36, R119, R71 ;  /* 0x0000007724477223 */ /* 0x000fc80000010047 */
[----:B---3--:R-:W-:Y:S01]  /*2560*/  FMUL.FTZ R68, R74, R71 ;  /* 0x000000474a447220 */ /* 0x008fe20000410000 */
[----:B------:R-:W-:-:S04]  /*2570*/  FMUL.FTZ R71, R70, R70 ;  /* 0x0000004646477220 */ /* 0x000fc80000410000 */
[----:B------:R-:W-:Y:S01]  /*2580*/  FMUL.FTZ R36, R36, R71 ;  /* 0x0000004724247220 */ /* 0x000fe20000410000 */
[----:B--2---:R-:W-:Y:S01]  /*2590*/  FADD.FTZ R71, R37, R38 ;  /* 0x0000002625477221 */ /* 0x004fe20000010000 */
[----:B------:R-:W1:Y:S01]  /*25a0*/  SHFL.IDX PT, R121, R68, RZ, 0x1f ;  /* 0x00001fff44797589 */ /* 0x000e6200000e0000 */
[----:B------:R-:W2:Y:S01]  /*25b0*/  @!P3 LDC.64 R38, c[0x0][0x250] ;  /* 0x00009400ff26bb82 */ /* 0x000ea20000000a00 */
[----:B------:R-:W-:-:S04]  /*25c0*/  FMUL.FTZ R36, R36, R125 ;  /* 0x0000007d24247220 */ /* 0x000fc80000410000 */
[----:B------:R-:W-:-:S03]  /*25d0*/  FFMA.FTZ R71, R74, R36, R71 ;  /* 0x000000244a477223 */ /* 0x000fc60000010047 */
[----:B------:R-:W3:Y:S03]  /*25e0*/  @!P3 LDC.64 R36, c[0x0][0x258] ;  /* 0x00009600ff24bb82 */ /* 0x000ee60000000a00 */
[----:B------:R-:W0:Y:S01]  /*25f0*/  SHFL.IDX PT, R71, R71, RZ, 0x1f ;  /* 0x00001fff47477589 */ /* 0x000e2200000e0000 */
[----:B-1----:R-:W-:Y:S01]  /*2600*/  FMUL.FTZ R70, R121, R121 ;  /* 0x0000007979467220 */ /* 0x002fe20000410000 */
[----:B--2---:R-:W-:-:S04]  /*2610*/  @!P3 IMAD.WIDE R38, R63, 0x4, R38 ;  /* 0x000000043f26b825 */ /* 0x004fc800078e0226 */
[----:B------:R-:W-:Y:S01]  /*2620*/  FSEL R119, R70, RZ, P5 ;  /* 0x000000ff46777208 */ /* 0x000fe20002800000 */
[----:B------:R1:W-:Y:S01]  /*2630*/  @!P3 STG.E desc[UR4][R38.64], R121 ;  /* 0x000000792600b986 */ /* 0x0003e2000c101904 */
[----:B---3--:R-:W-:-:S04]  /*2640*/  @!P3 IMAD.WIDE R36, R63, 0x4, R36 ;  /* 0x000000043f24b825 */ /* 0x008fc800078e0224 */
[----:B0-----:R-:W-:-:S04]  /*2650*/  FFMA.FTZ R68, R71, UR6, R72 ;  /* 0x0000000647447c23 */ /* 0x001fc80008010048 */
[----:B------:R-:W-:Y:S01]  /*2660*/  FADD.FTZ R119, R68, R119 ;  /* 0x0000007744777221 */ /* 0x000fe20000010000 */
[----:B------:R-:W-:-:S05]  /*2670*/  FSEL R68, R121, RZ, !P5 ;  /* 0x000000ff79447208 */ /* 0x000fca0006800000 */
[----:B------:R-:W0:Y:S02]  /*2680*/  MUFU.RSQ R119, R119 ;  /* 0x0000007700777308 */ /* 0x000e240000001400 */
[----:B0-----:R1:W-:Y:S01]  /*2690*/  @!P3 STG.E desc[UR4][R36.64], R119 ;  /* 0x000000772400b986 */ /* 0x0013e2000c101904 */
[----:B------:R-:W-:Y:S05]  /*26a0*/  @!P0 BRA `(.L_x_2546) ;  /* 0x0000000000808947 */ /* 0x000fea0003800000 */
[----:B------:R-:W0:Y:S01]  /*26b0*/  LDC.64 R70, c[0x0][0x2b8] ;  /* 0x0000ae00ff467b82 */ /* 0x000e220000000a00 */
[--C-:B-1----:R-:W-:Y:S01]  /*26c0*/  FADD.FTZ R36, R67, -R68.reuse ;  /* 0x8000004443247221 */ /* 0x102fe20000010000 */
        /* <DEDUP_REMOVED lines=23> */
[----:B------:R-:W-:Y:S01]  /*2840*/  F2FP.F16.F32.PACK_AB R36, R37, R36 ;  /* 0x000000242524723e */ /* 0x000fe200000000ff */
[----:B0-----:R-:W-:Y:S01]  /*2850*/  IMAD.WIDE.U32 R70, R111, 0x10, R70 ;  /* 0x000000106f467825 */ /* 0x001fe200078e0046 */
[----:B------:R-:W-:-:S02]  /*2860*/  F2FP.F16.F32.PACK_AB R37, R39, R72 ;  /* 0x000000482725723e */ /* 0x000fc400000000ff */
[----:B------:R-:W-:Y:S02]  /*2870*/  F2FP.F16.F32.PACK_AB R38, R121, R38 ;  /* 0x000000267926723e */ /* 0x000fe400000000ff */
[----:B------:R-:W-:Y:S02]  /*2880*/  F2FP.F16.F32.PACK_AB R39, R123, R80 ;  /* 0x000000507b27723e */ /* 0x000fe400000000ff */
[----:B------:R-:W-:-:S03]  /*2890*/  IADD3 R111, R111, 0x100, RZ ;  /* 0x000001006f6f7810 */ /* 0x000fc60007ffe0ff */
[----:B------:R0:W-:Y:S04]  /*28a0*/  STG.E.128 desc[UR4][R70.64], R36 ;  /* 0x0000002446007986 */ /* 0x0001e8000c101d04 */
.L_x_2546:
[----:B------:R-:W-:Y:S05]  /*28b0*/  BSYNC B0 ;  /* 0x0000000000007941 */ /* 0x000fea0003800000 */
.L_x_2545:
[----:B------:R-:W-:Y:S01]  /*28c0*/  ISETP.GE.U32.AND P3, PT, R26, 0x200, PT ;  /* 0x000002001a00780c */ /* 0x000fe20003f66070 */
[----:B------:R-:W-:-:S12]  /*28d0*/  BSSY B0, `(.L_x_2547) ;  /* 0x0000022000007945 */ /* 0x000fd80003800000 */
[----:B------:R-:W-:Y:S05]  /*28e0*/  @!P3 BRA `(.L_x_2548) ;  /* 0x000000000080b947 */ /* 0x000fea0003800000 */
[----:B0-----:R-:W0:Y:S01]  /*28f0*/  LDC.64 R70, c[0x0][0x2b8] ;  /* 0x0000ae00ff467b82 */ /* 0x001e220000000a00 */
        /* <DEDUP_REMOVED lines=31> */
.L_x_2548:
[----:B------:R-:W-:Y:S05]  /*2af0*/  BSYNC B0 ;  /* 0x0000000000007941 */ /* 0x000fea0003800000 */
.L_x_2547:
[----:B------:R-:W-:Y:S01]  /*2b00*/  ISETP.GE.U32.AND P3, PT, R26, 0x300, PT ;  /* 0x000003001a00780c */ /* 0x000fe20003f66070 */
[----:B------:R-:W-:-:S12]  /*2b10*/  BSSY B0, `(.L_x_2549) ;  /* 0x0000021000007945 */ /* 0x000fd80003800000 */
[----:B------:R-:W-:Y:S05]  /*2b20*/  @!P3 BRA `(.L_x_2550) ;  /* 0x00000000007cb947 */ /* 0x000fea0003800000 */
[----:B0-2---:R-:W0:Y:S01]  /*2b30*/  LDC.64 R70, c[0x0][0x2b8] ;  /* 0x0000ae00ff467b82 */ /* 0x005e220000000a00 */
        /* <DEDUP_REMOVED lines=25> */
[----:B------:R-:W-:-:S02]  /*2cd0*/  F2FP.F16.F32.PACK_AB R39, R68, R39 ;  /* 0x000000274427723e */ /* 0x000fc400000000ff */
[----:B------:R-:W-:Y:S02]  /*2ce0*/  F2FP.F16.F32.PACK_AB R38, R121, R76 ;  /* 0x0000004c7926723e */ /* 0x000fe400000000ff */
[----:B------:R-:W-:Y:S02]  /*2cf0*/  F2FP.F16.F32.PACK_AB R37, R74, R37 ;  /* 0x000000254a25723e */ /* 0x000fe400000000ff */
[----:B------:R-:W-:-:S05]  /*2d00*/  F2FP.F16.F32.PACK_AB R36, R119, R36 ;  /* 0x000000247724723e */ /* 0x000fca00000000ff */
[----:B------:R3:W-:Y:S02]  /*2d10*/  STG.E.128 desc[UR4][R70.64], R36 ;  /* 0x0000002446007986 */ /* 0x0007e4000c101d04 */
.L_x_2550:
[----:B------:R-:W-:Y:S05]  /*2d20*/  BSYNC B0 ;  /* 0x0000000000007941 */ /* 0x000fea0003800000 */
.L_x_2549:
[----:B------:R-:W-:Y:S02]  /*2d30*/  IADD3 R63, R63, UR8, RZ ;  /* 0x000000083f3f7c10 */ /* 0x000fe4000fffe0ff */
[----:B------:R-:W-:Y:S02]  /*2d40*/  SEL R68, RZ, 0x1, P4 ;  /* 0x00000001ff447807 */ /* 0x000fe40002000000 */
[----:B------:R-:W-:-:S13]  /*2d50*/  ISETP.GE.AND P3, PT, R63, UR9, PT ;  /* 0x000000093f007c0c */ /* 0x000fda000bf66270 */
[----:B------:R-:W-:Y:S05]  /*2d60*/  @!P3 BRA `(.L_x_2551) ;  /* 0xffffffd800e0b947 */ /* 0x000fea000383ffff */
[----:B------:R-:W-:Y:S05]  /*2d70*/  EXIT ;  /* 0x000000000000794d */ /* 0x000fea0003800000 */
.L_x_2544:
[----:B------:R-:W-:Y:S01]  /*2d80*/  HFMA2.MMA R80, -RZ, RZ, 0, 5.9604644775390625e-08 ;  /* 0x00000001ff507435 */ /* 0x000fe200000001ff */
[----:B------:R-:W-:Y:S02]  /*2d90*/  MOV R121, R70 ;  /* 0x0000004600797202 */ /* 0x000fe40000000f00 */
[----:B------:R-:W-:Y:S02]  /*2da0*/  MOV R123, 0x1f ;  /* 0x0000001f007b7802 */ /* 0x000fe40000000f00 */
[----:B------:R-:W-:-:S07]  /*2db0*/  MOV R76, 0xffffffff ;  /* 0xffffffff004c7802 */ /* 0x000fce0000000f00 */
[----:B-----5:R-:W-:Y:S05]  /*2dc0*/  WARPSYNC.COLLECTIVE R76, `(.L_x_2552) ;  /* 0x000000004c087348 */ /* 0x020fea0003c00000 */
[----:B------:R0:W1:Y:S02]  /*2dd0*/  SHFL.BFLY P6, R78, R121, R80, R123 ;  /* 0x0c000050794e7389 */ /* 0x00006400000c007b */
[----:B01---5:R-:W-:Y:S01]  /*2de0*/  ENDCOLLECTIVE ;  /* 0x000000000000791b */ /* 0x023fe20003800000 */
.L_x_2552:
[----:B------:R-:W-:Y:S01]  /*2df0*/  HFMA2.MMA R80, -RZ, RZ, 0, 1.1920928955078125e-07 ;  /* 0x00000002ff507435 */ /* 0x000fe200000001ff */
[----:B------:R-:W-:-:S05]  /*2e00*/  MOV R37, R78 ;  /* 0x0000004e00257202 */ /* 0x000fca0000000f00 */
[----:B------:R-:W-:-:S05]  /*2e10*/  FADD.FTZ R68, R70, R37 ;  /* 0x0000002546447221 */ /* 0x000fca0000010000 */
[----:B------:R-:W-:-:S07]  /*2e20*/  MOV R121, R68 ;  /* 0x0000004400797202 */ /* 0x000fce0000000f00 */
[----:B------:R-:W-:Y:S05]  /*2e30*/  WARPSYNC.COLLECTIVE R76, `(.L_x_2553) ;  /* 0x000000004c087348 */ /* 0x000fea0003c00000 */
[----:B------:R0:W1:Y:S02]  /*2e40*/  SHFL.BFLY P6, R78, R121, R80, R123 ;  /* 0x0c000050794e7389 */ /* 0x00006400000c007b */
[----:B01----:R-:W-:Y:S01]  /*2e50*/  ENDCOLLECTIVE ;  /* 0x000000000000791b */ /* 0x003fe20003800000 */
.L_x_2553:
[----:B------:R-:W-:Y:S01]  /*2e60*/  HFMA2.MMA R80, -RZ, RZ, 0, 2.384185791015625e-07 ;  /* 0x00000004ff507435 */ /* 0x000fe200000001ff */
[----:B------:R-:W-:-:S05]  /*2e70*/  MOV R37, R78 ;  /* 0x0000004e00257202 */ /* 0x000fca0000000f00 */
[----:B------:R-:W-:-:S05]  /*2e80*/  FADD.FTZ R71, R68, R37 ;  /* 0x0000002544477221 */ /* 0x000fca0000010000 */
[----:B------:R-:W-:-:S07]  /*2e90*/  MOV R121, R71 ;  /* 0x0000004700797202 */ /* 0x000fce0000000f00 */
[----:B------:R-:W-:Y:S05]  /*2ea0*/  WARPSYNC.COLLECTIVE R76, `(.L_x_2554) ;  /* 0x000000004c087348 */ /* 0x000fea0003c00000 */
[----:B------:R0:W1:Y:S02]  /*2eb0*/  SHFL.BFLY P6, R78, R121, R80, R123 ;  /* 0x0c000050794e7389 */ /* 0x00006400000c007b */
[----:B01----:R-:W-:Y:S01]  /*2ec0*/  ENDCOLLECTIVE ;  /* 0x000000000000791b */ /* 0x003fe20003800000 */
.L_x_2554:
[----:B------:R-:W-:Y:S01]  /*2ed0*/  HFMA2.MMA R80, -RZ, RZ, 0, 4.76837158203125e-07 ;  /* 0x00000008ff507435 */ /* 0x000fe200000001ff */
[----:B------:R-:W-:-:S05]  /*2ee0*/  MOV R36, R78 ;  /* 0x0000004e00247202 */ /* 0x000fca0000000f00 */
[----:B------:R-:W-:-:S05]  /*2ef0*/  FADD.FTZ R72, R71, R36 ;  /* 0x0000002447487221 */ /* 0x000fca0000010000 */
[----:B------:R-:W-:-:S07]  /*2f00*/  MOV R121, R72 ;  /* 0x0000004800797202 */ /* 0x000fce0000000f00 */
[----:B------:R-:W-:Y:S05]  /*2f10*/  WARPSYNC.COLLECTIVE R76, `(.L_x_2555) ;  /* 0x000000004c087348 */ /* 0x000fea0003c00000 */
[----:B------:R0:W1:Y:S02]  /*2f20*/  SHFL.BFLY P6, R78, R121, R80, R123 ;  /* 0x0c000050794e7389 */ /* 0x00006400000c007b */
[----:B01----:R-:W-:Y:S01]  /*2f30*/  ENDCOLLECTIVE ;  /* 0x000000000000791b */ /* 0x003fe20003800000 */
.L_x_2555:
[----:B------:R-:W-:Y:S01]  /*2f40*/  HFMA2.MMA R80, -RZ, RZ, 0, 9.5367431640625e-07 ;  /* 0x00000010ff507435 */ /* 0x000fe200000001ff */
[----:B------:R-:W-:-:S05]  /*2f50*/  MOV R37, R78 ;  /* 0x0000004e00257202 */ /* 0x000fca0000000f00 */
[----:B------:R-:W-:-:S05]  /*2f60*/  FADD.FTZ R74, R72, R37 ;  /* 0x00000025484a7221 */ /* 0x000fca0000010000 */
[----:B------:R-:W-:-:S07]  /*2f70*/  MOV R121, R74 ;  /* 0x0000004a00797202 */ /* 0x000fce0000000f00 */
[----:B------:R-:W-:Y:S05]  /*2f80*/  WARPSYNC.COLLECTIVE R76, `(.L_x_2556) ;  /* 0x000000004c087348 */ /* 0x000fea0003c00000 */
[----:B------:R0:W1:Y:S02]  /*2f90*/  SHFL.BFLY P6, R78, R121, R80, R123 ;  /* 0x0c000050794e7389 */ /* 0x00006400000c007b */
[----:B01----:R-:W-:Y:S01]  /*2fa0*/  ENDCOLLECTIVE ;  /* 0x000000000000791b */ /* 0x003fe20003800000 */
.L_x_2556:
        /* <DEDUP_REMOVED lines=53> */
[----:B------:R-:W-:-:S07]  /*3300*/  MOV R121, R37 ;  /* 0x0000002500797202 */ /* 0x000fce0000000f00 */
[----:B------:R-:W-:Y:S05]  /*3310*/  WARPSYNC.COLLECTIVE R76, `(.L_x_2557) ;  /* 0x000000004c087348 */ /* 0x000fea0003c00000 */
[----:B------:R0:W1:Y:S02]  /*3320*/  SHFL.BFLY P6, R78, R121, R80, R123 ;  /* 0x0c000050794e7389 */ /* 0x00006400000c007b */
[----:B01----:R-:W-:Y:S01]  /*3330*/  ENDCOLLECTIVE ;  /* 0x000000000000791b */ /* 0x003fe20003800000 */
.L_x_2557:
[----:B------:R-:W-:Y:S01]  /*3340*/  HFMA2.MMA R80, -RZ, RZ, 0, 1.1920928955078125e-07 ;  /* 0x00000002ff507435 */ /* 0x000fe200000001ff */
[----:B------:R-:W-:-:S05]  /*3350*/  MOV R68, R78 ;  /* 0x0000004e00447202 */ /* 0x000fca0000000f00 */
[----:B------:R-:W-:-:S05]  /*3360*/  FADD.FTZ R68, R37, R68 ;  /* 0x0000004425447221 */ /* 0x000fca0000010000 */
[----:B------:R-:W-:-:S07]  /*3370*/  MOV R121, R68 ;  /* 0x0000004400797202 */ /* 0x000fce0000000f00 */
[----:B------:R-:W-:Y:S05]  /*3380*/  WARPSYNC.COLLECTIVE R76, `(.L_x_2558) ;  /* 0x000000004c087348 */ /* 0x000fea0003c00000 */
[----:B------:R0:W1:Y:S02]  /*3390*/  SHFL.BFLY P6, R78, R121, R80, R123 ;  /* 0x0c000050794e7389 */ /* 0x00006400000c007b */
[----:B01----:R-:W-:Y:S01]  /*33a0*/  ENDCOLLECTIVE ;  /* 0x000000000000791b */ /* 0x003fe20003800000 */
.L_x_2558:
[----:B------:R-:W-:Y:S01]  /*33b0*/  HFMA2.MMA R80, -RZ, RZ, 0, 2.384185791015625e-07 ;  /* 0x00000004ff507435 */ /* 0x000fe200000001ff */
[----:B------:R-:W-:-:S05]  /*33c0*/  MOV R71, R78 ;  /* 0x0000004e00477202 */ /* 0x000fca0000000f00 */
[----:B------:R-:W-:-:S05]  /*33d0*/  FADD.FTZ R71, R68, R71 ;  /* 0x0000004744477221 */ /* 0x000fca0000010000 */
[----:B------:R-:W-:-:S07]  /*33e0*/  MOV R121, R71 ;  /* 0x0000004700797202 */ /* 0x000fce0000000f00 */
[----:B------:R-:W-:Y:S05]  /*33f0*/  WARPSYNC.COLLECTIVE R76, `(.L_x_2559) ;  /* 0x000000004c087348 */ /* 0x000fea0003c00000 */
[----:B------:R0:W1:Y:S02]  /*3400*/  SHFL.BFLY P6, R78, R121, R80, R123 ;  /* 0x0c000050794e7389 */ /* 0x00006400000c007b */
[----:B01----:R-:W-:Y:S01]  /*3410*/  ENDCOLLECTIVE ;  /* 0x000000000000791b */ /* 0x003fe20003800000 */
.L_x_2559:
[----:B------:R-:W-:Y:S01]  /*3420*/  HFMA2.MMA R80, -RZ, RZ, 0, 4.76837158203125e-07 ;  /* 0x00000008ff507435 */ /* 0x000fe200000001ff */
[----:B------:R-:W-:-:S05]  /*3430*/  MOV R70, R78 ;  /* 0x0000004e00467202 */ /* 0x000fca0000000f00 */
[----:B------:R-:W-:-:S05]  /*3440*/  FADD.FTZ R70, R71, R70 ;  /* 0x0000004647467221 */ /* 0x000fca0000010000 */
[----:B------:R-:W-:-:S07]  /*3450*/  MOV R121, R70 ;  /* 0x0000004600797202 */ /* 0x000fce0000000f00 */
[----:B------:R-:W-:Y:S05]  /*3460*/  WARPSYNC.COLLECTIVE R76, `(.L_x_2560) ;  /* 0x000000004c087348 */ /* 0x000fea0003c00000 */
[----:B------:R0:W1:Y:S02]  /*3470*/  SHFL.BFLY P6, R78, R121, R80, R123 ;  /* 0x0c000050794e7389 */ /* 0x00006400000c007b */
[----:B01----:R-:W-:Y:S01]  /*3480*/  ENDCOLLECTIVE ;  /* 0x000000000000791b */ /* 0x003fe20003800000 */
.L_x_2560:
[----:B------:R-:W-:Y:S01]  /*3490*/  HFMA2.MMA R80, -RZ, RZ, 0, 9.5367431640625e-07 ;  /* 0x00000010ff507435 */ /* 0x000fe200000001ff */
[----:B------:R-:W-:-:S05]  /*34a0*/  MOV R119, R78 ;  /* 0x0000004e00777202 */ /* 0x000fca0000000f00 */
[----:B------:R-:W-:-:S05]  /*34b0*/  FADD.FTZ R119, R70, R119 ;  /* 0x0000007746777221 */ /* 0x000fca0000010000 */
[----:B------:R-:W-:-:S07]  /*34c0*/  MOV R121, R119 ;  /* 0x0000007700797202 */ /* 0x000fce0000000f00 */
[----:B------:R-:W-:Y:S05]  /*34d0*/  WARPSYNC.COLLECTIVE R76, `(.L_x_2561) ;  /* 0x000000004c087348 */ /* 0x000fea0003c00000 */
[----:B------:R0:W1:Y:S02]  /*34e0*/  SHFL.BFLY P6, R78, R121, R80, R123 ;  /* 0x0c000050794e7389 */ /* 0x00006400000c007b */
[----:B01----:R-:W-:Y:S01]  /*34f0*/  ENDCOLLECTIVE ;  /* 0x000000000000791b */ /* 0x003fe20003800000 */
.L_x_2561:
[----:B------:R-:W-:Y:S01]  /*3500*/  MOV R72, R78 ;  /* 0x0000004e00487202 */ /* 0x000fe20000000f00 */
[----:B------:R-:W-:Y:S06]  /*3510*/  BRA `(.L_x_2562) ;  /* 0xffffffe800fc7947 */ /* 0x000fec000383ffff */
.L_x_2563:
        /* <DEDUP_REMOVED lines=14> */
.L_x_23224:


//--------------------- .text._ZN10layer_norm13ln_fwd_kernelINS_13Kernel_traitsI6__halfS2_S2_S2_fjLj6144ELj1ELj1ELj8ELj16ENS_18Kernel_traits_baseILj6144ES2_S2_S2_S2_fjLj256EEEEELb0ELb0ELb0ELb1EEEvNS_9FwdParamsE --------------------------
	.section	.text._ZN10layer_norm13ln_fwd_kernelINS_13Kernel_traitsI6__halfS2_S2_S2_fjLj6144ELj1ELj1ELj8ELj16ENS_18Kernel_traits_baseILj6144ES2_S2_S2_S2_fjLj256EEEEELb0ELb0ELb0ELb1EEEvNS_9FwdParamsE,"ax",@progbits
	.align	128
        .global         _ZN10layer_norm13ln_fwd_kernelINS_13Kernel_traitsI6__halfS2_S2_S2_fjLj6144ELj1ELj1ELj8ELj16ENS_18Kernel_traits_baseILj6144ES2_S2_S2_S2_fjLj256EEEEELb0ELb0ELb0ELb1EEEvNS_9FwdParamsE
        .type           _ZN10layer_norm13ln_fwd_kernelINS_13Kernel_traitsI6__halfS2_S2_S2_fjLj6144ELj1ELj1ELj8ELj16ENS_18Kernel_traits_baseILj6144ES2_S2_S2_S2_fjLj256EEEEELb0ELb0ELb0ELb1EEEvNS_9FwdParamsE,@function
        .size           _ZN10layer_norm13ln_fwd_kernelINS_13Kernel_traitsI6__halfS2_S2_S2_fjLj6144ELj1ELj1ELj8ELj16ENS_18Kernel_traits_baseILj6144ES2_S2_S2_S2_fjLj256EEEEELb0ELb0ELb0ELb1EEEvNS_9FwdParamsE,(.L_x_23225 - _ZN10layer_norm13ln_fwd_kernelINS_13Kernel_traitsI6__halfS2_S2_S2_fjLj6144ELj1ELj1ELj8ELj16ENS_18Kernel_traits_baseILj6144ES2_S2_S2_S2_fjLj256EEEEELb0ELb0ELb0ELb1EEEvNS_9FwdParamsE)
        .other          _ZN10layer_norm13ln_fwd_kernelINS_13Kernel_traitsI6__halfS2_S2_S2_fjLj6144ELj1ELj1ELj8ELj16ENS_18Kernel_traits_baseILj6144ES2_S2_S2_S2_fjLj256EEEEELb0ELb0ELb0ELb1EEEvNS_9FwdParamsE,@"STO_CUDA_ENTRY STV_DEFAULT"
_ZN10layer_norm13ln_fwd_kernelINS_13Kernel_traitsI6__halfS2_S2_S2_fjLj6144ELj1ELj1ELj8ELj16ENS_18Kernel_traits_baseILj6144ES2_S2_S2_S2_fjLj256EEEEELb0ELb0ELb0ELb1EEEvNS_9FwdParamsE:
.text._ZN10layer_norm13ln_fwd_kernelINS_13Kernel_traitsI6__halfS2_S2_S2_fjLj6144ELj1ELj1ELj8ELj16ENS_18Kernel_traits_baseILj6144ES2_S2_S2_S2_fjLj256EEEEELb0ELb0ELb0ELb1EEEvNS_9FwdParamsE:
        /* <DEDUP_REMOVED lines=16> */
[----:B-1----:R-:W-:Y:S01]  /*0100*/  LEA.HI R79, R30, UR6, RZ, 0x18 ;  /* 0x000000061e4f7c11 */ /* 0x002fe2000f8fc0ff */
[----:B------:R-:W-:Y:S01]  /*0110*/  ULDC UR6, c[0x0][0x214] ;  /* 0x0000850000067ab9 */ /* 0x000fe20000000800 */
[----:B------:R-:W-:-:S02]  /*0120*/  IADD3 R2, P0, R0, UR8, RZ ;  /* 0x0000000800027c10 */ /* 0x000fc4000ff1e0ff */
[----:B------:R-:W-:Y:S01]  /*0130*/  ISETP.GE.AND P2, PT, R79, UR6, PT ;  /* 0x000000064f007c0c */ /* 0x000fe2000bf46270 */
[----:B------:R-:W-:Y:S01]  /*0140*/  ULDC.64 UR6, c[0x0][0x230] ;  /* 0x00008c0000067ab9 */ /* 0x000fe20000000a00 */
[----:B------:R-:W-:Y:S02]  /*0150*/  IADD3.X R3, RZ, UR9, RZ, P0, !PT ;  /* 0x00000009ff037c10 */ /* 0x000fe400087fe4ff */
[----:B--2---:R-:W-:-:S04]  /*0160*/  LOP3.LUT P0, RZ, R28, UR6, RZ, 0xfc, !PT ;  /* 0x000000061cff7c12 */ /* 0x004fc8000f80fcff */
[----:B------:R-:W-:-:S05]  /*0170*/  LOP3.LUT P0, RZ, R29, UR7, RZ, 0xfc, P0 ;  /* 0x000000071dff7c12 */ /* 0x000fca000800fcff */
[----:B0-----:R-:W-:Y:S08]  /*0180*/  @P2 EXIT ;  /* 0x000000000000294d */ /* 0x001ff00003800000 */
[----:B------:R-:W2:Y:S04]  /*0190*/  LDG.E.128 R4, desc[UR4][R2.64] ;  /* 0x0000000402047981 */ /* 0x000ea8000c1e1d00 */
[----:B------:R-:W3:Y:S04]  /*01a0*/  LDG.E.128 R8, desc[UR4][R2.64+0x1000] ;  /* 0x0010000402087981 */ /* 0x000ee8000c1e1d00 */
[----:B------:R-:W4:Y:S01]  /*01b0*/  LDG.E.128 R12, desc[UR4][R2.64+0x2000] ;  /* 0x00200004020c7981 */ /* 0x000f22000c1e1d00 */
[----:B-----5:R-:W-:Y:S02]  /*01c0*/  @!P1 CS2R R20, SRZ ;  /* 0x0000000000149805 */ /* 0x020fe4000001ff00 */
[----:B------:R-:W-:-:S02]  /*01d0*/  @!P1 CS2R R22, SRZ ;  /* 0x0000000000169805 */ /* 0x000fc4000001ff00 */
[----:B------:R-:W-:Y:S02]  /*01e0*/  @!P1 CS2R R24, SRZ ;  /* 0x0000000000189805 */ /* 0x000fe4000001ff00 */
[----:B------:R-:W-:Y:S02]  /*01f0*/  @!P1 CS2R R26, SRZ ;  /* 0x00000000001a9805 */ /* 0x000fe4000001ff00 */
[----:B------:R-:W-:Y:S02]  /*0200*/  @!P1 CS2R R16, SRZ ;  /* 0x0000000000109805 */ /* 0x000fe4000001ff00 */
[----:B------:R-:W-:Y:S02]  /*0210*/  @!P1 CS2R R18, SRZ ;  /* 0x0000000000129805 */ /* 0x000fe4000001ff00 */
[----:B------:R-:W-:Y:S01]  /*0220*/  ISETP.NE.U32.AND P2, PT, R28, RZ, PT ;  /* 0x000000ff1c00720c */ /* 0x000fe20003f45070 */
[----:B------:R-:W-:Y:S01]  /*0230*/  HFMA2.MMA R0, -RZ, RZ, 0, 5.9604644775390625e-08 ;  /* 0x00000001ff007435 */ /* 0x000fe200000001ff */
[--C-:B------:R-:W-:Y:S01]  /*0240*/  HADD2.F32 R31, -RZ, R20.reuse.H0_H0 ;  /* 0x20000014ff1f7230 */ /* 0x100fe20000004100 */
[----:B------:R-:W-:Y:S01]  /*0250*/  ULDC.U8 UR6, c[0x0][0x2a0] ;  /* 0x0000a80000067ab9 */ /* 0x000fe20000000000 */
[----:B------:R-:W-:Y:S01]  /*0260*/  HADD2.F32 R32, -RZ, R20.H1_H1 ;  /* 0x30000014ff207230 */ /* 0x000fe20000004100 */
[----:B------:R-:W-:Y:S01]  /*0270*/  ISETP.NE.AND.EX P1, PT, R29, RZ, PT, P2 ;  /* 0x000000ff1d00720c */ /* 0x000fe20003f25320 */
[--C-:B------:R-:W-:Y:S01]  /*0280*/  HADD2.F32 R33, -RZ, R21.reuse.H0_H0 ;  /* 0x20000015ff217230 */ /* 0x100fe20000004100 */
[----:B------:R-:W-:Y:S01]  /*0290*/  ISETP.NE.AND P4, PT, RZ, UR6, PT ;  /* 0x00000006ff007c0c */ /* 0x000fe2000bf85270 */
[----:B------:R-:W-:Y:S01]  /*02a0*/  HADD2.F32 R34, -RZ, R21.H1_H1 ;  /* 0x30000015ff227230 */ /* 0x000fe20000004100 */
[----:B------:R-:W-:Y:S01]  /*02b0*/  ULDC UR6, c[0x0][0x218] ;  /* 0x0000860000067ab9 */ /* 0x000fe20000000800 */
[--C-:B------:R-:W-:Y:S01]  /*02c0*/  HADD2.F32 R35, -RZ, R22.reuse.H0_H0 ;  /* 0x20000016ff237230 */ /* 0x100fe20000004100 */
[----:B------:R-:W-:Y:S01]  /*02d0*/  ULDC UR7, c[0x0][0x290] ;  /* 0x0000a40000077ab9 */ /* 0x000fe20000000800 */
[----:B------:R-:W-:Y:S01]  /*02e0*/  HADD2.F32 R36, -RZ, R22.H1_H1 ;  /* 0x30000016ff247230 */ /* 0x000fe20000004100 */
[----:B------:R-:W-:Y:S01]  /*02f0*/  ULDC.64 UR10, c[0x0][0x230] ;  /* 0x00008c00000a7ab9 */ /* 0x000fe20000000a00 */
[--C-:B------:R-:W-:Y:S01]  /*0300*/  HADD2.F32 R37, -RZ, R23.reuse.H0_H0 ;  /* 0x20000017ff257230 */ /* 0x100fe20000004100 */
[----:B------:R-:W-:Y:S01]  /*0310*/  ULDC.64 UR8, c[0x0][0x210] ;  /* 0x0000840000087ab9 */ /* 0x000fe20000000a00 */
        /* <DEDUP_REMOVED lines=17> */
[--C-:B--2---:R-:W-:Y:S02]  /*0430*/  HADD2.F32 R56, -RZ, R4.reuse.H0_H0 ;  /* 0x20000004ff387230 */ /* 0x104fe40000004100 */
[----:B------:R-:W-:-:S02]  /*0440*/  HADD2.F32 R55, -RZ, R4.H1_H1 ;  /* 0x30000004ff377230 */ /* 0x000fc40000004100 */
[--C-:B------:R-:W-:Y:S02]  /*0450*/  HADD2.F32 R58, -RZ, R5.reuse.H0_H0 ;  /* 0x20000005ff3a7230 */ /* 0x100fe40000004100 */
[----:B------:R-:W-:Y:S02]  /*0460*/  HADD2.F32 R57, -RZ, R5.H1_H1 ;  /* 0x30000005ff397230 */ /* 0x000fe40000004100 */
[--C-:B------:R-:W-:Y:S02]  /*0470*/  HADD2.F32 R60, -RZ, R6.reuse.H0_H0 ;  /* 0x20000006ff3c7230 */ /* 0x100fe40000004100 */
[----:B------:R-:W-:Y:S02]  /*0480*/  HADD2.F32 R59, -RZ, R6.H1_H1 ;  /* 0x30000006ff3b7230 */ /* 0x000fe40000004100 */
[--C-:B------:R-:W-:Y:S02]  /*0490*/  HADD2.F32 R62, -RZ, R7.reuse.H0_H0 ;  /* 0x20000007ff3e7230 */ /* 0x100fe40000004100 */
[----:B------:R-:W-:-:S02]  /*04a0*/  HADD2.F32 R61, -RZ, R7.H1_H1 ;  /* 0x30000007ff3d7230 */ /* 0x000fc40000004100 */
[--C-:B---3--:R-:W-:Y:S02]  /*04b0*/  HADD2.F32 R64, -RZ, R8.reuse.H0_H0 ;  /* 0x20000008ff407230 */ /* 0x108fe40000004100 */
[----:B------:R-:W-:Y:S02]  /*04c0*/  HADD2.F32 R63, -RZ, R8.H1_H1 ;  /* 0x30000008ff3f7230 */ /* 0x000fe40000004100 */
[--C-:B------:R-:W-:Y:S02]  /*04d0*/  HADD2.F32 R66, -RZ, R9.reuse.H0_H0 ;  /* 0x20000009ff427230 */ /* 0x100fe40000004100 */
[----:B------:R-:W-:Y:S02]  /*04e0*/  HADD2.F32 R65, -RZ, R9.H1_H1 ;  /* 0x30000009ff417230 */ /* 0x000fe40000004100 */
[--C-:B------:R-:W-:Y:S02]  /*04f0*/  HADD2.F32 R68, -RZ, R10.reuse.H0_H0 ;  /* 0x2000000aff447230 */ /* 0x100fe40000004100 */
[----:B------:R-:W-:-:S02]  /*0500*/  HADD2.F32 R67, -RZ, R10.H1_H1 ;  /* 0x3000000aff437230 */ /* 0x000fc40000004100 */
[--C-:B------:R-:W-:Y:S02]  /*0510*/  HADD2.F32 R70, -RZ, R11.reuse.H0_H0 ;  /* 0x2000000bff467230 */ /* 0x100fe40000004100 */
[----:B------:R-:W-:Y:S02]  /*0520*/  HADD2.F32 R69, -RZ, R11.H1_H1 ;  /* 0x3000000bff457230 */ /* 0x000fe40000004100 */
[--C-:B----4-:R-:W-:Y:S02]  /*0530*/  HADD2.F32 R72, -RZ, R12.reuse.H0_H0 ;  /* 0x2000000cff487230 */ /* 0x110fe40000004100 */
[----:B------:R-:W-:Y:S02]  /*0540*/  HADD2.F32 R71, -RZ, R12.H1_H1 ;  /* 0x3000000cff477230 */ /* 0x000fe40000004100 */
[--C-:B------:R-:W-:Y:S02]  /*0550*/  HADD2.F32 R74, -RZ, R13.reuse.H0_H0 ;  /* 0x2000000dff4a7230 */ /* 0x100fe40000004100 */
[----:B------:R-:W-:-:S02]  /*0560*/  HADD2.F32 R73, -RZ, R13.H1_H1 ;  /* 0x3000000dff497230 */ /* 0x000fc40000004100 */
[--C-:B------:R-:W-:Y:S02]  /*0570*/  HADD2.F32 R76, -RZ, R14.reuse.H0_H0 ;  /* 0x2000000eff4c7230 */ /* 0x100fe40000004100 */
[----:B------:R-:W-:Y:S02]  /*0580*/  HADD2.F32 R75, -RZ, R14.H1_H1 ;  /* 0x3000000eff4b7230 */ /* 0x000fe40000004100 */
[--C-:B------:R-:W-:Y:S02]  /*0590*/  HADD2.F32 R78, -RZ, R15.reuse.H0_H0 ;  /* 0x2000000fff4e7230 */ /* 0x100fe40000004100 */
[----:B------:R-:W-:-:S07]  /*05a0*/  HADD2.F32 R77, -RZ, R15.H1_H1 ;  /* 0x3000000fff4d7230 */ /* 0x000fce0000004100 */
.L_x_2637:
        /* <DEDUP_REMOVED lines=18> */
[----:B------:R-:W-:Y:S01]  /*06d0*/  MOV R20, 0x3f800000 ;  /* 0x3f80000000147802 */ /* 0x000fe20000000f00 */
[----:B---3--:R-:W-:Y:S02]  /*06e0*/  @P1 HADD2.F32 R20, -RZ, R18.H0_H0 ;  /* 0x20000012ff141230 */ /* 0x008fe40000004100 */
[----:B----4-:R-:W-:-:S05]  /*06f0*/  HADD2.F32 R23, -RZ, R12.H0_H0 ;  /* 0x2000000cff177230 */ /* 0x010fca0000004100 */
[----:B------:R-:W-:-:S03]  /*0700*/  FMUL.FTZ R23, R23, R20 ;  /* 0x0000001417177220 */ /* 0x000fc60000410000 */
[----:B0-----:R-:W-:Y:S05]  /*0710*/  @P3 BRA `(.L_x_2564) ;  /* 0x0000000000083947 */ /* 0x001fea0003800000 */
[----:B------:R-:W-:Y:S05]  /*0720*/  @P0 BRA `(.L_x_2565) ;  /* 0x00000000000c0947 */ /* 0x000fea0003800000 */
[----:B------:R-:W-:Y:S05]  /*0730*/  BRA `(.L_x_2566) ;  /* 0x0000000000107947 */ /* 0x000fea0003800000 */
.L_x_2564:
[----:B-----5:R-:W-:-:S05]  /*0740*/  HADD2.F32 R16, -RZ, R4.H0_H0 ;  /* 0x20000004ff107230 */ /* 0x020fca0000004100 */
[----:B------:R-:W-:-:S07]  /*0750*/  FADD.FTZ R23, R23, R16 ;  /* 0x0000001017177221 */ /* 0x000fce0000010000 */
.L_x_2565:
[----:B------:R-:W-:-:S04]  /*0760*/  F2FP.F16.F32.PACK_AB R16, RZ, R23 ;  /* 0x00000017ff10723e */ /* 0x000fc800000000ff */
[----:B------:R-:W-:-:S07]  /*0770*/  PRMT R8, R16, 0x7610, R8 ;  /* 0x0000761010087816 */ /* 0x000fce0000000008 */
.L_x_2566:
[----:B------:R-:W-:-:S05]  /*0780*/  HADD2.F32 R27, -RZ, R12.H1_H1 ;  /* 0x3000000cff1b7230 */ /* 0x000fca0000004100 */
[----:B------:R-:W-:Y:S01]  /*0790*/  FMUL.FTZ R27, R27, R20 ;  /* 0x000000141b1b7220 */ /* 0x000fe20000410000 */
[----:B------:R-:W-:Y:S06]  /*07a0*/  @P3 BRA `(.L_x_2567) ;  /* 0x0000000000083947 */ /* 0x000fec0003800000 */
[----:B------:R-:W-:Y:S05]  /*07b0*/  @P0 BRA `(.L_x_2568) ;  /* 0x00000000000c0947 */ /* 0x000fea0003800000 */
[----:B------:R-:W-:Y:S05]  /*07c0*/  BRA `(.L_x_2569) ;  /* 0x0000000000107947 */ /* 0x000fea0003800000 */
.L_x_2567:
[----:B-----5:R-:W-:-:S05]  /*07d0*/  HADD2.F32 R12, -RZ, R4.H1_H1 ;  /* 0x30000004ff0c7230 */ /* 0x020fca0000004100 */
[----:B------:R-:W-:-:S07]  /*07e0*/  FADD.FTZ R27, R27, R12 ;  /* 0x0000000c1b1b7221 */ /* 0x000fce0000010000 */
.L_x_2568:
[----:B------:R-:W-:-:S04]  /*07f0*/  F2FP.F16.F32.PACK_AB R12, RZ, R27 ;  /* 0x0000001bff0c723e */ /* 0x000fc800000000ff */
[----:B------:R-:W-:-:S07]  /*0800*/  PRMT R8, R8, 0x5410, R12 ;  /* 0x0000541008087816 */ /* 0x000fce000000000c */
.L_x_2569:
[----:B------:R-:W-:-:S05]  /*0810*/  HADD2.F32 R29, -RZ, R13.H0_H0 ;  /* 0x2000000dff1d7230 */ /* 0x000fca0000004100 */
[----:B------:R-:W-:Y:S01]  /*0820*/  FMUL.FTZ R29, R29, R20 ;  /* 0x000000141d1d7220 */ /* 0x000fe20000410000 */
[----:B------:R-:W-:Y:S06]  /*0830*/  @P3 BRA `(.L_x_2570) ;  /* 0x0000000000083947 */ /* 0x000fec0003800000 */
[----:B------:R-:W-:Y:S05]  /*0840*/  @P0 BRA `(.L_x_2571) ;  /* 0x00000000000c0947 */ /* 0x000fea0003800000 */
[----:B------:R-:W-:Y:S05]  /*0850*/  BRA `(.L_x_2572) ;  /* 0x0000000000107947 */ /* 0x000fea0003800000 */
.L_x_2570:
[----:B-----5:R-:W-:-:S05]  /*0860*/  HADD2.F32 R12, -RZ, R5.H0_H0 ;  /* 0x20000005ff0c7230 */ /* 0x020fca0000004100 */
[----:B------:R-:W-:-:S07]  /*0870*/  FADD.FTZ R29, R29, R12 ;  /* 0x0000000c1d1d7221 */ /* 0x000fce0000010000 */
.L_x_2571:
[----:B------:R-:W-:-:S04]  /*0880*/  F2FP.F16.F32.PACK_AB R12, RZ, R29 ;  /* 0x0000001dff0c723e */ /* 0x000fc800000000ff */
[----:B------:R-:W-:-:S07]  /*0890*/  PRMT R9, R12, 0x7610, R9 ;  /* 0x000076100c097816 */ /* 0x000fce0000000009 */
.L_x_2572:
[----:B------:R-:W-:-:S05]  /*08a0*/  HADD2.F32 R13, -RZ, R13.H1_H1 ;  /* 0x3000000dff0d7230 */ /* 0x000fca0000004100 */
[----:B------:R-:W-:Y:S01]  /*08b0*/  FMUL.FTZ R89, R13, R20 ;  /* 0x000000140d597220 */ /* 0x000fe20000410000 */
[----:B------:R-:W-:Y:S06]  /*08c0*/  @P3 BRA `(.L_x_2573) ;  /* 0x0000000000083947 */ /* 0x000fec0003800000 */
[----:B------:R-:W-:Y:S05]  /*08d0*/  @P0 BRA `(.L_x_2574) ;  /* 0x00000000000c0947 */ /* 0x000fea0003800000 */
[----:B------:R-:W-:Y:S05]  /*08e0*/  BRA `(.L_x_2575) ;  /* 0x0000000000107947 */ /* 0x000fea0003800000 */
.L_x_2573:
[----:B-----5:R-:W-:-:S05]  /*08f0*/  HADD2.F32 R12, -RZ, R5.H1_H1 ;  /* 0x30000005ff0c7230 */ /* 0x020fca0000004100 */
[----:B------:R-:W-:-:S07]  /*0900*/  FADD.FTZ R89, R89, R12 ;  /* 0x0000000c59597221 */ /* 0x000fce0000010000 */
.L_x_2574:
[----:B------:R-:W-:-:S04]  /*0910*/  F2FP.F16.F32.PACK_AB R12, RZ, R89 ;  /* 0x00000059ff0c723e */ /* 0x000fc800000000ff */
[----:B------:R-:W-:-:S07]  /*0920*/  PRMT R9, R9, 0x5410, R12 ;  /* 0x0000541009097816 */ /* 0x000fce000000000c */
.L_x_2575:
[----:B------:R-:W-:-:S05]  /*0930*/  HADD2.F32 R87, -RZ, R14.H0_H0 ;  /* 0x2000000eff577230 */ /* 0x000fca0000004100 */
[----:B------:R-:W-:Y:S01]  /*0940*/  FMUL.FTZ R87, R87, R20 ;  /* 0x0000001457577220 */ /* 0x000fe20000410000 */
[----:B------:R-:W-:Y:S06]  /*0950*/  @P3 BRA `(.L_x_2576) ;  /* 0x0000000000083947 */ /* 0x000fec0003800000 */
[----:B------:R-:W-:Y:S05]  /*0960*/  @P0 BRA `(.L_x_2577) ;  /* 0x00000000000c0947 */ /* 0x000fea0003800000 */
[----:B------:R-:W-:Y:S05]  /*0970*/  BRA `(.L_x_2578) ;  /* 0x0000000000107947 */ /* 0x000fea0003800000 */
.L_x_2576:
[----:B-----5:R-:W-:-:S05]  /*0980*/  HADD2.F32 R12, -RZ, R6.H0_H0 ;  /* 0x20000006ff0c7230 */ /* 0x020fca0000004100 */
[----:B------:R-:W-:-:S07]  /*0990*/  FADD.FTZ R87, R87, R12 ;  /* 0x0000000c57577221 */ /* 0x000fce0000010000 */
.L_x_2577:
[----:B------:R-:W-:-:S04]  /*09a0*/  F2FP.F16.F32.PACK_AB R12, RZ, R87 ;  /* 0x00000057ff0c723e */ /* 0x000fc800000000ff */
[----:B------:R-:W-:-:S07]  /*09b0*/  PRMT R10, R12, 0x7610, R10 ;  /* 0x000076100c0a7816 */ /* 0x000fce000000000a */
.L_x_2578:
[----:B------:R-:W-:-:S05]  /*09c0*/  HADD2.F32 R81, -RZ, R14.H1_H1 ;  /* 0x3000000eff517230 */ /* 0x000fca0000004100 */
[----:B------:R-:W-:Y:S01]  /*09d0*/  FMUL.FTZ R81, R81, R20 ;  /* 0x0000001451517220 */ /* 0x000fe20000410000 */
[----:B------:R-:W-:Y:S06]  /*09e0*/  @P3 BRA `(.L_x_2579) ;  /* 0x0000000000083947 */ /* 0x000fec0003800000 */
[----:B------:R-:W-:Y:S05]  /*09f0*/  @P0 BRA `(.L_x_2580) ;  /* 0x00000000000c0947 */ /* 0x000fea0003800000 */
[----:B------:R-:W-:Y:S05]  /*0a00*/  BRA `(.L_x_2581) ;  /* 0x0000000000107947 */ /* 0x000fea0003800000 */
.L_x_2579:
[----:B-----5:R-:W-:-:S05]  /*0a10*/  HADD2.F32 R12, -RZ, R6.H1_H1 ;  /* 0x30000006ff0c7230 */ /* 0x020fca0000004100 */
[----:B------:R-:W-:-:S07]  /*0a20*/  FADD.FTZ R81, R81, R12 ;  /* 0x0000000c51517221 */ /* 0x000fce0000010000 */
.L_x_2580:
[----:B------:R-:W-:-:S04]  /*0a30*/  F2FP.F16.F32.PACK_AB R12, RZ, R81 ;  /* 0x00000051ff0c723e */ /* 0x000fc800000000ff */
[----:B------:R-:W-:-:S07]  /*0a40*/  PRMT R10, R10, 0x5410, R12 ;  /* 0x000054100a0a7816 */ /* 0x000fce000000000c */
.L_x_2581:
[----:B------:R-:W-:-:S05]  /*0a50*/  HADD2.F32 R83, -RZ, R15.H0_H0 ;  /* 0x2000000fff537230 */ /* 0x000fca0000004100 */
[----:B------:R-:W-:Y:S01]  /*0a60*/  FMUL.FTZ R83, R83, R20 ;  /* 0x0000001453537220 */ /* 0x000fe20000410000 */
[----:B------:R-:W-:Y:S06]  /*0a70*/  @P3 BRA `(.L_x_2582) ;  /* 0x0000000000083947 */ /* 0x000fec0003800000 */
[----:B------:R-:W-:Y:S05]  /*0a80*/  @P0 BRA `(.L_x_2583) ;  /* 0x00000000000c0947 */ /* 0x000fea0003800000 */
[----:B------:R-:W-:Y:S05]  /*0a90*/  BRA `(.L_x_2584) ;  /* 0x0000000000107947 */ /* 0x000fea0003800000 */
.L_x_2582:
[----:B-----5:R-:W-:-:S05]  /*0aa0*/  HADD2.F32 R12, -RZ, R7.H0_H0 ;  /* 0x20000007ff0c7230 */ /* 0x020fca0000004100 */
[----:B------:R-:W-:-:S07]  /*0ab0*/  FADD.FTZ R83, R83, R12 ;  /* 0x0000000c53537221 */ /* 0x000fce0000010000 */
.L_x_2583:
[----:B------:R-:W-:-:S04]  /*0ac0*/  F2FP.F16.F32.PACK_AB R12, RZ, R83 ;  /* 0x00000053ff0c723e */ /* 0x000fc800000000ff */
[----:B------:R-:W-:-:S07]  /*0ad0*/  PRMT R11, R12, 0x7610, R11 ;  /* 0x000076100c0b7816 */ /* 0x000fce000000000b */
.L_x_2584:
[----:B------:R-:W-:-:S05]  /*0ae0*/  HADD2.F32 R15, -RZ, R15.H1_H1 ;  /* 0x3000000fff0f7230 */ /* 0x000fca0000004100 */
[----:B------:R-:W-:Y:S01]  /*0af0*/  FMUL.FTZ R85, R15, R20 ;  /* 0x000000140f557220 */ /* 0x000fe20000410000 */
[----:B------:R-:W-:Y:S06]  /*0b00*/  @P3 BRA `(.L_x_2585) ;  /* 0x0000000000083947 */ /* 0x000fec0003800000 */
[----:B------:R-:W-:Y:S05]  /*0b10*/  @P0 BRA `(.L_x_2586) ;  /* 0x00000000000c0947 */ /* 0x000fea0003800000 */
[----:B------:R-:W-:Y:S05]  /*0b20*/  BRA `(.L_x_2587) ;  /* 0x0000000000107947 */ /* 0x000fea0003800000 */
.L_x_2585:
[----:B-----5:R-:W-:-:S05]  /*0b30*/  HADD2.F32 R12, -RZ, R7.H1_H1 ;  /* 0x30000007ff0c7230 */ /* 0x020fca0000004100 */
[----:B------:R-:W-:-:S07]  /*0b40*/  FADD.FTZ R85, R85, R12 ;  /* 0x0000000c55557221 */ /* 0x000fce0000010000 */
.L_x_2586:
[----:B------:R-:W-:-:S04]  /*0b50*/  F2FP.F16.F32.PACK_AB R12, RZ, R85 ;  /* 0x00000055ff0c723e */ /* 0x000fc800000000ff */
[----:B------:R-:W-:-:S07]  /*0b60*/  PRMT R11, R11, 0x5410, R12 ;  /* 0x000054100b0b7816 */ /* 0x000fce000000000c */
.L_x_2587:
        /* <DEDUP_REMOVED lines=9> */
[----:B--2---:R-:W-:-:S05]  /*0c00*/  HADD2.F32 R93, -RZ, R12.H0_H0 ;  /* 0x2000000cff5d7230 */ /* 0x004fca0000004100 */
[----:B------:R-:W-:Y:S01]  /*0c10*/  FMUL.FTZ R93, R93, R20 ;  /* 0x000000145d5d7220 */ /* 0x000fe20000410000 */
[----:B0-----:R-:W-:Y:S06]  /*0c20*/  @P3 BRA `(.L_x_2588) ;  /* 0x0000000000083947 */ /* 0x001fec0003800000 */
[----:B------:R-:W-:Y:S05]  /*0c30*/  @P0 BRA `(.L_x_2589) ;  /* 0x00000000000c0947 */ /* 0x000fea0003800000 */
[----:B------:R-:W-:Y:S05]  /*0c40*/  BRA `(.L_x_2590) ;  /* 0x0000000000107947 */ /* 0x000fea0003800000 */
.L_x_2588:
[----:B-----5:R-:W-:-:S05]  /*0c50*/  HADD2.F32 R16, -RZ, R4.H0_H0 ;  /* 0x20000004ff107230 */ /* 0x020fca0000004100 */
[----:B------:R-:W-:-:S07]  /*0c60*/  FADD.FTZ R93, R16, R93 ;  /* 0x0000005d105d7221 */ /* 0x000fce0000010000 */
.L_x_2589:
[----:B------:R-:W-:-:S04]  /*0c70*/  F2FP.F16.F32.PACK_AB R16, RZ, R93 ;  /* 0x0000005dff10723e */ /* 0x000fc800000000ff */
[----:B------:R-:W-:-:S07]  /*0c80*/  PRMT R8, R16, 0x7610, R8 ;  /* 0x0000761010087816 */ /* 0x000fce0000000008 */
.L_x_2590:
[----:B------:R-:W-:-:S05]  /*0c90*/  HADD2.F32 R99, -RZ, R12.H1_H1 ;  /* 0x3000000cff637230 */ /* 0x000fca0000004100 */
[----:B------:R-:W-:Y:S01]  /*0ca0*/  FMUL.FTZ R99, R99, R20 ;  /* 0x0000001463637220 */ /* 0x000fe20000410000 */
[----:B------:R-:W-:Y:S06]  /*0cb0*/  @P3 BRA `(.L_x_2591) ;  /* 0x0000000000083947 */ /* 0x000fec0003800000 */
[----:B------:R-:W-:Y:S05]  /*0cc0*/  @P0 BRA `(.L_x_2592) ;  /* 0x00000000000c0947 */ /* 0x000fea0003800000 */
[----:B------:R-:W-:Y:S05]  /*0cd0*/  BRA `(.L_x_2593) ;  /* 0x0000000000107947 */ /* 0x000fea0003800000 */
.L_x_2591:
[----:B-----5:R-:W-:-:S05]  /*0ce0*/  HADD2.F32 R12, -RZ, R4.H1_H1 ;  /* 0x30000004ff0c7230 */ /* 0x020fca0000004100 */
[----:B------:R-:W-:-:S07]  /*0cf0*/  FADD.FTZ R99, R12, R99 ;  /* 0x000000630c637221 */ /* 0x000fce0000010000 */
.L_x_2592:
[----:B------:R-:W-:-:S04]  /*0d00*/  F2FP.F16.F32.PACK_AB R12, RZ, R99 ;  /* 0x00000063ff0c723e */ /* 0x000fc800000000ff */
[----:B------:R-:W-:-:S07]  /*0d10*/  PRMT R8, R8, 0x5410, R12 ;  /* 0x0000541008087816 */ /* 0x000fce000000000c */
.L_x_2593:
[----:B------:R-:W-:-:S05]  /*0d20*/  HADD2.F32 R95, -RZ, R13.H0_H0 ;  /* 0x2000000dff5f7230 */ /* 0x000fca0000004100 */
[----:B------:R-:W-:Y:S01]  /*0d30*/  FMUL.FTZ R95, R95, R20 ;  /* 0x000000145f5f7220 */ /* 0x000fe20000410000 */
[----:B------:R-:W-:Y:S06]  /*0d40*/  @P3 BRA `(.L_x_2594) ;  /* 0x0000000000083947 */ /* 0x000fec0003800000 */
[----:B------:R-:W-:Y:S05]  /*0d50*/  @P0 BRA `(.L_x_2595) ;  /* 0x00000000000c0947 */ /* 0x000fea0003800000 */
[----:B------:R-:W-:Y:S05]  /*0d60*/  BRA `(.L_x_2596) ;  /* 0x0000000000107947 */ /* 0x000fea0003800000 */
.L_x_2594:
[----:B-----5:R-:W-:-:S05]  /*0d70*/  HADD2.F32 R12, -RZ, R5.H0_H0 ;  /* 0x20000005ff0c7230 */ /* 0x020fca0000004100 */
[----:B------:R-:W-:-:S07]  /*0d80*/  FADD.FTZ R95, R12, R95 ;  /* 0x0000005f0c5f7221 */ /* 0x000fce0000010000 */
.L_x_2595:
[----:B------:R-:W-:-:S04]  /*0d90*/  F2FP.F16.F32.PACK_AB R12, RZ, R95 ;  /* 0x0000005fff0c723e */ /* 0x000fc800000000ff */
[----:B------:R-:W-:-:S07]  /*0da0*/  PRMT R9, R12, 0x7610, R9 ;  /* 0x000076100c097816 */ /* 0x000fce0000000009 */
.L_x_2596:
[----:B------:R-:W-:-:S05]  /*0db0*/  HADD2.F32 R13, -RZ, R13.H1_H1 ;  /* 0x3000000dff0d7230 */ /* 0x000fca0000004100 */
[----:B------:R-:W-:Y:S01]  /*0dc0*/  FMUL.FTZ R101, R13, R20 ;  /* 0x000000140d657220 */ /* 0x000fe20000410000 */
[----:B------:R-:W-:Y:S06]  /*0dd0*/  @P3 BRA `(.L_x_2597) ;  /* 0x0000000000083947 */ /* 0x000fec0003800000 */
[----:B------:R-:W-:Y:S05]  /*0de0*/  @P0 BRA `(.L_x_2598) ;  /* 0x00000000000c0947 */ /* 0x000fea0003800000 */
[----:B------:R-:W-:Y:S05]  /*0df0*/  BRA `(.L_x_2599) ;  /* 0x0000000000107947 */ /* 0x000fea0003800000 */
.L_x_2597:
[----:B-----5:R-:W-:-:S05]  /*0e00*/  HADD2.F32 R12, -RZ, R5.H1_H1 ;  /* 0x30000005ff0c7230 */ /* 0x020fca0000004100 */
[----:B------:R-:W-:-:S07]  /*0e10*/  FADD.FTZ R101, R12, R101 ;  /* 0x000000650c657221 */ /* 0x000fce0000010000 */
.L_x_2598:
[----:B------:R-:W-:-:S04]  /*0e20*/  F2FP.F16.F32.PACK_AB R12, RZ, R101 ;  /* 0x00000065ff0c723e */ /* 0x000fc800000000ff */
[----:B------:R-:W-:-:S07]  /*0e30*/  PRMT R9, R9, 0x5410, R12 ;  /* 0x0000541009097816 */ /* 0x000fce000000000c */
.L_x_2599:
[----:B------:R-:W-:-:S05]  /*0e40*/  HADD2.F32 R97, -RZ, R14.H0_H0 ;  /* 0x2000000eff617230 */ /* 0x000fca0000004100 */
[----:B------:R-:W-:Y:S01]  /*0e50*/  FMUL.FTZ R97, R97, R20 ;  /* 0x0000001461617220 */ /* 0x000fe20000410000 */
[----:B------:R-:W-:Y:S06]  /*0e60*/  @P3 BRA `(.L_x_2600) ;  /* 0x0000000000083947 */ /* 0x000fec0003800000 */
[----:B------:R-:W-:Y:S05]  /*0e70*/  @P0 BRA `(.L_x_2601) ;  /* 0x00000000000c0947 */ /* 0x000fea0003800000 */
[----:B------:R-:W-:Y:S05]  /*0e80*/  BRA `(.L_x_2602) ;  /* 0x0000000000107947 */ /* 0x000fea0003800000 */
.L_x_2600:
[----:B-----5:R-:W-:-:S05]  /*0e90*/  HADD2.F32 R12, -RZ, R6.H0_H0 ;  /* 0x20000006ff0c7230 */ /* 0x020fca0000004100 */
[----:B------:R-:W-:-:S07]  /*0ea0*/  FADD.FTZ R97, R12, R97 ;  /* 0x000000610c617221 */ /* 0x000fce0000010000 */
.L_x_2601:
[----:B------:R-:W-:-:S04]  /*0eb0*/  F2FP.F16.F32.PACK_AB R12, RZ, R97 ;  /* 0x00000061ff0c723e */ /* 0x000fc800000000ff */
[----:B------:R-:W-:-:S07]  /*0ec0*/  PRMT R10, R12, 0x7610, R10 ;  /* 0x000076100c0a7816 */ /* 0x000fce000000000a */
.L_x_2602:
[----:B------:R-:W-:-:S05]  /*0ed0*/  HADD2.F32 R105, -RZ, R14.H1_H1 ;  /* 0x3000000eff697230 */ /* 0x000fca0000004100 */
[----:B------:R-:W-:Y:S01]  /*0ee0*/  FMUL.FTZ R105, R105, R20 ;  /* 0x0000001469697220 */ /* 0x000fe20000410000 */
[----:B------:R-:W-:Y:S06]  /*0ef0*/  @P3 BRA `(.L_x_2603) ;  /* 0x0000000000083947 */ /* 0x000fec0003800000 */
[----:B------:R-:W-:Y:S05]  /*0f00*/  @P0 BRA `(.L_x_2604) ;  /* 0x00000000000c0947 */ /* 0x000fea0003800000 */
[----:B------:R-:W-:Y:S05]  /*0f10*/  BRA `(.L_x_2605) ;  /* 0x0000000000107947 */ /* 0x000fea0003800000 */
.L_x_2603:
[----:B-----5:R-:W-:-:S05]  /*0f20*/  HADD2.F32 R12, -RZ, R6.H1_H1 ;  /* 0x30000006ff0c7230 */ /* 0x020fca0000004100 */
[----:B------:R-:W-:-:S07]  /*0f30*/  FADD.FTZ R105, R12, R105 ;  /* 0x000000690c697221 */ /* 0x000fce0000010000 */
.L_x_2604:
[----:B------:R-:W-:-:S04]  /*0f40*/  F2FP.F16.F32.PACK_AB R12, RZ, R105 ;  /* 0x00000069ff0c723e */ /* 0x000fc800000000ff */
[----:B------:R-:W-:-:S07]  /*0f50*/  PRMT R10, R10, 0x5410, R12 ;  /* 0x000054100a0a7816 */ /* 0x000fce000000000c */
.L_x_2605:
[----:B------:R-:W-:-:S05]  /*0f60*/  HADD2.F32 R103, -RZ, R15.H0_H0 ;  /* 0x2000000fff677230 */ /* 0x000fca0000004100 */
[----:B------:R-:W-:Y:S01]  /*0f70*/  FMUL.FTZ R103, R103, R20 ;  /* 0x0000001467677220 */ /* 0x000fe20000410000 */
[----:B------:R-:W-:Y:S06]  /*0f80*/  @P3 BRA `(.L_x_2606) ;  /* 0x0000000000083947 */ /* 0x000fec0003800000 */
[----:B------:R-:W-:Y:S05]  /*0f90*/  @P0 BRA `(.L_x_2607) ;  /* 0x00000000000c0947 */ /* 0x000fea0003800000 */
[----:B------:R-:W-:Y:S05]  /*0fa0*/  BRA `(.L_x_2608) ;  /* 0x0000000000107947 */ /* 0x000fea0003800000 */
.L_x_2606:
[----:B-----5:R-:W-:-:S05]  /*0fb0*/  HADD2.F32 R12, -RZ, R7.H0_H0 ;  /* 0x20000007ff0c7230 */ /* 0x020fca0000004100 */
[----:B------:R-:W-:-:S07]  /*0fc0*/  FADD.FTZ R103, R12, R103 ;  /* 0x000000670c677221 */ /* 0x000fce0000010000 */
.L_x_2607:
[----:B------:R-:W-:-:S04]  /*0fd0*/  F2FP.F16.F32.PACK_AB R12, RZ, R103 ;  /* 0x00000067ff0c723e */ /* 0x000fc800000000ff */
[----:B------:R-:W-:-:S07]  /*0fe0*/  PRMT R11, R12, 0x7610, R11 ;  /* 0x000076100c0b7816 */ /* 0x000fce000000000b */
.L_x_2608:
[----:B------:R-:W-:-:S05]  /*0ff0*/  HADD2.F32 R15, -RZ, R15.H1_H1 ;  /* 0x3000000fff0f7230 */ /* 0x000fca0000004100 */
[----:B------:R-:W-:Y:S01]  /*1000*/  FMUL.FTZ R107, R15, R20 ;  /* 0x000000140f6b7220 */ /* 0x000fe20000410000 */
[----:B------:R-:W-:Y:S06]  /*1010*/  @P3 BRA `(.L_x_2609) ;  /* 0x0000000000083947 */ /* 0x000fec0003800000 */
[----:B------:R-:W-:Y:S05]  /*1020*/  @P0 BRA `(.L_x_2610) ;  /* 0x00000000000c0947 */ /* 0x000fea0003800000 */
[----:B------:R-:W-:Y:S05]  /*1030*/  BRA `(.L_x_2611) ;  /* 0x0000000000107947 */ /* 0x000fea0003800000 */
.L_x_2609:
[----:B-----5:R-:W-:-:S05]  /*1040*/  HADD2.F32 R12, -RZ, R7.H1_H1 ;  /* 0x30000007ff0c7230 */ /* 0x020fca0000004100 */
[----:B------:R-:W-:-:S07]  /*1050*/  FADD.FTZ R107, R12, R107 ;  /* 0x0000006b0c6b7221 */ /* 0x000fce0000010000 */
.L_x_2610:
[----:B------:R-:W-:-:S04]  /*1060*/  F2FP.F16.F32.PACK_AB R12, RZ, R107 ;  /* 0x0000006bff0c723e */ /* 0x000fc800000000ff */
[----:B------:R-:W-:-:S07]  /*1070*/  PRMT R11, R11, 0x5410, R12 ;  /* 0x000054100b0b7816 */ /* 0x000fce000000000c */
.L_x_2611:
        /* <DEDUP_REMOVED lines=14> */
.L_x_2612:
[----:B-----5:R-:W-:-:S05]  /*1160*/  HADD2.F32 R2, -RZ, R4.H0_H0 ;  /* 0x20000004ff027230 */ /* 0x020fca0000004100 */
[----:B------:R-:W-:-:S07]  /*1170*/  FADD.FTZ R109, R2, R109 ;  /* 0x0000006d026d7221 */ /* 0x000fce0000010000 */
.L_x_2613:
[----:B------:R-:W-:-:S04]  /*1180*/  F2FP.F16.F32.PACK_AB R2, RZ, R109 ;  /* 0x0000006dff02723e */ /* 0x000fc800000000ff */
[----:B------:R-:W-:-:S07]  /*1190*/  PRMT R8, R2, 0x7610, R8 ;  /* 0x0000761002087816 */ /* 0x000fce0000000008 */
.L_x_2614:
[----:B------:R-:W-:-:S05]  /*11a0*/  HADD2.F32 R17, -RZ, R12.H1_H1 ;  /* 0x3000000cff117230 */ /* 0x000fca0000004100 */
[----:B------:R-:W-:Y:S01]  /*11b0*/  FMUL.FTZ R17, R17, R20 ;  /* 0x0000001411117220 */ /* 0x000fe20000410000 */
[----:B------:R-:W-:Y:S06]  /*11c0*/  @P3 BRA `(.L_x_2615) ;  /* 0x0000000000083947 */ /* 0x000fec0003800000 */
[----:B------:R-:W-:Y:S05]  /*11d0*/  @P0 BRA `(.L_x_2616) ;  /* 0x00000000000c0947 */ /* 0x000fea0003800000 */
[----:B------:R-:W-:Y:S05]  /*11e0*/  BRA `(.L_x_2617) ;  /* 0x0000000000107947 */ /* 0x000fea0003800000 */
.L_x_2615:
[----:B-----5:R-:W-:-:S05]  /*11f0*/  HADD2.F32 R2, -RZ, R4.H1_H1 ;  /* 0x30000004ff027230 */ /* 0x020fca0000004100 */
[----:B------:R-:W-:-:S07]  /*1200*/  FADD.FTZ R17, R2, R17 ;  /* 0x0000001102117221 */ /* 0x000fce0000010000 */
.L_x_2616:
[----:B------:R-:W-:-:S04]  /*1210*/  F2FP.F16.F32.PACK_AB R2, RZ, R17 ;  /* 0x00000011ff02723e */ /* 0x000fc800000000ff */
[----:B------:R-:W-:-:S07]  /*1220*/  PRMT R8, R8, 0x5410, R2 ;  /* 0x0000541008087816 */ /* 0x000fce0000000002 */
.L_x_2617:
[----:B------:R-:W-:-:S05]  /*1230*/  HADD2.F32 R19, -RZ, R13.H0_H0 ;  /* 0x2000000dff137230 */ /* 0x000fca0000004100 */
[----:B------:R-:W-:Y:S01]  /*1240*/  FMUL.FTZ R19, R19, R20 ;  /* 0x0000001413137220 */ /* 0x000fe20000410000 */
[----:B------:R-:W-:Y:S06]  /*1250*/  @P3 BRA `(.L_x_2618) ;  /* 0x0000000000083947 */ /* 0x000fec0003800000 */
[----:B------:R-:W-:Y:S05]  /*1260*/  @P0 BRA `(.L_x_2619) ;  /* 0x00000000000c0947 */ /* 0x000fea0003800000 */
[----:B------:R-:W-:Y:S05]  /*1270*/  BRA `(.L_x_2620) ;  /* 0x0000000000107947 */ /* 0x000fea0003800000 */
.L_x_2618:
[----:B-----5:R-:W-:-:S05]  /*1280*/  HADD2.F32 R2, -RZ, R5.H0_H0 ;  /* 0x20000005ff027230 */ /* 0x020fca0000004100 */
[----:B------:R-:W-:-:S07]  /*1290*/  FADD.FTZ R19, R2, R19 ;  /* 0x0000001302137221 */ /* 0x000fce0000010000 */
.L_x_2619:
[----:B------:R-:W-:-:S04]  /*12a0*/  F2FP.F16.F32.PACK_AB R2, RZ, R19 ;  /* 0x00000013ff02723e */ /* 0x000fc800000000ff */
[----:B------:R-:W-:-:S07]  /*12b0*/  PRMT R9, R2, 0x7610, R9 ;  /* 0x0000761002097816 */ /* 0x000fce0000000009 */
.L_x_2620:
[----:B------:R-:W-:-:S05]  /*12c0*/  HADD2.F32 R13, -RZ, R13.H1_H1 ;  /* 0x3000000dff0d7230 */ /* 0x000fca0000004100 */
[----:B------:R-:W-:Y:S01]  /*12d0*/  FMUL.FTZ R111, R13, R20 ;  /* 0x000000140d6f7220 */ /* 0x000fe20000410000 */
[----:B------:R-:W-:Y:S06]  /*12e0*/  @P3 BRA `(.L_x_2621) ;  /* 0x0000000000083947 */ /* 0x000fec0003800000 */
[----:B------:R-:W-:Y:S05]  /*12f0*/  @P0 BRA `(.L_x_2622) ;  /* 0x00000000000c0947 */ /* 0x000fea0003800000 */
[----:B------:R-:W-:Y:S05]  /*1300*/  BRA `(.L_x_2623) ;  /* 0x0000000000107947 */ /* 0x000fea0003800000 */
.L_x_2621:
[----:B-----5:R-:W-:-:S05]  /*1310*/  HADD2.F32 R2, -RZ, R5.H1_H1 ;  /* 0x30000005ff027230 */ /* 0x020fca0000004100 */
[----:B------:R-:W-:-:S07]  /*1320*/  FADD.FTZ R111, R2, R111 ;  /* 0x0000006f026f7221 */ /* 0x000fce0000010000 */
.L_x_2622:
[----:B------:R-:W-:-:S04]  /*1330*/  F2FP.F16.F32.PACK_AB R2, RZ, R111 ;  /* 0x0000006fff02723e */ /* 0x000fc800000000ff */
[----:B------:R-:W-:-:S07]  /*1340*/  PRMT R9, R9, 0x5410, R2 ;  /* 0x0000541009097816 */ /* 0x000fce0000000002 */
.L_x_2623:
[----:B------:R-:W-:-:S05]  /*1350*/  HADD2.F32 R113, -RZ, R14.H0_H0 ;  /* 0x2000000eff717230 */ /* 0x000fca0000004100 */
[----:B------:R-:W-:Y:S01]  /*1360*/  FMUL.FTZ R113, R113, R20 ;  /* 0x0000001471717220 */ /* 0x000fe20000410000 */
[----:B------:R-:W-:Y:S06]  /*1370*/  @P3 BRA `(.L_x_2624) ;  /* 0x0000000000083947 */ /* 0x000fec0003800000 */
[----:B------:R-:W-:Y:S05]  /*1380*/  @P0 BRA `(.L_x_2625) ;  /* 0x00000000000c0947 */ /* 0x000fea0003800000 */
[----:B------:R-:W-:Y:S05]  /*1390*/  BRA `(.L_x_2626) ;  /* 0x0000000000107947 */ /* 0x000fea0003800000 */
.L_x_2624:
[----:B-----5:R-:W-:-:S05]  /*13a0*/  HADD2.F32 R2, -RZ, R6.H0_H0 ;  /* 0x20000006ff027230 */ /* 0x020fca0000004100 */
[----:B------:R-:W-:-:S07]  /*13b0*/  FADD.FTZ R113, R2, R113 ;  /* 0x0000007102717221 */ /* 0x000fce0000010000 */
.L_x_2625:
[----:B------:R-:W-:-:S04]  /*13c0*/  F2FP.F16.F32.PACK_AB R2, RZ, R113 ;  /* 0x00000071ff02723e */ /* 0x000fc800000000ff */
[----:B------:R-:W-:-:S07]  /*13d0*/  PRMT R10, R2, 0x7610, R10 ;  /* 0x00007610020a7816 */ /* 0x000fce000000000a */
.L_x_2626:
[----:B------:R-:W-:-:S05]  /*13e0*/  HADD2.F32 R115, -RZ, R14.H1_H1 ;  /* 0x3000000eff737230 */ /* 0x000fca0000004100 */
[----:B------:R-:W-:Y:S01]  /*13f0*/  FMUL.FTZ R115, R115, R20 ;  /* 0x0000001473737220 */ /* 0x000fe20000410000 */
[----:B------:R-:W-:Y:S06]  /*1400*/  @P3 BRA `(.L_x_2627) ;  /* 0x0000000000083947 */ /* 0x000fec0003800000 */
[----:B------:R-:W-:Y:S05]  /*1410*/  @P0 BRA `(.L_x_2628) ;  /* 0x00000000000c0947 */ /* 0x000fea0003800000 */
[----:B------:R-:W-:Y:S05]  /*1420*/  BRA `(.L_x_2629) ;  /* 0x0000000000107947 */ /* 0x000fea0003800000 */
.L_x_2627:
[----:B-----5:R-:W-:-:S05]  /*1430*/  HADD2.F32 R2, -RZ, R6.H1_H1 ;  /* 0x30000006ff027230 */ /* 0x020fca0000004100 */
[----:B------:R-:W-:-:S07]  /*1440*/  FADD.FTZ R115, R2, R115 ;  /* 0x0000007302737221 */ /* 0x000fce0000010000 */
.L_x_2628:
[----:B------:R-:W-:-:S04]  /*1450*/  F2FP.F16.F32.PACK_AB R2, RZ, R115 ;  /* 0x00000073ff02723e */ /* 0x000fc800000000ff */
[----:B------:R-:W-:-:S07]  /*1460*/  PRMT R10, R10, 0x5410, R2 ;  /* 0x000054100a0a7816 */ /* 0x000fce0000000002 */
.L_x_2629:
[----:B------:R-:W-:-:S05]  /*1470*/  HADD2.F32 R117, -RZ, R15.H0_H0 ;  /* 0x2000000fff757230 */ /* 0x000fca0000004100 */
[----:B------:R-:W-:Y:S01]  /*1480*/  FMUL.FTZ R117, R117, R20 ;  /* 0x0000001475757220 */ /* 0x000fe20000410000 */
[----:B------:R-:W-:Y:S06]  /*1490*/  @P3 BRA `(.L_x_2630) ;  /* 0x0000000000083947 */ /* 0x000fec0003800000 */
[----:B------:R-:W-:Y:S05]  /*14a0*/  @P0 BRA `(.L_x_2631) ;  /* 0x00000000000c0947 */ /* 0x000fea0003800000 */
[----:B------:R-:W-:Y:S05]  /*14b0*/  BRA `(.L_x_2632) ;  /* 0x0000000000107947 */ /* 0x000fea0003800000 */
.L_x_2630:
[----:B-----5:R-:W-:-:S05]  /*14c0*/  HADD2.F32 R2, -RZ, R7.H0_H0 ;  /* 0x20000007ff027230 */ /* 0x020fca0000004100 */
[----:B------:R-:W-:-:S07]  /*14d0*/  FADD.FTZ R117, R2, R117 ;  /* 0x0000007502757221 */ /* 0x000fce0000010000 */
.L_x_2631:
[----:B------:R-:W-:-:S04]  /*14e0*/  F2FP.F16.F32.PACK_AB R2, RZ, R117 ;  /* 0x00000075ff02723e */ /* 0x000fc800000000ff */
[----:B------:R-:W-:-:S07]  /*14f0*/  PRMT R11, R2, 0x7610, R11 ;  /* 0x00007610020b7816 */ /* 0x000fce000000000b */
.L_x_2632:
[----:B------:R-:W-:-:S05]  /*1500*/  HADD2.F32 R15, -RZ, R15.H1_H1 ;  /* 0x3000000fff0f7230 */ /* 0x000fca0000004100 */
[----:B------:R-:W-:Y:S01]  /*1510*/  FMUL.FTZ R15, R15, R20 ;  /* 0x000000140f0f7220 */ /* 0x000fe20000410000 */
[----:B------:R-:W-:Y:S06]  /*1520*/  @P3 BRA `(.L_x_2633) ;  /* 0x0000000000083947 */ /* 0x000fec0003800000 */
[----:B------:R-:W-:Y:S05]  /*1530*/  @P0 BRA `(.L_x_2634) ;  /* 0x00000000000c0947 */ /* 0x000fea0003800000 */
[----:B------:R-:W-:Y:S05]  /*1540*/  BRA `(.L_x_2635) ;  /* 0x0000000000107947 */ /* 0x000fea0003800000 */
.L_x_2633:
[----:B-----5:R-:W-:-:S05]  /*1550*/  HADD2.F32 R2, -RZ, R7.H1_H1 ;  /* 0x30000007ff027230 */ /* 0x020fca0000004100 */
[----:B------:R-:W-:-:S07]  /*1560*/  FADD.FTZ R15, R2, R15 ;  /* 0x0000000f020f7221 */ /* 0x000fce0000010000 */
.L_x_2634:
[----:B------:R-:W-:-:S04]  /*1570*/  F2FP.F16.F32.PACK_AB R2, RZ, R15 ;  /* 0x0000000fff02723e */ /* 0x000fc800000000ff */
[----:B------:R-:W-:-:S07]  /*1580*/  PRMT R11, R11, 0x5410, R2 ;  /* 0x000054100b0b7816 */ /* 0x000fce0000000002 */
.L_x_2635:
        /* <DEDUP_REMOVED lines=102> */
.L_x_2648:
        /* <DEDUP_REMOVED lines=93> */
[C---:B------:R-:W-:Y:S01]  /*21c0*/  FADD.FTZ R22, -R94.reuse, R95 ;  /* 0x0000005f5e167221 */ /* 0x040fe20000010100 */
        /* <DEDUP_REMOVED lines=13> */
[----:B------:R2:W-:Y:S01]  /*22a0*/  @!P3 STG.E desc[UR4][R2.64], R121 ;  /* 0x000000790200b986 */ /* 0x0005e2000c101904 */
[----:B0-----:R-:W-:-:S04]  /*22b0*/  IMAD.WIDE.U32 R24, R25, 0x10, R26 ;  /* 0x0000001019187825 */ /* 0x001fc800078e001a */
[C---:B-1----:R-:W-:Y:S01]  /*22c0*/  FMUL.FTZ R100, R81.reuse, R100 ;  /* 0x0000006451647220 */ /* 0x042fe20000410000 */
[C---:B------:R-:W-:Y:S01]  /*22d0*/  FMUL.FTZ R19, R81.reuse, R102 ;  /* 0x0000006651137220 */ /* 0x040fe20000410000 */
[C---:B------:R-:W-:Y:S01]  /*22e0*/  FMUL.FTZ R14, R81.reuse, R14 ;  /* 0x0000000e510e7220 */ /* 0x040fe20000410000 */
[----:B------:R-:W-:Y:S01]  /*22f0*/  FMUL.FTZ R15, R81, R18 ;  /* 0x00000012510f7220 */ /* 0x000fe20000410000 */
[----:B------:R-:W-:Y:S01]  /*2300*/  FFMA.FTZ R100, R100, R62, R37 ;  /* 0x0000003e64647223 */ /* 0x000fe20000010025 */
[----:B------:R-:W-:Y:S01]  /*2310*/  FFMA.FTZ R19, R19, R61, R38 ;  /* 0x0000003d13137223 */ /* 0x000fe20000010026 */
[----:B------:R-:W-:Y:S01]  /*2320*/  FMUL.FTZ R96, R81, R96 ;  /* 0x0000006051607220 */ /* 0x000fe20000410000 */
[----:B--2---:R-:W-:-:S04]  /*2330*/  IMAD.WIDE.U32 R2, R21, 0x10, R26 ;  /* 0x0000001015027825 */ /* 0x004fc800078e001a */
[C---:B------:R-:W-:Y:S01]  /*2340*/  FMUL.FTZ R17, R81.reuse, R98 ;  /* 0x0000006251117220 */ /* 0x040fe20000410000 */
[C---:B------:R-:W-:Y:S01]  /*2350*/  FMUL.FTZ R108, R81.reuse, R108 ;  /* 0x0000006c516c7220 */ /* 0x040fe20000410000 */
[----:B------:R-:W-:Y:S01]  /*2360*/  FMUL.FTZ R21, R81, R110 ;  /* 0x0000006e51157220 */ /* 0x000fe20000410000 */
[----:B------:R-:W-:Y:S01]  /*2370*/  FFMA.FTZ R13, R14, R58, R33 ;  /* 0x0000003a0e0d7223 */ /* 0x000fe20000010021 */
[----:B------:R-:W-:Y:S01]  /*2380*/  FFMA.FTZ R18, R15, R57, R34 ;  /* 0x000000390f127223 */ /* 0x000fe20000010022 */
[----:B------:R-:W-:Y:S01]  /*2390*/  FFMA.FTZ R14, R96, R60, R35 ;  /* 0x0000003c600e7223 */ /* 0x000fe20000010023 */
[----:B------:R-:W-:Y:S01]  /*23a0*/  FFMA.FTZ R17, R17, R59, R36 ;  /* 0x0000003b11117223 */ /* 0x000fe20000010024 */
[----:B------:R-:W-:Y:S01]  /*23b0*/  F2FP.F16.F32.PACK_AB R15, R19, R100 ;  /* 0x00000064130f723e */ /* 0x000fe200000000ff */
[----:B------:R-:W-:Y:S01]  /*23c0*/  FMUL.FTZ R19, R81, R106 ;  /* 0x0000006a51137220 */ /* 0x000fe20000410000 */
[----:B------:R-:W-:Y:S01]  /*23d0*/  FFMA.FTZ R108, R108, R70, R45 ;  /* 0x000000466c6c7223 */ /* 0x000fe2000001002d */
[----:B------:R-:W-:Y:S01]  /*23e0*/  FFMA.FTZ R23, R21, R69, R46 ;  /* 0x0000004515177223 */ /* 0x000fe2000001002e */
[----:B------:R-:W-:Y:S01]  /*23f0*/  F2FP.F16.F32.PACK_AB R14, R17, R14 ;  /* 0x0000000e110e723e */ /* 0x000fe200000000ff */
[----:B------:R-:W-:Y:S01]  /*2400*/  FFMA.FTZ R21, R19, R67, R44 ;  /* 0x0000004313157223 */ /* 0x000fe2000001002c */
[C---:B------:R-:W-:Y:S01]  /*2410*/  FMUL.FTZ R0, R81.reuse, R0 ;  /* 0x0000000051007220 */ /* 0x040fe20000410000 */
[----:B------:R-:W-:Y:S01]  /*2420*/  FMUL.FTZ R17, R81, R12 ;  /* 0x0000000c51117220 */ /* 0x000fe20000410000 */
[----:B------:R-:W-:Y:S01]  /*2430*/  F2FP.F16.F32.PACK_AB R19, R23, R108 ;  /* 0x0000006c1713723e */ /* 0x000fe200000000ff */
[C---:B------:R-:W-:Y:S01]  /*2440*/  FMUL.FTZ R23, R81.reuse, R28 ;  /* 0x0000001c51177220 */ /* 0x040fe20000410000 */
[----:B------:R-:W-:Y:S01]  /*2450*/  FMUL.FTZ R104, R81, R104 ;  /* 0x0000006851687220 */ /* 0x000fe20000410000 */
[----:B------:R-:W0:Y:S01]  /*2460*/  @!P3 LDC.64 R28, c[0x0][0x258] ;  /* 0x00009600ff1cbb82 */ /* 0x000e220000000a00 */
[----:B------:R-:W-:Y:S01]  /*2470*/  FFMA.FTZ R0, R0, R56, R31 ;  /* 0x0000003800007223 */ /* 0x000fe2000001001f */
[----:B------:R-:W-:Y:S01]  /*2480*/  FFMA.FTZ R17, R17, R55, R32 ;  /* 0x0000003711117223 */ /* 0x000fe20000010020 */
[----:B------:R-:W-:Y:S01]  /*2490*/  F2FP.F16.F32.PACK_AB R13, R18, R13 ;  /* 0x0000000d120d723e */ /* 0x000fe200000000ff */
[----:B------:R-:W-:Y:S01]  /*24a0*/  FFMA.FTZ R18, R104, R68, R43 ;  /* 0x0000004468127223 */ /* 0x000fe2000001002b */
[C---:B------:R-:W-:Y:S01]  /*24b0*/  FMUL.FTZ R16, R81.reuse, R16 ;  /* 0x0000001051107220 */ /* 0x040fe20000410000 */
[----:B------:R-:W-:Y:S01]  /*24c0*/  FMUL.FTZ R22, R81, R22 ;  /* 0x0000001651167220 */ /* 0x000fe20000410000 */
[----:B------:R-:W-:Y:S01]  /*24d0*/  F2FP.F16.F32.PACK_AB R12, R17, R0 ;  /* 0x00000000110c723e */ /* 0x000fe200000000ff */
[----:B------:R-:W-:Y:S01]  /*24e0*/  FMUL.FTZ R17, R81, R20 ;  /* 0x0000001451117220 */ /* 0x000fe20000410000 */
[----:B------:R-:W-:Y:S01]  /*24f0*/  F2FP.F16.F32.PACK_AB R18, R21, R18 ;  /* 0x000000121512723e */ /* 0x000fe200000000ff */
[----:B------:R-:W-:Y:S01]  /*2500*/  FFMA.FTZ R16, R16, R64, R39 ;  /* 0x0000004010107223 */ /* 0x000fe20000010027 */
[----:B------:R-:W-:Y:S01]  /*2510*/  FFMA.FTZ R0, R23, R65, R42 ;  /* 0x0000004117007223 */ /* 0x000fe2000001002a */
[----:B------:R-:W-:Y:S01]  /*2520*/  FFMA.FTZ R21, R17, R63, R40 ;  /* 0x0000003f11157223 */ /* 0x000fe20000010028 */
[C---:B------:R-:W-:Y:S01]  /*2530*/  FMUL.FTZ R83, R81.reuse, R90 ;  /* 0x0000005a51537220 */ /* 0x040fe20000410000 */
[C---:B------:R-:W-:Y:S01]  /*2540*/  FMUL.FTZ R85, R81.reuse, R94 ;  /* 0x0000005e51557220 */ /* 0x040fe20000410000 */
[C---:B------:R-:W-:Y:S01]  /*2550*/  FMUL.FTZ R80, R81.reuse, R80 ;  /* 0x0000005051507220 */ /* 0x040fe20000410000 */
[----:B------:R-:W-:Y:S01]  /*2560*/  FMUL.FTZ R84, R81, R84 ;  /* 0x0000005451547220 */ /* 0x000fe20000410000 */
[----:B------:R-:W-:Y:S01]  /*2570*/  F2FP.F16.F32.PACK_AB R16, R21, R16 ;  /* 0x000000101510723e */ /* 0x000fe200000000ff */
        /* <DEDUP_REMOVED lines=14> */
[----:B------:R-:W-:-:S02]  /*2660*/  F2FP.F16.F32.PACK_AB R17, R0, R17 ;  /* 0x000000110011723e */ /* 0x000fc400000000ff */
[----:B------:R-:W-:Y:S01]  /*2670*/  F2FP.F16.F32.PACK_AB R23, R89, R92 ;  /* 0x0000005c5917723e */ /* 0x000fe200000000ff */
[----:B------:R-:W-:Y:S01]  /*2680*/  IMAD.WIDE.U32 R26, R91, 0x10, R26 ;  /* 0x000000105b1a7825 */ /* 0x000fe200078e001a */
[----:B------:R-:W-:Y:S01]  /*2690*/  F2FP.F16.F32.PACK_AB R22, R87, R22 ;  /* 0x000000165716723e */ /* 0x000fe200000000ff */
[----:B------:R0:W-:Y:S01]  /*26a0*/  @!P3 STG.E desc[UR4][R28.64], R81 ;  /* 0x000000511c00b986 */ /* 0x0001e2000c101904 */
[----:B------:R-:W-:Y:S02]  /*26b0*/  F2FP.F16.F32.PACK_AB R21, R85, R84 ;  /* 0x000000545515723e */ /* 0x000fe400000000ff */
[----:B------:R-:W-:Y:S01]  /*26c0*/  F2FP.F16.F32.PACK_AB R20, R83, R20 ;  /* 0x000000145314723e */ /* 0x000fe200000000ff */
        /* <DEDUP_REMOVED lines=8> */
.L_x_2636:
[----:B------:R-:W-:Y:S01]  /*2750*/  HFMA2.MMA R20, -RZ, RZ, 0, 5.9604644775390625e-08 ;  /* 0x00000001ff147435 */ /* 0x000fe200000001ff */
[----:B------:R-:W-:Y:S02]  /*2760*/  MOV R123, R0 ;  /* 0x00000000007b7202 */ /* 0x000fe40000000f00 */
[----:B------:R-:W-:Y:S02]  /*2770*/  MOV R125, 0x1f ;  /* 0x0000001f007d7802 */ /* 0x000fe40000000f00 */
[----:B------:R-:W-:-:S07]  /*2780*/  MOV R18, 0xffffffff ;  /* 0xffffffff00127802 */ /* 0x000fce0000000f00 */
[----:B-----5:R-:W-:Y:S05]  /*2790*/  WARPSYNC.COLLECTIVE R18, `(.L_x_2638) ;  /* 0x0000000012087348 */ /* 0x020fea0003c00000 */
[----:B------:R0:W1:Y:S02]  /*27a0*/  SHFL.BFLY P5, R121, R123, R20, R125 ;  /* 0x0c0000147b797389 */ /* 0x00006400000a007d */
[----:B01---5:R-:W-:Y:S01]  /*27b0*/  ENDCOLLECTIVE ;  /* 0x000000000000791b */ /* 0x023fe20003800000 */
.L_x_2638:
[----:B------:R-:W-:Y:S01]  /*27c0*/  HFMA2.MMA R20, -RZ, RZ, 0, 1.1920928955078125e-07 ;  /* 0x00000002ff147435 */ /* 0x000fe200000001ff */
[----:B------:R-:W-:-:S05]  /*27d0*/  MOV R3, R121 ;  /* 0x0000007900037202 */ /* 0x000fca0000000f00 */
[----:B------:R-:W-:-:S05]  /*27e0*/  FADD.FTZ R3, R0, R3 ;  /* 0x0000000300037221 */ /* 0x000fca0000010000 */
[----:B------:R-:W-:-:S07]  /*27f0*/  MOV R123, R3 ;  /* 0x00000003007b7202 */ /* 0x000fce0000000f00 */
[----:B------:R-:W-:Y:S05]  /*2800*/  WARPSYNC.COLLECTIVE R18, `(.L_x_2639) ;  /* 0x0000000012087348 */ /* 0x000fea0003c00000 */
[----:B------:R0:W1:Y:S02]  /*2810*/  SHFL.BFLY P5, R121, R123, R20, R125 ;  /* 0x0c0000147b797389 */ /* 0x00006400000a007d */
[----:B01----:R-:W-:Y:S01]  /*2820*/  ENDCOLLECTIVE ;  /* 0x000000000000791b */ /* 0x003fe20003800000 */
.L_x_2639:
[----:B------:R-:W-:Y:S01]  /*2830*/  HFMA2.MMA R20, -RZ, RZ, 0, 2.384185791015625e-07 ;  /* 0x00000004ff147435 */ /* 0x000fe200000001ff */
[----:B------:R-:W-:-:S05]  /*2840*/  MOV R2, R121 ;  /* 0x0000007900027202 */ /* 0x000fca0000000f00 */
[----:B------:R-:W-:-:S05]  /*2850*/  FADD.FTZ R14, R3, R2 ;  /* 0x00000002030e7221 */ /* 0x000fca0000010000 */
[----:B------:R-:W-:-:S07]  /*2860*/  MOV R123, R14 ;  /* 0x0000000e007b7202 */ /* 0x000fce0000000f00 */
[----:B------:R-:W-:Y:S05]  /*2870*/  WARPSYNC.COLLECTIVE R18, `(.L_x_2640) ;  /* 0x0000000012087348 */ /* 0x000fea0003c00000 */
[----:B------:R0:W1:Y:S02]  /*2880*/  SHFL.BFLY P5, R121, R123, R20, R125 ;  /* 0x0c0000147b797389 */ /* 0x00006400000a007d */
[----:B01----:R-:W-:Y:S01]  /*2890*/  ENDCOLLECTIVE ;  /* 0x000000000000791b */ /* 0x003fe20003800000 */
.L_x_2640:
[----:B------:R-:W-:Y:S01]  /*28a0*/  HFMA2.MMA R20, -RZ, RZ, 0, 4.76837158203125e-07 ;  /* 0x00000008ff147435 */ /* 0x000fe200000001ff */
[----:B------:R-:W-:-:S05]  /*28b0*/  MOV R119, R121 ;  /* 0x0000007900777202 */ /* 0x000fca0000000f00 */
[----:B------:R-:W-:-:S05]  /*28c0*/  FADD.FTZ R119, R14, R119 ;  /* 0x000000770e777221 */ /* 0x000fca0000010000 */
[----:B------:R-:W-:-:S07]  /*28d0*/  MOV R123, R119 ;  /* 0x00000077007b7202 */ /* 0x000fce0000000f00 */
[----:B------:R-:W-:Y:S05]  /*28e0*/  WARPSYNC.COLLECTIVE R18, `(.L_x_2641) ;  /* 0x0000000012087348 */ /* 0x000fea0003c00000 */
[----:B------:R0:W1:Y:S02]  /*28f0*/  SHFL.BFLY P5, R121, R123, R20, R125 ;  /* 0x0c0000147b797389 */ /* 0x00006400000a007d */
[----:B01----:R-:W-:Y:S01]  /*2900*/  ENDCOLLECTIVE ;  /* 0x000000000000791b */ /* 0x003fe20003800000 */
.L_x_2641:
[----:B------:R-:W-:Y:S01]  /*2910*/  HFMA2.MMA R20, -RZ, RZ, 0, 9.5367431640625e-07 ;  /* 0x00000010ff147435 */ /* 0x000fe200000001ff */
[----:B------:R-:W-:-:S05]  /*2920*/  MOV R2, R121 ;  /* 0x0000007900027202 */ /* 0x000fca0000000f00 */
[----:B------:R-:W-:-:S05]  /*2930*/  FADD.FTZ R16, R119, R2 ;  /* 0x0000000277107221 */ /* 0x000fca0000010000 */
[----:B------:R-:W-:-:S07]  /*2940*/  MOV R123, R16 ;  /* 0x00000010007b7202 */ /* 0x000fce0000000f00 */
[----:B------:R-:W-:Y:S05]  /*2950*/  WARPSYNC.COLLECTIVE R18, `(.L_x_2642) ;  /* 0x0000000012087348 */ /* 0x000fea0003c00000 */
[----:B------:R0:W1:Y:S02]  /*2960*/  SHFL.BFLY P5, R121, R123, R20, R125 ;  /* 0x0c0000147b797389 */ /* 0x00006400000a007d */
[----:B01----:R-:W-:Y:S01]  /*2970*/  ENDCOLLECTIVE ;  /* 0x000000000000791b */ /* 0x003fe20003800000 */
.L_x_2642:
        /* <DEDUP_REMOVED lines=55> */
.L_x_2643:
[----:B------:R-:W-:Y:S01]  /*2cf0*/  HFMA2.MMA R20, -RZ, RZ, 0, 1.1920928955078125e-07 ;  /* 0x00000002ff147435 */ /* 0x000fe200000001ff */
[----:B------:R-:W-:-:S05]  /*2d00*/  MOV R3, R121 ;  /* 0x0000007900037202 */ /* 0x000fca0000000f00 */
[----:B------:R-:W-:-:S05]  /*2d10*/  FADD.FTZ R3, R0, R3 ;  /* 0x0000000300037221 */ /* 0x000fca0000010000 */
[----:B------:R-:W-:-:S07]  /*2d20*/  MOV R123, R3 ;  /* 0x00000003007b7202 */ /* 0x000fce0000000f00 */
[----:B------:R-:W-:Y:S05]  /*2d30*/  WARPSYNC.COLLECTIVE R18, `(.L_x_2644) ;  /* 0x0000000012087348 */ /* 0x000fea0003c00000 */
[----:B------:R0:W1:Y:S02]  /*2d40*/  SHFL.BFLY P5, R121, R123, R20, R125 ;  /* 0x0c0000147b797389 */ /* 0x00006400000a007d */
[----:B01----:R-:W-:Y:S01]  /*2d50*/  ENDCOLLECTIVE ;  /* 0x000000000000791b */ /* 0x003fe20003800000 */
.L_x_2644:
[----:B------:R-:W-:Y:S01]  /*2d60*/  HFMA2.MMA R20, -RZ, RZ, 0, 2.384185791015625e-07 ;  /* 0x00000004ff147435 */ /* 0x000fe200000001ff */
[----:B------:R-:W-:-:S05]  /*2d70*/  MOV R14, R121 ;  /* 0x00000079000e7202 */ /* 0x000fca0000000f00 */
[----:B------:R-:W-:-:S05]  /*2d80*/  FADD.FTZ R14, R3, R14 ;  /* 0x0000000e030e7221 */ /* 0x000fca0000010000 */
[----:B------:R-:W-:-:S07]  /*2d90*/  MOV R123, R14 ;  /* 0x0000000e007b7202 */ /* 0x000fce0000000f00 */
[----:B------:R-:W-:Y:S05]  /*2da0*/  WARPSYNC.COLLECTIVE R18, `(.L_x_2645) ;  /* 0x0000000012087348 */ /* 0x000fea0003c00000 */
[----:B------:R0:W1:Y:S02]  /*2db0*/  SHFL.BFLY P5, R121, R123, R20, R125 ;  /* 0x0c0000147b797389 */ /* 0x00006400000a007d */
[----:B01----:R-:W-:Y:S01]  /*2dc0*/  ENDCOLLECTIVE ;  /* 0x000000000000791b */ /* 0x003fe20003800000 */
.L_x_2645:
[----:B------:R-:W-:Y:S01]  /*2dd0*/  HFMA2.MMA R20, -RZ, RZ, 0, 4.76837158203125e-07 ;  /* 0x00000008ff147435 */ /* 0x000fe200000001ff */
[----:B------:R-:W-:-:S05]  /*2de0*/  MOV R119, R121 ;  /* 0x0000007900777202 */ /* 0x000fca0000000f00 */
[----:B------:R-:W-:-:S05]  /*2df0*/  FADD.FTZ R119, R14, R119 ;  /* 0x000000770e777221 */ /* 0x000fca0000010000 */
[----:B------:R-:W-:-:S07]  /*2e00*/  MOV R123, R119 ;  /* 0x00000077007b7202 */ /* 0x000fce0000000f00 */
[----:B------:R-:W-:Y:S05]  /*2e10*/  WARPSYNC.COLLECTIVE R18, `(.L_x_2646) ;  /* 0x0000000012087348 */ /* 0x000fea0003c00000 */
[----:B------:R0:W1:Y:S02]  /*2e20*/  SHFL.BFLY P5, R121, R123, R20, R125 ;  /* 0x0c0000147b797389 */ /* 0x00006400000a007d */
[----:B01----:R-:W-:Y:S01]  /*2e30*/  ENDCOLLECTIVE ;  /* 0x000000000000791b */ /* 0x003fe20003800000 */
.L_x_2646:
[----:B------:R-:W-:Y:S01]  /*2e40*/  HFMA2.MMA R20, -RZ, RZ, 0, 9.5367431640625e-07 ;  /* 0x00000010ff147435 */ /* 0x000fe200000001ff */
[----:B------:R-:W-:-:S05]  /*2e50*/  MOV R16, R121 ;  /* 0x0000007900107202 */ /* 0x000fca0000000f00 */
[----:B------:R-:W-:-:S05]  /*2e60*/  FADD.FTZ R16, R119, R16 ;  /* 0x0000001077107221 */ /* 0x000fca0000010000 */
[----:B------:R-:W-:-:S07]  /*2e70*/  MOV R123, R16 ;  /* 0x00000010007b7202 */ /* 0x000fce0000000f00 */
[----:B------:R-:W-:Y:S05]  /*2e80*/  WARPSYNC.COLLECTIVE R18, `(.L_x_2647) ;  /* 0x0000000012087348 */ /* 0x000fea0003c00000 */
[----:B------:R0:W1:Y:S02]  /*2e90*/  SHFL.BFLY P5, R121, R123, R20, R125 ;  /* 0x0c0000147b797389 */ /* 0x00006400000a007d */
[----:B01----:R-:W-:Y:S01]  /*2ea0*/  ENDCOLLECTIVE ;  /* 0x000000000000791b */ /* 0x003fe20003800000 */
.L_x_2647:
[----:B------:R-:W-:Y:S05]  /*2eb0*/  BRA `(.L_x_2648) ;  /* 0xffffffec004c7947 */ /* 0x000fea000383ffff */
.L_x_2649:
        /* <DEDUP_REMOVED lines=12> */
.L_x_23225:


//--------------------- .text._ZN10layer_norm13ln_fwd_kernelINS_13Kernel_traitsI6__halfS2_S2_S2_fjLj6144ELj1ELj1ELj8ELj16ENS_18Kernel_traits_baseILj6144ES2_S2_S2_S2_fjLj256EEEEELb0ELb0ELb1ELb0EEEvNS_9FwdParamsE --------------------------
	.section	.text._ZN10layer_norm13ln_fwd_kernelINS_13Kernel_traitsI6__halfS2_S2_S2_fjLj6144ELj1ELj1ELj8ELj16ENS_18Kernel_traits_baseILj6144ES2_S2_S2_S2_fjLj256EEEEELb0ELb0ELb1ELb0EEEvNS_9FwdParamsE,"ax",@progbits
	.align	128
        .global         _ZN10layer_norm13ln_fwd_kernelINS_13Kernel_traitsI6__halfS2_S2_S2_fjLj6144ELj1ELj1ELj8ELj16ENS_18Kernel_traits_baseILj6144ES2_S2_S2_S2_fjLj256EEEEELb0ELb0ELb1ELb0EEEvNS_9FwdParamsE
        .type           _ZN10layer_norm13ln_fwd_kernelINS_13Kernel_traitsI6__halfS2_S2_S2_fjLj6144ELj1ELj1ELj8ELj16ENS_18Kernel_traits_baseILj6144ES2_S2_S2_S2_fjLj256EEEEELb0ELb0ELb1ELb0EEEvNS_9FwdParamsE,@function
        .size           _ZN10layer_norm13ln_fwd_kernelINS_13Kernel_traitsI6__halfS2_S2_S2_fjLj6144ELj1ELj1ELj8ELj16ENS_18Kernel_traits_baseILj6144ES2_S2_S2_S2_fjLj256EEEEELb0ELb0ELb1ELb0EEEvNS_9FwdParamsE,(.L_x_23226 - _ZN10layer_norm13ln_fwd_kernelINS_13Kernel_traitsI6__halfS2_S2_S2_fjLj6144ELj1ELj1ELj8ELj16ENS_18Kernel_traits_baseILj6144ES2_S2_S2_S2_fjLj256EEEEELb0ELb0ELb1ELb0EEEvNS_9FwdParamsE)
        .other          _ZN10layer_norm13ln_fwd_kernelINS_13Kernel_traitsI6__halfS2_S2_S2_fjLj6144ELj1ELj1ELj8ELj16ENS_18Kernel_traits_baseILj6144ES2_S2_S2_S2_fjLj256EEEEELb0ELb0ELb1ELb0EEEvNS_9FwdParamsE,@"STO_CUDA_ENTRY STV_DEFAULT"
_ZN10layer_norm13ln_fwd_kernelINS_13Kernel_traitsI6__halfS2_S2_S2_fjLj6144ELj1ELj1ELj8ELj16ENS_18Kernel_traits_baseILj6144ES2_S2_S2_S2_fjLj256EEEEELb0ELb0ELb1ELb0EEEvNS_9FwdParamsE:
.text._ZN10layer_norm13ln_fwd_kernelINS_13Kernel_traitsI6__halfS2_S2_S2_fjLj6144ELj1ELj1ELj8ELj16ENS_18Kernel_traits_baseILj6144ES2_S2_S2_S2_fjLj256EEEEELb0ELb0ELb1ELb0EEEvNS_9FwdParamsE:
        /* <DEDUP_REMOVED lines=27> */
.L_x_2651:
[----:B------:R-:W-:Y:S05]  /*01b0*/  BSYNC B0 ;  /* 0x0000000000007941 */ /* 0x000fea0003800000 */
.L_x_2650:
        /* <DEDUP_REMOVED lines=14> */
.L_x_2653:
[----:B------:R-:W-:Y:S05]  /*02a0*/  BSYNC B0 ;  /* 0x0000000000007941 */ /* 0x000fea0003800000 */
.L_x_2652:
        /* <DEDUP_REMOVED lines=13> */
.L_x_2655:
[----:B------:R-:W-:Y:S05]  /*0380*/  BSYNC B0 ;  /* 0x0000000000007941 */ /* 0x000fea0003800000 */
.L_x_2654:
[----:B------:R-:W0:Y:S02]  /*0390*/  S2UR UR6, SR_CTAID.X ;  /* 0x00000000000679c3 */ /* 0x000e240000002500 */
[----:B0-----:R-:W-:Y:S01]  /*03a0*/  LEA.HI R65, R40, UR6, RZ, 0x18 ;  /* 0x0000000628417c11 */ /* 0x001fe2000f8fc0ff */
[----:B------:R-:W-:-:S03]  /*03b0*/  ULDC UR6, c[0x0][0x214] ;  /* 0x0000850000067ab9 */ /* 0x000fc60000000800 */
[----:B------:R-:W-:-:S13]  /*03c0*/  ISETP.GE.AND P0, PT, R65, UR6, PT ;  /* 0x0000000641007c0c */ /* 0x000fda000bf06270 */
[----:B------:R-:W-:Y:S05]  /*03d0*/  @P0 EXIT ;  /* 0x000000000000094d */ /* 0x000fea0003800000 */
[--C-:B-----5:R-:W-:Y:S01]  /*03e0*/  HADD2.F32 R0, -RZ, R28.reuse.H0_H0 ;  /* 0x2000001cff007230 */ /* 0x120fe20000004100 */
[----:B------:R-:W-:Y:S01]  /*03f0*/  ULDC.U8 UR6, c[0x0][0x2a0] ;  /* 0x0000a80000067ab9 */ /* 0x000fe20000000000 */
[----:B------:R-:W-:Y:S01]  /*0400*/  HADD2.F32 R41, -RZ, R28.H1_H1 ;  /* 0x3000001cff297230 */ /* 0x000fe20000004100 */
[----:B------:R-:W-:Y:S01]  /*0410*/  SHF.R.S32.HI R28, RZ, 0x3, R48 ;  /* 0x00000003ff1c7819 */ /* 0x000fe20000011430 */
[--C-:B------:R-:W-:Y:S01]  /*0420*/  HADD2.F32 R13, -RZ, R6.reuse.H0_H0 ;  /* 0x20000006ff0d7230 */ /* 0x100fe20000004100 */
[----:B------:R-:W-:Y:S01]  /*0430*/  ISETP.NE.AND P0, PT, RZ, UR6, PT ;  /* 0x00000006ff007c0c */ /* 0x000fe2000bf05270 */
[----:B------:R-:W-:Y:S01]  /*0440*/  HADD2.F32 R12, -RZ, R6.H1_H1 ;  /* 0x30000006ff0c7230 */ /* 0x000fe20000004100 */
[----:B------:R-:W-:Y:S01]  /*0450*/  HFMA2.MMA R78, -RZ, RZ, 0, 5.9604644775390625e-08 ;  /* 0x00000001ff4e7435 */ /* 0x000fe200000001ff */
[--C-:B------:R-:W-:Y:S01]  /*0460*/  HADD2.F32 R11, -RZ, R7.reuse.H0_H0 ;  /* 0x20000007ff0b7230 */ /* 0x100fe20000004100 */
[----:B------:R-:W-:Y:S01]  /*0470*/  P2R R70, PR, RZ, 0x1 ;  /* 0x00000001ff467803 */ /* 0x000fe20000000000 */
        /* <DEDUP_REMOVED lines=10> */
[----:B------:R-:W-:Y:S01]  /*0520*/  HADD2.F32 R43, -RZ, R29.H1_H1 ;  /* 0x3000001dff2b7230 */ /* 0x000fe20000004100 */
[----:B------:R-:W-:Y:S01]  /*0530*/  LOP3.LUT R29, R28, 0xff, RZ, 0xc0, !PT ;  /* 0x000000ff1c1d7812 */ /* 0x000fe200078ec0ff */
[--C-:B------:R-:W-:Y:S01]  /*0540*/  HADD2.F32 R44, -RZ, R30.reuse.H0_H0 ;  /* 0x2000001eff2c7230 */ /* 0x100fe20000004100 */
[----:B------:R-:W-:Y:S01]  /*0550*/  SHF.R.U32.HI R28, RZ, 0x3, R28 ;  /* 0x00000003ff1c7819 */ /* 0x000fe2000001161c */
[----:B------:R-:W-:Y:S01]  /*0560*/  HADD2.F32 R45, -RZ, R30.H1_H1 ;  /* 0x3000001eff2d7230 */ /* 0x000fe20000004100 */
[----:B------:R-:W-:Y:S01]  /*0570*/  LOP3.LUT R30, R40, 0xe0, RZ, 0xc0, !PT ;  /* 0x000000e0281e7812 */ /* 0x000fe200078ec0ff */
[--C-:B------:R-:W-:Y:S02]  /*0580*/  HADD2.F32 R24, -RZ, R16.reuse.H0_H0 ;  /* 0x20000010ff187230 */ /* 0x100fe40000004100 */
[----:B------:R-:W-:Y:S01]  /*0590*/  HADD2.F32 R25, -RZ, R16.H1_H1 ;  /* 0x30000010ff197230 */ /* 0x000fe20000004100 */
[----:B------:R-:W-:Y:S01]  /*05a0*/  VIADDMNMX R30, R29, -R30, RZ, !PT ;  /* 0x8000001e1d1e7246 */ /* 0x000fe200078001ff */
[----:B------:R-:W-:-:S02]  /*05b0*/  HADD2.F32 R22, -RZ, R17.H0_H0 ;  /* 0x20000011ff167230 */ /* 0x000fc40000004100 */
[----:B------:R-:W-:Y:S01]  /*05c0*/  HADD2.F32 R23, -RZ, R17.H1_H1 ;  /* 0x30000011ff177230 */ /* 0x000fe20000004100 */
[----:B------:R-:W-:Y:S01]  /*05d0*/  VIMNMX R30, R30, 0x20, PT ;  /* 0x000000201e1e7848 */ /* 0x000fe20003fe0100 */
[--C-:B------:R-:W-:Y:S02]  /*05e0*/  HADD2.F32 R17, -RZ, R4.reuse.H0_H0 ;  /* 0x20000004ff117230 */ /* 0x100fe40000004100 */
[----:B------:R-:W-:Y:S02]  /*05f0*/  HADD2.F32 R16, -RZ, R4.H1_H1 ;  /* 0x30000004ff107230 */ /* 0x000fe40000004100 */
[--C-:B------:R-:W-:Y:S02]  /*0600*/  HADD2.F32 R15, -RZ, R5.reuse.H0_H0 ;  /* 0x20000005ff0f7230 */ /* 0x100fe40000004100 */
[----:B------:R-:W-:Y:S02]  /*0610*/  HADD2.F32 R14, -RZ, R5.H1_H1 ;  /* 0x30000005ff0e7230 */ /* 0x000fe40000004100 */
[----:B------:R-:W-:-:S02]  /*0620*/  HADD2.F32 R5, -RZ, R46.H0_H0 ;  /* 0x2000002eff057230 */ /* 0x000fc40000004100 */
[----:B------:R-:W-:Y:S02]  /*0630*/  HADD2.F32 R4, -RZ, R46.H1_H1 ;  /* 0x3000002eff047230 */ /* 0x000fe40000004100 */
[--C-:B------:R-:W-:Y:S02]  /*0640*/  HADD2.F32 R46, -RZ, R31.reuse.H0_H0 ;  /* 0x2000001fff2e7230 */ /* 0x100fe40000004100 */
[----:B------:R-:W-:Y:S01]  /*0650*/  HADD2.F32 R49, -RZ, R31.H1_H1 ;  /* 0x3000001fff317230 */ /* 0x000fe20000004100 */
[----:B------:R-:W-:Y:S01]  /*0660*/  LOP3.LUT R31, R28, 0x1fffffe0, RZ, 0xc0, !PT ;  /* 0x1fffffe01c1f7812 */ /* 0x000fe200078ec0ff */
[--C-:B------:R-:W-:Y:S02]  /*0670*/  HADD2.F32 R3, -RZ, R47.reuse.H0_H0 ;  /* 0x2000002fff037230 */ /* 0x100fe40000004100 */
[----:B------:R-:W-:Y:S01]  /*0680*/  HADD2.F32 R2, -RZ, R47.H1_H1 ;  /* 0x3000002fff027230 */ /* 0x000fe20000004100 */
[----:B------:R-:W-:Y:S01]  /*0690*/  IADD3 R30, R30, R31, RZ ;  /* 0x0000001f1e1e7210 */ /* 0x000fe20007ffe0ff */
[----:B------:R-:W-:-:S02]  /*06a0*/  HADD2.F32 R47, -RZ, R36.H0_H0 ;  /* 0x20000024ff2f7230 */ /* 0x000fc40000004100 */
[----:B------:R-:W-:Y:S01]  /*06b0*/  HADD2.F32 R50, -RZ, R36.H1_H1 ;  /* 0x30000024ff327230 */ /* 0x000fe20000004100 */
[----:B------:R-:W-:Y:S01]  /*06c0*/  SHF.L.U32 R36, R40, 0x5, RZ ;  /* 0x0000000528247819 */ /* 0x000fe200000006ff */
[--C-:B------:R-:W-:Y:S01]  /*06d0*/  HADD2.F32 R20, -RZ, R18.reuse.H0_H0 ;  /* 0x20000012ff147230 */ /* 0x100fe20000004100 */
[----:B------:R-:W-:Y:S01]  /*06e0*/  SHF.L.U32 R30, R30, 0x3, RZ ;  /* 0x000000031e1e7819 */ /* 0x000fe200000006ff */
[----:B------:R-:W-:Y:S01]  /*06f0*/  HADD2.F32 R21, -RZ, R18.H1_H1 ;  /* 0x30000012ff157230 */ /* 0x000fe20000004100 */
[----:B------:R-:W-:Y:S01]  /*0700*/  LOP3.LUT R36, R36, 0x3e0, RZ, 0xc0, !PT ;  /* 0x000003e024247812 */ /* 0x000fe200078ec0ff */
[--C-:B------:R-:W-:Y:S01]  /*0710*/  HADD2.F32 R18, -RZ, R19.reuse.H0_H0 ;  /* 0x20000013ff127230 */ /* 0x100fe20000004100 */
[----:B------:R-:W-:Y:S01]  /*0720*/  I2FP.F32.U32 R30, R30 ;  /* 0x0000001e001e7245 */ /* 0x000fe20000201000 */
[----:B------:R-:W-:Y:S01]  /*0730*/  HADD2.F32 R19, -RZ, R19.H1_H1 ;  /* 0x30000013ff137230 */ /* 0x000fe20000004100 */
[----:B------:R-:W-:Y:S01]  /*0740*/  VIADDMNMX R36, R29, -R36, RZ, !PT ;  /* 0x800000241d247246 */ /* 0x000fe200078001ff */
[--C-:B------:R-:W-:Y:S01]  /*0750*/  HADD2.F32 R48, -RZ, R37.reuse.H0_H0 ;  /* 0x20000025ff307230 */ /* 0x100fe20000004100 */
[----:B------:R0:W1:Y:S01]  /*0760*/  MUFU.RCP R60, R30 ;  /* 0x0000001e003c7308 */ /* 0x0000620000001000 */
[----:B------:R-:W-:Y:S01]  /*0770*/  HADD2.F32 R52, -RZ, R37.H1_H1 ;  /* 0x30000025ff347230 */ /* 0x000fe20000004100 */
[----:B------:R-:W-:Y:S01]  /*0780*/  VIMNMX R36, R36, 0x20, PT ;  /* 0x0000002024247848 */ /* 0x000fe20003fe0100 */
[----:B------:R-:W-:-:S02]  /*0790*/  HADD2.F32 R51, -RZ, R38.H0_H0 ;  /* 0x20000026ff337230 */ /* 0x000fc40000004100 */
[----:B------:R-:W-:Y:S01]  /*07a0*/  HADD2.F32 R54, -RZ, R38.H1_H1 ;  /* 0x30000026ff367230 */ /* 0x000fe20000004100 */
[----:B------:R-:W-:Y:S01]  /*07b0*/  IADD3 R36, R31, R36, RZ ;  /* 0x000000241f247210 */ /* 0x000fe20007ffe0ff */
[--C-:B------:R-:W-:Y:S02]  /*07c0*/  HADD2.F32 R53, -RZ, R39.reuse.H0_H0 ;  /* 0x20000027ff357230 */ /* 0x100fe40000004100 */
[----:B------:R-:W-:Y:S01]  /*07d0*/  HADD2.F32 R55, -RZ, R39.H1_H1 ;  /* 0x30000027ff377230 */ /* 0x000fe20000004100 */
[----:B------:R-:W-:Y:S01]  /*07e0*/  SHF.L.U32 R66, R36, 0x3, RZ ;  /* 0x0000000324427819 */ /* 0x000fe200000006ff */
[--C-:B------:R-:W-:Y:S02]  /*07f0*/  HADD2.F32 R56, -RZ, R32.reuse.H0_H0 ;  /* 0x20000020ff387230 */ /* 0x100fe40000004100 */
[----:B------:R-:W-:Y:S02]  /*0800*/  HADD2.F32 R59, -RZ, R32.H1_H1 ;  /* 0x30000020ff3b7230 */ /* 0x000fe40000004100 */
[----:B------:R-:W-:-:S02]  /*0810*/  HADD2.F32 R57, -RZ, R33.H0_H0 ;  /* 0x20000021ff397230 */ /* 0x000fc40000004100 */
[----:B------:R-:W-:Y:S02]  /*0820*/  HADD2.F32 R61, -RZ, R33.H1_H1 ;  /* 0x30000021ff3d7230 */ /* 0x000fe40000004100 */
[--C-:B------:R-:W-:Y:S02]  /*0830*/  HADD2.F32 R58, -RZ, R34.reuse.H0_H0 ;  /* 0x20000022ff3a7230 */ /* 0x100fe40000004100 */
[----:B------:R-:W-:Y:S02]  /*0840*/  HADD2.F32 R63, -RZ, R34.H1_H1 ;  /* 0x30000022ff3f7230 */ /* 0x000fe40000004100 */
[--C-:B------:R-:W-:Y:S02]  /*0850*/  HADD2.F32 R62, -RZ, R35.reuse.H0_H0 ;  /* 0x20000023ff3e7230 */ /* 0x100fe40000004100 */
[----:B01----:R-:W-:-:S07]  /*0860*/  HADD2.F32 R64, -RZ, R35.H1_H1 ;  /* 0x30000023ff407230 */ /* 0x003fce0000004100 */
.L_x_2741:
        /* <DEDUP_REMOVED lines=9> */
[----:B------:R-:W-:Y:S02]  /*0900*/  MOV R119, RZ ;  /* 0x000000ff00777202 */ /* 0x000fe40000000f00 */
[----:B--2---:R-:W-:-:S13]  /*0910*/  ISETP.GE.AND P1, PT, R80, 0x1, PT ;  /* 0x000000015000780c */ /* 0x004fda0003f26270 */
[----:B------:R-:W-:-:S05]  /*0920*/  @P1 IADD3 R69, R80, -0x1, RZ ;  /* 0xffffffff50451810 */ /* 0x000fca0007ffe0ff */
[----:B------:R-:W-:Y:S01]  /*0930*/  @P1 IMAD R76, R69, R74, RZ ;  /* 0x0000004a454c1224 */ /* 0x000fe200078e02ff */
[----:B------:R-:W-:-:S04]  /*0940*/  SHF.R.S32.HI R69, RZ, 0x1f, R68 ;  /* 0x0000001fff457819 */ /* 0x000fc80000011444 */
[----:B------:R-:W-:Y:S02]  /*0950*/  @P1 SHF.R.S32.HI R117, RZ, 0x1f, R76 ;  /* 0x0000001fff751819 */ /* 0x000fe4000001144c */
[----:B------:R-:W-:Y:S02]  /*0960*/  LEA.HI R68, R69, R68, RZ, 0x3 ;  /* 0x0000004445447211 */ /* 0x000fe400078f18ff */
        /* <DEDUP_REMOVED lines=18> */
[----:B-----5:R-:W-:Y:S01]  /*0a90*/  HADD2.F32 R67, -RZ, R32.H0_H0 ;  /* 0x20000020ff437230 */ /* 0x020fe20000004100 */
[----:B------:R-:W-:Y:S06]  /*0aa0*/  BRA `(.L_x_2660) ;  /* 0x0000000000107947 */ /* 0x000fec0003800000 */
.L_x_2659:
[----:B-----5:R-:W-:Y:S02]  /*0ab0*/  HADD2.F32 R67, -RZ, R28.H0_H0 ;  /* 0x2000001cff437230 */ /* 0x020fe40000004100 */
[----:B------:R-:W-:-:S03]  /*0ac0*/  @P0 HADD2.F32 R36, -RZ, R32.H0_H0 ;  /* 0x20000020ff240230 */ /* 0x000fc60000004100 */
[----:B------:R-:W-:-:S04]  /*0ad0*/  FMUL.FTZ R67, R67, UR8 ;  /* 0x0000000843437c20 */ /* 0x000fc80008410000 */
[----:B------:R-:W-:-:S07]  /*0ae0*/  @P0 FADD.FTZ R67, R36, R67 ;  /* 0x0000004324430221 */ /* 0x000fce0000010000 */
.L_x_2660:
[----:B------:R-:W-:Y:S05]  /*0af0*/  BSYNC B1 ;  /* 0x0000000000017941 */ /* 0x000fea0003800000 */
.L_x_2658:
[----:B------:R-:W-:Y:S04]  /*0b00*/  BSSY B1, `(.L_x_2661) ;  /* 0x000000a000017945 */ /* 0x000fe80003800000 */
[----:B------:R-:W-:Y:S05]  /*0b10*/  @P2 BRA `(.L_x_2662) ;  /* 0x0000000000102947 */ /* 0x000fea0003800000 */
[----:B------:R-:W-:Y:S01]  /*0b20*/  HFMA2.MMA R71, -RZ, RZ, 0, 0 ;  /* 0x00000000ff477435 */ /* 0x000fe200000001ff */
[----:B------:R-:W-:Y:S10]  /*0b30*/  @!P0 BRA `(.L_x_2663) ;  /* 0x0000000000188947 */ /* 0x000ff40003800000 */
[----:B-----5:R-:W-:Y:S01]  /*0b40*/  HADD2.F32 R71, -RZ, R32.H1_H1 ;  /* 0x30000020ff477230 */ /* 0x020fe20000004100 */
[----:B------:R-:W-:Y:S06]  /*0b50*/  BRA `(.L_x_2663) ;  /* 0x0000000000107947 */ /* 0x000fec0003800000 */
.L_x_2662:
[----:B-----5:R-:W-:Y:S02]  /*0b60*/  HADD2.F32 R71, -RZ, R28.H1_H1 ;  /* 0x3000001cff477230 */ /* 0x020fe40000004100 */
[----:B------:R-:W-:-:S03]  /*0b70*/  @P0 HADD2.F32 R36, -RZ, R32.H1_H1 ;  /* 0x30000020ff240230 */ /* 0x000fc60000004100 */
[----:B------:R-:W-:-:S04]  /*0b80*/  FMUL.FTZ R71, R71, UR8 ;  /* 0x0000000847477c20 */ /* 0x000fc80008410000 */
[----:B------:R-:W-:-:S07]  /*0b90*/  @P0 FADD.FTZ R71, R36, R71 ;  /* 0x0000004724470221 */ /* 0x000fce0000010000 */
.L_x_2663:
[----:B------:R-:W-:Y:S05]  /*0ba0*/  BSYNC B1 ;  /* 0x0000000000017941 */ /* 0x000fea0003800000 */
.L_x_2661:
[----:B------:R-:W-:Y:S04]  /*0bb0*/  BSSY B1, `(.L_x_2664) ;  /* 0x000000a000017945 */ /* 0x000fe80003800000 */
[----:B------:R-:W-:Y:S05]  /*0bc0*/  @P2 BRA `(.L_x_2665) ;  /* 0x0000000000102947 */ /* 0x000fea0003800000 */
[----:B------:R-:W-:Y:S01]  /*0bd0*/  MOV R73, RZ ;  /* 0x000000ff00497202 */ /* 0x000fe20000000f00 */
[----:B------:R-:W-:Y:S06]  /*0be0*/  @!P0 BRA `(.L_x_2666) ;  /* 0x0000000000188947 */ /* 0x000fec0003800000 */
[----:B-----5:R-:W-:Y:S01]  /*0bf0*/  HADD2.F32 R73, -RZ, R33.H0_H0 ;  /* 0x20000021ff497230 */ /* 0x020fe20000004100 */
[----:B------:R-:W-:Y:S06]  /*0c00*/  BRA `(.L_x_2666) ;  /* 0x0000000000107947 */ /* 0x000fec0003800000 */
.L_x_2665:
[----:B-----5:R-:W-:Y:S02]  /*0c10*/  HADD2.F32 R73, -RZ, R29.H0_H0 ;  /* 0x2000001dff497230 */ /* 0x020fe40000004100 */
[----:B------:R-:W-:-:S03]  /*0c20*/  @P0 HADD2.F32 R36, -RZ, R33.H0_H0 ;  /* 0x20000021ff240230 */ /* 0x000fc60000004100 */
[----:B------:R-:W-:-:S04]  /*0c30*/  FMUL.FTZ R73, R73, UR8 ;  /* 0x0000000849497c20 */ /* 0x000fc80008410000 */
[----:B------:R-:W-:-:S07]  /*0c40*/  @P0 FADD.FTZ R73, R36, R73 ;  /* 0x0000004924490221 */ /* 0x000fce0000010000 */
.L_x_2666:
[----:B------:R-:W-:Y:S05]  /*0c50*/  BSYNC B1 ;  /* 0x0000000000017941 */ /* 0x000fea0003800000 */
.L_x_2664:
[----:B------:R-:W-:Y:S04]  /*0c60*/  BSSY B1, `(.L_x_2667) ;  /* 0x000000a000017945 */ /* 0x000fe80003800000 */
[----:B------:R-:W-:Y:S05]  /*0c70*/  @P2 BRA `(.L_x_2668) ;  /* 0x0000000000102947 */ /* 0x000fea0003800000 */
[----:B------:R-:W-:Y:S01]  /*0c80*/  HFMA2.MMA R75, -RZ, RZ, 0, 0 ;  /* 0x00000000ff4b7435 */ /* 0x000fe200000001ff */
[----:B------:R-:W-:Y:S10]  /*0c90*/  @!P0 BRA `(.L_x_2669) ;  /* 0x0000000000188947 */ /* 0x000ff40003800000 */
[----:B-----5:R-:W-:Y:S01]  /*0ca0*/  HADD2.F32 R75, -RZ, R33.H1_H1 ;  /* 0x30000021ff4b7230 */ /* 0x020fe20000004100 */
[----:B------:R-:W-:Y:S06]  /*0cb0*/  BRA `(.L_x_2669) ;  /* 0x0000000000107947 */ /* 0x000fec0003800000 */
.L_x_2668:
[----:B-----5:R-:W-:Y:S02]  /*0cc0*/  HADD2.F32 R75, -RZ, R29.H1_H1 ;  /* 0x3000001dff4b7230 */ /* 0x020fe40000004100 */
[----:B------:R-:W-:-:S03]  /*0cd0*/  @P0 HADD2.F32 R36, -RZ, R33.H1_H1 ;  /* 0x30000021ff240230 */ /* 0x000fc60000004100 */
[----:B------:R-:W-:-:S04]  /*0ce0*/  FMUL.FTZ R75, R75, UR8 ;  /* 0x000000084b4b7c20 */ /* 0x000fc80008410000 */
[----:B------:R-:W-:-:S07]  /*0cf0*/  @P0 FADD.FTZ R75, R36, R75 ;  /* 0x0000004b244b0221 */ /* 0x000fce0000010000 */
.L_x_2669:
[----:B------:R-:W-:Y:S05]  /*0d00*/  BSYNC B1 ;  /* 0x0000000000017941 */ /* 0x000fea0003800000 */
.L_x_2667:
[----:B------:R-:W-:Y:S04]  /*0d10*/  BSSY B1, `(.L_x_2670) ;  /* 0x000000a000017945 */ /* 0x000fe80003800000 */
[----:B------:R-:W-:Y:S05]  /*0d20*/  @P2 BRA `(.L_x_2671) ;  /* 0x0000000000102947 */ /* 0x000fea0003800000 */
[----:B------:R-:W-:Y:S01]  /*0d30*/  MOV R77, RZ ;  /* 0x000000ff004d7202 */ /* 0x000fe20000000f00 */
[----:B------:R-:W-:Y:S06]  /*0d40*/  @!P0 BRA `(.L_x_2672) ;  /* 0x0000000000188947 */ /* 0x000fec0003800000 */
[----:B-----5:R-:W-:Y:S01]  /*0d50*/  HADD2.F32 R77, -RZ, R34.H0_H0 ;  /* 0x20000022ff4d7230 */ /* 0x020fe20000004100 */
[----:B------:R-:W-:Y:S06]  /*0d60*/  BRA `(.L_x_2672) ;  /* 0x0000000000107947 */ /* 0x000fec0003800000 */
.L_x_2671:
[----:B-----5:R-:W-:Y:S02]  /*0d70*/  HADD2.F32 R77, -RZ, R30.H0_H0 ;  /* 0x2000001eff4d7230 */ /* 0x020fe40000004100 */
[----:B------:R-:W-:-:S03]  /*0d80*/  @P0 HADD2.F32 R36, -RZ, R34.H0_H0 ;  /* 0x20000022ff240230 */ /* 0x000fc60000004100 */
[----:B------:R-:W-:-:S04]  /*0d90*/  FMUL.FTZ R77, R77, UR8 ;  /* 0x000000084d4d7c20 */ /* 0x000fc80008410000 */
[----:B------:R-:W-:-:S07]  /*0da0*/  @P0 FADD.FTZ R77, R36, R77 ;  /* 0x0000004d244d0221 */ /* 0x000fce0000010000 */
.L_x_2672:
[----:B------:R-:W-:Y:S05]  /*0db0*/  BSYNC B1 ;  /* 0x0000000000017941 */ /* 0x000fea0003800000 */
.L_x_2670:
[----:B------:R-:W-:Y:S04]  /*0dc0*/  BSSY B1, `(.L_x_2673) ;  /* 0x000000a000017945 */ /* 0x000fe80003800000 */
[----:B------:R-:W-:Y:S05]  /*0dd0*/  @P2 BRA `(.L_x_2674) ;  /* 0x0000000000102947 */ /* 0x000fea0003800000 */
[----:B------:R-:W-:Y:S01]  /*0de0*/  HFMA2.MMA R79, -RZ, RZ, 0, 0 ;  /* 0x00000000ff4f7435 */ /* 0x000fe200000001ff */
[----:B------:R-:W-:Y:S10]  /*0df0*/  @!P0 BRA `(.L_x_2675) ;  /* 0x0000000000188947 */ /* 0x000ff40003800000 */
[----:B-----5:R-:W-:Y:S01]  /*0e00*/  HADD2.F32 R79, -RZ, R34.H1_H1 ;  /* 0x30000022ff4f7230 */ /* 0x020fe20000004100 */
[----:B------:R-:W-:Y:S06]  /*0e10*/  BRA `(.L_x_2675) ;  /* 0x0000000000107947 */ /* 0x000fec0003800000 */
.L_x_2674:
[----:B-----5:R-:W-:Y:S02]  /*0e20*/  HADD2.F32 R79, -RZ, R30.H1_H1 ;  /* 0x3000001eff4f7230 */ /* 0x020fe40000004100 */
[----:B------:R-:W-:-:S03]  /*0e30*/  @P0 HADD2.F32 R36, -RZ, R34.H1_H1 ;  /* 0x30000022ff240230 */ /* 0x000fc60000004100 */
[----:B------:R-:W-:-:S04]  /*0e40*/  FMUL.FTZ R79, R79, UR8 ;  /* 0x000000084f4f7c20 */ /* 0x000fc80008410000 */
[----:B------:R-:W-:-:S07]  /*0e50*/  @P0 FADD.FTZ R79, R36, R79 ;  /* 0x0000004f244f0221 */ /* 0x000fce0000010000 */
.L_x_2675:
[----:B------:R-:W-:Y:S05]  /*0e60*/  BSYNC B1 ;  /* 0x0000000000017941 */ /* 0x000fea0003800000 */
.L_x_2673:
[----:B------:R-:W-:Y:S04]  /*0e70*/  BSSY B1, `(.L_x_2676) ;  /* 0x000000a000017945 */ /* 0x000fe80003800000 */
[----:B------:R-:W-:Y:S05]  /*0e80*/  @P2 BRA `(.L_x_2677) ;  /* 0x0000000000102947 */ /* 0x000fea0003800000 */
[----:B------:R-:W-:Y:S01]  /*0e90*/  MOV R81, RZ ;  /* 0x000000ff00517202 */ /* 0x000fe20000000f00 */
[----:B------:R-:W-:Y:S06]  /*0ea0*/  @!P0 BRA `(.L_x_2678) ;  /* 0x0000000000188947 */ /* 0x000fec0003800000 */
[----:B-----5:R-:W-:Y:S01]  /*0eb0*/  HADD2.F32 R81, -RZ, R35.H0_H0 ;  /* 0x20000023ff517230 */ /* 0x020fe20000004100 */
[----:B------:R-:W-:Y:S06]  /*0ec0*/  BRA `(.L_x_2678) ;  /* 0x0000000000107947 */ /* 0x000fec0003800000 */
.L_x_2677:
[----:B-----5:R-:W-:Y:S02]  /*0ed0*/  HADD2.F32 R81, -RZ, R31.H0_H0 ;  /* 0x2000001fff517230 */ /* 0x020fe40000004100 */
[----:B------:R-:W-:-:S03]  /*0ee0*/  @P0 HADD2.F32 R36, -RZ, R35.H0_H0 ;  /* 0x20000023ff240230 */ /* 0x000fc60000004100 */
[----:B------:R-:W-:-:S04]  /*0ef0*/  FMUL.FTZ R81, R81, UR8 ;  /* 0x0000000851517c20 */ /* 0x000fc80008410000 */
[----:B------:R-:W-:-:S07]  /*0f00*/  @P0 FADD.FTZ R81, R36, R81 ;  /* 0x0000005124510221 */ /* 0x000fce0000010000 */
.L_x_2678:
[----:B------:R-:W-:Y:S05]  /*0f10*/  BSYNC B1 ;  /* 0x0000000000017941 */ /* 0x000fea0003800000 */
.L_x_2676:
[----:B------:R-:W-:Y:S04]  /*0f20*/  BSSY B1, `(.L_x_2679) ;  /* 0x000000a000017945 */ /* 0x000fe80003800000 */
[----:B------:R-:W-:Y:S05]  /*0f30*/  @P2 BRA `(.L_x_2680) ;  /* 0x0000000000102947 */ /* 0x000fea0003800000 */
[----:B------:R-:W-:Y:S01]  /*0f40*/  HFMA2.MMA R83, -RZ, RZ, 0, 0 ;  /* 0x00000000ff537435 */ /* 0x000fe200000001ff */
[----:B------:R-:W-:Y:S10]  /*0f50*/  @!P0 BRA `(.L_x_2681) ;  /* 0x0000000000188947 */ /* 0x000ff40003800000 */
[----:B-----5:R-:W-:Y:S01]  /*0f60*/  HADD2.F32 R83, -RZ, R35.H1_H1 ;  /* 0x30000023ff537230 */ /* 0x020fe20000004100 */
[----:B------:R-:W-:Y:S06]  /*0f70*/  BRA `(.L_x_2681) ;  /* 0x0000000000107947 */ /* 0x000fec0003800000 */
.L_x_2680:
[----:B-----5:R-:W-:Y:S02]  /*0f80*/  HADD2.F32 R83, -RZ, R31.H1_H1 ;  /* 0x3000001fff537230 */ /* 0x020fe40000004100 */
[----:B------:R-:W-:-:S03]  /*0f90*/  @P0 HADD2.F32 R36, -RZ, R35.H1_H1 ;  /* 0x30000023ff240230 */ /* 0x000fc60000004100 */
[----:B------:R-:W-:-:S04]  /*0fa0*/  FMUL.FTZ R83, R83, UR8 ;  /* 0x0000000853537c20 */ /* 0x000fc80008410000 */
[----:B------:R-:W-:-:S07]  /*0fb0*/  @P0 FADD.FTZ R83, R36, R83 ;  /* 0x0000005324530221 */ /* 0x000fce0000010000 */
.L_x_2681:
[----:B------:R-:W-:Y:S05]  /*0fc0*/  BSYNC B1 ;  /* 0x0000000000017941 */ /* 0x000fea0003800000 */
.L_x_2679:
[----:B------:R-:W0:Y:S01]  /*0fd0*/  LDC.64 R68, c[0x0][0x238] ;  /* 0x00008e00ff447b82 */ /* 0x000e220000000a00 */
[----:B------:R-:W-:Y:S02]  /*0fe0*/  F2FP.F16.F32.PACK_AB R39, R83, R81 ;  /* 0x000000515327723e */ /* 0x000fe400000000ff */
[----:B------:R-:W-:Y:S02]  /*0ff0*/  F2FP.F16.F32.PACK_AB R38, R79, R77 ;  /* 0x0000004d4f26723e */ /* 0x000fe400000000ff */
[----:B------:R-:W-:Y:S02]  /*1000*/  F2FP.F16.F32.PACK_AB R37, R75, R73 ;  /* 0x000000494b25723e */ /* 0x000fe400000000ff */
[----:B------:R-:W-:Y:S02]  /*1010*/  F2FP.F16.F32.PACK_AB R36, R71, R67 ;  /* 0x000000434724723e */ /* 0x000fe400000000ff */
[----:B------:R-:W-:Y:S01]  /*1020*/  IADD3 R119, R119, 0x100, RZ ;  /* 0x0000010077777810 */ /* 0x000fe20007ffe0ff */
[C---:B0-----:R-:W-:Y:S01]  /*1030*/  IMAD.WIDE.U32 R68, R117.reuse, 0x10, R68 ;  /* 0x0000001075447825 */ /* 0x041fe200078e0044 */
[----:B------:R-:W-:-:S04]  /*1040*/  IADD3 R117, R117, 0x100, RZ ;  /* 0x0000010075757810 */ /* 0x000fc80007ffe0ff */
[----:B------:R0:W-:Y:S03]  /*1050*/  STG.E.128 desc[UR4][R68.64], R36 ;  /* 0x0000002444007986 */ /* 0x0001e6000c101d04 */
.L_x_2657:
[----:B------:R-:W-:Y:S05]  /*1060*/  BSYNC B0 ;  /* 0x0000000000007941 */ /* 0x000fea0003800000 */
.L_x_2656:
        /* <DEDUP_REMOVED lines=17> */
.L_x_2685:
[----:B-----5:R-:W-:Y:S02]  /*1180*/  HADD2.F32 R85, -RZ, R28.H0_H0 ;  /* 0x2000001cff557230 */ /* 0x020fe40000004100 */
[----:B------:R-:W-:-:S03]  /*1190*/  @P0 HADD2.F32 R36, -RZ, R32.H0_H0 ;  /* 0x20000020ff240230 */ /* 0x000fc60000004100 */
[----:B------:R-:W-:-:S04]  /*11a0*/  FMUL.FTZ R85, R85, UR8 ;  /* 0x0000000855557c20 */ /* 0x000fc80008410000 */
[----:B------:R-:W-:-:S07]  /*11b0*/  @P0 FADD.FTZ R85, R36, R85 ;  /* 0x0000005524550221 */ /* 0x000fce0000010000 */
.L_x_2686:
[----:B------:R-:W-:Y:S05]  /*11c0*/  BSYNC B1 ;  /* 0x0000000000017941 */ /* 0x000fea0003800000 */
.L_x_2684:
[----:B------:R-:W-:Y:S04]  /*11d0*/  BSSY B1, `(.L_x_2687) ;  /* 0x000000a000017945 */ /* 0x000fe80003800000 */
[----:B------:R-:W-:Y:S05]  /*11e0*/  @P2 BRA `(.L_x_2688) ;  /* 0x0000000000102947 */ /* 0x000fea0003800000 */
[----:B------:R-:W-:Y:S01]  /*11f0*/  HFMA2.MMA R87, -RZ, RZ, 0, 0 ;  /* 0x00000000ff577435 */ /* 0x000fe200000001ff */
[----:B------:R-:W-:Y:S10]  /*1200*/  @!P0 BRA `(.L_x_2689) ;  /* 0x0000000000188947 */ /* 0x000ff40003800000 */
[----:B-----5:R-:W-:Y:S01]  /*1210*/  HADD2.F32 R87, -RZ, R32.H1_H1 ;  /* 0x30000020ff577230 */ /* 0x020fe20000004100 */
[----:B------:R-:W-:Y:S06]  /*1220*/  BRA `(.L_x_2689) ;  /* 0x0000000000107947 */ /* 0x000fec0003800000 */
.L_x_2688:
[----:B-----5:R-:W-:Y:S02]  /*1230*/  HADD2.F32 R87, -RZ, R28.H1_H1 ;  /* 0x3000001cff577230 */ /* 0x020fe40000004100 */
[----:B------:R-:W-:-:S03]  /*1240*/  @P0 HADD2.F32 R36, -RZ, R32.H1_H1 ;  /* 0x30000020ff240230 */ /* 0x000fc60000004100 */
[----:B------:R-:W-:-:S04]  /*1250*/  FMUL.FTZ R87, R87, UR8 ;  /* 0x0000000857577c20 */ /* 0x000fc80008410000 */
[----:B------:R-:W-:-:S07]  /*1260*/  @P0 FADD.FTZ R87, R36, R87 ;  /* 0x0000005724570221 */ /* 0x000fce0000010000 */
.L_x_2689:
[----:B------:R-:W-:Y:S05]  /*1270*/  BSYNC B1 ;  /* 0x0000000000017941 */ /* 0x000fea0003800000 */
.L_x_2687:
[----:B------:R-:W-:Y:S04]  /*1280*/  BSSY B1, `(.L_x_2690) ;  /* 0x000000a000017945 */ /* 0x000fe80003800000 */
[----:B------:R-:W-:Y:S05]  /*1290*/  @P2 BRA `(.L_x_2691) ;  /* 0x0000000000102947 */ /* 0x000fea0003800000 */
[----:B------:R-:W-:Y:S01]  /*12a0*/  MOV R89, RZ ;  /* 0x000000ff00597202 */ /* 0x000fe20000000f00 */
[----:B------:R-:W-:Y:S06]  /*12b0*/  @!P0 BRA `(.L_x_2692) ;  /* 0x0000000000188947 */ /* 0x000fec0003800000 */
[----:B-----5:R-:W-:Y:S01]  /*12c0*/  HADD2.F32 R89, -RZ, R33.H0_H0 ;  /* 0x20000021ff597230 */ /* 0x020fe20000004100 */
[----:B------:R-:W-:Y:S06]  /*12d0*/  BRA `(.L_x_2692) ;  /* 0x0000000000107947 */ /* 0x000fec0003800000 */
.L_x_2691:
[----:B-----5:R-:W-:Y:S02]  /*12e0*/  HADD2.F32 R89, -RZ, R29.H0_H0 ;  /* 0x2000001dff597230 */ /* 0x020fe40000004100 */
[----:B------:R-:W-:-:S03]  /*12f0*/  @P0 HADD2.F32 R36, -RZ, R33.H0_H0 ;  /* 0x20000021ff240230 */ /* 0x000fc60000004100 */
[----:B------:R-:W-:-:S04]  /*1300*/  FMUL.FTZ R89, R89, UR8 ;  /* 0x0000000859597c20 */ /* 0x000fc80008410000 */
[----:B------:R-:W-:-:S07]  /*1310*/  @P0 FADD.FTZ R89, R36, R89 ;  /* 0x0000005924590221 */ /* 0x000fce0000010000 */
.L_x_2692:
[----:B------:R-:W-:Y:S05]  /*1320*/  BSYNC B1 ;  /* 0x0000000000017941 */ /* 0x000fea0003800000 */
.L_x_2690:
[----:B------:R-:W-:Y:S04]  /*1330*/  BSSY B1, `(.L_x_2693) ;  /* 0x000000a000017945 */ /* 0x000fe80003800000 */
[----:B------:R-:W-:Y:S05]  /*1340*/  @P2 BRA `(.L_x_2694) ;  /* 0x0000000000102947 */ /* 0x000fea0003800000 */
[----:B------:R-:W-:Y:S01]  /*1350*/  HFMA2.MMA R91, -RZ, RZ, 0, 0 ;  /* 0x00000000ff5b7435 */ /* 0x000fe200000001ff */
[----:B------:R-:W-:Y:S10]  /*1360*/  @!P0 BRA `(.L_x_2695) ;  /* 0x0000000000188947 */ /* 0x000ff40003800000 */
[----:B-----5:R-:W-:Y:S01]  /*1370*/  HADD2.F32 R91, -RZ, R33.H1_H1 ;  /* 0x30000021ff5b7230 */ /* 0x020fe20000004100 */
[----:B------:R-:W-:Y:S06]  /*1380*/  BRA `(.L_x_2695) ;  /* 0x0000000000107947 */ /* 0x000fec0003800000 */
.L_x_2694:
[----:B-----5:R-:W-:Y:S02]  /*1390*/  HADD2.F32 R91, -RZ, R29.H1_H1 ;  /* 0x3000001dff5b7230 */ /* 0x020fe40000004100 */
[----:B------:R-:W-:-:S03]  /*13a0*/  @P0 HADD2.F32 R36, -RZ, R33.H1_H1 ;  /* 0x30000021ff240230 */ /* 0x000fc60000004100 */
[----:B------:R-:W-:-:S04]  /*13b0*/  FMUL.FTZ R91, R91, UR8 ;  /* 0x000000085b5b7c20 */ /* 0x000fc80008410000 */
[----:B------:R-:W-:-:S07]  /*13c0*/  @P0 FADD.FTZ R91, R36, R91 ;  /* 0x0000005b245b0221 */ /* 0x000fce0000010000 */
.L_x_2695:
[----:B------:R-:W-:Y:S05]  /*13d0*/  BSYNC B1 ;  /* 0x0000000000017941 */ /* 0x000fea0003800000 */
.L_x_2693:
[----:B------:R-:W-:Y:S04]  /*13e0*/  BSSY B1, `(.L_x_2696) ;  /* 0x000000a000017945 */ /* 0x000fe80003800000 */
[----:B------:R-:W-:Y:S05]  /*13f0*/  @P2 BRA `(.L_x_2697) ;  /* 0x0000000000102947 */ /* 0x000fea0003800000 */
[----:B------:R-:W-:Y:S01]  /*1400*/  MOV R93, RZ ;  /* 0x000000ff005d7202 */ /* 0x000fe20000000f00 */
[----:B------:R-:W-:Y:S06]  /*1410*/  @!P0 BRA `(.L_x_2698) ;  /* 0x0000000000188947 */ /* 0x000fec0003800000 */
[----:B-----5:R-:W-:Y:S01]  /*1420*/  HADD2.F32 R93, -RZ, R34.H0_H0 ;  /* 0x20000022ff5d7230 */ /* 0x020fe20000004100 */
[----:B------:R-:W-:Y:S06]  /*1430*/  BRA `(.L_x_2698) ;  /* 0x0000000000107947 */ /* 0x000fec0003800000 */
.L_x_2697:
[----:B-----5:R-:W-:Y:S02]  /*1440*/  HADD2.F32 R93, -RZ, R30.H0_H0 ;  /* 0x2000001eff5d7230 */ /* 0x020fe40000004100 */
[----:B------:R-:W-:-:S03]  /*1450*/  @P0 HADD2.F32 R36, -RZ, R34.H0_H0 ;  /* 0x20000022ff240230 */ /* 0x000fc60000004100 */
[----:B------:R-:W-:-:S04]  /*1460*/  FMUL.FTZ R93, R93, UR8 ;  /* 0x000000085d5d7c20 */ /* 0x000fc80008410000 */
[----:B------:R-:W-:-:S07]  /*1470*/  @P0 FADD.FTZ R93, R36, R93 ;  /* 0x0000005d245d0221 */ /* 0x000fce0000010000 */
.L_x_2698:
[----:B------:R-:W-:Y:S05]  /*1480*/  BSYNC B1 ;  /* 0x0000000000017941 */ /* 0x000fea0003800000 */
.L_x_2696:
[----:B------:R-:W-:Y:S04]  /*1490*/  BSSY B1, `(.L_x_2699) ;  /* 0x000000a000017945 */ /* 0x000fe80003800000 */
[----:B------:R-:W-:Y:S05]  /*14a0*/  @P2 BRA `(.L_x_2700) ;  /* 0x0000000000102947 */ /* 0x000fea0003800000 */
[----:B------:R-:W-:Y:S01]  /*14b0*/  HFMA2.MMA R95, -RZ, RZ, 0, 0 ;  /* 0x00000000ff5f7435 */ /* 0x000fe200000001ff */
[----:B------:R-:W-:Y:S10]  /*14c0*/  @!P0 BRA `(.L_x_2701) ;  /* 0x0000000000188947 */ /* 0x000ff40003800000 */
[----:B-----5:R-:W-:Y:S01]  /*14d0*/  HADD2.F32 R95, -RZ, R34.H1_H1 ;  /* 0x30000022ff5f7230 */ /* 0x020fe20000004100 */
[----:B------:R-:W-:Y:S06]  /*14e0*/  BRA `(.L_x_2701) ;  /* 0x0000000000107947 */ /* 0x000fec0003800000 */
.L_x_2700:
[----:B-----5:R-:W-:Y:S02]  /*14f0*/  HADD2.F32 R95, -RZ, R30.H1_H1 ;  /* 0x3000001eff5f7230 */ /* 0x020fe40000004100 */
[----:B------:R-:W-:-:S03]  /*1500*/  @P0 HADD2.F32 R36, -RZ, R34.H1_H1 ;  /* 0x30000022ff240230 */ /* 0x000fc60000004100 */
[----:B------:R-:W-:-:S04]  /*1510*/  FMUL.FTZ R95, R95, UR8 ;  /* 0x000000085f5f7c20 */ /* 0x000fc80008410000 */
[----:B------:R-:W-:-:S07]  /*1520*/  @P0 FADD.FTZ R95, R36, R95 ;  /* 0x0000005f245f0221 */ /* 0x000fce0000010000 */
.L_x_2701:
[----:B------:R-:W-:Y:S05]  /*1530*/  BSYNC B1 ;  /* 0x0000000000017941 */ /* 0x000fea0003800000 */
.L_x_2699:
[----:B------:R-:W-:Y:S04]  /*1540*/  BSSY B1, `(.L_x_2702) ;  /* 0x000000a000017945 */ /* 0x000fe80003800000 */
[----:B------:R-:W-:Y:S05]  /*1550*/  @P2 BRA `(.L_x_2703) ;  /* 0x0000000000102947 */ /* 0x000fea0003800000 */
[----:B------:R-:W-:Y:S01]  /*1560*/  MOV R97, RZ ;  /* 0x000000ff00617202 */ /* 0x000fe20000000f00 */
[----:B------:R-:W-:Y:S06]  /*1570*/  @!P0 BRA `(.L_x_2704) ;  /* 0x0000000000188947 */ /* 0x000fec0003800000 */
[----:B-----5:R-:W-:Y:S01]  /*1580*/  HADD2.F32 R97, -RZ, R35.H0_H0 ;  /* 0x20000023ff617230 */ /* 0x020fe20000004100 */
[----:B------:R-:W-:Y:S06]  /*1590*/  BRA `(.L_x_2704) ;  /* 0x0000000000107947 */ /* 0x000fec0003800000 */
.L_x_2703:
[----:B-----5:R-:W-:Y:S02]  /*15a0*/  HADD2.F32 R97, -RZ, R31.H0_H0 ;  /* 0x2000001fff617230 */ /* 0x020fe40000004100 */
[----:B------:R-:W-:-:S03]  /*15b0*/  @P0 HADD2.F32 R36, -RZ, R35.H0_H0 ;  /* 0x20000023ff240230 */ /* 0x000fc60000004100 */
[----:B------:R-:W-:-:S04]  /*15c0*/  FMUL.FTZ R97, R97, UR8 ;  /* 0x0000000861617c20 */ /* 0x000fc80008410000 */
[----:B------:R-:W-:-:S07]  /*15d0*/  @P0 FADD.FTZ R97, R36, R97 ;  /* 0x0000006124610221 */ /* 0x000fce0000010000 */
.L_x_2704:
[----:B------:R-:W-:Y:S05]  /*15e0*/  BSYNC B1 ;  /* 0x0000000000017941 */ /* 0x000fea0003800000 */
.L_x_2702:
[----:B------:R-:W-:Y:S04]  /*15f0*/  BSSY B1, `(.L_x_2705) ;  /* 0x000000a000017945 */ /* 0x000fe80003800000 */
[----:B------:R-:W-:Y:S05]  /*1600*/  @P2 BRA `(.L_x_2706) ;  /* 0x0000000000102947 */ /* 0x000fea0003800000 */
[----:B------:R-:W-:Y:S01]  /*1610*/  HFMA2.MMA R99, -RZ, RZ, 0, 0 ;  /* 0x00000000ff637435 */ /* 0x000fe200000001ff */
[----:B------:R-:W-:Y:S10]  /*1620*/  @!P0 BRA `(.L_x_2707) ;  /* 0x0000000000188947 */ /* 0x000ff40003800000 */
[----:B-----5:R-:W-:Y:S01]  /*1630*/  HADD2.F32 R99, -RZ, R35.H1_H1 ;  /* 0x30000023ff637230 */ /* 0x020fe20000004100 */
[----:B------:R-:W-:Y:S06]  /*1640*/  BRA `(.L_x_2707) ;  /* 0x0000000000107947 */ /* 0x000fec0003800000 */
.L_x_2706:
[----:B-----5:R-:W-:Y:S02]  /*1650*/  HADD2.F32 R99, -RZ, R31.H1_H1 ;  /* 0x3000001fff637230 */ /* 0x020fe40000004100 */
[----:B------:R-:W-:-:S03]  /*1660*/  @P0 HADD2.F32 R36, -RZ, R35.H1_H1 ;  /* 0x30000023ff240230 */ /* 0x000fc60000004100 */
[----:B------:R-:W-:-:S04]  /*1670*/  FMUL.FTZ R99, R99, UR8 ;  /* 0x0000000863637c20 */ /* 0x000fc80008410000 */
[----:B------:R-:W-:-:S07]  /*1680*/  @P0 FADD.FTZ R99, R36, R99 ;  /* 0x0000006324630221 */ /* 0x000fce0000010000 */
.L_x_2707:
[----:B------:R-:W-:Y:S05]  /*1690*/  BSYNC B1 ;  /* 0x0000000000017941 */ /* 0x000fea0003800000 */
.L_x_2705:
        /* <DEDUP_REMOVED lines=9> */
.L_x_2683:
[----:B------:R-:W-:Y:S05]  /*1730*/  BSYNC B0 ;  /* 0x0000000000007941 */ /* 0x000fea0003800000 */
.L_x_2682:
        /* <DEDUP_REMOVED lines=17> */
.L_x_2711:
[----:B-----5:R-:W-:Y:S02]  /*1850*/  HADD2.F32 R101, -RZ, R28.H0_H0 ;  /* 0x2000001cff657230 */ /* 0x020fe40000004100 */
[----:B------:R-:W-:-:S03]  /*1860*/  @P0 HADD2.F32 R36, -RZ, R32.H0_H0 ;  /* 0x20000020ff240230 */ /* 0x000fc60000004100 */
[----:B------:R-:W-:-:S04]  /*1870*/  FMUL.FTZ R101, R101, UR8 ;  /* 0x0000000865657c20 */ /* 0x000fc80008410000 */
[----:B------:R-:W-:-:S07]  /*1880*/  @P0 FADD.FTZ R101, R36, R101 ;  /* 0x0000006524650221 */ /* 0x000fce0000010000 */
.L_x_2712:
[----:B------:R-:W-:Y:S05]  /*1890*/  BSYNC B1 ;  /* 0x0000000000017941 */ /* 0x000fea0003800000 */
.L_x_2710:
[----:B------:R-:W-:Y:S04]  /*18a0*/  BSSY B1, `(.L_x_2713) ;  /* 0x000000a000017945 */ /* 0x000fe80003800000 */
[----:B------:R-:W-:Y:S05]  /*18b0*/  @P1 BRA `(.L_x_2714) ;  /* 0x0000000000101947 */ /* 0x000fea0003800000 */
[----:B------:R-:W-:Y:S01]  /*18c0*/  HFMA2.MMA R103, -RZ, RZ, 0, 0 ;  /* 0x00000000ff677435 */ /* 0x000fe200000001ff */
[----:B------:R-:W-:Y:S10]  /*18d0*/  @!P0 BRA `(.L_x_2715) ;  /* 0x0000000000188947 */ /* 0x000ff40003800000 */
[----:B-----5:R-:W-:Y:S01]  /*18e0*/  HADD2.F32 R103, -RZ, R32.H1_H1 ;  /* 0x30000020ff677230 */ /* 0x020fe20000004100 */
[----:B------:R-:W-:Y:S06]  /*18f0*/  BRA `(.L_x_2715) ;  /* 0x0000000000107947 */ /* 0x000fec0003800000 */
.L_x_2714:
[----:B-----5:R-:W-:Y:S02]  /*1900*/  HADD2.F32 R103, -RZ, R28.H1_H1 ;  /* 0x3000001cff677230 */ /* 0x020fe40000004100 */
[----:B------:R-:W-:-:S03]  /*1910*/  @P0 HADD2.F32 R36, -RZ, R32.H1_H1 ;  /* 0x30000020ff240230 */ /* 0x000fc60000004100 */
[----:B------:R-:W-:-:S04]  /*1920*/  FMUL.FTZ R103, R103, UR8 ;  /* 0x0000000867677c20 */ /* 0x000fc80008410000 */
[----:B------:R-:W-:-:S07]  /*1930*/  @P0 FADD.FTZ R103, R36, R103 ;  /* 0x0000006724670221 */ /* 0x000fce0000010000 */
.L_x_2715:
[----:B------:R-:W-:Y:S05]  /*1940*/  BSYNC B1 ;  /* 0x0000000000017941 */ /* 0x000fea0003800000 */
.L_x_2713:
[----:B------:R-:W-:Y:S04]  /*1950*/  BSSY B1, `(.L_x_2716) ;  /* 0x000000a000017945 */ /* 0x000fe80003800000 */
[----:B------:R-:W-:Y:S05]  /*1960*/  @P1 BRA `(.L_x_2717) ;  /* 0x0000000000101947 */ /* 0x000fea0003800000 */
[----:B------:R-:W-:Y:S01]  /*1970*/  MOV R105, RZ ;  /* 0x000000ff00697202 */ /* 0x000fe20000000f00 */
[----:B------:R-:W-:Y:S06]  /*1980*/  @!P0 BRA `(.L_x_2718) ;  /* 0x0000000000188947 */ /* 0x000fec0003800000 */
[----:B-----5:R-:W-:Y:S01]  /*1990*/  HADD2.F32 R105, -RZ, R33.H0_H0 ;  /* 0x20000021ff697230 */ /* 0x020fe20000004100 */
[----:B------:R-:W-:Y:S06]  /*19a0*/  BRA `(.L_x_2718) ;  /* 0x0000000000107947 */ /* 0x000fec0003800000 */
.L_x_2717:
[----:B-----5:R-:W-:Y:S02]  /*19b0*/  HADD2.F32 R105, -RZ, R29.H0_H0 ;  /* 0x2000001dff697230 */ /* 0x020fe40000004100 */
[----:B------:R-:W-:-:S03]  /*19c0*/  @P0 HADD2.F32 R36, -RZ, R33.H0_H0 ;  /* 0x20000021ff240230 */ /* 0x000fc60000004100 */
[----:B------:R-:W-:-:S04]  /*19d0*/  FMUL.FTZ R105, R105, UR8 ;  /* 0x0000000869697c20 */ /* 0x000fc80008410000 */
[----:B------:R-:W-:-:S07]  /*19e0*/  @P0 FADD.FTZ R105, R36, R105 ;  /* 0x0000006924690221 */ /* 0x000fce0000010000 */
.L_x_2718:
[----:B------:R-:W-:Y:S05]  /*19f0*/  BSYNC B1 ;  /* 0x0000000000017941 */ /* 0x000fea0003800000 */
.L_x_2716:
[----:B------:R-:W-:Y:S04]  /*1a00*/  BSSY B1, `(.L_x_2719) ;  /* 0x000000a000017945 */ /* 0x000fe80003800000 */
[----:B------:R-:W-:Y:S05]  /*1a10*/  @P1 BRA `(.L_x_2720) ;  /* 0x0000000000101947 */ /* 0x000fea0003800000 */
[----:B------:R-:W-:Y:S01]  /*1a20*/  HFMA2.MMA R107, -RZ, RZ, 0, 0 ;  /* 0x00000000ff6b7435 */ /* 0x000fe200000001ff */
[----:B------:R-:W-:Y:S10]  /*1a30*/  @!P0 BRA `(.L_x_2721) ;  /* 0x0000000000188947 */ /* 0x000ff40003800000 */
[----:B-----5:R-:W-:Y:S01]  /*1a40*/  HADD2.F32 R107, -RZ, R33.H1_H1 ;  /* 0x30000021ff6b7230 */ /* 0x020fe20000004100 */
[----:B------:R-:W-:Y:S06]  /*1a50*/  BRA `(.L_x_2721) ;  /* 0x0000000000107947 */ /* 0x000fec0003800000 */
.L_x_2720:
[----:B-----5:R-:W-:Y:S02]  /*1a60*/  HADD2.F32 R107, -RZ, R29.H1_H1 ;  /* 0x3000001dff6b7230 */ /* 0x020fe40000004100 */
[----:B------:R-:W-:-:S03]  /*1a70*/  @P0 HADD2.F32 R36, -RZ, R33.H1_H1 ;  /* 0x30000021ff240230 */ /* 0x000fc60000004100 */
[----:B------:R-:W-:-:S04]  /*1a80*/  FMUL.FTZ R107, R107, UR8 ;  /* 0x000000086b6b7c20 */ /* 0x000fc80008410000 */
[----:B------:R-:W-:-:S07]  /*1a90*/  @P0 FADD.FTZ R107, R36, R107 ;  /* 0x0000006b246b0221 */ /* 0x000fce0000010000 */
.L_x_2721:
[----:B------:R-:W-:Y:S05]  /*1aa0*/  BSYNC B1 ;  /* 0x0000000000017941 */ /* 0x000fea0003800000 */
.L_x_2719:
[----:B------:R-:W-:Y:S04]  /*1ab0*/  BSSY B1, `(.L_x_2722) ;  /* 0x000000a000017945 */ /* 0x000fe80003800000 */
[----:B------:R-:W-:Y:S05]  /*1ac0*/  @P1 BRA `(.L_x_2723) ;  /* 0x0000000000101947 */ /* 0x000fea0003800000 */
[----:B------:R-:W-:Y:S01]  /*1ad0*/  MOV R109, RZ ;  /* 0x000000ff006d7202 */ /* 0x000fe20000000f00 */
[----:B------:R-:W-:Y:S06]  /*1ae0*/  @!P0 BRA `(.L_x_2724) ;  /* 0x0000000000188947 */ /* 0x000fec0003800000 */
[----:B-----5:R-:W-:Y:S01]  /*1af0*/  HADD2.F32 R109, -RZ, R34.H0_H0 ;  /* 0x20000022ff6d7230 */ /* 0x020fe20000004100 */
[----:B------:R-:W-:Y:S06]  /*1b00*/  BRA `(.L_x_2724) ;  /* 0x0000000000107947 */ /* 0x000fec0003800000 */
.L_x_2723:
[----:B-----5:R-:W-:Y:S02]  /*1b10*/  HADD2.F32 R109, -RZ, R30.H0_H0 ;  /* 0x2000001eff6d7230 */ /* 0x020fe40000004100 */
[----:B------:R-:W-:-:S03]  /*1b20*/  @P0 HADD2.F32 R36, -RZ, R34.H0_H0 ;  /* 0x20000022ff240230 */ /* 0x000fc60000004100 */
[----:B------:R-:W-:-:S04]  /*1b30*/  FMUL.FTZ R109, R109, UR8 ;  /* 0x000000086d6d7c20 */ /* 0x000fc80008410000 */
[----:B------:R-:W-:-:S07]  /*1b40*/  @P0 FADD.FTZ R109, R36, R109 ;  /* 0x0000006d246d0221 */ /* 0x000fce0000010000 */
.L_x_2724:
[----:B------:R-:W-:Y:S05]  /*1b50*/  BSYNC B1 ;  /* 0x0000000000017941 */ /* 0x000fea0003800000 */
.L_x_2722:
[----:B------:R-:W-:Y:S04]  /*1b60*/  BSSY B1, `(.L_x_2725) ;  /* 0x000000a000017945 */ /* 0x000fe80003800000 */
[----:B------:R-:W-:Y:S05]  /*1b70*/  @P1 BRA `(.L_x_2726) ;  /* 0x0000000000101947 */ /* 0x000fea0003800000 */
[----:B------:R-:W-:Y:S01]  /*1b80*/  HFMA2.MMA R111, -RZ, RZ, 0, 0 ;  /* 0x00000000ff6f7435 */ /* 0x000fe200000001ff */
[----:B------:R-:W-:Y:S10]  /*1b90*/  @!P0 BRA `(.L_x_2727) ;  /* 0x0000000000188947 */ /* 0x000ff40003800000 */
[----:B-----5:R-:W-:Y:S01]  /*1ba0*/  HADD2.F32 R111, -RZ, R34.H1_H1 ;  /* 0x30000022ff6f7230 */ /* 0x020fe20000004100 */
[----:B------:R-:W-:Y:S06]  /*1bb0*/  BRA `(.L_x_2727) ;  /* 0x0000000000107947 */ /* 0x000fec0003800000 */
.L_x_2726:
[----:B-----5:R-:W-:Y:S02]  /*1bc0*/  HADD2.F32 R111, -RZ, R30.H1_H1 ;  /* 0x3000001eff6f7230 */ /* 0x020fe40000004100 */
[----:B------:R-:W-:-:S03]  /*1bd0*/  @P0 HADD2.F32 R36, -RZ, R34.H1_H1 ;  /* 0x30000022ff240230 */ /* 0x000fc60000004100 */
[----:B------:R-:W-:-:S04]  /*1be0*/  FMUL.FTZ R111, R111, UR8 ;  /* 0x000000086f6f7c20 */ /* 0x000fc80008410000 */
[----:B------:R-:W-:-:S07]  /*1bf0*/  @P0 FADD.FTZ R111, R36, R111 ;  /* 0x0000006f246f0221 */ /* 0x000fce0000010000 */
.L_x_2727:
[----:B------:R-:W-:Y:S05]  /*1c00*/  BSYNC B1 ;  /* 0x0000000000017941 */ /* 0x000fea0003800000 */
.L_x_2725:
[----:B------:R-:W-:Y:S04]  /*1c10*/  BSSY B1, `(.L_x_2728) ;  /* 0x000000a000017945 */ /* 0x000fe80003800000 */
[----:B------:R-:W-:Y:S05]  /*1c20*/  @P1 BRA `(.L_x_2729) ;  /* 0x0000000000101947 */ /* 0x000fea0003800000 */
[----:B------:R-:W-:Y:S01]  /*1c30*/  MOV R113, RZ ;  /* 0x000000ff00717202 */ /* 0x000fe20000000f00 */
[----:B------:R-:W-:Y:S06]  /*1c40*/  @!P0 BRA `(.L_x_2730) ;  /* 0x0000000000188947 */ /* 0x000fec0003800000 */
[----:B-----5:R-:W-:Y:S01]  /*1c50*/  HADD2.F32 R113, -RZ, R35.H0_H0 ;  /* 0x20000023ff717230 */ /* 0x020fe20000004100 */
[----:B------:R-:W-:Y:S06]  /*1c60*/  BRA `(.L_x_2730) ;  /* 0x0000000000107947 */ /* 0x000fec0003800000 */
.L_x_2729:
[----:B-----5:R-:W-:Y:S02]  /*1c70*/  HADD2.F32 R113, -RZ, R31.H0_H0 ;  /* 0x2000001fff717230 */ /* 0x020fe40000004100 */
[----:B------:R-:W-:-:S03]  /*1c80*/  @P0 HADD2.F32 R36, -RZ, R35.H0_H0 ;  /* 0x20000023ff240230 */ /* 0x000fc60000004100 */
[----:B------:R-:W-:-:S04]  /*1c90*/  FMUL.FTZ R113, R113, UR8 ;  /* 0x0000000871717c20 */ /* 0x000fc80008410000 */
[----:B------:R-:W-:-:S07]  /*1ca0*/  @P0 FADD.FTZ R113, R36, R113 ;  /* 0x0000007124710221 */ /* 0x000fce0000010000 */
.L_x_2730:
[----:B------:R-:W-:Y:S05]  /*1cb0*/  BSYNC B1 ;  /* 0x0000000000017941 */ /* 0x000fea0003800000 */
.L_x_2728:
[----:B------:R-:W-:Y:S04]  /*1cc0*/  BSSY B1, `(.L_x_2731) ;  /* 0x000000a000017945 */ /* 0x000fe80003800000 */
[----:B------:R-:W-:Y:S05]  /*1cd0*/  @P1 BRA `(.L_x_2732) ;  /* 0x0000000000101947 */ /* 0x000fea0003800000 */
[----:B------:R-:W-:Y:S01]  /*1ce0*/  HFMA2.MMA R115, -RZ, RZ, 0, 0 ;  /* 0x00000000ff737435 */ /* 0x000fe200000001ff */
[----:B------:R-:W-:Y:S10]  /*1cf0*/  @!P0 BRA `(.L_x_2733) ;  /* 0x0000000000188947 */ /* 0x000ff40003800000 */
[----:B-----5:R-:W-:Y:S01]  /*1d00*/  HADD2.F32 R115, -RZ, R35.H1_H1 ;  /* 0x30000023ff737230 */ /* 0x020fe20000004100 */
[----:B------:R-:W-:Y:S06]  /*1d10*/  BRA `(.L_x_2733) ;  /* 0x0000000000107947 */ /* 0x000fec0003800000 */
.L_x_2732:
[----:B-----5:R-:W-:Y:S02]  /*1d20*/  HADD2.F32 R115, -RZ, R31.H1_H1 ;  /* 0x3000001fff737230 */ /* 0x020fe40000004100 */
[----:B------:R-:W-:-:S03]  /*1d30*/  @P0 HADD2.F32 R36, -RZ, R35.H1_H1 ;  /* 0x30000023ff240230 */ /* 0x000fc60000004100 */
[----:B------:R-:W-:-:S04]  /*1d40*/  FMUL.FTZ R115, R115, UR8 ;  /* 0x0000000873737c20 */ /* 0x000fc80008410000 */
[----:B------:R-:W-:-:S07]  /*1d50*/  @P0 FADD.FTZ R115, R36, R115 ;  /* 0x0000007324730221 */ /* 0x000fce0000010000 */
.L_x_2733:
[----:B------:R-:W-:Y:S05]  /*1d60*/  BSYNC B1 ;  /* 0x0000000000017941 */ /* 0x000fea0003800000 */
.L_x_2731:
[----:B------:R-:W0:Y:S01]  /*1d70*/  LDC.64 R68, c[0x0][0x238] ;  /* 0x00008e00ff447b82 */ /* 0x000e220000000a00 */
[----:B------:R-:W-:Y:S02]  /*1d80*/  F2FP.F16.F32.PACK_AB R39, R115, R113 ;  /* 0x000000717327723e */ /* 0x000fe400000000ff */
[----:B------:R-:W-:Y:S02]  /*1d90*/  F2FP.F16.F32.PACK_AB R38, R111, R109 ;  /* 0x0000006d6f26723e */ /* 0x000fe400000000ff */
[----:B------:R-:W-:Y:S02]  /*1da0*/  F2FP.F16.F32.PACK_AB R37, R107, R105 ;  /* 0x000000696b25723e */ /* 0x000fe400000000ff */
[----:B------:R-:W-:Y:S01]  /*1db0*/  F2FP.F16.F32.PACK_AB R36, R103, R101 ;  /* 0x000000656724723e */ /* 0x000fe200000000ff */
[----:B0-----:R-:W-:-:S05]  /*1dc0*/  IMAD.WIDE.U32 R68, R117, 0x10, R68 ;  /* 0x0000001075447825 */ /* 0x001fca00078e0044 */
[----:B------:R2:W-:Y:S02]  /*1dd0*/  STG.E.128 desc[UR4][R68.64], R36 ;  /* 0x0000002444007986 */ /* 0x0005e4000c101d04 */
.L_x_2709:
[----:B------:R-:W-:Y:S05]  /*1de0*/  BSYNC B0 ;  /* 0x0000000000007941 */ /* 0x000fea0003800000 */
.L_x_2708:
        /* <DEDUP_REMOVED lines=104> */
.L_x_2752:
        /* <DEDUP_REMOVED lines=92> */
[----:B------:R-:W-:Y:S01]  /*2a30*/  IADD3 R27, R72, -0x1, RZ ;  /* 0xffffffff481b7810 */ /* 0x000fe20007ffe0ff */
[----:B------:R-:W-:Y:S01]  /*2a40*/  BSSY B1, `(.L_x_2737) ;  /* 0x0000028000017945 */ /* 0x000fe20003800000 */
[----:B------:R-:W-:-:S03]  /*2a50*/  FSEL R72, R119, RZ, !P6 ;  /* 0x000000ff77487208 */ /* 0x000fc60007000000 */
[----:B------:R-:W-:Y:S01]  /*2a60*/  IMAD R74, R27, R74, RZ ;  /* 0x0000004a1b4a7224 */ /* 0x000fe200078e02ff */
[----:B------:R-:W-:-:S04]  /*2a70*/  LOP3.LUT R27, R40, 0xff, RZ, 0xc0, !PT ;  /* 0x000000ff281b7812 */ /* 0x000fc800078ec0ff */
[----:B------:R-:W-:-:S04]  /*2a80*/  SHF.R.S32.HI R37, RZ, 0x1f, R74 ;  /* 0x0000001fff257819 */ /* 0x000fc8000001144a */
[----:B------:R-:W-:-:S04]  /*2a90*/  LEA.HI R74, R37, R74, RZ, 0x3 ;  /* 0x0000004a254a7211 */ /* 0x000fc800078f18ff */
        /* <DEDUP_REMOVED lines=34> */
.L_x_2738:
[----:B------:R-:W-:Y:S05]  /*2cc0*/  BSYNC B1 ;  /* 0x0000000000017941 */ /* 0x000fea0003800000 */
.L_x_2737:
        /* <DEDUP_REMOVED lines=34> */
.L_x_2740:
[----:B------:R-:W-:Y:S05]  /*2ef0*/  BSYNC B1 ;  /* 0x0000000000017941 */ /* 0x000fea0003800000 */
.L_x_2739:
        /* <DEDUP_REMOVED lines=32> */
.L_x_2736:
[----:B------:R-:W-:Y:S05]  /*3100*/  BSYNC B0 ;  /* 0x0000000000007941 */ /* 0x000fea0003800000 */
.L_x_2735:
[----:B------:R-:W-:Y:S02]  /*3110*/  IADD3 R65, R65, UR10, RZ ;  /* 0x0000000a41417c10 */ /* 0x000fe4000fffe0ff */
[----:B------:R-:W-:Y:S02]  /*3120*/  SEL R78, RZ, 0x1, P1 ;  /* 0x00000001ff4e7807 */ /* 0x000fe40000800000 */
[----:B------:R-:W-:-:S13]  /*3130*/  ISETP.GE.AND P0, PT, R65, UR11, PT ;  /* 0x0000000b41007c0c */ /* 0x000fda000bf06270 */
[----:B------:R-:W-:Y:S05]  /*3140*/  @!P0 BRA `(.L_x_2741) ;  /* 0xffffffd400c88947 */ /* 0x000fea000383ffff */
[----:B------:R-:W-:Y:S05]  /*3150*/  EXIT ;  /* 0x000000000000794d */ /* 0x000fea0003800000 */
.L_x_2734:
[----:B------:R-:W-:Y:S01]  /*3160*/  HFMA2.MMA R88, -RZ, RZ, 0, 5.9604644775390625e-08 ;  /* 0x00000001ff587435 */ /* 0x000fe200000001ff */
[----:B------:R-:W-:Y:S02]  /*3170*/  MOV R119, R68 ;  /* 0x0000004400777202 */ /* 0x000fe40000000f00 */
[----:B------:R-:W-:Y:S02]  /*3180*/  MOV R121, 0x1f ;  /* 0x0000001f00797802 */ /* 0x000fe40000000f00 */
[----:B------:R-:W-:-:S07]  /*3190*/  MOV R84, 0xffffffff ;  /* 0xffffffff00547802 */ /* 0x000fce0000000f00 */
[----:B-----5:R-:W-:Y:S05]  /*31a0*/  WARPSYNC.COLLECTIVE R84, `(.L_x_2742) ;  /* 0x0000000054087348 */ /* 0x020fea0003c00000 */
[----:B------:R0:W1:Y:S02]  /*31b0*/  SHFL.BFLY P6, R86, R119, R88, R121 ;  /* 0x0c00005877567389 */ /* 0x00006400000c0079 */
[----:B01---5:R-:W-:Y:S01]  /*31c0*/  ENDCOLLECTIVE ;  /* 0x000000000000791b */ /* 0x023fe20003800000 */
.L_x_2742:
[----:B------:R-:W-:Y:S01]  /*31d0*/  HFMA2.MMA R88, -RZ, RZ, 0, 1.1920928955078125e-07 ;  /* 0x00000002ff587435 */ /* 0x000fe200000001ff */
[----:B------:R-:W-:-:S05]  /*31e0*/  MOV R37, R86 ;  /* 0x0000005600257202 */ /* 0x000fca0000000f00 */
[----:B------:R-:W-:-:S05]  /*31f0*/  FADD.FTZ R69, R68, R37 ;  /* 0x0000002544457221 */ /* 0x000fca0000010000 */
[----:B------:R-:W-:-:S07]  /*3200*/  MOV R119, R69 ;  /* 0x0000004500777202 */ /* 0x000fce0000000f00 */
[----:B------:R-:W-:Y:S05]  /*3210*/  WARPSYNC.COLLECTIVE R84, `(.L_x_2743) ;  /* 0x0000000054087348 */ /* 0x000fea0003c00000 */
[----:B------:R0:W1:Y:S02]  /*3220*/  SHFL.BFLY P6, R86, R119, R88, R121 ;  /* 0x0c00005877567389 */ /* 0x00006400000c0079 */
[----:B01----:R-:W-:Y:S01]  /*3230*/  ENDCOLLECTIVE ;  /* 0x000000000000791b */ /* 0x003fe20003800000 */
.L_x_2743:
[----:B------:R-:W-:Y:S01]  /*3240*/  HFMA2.MMA R88, -RZ, RZ, 0, 2.384185791015625e-07 ;  /* 0x00000004ff587435 */ /* 0x000fe200000001ff */
[----:B------:R-:W-:-:S05]  /*3250*/  MOV R36, R86 ;  /* 0x0000005600247202 */ /* 0x000fca0000000f00 */
[----:B------:R-:W-:-:S05]  /*3260*/  FADD.FTZ R78, R69, R36 ;  /* 0x00000024454e7221 */ /* 0x000fca0000010000 */
[----:B------:R-:W-:-:S07]  /*3270*/  MOV R119, R78 ;  /* 0x0000004e00777202 */ /* 0x000fce0000000f00 */
[----:B------:R-:W-:Y:S05]  /*3280*/  WARPSYNC.COLLECTIVE R84, `(.L_x_2744) ;  /* 0x0000000054087348 */ /* 0x000fea0003c00000 */
[----:B------:R0:W1:Y:S02]  /*3290*/  SHFL.BFLY P6, R86, R119, R88, R121 ;  /* 0x0c00005877567389 */ /* 0x00006400000c0079 */
[----:B01----:R-:W-:Y:S01]  /*32a0*/  ENDCOLLECTIVE ;  /* 0x000000000000791b */ /* 0x003fe20003800000 */
.L_x_2744:
[----:B------:R-:W-:Y:S01]  /*32b0*/  HFMA2.MMA R88, -RZ, RZ, 0, 4.76837158203125e-07 ;  /* 0x00000008ff587435 */ /* 0x000fe200000001ff */
[----:B------:R-:W-:-:S05]  /*32c0*/  MOV R37, R86 ;  /* 0x0000005600257202 */ /* 0x000fca0000000f00 */
[----:B------:R-:W-:-:S05]  /*32d0*/  FADD.FTZ R80, R78, R37 ;  /* 0x000000254e507221 */ /* 0x000fca0000010000 */
[----:B------:R-:W-:-:S07]  /*32e0*/  MOV R119, R80 ;  /* 0x0000005000777202 */ /* 0x000fce0000000f00 */
[----:B------:R-:W-:Y:S05]  /*32f0*/  WARPSYNC.COLLECTIVE R84, `(.L_x_2745) ;  /* 0x0000000054087348 */ /* 0x000fea0003c00000 */
[----:B------:R0:W1:Y:S02]  /*3300*/  SHFL.BFLY P6, R86, R119, R88, R121 ;  /* 0x0c00005877567389 */ /* 0x00006400000c0079 */
[----:B01----:R-:W-:Y:S01]  /*3310*/  ENDCOLLECTIVE ;  /* 0x000000000000791b */ /* 0x003fe20003800000 */
.L_x_2745:
[----:B------:R-:W-:Y:S01]  /*3320*/  HFMA2.MMA R88, -RZ, RZ, 0, 9.5367431640625e-07 ;  /* 0x00000010ff587435 */ /* 0x000fe200000001ff */
[----:B------:R-:W-:-:S05]  /*3330*/  MOV R37, R86 ;  /* 0x0000005600257202 */ /* 0x000fca0000000f00 */
[----:B------:R-:W-:-:S05]  /*3340*/  FADD.FTZ R82, R80, R37 ;  /* 0x0000002550527221 */ /* 0x000fca0000010000 */
[----:B------:R-:W-:-:S07]  /*3350*/  MOV R119, R82 ;  /* 0x0000005200777202 */ /* 0x000fce0000000f00 */
[----:B------:R-:W-:Y:S05]  /*3360*/  WARPSYNC.COLLECTIVE R84, `(.L_x_2746) ;  /* 0x0000000054087348 */ /* 0x000fea0003c00000 */
[----:B------:R0:W1:Y:S02]  /*3370*/  SHFL.BFLY P6, R86, R119, R88, R121 ;  /* 0x0c00005877567389 */ /* 0x00006400000c0079 */
[----:B01----:R-:W-:Y:S01]  /*3380*/  ENDCOLLECTIVE ;  /* 0x000000000000791b */ /* 0x003fe20003800000 */
.L_x_2746:
        /* <DEDUP_REMOVED lines=57> */
.L_x_2747:
[----:B------:R-:W-:Y:S01]  /*3720*/  HFMA2.MMA R88, -RZ, RZ, 0, 1.1920928955078125e-07 ;  /* 0x00000002ff587435 */ /* 0x000fe200000001ff */
[----:B------:R-:W-:-:S05]  /*3730*/  MOV R68, R86 ;  /* 0x0000005600447202 */ /* 0x000fca0000000f00 */
[----:B------:R-:W-:-:S05]  /*3740*/  FADD.FTZ R68, R37, R68 ;  /* 0x0000004425447221 */ /* 0x000fca0000010000 */
[----:B------:R-:W-:-:S07]  /*3750*/  MOV R119, R68 ;  /* 0x0000004400777202 */ /* 0x000fce0000000f00 */
[----:B------:R-:W-:Y:S05]  /*3760*/  WARPSYNC.COLLECTIVE R84, `(.L_x_2748) ;  /* 0x0000000054087348 */ /* 0x000fea0003c00000 */
[----:B------:R0:W1:Y:S02]  /*3770*/  SHFL.BFLY P6, R86, R119, R88, R121 ;  /* 0x0c00005877567389 */ /* 0x00006400000c0079 */
[----:B01----:R-:W-:Y:S01]  /*3780*/  ENDCOLLECTIVE ;  /* 0x000000000000791b */ /* 0x003fe20003800000 */
.L_x_2748:
[----:B------:R-:W-:Y:S01]  /*3790*/  HFMA2.MMA R88, -RZ, RZ, 0, 2.384185791015625e-07 ;  /* 0x00000004ff587435 */ /* 0x000fe200000001ff */
[----:B------:R-:W-:-:S05]  /*37a0*/  MOV R69, R86 ;  /* 0x0000005600457202 */ /* 0x000fca0000000f00 */
[----:B------:R-:W-:-:S05]  /*37b0*/  FADD.FTZ R69, R68, R69 ;  /* 0x0000004544457221 */ /* 0x000fca0000010000 */
[----:B------:R-:W-:-:S07]  /*37c0*/  MOV R119, R69 ;  /* 0x0000004500777202 */ /* 0x000fce0000000f00 */
[----:B------:R-:W-:Y:S05]  /*37d0*/  WARPSYNC.COLLECTIVE R84, `(.L_x_2749) ;  /* 0x0000000054087348 */ /* 0x000fea0003c00000 */
[----:B------:R0:W1:Y:S02]  /*37e0*/  SHFL.BFLY P6, R86, R119, R88, R121 ;  /* 0x0c00005877567389 */ /* 0x00006400000c0079 */
[----:B01----:R-:W-:Y:S01]  /*37f0*/  ENDCOLLECTIVE ;  /* 0x000000000000791b */ /* 0x003fe20003800000 */
.L_x_2749:
[----:B------:R-:W-:Y:S01]  /*3800*/  HFMA2.MMA R88, -RZ, RZ, 0, 4.76837158203125e-07 ;  /* 0x00000008ff587435 */ /* 0x000fe200000001ff */
[----:B------:R-:W-:-:S05]  /*3810*/  MOV R78, R86 ;  /* 0x00000056004e7202 */ /* 0x000fca0000000f00 */
[----:B------:R-:W-:-:S05]  /*3820*/  FADD.FTZ R78, R69, R78 ;  /* 0x0000004e454e7221 */ /* 0x000fca0000010000 */
[----:B------:R-:W-:-:S07]  /*3830*/  MOV R119, R78 ;  /* 0x0000004e00777202 */ /* 0x000fce0000000f00 */
[----:B------:R-:W-:Y:S05]  /*3840*/  WARPSYNC.COLLECTIVE R84, `(.L_x_2750) ;  /* 0x0000000054087348 */ /* 0x000fea0003c00000 */
[----:B------:R0:W1:Y:S02]  /*3850*/  SHFL.BFLY P6, R86, R119, R88, R121 ;  /* 0x0c00005877567389 */ /* 0x00006400000c0079 */
[----:B01----:R-:W-:Y:S01]  /*3860*/  ENDCOLLECTIVE ;  /* 0x000000000000791b */ /* 0x003fe20003800000 */
.L_x_2750:
[----:B------:R-:W-:Y:S01]  /*3870*/  HFMA2.MMA R88, -RZ, RZ, 0, 9.5367431640625e-07 ;  /* 0x00000010ff587435 */ /* 0x000fe200000001ff */
[----:B------:R-:W-:-:S05]  /*3880*/  MOV R117, R86 ;  /* 0x0000005600757202 */ /* 0x000fca0000000f00 */
[----:B------:R-:W-:-:S05]  /*3890*/  FADD.FTZ R117, R78, R117 ;  /* 0x000000754e757221 */ /* 0x000fca0000010000 */
[----:B------:R-:W-:-:S07]  /*38a0*/  MOV R119, R117 ;  /* 0x0000007500777202 */ /* 0x000fce0000000f00 */
[----:B------:R-:W-:Y:S05]  /*38b0*/  WARPSYNC.COLLECTIVE R84, `(.L_x_2751) ;  /* 0x0000000054087348 */ /* 0x000fea0003c00000 */
[----:B------:R0:W1:Y:S02]  /*38c0*/  SHFL.BFLY P6, R86, R119, R88, R121 ;  /* 0x0c00005877567389 */ /* 0x00006400000c0079 */
[----:B01----:R-:W-:Y:S01]  /*38d0*/  ENDCOLLECTIVE ;  /* 0x000000000000791b */ /* 0x003fe20003800000 */
.L_x_2751:
[----:B------:R-:W-:Y:S01]  /*38e0*/  MOV R80, R86 ;  /* 0x0000005600507202 */ /* 0x000fe20000000f00 */
[----:B------:R-:W-:Y:S06]  /*38f0*/  BRA `(.L_x_2752) ;  /* 0xffffffe800dc7947 */ /* 0x000fec000383ffff */
.L_x_2753:
        /* <DEDUP_REMOVED lines=16> */
.L_x_23226:


//--------------------- .text._ZN10layer_norm13ln_fwd_kernelINS_13Kernel_traitsI6__halfS2_S2_S2_fjLj6144ELj1ELj1ELj8ELj16ENS_18Kernel_traits_baseILj6144ES2_S2_S2_S2_fjLj256EEEEELb0ELb0ELb1ELb1EEEvNS_9FwdParamsE --------------------------
	.section	.text._ZN10layer_norm13ln_fwd_kernelINS_13Kernel_traitsI6__halfS2_S2_S2_fjLj6144ELj1ELj1ELj8ELj16ENS_18Kernel_traits_baseILj6144ES2_S2_S2_S2_fjLj256EEEEELb0ELb0ELb1ELb1EEEvNS_9FwdParamsE,"ax",@progbits
	.align	128
        .global         _ZN10layer_norm13ln_fwd_kernelINS_13Kernel_traitsI6__halfS2_S2_S2_fjLj6144ELj1ELj1ELj8ELj16ENS_18Kernel_traits_baseILj6144ES2_S2_S2_S2_fjLj256EEEEELb0ELb0ELb1ELb1EEEvNS_9FwdParamsE
        .type           _ZN10layer_norm13ln_fwd_kernelINS_13Kernel_traitsI6__halfS2_S2_S2_fjLj6144ELj1ELj1ELj8ELj16ENS_18Kernel_traits_baseILj6144ES2_S2_S2_S2_fjLj256EEEEELb0ELb0ELb1ELb1EEEvNS_9FwdParamsE,@function
        .size           _ZN10layer_norm13ln_fwd_kernelINS_13Kernel_traitsI6__halfS2_S2_S2_fjLj6144ELj1ELj1ELj8ELj16ENS_18Kernel_traits_baseILj6144ES2_S2_S2_S2_fjLj256EEEEELb0ELb0ELb1ELb1EEEvNS_9FwdParamsE,(.L_x_23227 - _ZN10layer_norm13ln_fwd_kernelINS_13Kernel_traitsI6__halfS2_S2_S2_fjLj6144ELj1ELj1ELj8ELj16ENS_18Kernel_traits_baseILj6144ES2_S2_S2_S2_fjLj256EEEEELb0ELb0ELb1ELb1EEEvNS_9FwdParamsE)
        .other          _ZN10layer_norm13ln_fwd_kernelINS_13Kernel_traitsI6__halfS2_S2_S2_fjLj6144ELj1ELj1ELj8ELj16ENS_18Kernel_traits_baseILj6144ES2_S2_S2_S2_fjLj256EEEEELb0ELb0ELb1ELb1EEEvNS_9FwdParamsE,@"STO_CUDA_ENTRY STV_DEFAULT"
_ZN10layer_norm13ln_fwd_kernelINS_13Kernel_traitsI6__halfS2_S2_S2_fjLj6144ELj1ELj1ELj8ELj16ENS_18Kernel_traits_baseILj6144ES2_S2_S2_S2_fjLj256EEEEELb0ELb0ELb1ELb1EEEvNS_9FwdParamsE:
.text._ZN10layer_norm13ln_fwd_kernelINS_13Kernel_traitsI6__halfS2_S2_S2_fjLj6144ELj1ELj1ELj8ELj16ENS_18Kernel_traits_baseILj6144ES2_S2_S2_S2_fjLj256EEEEELb0ELb0ELb1ELb1EEEvNS_9FwdParamsE:
        /* <DEDUP_REMOVED lines=31> */
[----:B------:R-:W-:Y:S01]  /*01f0*/  SHF.L.U32 R65, R65, 0x3, RZ ;  /* 0x0000000341417819 */ /* 0x000fe200000006ff */
[----:B------:R-:W-:Y:S01]  /*0200*/  HFMA2.MMA R0, -RZ, RZ, 0, 5.9604644775390625e-08 ;  /* 0x00000001ff007435 */ /* 0x000fe200000001ff */
[----:B------:R-:W-:Y:S01]  /*0210*/  SHF.R.U32.HI R62, RZ, 0x5, R53 ;  /* 0x00000005ff3e7819 */ /* 0x000fe20000011635 */
[--C-:B------:R-:W-:Y:S01]  /*0220*/  HADD2.F32 R52, -RZ, R16.reuse.H0_H0 ;  /* 0x20000010ff347230 */ /* 0x100fe20000004100 */
[----:B------:R-:W-:Y:S01]  /*0230*/  ULDC.U8 UR6, c[0x0][0x2a0] ;  /* 0x0000a80000067ab9 */ /* 0x000fe20000000000 */
[----:B------:R-:W-:Y:S01]  /*0240*/  HADD2.F32 R47, -RZ, R16.H1_H1 ;  /* 0x30000010ff2f7230 */ /* 0x000fe20000004100 */
[C---:B------:R-:W-:Y:S01]  /*0250*/  LOP3.LUT R63, R53.reuse, 0x1f, RZ, 0xc0, !PT ;  /* 0x0000001f353f7812 */ /* 0x040fe200078ec0ff */
[--C-:B------:R-:W-:Y:S01]  /*0260*/  HADD2.F32 R46, -RZ, R17.reuse.H0_H0 ;  /* 0x20000011ff2e7230 */ /* 0x100fe20000004100 */
[----:B------:R-:W-:Y:S01]  /*0270*/  LOP3.LUT R61, R53, 0xff, RZ, 0xc0, !PT ;  /* 0x000000ff353d7812 */ /* 0x000fe200078ec0ff */
[----:B------:R-:W-:Y:S01]  /*0280*/  HADD2.F32 R45, -RZ, R17.H1_H1 ;  /* 0x30000011ff2d7230 */ /* 0x000fe20000004100 */
[----:B------:R-:W-:Y:S01]  /*0290*/  LOP3.LUT R62, R62, 0x7, RZ, 0xc0, !PT ;  /* 0x000000073e3e7812 */ /* 0x000fe200078ec0ff */
[--C-:B------:R-:W-:Y:S01]  /*02a0*/  HADD2.F32 R44, -RZ, R18.reuse.H0_H0 ;  /* 0x20000012ff2c7230 */ /* 0x100fe20000004100 */
[----:B------:R-:W-:Y:S01]  /*02b0*/  IADD3 R60, R65, 0x8, RZ ;  /* 0x00000008413c7810 */ /* 0x000fe20007ffe0ff */
[----:B------:R-:W-:Y:S01]  /*02c0*/  HADD2.F32 R43, -RZ, R18.H1_H1 ;  /* 0x30000012ff2b7230 */ /* 0x000fe20000004100 */
[----:B------:R-:W-:Y:S01]  /*02d0*/  ISETP.NE.AND P1, PT, RZ, UR6, PT ;  /* 0x00000006ff007c0c */ /* 0x000fe2000bf25270 */
[--C-:B------:R-:W-:Y:S01]  /*02e0*/  HADD2.F32 R42, -RZ, R19.reuse.H0_H0 ;  /* 0x20000013ff2a7230 */ /* 0x100fe20000004100 */
[----:B------:R-:W-:Y:S01]  /*02f0*/  ULDC UR8, c[0x0][0x29c] ;  /* 0x0000a70000087ab9 */ /* 0x000fe20000000800 */
[----:B------:R-:W-:Y:S01]  /*0300*/  HADD2.F32 R41, -RZ, R19.H1_H1 ;  /* 0x30000013ff297230 */ /* 0x000fe20000004100 */
[----:B------:R-:W-:Y:S01]  /*0310*/  ULDC UR9, c[0x0][0x290] ;  /* 0x0000a40000097ab9 */ /* 0x000fe20000000800 */
[--C-:B------:R-:W-:Y:S01]  /*0320*/  HADD2.F32 R40, -RZ, R20.reuse.H0_H0 ;  /* 0x20000014ff287230 */ /* 0x100fe20000004100 */
[----:B------:R-:W-:Y:S01]  /*0330*/  ULDC.64 UR6, c[0x0][0x230] ;  /* 0x00008c0000067ab9 */ /* 0x000fe20000000a00 */
[----:B------:R-:W-:Y:S01]  /*0340*/  HADD2.F32 R39, -RZ, R20.H1_H1 ;  /* 0x30000014ff277230 */ /* 0x000fe20000004100 */
[----:B------:R-:W-:Y:S01]  /*0350*/  ULDC.64 UR10, c[0x0][0x210] ;  /* 0x00008400000a7ab9 */ /* 0x000fe20000000a00 */
[----:B------:R-:W-:-:S02]  /*0360*/  HADD2.F32 R38, -RZ, R21.H0_H0 ;  /* 0x20000015ff267230 */ /* 0x000fc40000004100 */
[----:B------:R-:W-:Y:S02]  /*0370*/  HADD2.F32 R37, -RZ, R21.H1_H1 ;  /* 0x30000015ff257230 */ /* 0x000fe40000004100 */
[--C-:B------:R-:W-:Y:S02]  /*0380*/  HADD2.F32 R36, -RZ, R22.reuse.H0_H0 ;  /* 0x20000016ff247230 */ /* 0x100fe40000004100 */
[----:B------:R-:W-:Y:S02]  /*0390*/  HADD2.F32 R35, -RZ, R22.H1_H1 ;  /* 0x30000016ff237230 */ /* 0x000fe40000004100 */
[--C-:B------:R-:W-:Y:S02]  /*03a0*/  HADD2.F32 R34, -RZ, R23.reuse.H0_H0 ;  /* 0x20000017ff227230 */ /* 0x100fe40000004100 */
[----:B------:R-:W-:Y:S02]  /*03b0*/  HADD2.F32 R33, -RZ, R23.H1_H1 ;  /* 0x30000017ff217230 */ /* 0x000fe40000004100 */
[----:B------:R-:W-:-:S02]  /*03c0*/  HADD2.F32 R32, -RZ, R12.H0_H0 ;  /* 0x2000000cff207230 */ /* 0x000fc40000004100 */
[----:B------:R-:W-:Y:S02]  /*03d0*/  HADD2.F32 R55, -RZ, R12.H1_H1 ;  /* 0x3000000cff377230 */ /* 0x000fe40000004100 */
[--C-:B------:R-:W-:Y:S02]  /*03e0*/  HADD2.F32 R54, -RZ, R13.reuse.H0_H0 ;  /* 0x2000000dff367230 */ /* 0x100fe40000004100 */
[----:B------:R-:W-:Y:S02]  /*03f0*/  HADD2.F32 R57, -RZ, R13.H1_H1 ;  /* 0x3000000dff397230 */ /* 0x000fe40000004100 */
[--C-:B------:R-:W-:Y:S02]  /*0400*/  HADD2.F32 R56, -RZ, R14.reuse.H0_H0 ;  /* 0x2000000eff387230 */ /* 0x100fe40000004100 */
[----:B------:R-:W-:Y:S02]  /*0410*/  HADD2.F32 R59, -RZ, R14.H1_H1 ;  /* 0x3000000eff3b7230 */ /* 0x000fe40000004100 */
[----:B------:R-:W-:-:S02]  /*0420*/  HADD2.F32 R58, -RZ, R15.H0_H0 ;  /* 0x2000000fff3a7230 */ /* 0x000fc40000004100 */
[----:B0-----:R-:W-:-:S07]  /*0430*/  HADD2.F32 R66, -RZ, R15.H1_H1 ;  /* 0x3000000fff427230 */ /* 0x001fce0000004100 */
.L_x_2829:
        /* <DEDUP_REMOVED lines=32> */
[----:B-----5:R-:W-:Y:S01]  /*0640*/  HADD2.F32 R79, -RZ, R12.H0_H0 ;  /* 0x2000000cff4f7230 */ /* 0x020fe20000004100 */
[----:B------:R-:W-:Y:S06]  /*0650*/  BRA `(.L_x_2756) ;  /* 0x0000000000107947 */ /* 0x000fec0003800000 */
.L_x_2755:
[----:B-----5:R-:W-:Y:S02]  /*0660*/  HADD2.F32 R79, -RZ, R16.H0_H0 ;  /* 0x20000010ff4f7230 */ /* 0x020fe40000004100 */
[----:B------:R-:W-:-:S03]  /*0670*/  @P0 HADD2.F32 R2, -RZ, R12.H0_H0 ;  /* 0x2000000cff020230 */ /* 0x000fc60000004100 */
[----:B------:R-:W-:-:S04]  /*0680*/  FMUL.FTZ R79, R79, UR8 ;  /* 0x000000084f4f7c20 */ /* 0x000fc80008410000 */
[----:B------:R-:W-:-:S07]  /*0690*/  @P0 FADD.FTZ R79, R79, R2 ;  /* 0x000000024f4f0221 */ /* 0x000fce0000010000 */
.L_x_2756:
[----:B------:R-:W-:Y:S05]  /*06a0*/  BSYNC B0 ;  /* 0x0000000000007941 */ /* 0x000fea0003800000 */
.L_x_2754:
[----:B------:R-:W-:Y:S04]  /*06b0*/  BSSY B0, `(.L_x_2757) ;  /* 0x000000a000007945 */ /* 0x000fe80003800000 */
[----:B------:R-:W-:Y:S05]  /*06c0*/  @P3 BRA `(.L_x_2758) ;  /* 0x0000000000103947 */ /* 0x000fea0003800000 */
[----:B------:R-:W-:Y:S01]  /*06d0*/  HFMA2.MMA R77, -RZ, RZ, 0, 0 ;  /* 0x00000000ff4d7435 */ /* 0x000fe200000001ff */
[----:B------:R-:W-:Y:S10]  /*06e0*/  @!P0 BRA `(.L_x_2759) ;  /* 0x0000000000188947 */ /* 0x000ff40003800000 */
[----:B-----5:R-:W-:Y:S01]  /*06f0*/  HADD2.F32 R77, -RZ, R12.H1_H1 ;  /* 0x3000000cff4d7230 */ /* 0x020fe20000004100 */
[----:B------:R-:W-:Y:S06]  /*0700*/  BRA `(.L_x_2759) ;  /* 0x0000000000107947 */ /* 0x000fec0003800000 */
.L_x_2758:
[----:B-----5:R-:W-:Y:S02]  /*0710*/  HADD2.F32 R77, -RZ, R16.H1_H1 ;  /* 0x30000010ff4d7230 */ /* 0x020fe40000004100 */
[----:B------:R-:W-:-:S03]  /*0720*/  @P0 HADD2.F32 R2, -RZ, R12.H1_H1 ;  /* 0x3000000cff020230 */ /* 0x000fc60000004100 */
[----:B------:R-:W-:-:S04]  /*0730*/  FMUL.FTZ R77, R77, UR8 ;  /* 0x000000084d4d7c20 */ /* 0x000fc80008410000 */
[----:B------:R-:W-:-:S07]  /*0740*/  @P0 FADD.FTZ R77, R77, R2 ;  /* 0x000000024d4d0221 */ /* 0x000fce0000010000 */
.L_x_2759:
[----:B------:R-:W-:Y:S05]  /*0750*/  BSYNC B0 ;  /* 0x0000000000007941 */ /* 0x000fea0003800000 */
.L_x_2757:
[----:B------:R-:W-:Y:S04]  /*0760*/  BSSY B0, `(.L_x_2760) ;  /* 0x000000a000007945 */ /* 0x000fe80003800000 */
[----:B------:R-:W-:Y:S05]  /*0770*/  @P3 BRA `(.L_x_2761) ;  /* 0x0000000000103947 */ /* 0x000fea0003800000 */
[----:B------:R-:W-:Y:S01]  /*0780*/  MOV R75, RZ ;  /* 0x000000ff004b7202 */ /* 0x000fe20000000f00 */
[----:B------:R-:W-:Y:S06]  /*0790*/  @!P0 BRA `(.L_x_2762) ;  /* 0x0000000000188947 */ /* 0x000fec0003800000 */
[----:B-----5:R-:W-:Y:S01]  /*07a0*/  HADD2.F32 R75, -RZ, R13.H0_H0 ;  /* 0x2000000dff4b7230 */ /* 0x020fe20000004100 */
[----:B------:R-:W-:Y:S06]  /*07b0*/  BRA `(.L_x_2762) ;  /* 0x0000000000107947 */ /* 0x000fec0003800000 */
.L_x_2761:
[----:B-----5:R-:W-:Y:S02]  /*07c0*/  HADD2.F32 R75, -RZ, R17.H0_H0 ;  /* 0x20000011ff4b7230 */ /* 0x020fe40000004100 */
[----:B------:R-:W-:-:S03]  /*07d0*/  @P0 HADD2.F32 R2, -RZ, R13.H0_H0 ;  /* 0x2000000dff020230 */ /* 0x000fc60000004100 */
[----:B------:R-:W-:-:S04]  /*07e0*/  FMUL.FTZ R75, R75, UR8 ;  /* 0x000000084b4b7c20 */ /* 0x000fc80008410000 */
[----:B------:R-:W-:-:S07]  /*07f0*/  @P0 FADD.FTZ R75, R75, R2 ;  /* 0x000000024b4b0221 */ /* 0x000fce0000010000 */
.L_x_2762:
[----:B------:R-:W-:Y:S05]  /*0800*/  BSYNC B0 ;  /* 0x0000000000007941 */ /* 0x000fea0003800000 */
.L_x_2760:
[----:B------:R-:W-:Y:S04]  /*0810*/  BSSY B0, `(.L_x_2763) ;  /* 0x000000a000007945 */ /* 0x000fe80003800000 */
[----:B------:R-:W-:Y:S05]  /*0820*/  @P3 BRA `(.L_x_2764) ;  /* 0x0000000000103947 */ /* 0x000fea0003800000 */
[----:B------:R-:W-:Y:S01]  /*0830*/  HFMA2.MMA R73, -RZ, RZ, 0, 0 ;  /* 0x00000000ff497435 */ /* 0x000fe200000001ff */
[----:B------:R-:W-:Y:S10]  /*0840*/  @!P0 BRA `(.L_x_2765) ;  /* 0x0000000000188947 */ /* 0x000ff40003800000 */
[----:B-----5:R-:W-:Y:S01]  /*0850*/  HADD2.F32 R73, -RZ, R13.H1_H1 ;  /* 0x3000000dff497230 */ /* 0x020fe20000004100 */
[----:B------:R-:W-:Y:S06]  /*0860*/  BRA `(.L_x_2765) ;  /* 0x0000000000107947 */ /* 0x000fec0003800000 */
.L_x_2764:
[----:B-----5:R-:W-:Y:S02]  /*0870*/  HADD2.F32 R73, -RZ, R17.H1_H1 ;  /* 0x30000011ff497230 */ /* 0x020fe40000004100 */
[----:B------:R-:W-:-:S03]  /*0880*/  @P0 HADD2.F32 R2, -RZ, R13.H1_H1 ;  /* 0x3000000dff020230 */ /* 0x000fc60000004100 */
[----:B------:R-:W-:-:S04]  /*0890*/  FMUL.FTZ R73, R73, UR8 ;  /* 0x0000000849497c20 */ /* 0x000fc80008410000 */
[----:B------:R-:W-:-:S07]  /*08a0*/  @P0 FADD.FTZ R73, R73, R2 ;  /* 0x0000000249490221 */ /* 0x000fce0000010000 */
.L_x_2765:
[----:B------:R-:W-:Y:S05]  /*08b0*/  BSYNC B0 ;  /* 0x0000000000007941 */ /* 0x000fea0003800000 */
.L_x_2763:
[----:B------:R-:W-:Y:S04]  /*08c0*/  BSSY B0, `(.L_x_2766) ;  /* 0x000000a000007945 */ /* 0x000fe80003800000 */
[----:B------:R-:W-:Y:S05]  /*08d0*/  @P3 BRA `(.L_x_2767) ;  /* 0x0000000000103947 */ /* 0x000fea0003800000 */
[----:B------:R-:W-:Y:S01]  /*08e0*/  MOV R71, RZ ;  /* 0x000000ff00477202 */ /* 0x000fe20000000f00 */
[----:B------:R-:W-:Y:S06]  /*08f0*/  @!P0 BRA `(.L_x_2768) ;  /* 0x0000000000188947 */ /* 0x000fec0003800000 */
[----:B-----5:R-:W-:Y:S01]  /*0900*/  HADD2.F32 R71, -RZ, R14.H0_H0 ;  /* 0x2000000eff477230 */ /* 0x020fe20000004100 */
[----:B------:R-:W-:Y:S06]  /*0910*/  BRA `(.L_x_2768) ;  /* 0x0000000000107947 */ /* 0x000fec0003800000 */
.L_x_2767:
[----:B-----5:R-:W-:Y:S02]  /*0920*/  HADD2.F32 R71, -RZ, R18.H0_H0 ;  /* 0x20000012ff477230 */ /* 0x020fe40000004100 */
[----:B------:R-:W-:-:S03]  /*0930*/  @P0 HADD2.F32 R2, -RZ, R14.H0_H0 ;  /* 0x2000000eff020230 */ /* 0x000fc60000004100 */
[----:B------:R-:W-:-:S04]  /*0940*/  FMUL.FTZ R71, R71, UR8 ;  /* 0x0000000847477c20 */ /* 0x000fc80008410000 */
[----:B------:R-:W-:-:S07]  /*0950*/  @P0 FADD.FTZ R71, R71, R2 ;  /* 0x0000000247470221 */ /* 0x000fce0000010000 */
.L_x_2768:
[----:B------:R-:W-:Y:S05]  /*0960*/  BSYNC B0 ;  /* 0x0000000000007941 */ /* 0x000fea0003800000 */
.L_x_2766:
[----:B------:R-:W-:Y:S04]  /*0970*/  BSSY B0, `(.L_x_2769) ;  /* 0x000000a000007945 */ /* 0x000fe80003800000 */
[----:B------:R-:W-:Y:S05]  /*0980*/  @P3 BRA `(.L_x_2770) ;  /* 0x0000000000103947 */ /* 0x000fea0003800000 */
[----:B------:R-:W-:Y:S01]  /*0990*/  HFMA2.MMA R69, -RZ, RZ, 0, 0 ;  /* 0x00000000ff457435 */ /* 0x000fe200000001ff */
[----:B------:R-:W-:Y:S10]  /*09a0*/  @!P0 BRA `(.L_x_2771) ;  /* 0x0000000000188947 */ /* 0x000ff40003800000 */
[----:B-----5:R-:W-:Y:S01]  /*09b0*/  HADD2.F32 R69, -RZ, R14.H1_H1 ;  /* 0x3000000eff457230 */ /* 0x020fe20000004100 */
[----:B------:R-:W-:Y:S06]  /*09c0*/  BRA `(.L_x_2771) ;  /* 0x0000000000107947 */ /* 0x000fec0003800000 */
.L_x_2770:
[----:B-----5:R-:W-:Y:S02]  /*09d0*/  HADD2.F32 R69, -RZ, R18.H1_H1 ;  /* 0x30000012ff457230 */ /* 0x020fe40000004100 */
[----:B------:R-:W-:-:S03]  /*09e0*/  @P0 HADD2.F32 R2, -RZ, R14.H1_H1 ;  /* 0x3000000eff020230 */ /* 0x000fc60000004100 */
[----:B------:R-:W-:-:S04]  /*09f0*/  FMUL.FTZ R69, R69, UR8 ;  /* 0x0000000845457c20 */ /* 0x000fc80008410000 */
[----:B------:R-:W-:-:S07]  /*0a00*/  @P0 FADD.FTZ R69, R69, R2 ;  /* 0x0000000245450221 */ /* 0x000fce0000010000 */
.L_x_2771:
[----:B------:R-:W-:Y:S05]  /*0a10*/  BSYNC B0 ;  /* 0x0000000000007941 */ /* 0x000fea0003800000 */
.L_x_2769:
[----:B------:R-:W-:Y:S04]  /*0a20*/  BSSY B0, `(.L_x_2772) ;  /* 0x000000a000007945 */ /* 0x000fe80003800000 */
[----:B------:R-:W-:Y:S05]  /*0a30*/  @P3 BRA `(.L_x_2773) ;  /* 0x0000000000103947 */ /* 0x000fea0003800000 */
[----:B------:R-:W-:Y:S01]  /*0a40*/  MOV R67, RZ ;  /* 0x000000ff00437202 */ /* 0x000fe20000000f00 */
[----:B------:R-:W-:Y:S06]  /*0a50*/  @!P0 BRA `(.L_x_2774) ;  /* 0x0000000000188947 */ /* 0x000fec0003800000 */
[----:B-----5:R-:W-:Y:S01]  /*0a60*/  HADD2.F32 R67, -RZ, R15.H0_H0 ;  /* 0x2000000fff437230 */ /* 0x020fe20000004100 */
[----:B------:R-:W-:Y:S06]  /*0a70*/  BRA `(.L_x_2774) ;  /* 0x0000000000107947 */ /* 0x000fec0003800000 */
.L_x_2773:
[----:B-----5:R-:W-:Y:S02]  /*0a80*/  HADD2.F32 R67, -RZ, R19.H0_H0 ;  /* 0x20000013ff437230 */ /* 0x020fe40000004100 */
[----:B------:R-:W-:-:S03]  /*0a90*/  @P0 HADD2.F32 R2, -RZ, R15.H0_H0 ;  /* 0x2000000fff020230 */ /* 0x000fc60000004100 */
[----:B------:R-:W-:-:S04]  /*0aa0*/  FMUL.FTZ R67, R67, UR8 ;  /* 0x0000000843437c20 */ /* 0x000fc80008410000 */
[----:B------:R-:W-:-:S07]  /*0ab0*/  @P0 FADD.FTZ R67, R67, R2 ;  /* 0x0000000243430221 */ /* 0x000fce0000010000 */
.L_x_2774:
[----:B------:R-:W-:Y:S05]  /*0ac0*/  BSYNC B0 ;  /* 0x0000000000007941 */ /* 0x000fea0003800000 */
.L_x_2772:
[----:B------:R-:W-:Y:S04]  /*0ad0*/  BSSY B0, `(.L_x_2775) ;  /* 0x000000a000007945 */ /* 0x000fe80003800000 */
[----:B------:R-:W-:Y:S05]  /*0ae0*/  @P3 BRA `(.L_x_2776) ;  /* 0x0000000000103947 */ /* 0x000fea0003800000 */
[----:B------:R-:W-:Y:S01]  /*0af0*/  HFMA2.MMA R31, -RZ, RZ, 0, 0 ;  /* 0x00000000ff1f7435 */ /* 0x000fe200000001ff */
[----:B------:R-:W-:Y:S10]  /*0b00*/  @!P0 BRA `(.L_x_2777) ;  /* 0x0000000000188947 */ /* 0x000ff40003800000 */
[----:B-----5:R-:W-:Y:S01]  /*0b10*/  HADD2.F32 R31, -RZ, R15.H1_H1 ;  /* 0x3000000fff1f7230 */ /* 0x020fe20000004100 */
[----:B------:R-:W-:Y:S06]  /*0b20*/  BRA `(.L_x_2777) ;  /* 0x0000000000107947 */ /* 0x000fec0003800000 */
.L_x_2776:
[----:B-----5:R-:W-:Y:S02]  /*0b30*/  HADD2.F32 R31, -RZ, R19.H1_H1 ;  /* 0x30000013ff1f7230 */ /* 0x020fe40000004100 */
[----:B------:R-:W-:-:S03]  /*0b40*/  @P0 HADD2.F32 R2, -RZ, R15.H1_H1 ;  /* 0x3000000fff020230 */ /* 0x000fc60000004100 */
[----:B------:R-:W-:-:S04]  /*0b50*/  FMUL.FTZ R31, R31, UR8 ;  /* 0x000000081f1f7c20 */ /* 0x000fc80008410000 */
[----:B------:R-:W-:-:S07]  /*0b60*/  @P0 FADD.FTZ R31, R31, R2 ;  /* 0x000000021f1f0221 */ /* 0x000fce0000010000 */
.L_x_2777:
[----:B------:R-:W-:Y:S05]  /*0b70*/  BSYNC B0 ;  /* 0x0000000000007941 */ /* 0x000fea0003800000 */
.L_x_2775:
[----:B------:R-:W0:Y:S01]  /*0b80*/  LDC.64 R2, c[0x0][0x238] ;  /* 0x00008e00ff027b82 */ /* 0x000e220000000a00 */
[----:B------:R-:W-:Y:S02]  /*0b90*/  @P2 IADD3 R83, R70, 0x100, RZ ;  /* 0x0000010046532810 */ /* 0x000fe40007ffe0ff */
[----:B------:R-:W-:Y:S02]  /*0ba0*/  IADD3 R101, R99, 0x100, RZ ;  /* 0x0000010063657810 */ /* 0x000fe40007ffe0ff */
[----:B------:R-:W-:Y:S02]  /*0bb0*/  F2FP.F16.F32.PACK_AB R23, R31, R67 ;  /* 0x000000431f17723e */ /* 0x000fe400000000ff */
[----:B------:R-:W-:Y:S01]  /*0bc0*/  F2FP.F16.F32.PACK_AB R22, R69, R71 ;  /* 0x000000474516723e */ /* 0x000fe200000000ff */
[----:B------:R-:W1:Y:S01]  /*0bd0*/  @P2 LDC.64 R28, c[0x0][0x220] ;  /* 0x00008800ff1c2b82 */ /* 0x000e620000000a00 */
[----:B------:R-:W-:Y:S02]  /*0be0*/  F2FP.F16.F32.PACK_AB R21, R73, R75 ;  /* 0x0000004b4915723e */ /* 0x000fe400000000ff */
[----:B------:R-:W-:-:S05]  /*0bf0*/  F2FP.F16.F32.PACK_AB R20, R77, R79 ;  /* 0x0000004f4d14723e */ /* 0x000fca00000000ff */
        /* <DEDUP_REMOVED lines=11> */
[----:B-----5:R-:W-:Y:S01]  /*0cb0*/  HADD2.F32 R83, -RZ, R12.H0_H0 ;  /* 0x2000000cff537230 */ /* 0x020fe20000004100 */
[----:B------:R-:W-:Y:S06]  /*0cc0*/  BRA `(.L_x_2780) ;  /* 0x0000000000107947 */ /* 0x000fec0003800000 */
.L_x_2779:
[----:B-----5:R-:W-:Y:S02]  /*0cd0*/  HADD2.F32 R83, -RZ, R16.H0_H0 ;  /* 0x20000010ff537230 */ /* 0x020fe40000004100 */
[----:B0-----:R-:W-:-:S03]  /*0ce0*/  @P0 HADD2.F32 R20, -RZ, R12.H0_H0 ;  /* 0x2000000cff140230 */ /* 0x001fc60000004100 */
[----:B------:R-:W-:-:S04]  /*0cf0*/  FMUL.FTZ R83, R83, UR8 ;  /* 0x0000000853537c20 */ /* 0x000fc80008410000 */
[----:B------:R-:W-:-:S07]  /*0d00*/  @P0 FADD.FTZ R83, R20, R83 ;  /* 0x0000005314530221 */ /* 0x000fce0000010000 */
.L_x_2780:
[----:B------:R-:W-:Y:S05]  /*0d10*/  BSYNC B0 ;  /* 0x0000000000007941 */ /* 0x000fea0003800000 */
.L_x_2778:
[----:B------:R-:W-:Y:S04]  /*0d20*/  BSSY B0, `(.L_x_2781) ;  /* 0x000000a000007945 */ /* 0x000fe80003800000 */
[----:B------:R-:W-:Y:S05]  /*0d30*/  @P3 BRA `(.L_x_2782) ;  /* 0x0000000000103947 */ /* 0x000fea0003800000 */
[----:B------:R-:W-:Y:S01]  /*0d40*/  HFMA2.MMA R85, -RZ, RZ, 0, 0 ;  /* 0x00000000ff557435 */ /* 0x000fe200000001ff */
[----:B------:R-:W-:Y:S10]  /*0d50*/  @!P0 BRA `(.L_x_2783) ;  /* 0x0000000000188947 */ /* 0x000ff40003800000 */
[----:B-----5:R-:W-:Y:S01]  /*0d60*/  HADD2.F32 R85, -RZ, R12.H1_H1 ;  /* 0x3000000cff557230 */ /* 0x020fe20000004100 */
[----:B------:R-:W-:Y:S06]  /*0d70*/  BRA `(.L_x_2783) ;  /* 0x0000000000107947 */ /* 0x000fec0003800000 */
.L_x_2782:
[----:B-----5:R-:W-:Y:S02]  /*0d80*/  HADD2.F32 R85, -RZ, R16.H1_H1 ;  /* 0x30000010ff557230 */ /* 0x020fe40000004100 */
[----:B0-----:R-:W-:-:S03]  /*0d90*/  @P0 HADD2.F32 R20, -RZ, R12.H1_H1 ;  /* 0x3000000cff140230 */ /* 0x001fc60000004100 */
[----:B------:R-:W-:-:S04]  /*0da0*/  FMUL.FTZ R85, R85, UR8 ;  /* 0x0000000855557c20 */ /* 0x000fc80008410000 */
[----:B------:R-:W-:-:S07]  /*0db0*/  @P0 FADD.FTZ R85, R20, R85 ;  /* 0x0000005514550221 */ /* 0x000fce0000010000 */
.L_x_2783:
[----:B------:R-:W-:Y:S05]  /*0dc0*/  BSYNC B0 ;  /* 0x0000000000007941 */ /* 0x000fea0003800000 */
.L_x_2781:
[----:B------:R-:W-:Y:S04]  /*0dd0*/  BSSY B0, `(.L_x_2784) ;  /* 0x000000a000007945 */ /* 0x000fe80003800000 */
[----:B------:R-:W-:Y:S05]  /*0de0*/  @P3 BRA `(.L_x_2785) ;  /* 0x0000000000103947 */ /* 0x000fea0003800000 */
[----:B------:R-:W-:Y:S01]  /*0df0*/  MOV R87, RZ ;  /* 0x000000ff00577202 */ /* 0x000fe20000000f00 */
[----:B------:R-:W-:Y:S06]  /*0e00*/  @!P0 BRA `(.L_x_2786) ;  /* 0x0000000000188947 */ /* 0x000fec0003800000 */
[----:B-----5:R-:W-:Y:S01]  /*0e10*/  HADD2.F32 R87, -RZ, R13.H0_H0 ;  /* 0x2000000dff577230 */ /* 0x020fe20000004100 */
[----:B------:R-:W-:Y:S06]  /*0e20*/  BRA `(.L_x_2786) ;  /* 0x0000000000107947 */ /* 0x000fec0003800000 */
.L_x_2785:
[----:B-----5:R-:W-:Y:S02]  /*0e30*/  HADD2.F32 R87, -RZ, R17.H0_H0 ;  /* 0x20000011ff577230 */ /* 0x020fe40000004100 */
[----:B0-----:R-:W-:-:S03]  /*0e40*/  @P0 HADD2.F32 R20, -RZ, R13.H0_H0 ;  /* 0x2000000dff140230 */ /* 0x001fc60000004100 */
[----:B------:R-:W-:-:S04]  /*0e50*/  FMUL.FTZ R87, R87, UR8 ;  /* 0x0000000857577c20 */ /* 0x000fc80008410000 */
[----:B------:R-:W-:-:S07]  /*0e60*/  @P0 FADD.FTZ R87, R20, R87 ;  /* 0x0000005714570221 */ /* 0x000fce0000010000 */
.L_x_2786:
[----:B------:R-:W-:Y:S05]  /*0e70*/  BSYNC B0 ;  /* 0x0000000000007941 */ /* 0x000fea0003800000 */
.L_x_2784:
[----:B------:R-:W-:Y:S04]  /*0e80*/  BSSY B0, `(.L_x_2787) ;  /* 0x000000a000007945 */ /* 0x000fe80003800000 */
[----:B------:R-:W-:Y:S05]  /*0e90*/  @P3 BRA `(.L_x_2788) ;  /* 0x0000000000103947 */ /* 0x000fea0003800000 */
[----:B------:R-:W-:Y:S01]  /*0ea0*/  HFMA2.MMA R89, -RZ, RZ, 0, 0 ;  /* 0x00000000ff597435 */ /* 0x000fe200000001ff */
[----:B------:R-:W-:Y:S10]  /*0eb0*/  @!P0 BRA `(.L_x_2789) ;  /* 0x0000000000188947 */ /* 0x000ff40003800000 */
[----:B-----5:R-:W-:Y:S01]  /*0ec0*/  HADD2.F32 R89, -RZ, R13.H1_H1 ;  /* 0x3000000dff597230 */ /* 0x020fe20000004100 */
[----:B------:R-:W-:Y:S06]  /*0ed0*/  BRA `(.L_x_2789) ;  /* 0x0000000000107947 */ /* 0x000fec0003800000 */
.L_x_2788:
[----:B-----5:R-:W-:Y:S02]  /*0ee0*/  HADD2.F32 R89, -RZ, R17.H1_H1 ;  /* 0x30000011ff597230 */ /* 0x020fe40000004100 */
[----:B0-----:R-:W-:-:S03]  /*0ef0*/  @P0 HADD2.F32 R20, -RZ, R13.H1_H1 ;  /* 0x3000000dff140230 */ /* 0x001fc60000004100 */
[----:B------:R-:W-:-:S04]  /*0f00*/  FMUL.FTZ R89, R89, UR8 ;  /* 0x0000000859597c20 */ /* 0x000fc80008410000 */
[----:B------:R-:W-:-:S07]  /*0f10*/  @P0 FADD.FTZ R89, R20, R89 ;  /* 0x0000005914590221 */ /* 0x000fce0000010000 */
.L_x_2789:
[----:B------:R-:W-:Y:S05]  /*0f20*/  BSYNC B0 ;  /* 0x0000000000007941 */ /* 0x000fea0003800000 */
.L_x_2787:
[----:B------:R-:W-:Y:S04]  /*0f30*/  BSSY B0, `(.L_x_2790) ;  /* 0x000000a000007945 */ /* 0x000fe80003800000 */
[----:B------:R-:W-:Y:S05]  /*0f40*/  @P3 BRA `(.L_x_2791) ;  /* 0x0000000000103947 */ /* 0x000fea0003800000 */
[----:B------:R-:W-:Y:S01]  /*0f50*/  MOV R91, RZ ;  /* 0x000000ff005b7202 */ /* 0x000fe20000000f00 */
[----:B------:R-:W-:Y:S06]  /*0f60*/  @!P0 BRA `(.L_x_2792) ;  /* 0x0000000000188947 */ /* 0x000fec0003800000 */
[----:B-----5:R-:W-:Y:S01]  /*0f70*/  HADD2.F32 R91, -RZ, R14.H0_H0 ;  /* 0x2000000eff5b7230 */ /* 0x020fe20000004100 */
[----:B------:R-:W-:Y:S06]  /*0f80*/  BRA `(.L_x_2792) ;  /* 0x0000000000107947 */ /* 0x000fec0003800000 */
.L_x_2791:
[----:B-----5:R-:W-:Y:S02]  /*0f90*/  HADD2.F32 R91, -RZ, R18.H0_H0 ;  /* 0x20000012ff5b7230 */ /* 0x020fe40000004100 */
[----:B0-----:R-:W-:-:S03]  /*0fa0*/  @P0 HADD2.F32 R20, -RZ, R14.H0_H0 ;  /* 0x2000000eff140230 */ /* 0x001fc60000004100 */
[----:B------:R-:W-:-:S04]  /*0fb0*/  FMUL.FTZ R91, R91, UR8 ;  /* 0x000000085b5b7c20 */ /* 0x000fc80008410000 */
[----:B------:R-:W-:-:S07]  /*0fc0*/  @P0 FADD.FTZ R91, R20, R91 ;  /* 0x0000005b145b0221 */ /* 0x000fce0000010000 */
.L_x_2792:
[----:B------:R-:W-:Y:S05]  /*0fd0*/  BSYNC B0 ;  /* 0x0000000000007941 */ /* 0x000fea0003800000 */
.L_x_2790:
[----:B------:R-:W-:Y:S04]  /*0fe0*/  BSSY B0, `(.L_x_2793) ;  /* 0x000000a000007945 */ /* 0x000fe80003800000 */
[----:B------:R-:W-:Y:S05]  /*0ff0*/  @P3 BRA `(.L_x_2794) ;  /* 0x0000000000103947 */ /* 0x000fea0003800000 */
[----:B------:R-:W-:Y:S01]  /*1000*/  HFMA2.MMA R93, -RZ, RZ, 0, 0 ;  /* 0x00000000ff5d7435 */ /* 0x000fe200000001ff */
[----:B------:R-:W-:Y:S10]  /*1010*/  @!P0 BRA `(.L_x_2795) ;  /* 0x0000000000188947 */ /* 0x000ff40003800000 */
[----:B-----5:R-:W-:Y:S01]  /*1020*/  HADD2.F32 R93, -RZ, R14.H1_H1 ;  /* 0x3000000eff5d7230 */ /* 0x020fe20000004100 */
[----:B------:R-:W-:Y:S06]  /*1030*/  BRA `(.L_x_2795) ;  /* 0x0000000000107947 */ /* 0x000fec0003800000 */
.L_x_2794:
[----:B-----5:R-:W-:Y:S02]  /*1040*/  HADD2.F32 R93, -RZ, R18.H1_H1 ;  /* 0x30000012ff5d7230 */ /* 0x020fe40000004100 */
[----:B0-----:R-:W-:-:S03]  /*1050*/  @P0 HADD2.F32 R20, -RZ, R14.H1_H1 ;  /* 0x3000000eff140230 */ /* 0x001fc60000004100 */
[----:B------:R-:W-:-:S04]  /*1060*/  FMUL.FTZ R93, R93, UR8 ;  /* 0x000000085d5d7c20 */ /* 0x000fc80008410000 */
[----:B------:R-:W-:-:S07]  /*1070*/  @P0 FADD.FTZ R93, R20, R93 ;  /* 0x0000005d145d0221 */ /* 0x000fce0000010000 */
.L_x_2795:
[----:B------:R-:W-:Y:S05]  /*1080*/  BSYNC B0 ;  /* 0x0000000000007941 */ /* 0x000fea0003800000 */
.L_x_2793:
[----:B------:R-:W-:Y:S04]  /*1090*/  BSSY B0, `(.L_x_2796) ;  /* 0x000000a000007945 */ /* 0x000fe80003800000 */
[----:B------:R-:W-:Y:S05]  /*10a0*/  @P3 BRA `(.L_x_2797) ;  /* 0x0000000000103947 */ /* 0x000fea0003800000 */
[----:B------:R-:W-:Y:S01]  /*10b0*/  MOV R95, RZ ;  /* 0x000000ff005f7202 */ /* 0x000fe20000000f00 */
[----:B------:R-:W-:Y:S06]  /*10c0*/  @!P0 BRA `(.L_x_2798) ;  /* 0x0000000000188947 */ /* 0x000fec0003800000 */
[----:B-----5:R-:W-:Y:S01]  /*10d0*/  HADD2.F32 R95, -RZ, R15.H0_H0 ;  /* 0x2000000fff5f7230 */ /* 0x020fe20000004100 */
[----:B------:R-:W-:Y:S06]  /*10e0*/  BRA `(.L_x_2798) ;  /* 0x0000000000107947 */ /* 0x000fec0003800000 */
.L_x_2797:
[----:B-----5:R-:W-:Y:S02]  /*10f0*/  HADD2.F32 R95, -RZ, R19.H0_H0 ;  /* 0x20000013ff5f7230 */ /* 0x020fe40000004100 */
[----:B0-----:R-:W-:-:S03]  /*1100*/  @P0 HADD2.F32 R20, -RZ, R15.H0_H0 ;  /* 0x2000000fff140230 */ /* 0x001fc60000004100 */
[----:B------:R-:W-:-:S04]  /*1110*/  FMUL.FTZ R95, R95, UR8 ;  /* 0x000000085f5f7c20 */ /* 0x000fc80008410000 */
[----:B------:R-:W-:-:S07]  /*1120*/  @P0 FADD.FTZ R95, R20, R95 ;  /* 0x0000005f145f0221 */ /* 0x000fce0000010000 */
.L_x_2798:
[----:B------:R-:W-:Y:S05]  /*1130*/  BSYNC B0 ;  /* 0x0000000000007941 */ /* 0x000fea0003800000 */
.L_x_2796:
[----:B------:R-:W-:Y:S04]  /*1140*/  BSSY B0, `(.L_x_2799) ;  /* 0x000000a000007945 */ /* 0x000fe80003800000 */
[----:B------:R-:W-:Y:S05]  /*1150*/  @P3 BRA `(.L_x_2800) ;  /* 0x0000000000103947 */ /* 0x000fea0003800000 */
[----:B------:R-:W-:Y:S01]  /*1160*/  HFMA2.MMA R97, -RZ, RZ, 0, 0 ;  /* 0x00000000ff617435 */ /* 0x000fe200000001ff */
[----:B------:R-:W-:Y:S10]  /*1170*/  @!P0 BRA `(.L_x_2801) ;  /* 0x0000000000188947 */ /* 0x000ff40003800000 */
[----:B-----5:R-:W-:Y:S01]  /*1180*/  HADD2.F32 R97, -RZ, R15.H1_H1 ;  /* 0x3000000fff617230 */ /* 0x020fe20000004100 */
[----:B------:R-:W-:Y:S06]  /*1190*/  BRA `(.L_x_2801) ;  /* 0x0000000000107947 */ /* 0x000fec0003800000 */
.L_x_2800:
[----:B-----5:R-:W-:Y:S02]  /*11a0*/  HADD2.F32 R97, -RZ, R19.H1_H1 ;  /* 0x30000013ff617230 */ /* 0x020fe40000004100 */
[----:B0-----:R-:W-:-:S03]  /*11b0*/  @P0 HADD2.F32 R20, -RZ, R15.H1_H1 ;  /* 0x3000000fff140230 */ /* 0x001fc60000004100 */
[----:B------:R-:W-:-:S04]  /*11c0*/  FMUL.FTZ R97, R97, UR8 ;  /* 0x0000000861617c20 */ /* 0x000fc80008410000 */
[----:B------:R-:W-:-:S07]  /*11d0*/  @P0 FADD.FTZ R97, R20, R97 ;  /* 0x0000006114610221 */ /* 0x000fce0000010000 */
.L_x_2801:
[----:B------:R-:W-:Y:S05]  /*11e0*/  BSYNC B0 ;  /* 0x0000000000007941 */ /* 0x000fea0003800000 */
.L_x_2799:
[----:B0-----:R-:W0:Y:S01]  /*11f0*/  @P2 LDC.64 R26, c[0x0][0x220] ;  /* 0x00008800ff1a2b82 */ /* 0x001e220000000a00 */
[----:B------:R-:W-:Y:S01]  /*1200*/  @P2 IADD3 R21, R70, 0x200, RZ ;  /* 0x0000020046152810 */ /* 0x000fe20007ffe0ff */
[----:B------:R-:W-:Y:S01]  /*1210*/  IMAD.WIDE.U32 R28, R101, 0x10, R2 ;  /* 0x00000010651c7825 */ /* 0x000fe200078e0002 */
[----:B------:R-:W-:Y:S02]  /*1220*/  IADD3 R109, R99, 0x200, RZ ;  /* 0x00000200636d7810 */ /* 0x000fe40007ffe0ff */
[----:B------:R-:W-:Y:S02]  /*1230*/  F2FP.F16.F32.PACK_AB R23, R97, R95 ;  /* 0x0000005f6117723e */ /* 0x000fe400000000ff */
[----:B------:R-:W-:Y:S01]  /*1240*/  F2FP.F16.F32.PACK_AB R22, R93, R91 ;  /* 0x0000005b5d16723e */ /* 0x000fe200000000ff */
[----:B------:R-:W1:Y:S01]  /*1250*/  @P0 LDC.64 R24, c[0x0][0x230] ;  /* 0x00008c00ff180b82 */ /* 0x000e620000000a00 */
[----:B------:R-:W-:Y:S01]  /*1260*/  F2FP.F16.F32.PACK_AB R20, R85, R83 ;  /* 0x000000535514723e */ /* 0x000fe200000000ff */
[----:B0-----:R-:W-:Y:S01]  /*1270*/  @P2 IMAD.WIDE.U32 R26, R21, 0x10, R26 ;  /* 0x00000010151a2825 */ /* 0x001fe200078e001a */
[----:B------:R-:W-:-:S05]  /*1280*/  F2FP.F16.F32.PACK_AB R21, R89, R87 ;  /* 0x000000575915723e */ /* 0x000fca00000000ff */
        /* <DEDUP_REMOVED lines=8> */
[----:B-----5:R-:W-:Y:S01]  /*1310*/  HADD2.F32 R25, -RZ, R12.H0_H0 ;  /* 0x2000000cff197230 */ /* 0x020fe20000004100 */
[----:B------:R-:W-:Y:S06]  /*1320*/  BRA `(.L_x_2804) ;  /* 0x0000000000107947 */ /* 0x000fec0003800000 */
.L_x_2803:
[----:B0----5:R-:W-:Y:S02]  /*1330*/  HADD2.F32 R25, -RZ, R16.H0_H0 ;  /* 0x20000010ff197230 */ /* 0x021fe40000004100 */
[----:B------:R-:W-:-:S03]  /*1340*/  @P0 HADD2.F32 R20, -RZ, R12.H0_H0 ;  /* 0x2000000cff140230 */ /* 0x000fc60000004100 */
[----:B------:R-:W-:-:S04]  /*1350*/  FMUL.FTZ R25, R25, UR8 ;  /* 0x0000000819197c20 */ /* 0x000fc80008410000 */
[----:B------:R-:W-:-:S07]  /*1360*/  @P0 FADD.FTZ R25, R20, R25 ;  /* 0x0000001914190221 */ /* 0x000fce0000010000 */
.L_x_2804:
[----:B------:R-:W-:Y:S05]  /*1370*/  BSYNC B0 ;  /* 0x0000000000007941 */ /* 0x000fea0003800000 */
.L_x_2802:
[----:B------:R-:W-:Y:S04]  /*1380*/  BSSY B0, `(.L_x_2805) ;  /* 0x000000a000007945 */ /* 0x000fe80003800000 */
[----:B------:R-:W-:Y:S05]  /*1390*/  @P3 BRA `(.L_x_2806) ;  /* 0x0000000000103947 */ /* 0x000fea0003800000 */
[----:B------:R-:W-:Y:S01]  /*13a0*/  HFMA2.MMA R27, -RZ, RZ, 0, 0 ;  /* 0x00000000ff1b7435 */ /* 0x000fe200000001ff */
[----:B------:R-:W-:Y:S10]  /*13b0*/  @!P0 BRA `(.L_x_2807) ;  /* 0x0000000000188947 */ /* 0x000ff40003800000 */
[----:B-----5:R-:W-:Y:S01]  /*13c0*/  HADD2.F32 R27, -RZ, R12.H1_H1 ;  /* 0x3000000cff1b7230 */ /* 0x020fe20000004100 */
[----:B------:R-:W-:Y:S06]  /*13d0*/  BRA `(.L_x_2807) ;  /* 0x0000000000107947 */ /* 0x000fec0003800000 */
.L_x_2806:
[----:B-----5:R-:W-:Y:S02]  /*13e0*/  HADD2.F32 R27, -RZ, R16.H1_H1 ;  /* 0x30000010ff1b7230 */ /* 0x020fe40000004100 */
[----:B------:R-:W-:-:S03]  /*13f0*/  @P0 HADD2.F32 R20, -RZ, R12.H1_H1 ;  /* 0x3000000cff140230 */ /* 0x000fc60000004100 */
[----:B------:R-:W-:-:S04]  /*1400*/  FMUL.FTZ R27, R27, UR8 ;  /* 0x000000081b1b7c20 */ /* 0x000fc80008410000 */
[----:B------:R-:W-:-:S07]  /*1410*/  @P0 FADD.FTZ R27, R20, R27 ;  /* 0x0000001b141b0221 */ /* 0x000fce0000010000 */
.L_x_2807:
[----:B------:R-:W-:Y:S05]  /*1420*/  BSYNC B0 ;  /* 0x0000000000007941 */ /* 0x000fea0003800000 */
.L_x_2805:
[----:B------:R-:W-:Y:S04]  /*1430*/  BSSY B0, `(.L_x_2808) ;  /* 0x000000a000007945 */ /* 0x000fe80003800000 */
[----:B------:R-:W-:Y:S05]  /*1440*/  @P3 BRA `(.L_x_2809) ;  /* 0x0000000000103947 */ /* 0x000fea0003800000 */
[----:B------:R-:W-:Y:S01]  /*1450*/  MOV R29, RZ ;  /* 0x000000ff001d7202 */ /* 0x000fe20000000f00 */
[----:B------:R-:W-:Y:S06]  /*1460*/  @!P0 BRA `(.L_x_2810) ;  /* 0x0000000000188947 */ /* 0x000fec0003800000 */
[----:B-----5:R-:W-:Y:S01]  /*1470*/  HADD2.F32 R29, -RZ, R13.H0_H0 ;  /* 0x2000000dff1d7230 */ /* 0x020fe20000004100 */
[----:B------:R-:W-:Y:S06]  /*1480*/  BRA `(.L_x_2810) ;  /* 0x0000000000107947 */ /* 0x000fec0003800000 */
.L_x_2809:
[----:B-----5:R-:W-:Y:S02]  /*1490*/  HADD2.F32 R29, -RZ, R17.H0_H0 ;  /* 0x20000011ff1d7230 */ /* 0x020fe40000004100 */
[----:B------:R-:W-:-:S03]  /*14a0*/  @P0 HADD2.F32 R20, -RZ, R13.H0_H0 ;  /* 0x2000000dff140230 */ /* 0x000fc60000004100 */
[----:B------:R-:W-:-:S04]  /*14b0*/  FMUL.FTZ R29, R29, UR8 ;  /* 0x000000081d1d7c20 */ /* 0x000fc80008410000 */
[----:B------:R-:W-:-:S07]  /*14c0*/  @P0 FADD.FTZ R29, R20, R29 ;  /* 0x0000001d141d0221 */ /* 0x000fce0000010000 */
.L_x_2810:
[----:B------:R-:W-:Y:S05]  /*14d0*/  BSYNC B0 ;  /* 0x0000000000007941 */ /* 0x000fea0003800000 */
.L_x_2808:
[----:B------:R-:W-:Y:S04]  /*14e0*/  BSSY B0, `(.L_x_2811) ;  /* 0x000000a000007945 */ /* 0x000fe80003800000 */
[----:B------:R-:W-:Y:S05]  /*14f0*/  @P3 BRA `(.L_x_2812) ;  /* 0x0000000000103947 */ /* 0x000fea0003800000 */
[----:B------:R-:W-:Y:S01]  /*1500*/  HFMA2.MMA R99, -RZ, RZ, 0, 0 ;  /* 0x00000000ff637435 */ /* 0x000fe200000001ff */
[----:B------:R-:W-:Y:S10]  /*1510*/  @!P0 BRA `(.L_x_2813) ;  /* 0x0000000000188947 */ /* 0x000ff40003800000 */
[----:B-----5:R-:W-:Y:S01]  /*1520*/  HADD2.F32 R99, -RZ, R13.H1_H1 ;  /* 0x3000000dff637230 */ /* 0x020fe20000004100 */
[----:B------:R-:W-:Y:S06]  /*1530*/  BRA `(.L_x_2813) ;  /* 0x0000000000107947 */ /* 0x000fec0003800000 */
.L_x_2812:
[----:B-----5:R-:W-:Y:S02]  /*1540*/  HADD2.F32 R99, -RZ, R17.H1_H1 ;  /* 0x30000011ff637230 */ /* 0x020fe40000004100 */
[----:B------:R-:W-:-:S03]  /*1550*/  @P0 HADD2.F32 R20, -RZ, R13.H1_H1 ;  /* 0x3000000dff140230 */ /* 0x000fc60000004100 */
[----:B------:R-:W-:-:S04]  /*1560*/  FMUL.FTZ R99, R99, UR8 ;  /* 0x0000000863637c20 */ /* 0x000fc80008410000 */
[----:B------:R-:W-:-:S07]  /*1570*/  @P0 FADD.FTZ R99, R20, R99 ;  /* 0x0000006314630221 */ /* 0x000fce0000010000 */
.L_x_2813:
[----:B------:R-:W-:Y:S05]  /*1580*/  BSYNC B0 ;  /* 0x0000000000007941 */ /* 0x000fea0003800000 */
.L_x_2811:
[----:B------:R-:W-:Y:S04]  /*1590*/  BSSY B0, `(.L_x_2814) ;  /* 0x000000a000007945 */ /* 0x000fe80003800000 */
[----:B------:R-:W-:Y:S05]  /*15a0*/  @P3 BRA `(.L_x_2815) ;  /* 0x0000000000103947 */ /* 0x000fea0003800000 */
[----:B------:R-:W-:Y:S01]  /*15b0*/  MOV R101, RZ ;  /* 0x000000ff00657202 */ /* 0x000fe20000000f00 */
[----:B------:R-:W-:Y:S06]  /*15c0*/  @!P0 BRA `(.L_x_2816) ;  /* 0x0000000000188947 */ /* 0x000fec0003800000 */
[----:B-----5:R-:W-:Y:S01]  /*15d0*/  HADD2.F32 R101, -RZ, R14.H0_H0 ;  /* 0x2000000eff657230 */ /* 0x020fe20000004100 */
[----:B------:R-:W-:Y:S06]  /*15e0*/  BRA `(.L_x_2816) ;  /* 0x0000000000107947 */ /* 0x000fec0003800000 */
.L_x_2815:
[----:B-----5:R-:W-:Y:S02]  /*15f0*/  HADD2.F32 R101, -RZ, R18.H0_H0 ;  /* 0x20000012ff657230 */ /* 0x020fe40000004100 */
[----:B------:R-:W-:-:S03]  /*1600*/  @P0 HADD2.F32 R20, -RZ, R14.H0_H0 ;  /* 0x2000000eff140230 */ /* 0x000fc60000004100 */
[----:B------:R-:W-:-:S04]  /*1610*/  FMUL.FTZ R101, R101, UR8 ;  /* 0x0000000865657c20 */ /* 0x000fc80008410000 */
[----:B------:R-:W-:-:S07]  /*1620*/  @P0 FADD.FTZ R101, R20, R101 ;  /* 0x0000006514650221 */ /* 0x000fce0000010000 */
.L_x_2816:
[----:B------:R-:W-:Y:S05]  /*1630*/  BSYNC B0 ;  /* 0x0000000000007941 */ /* 0x000fea0003800000 */
.L_x_2814:
[----:B------:R-:W-:Y:S04]  /*1640*/  BSSY B0, `(.L_x_2817) ;  /* 0x000000a000007945 */ /* 0x000fe80003800000 */
[----:B------:R-:W-:Y:S05]  /*1650*/  @P3 BRA `(.L_x_2818) ;  /* 0x0000000000103947 */ /* 0x000fea0003800000 */
[----:B------:R-:W-:Y:S01]  /*1660*/  HFMA2.MMA R103, -RZ, RZ, 0, 0 ;  /* 0x00000000ff677435 */ /* 0x000fe200000001ff */
[----:B------:R-:W-:Y:S10]  /*1670*/  @!P0 BRA `(.L_x_2819) ;  /* 0x0000000000188947 */ /* 0x000ff40003800000 */
[----:B-----5:R-:W-:Y:S01]  /*1680*/  HADD2.F32 R103, -RZ, R14.H1_H1 ;  /* 0x3000000eff677230 */ /* 0x020fe20000004100 */
[----:B------:R-:W-:Y:S06]  /*1690*/  BRA `(.L_x_2819) ;  /* 0x0000000000107947 */ /* 0x000fec0003800000 */
.L_x_2818:
[----:B-----5:R-:W-:Y:S02]  /*16a0*/  HADD2.F32 R103, -RZ, R18.H1_H1 ;  /* 0x30000012ff677230 */ /* 0x020fe40000004100 */
[----:B------:R-:W-:-:S03]  /*16b0*/  @P0 HADD2.F32 R20, -RZ, R14.H1_H1 ;  /* 0x3000000eff140230 */ /* 0x000fc60000004100 */
[----:B------:R-:W-:-:S04]  /*16c0*/  FMUL.FTZ R103, R103, UR8 ;  /* 0x0000000867677c20 */ /* 0x000fc80008410000 */
[----:B------:R-:W-:-:S07]  /*16d0*/  @P0 FADD.FTZ R103, R20, R103 ;  /* 0x0000006714670221 */ /* 0x000fce0000010000 */
.L_x_2819:
[----:B------:R-:W-:Y:S05]  /*16e0*/  BSYNC B0 ;  /* 0x0000000000007941 */ /* 0x000fea0003800000 */
.L_x_2817:
[----:B------:R-:W-:Y:S04]  /*16f0*/  BSSY B0, `(.L_x_2820) ;  /* 0x000000a000007945 */ /* 0x000fe80003800000 */
[----:B------:R-:W-:Y:S05]  /*1700*/  @P3 BRA `(.L_x_2821) ;  /* 0x0000000000103947 */ /* 0x000fea0003800000 */
[----:B------:R-:W-:Y:S01]  /*1710*/  MOV R105, RZ ;  /* 0x000000ff00697202 */ /* 0x000fe20000000f00 */
[----:B------:R-:W-:Y:S06]  /*1720*/  @!P0 BRA `(.L_x_2822) ;  /* 0x0000000000188947 */ /* 0x000fec0003800000 */
[----:B-----5:R-:W-:Y:S01]  /*1730*/  HADD2.F32 R105, -RZ, R15.H0_H0 ;  /* 0x2000000fff697230 */ /* 0x020fe20000004100 */
[----:B------:R-:W-:Y:S06]  /*1740*/  BRA `(.L_x_2822) ;  /* 0x0000000000107947 */ /* 0x000fec0003800000 */
.L_x_2821:
[----:B-----5:R-:W-:Y:S02]  /*1750*/  HADD2.F32 R105, -RZ, R19.H0_H0 ;  /* 0x20000013ff697230 */ /* 0x020fe40000004100 */
[----:B------:R-:W-:-:S03]  /*1760*/  @P0 HADD2.F32 R20, -RZ, R15.H0_H0 ;  /* 0x2000000fff140230 */ /* 0x000fc60000004100 */
[----:B------:R-:W-:-:S04]  /*1770*/  FMUL.FTZ R105, R105, UR8 ;  /* 0x0000000869697c20 */ /* 0x000fc80008410000 */
[----:B------:R-:W-:-:S07]  /*1780*/  @P0 FADD.FTZ R105, R20, R105 ;  /* 0x0000006914690221 */ /* 0x000fce0000010000 */
.L_x_2822:
[----:B------:R-:W-:Y:S05]  /*1790*/  BSYNC B0 ;  /* 0x0000000000007941 */ /* 0x000fea0003800000 */
.L_x_2820:
[----:B------:R-:W-:Y:S04]  /*17a0*/  BSSY B0, `(.L_x_2823) ;  /* 0x000000a000007945 */ /* 0x000fe80003800000 */
[----:B------:R-:W-:Y:S05]  /*17b0*/  @P3 BRA `(.L_x_2824) ;  /* 0x0000000000103947 */ /* 0x000fea0003800000 */
[----:B------:R-:W-:Y:S01]  /*17c0*/  HFMA2.MMA R107, -RZ, RZ, 0, 0 ;  /* 0x00000000ff6b7435 */ /* 0x000fe200000001ff */
[----:B------:R-:W-:Y:S10]  /*17d0*/  @!P0 BRA `(.L_x_2825) ;  /* 0x0000000000188947 */ /* 0x000ff40003800000 */
[----:B-----5:R-:W-:Y:S01]  /*17e0*/  HADD2.F32 R107, -RZ, R15.H1_H1 ;  /* 0x3000000fff6b7230 */ /* 0x020fe20000004100 */
[----:B------:R-:W-:Y:S06]  /*17f0*/  BRA `(.L_x_2825) ;  /* 0x0000000000107947 */ /* 0x000fec0003800000 */
.L_x_2824:
[----:B-----5:R-:W-:Y:S02]  /*1800*/  HADD2.F32 R107, -RZ, R19.H1_H1 ;  /* 0x30000013ff6b7230 */ /* 0x020fe40000004100 */
[----:B------:R-:W-:-:S03]  /*1810*/  @P0 HADD2.F32 R20, -RZ, R15.H1_H1 ;  /* 0x3000000fff140230 */ /* 0x000fc60000004100 */
[----:B------:R-:W-:-:S04]  /*1820*/  FMUL.FTZ R107, R107, UR8 ;  /* 0x000000086b6b7c20 */ /* 0x000fc80008410000 */
[----:B------:R-:W-:-:S07]  /*1830*/  @P0 FADD.FTZ R107, R20, R107 ;  /* 0x0000006b146b0221 */ /* 0x000fce0000010000 */
.L_x_2825:
[----:B------:R-:W-:Y:S05]  /*1840*/  BSYNC B0 ;  /* 0x0000000000007941 */ /* 0x000fea0003800000 */
.L_x_2823:
[----:B------:R-:W-:Y:S01]  /*1850*/  FADD.FTZ R24, RZ, R79 ;  /* 0x0000004fff187221 */ /* 0x000fe20000010000 */
[----:B------:R-:W-:Y:S01]  /*1860*/  IMAD.WIDE.U32 R2, R109, 0x10, R2 ;  /* 0x000000106d027825 */ /* 0x000fe200078e0002 */
[----:B------:R-:W-:Y:S01]  /*1870*/  F2FP.F16.F32.PACK_AB R23, R107, R105 ;  /* 0x000000696b17723e */ /* 0x000fe200000000ff */
[----:B------:R-:W-:Y:S02]  /*1880*/  UMOV UR12, 0xffffffff ;  /* 0xffffffff000c7882 */ /* 0x000fe40000000000 */
[----:B------:R-:W-:Y:S01]  /*1890*/  FADD.FTZ R24, R24, R77 ;  /* 0x0000004d18187221 */ /* 0x000fe20000010000 */
[----:B------:R-:W-:Y:S02]  /*18a0*/  F2FP.F16.F32.PACK_AB R22, R103, R101 ;  /* 0x000000656716723e */ /* 0x000fe400000000ff */
[----:B------:R-:W-:Y:S01]  /*18b0*/  F2FP.F16.F32.PACK_AB R21, R99, R29 ;  /* 0x0000001d6315723e */ /* 0x000fe200000000ff */
[----:B------:R-:W-:Y:S01]  /*18c0*/  FADD.FTZ R24, R24, R75 ;  /* 0x0000004b18187221 */ /* 0x000fe20000010000 */
[----:B------:R-:W-:-:S02]  /*18d0*/  F2FP.F16.F32.PACK_AB R20, R27, R25 ;  /* 0x000000191b14723e */ /* 0x000fc400000000ff */
        /* <DEDUP_REMOVED lines=93> */
.L_x_2840:
        /* <DEDUP_REMOVED lines=89> */
[----:B------:R-:W-:Y:S02]  /*2440*/  FSEL R0, R109, RZ, !P1 ;  /* 0x000000ff6d007208 */ /* 0x000fe40004800000 */
[----:B------:R-:W-:-:S03]  /*2450*/  IADD3 R30, R30, -0x1, RZ ;  /* 0xffffffff1e1e7810 */ /* 0x000fc60007ffe0ff */
        /* <DEDUP_REMOVED lines=24> */
[----:B------:R-:W-:-:S02]  /*25e0*/  HADD2.F32 R69, -RZ, R51.H0_H0 ;  /* 0x20000033ff457230 */ /* 0x000fc40000004100 */
[C---:B------:R-:W-:Y:S01]  /*25f0*/  FMUL.FTZ R67, R23.reuse, R72 ;  /* 0x0000004817437220 */ /* 0x040fe20000410000 */
[----:B------:R-:W-:Y:S02]  /*2600*/  IMAD R81, R30, R81, RZ ;  /* 0x000000511e517224 */ /* 0x000fe400078e02ff */
[C---:B------:R-:W-:Y:S01]  /*2610*/  FMUL.FTZ R3, R23.reuse, R2 ;  /* 0x0000000217037220 */ /* 0x040fe20000410000 */
[----:B------:R-:W-:Y:S02]  /*2620*/  HADD2.F32 R30, -RZ, R50.H0_H0 ;  /* 0x20000032ff1e7230 */ /* 0x000fe40000004100 */
        /* <DEDUP_REMOVED lines=23> */
[----:B------:R-:W-:-:S02]  /*27a0*/  HADD2.F32 R26, -RZ, R49.H0_H0 ;  /* 0x20000031ff1a7230 */ /* 0x000fc40000004100 */
[----:B------:R-:W-:Y:S01]  /*27b0*/  FFMA.FTZ R22, R25, R30, R44 ;  /* 0x0000001e19167223 */ /* 0x000fe2000001002c */
[----:B------:R-:W-:Y:S02]  /*27c0*/  HADD2.F32 R69, -RZ, R49.H1_H1 ;  /* 0x30000031ff457230 */ /* 0x000fe40000004100 */
[--C-:B------:R-:W-:Y:S02]  /*27d0*/  HADD2.F32 R30, -RZ, R48.reuse.H0_H0 ;  /* 0x20000030ff1e7230 */ /* 0x100fe40000004100 */
[----:B------:R-:W-:Y:S01]  /*27e0*/  FFMA.FTZ R26, R31, R26, R46 ;  /* 0x0000001a1f1a7223 */ /* 0x000fe2000001002e */
[----:B------:R-:W-:Y:S02]  /*27f0*/  HADD2.F32 R67, -RZ, R48.H1_H1 ;  /* 0x30000030ff437230 */ /* 0x000fe40000004100 */
[----:B------:R-:W-:Y:S01]  /*2800*/  FFMA.FTZ R31, R68, R69, R45 ;  /* 0x00000045441f7223 */ /* 0x000fe2000001002d */
[----:B------:R-:W-:Y:S02]  /*2810*/  HADD2.F32 R71, -RZ, R51.H1_H1 ;  /* 0x30000033ff477230 */ /* 0x000fe40000004100 */
[----:B------:R-:W-:Y:S01]  /*2820*/  FFMA.FTZ R30, R3, R30, R52 ;  /* 0x0000001e031e7223 */ /* 0x000fe20000010034 */
[----:B------:R-:W-:-:S02]  /*2830*/  HADD2.F32 R69, -RZ, R10.H1_H1 ;  /* 0x3000000aff457230 */ /* 0x000fc40000004100 */
[----:B------:R-:W-:Y:S01]  /*2840*/  FFMA.FTZ R67, R2, R67, R47 ;  /* 0x0000004302437223 */ /* 0x000fe2000001002f */
[----:B------:R-:W-:Y:S02]  /*2850*/  HADD2.F32 R25, -RZ, R50.H1_H1 ;  /* 0x30000032ff197230 */ /* 0x000fe40000004100 */
[----:B------:R-:W-:Y:S01]  /*2860*/  FFMA.FTZ R20, R20, R71, R41 ;  /* 0x0000004714147223 */ /* 0x000fe20000010029 */
[----:B------:R-:W-:Y:S01]  /*2870*/  SHF.R.S32.HI R2, RZ, 0x1f, R81 ;  /* 0x0000001fff027819 */ /* 0x000fe20000011451 */
[----:B------:R-:W-:Y:S02]  /*2880*/  HADD2.F32 R3, -RZ, R10.H0_H0 ;  /* 0x2000000aff037230 */ /* 0x000fe40000004100 */
[----:B------:R-:W-:Y:S01]  /*2890*/  FFMA.FTZ R86, R86, R69, R35 ;  /* 0x0000004556567223 */ /* 0x000fe20000010023 */
[--C-:B------:R-:W-:Y:S02]  /*28a0*/  HADD2.F32 R71, -RZ, R11.reuse.H1_H1 ;  /* 0x3000000bff477230 */ /* 0x100fe40000004100 */
[----:B------:R-:W-:Y:S01]  /*28b0*/  FFMA.FTZ R25, R70, R25, R43 ;  /* 0x0000001946197223 */ /* 0x000fe2000001002b */
[----:B------:R-:W-:Y:S01]  /*28c0*/  HADD2.F32 R69, -RZ, R8.H0_H0 ;  /* 0x20000008ff457230 */ /* 0x000fe20000004100 */
[----:B------:R-:W-:Y:S01]  /*28d0*/  LEA.HI R68, R2, R81, RZ, 0x3 ;  /* 0x0000005102447211 */ /* 0x000fe200078f18ff */
[----:B------:R-:W-:-:S02]  /*28e0*/  HADD2.F32 R70, -RZ, R11.H0_H0 ;  /* 0x2000000bff467230 */ /* 0x000fc40000004100 */
[----:B------:R-:W-:Y:S01]  /*28f0*/  FFMA.FTZ R75, R75, R3, R36 ;  /* 0x000000034b4b7223 */ /* 0x000fe20000010024 */
[----:B------:R-:W-:Y:S01]  /*2900*/  FFMA.FTZ R90, R90, R71, R33 ;  /* 0x000000475a5a7223 */ /* 0x000fe20000010021 */
[----:B------:R-:W0:Y:S01]  /*2910*/  LDC.64 R2, c[0x0][0x2b8] ;  /* 0x0000ae00ff027b82 */ /* 0x000e220000000a00 */
[----:B------:R-:W-:Y:S02]  /*2920*/  HADD2.F32 R71, -RZ, R9.H0_H0 ;  /* 0x20000009ff477230 */ /* 0x000fe40000004100 */
[----:B------:R-:W-:Y:S01]  /*2930*/  FFMA.FTZ R29, R29, R69, R40 ;  /* 0x000000451d1d7223 */ /* 0x000fe20000010028 */
[----:B------:R-:W-:Y:S02]  /*2940*/  HADD2.F32 R69, -RZ, R7.H0_H0 ;  /* 0x20000007ff457230 */ /* 0x000fe40000004100 */
[----:B------:R-:W-:Y:S01]  /*2950*/  FFMA.FTZ R77, R77, R70, R34 ;  /* 0x000000464d4d7223 */ /* 0x000fe20000010022 */
[----:B------:R-:W-:Y:S02]  /*2960*/  HADD2.F32 R70, -RZ, R8.H1_H1 ;  /* 0x30000008ff467230 */ /* 0x000fe40000004100 */
[----:B------:R-:W-:Y:S01]  /*2970*/  FFMA.FTZ R73, R73, R71, R38 ;  /* 0x0000004749497223 */ /* 0x000fe20000010026 */
[----:B------:R-:W-:-:S02]  /*2980*/  HADD2.F32 R71, -RZ, R6.H1_H1 ;  /* 0x30000006ff477230 */ /* 0x000fc40000004100 */
[----:B------:R-:W-:Y:S01]  /*2990*/  FFMA.FTZ R80, R83, R69, R58 ;  /* 0x0000004553507223 */ /* 0x000fe2000001003a */
[--C-:B------:R-:W-:Y:S02]  /*29a0*/  HADD2.F32 R69, -RZ, R5.reuse.H0_H0 ;  /* 0x20000005ff457230 */ /* 0x100fe40000004100 */
[----:B------:R-:W-:Y:S01]  /*29b0*/  FFMA.FTZ R28, R28, R70, R39 ;  /* 0x000000461c1c7223 */ /* 0x000fe20000010027 */
[----:B------:R-:W-:Y:S02]  /*29c0*/  HADD2.F32 R70, -RZ, R6.H0_H0 ;  /* 0x20000006ff467230 */ /* 0x000fe40000004100 */
[----:B------:R-:W-:Y:S01]  /*29d0*/  FFMA.FTZ R83, R102, R71, R59 ;  /* 0x0000004766537223 */ /* 0x000fe2000001003b */
[----:B------:R-:W-:Y:S02]  /*29e0*/  HADD2.F32 R71, -RZ, R5.H1_H1 ;  /* 0x30000005ff477230 */ /* 0x000fe40000004100 */
[----:B------:R-:W-:Y:S01]  /*29f0*/  FFMA.FTZ R76, R27, R69, R54 ;  /* 0x000000451b4c7223 */ /* 0x000fe20000010036 */
[----:B------:R-:W-:Y:S01]  /*2a00*/  LEA.HI.SX32 R69, R68, R61, 0x1d ;  /* 0x0000003d44457211 */ /* 0x000fe200078feaff */
[----:B------:R-:W-:-:S02]  /*2a10*/  HADD2.F32 R72, -RZ, R9.H1_H1 ;  /* 0x30000009ff487230 */ /* 0x000fc40000004100 */
[----:B------:R-:W-:Y:S01]  /*2a20*/  FFMA.FTZ R78, R79, R70, R56 ;  /* 0x000000464f4e7223 */ /* 0x000fe20000010038 */
[----:B------:R-:W-:Y:S02]  /*2a30*/  HADD2.F32 R74, -RZ, R7.H1_H1 ;  /* 0x30000007ff4a7230 */ /* 0x000fe40000004100 */
[----:B------:R-:W-:Y:S01]  /*2a40*/  FFMA.FTZ R81, R24, R71, R57 ;  /* 0x0000004718517223 */ /* 0x000fe20000010039 */
[--C-:B------:R-:W-:Y:S01]  /*2a50*/  HADD2.F32 R68, -RZ, R4.reuse.H0_H0 ;  /* 0x20000004ff447230 */ /* 0x100fe20000004100 */
[C---:B------:R-:W-:Y:S01]  /*2a60*/  IADD3 R71, R69.reuse, 0x100, RZ ;  /* 0x0000010045477810 */ /* 0x040fe20007ffe0ff */
[----:B------:R-:W-:Y:S01]  /*2a70*/  HADD2.F32 R70, -RZ, R4.H1_H1 ;  /* 0x30000004ff467230 */ /* 0x000fe20000004100 */
[----:B------:R-:W-:Y:S01]  /*2a80*/  IADD3 R27, R69, 0x200, RZ ;  /* 0x00000200451b7810 */ /* 0x000fe20007ffe0ff */
[----:B------:R-:W-:Y:S01]  /*2a90*/  FFMA.FTZ R72, R82, R72, R37 ;  /* 0x0000004852487223 */ /* 0x000fe20000010025 */
[----:B------:R-:W-:Y:S01]  /*2aa0*/  FFMA.FTZ R85, R85, R74, R66 ;  /* 0x0000004a55557223 */ /* 0x000fe20000010042 */
[----:B------:R-:W-:Y:S01]  /*2ab0*/  FFMA.FTZ R74, R21, R68, R32 ;  /* 0x00000044154a7223 */ /* 0x000fe20000010020 */
[----:B------:R-:W-:Y:S01]  /*2ac0*/  FFMA.FTZ R79, R0, R70, R55 ;  /* 0x00000046004f7223 */ /* 0x000fe20000010037 */
[----:B0-----:R-:W-:Y:S01]  /*2ad0*/  IMAD.WIDE.U32 R68, R69, 0x10, R2 ;  /* 0x0000001045447825 */ /* 0x001fe200078e0002 */
[----:B------:R-:W-:-:S02]  /*2ae0*/  F2FP.F16.F32.PACK_AB R23, R20, R23 ;  /* 0x000000171417723e */ /* 0x000fc400000000ff */
[----:B------:R-:W-:Y:S01]  /*2af0*/  F2FP.F16.F32.PACK_AB R22, R25, R22 ;  /* 0x000000161916723e */ /* 0x000fe200000000ff */
[--C-:B------:R-:W-:Y:S01]  /*2b00*/  IMAD.WIDE.U32 R70, R71, 0x10, R2.reuse ;  /* 0x0000001047467825 */ /* 0x100fe200078e0002 */
[----:B------:R-:W-:Y:S02]  /*2b10*/  F2FP.F16.F32.PACK_AB R21, R31, R26 ;  /* 0x0000001a1f15723e */ /* 0x000fe400000000ff */
[----:B------:R-:W-:Y:S01]  /*2b20*/  F2FP.F16.F32.PACK_AB R20, R67, R30 ;  /* 0x0000001e4314723e */ /* 0x000fe200000000ff */
[----:B------:R-:W-:Y:S01]  /*2b30*/  IMAD.WIDE.U32 R2, R27, 0x10, R2 ;  /* 0x000000101b027825 */ /* 0x000fe200078e0002 */
[----:B------:R-:W-:Y:S02]  /*2b40*/  F2FP.F16.F32.PACK_AB R27, R90, R77 ;  /* 0x0000004d5a1b723e */ /* 0x000fe400000000ff */
[----:B------:R-:W-:Y:S01]  /*2b50*/  F2FP.F16.F32.PACK_AB R26, R86, R75 ;  /* 0x0000004b561a723e */ /* 0x000fe200000000ff */
[----:B------:R0:W-:Y:S01]  /*2b60*/  STG.E.128 desc[UR4][R68.64], R20 ;  /* 0x0000001444007986 */ /* 0x0001e2000c101d04 */
[----:B------:R-:W-:-:S02]  /*2b70*/  F2FP.F16.F32.PACK_AB R25, R72, R73 ;  /* 0x000000494819723e */ /* 0x000fc400000000ff */
[----:B------:R-:W-:Y:S02]  /*2b80*/  F2FP.F16.F32.PACK_AB R24, R28, R29 ;  /* 0x0000001d1c18723e */ /* 0x000fe400000000ff */
[----:B------:R-:W-:Y:S02]  /*2b90*/  F2FP.F16.F32.PACK_AB R31, R85, R80 ;  /* 0x00000050551f723e */ /* 0x000fe400000000ff */
[----:B------:R-:W-:Y:S01]  /*2ba0*/  F2FP.F16.F32.PACK_AB R30, R83, R78 ;  /* 0x0000004e531e723e */ /* 0x000fe200000000ff */
[----:B------:R0:W-:Y:S01]  /*2bb0*/  STG.E.128 desc[UR4][R70.64], R24 ;  /* 0x0000001846007986 */ /* 0x0001e2000c101d04 */
[----:B------:R-:W-:Y:S02]  /*2bc0*/  F2FP.F16.F32.PACK_AB R29, R81, R76 ;  /* 0x0000004c511d723e */ /* 0x000fe400000000ff */
[----:B------:R-:W-:-:S05]  /*2bd0*/  F2FP.F16.F32.PACK_AB R28, R79, R74 ;  /* 0x0000004a4f1c723e */ /* 0x000fca00000000ff */
[----:B------:R0:W-:Y:S02]  /*2be0*/  STG.E.128 desc[UR4][R2.64], R28 ;  /* 0x0000001c02007986 */ /* 0x0001e4000c101d04 */
.L_x_2828:
[----:B------:R-:W-:Y:S05]  /*2bf0*/  BSYNC B0 ;  /* 0x0000000000007941 */ /* 0x000fea0003800000 */
.L_x_2827:
[----:B------:R-:W-:Y:S02]  /*2c00*/  IADD3 R64, R64, UR10, RZ ;  /* 0x0000000a40407c10 */ /* 0x000fe4000fffe0ff */
[----:B------:R-:W-:Y:S02]  /*2c10*/  SEL R0, RZ, 0x1, P0 ;  /* 0x00000001ff007807 */ /* 0x000fe40000000000 */
[----:B------:R-:W-:-:S13]  /*2c20*/  ISETP.GE.AND P2, PT, R64, UR11, PT ;  /* 0x0000000b40007c0c */ /* 0x000fda000bf46270 */
[----:B------:R-:W-:Y:S05]  /*2c30*/  @!P2 BRA `(.L_x_2829) ;  /* 0xffffffd80000a947 */ /* 0x000fea000383ffff */
[----:B------:R-:W-:Y:S05]  /*2c40*/  EXIT ;  /* 0x000000000000794d */ /* 0x000fea0003800000 */
.L_x_2826:
[----:B------:R-:W-:Y:S01]  /*2c50*/  HFMA2.MMA R70, -RZ, RZ, 0, 5.9604644775390625e-08 ;  /* 0x00000001ff467435 */ /* 0x000fe200000001ff */
[----:B------:R-:W-:Y:S02]  /*2c60*/  MOV R109, R24 ;  /* 0x00000018006d7202 */ /* 0x000fe40000000f00 */
[----:B------:R-:W-:Y:S02]  /*2c70*/  MOV R111, 0x1f ;  /* 0x0000001f006f7802 */ /* 0x000fe40000000f00 */
[----:B------:R-:W-:-:S07]  /*2c80*/  MOV R26, 0xffffffff ;  /* 0xffffffff001a7802 */ /* 0x000fce0000000f00 */
[----:B-----5:R-:W-:Y:S05]  /*2c90*/  WARPSYNC.COLLECTIVE R26, `(.L_x_2830) ;  /* 0x000000001a087348 */ /* 0x020fea0003c00000 */
[----:B------:R0:W1:Y:S02]  /*2ca0*/  SHFL.BFLY P2, R28, R109, R70, R111 ;  /* 0x0c0000466d1c7389 */ /* 0x000064000004006f */
[----:B01---5:R-:W-:Y:S01]  /*2cb0*/  ENDCOLLECTIVE ;  /* 0x000000000000791b */ /* 0x023fe20003800000 */
.L_x_2830:
[----:B------:R-:W-:Y:S01]  /*2cc0*/  HFMA2.MMA R70, -RZ, RZ, 0, 1.1920928955078125e-07 ;  /* 0x00000002ff467435 */ /* 0x000fe200000001ff */
[----:B------:R-:W-:-:S05]  /*2cd0*/  MOV R3, R28 ;  /* 0x0000001c00037202 */ /* 0x000fca0000000f00 */
[----:B------:R-:W-:-:S05]  /*2ce0*/  FADD.FTZ R3, R24, R3 ;  /* 0x0000000318037221 */ /* 0x000fca0000010000 */
[----:B------:R-:W-:-:S07]  /*2cf0*/  MOV R109, R3 ;  /* 0x00000003006d7202 */ /* 0x000fce0000000f00 */
[----:B------:R-:W-:Y:S05]  /*2d00*/  WARPSYNC.COLLECTIVE R26, `(.L_x_2831) ;  /* 0x000000001a087348 */ /* 0x000fea0003c00000 */
[----:B------:R0:W1:Y:S02]  /*2d10*/  SHFL.BFLY P2, R28, R109, R70, R111 ;  /* 0x0c0000466d1c7389 */ /* 0x000064000004006f */
[----:B01----:R-:W-:Y:S01]  /*2d20*/  ENDCOLLECTIVE ;  /* 0x000000000000791b */ /* 0x003fe20003800000 */
.L_x_2831:
[----:B------:R-:W-:Y:S01]  /*2d30*/  HFMA2.MMA R70, -RZ, RZ, 0, 2.384185791015625e-07 ;  /* 0x00000004ff467435 */ /* 0x000fe200000001ff */
[----:B------:R-:W-:-:S05]  /*2d40*/  MOV R0, R28 ;  /* 0x0000001c00007202 */ /* 0x000fca0000000f00 */
[----:B------:R-:W-:-:S05]  /*2d50*/  FADD.FTZ R21, R3, R0 ;  /* 0x0000000003157221 */ /* 0x000fca0000010000 */
[----:B------:R-:W-:-:S07]  /*2d60*/  MOV R109, R21 ;  /* 0x00000015006d7202 */ /* 0x000fce0000000f00 */
[----:B------:R-:W-:Y:S05]  /*2d70*/  WARPSYNC.COLLECTIVE R26, `(.L_x_2832) ;  /* 0x000000001a087348 */ /* 0x000fea0003c00000 */
[----:B------:R0:W1:Y:S02]  /*2d80*/  SHFL.BFLY P2, R28, R109, R70, R111 ;  /* 0x0c0000466d1c7389 */ /* 0x000064000004006f */
[----:B01----:R-:W-:Y:S01]  /*2d90*/  ENDCOLLECTIVE ;  /* 0x000000000000791b */ /* 0x003fe20003800000 */
.L_x_2832:
[----:B------:R-:W-:Y:S01]  /*2da0*/  HFMA2.MMA R70, -RZ, RZ, 0, 4.76837158203125e-07 ;  /* 0x00000008ff467435 */ /* 0x000fe200000001ff */
[----:B------:R-:W-:-:S05]  /*2db0*/  MOV R0, R28 ;  /* 0x0000001c00007202 */ /* 0x000fca0000000f00 */
[----:B------:R-:W-:-:S05]  /*2dc0*/  FADD.FTZ R22, R21, R0 ;  /* 0x0000000015167221 */ /* 0x000fca0000010000 */
[----:B------:R-:W-:-:S07]  /*2dd0*/  MOV R109, R22 ;  /* 0x00000016006d7202 */ /* 0x000fce0000000f00 */
[----:B------:R-:W-:Y:S05]  /*2de0*/  WARPSYNC.COLLECTIVE R26, `(.L_x_2833) ;  /* 0x000000001a087348 */ /* 0x000fea0003c00000 */
[----:B------:R0:W1:Y:S02]  /*2df0*/  SHFL.BFLY P2, R28, R109, R70, R111 ;  /* 0x0c0000466d1c7389 */ /* 0x000064000004006f */
[----:B01----:R-:W-:Y:S01]  /*2e00*/  ENDCOLLECTIVE ;  /* 0x000000000000791b */ /* 0x003fe20003800000 */
.L_x_2833:
[----:B------:R-:W-:Y:S01]  /*2e10*/  HFMA2.MMA R70, -RZ, RZ, 0, 9.5367431640625e-07 ;  /* 0x00000010ff467435 */ /* 0x000fe200000001ff */
[----:B------:R-:W-:-:S05]  /*2e20*/  MOV R23, R28 ;  /* 0x0000001c00177202 */ /* 0x000fca0000000f00 */
[----:B------:R-:W-:-:S05]  /*2e30*/  FADD.FTZ R23, R22, R23 ;  /* 0x0000001716177221 */ /* 0x000fca0000010000 */
[----:B------:R-:W-:-:S07]  /*2e40*/  MOV R109, R23 ;  /* 0x00000017006d7202 */ /* 0x000fce0000000f00 */
[----:B------:R-:W-:Y:S05]  /*2e50*/  WARPSYNC.COLLECTIVE R26, `(.L_x_2834) ;  /* 0x000000001a087348 */ /* 0x000fea0003c00000 */
[----:B------:R0:W1:Y:S02]  /*2e60*/  SHFL.BFLY P2, R28, R109, R70, R111 ;  /* 0x0c0000466d1c7389 */ /* 0x000064000004006f */
[----:B01----:R-:W-:Y:S01]  /*2e70*/  ENDCOLLECTIVE ;  /* 0x000000000000791b */ /* 0x003fe20003800000 */
.L_x_2834:
        /* <DEDUP_REMOVED lines=56> */
.L_x_2835:
[----:B------:R-:W-:Y:S01]  /*3200*/  HFMA2.MMA R70, -RZ, RZ, 0, 1.1920928955078125e-07 ;  /* 0x00000002ff467435 */ /* 0x000fe200000001ff */
[----:B------:R-:W-:-:S05]  /*3210*/  MOV R3, R28 ;  /* 0x0000001c00037202 */ /* 0x000fca0000000f00 */
[----:B------:R-:W-:-:S05]  /*3220*/  FADD.FTZ R3, R0, R3 ;  /* 0x0000000300037221 */ /* 0x000fca0000010000 */
[----:B------:R-:W-:-:S07]  /*3230*/  MOV R109, R3 ;  /* 0x00000003006d7202 */ /* 0x000fce0000000f00 */
[----:B------:R-:W-:Y:S05]  /*3240*/  WARPSYNC.COLLECTIVE R26, `(.L_x_2836) ;  /* 0x000000001a087348 */ /* 0x000fea0003c00000 */
[----:B------:R0:W1:Y:S02]  /*3250*/  SHFL.BFLY P2, R28, R109, R70, R111 ;  /* 0x0c0000466d1c7389 */ /* 0x000064000004006f */
[----:B01----:R-:W-:Y:S01]  /*3260*/  ENDCOLLECTIVE ;  /* 0x000000000000791b */ /* 0x003fe20003800000 */
.L_x_2836:
[----:B------:R-:W-:Y:S01]  /*3270*/  HFMA2.MMA R70, -RZ, RZ, 0, 2.384185791015625e-07 ;  /* 0x00000004ff467435 */ /* 0x000fe200000001ff */
[----:B------:R-:W-:-:S05]  /*3280*/  MOV R22, R28 ;  /* 0x0000001c00167202 */ /* 0x000fca0000000f00 */
[----:B------:R-:W-:-:S05]  /*3290*/  FADD.FTZ R22, R3, R22 ;  /* 0x0000001603167221 */ /* 0x000fca0000010000 */
[----:B------:R-:W-:-:S07]  /*32a0*/  MOV R109, R22 ;  /* 0x00000016006d7202 */ /* 0x000fce0000000f00 */
[----:B------:R-:W-:Y:S05]  /*32b0*/  WARPSYNC.COLLECTIVE R26, `(.L_x_2837) ;  /* 0x000000001a087348 */ /* 0x000fea0003c00000 */
[----:B------:R0:W1:Y:S02]  /*32c0*/  SHFL.BFLY P2, R28, R109, R70, R111 ;  /* 0x0c0000466d1c7389 */ /* 0x000064000004006f */
[----:B01----:R-:W-:Y:S01]  /*32d0*/  ENDCOLLECTIVE ;  /* 0x000000000000791b */ /* 0x003fe20003800000 */
.L_x_2837:
[----:B------:R-:W-:Y:S01]  /*32e0*/  HFMA2.MMA R70, -RZ, RZ, 0, 4.76837158203125e-07 ;  /* 0x00000008ff467435 */ /* 0x000fe200000001ff */
[----:B------:R-:W-:-:S05]  /*32f0*/  MOV R21, R28 ;  /* 0x0000001c00157202 */ /* 0x000fca0000000f00 */
[----:B------:R-:W-:-:S05]  /*3300*/  FADD.FTZ R21, R22, R21 ;  /* 0x0000001516157221 */ /* 0x000fca0000010000 */
[----:B------:R-:W-:-:S07]  /*3310*/  MOV R109, R21 ;  /* 0x00000015006d7202 */ /* 0x000fce0000000f00 */
[----:B------:R-:W-:Y:S05]  /*3320*/  WARPSYNC.COLLECTIVE R26, `(.L_x_2838) ;  /* 0x000000001a087348 */ /* 0x000fea0003c00000 */
[----:B------:R0:W1:Y:S02]  /*3330*/  SHFL.BFLY P2, R28, R109, R70, R111 ;  /* 0x0c0000466d1c7389 */ /* 0x000064000004006f */
[----:B01----:R-:W-:Y:S01]  /*3340*/  ENDCOLLECTIVE ;  /* 0x000000000000791b */ /* 0x003fe20003800000 */
.L_x_2838:
[----:B------:R-:W-:Y:S01]  /*3350*/  HFMA2.MMA R70, -RZ, RZ, 0, 9.5367431640625e-07 ;  /* 0x00000010ff467435 */ /* 0x000fe200000001ff */
[----:B------:R-:W-:-:S05]  /*3360*/  MOV R24, R28 ;  /* 0x0000001c00187202 */ /* 0x000fca0000000f00 */
[----:B------:R-:W-:-:S05]  /*3370*/  FADD.FTZ R24, R21, R24 ;  /* 0x0000001815187221 */ /* 0x000fca0000010000 */
[----:B------:R-:W-:-:S07]  /*3380*/  MOV R109, R24 ;  /* 0x00000018006d7202 */ /* 0x000fce0000000f00 */
[----:B------:R-:W-:Y:S05]  /*3390*/  WARPSYNC.COLLECTIVE R26, `(.L_x_2839) ;  /* 0x000000001a087348 */ /* 0x000fea0003c00000 */
[----:B------:R0:W1:Y:S02]  /*33a0*/  SHFL.BFLY P2, R28, R109, R70, R111 ;  /* 0x0c0000466d1c7389 */ /* 0x000064000004006f */
[----:B01----:R-:W-:Y:S01]  /*33b0*/  ENDCOLLECTIVE ;  /* 0x000000000000791b */ /* 0x003fe20003800000 */
.L_x_2839:
[----:B------:R-:W-:Y:S01]  /*33c0*/  MOV R23, R28 ;  /* 0x0000001c00177202 */ /* 0x000fe20000000f00 */
[----:B------:R-:W-:Y:S06]  /*33d0*/  BRA `(.L_x_2840) ;  /* 0xffffffe800b47947 */ /* 0x000fec000383ffff */
.L_x_2841:
        /* <DEDUP_REMOVED lines=10> */
.L_x_23227:


//--------------------- .text._ZN10layer_norm13ln_fwd_kernelINS_13Kernel_traitsI6__halfS2_S2_S2_fjLj6144ELj1ELj1ELj8ELj16ENS_18Kernel_traits_baseILj6144ES2_S2_S2_S2_fjLj256EEEEELb0ELb1ELb0ELb0EEEvNS_9FwdParamsE --------------------------
	.section	.text._ZN10layer_norm13ln_fwd_kernelINS_13Kernel_traitsI6__halfS2_S2_S2_fjLj6144ELj1ELj1ELj8ELj16ENS_18Kernel_traits_baseILj6144ES2_S2_S2_S2_fjLj256EEEEELb0ELb1ELb0ELb0EEEvNS_9FwdParamsE,"ax",@progbits
	.align	128
        .global         _ZN10layer_norm13ln_fwd_kernelINS_13Kernel_traitsI6__halfS2_S2_S2_fjLj6144ELj1ELj1ELj8ELj16ENS_18Kernel_traits_baseILj6144ES2_S2_S2_S2_fjLj256EEEEELb0ELb1ELb0ELb0EEEvNS_9FwdParamsE
        .type           _ZN10layer_norm13ln_fwd_kernelINS_13Kernel_traitsI6__halfS2_S2_S2_fjLj6144ELj1ELj1ELj8ELj16ENS_18Kernel_traits_baseILj6144ES2_S2_S2_S2_fjLj256EEEEELb0ELb1ELb0ELb0EEEvNS_9FwdParamsE,@function
        .size           _ZN10layer_norm13ln_fwd_kernelINS_13Kernel_traitsI6__halfS2_S2_S2_fjLj6144ELj1ELj1ELj8ELj16ENS_18Kernel_traits_baseILj6144ES2_S2_S2_S2_fjLj256EEEEELb0ELb1ELb0ELb0EEEvNS_9FwdParamsE,(.L_x_23228 - _ZN10layer_norm13ln_fwd_kernelINS_13Kernel_traitsI6__halfS2_S2_S2_fjLj6144ELj1ELj1ELj8ELj16ENS_18Kernel_traits_baseILj6144ES2_S2_S2_S2_fjLj256EEEEELb0ELb1ELb0ELb0EEEvNS_9FwdParamsE)
        .other          _ZN10layer_norm13ln_fwd_kernelINS_13Kernel_traitsI6__halfS2_S2_S2_fjLj6144ELj1ELj1ELj8ELj16ENS_18Kernel_traits_baseILj6144ES2_S2_S2_S2_fjLj256EEEEELb0ELb1ELb0ELb0EEEvNS_9FwdParamsE,@"STO_CUDA_ENTRY STV_DEFAULT"
_ZN10layer_norm13ln_fwd_kernelINS_13Kernel_traitsI6__halfS2_S2_S2_fjLj6144ELj1ELj1ELj8ELj16ENS_18Kernel_traits_baseILj6144ES2_S2_S2_S2_fjLj256EEEEELb0ELb1ELb0ELb0EEEvNS_9FwdParamsE:
.text._ZN10layer_norm13ln_fwd_kernelINS_13Kernel_traitsI6__halfS2_S2_S2_fjLj6144ELj1ELj1ELj8ELj16ENS_18Kernel_traits_baseILj6144ES2_S2_S2_S2_fjLj256EEEEELb0ELb1ELb0ELb0EEEvNS_9FwdParamsE:
        /* <DEDUP_REMOVED lines=20> */
[----:B------:R-:W-:Y:S02]  /*0140*/  ULDC.64 UR6, c[0x0][0x278] ;  /* 0x00009e0000067ab9 */ /* 0x000fe40000000a00 */
[C---:B------:R-:W-:Y:S01]  /*0150*/  LEA R4, P4, R7.reuse, UR6, 0x4 ;  /* 0x0000000607047c11 */ /* 0x040fe2000f8820ff */
[C---:B0-----:R-:W-:Y:S01]  /*0160*/  IMAD.WIDE.U32 R44, R7.reuse, 0x10, R44 ;  /* 0x00000010072c7825 */ /* 0x041fe200078e002c */
[----:B------:R0:W5:Y:S02]  /*0170*/  @P0 LDG.E.128 R48, desc[UR4][R2.64] ;  /* 0x0000000402300981 */ /* 0x000164000c1e1d00 */
[----:B------:R-:W-:-:S03]  /*0180*/  LEA.HI.X R5, R7, UR7, RZ, 0x4, P4 ;  /* 0x0000000707057c11 */ /* 0x000fc6000a0f24ff */
[----:B------:R-:W5:Y:S04]  /*0190*/  LDG.E.128 R44, desc[UR4][R44.64] ;  /* 0x000000042c2c7981 */ /* 0x000f68000c1e1d00 */
[----:B------:R0:W5:Y:S01]  /*01a0*/  LDG.E.128 R52, desc[UR4][R4.64] ;  /* 0x0000000404347981 */ /* 0x000162000c1e1d00 */
[----:B------:R-:W-:Y:S02]  /*01b0*/  LOP3.LUT R7, R7, 0x100, RZ, 0xfc, !PT ;  /* 0x0000010007077812 */ /* 0x000fe400078efcff */
[----:B------:R-:W-:Y:S02]  /*01c0*/  @!P0 CS2R R48, SRZ ;  /* 0x0000000000308805 */ /* 0x000fe4000001ff00 */
[----:B0-----:R-:W-:-:S07]  /*01d0*/  @!P0 CS2R R50, SRZ ;  /* 0x0000000000328805 */ /* 0x001fce000001ff00 */
.L_x_2843:
[----:B------:R-:W-:Y:S05]  /*01e0*/  BSYNC B0 ;  /* 0x0000000000007941 */ /* 0x000fea0003800000 */
.L_x_2842:
        /* <DEDUP_REMOVED lines=12> */
[C---:B------:R-:W-:Y:S02]  /*02b0*/  LEA.HI.X R21, R7.reuse, UR7, RZ, 0x4, P4 ;  /* 0x0000000707157c11 */ /* 0x040fe4000a0f24ff */
[----:B------:R0:W5:Y:S04]  /*02c0*/  LDG.E.128 R36, desc[UR4][R4.64] ;  /* 0x0000000404247981 */ /* 0x000168000c1e1d00 */
[----:B------:R-:W5:Y:S01]  /*02d0*/  LDG.E.128 R20, desc[UR4][R20.64] ;  /* 0x0000000414147981 */ /* 0x000f62000c1e1d00 */
[----:B------:R-:W-:-:S02]  /*02e0*/  IADD3 R7, R7, 0x100, RZ ;  /* 0x0000010007077810 */ /* 0x000fc40007ffe0ff */
[----:B------:R-:W-:Y:S02]  /*02f0*/  @!P0 CS2R R40, SRZ ;  /* 0x0000000000288805 */ /* 0x000fe4000001ff00 */
[----:B0-----:R-:W-:-:S07]  /*0300*/  @!P0 CS2R R42, SRZ ;  /* 0x00000000002a8805 */ /* 0x001fce000001ff00 */
.L_x_2845:
[----:B------:R-:W-:Y:S05]  /*0310*/  BSYNC B0 ;  /* 0x0000000000007941 */ /* 0x000fea0003800000 */
.L_x_2844:
        /* <DEDUP_REMOVED lines=14> */
[----:B------:R-:W5:Y:S01]  /*0400*/  LDG.E.128 R24, desc[UR4][R24.64] ;  /* 0x0000000418187981 */ /* 0x000f62000c1e1d00 */
[----:B------:R-:W-:Y:S02]  /*0410*/  @!P0 CS2R R32, SRZ ;  /* 0x0000000000208805 */ /* 0x000fe4000001ff00 */
[----:B0-----:R-:W-:-:S07]  /*0420*/  @!P0 CS2R R34, SRZ ;  /* 0x0000000000228805 */ /* 0x001fce000001ff00 */
.L_x_2847:
[----:B------:R-:W-:Y:S05]  /*0430*/  BSYNC B0 ;  /* 0x0000000000007941 */ /* 0x000fea0003800000 */
.L_x_2846:
[----:B------:R-:W0:Y:S01]  /*0440*/  S2UR UR6, SR_CTAID.X ;  /* 0x00000000000679c3 */ /* 0x000e220000002500 */
[----:B------:R-:W-:-:S04]  /*0450*/  SHF.R.U32.HI R86, RZ, 0x8, R19 ;  /* 0x00000008ff567819 */ /* 0x000fc80000011613 */
[----:B0-----:R-:W-:Y:S01]  /*0460*/  IADD3 R88, R86, UR6, RZ ;  /* 0x0000000656587c10 */ /* 0x001fe2000fffe0ff */
[----:B------:R-:W-:-:S03]  /*0470*/  ULDC UR6, c[0x0][0x214] ;  /* 0x0000850000067ab9 */ /* 0x000fc60000000800 */
[----:B------:R-:W-:-:S13]  /*0480*/  ISETP.GE.AND P0, PT, R88, UR6, PT ;  /* 0x0000000658007c0c */ /* 0x000fda000bf06270 */
[----:B------:R-:W-:Y:S05]  /*0490*/  @P0 EXIT ;  /* 0x000000000000094d */ /* 0x000fea0003800000 */
[--C-:B-----5:R-:W-:Y:S01]  /*04a0*/  HADD2.F32 R17, -RZ, R52.reuse.H0_H0 ;  /* 0x20000034ff117230 */ /* 0x120fe20000004100 */
[C---:B------:R-:W-:Y:S01]  /*04b0*/  LOP3.LUT R76, R19.reuse, 0xe0, RZ, 0xc0, !PT ;  /* 0x000000e0134c7812 */ /* 0x040fe200078ec0ff */
[----:B------:R-:W-:Y:S01]  /*04c0*/  HADD2.F32 R16, -RZ, R52.H1_H1 ;  /* 0x30000034ff107230 */ /* 0x000fe20000004100 */
[----:B------:R-:W-:Y:S01]  /*04d0*/  LOP3.LUT R74, R19, 0x1f, RZ, 0xc0, !PT ;  /* 0x0000001f134a7812 */ /* 0x000fe200078ec0ff */
[--C-:B------:R-:W-:Y:S01]  /*04e0*/  HADD2.F32 R15, -RZ, R53.reuse.H0_H0 ;  /* 0x20000035ff0f7230 */ /* 0x100fe20000004100 */
[----:B------:R-:W-:Y:S01]  /*04f0*/  SHF.R.U32.HI R85, RZ, 0x5, R19 ;  /* 0x00000005ff557819 */ /* 0x000fe20000011613 */
[----:B------:R-:W-:Y:S01]  /*0500*/  HADD2.F32 R14, -RZ, R53.H1_H1 ;  /* 0x30000035ff0e7230 */ /* 0x000fe20000004100 */
[----:B------:R-:W-:Y:S01]  /*0510*/  ULDC.64 UR6, c[0x0][0x270] ;  /* 0x00009c0000067ab9 */ /* 0x000fe20000000a00 */
[--C-:B------:R-:W-:Y:S01]  /*0520*/  HADD2.F32 R13, -RZ, R54.reuse.H0_H0 ;  /* 0x20000036ff0d7230 */ /* 0x100fe20000004100 */
[----:B------:R-:W-:Y:S01]  /*0530*/  HFMA2.MMA R114, -RZ, RZ, 0, 5.9604644775390625e-08 ;  /* 0x00000001ff727435 */ /* 0x000fe200000001ff */
[----:B------:R-:W-:Y:S01]  /*0540*/  HADD2.F32 R12, -RZ, R54.H1_H1 ;  /* 0x30000036ff0c7230 */ /* 0x000fe20000004100 */
[----:B------:R-:W-:Y:S01]  /*0550*/  UISETP.NE.U32.AND UP0, UPT, UR6, URZ, UPT ;  /* 0x0000003f0600728c */ /* 0x000fe2000bf05070 */
[--C-:B------:R-:W-:Y:S01]  /*0560*/  HADD2.F32 R52, -RZ, R45.reuse.H0_H0 ;  /* 0x2000002dff347230 */ /* 0x100fe20000004100 */
[----:B------:R-:W-:Y:S01]  /*0570*/  LEA R86, R86, 0x8, 0x3 ;  /* 0x0000000856567811 */ /* 0x000fe200078e18ff */
[----:B------:R-:W-:Y:S01]  /*0580*/  HADD2.F32 R53, -RZ, R45.H1_H1 ;  /* 0x3000002dff357230 */ /* 0x000fe20000004100 */
[----:B------:R-:W-:Y:S01]  /*0590*/  LOP3.LUT R85, R85, 0x7, RZ, 0xc0, !PT ;  /* 0x0000000755557812 */ /* 0x000fe200078ec0ff */
[--C-:B------:R-:W-:Y:S01]  /*05a0*/  HADD2.F32 R11, -RZ, R55.reuse.H0_H0 ;  /* 0x20000037ff0b7230 */ /* 0x100fe20000004100 */
[----:B------:R-:W-:Y:S01]  /*05b0*/  ULDC.U8 UR6, c[0x0][0x2a0] ;  /* 0x0000a80000067ab9 */ /* 0x000fe20000000000 */
[----:B------:R-:W-:Y:S01]  /*05c0*/  HADD2.F32 R10, -RZ, R55.H1_H1 ;  /* 0x30000037ff0a7230 */ /* 0x000fe20000004100 */
[----:B------:R-:W-:Y:S01]  /*05d0*/  UISETP.NE.AND.EX UP0, UPT, UR7, URZ, UPT, UP0 ;  /* 0x0000003f0700728c */ /* 0x000fe2000bf05300 */
[--C-:B------:R-:W-:Y:S01]  /*05e0*/  HADD2.F32 R45, -RZ, R46.reuse.H0_H0 ;  /* 0x2000002eff2d7230 */ /* 0x100fe20000004100 */
[----:B------:R-:W-:Y:S01]  /*05f0*/  ULDC UR13, c[0x0][0x218] ;  /* 0x00008600000d7ab9 */ /* 0x000fe20000000800 */
[----:B------:R-:W-:Y:S01]  /*0600*/  HADD2.F32 R54, -RZ, R46.H1_H1 ;  /* 0x3000002eff367230 */ /* 0x000fe20000004100 */
[----:B------:R-:W-:Y:S01]  /*0610*/  ULDC UR12, c[0x0][0x290] ;  /* 0x0000a400000c7ab9 */ /* 0x000fe20000000800 */
[--C-:B------:R-:W-:Y:S01]  /*0620*/  HADD2.F32 R46, -RZ, R47.reuse.H0_H0 ;  /* 0x2000002fff2e7230 */ /* 0x100fe20000004100 */
[----:B------:R-:W-:Y:S01]  /*0630*/  UISETP.NE.AND UP1, UPT, UR6, URZ, UPT ;  /* 0x0000003f0600728c */ /* 0x000fe2000bf25270 */
[----:B------:R-:W-:Y:S01]  /*0640*/  HADD2.F32 R55, -RZ, R47.H1_H1 ;  /* 0x3000002fff377230 */ /* 0x000fe20000004100 */
[----:B------:R-:W-:Y:S01]  /*0650*/  ULDC.64 UR8, c[0x0][0x230] ;  /* 0x00008c0000087ab9 */ /* 0x000fe20000000a00 */
        /* <DEDUP_REMOVED lines=27> */
[----:B------:R-:W-:Y:S01]  /*0810*/  HADD2.F32 R69, -RZ, R28.H1_H1 ;  /* 0x3000001cff457230 */ /* 0x000fe20000004100 */
[----:B------:R-:W-:Y:S01]  /*0820*/  SHF.R.S32.HI R28, RZ, 0x3, R68 ;  /* 0x00000003ff1c7819 */ /* 0x000fe20000011444 */
[----:B------:R-:W-:-:S02]  /*0830*/  HADD2.F32 R68, -RZ, R29.H0_H0 ;  /* 0x2000001dff447230 */ /* 0x000fc40000004100 */
[----:B------:R-:W-:Y:S01]  /*0840*/  HADD2.F32 R71, -RZ, R29.H1_H1 ;  /* 0x3000001dff477230 */ /* 0x000fe20000004100 */
[----:B------:R-:W-:Y:S01]  /*0850*/  LOP3.LUT R29, R28, 0xff, RZ, 0xc0, !PT ;  /* 0x000000ff1c1d7812 */ /* 0x000fe200078ec0ff */
[--C-:B------:R-:W-:Y:S01]  /*0860*/  HADD2.F32 R70, -RZ, R30.reuse.H0_H0 ;  /* 0x2000001eff467230 */ /* 0x100fe20000004100 */
[----:B------:R-:W-:Y:S01]  /*0870*/  SHF.R.U32.HI R28, RZ, 0x3, R28 ;  /* 0x00000003ff1c7819 */ /* 0x000fe2000001161c */
[----:B------:R-:W-:Y:S01]  /*0880*/  HADD2.F32 R73, -RZ, R30.H1_H1 ;  /* 0x3000001eff497230 */ /* 0x000fe20000004100 */
[----:B------:R-:W-:Y:S01]  /*0890*/  VIADDMNMX R30, R29, -R76, RZ, !PT ;  /* 0x8000004c1d1e7246 */ /* 0x000fe200078001ff */
[--C-:B------:R-:W-:Y:S02]  /*08a0*/  HADD2.F32 R72, -RZ, R31.reuse.H0_H0 ;  /* 0x2000001fff487230 */ /* 0x100fe40000004100 */
[----:B------:R-:W-:Y:S01]  /*08b0*/  HADD2.F32 R75, -RZ, R31.H1_H1 ;  /* 0x3000001fff4b7230 */ /* 0x000fe20000004100 */
[----:B------:R-:W-:Y:S01]  /*08c0*/  VIMNMX R30, R30, 0x20, PT ;  /* 0x000000201e1e7848 */ /* 0x000fe20003fe0100 */
[----:B------:R-:W-:Y:S01]  /*08d0*/  IMAD R31, R74, -0x20, R29 ;  /* 0xffffffe04a1f7824 */ /* 0x000fe200078e021d */
[----:B------:R-:W-:Y:S01]  /*08e0*/  LOP3.LUT R29, R28, 0x1fffffe0, RZ, 0xc0, !PT ;  /* 0x1fffffe01c1d7812 */ /* 0x000fe200078ec0ff */
[----:B------:R-:W-:-:S02]  /*08f0*/  HADD2.F32 R9, -RZ, R20.H0_H0 ;  /* 0x20000014ff097230 */ /* 0x000fc40000004100 */
[----:B------:R-:W-:Y:S01]  /*0900*/  HADD2.F32 R8, -RZ, R20.H1_H1 ;  /* 0x30000014ff087230 */ /* 0x000fe20000004100 */
[----:B------:R-:W-:Y:S01]  /*0910*/  IADD3 R30, R30, R29, RZ ;  /* 0x0000001d1e1e7210 */ /* 0x000fe20007ffe0ff */
[--C-:B------:R-:W-:Y:S01]  /*0920*/  HADD2.F32 R7, -RZ, R21.reuse.H0_H0 ;  /* 0x20000015ff077230 */ /* 0x100fe20000004100 */
[----:B------:R-:W-:Y:S01]  /*0930*/  VIMNMX R31, RZ, R31, !PT ;  /* 0x0000001fff1f7248 */ /* 0x000fe20007fe0100 */
[----:B------:R-:W-:Y:S01]  /*0940*/  HADD2.F32 R6, -RZ, R21.H1_H1 ;  /* 0x30000015ff067230 */ /* 0x000fe20000004100 */
[----:B------:R-:W-:Y:S01]  /*0950*/  SHF.L.U32 R30, R30, 0x3, RZ ;  /* 0x000000031e1e7819 */ /* 0x000fe200000006ff */
[--C-:B------:R-:W-:Y:S01]  /*0960*/  HADD2.F32 R5, -RZ, R22.reuse.H0_H0 ;  /* 0x20000016ff057230 */ /* 0x100fe20000004100 */
[----:B------:R-:W-:Y:S01]  /*0970*/  VIMNMX R28, R31, 0x20, PT ;  /* 0x000000201f1c7848 */ /* 0x000fe20003fe0100 */
[----:B------:R-:W-:Y:S01]  /*0980*/  HADD2.F32 R4, -RZ, R22.H1_H1 ;  /* 0x30000016ff047230 */ /* 0x000fe20000004100 */
[----:B------:R-:W-:Y:S01]  /*0990*/  I2FP.F32.U32 R30, R30 ;  /* 0x0000001e001e7245 */ /* 0x000fe20000201000 */
[--C-:B------:R-:W-:Y:S01]  /*09a0*/  HADD2.F32 R3, -RZ, R23.reuse.H0_H0 ;  /* 0x20000017ff037230 */ /* 0x100fe20000004100 */
[----:B------:R-:W-:Y:S01]  /*09b0*/  IADD3 R28, R29, R28, RZ ;  /* 0x0000001c1d1c7210 */ /* 0x000fe20007ffe0ff */
[----:B------:R-:W-:Y:S01]  /*09c0*/  HADD2.F32 R2, -RZ, R23.H1_H1 ;  /* 0x30000017ff027230 */ /* 0x000fe20000004100 */
[----:B------:R0:W1:Y:S01]  /*09d0*/  MUFU.RCP R87, R30 ;  /* 0x0000001e00577308 */ /* 0x0000620000001000 */
[--C-:B------:R-:W-:Y:S01]  /*09e0*/  HADD2.F32 R0, -RZ, R24.reuse.H0_H0 ;  /* 0x20000018ff007230 */ /* 0x100fe20000004100 */
[----:B------:R-:W-:Y:S01]  /*09f0*/  SHF.L.U32 R84, R28, 0x3, RZ ;  /* 0x000000031c547819 */ /* 0x000fe200000006ff */
[----:B------:R-:W-:-:S02]  /*0a00*/  HADD2.F32 R21, -RZ, R24.H1_H1 ;  /* 0x30000018ff157230 */ /* 0x000fc40000004100 */
[--C-:B------:R-:W-:Y:S02]  /*0a10*/  HADD2.F32 R20, -RZ, R25.reuse.H0_H0 ;  /* 0x20000019ff147230 */ /* 0x100fe40000004100 */
[----:B------:R-:W-:Y:S02]  /*0a20*/  HADD2.F32 R22, -RZ, R25.H1_H1 ;  /* 0x30000019ff167230 */ /* 0x000fe40000004100 */
[----:B------:R-:W-:Y:S02]  /*0a30*/  HADD2.F32 R23, -RZ, R26.H0_H0 ;  /* 0x2000001aff177230 */ /* 0x000fe40000004100 */
[----:B------:R-:W-:Y:S02]  /*0a40*/  HADD2.F32 R24, -RZ, R27.H0_H0 ;  /* 0x2000001bff187230 */ /* 0x000fe40000004100 */
[----:B------:R-:W-:Y:S02]  /*0a50*/  HADD2.F32 R25, -RZ, R44.H0_H0 ;  /* 0x2000002cff197230 */ /* 0x000fe40000004100 */
[----:B------:R-:W-:-:S02]  /*0a60*/  HADD2.F32 R26, -RZ, R26.H1_H1 ;  /* 0x3000001aff1a7230 */ /* 0x000fc40000004100 */
[----:B------:R-:W-:Y:S02]  /*0a70*/  HADD2.F32 R27, -RZ, R27.H1_H1 ;  /* 0x3000001bff1b7230 */ /* 0x000fe40000004100 */
        /* <DEDUP_REMOVED lines=8> */
[----:B01----:R-:W-:-:S07]  /*0b00*/  HADD2.F32 R89, -RZ, R35.H1_H1 ;  /* 0x30000023ff597230 */ /* 0x003fce0000004100 */
.L_x_2861:
        /* <DEDUP_REMOVED lines=10> */
[----:B------:R-:W-:Y:S02]  /*0bb0*/  MOV R115, 0x3f800000 ;  /* 0x3f80000000737802 */ /* 0x000fe40000000f00 */
[----:B------:R-:W-:-:S04]  /*0bc0*/  SHF.R.S32.HI R35, RZ, 0x1f, R34 ;  /* 0x0000001fff237819 */ /* 0x000fc80000011422 */
[----:B------:R-:W-:Y:S02]  /*0bd0*/  LEA.HI R35, R35, R34, RZ, 0x3 ;  /* 0x0000002223237211 */ /* 0x000fe400078f18ff */
[----:B0-----:R-:W-:-:S04]  /*0be0*/  LOP3.LUT R34, R113, 0xff, RZ, 0xc0, !PT ;  /* 0x000000ff71227812 */ /* 0x001fc800078ec0ff */
[----:B------:R-:W-:-:S04]  /*0bf0*/  LEA.HI.SX32 R83, R35, R34, 0x1d ;  /* 0x0000002223537211 */ /* 0x000fc800078feaff */
[----:B------:R-:W-:Y:S01]  /*0c00*/  MOV R116, R83 ;  /* 0x0000005300747202 */ /* 0x000fe20000000f00 */
[----:B--2---:R-:W-:Y:S01]  /*0c10*/  @P0 HADD2.F32 R115, -RZ, R32.H0_H0 ;  /* 0x20000020ff730230 */ /* 0x004fe20000004100 */
        /* <DEDUP_REMOVED lines=9> */
[----:B--2---:R-:W-:Y:S02]  /*0cb0*/  HADD2.F32 R82, -RZ, R32.H0_H0 ;  /* 0x20000020ff527230 */ /* 0x004fe40000004100 */
[----:B------:R-:W-:Y:S02]  /*0cc0*/  HADD2.F32 R100, -RZ, R33.H0_H0 ;  /* 0x20000021ff647230 */ /* 0x000fe40000004100 */
[----:B---3--:R-:W-:Y:S02]  /*0cd0*/  @P0 HADD2.F32 R93, -RZ, R28.H0_H0 ;  /* 0x2000001cff5d0230 */ /* 0x008fe40000004100 */
[----:B------:R-:W-:Y:S01]  /*0ce0*/  FMUL.FTZ R82, R82, R115 ;  /* 0x0000007352527220 */ /* 0x000fe20000410000 */
[----:B------:R-:W-:-:S02]  /*0cf0*/  HADD2.F32 R94, -RZ, R32.H1_H1 ;  /* 0x30000020ff5e7230 */ /* 0x000fc40000004100 */
[-C--:B------:R-:W-:Y:S01]  /*0d00*/  FMUL.FTZ R100, R100, R115.reuse ;  /* 0x0000007364647220 */ /* 0x080fe20000410000 */
[--C-:B------:R-:W-:Y:S02]  /*0d10*/  HADD2.F32 R120, -RZ, R34.reuse.H1_H1 ;  /* 0x30000022ff787230 */ /* 0x100fe40000004100 */
[----:B------:R-:W-:Y:S01]  /*0d20*/  FMUL.FTZ R82, R17, R82 ;  /* 0x0000005211527220 */ /* 0x000fe20000410000 */
[----:B------:R-:W-:Y:S02]  /*0d30*/  HADD2.F32 R118, -RZ, R34.H0_H0 ;  /* 0x20000022ff767230 */ /* 0x000fe40000004100 */
[----:B------:R-:W-:Y:S02]  /*0d40*/  HADD2.F32 R116, -RZ, R33.H1_H1 ;  /* 0x30000021ff747230 */ /* 0x000fe40000004100 */
[----:B------:R-:W-:Y:S01]  /*0d50*/  @P0 FADD.FTZ R82, R93, R82 ;  /* 0x000000525d520221 */ /* 0x000fe20000010000 */
[----:B------:R-:W-:Y:S01]  /*0d60*/  FMUL.FTZ R93, R94, R115 ;  /* 0x000000735e5d7220 */ /* 0x000fe20000410000 */
[----:B------:R-:W-:-:S02]  /*0d70*/  @P0 HADD2.F32 R33, -RZ, R29.H0_H0 ;  /* 0x2000001dff210230 */ /* 0x000fc40000004100 */
[----:B------:R-:W-:Y:S01]  /*0d80*/  FMUL.FTZ R94, R15, R100 ;  /* 0x000000640f5e7220 */ /* 0x000fe20000410000 */
[--C-:B------:R-:W-:Y:S02]  /*0d90*/  HADD2.F32 R32, -RZ, R35.reuse.H0_H0 ;  /* 0x20000023ff207230 */ /* 0x100fe40000004100 */
[-C--:B------:R-:W-:Y:S01]  /*0da0*/  FMUL.FTZ R99, R120, R115.reuse ;  /* 0x0000007378637220 */ /* 0x080fe20000410000 */
[----:B------:R-:W-:Y:S01]  /*0db0*/  FMUL.FTZ R118, R118, R115 ;  /* 0x0000007376767220 */ /* 0x000fe20000410000 */
[----:B------:R-:W-:Y:S02]  /*0dc0*/  HADD2.F32 R122, -RZ, R35.H1_H1 ;  /* 0x30000023ff7a7230 */ /* 0x000fe40000004100 */
[----:B------:R-:W-:Y:S01]  /*0dd0*/  @P0 FADD.FTZ R94, R33, R94 ;  /* 0x0000005e215e0221 */ /* 0x000fe20000010000 */
[----:B------:R-:W-:Y:S02]  /*0de0*/  @P0 HADD2.F32 R100, -RZ, R30.H1_H1 ;  /* 0x3000001eff640230 */ /* 0x000fe40000004100 */
[----:B------:R-:W-:Y:S01]  /*0df0*/  FMUL.FTZ R99, R12, R99 ;  /* 0x000000630c637220 */ /* 0x000fe20000410000 */
[----:B------:R-:W-:-:S02]  /*0e00*/  @P0 HADD2.F32 R34, -RZ, R28.H1_H1 ;  /* 0x3000001cff220230 */ /* 0x000fc40000004100 */
[----:B------:R-:W-:Y:S01]  /*0e10*/  FMUL.FTZ R93, R16, R93 ;  /* 0x0000005d105d7220 */ /* 0x000fe20000410000 */
[----:B------:R-:W-:Y:S02]  /*0e20*/  @P0 HADD2.F32 R33, -RZ, R30.H0_H0 ;  /* 0x2000001eff210230 */ /* 0x000fe40000004100 */
[----:B------:R-:W-:Y:S01]  /*0e30*/  FMUL.FTZ R98, R13, R118 ;  /* 0x000000760d627220 */ /* 0x000fe20000410000 */
[-C--:B------:R-:W-:Y:S01]  /*0e40*/  FMUL.FTZ R32, R32, R115.reuse ;  /* 0x0000007320207220 */ /* 0x080fe20000410000 */
[-C--:B------:R-:W-:Y:S01]  /*0e50*/  FMUL.FTZ R97, R116, R115.reuse ;  /* 0x0000007374617220 */ /* 0x080fe20000410000 */
[----:B------:R-:W-:Y:S01]  /*0e60*/  FMUL.FTZ R101, R122, R115 ;  /* 0x000000737a657220 */ /* 0x000fe20000410000 */
[----:B------:R-:W-:Y:S01]  /*0e70*/  @P0 FADD.FTZ R99, R100, R99 ;  /* 0x0000006364630221 */ /* 0x000fe20000010000 */
[----:B------:R-:W-:Y:S01]  /*0e80*/  @P0 FADD.FTZ R93, R34, R93 ;  /* 0x0000005d225d0221 */ /* 0x000fe20000010000 */
[----:B------:R-:W-:Y:S01]  /*0e90*/  @P0 FADD.FTZ R98, R33, R98 ;  /* 0x0000006221620221 */ /* 0x000fe20000010000 */
[----:B------:R-:W-:Y:S01]  /*0ea0*/  FMUL.FTZ R100, R11, R32 ;  /* 0x000000200b647220 */ /* 0x000fe20000410000 */
[----:B------:R-:W-:-:S02]  /*0eb0*/  @P0 HADD2.F32 R34, -RZ, R29.H1_H1 ;  /* 0x3000001dff220230 */ /* 0x000fc40000004100 */
[----:B------:R-:W-:Y:S01]  /*0ec0*/  FMUL.FTZ R97, R14, R97 ;  /* 0x000000610e617220 */ /* 0x000fe20000410000 */
[--C-:B------:R-:W-:Y:S02]  /*0ed0*/  @P0 HADD2.F32 R33, -RZ, R31.reuse.H0_H0 ;  /* 0x2000001fff210230 */ /* 0x100fe40000004100 */
[----:B------:R-:W-:Y:S01]  /*0ee0*/  FMUL.FTZ R101, R10, R101 ;  /* 0x000000650a657220 */ /* 0x000fe20000410000 */
[----:B------:R-:W-:Y:S02]  /*0ef0*/  @P0 HADD2.F32 R32, -RZ, R31.H1_H1 ;  /* 0x3000001fff200230 */ /* 0x000fe40000004100 */
[----:B------:R-:W-:Y:S01]  /*0f00*/  @P0 FADD.FTZ R97, R34, R97 ;  /* 0x0000006122610221 */ /* 0x000fe20000010000 */
[----:B------:R-:W-:Y:S01]  /*0f10*/  LEA R116, P4, R83, UR10, 0x4 ;  /* 0x0000000a53747c11 */ /* 0x000fe2000f8820ff */
[----:B------:R-:W-:Y:S01]  /*0f20*/  @P0 FADD.FTZ R100, R33, R100 ;  /* 0x0000006421640221 */ /* 0x000fe20000010000 */
[----:B------:R-:W-:Y:S01]  /*0f30*/  F2FP.F16.F32.PACK_AB R34, R99, R98 ;  /* 0x000000626322723e */ /* 0x000fe200000000ff */
[----:B------:R-:W-:Y:S01]  /*0f40*/  @P0 FADD.FTZ R101, R32, R101 ;  /* 0x0000006520650221 */ /* 0x000fe20000010000 */
[----:B------:R-:W-:-:S02]  /*0f50*/  LEA.HI.X R117, R83, UR11, RZ, 0x4, P4 ;  /* 0x0000000b53757c11 */ /* 0x000fc4000a0f24ff */
[----:B------:R-:W-:Y:S02]  /*0f60*/  F2FP.F16.F32.PACK_AB R33, R97, R94 ;  /* 0x0000005e6121723e */ /* 0x000fe400000000ff */
[----:B------:R-:W-:Y:S02]  /*0f70*/  F2FP.F16.F32.PACK_AB R32, R93, R82 ;  /* 0x000000525d20723e */ /* 0x000fe400000000ff */
[----:B------:R-:W-:-:S05]  /*0f80*/  F2FP.F16.F32.PACK_AB R35, R101, R100 ;  /* 0x000000646523723e */ /* 0x000fca00000000ff */
[----:B------:R0:W-:Y:S02]  /*0f90*/  STG.E.128 desc[UR4][R116.64], R32 ;  /* 0x0000002074007986 */ /* 0x0001e4000c101d04 */
[----:B0-----:R-:W-:-:S07]  /*0fa0*/  IADD3 R116, R83, 0x100, RZ ;  /* 0x0000010053747810 */ /* 0x001fce0007ffe0ff */
.L_x_2849:
[----:B------:R-:W-:Y:S05]  /*0fb0*/  BSYNC B0 ;  /* 0x0000000000007941 */ /* 0x000fea0003800000 */
.L_x_2848:
[----:B------:R-:W-:Y:S04]  /*0fc0*/  BSSY B0, `(.L_x_2850) ;  /* 0x000003a000007945 */ /* 0x000fe80003800000 */
[----:B------:R-:W-:Y:S05]  /*0fd0*/  @!P2 BRA `(.L_x_2851) ;  /* 0x0000000000e0a947 */ /* 0x000fea0003800000 */
[----:B------:R-:W0:Y:S01]  /*0fe0*/  LDC.64 R32, c[0x0][0x220] ;  /* 0x00008800ff207b82 */ /* 0x000e220000000a00 */
[----:B------:R-:W-:-:S04]  /*0ff0*/  ISETP.NE.U32.AND P0, PT, RZ, UR8, PT ;  /* 0x00000008ff007c0c */ /* 0x000fc8000bf05070 */
[----:B------:R-:W-:Y:S01]  /*1000*/  ISETP.NE.AND.EX P0, PT, RZ, UR9, PT, P0 ;  /* 0x00000009ff007c0c */ /* 0x000fe2000bf05300 */
[----:B0-----:R-:W-:-:S12]  /*1010*/  IMAD.WIDE.U32 R32, R116, 0x10, R32 ;  /* 0x0000001074207825 */ /* 0x001fd800078e0020 */
[C---:B------:R-:W-:Y:S01]  /*1020*/  @P0 LEA R90, P4, R116.reuse, UR8, 0x4 ;  /* 0x00000008745a0c11 */ /* 0x040fe2000f8820ff */
[----:B------:R-:W2:Y:S03]  /*1030*/  LDG.E.128 R32, desc[UR4][R32.64] ;  /* 0x0000000420207981 */ /* 0x000ea6000c1e1d00 */
[----:B------:R-:W-:-:S05]  /*1040*/  @P0 LEA.HI.X R91, R116, UR9, RZ, 0x4, P4 ;  /* 0x00000009745b0c11 */ /* 0x000fca000a0f24ff */
[----:B------:R0:W3:Y:S01]  /*1050*/  @P0 LDG.E.128 R28, desc[UR4][R90.64] ;  /* 0x000000045a1c0981 */ /* 0x0000e2000c1e1d00 */
[----:B------:R-:W-:-:S04]  /*1060*/  LEA R118, P4, R116, UR10, 0x4 ;  /* 0x0000000a74767c11 */ /* 0x000fc8000f8820ff */
[C---:B------:R-:W-:Y:S02]  /*1070*/  LEA.HI.X R119, R116.reuse, UR11, RZ, 0x4, P4 ;  /* 0x0000000b74777c11 */ /* 0x040fe4000a0f24ff */
[----:B------:R-:W-:Y:S01]  /*1080*/  IADD3 R116, R116, 0x100, RZ ;  /* 0x0000010074747810 */ /* 0x000fe20007ffe0ff */
[--C-:B--2---:R-:W-:Y:S02]  /*1090*/  HADD2.F32 R96, -RZ, R32.reuse.H1_H1 ;  /* 0x30000020ff607230 */ /* 0x104fe40000004100 */
[----:B------:R-:W-:Y:S02]  /*10a0*/  HADD2.F32 R92, -RZ, R32.H0_H0 ;  /* 0x20000020ff5c7230 */ /* 0x000fe40000004100 */
[----:B------:R-:W-:Y:S02]  /*10b0*/  HADD2.F32 R102, -RZ, R33.H0_H0 ;  /* 0x20000021ff667230 */ /* 0x000fe40000004100 */
[----:B------:R-:W-:Y:S01]  /*10c0*/  FMUL.FTZ R95, R96, R115 ;  /* 0x00000073605f7220 */ /* 0x000fe20000410000 */
[----:B------:R-:W-:-:S02]  /*10d0*/  HADD2.F32 R32, -RZ, R34.H0_H0 ;  /* 0x20000022ff207230 */ /* 0x000fc40000004100 */
[-C--:B------:R-:W-:Y:S01]  /*10e0*/  FMUL.FTZ R92, R92, R115.reuse ;  /* 0x000000735c5c7220 */ /* 0x080fe20000410000 */
[----:B------:R-:W-:Y:S02]  /*10f0*/  HADD2.F32 R96, -RZ, R33.H1_H1 ;  /* 0x30000021ff607230 */ /* 0x000fe40000004100 */
[----:B------:R-:W-:Y:S01]  /*1100*/  FMUL.FTZ R102, R102, R115 ;  /* 0x0000007366667220 */ /* 0x000fe20000410000 */
[----:B0-----:R-:W-:Y:S01]  /*1110*/  FMUL.FTZ R90, R8, R95 ;  /* 0x0000005f085a7220 */ /* 0x001fe20000410000 */
[----:B------:R-:W-:Y:S01]  /*1120*/  FMUL.FTZ R91, R9, R92 ;  /* 0x0000005c095b7220 */ /* 0x000fe20000410000 */
[----:B---3--:R-:W-:Y:S02]  /*1130*/  @P0 HADD2.F32 R95, -RZ, R29.H0_H0 ;  /* 0x2000001dff5f0230 */ /* 0x008fe40000004100 */
[----:B------:R-:W-:Y:S01]  /*1140*/  FMUL.FTZ R92, R7, R102 ;  /* 0x00000066075c7220 */ /* 0x000fe20000410000 */
[----:B------:R-:W-:Y:S01]  /*1150*/  FMUL.FTZ R32, R32, R115 ;  /* 0x0000007320207220 */ /* 0x000fe20000410000 */
[----:B------:R-:W-:-:S02]  /*1160*/  @P0 HADD2.F32 R33, -RZ, R28.H1_H1 ;  /* 0x3000001cff210230 */ /* 0x000fc40000004100 */
[----:B------:R-:W-:Y:S01]  /*1170*/  @P0 FADD.FTZ R92, R95, R92 ;  /* 0x0000005c5f5c0221 */ /* 0x000fe20000010000 */
[----:B------:R-:W-:Y:S01]  /*1180*/  FMUL.FTZ R95, R96, R115 ;  /* 0x00000073605f7220 */ /* 0x000fe20000410000 */
[----:B------:R-:W-:Y:S02]  /*1190*/  HADD2.F32 R34, -RZ, R34.H1_H1 ;  /* 0x30000022ff227230 */ /* 0x000fe40000004100 */
[----:B------:R-:W-:Y:S01]  /*11a0*/  FMUL.FTZ R96, R5, R32 ;  /* 0x0000002005607220 */ /* 0x000fe20000410000 */
[----:B------:R-:W-:Y:S02]  /*11b0*/  HADD2.F32 R32, -RZ, R35.H0_H0 ;  /* 0x20000023ff207230 */ /* 0x000fe40000004100 */
[----:B------:R-:W-:Y:S01]  /*11c0*/  @P0 FADD.FTZ R90, R33, R90 ;  /* 0x0000005a215a0221 */ /* 0x000fe20000010000 */
[----:B------:R-:W-:Y:S02]  /*11d0*/  @P0 HADD2.F32 R104, -RZ, R28.H0_H0 ;  /* 0x2000001cff680230 */ /* 0x000fe40000004100 */
[----:B------:R-:W-:Y:S01]  /*11e0*/  FMUL.FTZ R95, R6, R95 ;  /* 0x0000005f065f7220 */ /* 0x000fe20000410000 */
[----:B------:R-:W-:-:S02]  /*11f0*/  @P0 HADD2.F32 R102, -RZ, R29.H1_H1 ;  /* 0x3000001dff660230 */ /* 0x000fc40000004100 */
[-C--:B------:R-:W-:Y:S01]  /*1200*/  FMUL.FTZ R33, R34, R115.reuse ;  /* 0x0000007322217220 */ /* 0x080fe20000410000 */
[--C-:B------:R-:W-:Y:S02]  /*1210*/  @P0 HADD2.F32 R103, -RZ, R30.reuse.H0_H0 ;  /* 0x2000001eff670230 */ /* 0x100fe40000004100 */
[----:B------:R-:W-:Y:S01]  /*1220*/  FMUL.FTZ R32, R32, R115 ;  /* 0x0000007320207220 */ /* 0x000fe20000410000 */
[----:B------:R-:W-:Y:S02]  /*1230*/  HADD2.F32 R34, -RZ, R35.H1_H1 ;  /* 0x30000023ff227230 */ /* 0x000fe40000004100 */
[----:B------:R-:W-:Y:S01]  /*1240*/  @P0 FADD.FTZ R91, R104, R91 ;  /* 0x0000005b685b0221 */ /* 0x000fe20000010000 */
[----:B------:R-:W-:Y:S01]  /*1250*/  @P0 FADD.FTZ R95, R102, R95 ;  /* 0x0000005f665f0221 */ /* 0x000fe20000010000 */
[----:B------:R-:W-:Y:S02]  /*1260*/  @P0 HADD2.F32 R35, -RZ, R30.H1_H1 ;  /* 0x3000001eff230230 */ /* 0x000fe40000004100 */
[----:B------:R-:W-:Y:S01]  /*1270*/  @P0 FADD.FTZ R96, R103, R96 ;  /* 0x0000006067600221 */ /* 0x000fe20000010000 */
[----:B------:R-:W-:Y:S01]  /*1280*/  FMUL.FTZ R102, R4, R33 ;  /* 0x0000002104667220 */ /* 0x000fe20000410000 */
[----:B------:R-:W-:-:S02]  /*1290*/  @P0 HADD2.F32 R104, -RZ, R31.H0_H0 ;  /* 0x2000001fff680230 */ /* 0x000fc40000004100 */
[----:B------:R-:W-:Y:S01]  /*12a0*/  FMUL.FTZ R103, R3, R32 ;  /* 0x0000002003677220 */ /* 0x000fe20000410000 */
[----:B------:R-:W-:Y:S01]  /*12b0*/  FMUL.FTZ R33, R34, R115 ;  /* 0x0000007322217220 */ /* 0x000fe20000410000 */
[----:B------:R-:W-:Y:S01]  /*12c0*/  @P0 FADD.FTZ R102, R35, R102 ;  /* 0x0000006623660221 */ /* 0x000fe20000010000 */
[----:B------:R-:W-:Y:S02]  /*12d0*/  @P0 HADD2.F32 R35, -RZ, R31.H1_H1 ;  /* 0x3000001fff230230 */ /* 0x000fe40000004100 */
[----:B------:R-:W-:Y:S01]  /*12e0*/  @P0 FADD.FTZ R103, R104, R103 ;  /* 0x0000006768670221 */ /* 0x000fe20000010000 */
[----:B------:R-:W-:Y:S01]  /*12f0*/  FMUL.FTZ R104, R2, R33 ;  /* 0x0000002102687220 */ /* 0x000fe20000410000 */
[----:B------:R-:W-:Y:S02]  /*1300*/  F2FP.F16.F32.PACK_AB R33, R95, R92 ;  /* 0x0000005c5f21723e */ /* 0x000fe400000000ff */
[----:B------:R-:W-:Y:S01]  /*1310*/  F2FP.F16.F32.PACK_AB R34, R102, R96 ;  /* 0x000000606622723e */ /* 0x000fe200000000ff */
[----:B------:R-:W-:Y:S01]  /*1320*/  @P0 FADD.FTZ R104, R35, R104 ;  /* 0x0000006823680221 */ /* 0x000fe20000010000 */
[----:B------:R-:W-:-:S04]  /*1330*/  F2FP.F16.F32.PACK_AB R32, R90, R91 ;  /* 0x0000005b5a20723e */ /* 0x000fc800000000ff */
[----:B------:R-:W-:-:S05]  /*1340*/  F2FP.F16.F32.PACK_AB R35, R104, R103 ;  /* 0x000000676823723e */ /* 0x000fca00000000ff */
[----:B------:R0:W-:Y:S02]  /*1350*/  STG.E.128 desc[UR4][R118.64], R32 ;  /* 0x0000002076007986 */ /* 0x0001e4000c101d04 */
.L_x_2851:
[----:B------:R-:W-:Y:S05]  /*1360*/  BSYNC B0 ;  /* 0x0000000000007941 */ /* 0x000fea0003800000 */
.L_x_2850:
[----:B------:R-:W-:Y:S04]  /*1370*/  BSSY B0, `(.L_x_2852) ;  /* 0x0000039000007945 */ /* 0x000fe80003800000 */
[----:B------:R-:W-:Y:S05]  /*1380*/  @!P3 BRA `(.L_x_2853) ;  /* 0x0000000000dcb947 */ /* 0x000fea0003800000 */
[----:B0-----:R-:W0:Y:S01]  /*1390*/  LDC.64 R32, c[0x0][0x220] ;  /* 0x00008800ff207b82 */ /* 0x001e220000000a00 */
[----:B------:R-:W-:-:S04]  /*13a0*/  ISETP.NE.U32.AND P0, PT, RZ, UR8, PT ;  /* 0x00000008ff007c0c */ /* 0x000fc8000bf05070 */
[----:B------:R-:W-:-:S13]  /*13b0*/  ISETP.NE.AND.EX P0, PT, RZ, UR9, PT, P0 ;  /* 0x00000009ff007c0c */ /* 0x000fda000bf05300 */
[C---:B------:R-:W-:Y:S01]  /*13c0*/  @P0 LEA R106, P4, R116.reuse, UR8, 0x4 ;  /* 0x00000008746a0c11 */ /* 0x040fe2000f8820ff */
[----:B0-----:R-:W-:-:S03]  /*13d0*/  IMAD.WIDE.U32 R32, R116, 0x10, R32 ;  /* 0x0000001074207825 */ /* 0x001fc600078e0020 */
[----:B------:R-:W-:-:S03]  /*13e0*/  @P0 LEA.HI.X R107, R116, UR9, RZ, 0x4, P4 ;  /* 0x00000009746b0c11 */ /* 0x000fc6000a0f24ff */
[----:B------:R-:W2:Y:S04]  /*13f0*/  LDG.E.128 R32, desc[UR4][R32.64] ;  /* 0x0000000420207981 */ /* 0x000ea8000c1e1d00 */
[----:B------:R0:W3:Y:S01]  /*1400*/  @P0 LDG.E.128 R28, desc[UR4][R106.64] ;  /* 0x000000046a1c0981 */ /* 0x0000e2000c1e1d00 */
[--C-:B--2---:R-:W-:Y:S02]  /*1410*/  HADD2.F32 R108, -RZ, R32.reuse.H0_H0 ;  /* 0x20000020ff6c7230 */ /* 0x104fe40000004100 */
[----:B------:R-:W-:Y:S02]  /*1420*/  HADD2.F32 R110, -RZ, R32.H1_H1 ;  /* 0x30000020ff6e7230 */ /* 0x000fe40000004100 */
[----:B------:R-:W-:Y:S02]  /*1430*/  HADD2.F32 R112, -RZ, R33.H0_H0 ;  /* 0x20000021ff707230 */ /* 0x000fe40000004100 */
[----:B------:R-:W-:Y:S01]  /*1440*/  FMUL.FTZ R105, R108, R115 ;  /* 0x000000736c697220 */ /* 0x000fe20000410000 */
[----:B------:R-:W-:-:S02]  /*1450*/  HADD2.F32 R32, -RZ, R35.H1_H1 ;  /* 0x30000023ff207230 */ /* 0x000fc40000004100 */
[-C--:B------:R-:W-:Y:S01]  /*1460*/  FMUL.FTZ R110, R110, R115.reuse ;  /* 0x000000736e6e7220 */ /* 0x080fe20000410000 */
[----:B------:R-:W-:Y:S02]  /*1470*/  HADD2.F32 R118, -RZ, R33.H1_H1 ;  /* 0x30000021ff767230 */ /* 0x000fe40000004100 */
[-C--:B0-----:R-:W-:Y:S01]  /*1480*/  FMUL.FTZ R107, R112, R115.reuse ;  /* 0x00000073706b7220 */ /* 0x081fe20000410000 */
[----:B------:R-:W-:Y:S02]  /*1490*/  HADD2.F32 R120, -RZ, R34.H0_H0 ;  /* 0x20000022ff787230 */ /* 0x000fe40000004100 */
[-C--:B------:R-:W-:Y:S01]  /*14a0*/  FMUL.FTZ R112, R32, R115.reuse ;  /* 0x0000007320707220 */ /* 0x080fe20000410000 */
[--C-:B---3--:R-:W-:Y:S02]  /*14b0*/  @P0 HADD2.F32 R32, -RZ, R28.reuse.H0_H0 ;  /* 0x2000001cff200230 */ /* 0x108fe40000004100 */
[----:B------:R-:W-:Y:S01]  /*14c0*/  FMUL.FTZ R33, R118, R115 ;  /* 0x0000007376217220 */ /* 0x000fe20000410000 */
[----:B------:R-:W-:Y:S01]  /*14d0*/  FMUL.FTZ R105, R0, R105 ;  /* 0x0000006900697220 */ /* 0x000fe20000410000 */
[----:B------:R-:W-:-:S02]  /*14e0*/  @P0 HADD2.F32 R109, -RZ, R28.H1_H1 ;  /* 0x3000001cff6d0230 */ /* 0x000fc40000004100 */
[----:B------:R-:W-:Y:S01]  /*14f0*/  FMUL.FTZ R106, R21, R110 ;  /* 0x0000006e156a7220 */ /* 0x000fe20000410000 */
[----:B------:R-:W-:Y:S01]  /*1500*/  FMUL.FTZ R120, R120, R115 ;  /* 0x0000007378787220 */ /* 0x000fe20000410000 */
[----:B------:R-:W-:Y:S02]  /*1510*/  HADD2.F32 R34, -RZ, R34.H1_H1 ;  /* 0x30000022ff227230 */ /* 0x000fe40000004100 */
[----:B------:R-:W-:Y:S01]  /*1520*/  @P0 FADD.FTZ R105, R32, R105 ;  /* 0x0000006920690221 */ /* 0x000fe20000010000 */
[----:B------:R-:W-:Y:S02]  /*1530*/  HADD2.F32 R122, -RZ, R35.H0_H0 ;  /* 0x20000023ff7a7230 */ /* 0x000fe40000004100 */
[----:B------:R-:W-:Y:S01]  /*1540*/  FMUL.FTZ R108, R22, R33 ;  /* 0x00000021166c7220 */ /* 0x000fe20000410000 */
[----:B------:R-:W-:Y:S01]  /*1550*/  @P0 FADD.FTZ R106, R109, R106 ;  /* 0x0000006a6d6a0221 */ /* 0x000fe20000010000 */
[----:B------:R-:W-:Y:S02]  /*1560*/  @P0 HADD2.F32 R33, -RZ, R29.H1_H1 ;  /* 0x3000001dff210230 */ /* 0x000fe40000004100 */
[----:B------:R-:W-:Y:S01]  /*1570*/  FMUL.FTZ R109, R23, R120 ;  /* 0x00000078176d7220 */ /* 0x000fe20000410000 */
[----:B------:R-:W-:-:S02]  /*1580*/  @P0 HADD2.F32 R32, -RZ, R30.H0_H0 ;  /* 0x2000001eff200230 */ /* 0x000fc40000004100 */
[-C--:B------:R-:W-:Y:S01]  /*1590*/  FMUL.FTZ R35, R34, R115.reuse ;  /* 0x0000007322237220 */ /* 0x080fe20000410000 */
[----:B------:R-:W-:Y:S01]  /*15a0*/  FMUL.FTZ R111, R122, R115 ;  /* 0x000000737a6f7220 */ /* 0x000fe20000410000 */
[----:B------:R-:W-:Y:S01]  /*15b0*/  @P0 FADD.FTZ R108, R33, R108 ;  /* 0x0000006c216c0221 */ /* 0x000fe20000010000 */
[----:B------:R-:W-:Y:S02]  /*15c0*/  @P0 HADD2.F32 R34, -RZ, R29.H0_H0 ;  /* 0x2000001dff220230 */ /* 0x000fe40000004100 */
[----:B------:R-:W-:Y:S01]  /*15d0*/  @P0 FADD.FTZ R109, R32, R109 ;  /* 0x0000006d206d0221 */ /* 0x000fe20000010000 */
[----:B------:R-:W-:Y:S02]  /*15e0*/  @P0 HADD2.F32 R115, -RZ, R30.H1_H1 ;  /* 0x3000001eff730230 */ /* 0x000fe40000004100 */
[----:B------:R-:W-:Y:S01]  /*15f0*/  FMUL.FTZ R107, R20, R107 ;  /* 0x0000006b146b7220 */ /* 0x000fe20000410000 */
[--C-:B------:R-:W-:Y:S02]  /*1600*/  @P0 HADD2.F32 R32, -RZ, R31.reuse.H0_H0 ;  /* 0x2000001fff200230 */ /* 0x100fe40000004100 */
[----:B------:R-:W-:Y:S01]  /*1610*/  FMUL.FTZ R110, R26, R35 ;  /* 0x000000231a6e7220 */ /* 0x000fe20000410000 */
[----:B------:R-:W-:-:S02]  /*1620*/  @P0 HADD2.F32 R33, -RZ, R31.H1_H1 ;  /* 0x3000001fff210230 */ /* 0x000fc40000004100 */
[----:B------:R-:W-:Y:S01]  /*1630*/  FMUL.FTZ R111, R24, R111 ;  /* 0x0000006f186f7220 */ /* 0x000fe20000410000 */
[----:B------:R-:W-:Y:S01]  /*1640*/  FMUL.FTZ R112, R27, R112 ;  /* 0x000000701b707220 */ /* 0x000fe20000410000 */
[----:B------:R-:W-:Y:S01]  /*1650*/  @P0 FADD.FTZ R107, R34, R107 ;  /* 0x0000006b226b0221 */ /* 0x000fe20000010000 */
[----:B------:R-:W-:Y:S01]  /*1660*/  @P0 FADD.FTZ R110, R115, R110 ;  /* 0x0000006e736e0221 */ /* 0x000fe20000010000 */
[----:B------:R-:W-:Y:S01]  /*1670*/  @P0 FADD.FTZ R111, R32, R111 ;  /* 0x0000006f206f0221 */ /* 0x000fe20000010000 */
[----:B------:R-:W-:Y:S01]  /*1680*/  @P0 FADD.FTZ R112, R33, R112 ;  /* 0x0000007021700221 */ /* 0x000fe20000010000 */
[----:B------:R-:W-:Y:S02]  /*1690*/  LEA R118, P4, R116, UR10, 0x4 ;  /* 0x0000000a74767c11 */ /* 0x000fe4000f8820ff */
[----:B------:R-:W-:Y:S02]  /*16a0*/  F2FP.F16.F32.PACK_AB R34, R110, R109 ;  /* 0x0000006d6e22723e */ /* 0x000fe400000000ff */
[----:B------:R-:W-:-:S02]  /*16b0*/  LEA.HI.X R119, R116, UR11, RZ, 0x4, P4 ;  /* 0x0000000b74777c11 */ /* 0x000fc4000a0f24ff */
[----:B------:R-:W-:Y:S02]  /*16c0*/  F2FP.F16.F32.PACK_AB R33, R108, R107 ;  /* 0x0000006b6c21723e */ /* 0x000fe400000000ff */
[----:B------:R-:W-:Y:S02]  /*16d0*/  F2FP.F16.F32.PACK_AB R32, R106, R105 ;  /* 0x000000696a20723e */ /* 0x000fe400000000ff */
[----:B------:R-:W-:-:S05]  /*16e0*/  F2FP.F16.F32.PACK_AB R35, R112, R111 ;  /* 0x0000006f7023723e */ /* 0x000fca00000000ff */
[----:B------:R1:W-:Y:S02]  /*16f0*/  STG.E.128 desc[UR4][R118.64], R32 ;  /* 0x0000002076007986 */ /* 0x0003e4000c101d04 */
.L_x_2853:
[----:B------:R-:W-:Y:S05]  /*1700*/  BSYNC B0 ;  /* 0x0000000000007941 */ /* 0x000fea0003800000 */
.L_x_2852:
        /* <DEDUP_REMOVED lines=8> */
[----:B------:R-:W-:-:S03]  /*1790*/  LOP3.LUT R35, R19, 0x1f, RZ, 0xc0, !PT ;  /* 0x0000001f13237812 */ /* 0x000fc600078ec0ff */
        /* <DEDUP_REMOVED lines=19> */
[----:B------:R-:W-:Y:S01]  /*18d0*/  FADD.FTZ R32, R110, R33 ;  /* 0x000000216e207221 */ /* 0x000fe20000010000 */
[----:B------:R-:W-:-:S03]  /*18e0*/  LOP3.LUT R33, R113, 0x7fffff8, RZ, 0xc0, !PT ;  /* 0x07fffff871217812 */ /* 0x000fc600078ec0ff */
[----:B------:R-:W-:Y:S01]  /*18f0*/  FADD.FTZ R113, R111, R32 ;  /* 0x000000206f717221 */ /* 0x000fe20000010000 */
[----:B------:R-:W-:-:S03]  /*1900*/  SEL R114, R86, R33, !P0 ;  /* 0x0000002156727207 */ /* 0x000fc60004000000 */
        /* <DEDUP_REMOVED lines=71> */
.L_x_2872:
        /* <DEDUP_REMOVED lines=19> */
[----:B------:R-:W-:-:S04]  /*1eb0*/  HFMA2.MMA R35, -RZ, RZ, 0, 0 ;  /* 0x00000000ff237435 */ /* 0x000fc800000001ff */
[----:B------:R-:W-:Y:S02]  /*1ec0*/  @!P4 LDS.64 R32, [R34] ;  /* 0x000000002220c984 */ /* 0x000fe40000000a00 */
[----:B------:R-:W-:Y:S02]  /*1ed0*/  @!P4 MOV R35, R84 ;  /* 0x000000540023c202 */ /* 0x000fe40000000f00 */
[----:B------:R-:W-:Y:S02]  /*1ee0*/  LOP3.LUT P4, RZ, R85, 0x1f, R19, 0xf8, !PT ;  /* 0x0000001f55ff7812 */ /* 0x000fe4000788f813 */
[-C--:B------:R-:W-:Y:S01]  /*1ef0*/  I2FP.F32.S32 R119, R35.reuse ;  /* 0x0000002300777245 */ /* 0x080fe20000201400 */
[----:B------:R-:W0:Y:S02]  /*1f00*/  SHFL.DOWN PT, R114, R35, 0x4, 0x1f ;  /* 0x08801f0023727f89 */ /* 0x000e2400000e0000 */
[----:B0-----:R-:W-:Y:S02]  /*1f10*/  I2FP.F32.S32 R115, R114 ;  /* 0x0000007200737245 */ /* 0x001fe40000201400 */
[----:B------:R-:W-:-:S04]  /*1f20*/  IADD3 R114, R114, R35, RZ ;  /* 0x0000002372727210 */ /* 0x000fc80007ffe0ff */
[----:B------:R-:W-:Y:S01]  /*1f30*/  I2FP.F32.S32 R34, R114 ;  /* 0x0000007200227245 */ /* 0x000fe20000201400 */
[----:B------:R-:W-:Y:S03]  /*1f40*/  SHFL.DOWN PT, R35, R114, 0x2, 0x1f ;  /* 0x08401f0072237f89 */ /* 0x000fe600000e0000 */
[----:B------:R-:W0:Y:S01]  /*1f50*/  MUFU.RCP R117, R34 ;  /* 0x0000002200757308 */ /* 0x000e220000001000 */
        /* <DEDUP_REMOVED lines=65> */
[----:B------:R-:W-:Y:S01]  /*2370*/  FADD.FTZ R33, R94, -R113 ;  /* 0x800000715e217221 */ /* 0x000fe20000010000 */
[----:B------:R-:W-:Y:S01]  /*2380*/  FMUL.FTZ R118, R116, R117 ;  /* 0x0000007574767220 */ /* 0x000fe20000410000 */
[----:B------:R-:W-:Y:S01]  /*2390*/  FFMA.FTZ R32, R25, R32, R47 ;  /* 0x0000002019207223 */ /* 0x000fe2000001002f */
[----:B------:R-:W-:Y:S01]  /*23a0*/  FFMA.FTZ R35, R44, R35, R56 ;  /* 0x000000232c237223 */ /* 0x000fe20000010038 */
[--C-:B------:R-:W-:Y:S01]  /*23b0*/  FADD.FTZ R117, R100, -R113.reuse ;  /* 0x8000007164757221 */ /* 0x100fe20000010000 */
[----:B------:R-:W-:Y:S01]  /*23c0*/  FADD.FTZ R119, R101, -R113 ;  /* 0x8000007165777221 */ /* 0x000fe20000010000 */
[C---:B------:R-:W-:Y:S01]  /*23d0*/  FMUL.FTZ R33, R116.reuse, R33 ;  /* 0x0000002174217220 */ /* 0x040fe20000410000 */
[----:B------:R-:W-:Y:S01]  /*23e0*/  FFMA.FTZ R118, R45, R118, R49 ;  /* 0x000000762d767223 */ /* 0x000fe20000010031 */
[----:B------:R-:W-:Y:S01]  /*23f0*/  F2FP.F16.F32.PACK_AB R32, R35, R32 ;  /* 0x000000202320723e */ /* 0x000fe200000000ff */
[--C-:B------:R-:W-:Y:S01]  /*2400*/  FADD.FTZ R35, R97, -R113.reuse ;  /* 0x8000007161237221 */ /* 0x100fe20000010000 */
[C---:B------:R-:W-:Y:S01]  /*2410*/  FMUL.FTZ R117, R116.reuse, R117 ;  /* 0x0000007574757220 */ /* 0x040fe20000410000 */
[----:B------:R-:W-:Y:S01]  /*2420*/  FMUL.FTZ R120, R116, R119 ;  /* 0x0000007774787220 */ /* 0x000fe20000410000 */
[----:B------:R-:W-:Y:S01]  /*2430*/  FFMA.FTZ R33, R52, R33, R48 ;  /* 0x0000002134217223 */ /* 0x000fe20000010030 */
[----:B------:R-:W-:Y:S01]  /*2440*/  FMUL.FTZ R34, R116, R35 ;  /* 0x0000002374227220 */ /* 0x000fe20000410000 */
[----:B------:R-:W-:Y:S01]  /*2450*/  FADD.FTZ R35, R99, -R113 ;  /* 0x8000007163237221 */ /* 0x000fe20000010000 */
[----:B------:R-:W-:Y:S01]  /*2460*/  FFMA.FTZ R117, R46, R117, R50 ;  /* 0x000000752e757223 */ /* 0x000fe20000010032 */
[----:B------:R-:W-:Y:S01]  /*2470*/  FFMA.FTZ R120, R55, R120, R59 ;  /* 0x0000007837787223 */ /* 0x000fe2000001003b */
[----:B------:R-:W-:Y:S01]  /*2480*/  FFMA.FTZ R34, R53, R34, R57 ;  /* 0x0000002235227223 */ /* 0x000fe20000010039 */
[----:B------:R-:W-:Y:S01]  /*2490*/  FMUL.FTZ R35, R116, R35 ;  /* 0x0000002374237220 */ /* 0x000fe20000410000 */
[C---:B0-----:R-:W-:Y:S01]  /*24a0*/  IMAD.WIDE.U32 R114, R83.reuse, 0x10, R114 ;  /* 0x0000001053727825 */ /* 0x041fe200078e0072 */
[----:B------:R-:W-:-:S03]  /*24b0*/  IADD3 R83, R83, 0x100, RZ ;  /* 0x0000010053537810 */ /* 0x000fc60007ffe0ff */
[----:B------:R-:W-:Y:S01]  /*24c0*/  FFMA.FTZ R35, R54, R35, R58 ;  /* 0x0000002336237223 */ /* 0x000fe2000001003a */
[----:B------:R-:W-:-:S04]  /*24d0*/  F2FP.F16.F32.PACK_AB R33, R34, R33 ;  /* 0x000000212221723e */ /* 0x000fc800000000ff */
[----:B------:R-:W-:Y:S02]  /*24e0*/  F2FP.F16.F32.PACK_AB R34, R35, R118 ;  /* 0x000000762322723e */ /* 0x000fe400000000ff */
[----:B------:R-:W-:-:S05]  /*24f0*/  F2FP.F16.F32.PACK_AB R35, R120, R117 ;  /* 0x000000757823723e */ /* 0x000fca00000000ff */
[----:B------:R1:W-:Y:S02]  /*2500*/  STG.E.128 desc[UR4][R114.64], R32 ;  /* 0x0000002072007986 */ /* 0x0003e4000c101d04 */
.L_x_2856:
[----:B------:R-:W-:Y:S05]  /*2510*/  BSYNC B0 ;  /* 0x0000000000007941 */ /* 0x000fea0003800000 */
.L_x_2855:
        /* <DEDUP_REMOVED lines=34> */
.L_x_2858:
[----:B------:R-:W-:Y:S05]  /*2740*/  BSYNC B0 ;  /* 0x0000000000007941 */ /* 0x000fea0003800000 */
.L_x_2857:
[----:B------:R-:W-:Y:S04]  /*2750*/  BSSY B0, `(.L_x_2859) ;  /* 0x0000021000007945 */ /* 0x000fe80003800000 */
[----:B------:R-:W-:Y:S05]  /*2760*/  @!P3 BRA `(.L_x_2860) ;  /* 0x00000000007cb947 */ /* 0x000fea0003800000 */
[--C-:B-12---:R-:W-:Y:S01]  /*2770*/  FADD.FTZ R115, R111, -R113.reuse ;  /* 0x800000716f737221 */ /* 0x106fe20000010000 */
[--C-:B------:R-:W-:Y:S01]  /*2780*/  FADD.FTZ R125, R112, -R113.reuse ;  /* 0x80000071707d7221 */ /* 0x100fe20000010000 */
[--C-:B------:R-:W-:Y:S01]  /*2790*/  FADD.FTZ R119, R105, -R113.reuse ;  /* 0x8000007169777221 */ /* 0x100fe20000010000 */
[--C-:B------:R-:W-:Y:S01]  /*27a0*/  FADD.FTZ R121, R106, -R113.reuse ;  /* 0x800000716a797221 */ /* 0x100fe20000010000 */
[C---:B------:R-:W-:Y:S01]  /*27b0*/  FMUL.FTZ R123, R116.reuse, R115 ;  /* 0x00000073747b7220 */ /* 0x040fe20000410000 */
[----:B------:R-:W-:Y:S01]  /*27c0*/  FMUL.FTZ R118, R116, R125 ;  /* 0x0000007d74767220 */ /* 0x000fe20000410000 */
[----:B------:R-:W1:Y:S01]  /*27d0*/  LDC.64 R114, c[0x0][0x2b8] ;  /* 0x0000ae00ff727b82 */ /* 0x000e620000000a00 */
[--C-:B0-----:R-:W-:Y:S01]  /*27e0*/  FADD.FTZ R117, R107, -R113.reuse ;  /* 0x800000716b757221 */ /* 0x101fe20000010000 */
[--C-:B------:R-:W-:Y:S01]  /*27f0*/  FADD.FTZ R35, R108, -R113.reuse ;  /* 0x800000716c237221 */ /* 0x100fe20000010000 */
[--C-:B------:R-:W-:Y:S01]  /*2800*/  FADD.FTZ R33, R109, -R113.reuse ;  /* 0x800000716d217221 */ /* 0x100fe20000010000 */
[----:B------:R-:W-:Y:S01]  /*2810*/  FADD.FTZ R113, R110, -R113 ;  /* 0x800000716e717221 */ /* 0x000fe20000010000 */
[C---:B------:R-:W-:Y:S01]  /*2820*/  FMUL.FTZ R34, R116.reuse, R119 ;  /* 0x0000007774227220 */ /* 0x040fe20000410000 */
[----:B------:R-:W-:Y:S01]  /*2830*/  FFMA.FTZ R120, R75, R118, R89 ;  /* 0x000000764b787223 */ /* 0x000fe20000010059 */
        /* <DEDUP_REMOVED lines=12> */
[----:B------:R-:W-:-:S02]  /*2900*/  F2FP.F16.F32.PACK_AB R35, R120, R123 ;  /* 0x0000007b7823723e */ /* 0x000fc400000000ff */
[----:B------:R-:W-:Y:S02]  /*2910*/  F2FP.F16.F32.PACK_AB R34, R117, R34 ;  /* 0x000000227522723e */ /* 0x000fe400000000ff */
[----:B------:R-:W-:Y:S01]  /*2920*/  F2FP.F16.F32.PACK_AB R33, R118, R33 ;  /* 0x000000217621723e */ /* 0x000fe200000000ff */
[----:B-1----:R-:W-:Y:S01]  /*2930*/  IMAD.WIDE.U32 R114, R83, 0x10, R114 ;  /* 0x0000001053727825 */ /* 0x002fe200078e0072 */
[----:B------:R-:W-:-:S05]  /*2940*/  F2FP.F16.F32.PACK_AB R32, R32, R113 ;  /* 0x000000712020723e */ /* 0x000fca00000000ff */
[----:B------:R3:W-:Y:S02]  /*2950*/  STG.E.128 desc[UR4][R114.64], R32 ;  /* 0x0000002072007986 */ /* 0x0007e4000c101d04 */
.L_x_2860:
[----:B------:R-:W-:Y:S05]  /*2960*/  BSYNC B0 ;  /* 0x0000000000007941 */ /* 0x000fea0003800000 */
.L_x_2859:
[----:B------:R-:W-:Y:S02]  /*2970*/  IADD3 R88, R88, UR14, RZ ;  /* 0x0000000e58587c10 */ /* 0x000fe4000fffe0ff */
[----:B-123--:R-:W-:Y:S02]  /*2980*/  SEL R114, RZ, 0x1, P0 ;  /* 0x00000001ff727807 */ /* 0x00efe40000000000 */
[----:B------:R-:W-:-:S13]  /*2990*/  ISETP.GE.AND P4, PT, R88, UR15, PT ;  /* 0x0000000f58007c0c */ /* 0x000fda000bf86270 */
[----:B------:R-:W-:Y:S05]  /*29a0*/  @!P4 BRA `(.L_x_2861) ;  /* 0xffffffe00058c947 */ /* 0x000fea000383ffff */
[----:B------:R-:W-:Y:S05]  /*29b0*/  EXIT ;  /* 0x000000000000794d */ /* 0x000fea0003800000 */
.L_x_2854:
[----:B------:R-:W-:Y:S01]  /*29c0*/  HFMA2.MMA R121, -RZ, RZ, 0, 5.9604644775390625e-08 ;  /* 0x00000001ff797435 */ /* 0x000fe200000001ff */
[----:B------:R-:W-:Y:S02]  /*29d0*/  MOV R120, R34 ;  /* 0x0000002200787202 */ /* 0x000fe40000000f00 */
[----:B------:R-:W-:Y:S02]  /*29e0*/  MOV R122, 0x1f ;  /* 0x0000001f007a7802 */ /* 0x000fe40000000f00 */
[----:B------:R-:W-:-:S07]  /*29f0*/  MOV R119, 0xffffffff ;  /* 0xffffffff00777802 */ /* 0x000fce0000000f00 */
[----:B------:R-:W-:Y:S05]  /*2a00*/  WARPSYNC.COLLECTIVE R119, `(.L_x_2862) ;  /* 0x0000000077087348 */ /* 0x000fea0003c00000 */
[----:B------:R0:W1:Y:S02]  /*2a10*/  SHFL.BFLY P6, R118, R120, R121, R122 ;  /* 0x0c00007978767389 */ /* 0x00006400000c007a */
[----:B01----:R-:W-:Y:S01]  /*2a20*/  ENDCOLLECTIVE ;  /* 0x000000000000791b */ /* 0x003fe20003800000 */
.L_x_2862:
[----:B------:R-:W-:Y:S01]  /*2a30*/  HFMA2.MMA R121, -RZ, RZ, 0, 1.1920928955078125e-07 ;  /* 0x00000002ff797435 */ /* 0x000fe200000001ff */
[----:B------:R-:W-:-:S05]  /*2a40*/  MOV R33, R118 ;  /* 0x0000007600217202 */ /* 0x000fca0000000f00 */
[----:B------:R-:W-:-:S05]  /*2a50*/  FADD.FTZ R113, R34, R33 ;  /* 0x0000002122717221 */ /* 0x000fca0000010000 */
[----:B------:R-:W-:-:S07]  /*2a60*/  MOV R120, R113 ;  /* 0x0000007100787202 */ /* 0x000fce0000000f00 */
[----:B------:R-:W-:Y:S05]  /*2a70*/  WARPSYNC.COLLECTIVE R119, `(.L_x_2863) ;  /* 0x0000000077087348 */ /* 0x000fea0003c00000 */
[----:B------:R0:W1:Y:S02]  /*2a80*/  SHFL.BFLY P6, R118, R120, R121, R122 ;  /* 0x0c00007978767389 */ /* 0x00006400000c007a */
[----:B01----:R-:W-:Y:S01]  /*2a90*/  ENDCOLLECTIVE ;  /* 0x000000000000791b */ /* 0x003fe20003800000 */
.L_x_2863:
[----:B------:R-:W-:Y:S01]  /*2aa0*/  HFMA2.MMA R121, -RZ, RZ, 0, 2.384185791015625e-07 ;  /* 0x00000004ff797435 */ /* 0x000fe200000001ff */
[----:B------:R-:W-:-:S05]  /*2ab0*/  MOV R32, R118 ;  /* 0x0000007600207202 */ /* 0x000fca0000000f00 */
[----:B------:R-:W-:-:S05]  /*2ac0*/  FADD.FTZ R115, R113, R32 ;  /* 0x0000002071737221 */ /* 0x000fca0000010000 */
[----:B------:R-:W-:-:S07]  /*2ad0*/  MOV R120, R115 ;  /* 0x0000007300787202 */ /* 0x000fce0000000f00 */
[----:B------:R-:W-:Y:S05]  /*2ae0*/  WARPSYNC.COLLECTIVE R119, `(.L_x_2864) ;  /* 0x0000000077087348 */ /* 0x000fea0003c00000 */
[----:B------:R0:W1:Y:S02]  /*2af0*/  SHFL.BFLY P6, R118, R120, R121, R122 ;  /* 0x0c00007978767389 */ /* 0x00006400000c007a */
[----:B01----:R-:W-:Y:S01]  /*2b00*/  ENDCOLLECTIVE ;  /* 0x000000000000791b */ /* 0x003fe20003800000 */
.L_x_2864:
[----:B------:R-:W-:Y:S01]  /*2b10*/  HFMA2.MMA R121, -RZ, RZ, 0, 4.76837158203125e-07 ;  /* 0x00000008ff797435 */ /* 0x000fe200000001ff */
[----:B------:R-:W-:-:S05]  /*2b20*/  MOV R32, R118 ;  /* 0x0000007600207202 */ /* 0x000fca0000000f00 */
[----:B------:R-:W-:-:S05]  /*2b30*/  FADD.FTZ R116, R115, R32 ;  /* 0x0000002073747221 */ /* 0x000fca0000010000 */
[----:B------:R-:W-:-:S07]  /*2b40*/  MOV R120, R116 ;  /* 0x0000007400787202 */ /* 0x000fce0000000f00 */
[----:B------:R-:W-:Y:S05]  /*2b50*/  WARPSYNC.COLLECTIVE R119, `(.L_x_2865) ;  /* 0x0000000077087348 */ /* 0x000fea0003c00000 */
[----:B------:R0:W1:Y:S02]  /*2b60*/  SHFL.BFLY P6, R118, R120, R121, R122 ;  /* 0x0c00007978767389 */ /* 0x00006400000c007a */
[----:B01----:R-:W-:Y:S01]  /*2b70*/  ENDCOLLECTIVE ;  /* 0x000000000000791b */ /* 0x003fe20003800000 */
.L_x_2865:
[----:B------:R-:W-:Y:S01]  /*2b80*/  HFMA2.MMA R121, -RZ, RZ, 0, 9.5367431640625e-07 ;  /* 0x00000010ff797435 */ /* 0x000fe200000001ff */
[----:B------:R-:W-:-:S05]  /*2b90*/  MOV R33, R118 ;  /* 0x0000007600217202 */ /* 0x000fca0000000f00 */
[----:B------:R-:W-:-:S05]  /*2ba0*/  FADD.FTZ R117, R116, R33 ;  /* 0x0000002174757221 */ /* 0x000fca0000010000 */
[----:B------:R-:W-:-:S07]  /*2bb0*/  MOV R120, R117 ;  /* 0x0000007500787202 */ /* 0x000fce0000000f00 */
[----:B------:R-:W-:Y:S05]  /*2bc0*/  WARPSYNC.COLLECTIVE R119, `(.L_x_2866) ;  /* 0x0000000077087348 */ /* 0x000fea0003c00000 */
[----:B------:R0:W1:Y:S02]  /*2bd0*/  SHFL.BFLY P6, R118, R120, R121, R122 ;  /* 0x0c00007978767389 */ /* 0x00006400000c007a */
[----:B01----:R-:W-:Y:S01]  /*2be0*/  ENDCOLLECTIVE ;  /* 0x000000000000791b */ /* 0x003fe20003800000 */
.L_x_2866:
        /* <DEDUP_REMOVED lines=57> */
.L_x_2867:
[----:B------:R-:W-:Y:S01]  /*2f80*/  HFMA2.MMA R121, -RZ, RZ, 0, 1.1920928955078125e-07 ;  /* 0x00000002ff797435 */ /* 0x000fe200000001ff */
[----:B------:R-:W-:-:S05]  /*2f90*/  MOV R34, R118 ;  /* 0x0000007600227202 */ /* 0x000fca0000000f00 */
[----:B------:R-:W-:-:S05]  /*2fa0*/  FADD.FTZ R34, R33, R34 ;  /* 0x0000002221227221 */ /* 0x000fca0000010000 */
[----:B------:R-:W-:-:S07]  /*2fb0*/  MOV R120, R34 ;  /* 0x0000002200787202 */ /* 0x000fce0000000f00 */
[----:B------:R-:W-:Y:S05]  /*2fc0*/  WARPSYNC.COLLECTIVE R119, `(.L_x_2868) ;  /* 0x0000000077087348 */ /* 0x000fea0003c00000 */
[----:B------:R0:W1:Y:S02]  /*2fd0*/  SHFL.BFLY P6, R118, R120, R121, R122 ;  /* 0x0c00007978767389 */ /* 0x00006400000c007a */
[----:B01----:R-:W-:Y:S01]  /*2fe0*/  ENDCOLLECTIVE ;  /* 0x000000000000791b */ /* 0x003fe20003800000 */
.L_x_2868:
[----:B------:R-:W-:Y:S01]  /*2ff0*/  HFMA2.MMA R121, -RZ, RZ, 0, 2.384185791015625e-07 ;  /* 0x00000004ff797435 */ /* 0x000fe200000001ff */
[----:B------:R-:W-:-:S05]  /*3000*/  MOV R113, R118 ;  /* 0x0000007600717202 */ /* 0x000fca0000000f00 */
[----:B------:R-:W-:-:S05]  /*3010*/  FADD.FTZ R113, R34, R113 ;  /* 0x0000007122717221 */ /* 0x000fca0000010000 */
[----:B------:R-:W-:-:S07]  /*3020*/  MOV R120, R113 ;  /* 0x0000007100787202 */ /* 0x000fce0000000f00 */
[----:B------:R-:W-:Y:S05]  /*3030*/  WARPSYNC.COLLECTIVE R119, `(.L_x_2869) ;  /* 0x0000000077087348 */ /* 0x000fea0003c00000 */
[----:B------:R0:W1:Y:S02]  /*3040*/  SHFL.BFLY P6, R118, R120, R121, R122 ;  /* 0x0c00007978767389 */ /* 0x00006400000c007a */
[----:B01----:R-:W-:Y:S01]  /*3050*/  ENDCOLLECTIVE ;  /* 0x000000000000791b */ /* 0x003fe20003800000 */
.L_x_2869:
[----:B------:R-:W-:Y:S01]  /*3060*/  HFMA2.MMA R121, -RZ, RZ, 0, 4.76837158203125e-07 ;  /* 0x00000008ff797435 */ /* 0x000fe200000001ff */
[----:B------:R-:W-:-:S05]  /*3070*/  MOV R116, R118 ;  /* 0x0000007600747202 */ /* 0x000fca0000000f00 */
[----:B------:R-:W-:-:S05]  /*3080*/  FADD.FTZ R116, R113, R116 ;  /* 0x0000007471747221 */ /* 0x000fca0000010000 */
[----:B------:R-:W-:-:S07]  /*3090*/  MOV R120, R116 ;  /* 0x0000007400787202 */ /* 0x000fce0000000f00 */
[----:B------:R-:W-:Y:S05]  /*30a0*/  WARPSYNC.COLLECTIVE R119, `(.L_x_2870) ;  /* 0x0000000077087348 */ /* 0x000fea0003c00000 */
[----:B------:R0:W1:Y:S02]  /*30b0*/  SHFL.BFLY P6, R118, R120, R121, R122 ;  /* 0x0c00007978767389 */ /* 0x00006400000c007a */
[----:B01----:R-:W-:Y:S01]  /*30c0*/  ENDCOLLECTIVE ;  /* 0x000000000000791b */ /* 0x003fe20003800000 */
.L_x_2870:
[----:B------:R-:W-:Y:S01]  /*30d0*/  HFMA2.MMA R121, -RZ, RZ, 0, 9.5367431640625e-07 ;  /* 0x00000010ff797435 */ /* 0x000fe200000001ff */
[----:B------:R-:W-:-:S05]  /*30e0*/  MOV R115, R118 ;  /* 0x0000007600737202 */ /* 0x000fca0000000f00 */
[----:B------:R-:W-:-:S05]  /*30f0*/  FADD.FTZ R115, R116, R115 ;  /* 0x0000007374737221 */ /* 0x000fca0000010000 */
[----:B------:R-:W-:-:S07]  /*3100*/  MOV R120, R115 ;  /* 0x0000007300787202 */ /* 0x000fce0000000f00 */
[----:B------:R-:W-:Y:S05]  /*3110*/  WARPSYNC.COLLECTIVE R119, `(.L_x_2871) ;  /* 0x0000000077087348 */ /* 0x000fea0003c00000 */
[----:B------:R0:W1:Y:S02]  /*3120*/  SHFL.BFLY P6, R118, R120, R121, R122 ;  /* 0x0c00007978767389 */ /* 0x00006400000c007a */
[----:B01----:R-:W-:Y:S01]  /*3130*/  ENDCOLLECTIVE ;  /* 0x000000000000791b */ /* 0x003fe20003800000 */
.L_x_2871:
[----:B------:R-:W-:Y:S05]  /*3140*/  BRA `(.L_x_2872) ;  /* 0xffffffec000c7947 */ /* 0x000fea000383ffff */
.L_x_2873:
        /* <DEDUP_REMOVED lines=11> */
.L_x_23228:


//--------------------- .text._ZN10layer_norm13ln_fwd_kernelINS_13Kernel_traitsI6__halfS2_S2_S2_fjLj6144ELj1ELj1ELj8ELj16ENS_18Kernel_traits_baseILj6144ES2_S2_S2_S2_fjLj256EEEEELb0ELb1ELb0ELb1EEEvNS_9FwdParamsE --------------------------
	.section	.text._ZN10layer_norm13ln_fwd_kernelINS_13Kernel_traitsI6__halfS2_S2_S2_fjLj6144ELj1ELj1ELj8ELj16ENS_18Kernel_traits_baseILj6144ES2_S2_S2_S2_fjLj256EEEEELb0ELb1ELb0ELb1EEEvNS_9FwdParamsE,"ax",@progbits
	.align	128
        .global         _ZN10layer_norm13ln_fwd_kernelINS_13Kernel_traitsI6__halfS2_S2_S2_fjLj6144ELj1ELj1ELj8ELj16ENS_18Kernel_traits_baseILj6144ES2_S2_S2_S2_fjLj256EEEEELb0ELb1ELb0ELb1EEEvNS_9FwdParamsE
        .type           _ZN10layer_norm13ln_fwd_kernelINS_13Kernel_traitsI6__halfS2_S2_S2_fjLj6144ELj1ELj1ELj8ELj16ENS_18Kernel_traits_baseILj6144ES2_S2_S2_S2_fjLj256EEEEELb0ELb1ELb0ELb1EEEvNS_9FwdParamsE,@function
        .size           _ZN10layer_norm13ln_fwd_kernelINS_13Kernel_traitsI6__halfS2_S2_S2_fjLj6144ELj1ELj1ELj8ELj16ENS_18Kernel_traits_baseILj6144ES2_S2_S2_S2_fjLj256EEEEELb0ELb1ELb0ELb1EEEvNS_9FwdParamsE,(.L_x_23229 - _ZN10layer_norm13ln_fwd_kernelINS_13Kernel_traitsI6__halfS2_S2_S2_fjLj6144ELj1ELj1ELj8ELj16ENS_18Kernel_traits_baseILj6144ES2_S2_S2_S2_fjLj256EEEEELb0ELb1ELb0ELb1EEEvNS_9FwdParamsE)
        .other          _ZN10layer_norm13ln_fwd_kernelINS_13Kernel_traitsI6__halfS2_S2_S2_fjLj6144ELj1ELj1ELj8ELj16ENS_18Kernel_traits_baseILj6144ES2_S2_S2_S2_fjLj256EEEEELb0ELb1ELb0ELb1EEEvNS_9FwdParamsE,@"STO_CUDA_ENTRY STV_DEFAULT"
_ZN10layer_norm13ln_fwd_kernelINS_13Kernel_traitsI6__halfS2_S2_S2_fjLj6144ELj1ELj1ELj8ELj16ENS_18Kernel_traits_baseILj6144ES2_S2_S2_S2_fjLj256EEEEELb0ELb1ELb0ELb1EEEvNS_9FwdParamsE:
.text._ZN10layer_norm13ln_fwd_kernelINS_13Kernel_traitsI6__halfS2_S2_S2_fjLj6144ELj1ELj1ELj8ELj16ENS_18Kernel_traits_baseILj6144ES2_S2_S2_S2_fjLj256EEEEELb0ELb1ELb0ELb1EEEvNS_9FwdParamsE:
        /* <DEDUP_REMOVED lines=14> */
[----:B------:R-:W-:-:S03]  /*00e0*/  LOP3.LUT R18, R84, 0xff, RZ, 0xc0, !PT ;  /* 0x000000ff54127812 */ /* 0x000fc600078ec0ff */
[----:B------:R0:W5:Y:S01]  /*00f0*/  @P0 LDG.E.128 R24, desc[UR4][R4.64+0x2000] ;  /* 0x0020000404180981 */ /* 0x000162000c1e1d00 */
[----:B-1----:R-:W-:Y:S01]  /*0100*/  LEA.HI R84, R84, UR6, RZ, 0x18 ;  /* 0x0000000654547c11 */ /* 0x002fe2000f8fc0ff */
[----:B------:R-:W-:Y:S01]  /*0110*/  ULDC UR6, c[0x0][0x214] ;  /* 0x0000850000067ab9 */ /* 0x000fe20000000800 */
[----:B------:R-:W-:Y:S02]  /*0120*/  LEA R6, P2, R18, UR8, 0x4 ;  /* 0x0000000812067c11 */ /* 0x000fe4000f8420ff */
[----:B------:R-:W-:Y:S01]  /*0130*/  ISETP.GE.AND P1, PT, R84, UR6, PT ;  /* 0x0000000654007c0c */ /* 0x000fe2000bf26270 */
[----:B------:R-:W-:Y:S01]  /*0140*/  ULDC.64 UR6, c[0x0][0x260] ;  /* 0x0000980000067ab9 */ /* 0x000fe20000000a00 */
[----:B------:R-:W-:Y:S02]  /*0150*/  IADD3.X R7, RZ, UR9, RZ, P2, !PT ;  /* 0x00000009ff077c10 */ /* 0x000fe400097fe4ff */
[----:B------:R-:W-:-:S04]  /*0160*/  IADD3 R2, P2, R0, UR6, RZ ;  /* 0x0000000600027c10 */ /* 0x000fc8000ff5e0ff */
[----:B------:R-:W-:-:S05]  /*0170*/  IADD3.X R3, RZ, UR7, RZ, P2, !PT ;  /* 0x00000007ff037c10 */ /* 0x000fca00097fe4ff */
[----:B0-----:R-:W-:Y:S05]  /*0180*/  @P1 EXIT ;  /* 0x000000000000194d */ /* 0x001fea0003800000 */
        /* <DEDUP_REMOVED lines=12> */
[--C-:B------:R-:W-:Y:S01]  /*0250*/  HADD2.F32 R9, -RZ, R20.reuse.H0_H0 ;  /* 0x20000014ff097230 */ /* 0x100fe20000004100 */
[----:B------:R-:W-:Y:S01]  /*0260*/  ISETP.NE.U32.AND P0, PT, RZ, UR6, PT ;  /* 0x00000006ff007c0c */ /* 0x000fe2000bf05070 */
[----:B------:R-:W-:Y:S01]  /*0270*/  HADD2.F32 R8, -RZ, R20.H1_H1 ;  /* 0x30000014ff087230 */ /* 0x000fe20000004100 */
[----:B------:R1:W5:Y:S01]  /*0280*/  LDG.E.128 R28, desc[UR4][R6.64+0x1000] ;  /* 0x00100004061c7981 */ /* 0x000362000c1e1d00 */
[--C-:B------:R-:W-:Y:S01]  /*0290*/  HADD2.F32 R5, -RZ, R22.reuse.H0_H0 ;  /* 0x20000016ff057230 */ /* 0x100fe20000004100 */
[----:B------:R-:W-:Y:S01]  /*02a0*/  HFMA2.MMA R90, -RZ, RZ, 0, 5.9604644775390625e-08 ;  /* 0x00000001ff5a7435 */ /* 0x000fe200000001ff */
[----:B------:R-:W-:Y:S01]  /*02b0*/  HADD2.F32 R4, -RZ, R22.H1_H1 ;  /* 0x30000016ff047230 */ /* 0x000fe20000004100 */
[----:B------:R-:W-:Y:S01]  /*02c0*/  ULDC.U8 UR6, c[0x0][0x2a0] ;  /* 0x0000a80000067ab9 */ /* 0x000fe20000000000 */
[--C-:B0-----:R-:W-:Y:S01]  /*02d0*/  HADD2.F32 R3, -RZ, R23.reuse.H0_H0 ;  /* 0x20000017ff037230 */ /* 0x101fe20000004100 */
[----:B------:R-:W-:Y:S01]  /*02e0*/  ISETP.NE.AND.EX P0, PT, RZ, UR7, PT, P0 ;  /* 0x00000007ff007c0c */ /* 0x000fe2000bf05300 */
[----:B------:R-:W-:Y:S01]  /*02f0*/  HADD2.F32 R2, -RZ, R23.H1_H1 ;  /* 0x30000017ff027230 */ /* 0x000fe20000004100 */
[----:B------:R-:W-:Y:S01]  /*0300*/  ISETP.NE.AND P2, PT, RZ, UR6, PT ;  /* 0x00000006ff007c0c */ /* 0x000fe2000bf45270 */
[--C-:B------:R-:W-:Y:S01]  /*0310*/  HADD2.F32 R17, -RZ, R52.reuse.H0_H0 ;  /* 0x20000034ff117230 */ /* 0x100fe20000004100 */
[----:B------:R-:W-:Y:S01]  /*0320*/  ULDC UR6, c[0x0][0x218] ;  /* 0x0000860000067ab9 */ /* 0x000fe20000000800 */
[--C-:B-1----:R-:W-:Y:S01]  /*0330*/  HADD2.F32 R7, -RZ, R21.reuse.H0_H0 ;  /* 0x20000015ff077230 */ /* 0x102fe20000004100 */
[----:B------:R-:W-:Y:S01]  /*0340*/  ULDC UR7, c[0x0][0x290] ;  /* 0x0000a40000077ab9 */ /* 0x000fe20000000800 */
[----:B------:R-:W-:Y:S01]  /*0350*/  HADD2.F32 R6, -RZ, R21.H1_H1 ;  /* 0x30000015ff067230 */ /* 0x000fe20000004100 */
[----:B------:R-:W-:Y:S01]  /*0360*/  ULDC.64 UR8, c[0x0][0x230] ;  /* 0x00008c0000087ab9 */ /* 0x000fe20000000a00 */
        /* <DEDUP_REMOVED lines=15> */
[--C-:B------:R-:W-:Y:S02]  /*0460*/  HADD2.F32 R23, -RZ, R27.reuse.H0_H0 ;  /* 0x2000001bff177230 */ /* 0x100fe40000004100 */
[----:B------:R-:W-:Y:S02]  /*0470*/  HADD2.F32 R26, -RZ, R26.H1_H1 ;  /* 0x3000001aff1a7230 */ /* 0x000fe40000004100 */
[----:B------:R-:W-:Y:S02]  /*0480*/  HADD2.F32 R27, -RZ, R27.H1_H1 ;  /* 0x3000001bff1b7230 */ /* 0x000fe40000004100 */
[----:B--2---:R-:W-:-:S02]  /*0490*/  HADD2.F32 R24, -RZ, R36.H0_H0 ;  /* 0x20000024ff187230 */ /* 0x004fc40000004100 */
[----:B------:R-:W-:Y:S02]  /*04a0*/  HADD2.F32 R25, -RZ, R36.H1_H1 ;  /* 0x30000024ff197230 */ /* 0x000fe40000004100 */
[--C-:B------:R-:W-:Y:S02]  /*04b0*/  HADD2.F32 R52, -RZ, R37.reuse.H0_H0 ;  /* 0x20000025ff347230 */ /* 0x100fe40000004100 */
[----:B------:R-:W-:Y:S02]  /*04c0*/  HADD2.F32 R53, -RZ, R37.H1_H1 ;  /* 0x30000025ff357230 */ /* 0x000fe40000004100 */
[--C-:B------:R-:W-:Y:S02]  /*04d0*/  HADD2.F32 R54, -RZ, R38.reuse.H0_H0 ;  /* 0x20000026ff367230 */ /* 0x100fe40000004100 */
[----:B------:R-:W-:Y:S02]  /*04e0*/  HADD2.F32 R56, -RZ, R38.H1_H1 ;  /* 0x30000026ff387230 */ /* 0x000fe40000004100 */
[----:B------:R-:W-:-:S02]  /*04f0*/  HADD2.F32 R55, -RZ, R39.H0_H0 ;  /* 0x20000027ff377230 */ /* 0x000fc40000004100 */
[----:B------:R-:W-:Y:S02]  /*0500*/  HADD2.F32 R57, -RZ, R39.H1_H1 ;  /* 0x30000027ff397230 */ /* 0x000fe40000004100 */
[--C-:B---3--:R-:W-:Y:S02]  /*0510*/  HADD2.F32 R58, -RZ, R40.reuse.H0_H0 ;  /* 0x20000028ff3a7230 */ /* 0x108fe40000004100 */
[----:B------:R-:W-:Y:S02]  /*0520*/  HADD2.F32 R59, -RZ, R40.H1_H1 ;  /* 0x30000028ff3b7230 */ /* 0x000fe40000004100 */
[--C-:B------:R-:W-:Y:S02]  /*0530*/  HADD2.F32 R60, -RZ, R41.reuse.H0_H0 ;  /* 0x20000029ff3c7230 */ /* 0x100fe40000004100 */
[----:B------:R-:W-:Y:S02]  /*0540*/  HADD2.F32 R61, -RZ, R41.H1_H1 ;  /* 0x30000029ff3d7230 */ /* 0x000fe40000004100 */
[----:B------:R-:W-:-:S02]  /*0550*/  HADD2.F32 R62, -RZ, R42.H0_H0 ;  /* 0x2000002aff3e7230 */ /* 0x000fc40000004100 */
[----:B------:R-:W-:Y:S02]  /*0560*/  HADD2.F32 R63, -RZ, R42.H1_H1 ;  /* 0x3000002aff3f7230 */ /* 0x000fe40000004100 */
[--C-:B------:R-:W-:Y:S02]  /*0570*/  HADD2.F32 R64, -RZ, R43.reuse.H0_H0 ;  /* 0x2000002bff407230 */ /* 0x100fe40000004100 */
[----:B------:R-:W-:Y:S02]  /*0580*/  HADD2.F32 R65, -RZ, R43.H1_H1 ;  /* 0x3000002bff417230 */ /* 0x000fe40000004100 */
[--C-:B----4-:R-:W-:Y:S02]  /*0590*/  HADD2.F32 R66, -RZ, R44.reuse.H0_H0 ;  /* 0x2000002cff427230 */ /* 0x110fe40000004100 */
        /* <DEDUP_REMOVED lines=14> */
[----:B------:R-:W-:-:S07]  /*0680*/  HADD2.F32 R82, -RZ, R51.H1_H1 ;  /* 0x30000033ff527230 */ /* 0x000fce0000004100 */
.L_x_2875:
[----:B0-----:R-:W0:Y:S01]  /*0690*/  @P0 LDC.64 R46, c[0x0][0x270] ;  /* 0x00009c00ff2e0b82 */ /* 0x001e220000000a00 */
[----:B------:R-:W-:Y:S01]  /*06a0*/  ISETP.NE.U32.AND P1, PT, RZ, UR8, PT ;  /* 0x00000008ff007c0c */ /* 0x000fe2000bf25070 */
[----:B------:R-:W-:-:S03]  /*06b0*/  IMAD R40, R84, UR6, RZ ;  /* 0x0000000654287c24 */ /* 0x000fc6000f8e02ff */
[----:B------:R-:W-:Y:S02]  /*06c0*/  ISETP.NE.AND.EX P1, PT, RZ, UR9, PT, P1 ;  /* 0x00000009ff007c0c */ /* 0x000fe4000bf25310 */
[----:B------:R-:W-:Y:S01]  /*06d0*/  SHF.R.S32.HI R41, RZ, 0x1f, R40 ;  /* 0x0000001fff297819 */ /* 0x000fe20000011428 */
[----:B------:R-:W1:Y:S03]  /*06e0*/  LDC.64 R48, c[0x0][0x220] ;  /* 0x00008800ff307b82 */ /* 0x000e660000000a00 */
        /* <DEDUP_REMOVED lines=8> */
[----:B------:R0:W2:Y:S01]  /*0770*/  @P1 LDG.E.128 R36, desc[UR4][R44.64] ;  /* 0x000000042c241981 */ /* 0x0000a2000c1e1d00 */
[----:B------:R-:W-:Y:S01]  /*0780*/  MOV R88, 0x3f800000 ;  /* 0x3f80000000587802 */ /* 0x000fe20000000f00 */
[--C-:B-----5:R-:W-:Y:S02]  /*0790*/  HADD2.F32 R50, -RZ, R32.reuse.H0_H0 ;  /* 0x20000020ff327230 */ /* 0x120fe40000004100 */
[----:B------:R-:W-:Y:S02]  /*07a0*/  HADD2.F32 R78, -RZ, R32.H1_H1 ;  /* 0x30000020ff4e7230 */ /* 0x000fe40000004100 */
[----:B0-----:R-:W-:Y:S01]  /*07b0*/  HADD2.F32 R44, -RZ, R34.H0_H0 ;  /* 0x20000022ff2c7230 */ /* 0x001fe20000004100 */
[----:B------:R-:W-:Y:S01]  /*07c0*/  IADD3 R119, R85, 0x100, RZ ;  /* 0x0000010055777810 */ /* 0x000fe20007ffe0ff */
[----:B---3--:R-:W-:Y:S02]  /*07d0*/  @P0 HADD2.F32 R88, -RZ, R46.H0_H0 ;  /* 0x2000002eff580230 */ /* 0x008fe40000004100 */
[----:B----4-:R-:W-:-:S02]  /*07e0*/  HADD2.F32 R51, -RZ, R40.H0_H0 ;  /* 0x20000028ff337230 */ /* 0x010fc40000004100 */
[----:B------:R-:W-:-:S03]  /*07f0*/  HADD2.F32 R47, -RZ, R41.H0_H0 ;  /* 0x20000029ff2f7230 */ /* 0x000fc60000004100 */
[----:B------:R-:W-:Y:S01]  /*0800*/  FMUL.FTZ R51, R51, R88 ;  /* 0x0000005833337220 */ /* 0x000fe20000410000 */
[----:B------:R-:W-:Y:S02]  /*0810*/  HADD2.F32 R87, -RZ, R41.H1_H1 ;  /* 0x30000029ff577230 */ /* 0x000fe40000004100 */
[----:B------:R-:W-:Y:S02]  /*0820*/  HADD2.F32 R79, -RZ, R40.H1_H1 ;  /* 0x30000028ff4f7230 */ /* 0x000fe40000004100 */
[----:B------:R-:W-:Y:S01]  /*0830*/  FMUL.FTZ R101, R51, R50 ;  /* 0x0000003233657220 */ /* 0x000fe20000410000 */
[--C-:B------:R-:W-:Y:S01]  /*0840*/  HADD2.F32 R41, -RZ, R42.reuse.H0_H0 ;  /* 0x2000002aff297230 */ /* 0x100fe20000004100 */
[----:B------:R-:W0:Y:S01]  /*0850*/  LDC.64 R50, c[0x0][0x238] ;  /* 0x00008e00ff327b82 */ /* 0x000e220000000a00 */
[----:B------:R-:W-:Y:S02]  /*0860*/  HADD2.F32 R89, -RZ, R42.H1_H1 ;  /* 0x3000002aff597230 */ /* 0x000fe40000004100 */
[----:B------:R-:W-:Y:S01]  /*0870*/  FMUL.FTZ R79, R79, R88 ;  /* 0x000000584f4f7220 */ /* 0x000fe20000410000 */
[----:B------:R-:W-:-:S02]  /*0880*/  HADD2.F32 R40, -RZ, R33.H0_H0 ;  /* 0x20000021ff287230 */ /* 0x000fc40000004100 */
[-C--:B------:R-:W-:Y:S01]  /*0890*/  FMUL.FTZ R47, R47, R88.reuse ;  /* 0x000000582f2f7220 */ /* 0x080fe20000410000 */
[----:B------:R-:W-:Y:S02]  /*08a0*/  HADD2.F32 R42, -RZ, R33.H1_H1 ;  /* 0x30000021ff2a7230 */ /* 0x000fe40000004100 */
[-C--:B------:R-:W-:Y:S01]  /*08b0*/  FMUL.FTZ R87, R87, R88.reuse ;  /* 0x0000005857577220 */ /* 0x080fe20000410000 */
[----:B------:R-:W-:Y:S02]  /*08c0*/  HADD2.F32 R46, -RZ, R34.H1_H1 ;  /* 0x30000022ff2e7230 */ /* 0x000fe40000004100 */
[-C--:B------:R-:W-:Y:S01]  /*08d0*/  FMUL.FTZ R41, R41, R88.reuse ;  /* 0x0000005829297220 */ /* 0x080fe20000410000 */
[--C-:B------:R-:W-:Y:S02]  /*08e0*/  HADD2.F32 R45, -RZ, R43.reuse.H0_H0 ;  /* 0x2000002bff2d7230 */ /* 0x100fe40000004100 */
[----:B------:R-:W-:Y:S01]  /*08f0*/  FMUL.FTZ R91, R89, R88 ;  /* 0x00000058595b7220 */ /* 0x000fe20000410000 */
[----:B------:R-:W-:-:S02]  /*0900*/  HADD2.F32 R43, -RZ, R43.H1_H1 ;  /* 0x3000002bff2b7230 */ /* 0x000fc40000004100 */
[----:B------:R-:W-:Y:S01]  /*0910*/  FMUL.FTZ R93, R79, R78 ;  /* 0x0000004e4f5d7220 */ /* 0x000fe20000410000 */
[----:B------:R-:W-:Y:S01]  /*0920*/  FMUL.FTZ R99, R47, R40 ;  /* 0x000000282f637220 */ /* 0x000fe20000410000 */
[----:B------:R-:W-:Y:S01]  /*0930*/  FMUL.FTZ R89, R87, R42 ;  /* 0x0000002a57597220 */ /* 0x000fe20000410000 */
[----:B------:R-:W-:Y:S01]  /*0940*/  FMUL.FTZ R95, R41, R44 ;  /* 0x0000002c295f7220 */ /* 0x000fe20000410000 */
[----:B------:R-:W-:Y:S01]  /*0950*/  FMUL.FTZ R91, R91, R46 ;  /* 0x0000002e5b5b7220 */ /* 0x000fe20000410000 */
[--C-:B------:R-:W-:Y:S02]  /*0960*/  HADD2.F32 R46, -RZ, R35.reuse.H0_H0 ;  /* 0x20000023ff2e7230 */ /* 0x100fe40000004100 */
[-C--:B------:R-:W-:Y:S01]  /*0970*/  FMUL.FTZ R45, R45, R88.reuse ;  /* 0x000000582d2d7220 */ /* 0x080fe20000410000 */
[----:B------:R-:W-:Y:S02]  /*0980*/  HADD2.F32 R78, -RZ, R35.H1_H1 ;  /* 0x30000023ff4e7230 */ /* 0x000fe40000004100 */
[----:B------:R-:W-:Y:S01]  /*0990*/  FMUL.FTZ R43, R43, R88 ;  /* 0x000000582b2b7220 */ /* 0x000fe20000410000 */
[----:B--2---:R-:W-:-:S02]  /*09a0*/  @P1 HADD2.F32 R40, -RZ, R36.H0_H0 ;  /* 0x20000024ff281230 */ /* 0x004fc40000004100 */
[----:B------:R-:W-:Y:S02]  /*09b0*/  @P1 HADD2.F32 R42, -RZ, R36.H1_H1 ;  /* 0x30000024ff2a1230 */ /* 0x000fe40000004100 */
[----:B------:R-:W-:Y:S02]  /*09c0*/  @P1 HADD2.F32 R44, -RZ, R37.H0_H0 ;  /* 0x20000025ff2c1230 */ /* 0x000fe40000004100 */
[----:B------:R-:W-:Y:S01]  /*09d0*/  FMUL.FTZ R97, R45, R46 ;  /* 0x0000002e2d617220 */ /* 0x000fe20000410000 */
[----:B------:R-:W-:Y:S01]  /*09e0*/  FMUL.FTZ R87, R43, R78 ;  /* 0x0000004e2b577220 */ /* 0x000fe20000410000 */
[----:B------:R-:W-:Y:S01]  /*09f0*/  @P1 FADD.FTZ R101, R101, R40 ;  /* 0x0000002865651221 */ /* 0x000fe20000010000 */
[----:B------:R-:W-:Y:S01]  /*0a00*/  @P1 FADD.FTZ R93, R93, R42 ;  /* 0x0000002a5d5d1221 */ /* 0x000fe20000010000 */
[----:B------:R-:W-:Y:S01]  /*0a10*/  @P1 FADD.FTZ R99, R99, R44 ;  /* 0x0000002c63631221 */ /* 0x000fe20000010000 */
[----:B------:R-:W-:Y:S02]  /*0a20*/  @P1 HADD2.F32 R42, -RZ, R38.H0_H0 ;  /* 0x20000026ff2a1230 */ /* 0x000fe40000004100 */
[----:B------:R-:W-:-:S02]  /*0a30*/  @P1 HADD2.F32 R46, -RZ, R39.H0_H0 ;  /* 0x20000027ff2e1230 */ /* 0x000fc40000004100 */
[----:B------:R-:W-:Y:S02]  /*0a40*/  @P1 HADD2.F32 R78, -RZ, R39.H1_H1 ;  /* 0x30000027ff4e1230 */ /* 0x000fe40000004100 */
[----:B------:R-:W-:Y:S02]  /*0a50*/  @P1 HADD2.F32 R44, -RZ, R38.H1_H1 ;  /* 0x30000026ff2c1230 */ /* 0x000fe40000004100 */
[----:B------:R-:W-:Y:S02]  /*0a60*/  @P1 HADD2.F32 R40, -RZ, R37.H1_H1 ;  /* 0x30000025ff281230 */ /* 0x000fe40000004100 */
[----:B------:R-:W-:Y:S01]  /*0a70*/  @P1 FADD.FTZ R95, R95, R42 ;  /* 0x0000002a5f5f1221 */ /* 0x000fe20000010000 */
[----:B------:R-:W-:Y:S01]  /*0a80*/  @P1 FADD.FTZ R97, R97, R46 ;  /* 0x0000002e61611221 */ /* 0x000fe20000010000 */
[----:B------:R-:W-:Y:S01]  /*0a90*/  @P1 FADD.FTZ R87, R87, R78 ;  /* 0x0000004e57571221 */ /* 0x000fe20000010000 */
[----:B------:R-:W-:Y:S01]  /*0aa0*/  @P1 FADD.FTZ R91, R91, R44 ;  /* 0x0000002c5b5b1221 */ /* 0x000fe20000010000 */
[----:B------:R-:W-:Y:S01]  /*0ab0*/  @P1 FADD.FTZ R89, R89, R40 ;  /* 0x0000002859591221 */ /* 0x000fe20000010000 */
[----:B0-----:R-:W-:Y:S01]  /*0ac0*/  IMAD.WIDE.U32 R50, R85, 0x10, R50 ;  /* 0x0000001055327825 */ /* 0x001fe200078e0032 */
[----:B------:R-:W-:-:S02]  /*0ad0*/  F2FP.F16.F32.PACK_AB R40, R93, R101 ;  /* 0x000000655d28723e */ /* 0x000fc400000000ff */
[----:B------:R-:W-:Y:S01]  /*0ae0*/  F2FP.F16.F32.PACK_AB R43, R87, R97 ;  /* 0x00000061572b723e */ /* 0x000fe200000000ff */
[----:B------:R-:W-:Y:S01]  /*0af0*/  IMAD.WIDE.U32 R44, R119, 0x10, R48 ;  /* 0x00000010772c7825 */ /* 0x000fe200078e0030 */
[----:B------:R-:W-:Y:S02]  /*0b00*/  F2FP.F16.F32.PACK_AB R42, R91, R95 ;  /* 0x0000005f5b2a723e */ /* 0x000fe400000000ff */
[----:B------:R-:W-:-:S05]  /*0b10*/  F2FP.F16.F32.PACK_AB R41, R89, R99 ;  /* 0x000000635929723e */ /* 0x000fca00000000ff */
[----:B------:R0:W-:Y:S04]  /*0b20*/  STG.E.128 desc[UR4][R50.64], R40 ;  /* 0x0000002832007986 */ /* 0x0001e8000c101d04 */
[----:B------:R-:W2:Y:S01]  /*0b30*/  LDG.E.128 R44, desc[UR4][R44.64] ;  /* 0x000000042c2c7981 */ /* 0x000ea2000c1e1d00 */
[----:B------:R-:W-:-:S04]  /*0b40*/  @P1 LEA R78, P3, R119, UR8, 0x4 ;  /* 0x00000008774e1c11 */ /* 0x000fc8000f8620ff */
[----:B------:R-:W-:-:S05]  /*0b50*/  @P1 LEA.HI.X R79, R119, UR9, RZ, 0x4, P3 ;  /* 0x00000009774f1c11 */ /* 0x000fca00098f24ff */
[----:B------:R1:W3:Y:S01]  /*0b60*/  @P1 LDG.E.128 R36, desc[UR4][R78.64] ;  /* 0x000000044e241981 */ /* 0x0002e2000c1e1d00 */
[--C-:B0-----:R-:W-:Y:S02]  /*0b70*/  HADD2.F32 R40, -RZ, R28.reuse.H1_H1 ;  /* 0x3000001cff287230 */ /* 0x101fe40000004100 */
[----:B------:R-:W-:Y:S02]  /*0b80*/  HADD2.F32 R42, -RZ, R29.H0_H0 ;  /* 0x2000001dff2a7230 */ /* 0x000fe40000004100 */
[----:B------:R-:W-:Y:S01]  /*0b90*/  HADD2.F32 R86, -RZ, R28.H0_H0 ;  /* 0x2000001cff567230 */ /* 0x000fe20000004100 */
[----:B-1----:R-:W-:Y:S01]  /*0ba0*/  SHF.R.U32.HI R79, RZ, 0x1c, R119 ;  /* 0x0000001cff4f7819 */ /* 0x002fe20000011677 */
[----:B--2---:R-:W-:Y:S02]  /*0bb0*/  HADD2.F32 R105, -RZ, R44.H1_H1 ;  /* 0x3000002cff697230 */ /* 0x004fe40000004100 */
[--C-:B------:R-:W-:Y:S02]  /*0bc0*/  HADD2.F32 R107, -RZ, R45.reuse.H0_H0 ;  /* 0x2000002dff6b7230 */ /* 0x100fe40000004100 */
[----:B------:R-:W-:-:S02]  /*0bd0*/  HADD2.F32 R109, -RZ, R45.H1_H1 ;  /* 0x3000002dff6d7230 */ /* 0x000fc40000004100 */
[----:B------:R-:W-:Y:S01]  /*0be0*/  FMUL.FTZ R105, R105, R88 ;  /* 0x0000005869697220 */ /* 0x000fe20000410000 */
[----:B------:R-:W-:Y:S02]  /*0bf0*/  HADD2.F32 R41, -RZ, R46.H1_H1 ;  /* 0x3000002eff297230 */ /* 0x000fe40000004100 */
[----:B------:R-:W-:Y:S02]  /*0c00*/  HADD2.F32 R103, -RZ, R44.H0_H0 ;  /* 0x2000002cff677230 */ /* 0x000fe40000004100 */
[----:B------:R-:W-:Y:S01]  /*0c10*/  FMUL.FTZ R105, R105, R40 ;  /* 0x0000002869697220 */ /* 0x000fe20000410000 */
[----:B------:R-:W-:Y:S02]  /*0c20*/  HADD2.F32 R44, -RZ, R29.H1_H1 ;  /* 0x3000001dff2c7230 */ /* 0x000fe40000004100 */
[-C--:B------:R-:W-:Y:S01]  /*0c30*/  FMUL.FTZ R107, R107, R88.reuse ;  /* 0x000000586b6b7220 */ /* 0x080fe20000410000 */
[----:B------:R-:W-:Y:S02]  /*0c40*/  HADD2.F32 R40, -RZ, R30.H1_H1 ;  /* 0x3000001eff287230 */ /* 0x000fe40000004100 */
[----:B------:R-:W-:Y:S01]  /*0c50*/  FMUL.FTZ R109, R109, R88 ;  /* 0x000000586d6d7220 */ /* 0x000fe20000410000 */
[----:B------:R-:W-:-:S02]  /*0c60*/  HADD2.F32 R43, -RZ, R47.H0_H0 ;  /* 0x2000002fff2b7230 */ /* 0x000fc40000004100 */
[-C--:B------:R-:W-:Y:S01]  /*0c70*/  FMUL.FTZ R41, R41, R88.reuse ;  /* 0x0000005829297220 */ /* 0x080fe20000410000 */
[----:B------:R-:W-:Y:S02]  /*0c80*/  HADD2.F32 R47, -RZ, R47.H1_H1 ;  /* 0x3000002fff2f7230 */ /* 0x000fe40000004100 */
[----:B------:R-:W-:Y:S01]  /*0c90*/  FMUL.FTZ R103, R103, R88 ;  /* 0x0000005867677220 */ /* 0x000fe20000410000 */
[----:B------:R-:W-:Y:S01]  /*0ca0*/  FMUL.FTZ R107, R107, R42 ;  /* 0x0000002a6b6b7220 */ /* 0x000fe20000410000 */
[----:B------:R-:W-:Y:S01]  /*0cb0*/  FMUL.FTZ R109, R109, R44 ;  /* 0x0000002c6d6d7220 */ /* 0x000fe20000410000 */
[----:B------:R-:W-:Y:S01]  /*0cc0*/  FMUL.FTZ R113, R41, R40 ;  /* 0x0000002829717220 */ /* 0x000fe20000410000 */
[--C-:B------:R-:W-:Y:S02]  /*0cd0*/  HADD2.F32 R42, -RZ, R31.reuse.H0_H0 ;  /* 0x2000001fff2a7230 */ /* 0x100fe40000004100 */
[----:B------:R-:W-:Y:S01]  /*0ce0*/  FMUL.FTZ R103, R103, R86 ;  /* 0x0000005667677220 */ /* 0x000fe20000410000 */
[----:B------:R-:W-:-:S02]  /*0cf0*/  HADD2.F32 R44, -RZ, R31.H1_H1 ;  /* 0x3000001fff2c7230 */ /* 0x000fc40000004100 */
[-C--:B------:R-:W-:Y:S01]  /*0d00*/  FMUL.FTZ R43, R43, R88.reuse ;  /* 0x000000582b2b7220 */ /* 0x080fe20000410000 */
[----:B---3--:R-:W-:Y:S02]  /*0d10*/  @P1 HADD2.F32 R40, -RZ, R36.H0_H0 ;  /* 0x20000024ff281230 */ /* 0x008fe40000004100 */
[----:B------:R-:W-:Y:S01]  /*0d20*/  FMUL.FTZ R47, R47, R88 ;  /* 0x000000582f2f7220 */ /* 0x000fe20000410000 */
[----:B------:R-:W-:Y:S02]  /*0d30*/  HADD2.F32 R111, -RZ, R46.H0_H0 ;  /* 0x2000002eff6f7230 */ /* 0x000fe40000004100 */
[----:B------:R-:W-:Y:S01]  /*0d40*/  FMUL.FTZ R115, R43, R42 ;  /* 0x0000002a2b737220 */ /* 0x000fe20000410000 */
[----:B------:R-:W-:Y:S02]  /*0d50*/  HADD2.F32 R46, -RZ, R30.H0_H0 ;  /* 0x2000001eff2e7230 */ /* 0x000fe40000004100 */
[----:B------:R-:W-:Y:S01]  /*0d60*/  FMUL.FTZ R117, R47, R44 ;  /* 0x0000002c2f757220 */ /* 0x000fe20000410000 */
[----:B------:R-:W-:Y:S01]  /*0d70*/  @P1 FADD.FTZ R103, R40, R103 ;  /* 0x0000006728671221 */ /* 0x000fe20000010000 */
[----:B------:R-:W-:-:S02]  /*0d80*/  @P1 HADD2.F32 R42, -RZ, R36.H1_H1 ;  /* 0x30000024ff2a1230 */ /* 0x000fc40000004100 */
[----:B------:R-:W-:Y:S01]  /*0d90*/  FMUL.FTZ R111, R111, R88 ;  /* 0x000000586f6f7220 */ /* 0x000fe20000410000 */
[----:B------:R-:W-:Y:S02]  /*0da0*/  @P1 HADD2.F32 R44, -RZ, R37.H0_H0 ;  /* 0x20000025ff2c1230 */ /* 0x000fe40000004100 */
[--C-:B------:R-:W-:Y:S02]  /*0db0*/  @P1 HADD2.F32 R40, -RZ, R39.reuse.H0_H0 ;  /* 0x20000027ff281230 */ /* 0x100fe40000004100 */
[----:B------:R-:W-:Y:S01]  /*0dc0*/  FMUL.FTZ R111, R111, R46 ;  /* 0x0000002e6f6f7220 */ /* 0x000fe20000410000 */
[----:B------:R-:W-:Y:S01]  /*0dd0*/  @P1 FADD.FTZ R105, R42, R105 ;  /* 0x000000692a691221 */ /* 0x000fe20000010000 */
[----:B------:R-:W-:Y:S01]  /*0de0*/  @P1 FADD.FTZ R107, R44, R107 ;  /* 0x0000006b2c6b1221 */ /* 0x000fe20000010000 */
[----:B------:R-:W-:Y:S02]  /*0df0*/  @P1 HADD2.F32 R46, -RZ, R38.H0_H0 ;  /* 0x20000026ff2e1230 */ /* 0x000fe40000004100 */
[----:B------:R-:W-:Y:S01]  /*0e00*/  @P1 FADD.FTZ R115, R40, R115 ;  /* 0x0000007328731221 */ /* 0x000fe20000010000 */
[----:B------:R-:W-:-:S02]  /*0e10*/  @P1 HADD2.F32 R44, -RZ, R39.H1_H1 ;  /* 0x30000027ff2c1230 */ /* 0x000fc40000004100 */
[----:B------:R-:W-:Y:S02]  /*0e20*/  @P1 HADD2.F32 R42, -RZ, R38.H1_H1 ;  /* 0x30000026ff2a1230 */ /* 0x000fe40000004100 */
[----:B------:R-:W-:Y:S01]  /*0e30*/  @P1 HADD2.F32 R40, -RZ, R37.H1_H1 ;  /* 0x30000025ff281230 */ /* 0x000fe20000004100 */
[----:B------:R-:W-:Y:S01]  /*0e40*/  SHF.L.U32 R86, R119, 0x4, RZ ;  /* 0x0000000477567819 */ /* 0x000fe200000006ff */
[----:B------:R-:W-:Y:S01]  /*0e50*/  @P1 FADD.FTZ R111, R46, R111 ;  /* 0x0000006f2e6f1221 */ /* 0x000fe20000010000 */
[----:B------:R-:W-:Y:S01]  /*0e60*/  @P1 FADD.FTZ R117, R44, R117 ;  /* 0x000000752c751221 */ /* 0x000fe20000010000 */
[----:B------:R-:W-:Y:S01]  /*0e70*/  @P1 FADD.FTZ R113, R42, R113 ;  /* 0x000000712a711221 */ /* 0x000fe20000010000 */
[----:B------:R-:W-:Y:S01]  /*0e80*/  @P1 FADD.FTZ R109, R40, R109 ;  /* 0x0000006d286d1221 */ /* 0x000fe20000010000 */
[----:B------:R-:W-:Y:S02]  /*0e90*/  IADD3 R119, R85, 0x200, RZ ;  /* 0x0000020055777810 */ /* 0x000fe40007ffe0ff */
[----:B------:R-:W-:-:S02]  /*0ea0*/  IADD3 R50, P3, R86, UR10, RZ ;  /* 0x0000000a56327c10 */ /* 0x000fc4000ff7e0ff */
[----:B------:R-:W-:Y:S01]  /*0eb0*/  F2FP.F16.F32.PACK_AB R43, R117, R115 ;  /* 0x00000073752b723e */ /* 0x000fe200000000ff */
[----:B------:R-:W-:Y:S01]  /*0ec0*/  IMAD.WIDE.U32 R44, R119, 0x10, R48 ;  /* 0x00000010772c7825 */ /* 0x000fe200078e0030 */
[----:B------:R-:W-:Y:S02]  /*0ed0*/  IADD3.X R51, R79, UR11, RZ, P3, !PT ;  /* 0x0000000b4f337c10 */ /* 0x000fe40009ffe4ff */
[----:B------:R-:W-:Y:S02]  /*0ee0*/  F2FP.F16.F32.PACK_AB R42, R113, R111 ;  /* 0x0000006f712a723e */ /* 0x000fe400000000ff */
[----:B------:R-:W-:Y:S02]  /*0ef0*/  F2FP.F16.F32.PACK_AB R41, R109, R107 ;  /* 0x0000006b6d29723e */ /* 0x000fe400000000ff */
[----:B------:R-:W-:Y:S02]  /*0f00*/  F2FP.F16.F32.PACK_AB R40, R105, R103 ;  /* 0x000000676928723e */ /* 0x000fe400000000ff */
[----:B------:R-:W-:-:S03]  /*0f10*/  @P1 LEA R48, P3, R119, UR8, 0x4 ;  /* 0x0000000877301c11 */ /* 0x000fc6000f8620ff */
[----:B------:R0:W-:Y:S04]  /*0f20*/  STG.E.128 desc[UR4][R50.64], R40 ;  /* 0x0000002832007986 */ /* 0x0001e8000c101d04 */
[----:B------:R-:W0:Y:S01]  /*0f30*/  LDG.E.128 R44, desc[UR4][R44.64] ;  /* 0x000000042c2c7981 */ /* 0x000e22000c1e1d00 */
[----:B------:R-:W-:-:S05]  /*0f40*/  @P1 LEA.HI.X R49, R119, UR9, RZ, 0x4, P3 ;  /* 0x0000000977311c11 */ /* 0x000fca00098f24ff */
[----:B------:R1:W2:Y:S01]  /*0f50*/  @P1 LDG.E.128 R36, desc[UR4][R48.64] ;  /* 0x0000000430241981 */ /* 0x0002a2000c1e1d00 */
        /* <DEDUP_REMOVED lines=14> */
[--C-:B0-----:R-:W-:Y:S02]  /*1040*/  HADD2.F32 R41, -RZ, R44.reuse.H0_H0 ;  /* 0x2000002cff297230 */ /* 0x101fe40000004100 */
[--C-:B------:R-:W-:Y:S02]  /*1050*/  HADD2.F32 R51, -RZ, R45.reuse.H0_H0 ;  /* 0x2000002dff337230 */ /* 0x100fe40000004100 */
[----:B------:R-:W-:Y:S02]  /*1060*/  HADD2.F32 R43, -RZ, R44.H1_H1 ;  /* 0x3000002cff2b7230 */ /* 0x000fe40000004100 */
[----:B------:R-:W-:Y:S02]  /*1070*/  HADD2.F32 R45, -RZ, R45.H1_H1 ;  /* 0x3000002dff2d7230 */ /* 0x000fe40000004100 */
[----:B-1----:R-:W-:-:S02]  /*1080*/  HADD2.F32 R49, -RZ, R46.H0_H0 ;  /* 0x2000002eff317230 */ /* 0x002fc40000004100 */
[----:B------:R-:W-:Y:S02]  /*1090*/  HADD2.F32 R121, -RZ, R46.H1_H1 ;  /* 0x3000002eff797230 */ /* 0x000fe40000004100 */
[--C-:B------:R-:W-:Y:S02]  /*10a0*/  HADD2.F32 R123, -RZ, R47.reuse.H0_H0 ;  /* 0x2000002fff7b7230 */ /* 0x100fe40000004100 */
[----:B------:R-:W-:Y:S02]  /*10b0*/  HADD2.F32 R47, -RZ, R47.H1_H1 ;  /* 0x3000002fff2f7230 */ /* 0x000fe40000004100 */
[-C--:B------:R-:W-:Y:S01]  /*10c0*/  FMUL.FTZ R125, R41, R88.reuse ;  /* 0x00000058297d7220 */ /* 0x080fe20000410000 */
[-C--:B------:R-:W-:Y:S01]  /*10d0*/  FMUL.FTZ R46, R43, R88.reuse ;  /* 0x000000582b2e7220 */ /* 0x080fe20000410000 */
[-C--:B------:R-:W-:Y:S01]  /*10e0*/  FMUL.FTZ R51, R51, R88.reuse ;  /* 0x0000005833337220 */ /* 0x080fe20000410000 */
[-C--:B------:R-:W-:Y:S01]  /*10f0*/  FMUL.FTZ R40, R45, R88.reuse ;  /* 0x000000582d287220 */ /* 0x080fe20000410000 */
[-C--:B------:R-:W-:Y:S01]  /*1100*/  FMUL.FTZ R49, R49, R88.reuse ;  /* 0x0000005831317220 */ /* 0x080fe20000410000 */
[-C--:B------:R-:W-:Y:S01]  /*1110*/  FMUL.FTZ R41, R121, R88.reuse ;  /* 0x0000005879297220 */ /* 0x080fe20000410000 */
[-C--:B------:R-:W-:Y:S01]  /*1120*/  FMUL.FTZ R42, R123, R88.reuse ;  /* 0x000000587b2a7220 */ /* 0x080fe20000410000 */
[----:B------:R-:W-:Y:S01]  /*1130*/  FMUL.FTZ R88, R47, R88 ;  /* 0x000000582f587220 */ /* 0x000fe20000410000 */
[----:B--2---:R-:W-:-:S02]  /*1140*/  @P1 HADD2.F32 R48, -RZ, R37.H0_H0 ;  /* 0x20000025ff301230 */ /* 0x004fc40000004100 */
[----:B------:R-:W-:Y:S01]  /*1150*/  FMUL.FTZ R121, R52, R51 ;  /* 0x0000003334797220 */ /* 0x000fe20000410000 */
[--C-:B------:R-:W-:Y:S02]  /*1160*/  @P1 HADD2.F32 R50, -RZ, R39.reuse.H1_H1 ;  /* 0x30000027ff321230 */ /* 0x100fe40000004100 */
[----:B------:R-:W-:Y:S01]  /*1170*/  FMUL.FTZ R123, R57, R88 ;  /* 0x00000058397b7220 */ /* 0x000fe20000410000 */
[----:B------:R-:W-:Y:S01]  /*1180*/  FMUL.FTZ R47, R55, R42 ;  /* 0x0000002a372f7220 */ /* 0x000fe20000410000 */
[----:B------:R-:W-:Y:S01]  /*1190*/  @P1 FADD.FTZ R121, R48, R121 ;  /* 0x0000007930791221 */ /* 0x000fe20000010000 */
[----:B------:R-:W-:Y:S01]  /*11a0*/  FADD.FTZ R42, R78, R113 ;  /* 0x000000714e2a7221 */ /* 0x000fe20000010000 */
[----:B------:R-:W-:Y:S02]  /*11b0*/  @P1 HADD2.F32 R44, -RZ, R36.H0_H0 ;  /* 0x20000024ff2c1230 */ /* 0x000fe40000004100 */
[----:B------:R-:W-:Y:S01]  /*11c0*/  @P1 FADD.FTZ R123, R50, R123 ;  /* 0x0000007b327b1221 */ /* 0x000fe20000010000 */
[----:B------:R-:W-:-:S02]  /*11d0*/  @P1 HADD2.F32 R48, -RZ, R39.H0_H0 ;  /* 0x20000027ff301230 */ /* 0x000fc40000004100 */
[----:B------:R-:W-:Y:S01]  /*11e0*/  FMUL.FTZ R125, R24, R125 ;  /* 0x0000007d187d7220 */ /* 0x000fe20000410000 */
[----:B------:R-:W0:Y:S01]  /*11f0*/  S2R R50, SR_TID.X ;  /* 0x0000000000327919 */ /* 0x000e220000002100 */
[----:B------:R-:W-:Y:S01]  /*1200*/  FADD.FTZ R42, R42, R115 ;  /* 0x000000732a2a7221 */ /* 0x000fe20000010000 */
[----:B------:R-:W-:Y:S02]  /*1210*/  @P1 HADD2.F32 R43, -RZ, R36.H1_H1 ;  /* 0x30000024ff2b1230 */ /* 0x000fe40000004100 */
[----:B------:R-:W-:Y:S01]  /*1220*/  @P1 FADD.FTZ R125, R44, R125 ;  /* 0x0000007d2c7d1221 */ /* 0x000fe20000010000 */
[----:B------:R-:W-:Y:S01]  /*1230*/  @P1 FADD.FTZ R47, R48, R47 ;  /* 0x0000002f302f1221 */ /* 0x000fe20000010000 */
[--C-:B------:R-:W-:Y:S02]  /*1240*/  @P1 HADD2.F32 R44, -RZ, R38.reuse.H0_H0 ;  /* 0x20000026ff2c1230 */ /* 0x100fe40000004100 */
[----:B------:R-:W-:Y:S01]  /*1250*/  FMUL.FTZ R51, R54, R49 ;  /* 0x0000003136337220 */ /* 0x000fe20000410000 */
[----:B------:R-:W-:Y:S01]  /*1260*/  SHF.L.U32 R78, R119, 0x4, RZ ;  /* 0x00000004774e7819 */ /* 0x000fe200000006ff */
[----:B------:R-:W-:Y:S01]  /*1270*/  @P1 HADD2.F32 R88, -RZ, R37.H1_H1 ;  /* 0x30000025ff581230 */ /* 0x000fe20000004100 */
[----:B------:R-:W-:Y:S01]  /*1280*/  SHF.R.U32.HI R48, RZ, 0x1c, R119 ;  /* 0x0000001cff307819 */ /* 0x000fe20000011677 */
[----:B------:R-:W-:-:S02]  /*1290*/  @P1 HADD2.F32 R92, -RZ, R38.H1_H1 ;  /* 0x30000026ff5c1230 */ /* 0x000fc40000004100 */
[----:B------:R-:W-:Y:S01]  /*12a0*/  FMUL.FTZ R46, R25, R46 ;  /* 0x0000002e192e7220 */ /* 0x000fe20000410000 */
[----:B------:R-:W-:Y:S01]  /*12b0*/  FMUL.FTZ R119, R56, R41 ;  /* 0x0000002938777220 */ /* 0x000fe20000410000 */
[----:B------:R-:W-:Y:S01]  /*12c0*/  FMUL.FTZ R49, R53, R40 ;  /* 0x0000002835317220 */ /* 0x000fe20000410000 */
[----:B------:R-:W-:Y:S01]  /*12d0*/  FADD.FTZ R42, R42, R117 ;  /* 0x000000752a2a7221 */ /* 0x000fe20000010000 */
[----:B------:R-:W-:Y:S01]  /*12e0*/  @P1 FADD.FTZ R46, R43, R46 ;  /* 0x0000002e2b2e1221 */ /* 0x000fe20000010000 */
[----:B------:R-:W-:Y:S01]  /*12f0*/  @P1 FADD.FTZ R51, R44, R51 ;  /* 0x000000332c331221 */ /* 0x000fe20000010000 */
[----:B------:R-:W-:Y:S01]  /*1300*/  @P1 FADD.FTZ R119, R92, R119 ;  /* 0x000000775c771221 */ /* 0x000fe20000010000 */
[----:B------:R-:W-:Y:S01]  /*1310*/  @P1 FADD.FTZ R49, R88, R49 ;  /* 0x0000003158311221 */ /* 0x000fe20000010000 */
[----:B------:R-:W-:Y:S01]  /*1320*/  FADD.FTZ R41, R42, R125 ;  /* 0x0000007d2a297221 */ /* 0x000fe20000010000 */
[----:B------:R-:W-:Y:S02]  /*1330*/  IADD3 R44, P3, R78, UR10, RZ ;  /* 0x0000000a4e2c7c10 */ /* 0x000fe4000ff7e0ff */
[----:B------:R-:W-:Y:S01]  /*1340*/  F2FP.F16.F32.PACK_AB R43, R123, R47 ;  /* 0x0000002f7b2b723e */ /* 0x000fe200000000ff */
[----:B------:R-:W-:Y:S01]  /*1350*/  FADD.FTZ R88, R41, R46 ;  /* 0x0000002e29587221 */ /* 0x000fe20000010000 */
[----:B------:R-:W-:-:S02]  /*1360*/  IADD3.X R45, R48, UR11, RZ, P3, !PT ;  /* 0x0000000b302d7c10 */ /* 0x000fc40009ffe4ff */
[----:B------:R-:W-:Y:S02]  /*1370*/  F2FP.F16.F32.PACK_AB R42, R119, R51 ;  /* 0x00000033772a723e */ /* 0x000fe400000000ff */
[----:B------:R-:W-:Y:S02]  /*1380*/  F2FP.F16.F32.PACK_AB R41, R49, R121 ;  /* 0x000000793129723e */ /* 0x000fe400000000ff */
[----:B------:R-:W-:Y:S01]  /*1390*/  F2FP.F16.F32.PACK_AB R40, R46, R125 ;  /* 0x0000007d2e28723e */ /* 0x000fe200000000ff */
        /* <DEDUP_REMOVED lines=81> */
.L_x_2886:
        /* <DEDUP_REMOVED lines=109> */
[----:B------:R-:W-:Y:S01]  /*1f80*/  FFMA.FTZ R93, R93, R59, R16 ;  /* 0x0000003b5d5d7223 */ /* 0x000fe20000010010 */
        /* <DEDUP_REMOVED lines=28> */
[----:B0-----:R-:W-:Y:S01]  /*2150*/  FFMA.FTZ R42, R106, R62, R13 ;  /* 0x0000003e6a2a7223 */ /* 0x001fe2000001000d */
[----:B------:R-:W-:Y:S01]  /*2160*/  FFMA.FTZ R91, R91, R63, R12 ;  /* 0x0000003f5b5b7223 */ /* 0x000fe2000001000c */
[----:B-1----:R-:W-:Y:S01]  /*2170*/  F2FP.F16.F32.PACK_AB R40, R93, R94 ;  /* 0x0000005e5d28723e */ /* 0x002fe200000000ff */
        /* <DEDUP_REMOVED lines=9> */
[----:B---3--:R-:W-:-:S04]  /*2210*/  IMAD.WIDE.U32 R88, R85, 0x10, R88 ;  /* 0x0000001055587825 */ /* 0x008fc800078e0058 */
[----:B------:R-:W-:Y:S01]  /*2220*/  FFMA.FTZ R44, R44, R66, R9 ;  /* 0x000000422c2c7223 */ /* 0x000fe20000010009 */
[----:B------:R-:W-:Y:S01]  /*2230*/  FFMA.FTZ R105, R105, R67, R8 ;  /* 0x0000004369697223 */ /* 0x000fe20000010008 */
[----:B------:R-:W-:Y:S01]  /*2240*/  FFMA.FTZ R46, R96, R70, R5 ;  /* 0x00000046602e7223 */ /* 0x000fe20000010005 */
[----:B------:R-:W-:Y:S01]  /*2250*/  FFMA.FTZ R113, R113, R71, R4 ;  /* 0x0000004771717223 */ /* 0x000fe20000010004 */
[----:B------:R-:W-:Y:S01]  /*2260*/  F2FP.F16.F32.PACK_AB R47, R94, R47 ;  /* 0x0000002f5e2f723e */ /* 0x000fe200000000ff */
[----:B------:R-:W-:Y:S01]  /*2270*/  FFMA.FTZ R91, R49, R81, R22 ;  /* 0x00000051315b7223 */ /* 0x000fe20000010016 */
[----:B------:R-:W-:Y:S01]  /*2280*/  F2FP.F16.F32.PACK_AB R45, R90, R45 ;  /* 0x0000002d5a2d723e */ /* 0x000fe200000000ff */
        /* <DEDUP_REMOVED lines=10> */
[----:B------:R-:W-:Y:S02]  /*2330*/  IADD3.X R87, R79, UR13, RZ, P3, !PT ;  /* 0x0000000d4f577c10 */ /* 0x000fe40009ffe4ff */
[----:B------:R-:W-:Y:S01]  /*2340*/  F2FP.F16.F32.PACK_AB R46, R113, R46 ;  /* 0x0000002e712e723e */ /* 0x000fe200000000ff */
[----:B------:R0:W-:Y:S01]  /*2350*/  STG.E.128 desc[UR4][R88.64], R40 ;  /* 0x0000002858007986 */ /* 0x0001e2000c101d04 */
[----:B------:R-:W-:Y:S02]  /*2360*/  F2FP.F16.F32.PACK_AB R44, R105, R44 ;  /* 0x0000002c692c723e */ /* 0x000fe400000000ff */
[----:B------:R-:W-:Y:S02]  /*2370*/  IADD3.X R79, R48, UR13, RZ, P4, !PT ;  /* 0x0000000d304f7c10 */ /* 0x000fe4000a7fe4ff */
[----:B------:R-:W-:Y:S01]  /*2380*/  F2FP.F16.F32.PACK_AB R51, R104, R51 ;  /* 0x000000336833723e */ /* 0x000fe200000000ff */
[----:B------:R0:W-:Y:S01]  /*2390*/  STG.E.128 desc[UR4][R86.64], R44 ;  /* 0x0000002c56007986 */ /* 0x0001e2000c101d04 */
[----:B------:R-:W-:-:S02]  /*23a0*/  F2FP.F16.F32.PACK_AB R50, R94, R91 ;  /* 0x0000005b5e32723e */ /* 0x000fc400000000ff */
[----:B------:R-:W-:Y:S02]  /*23b0*/  F2FP.F16.F32.PACK_AB R49, R92, R49 ;  /* 0x000000315c31723e */ /* 0x000fe400000000ff */
[----:B------:R-:W-:Y:S02]  /*23c0*/  F2FP.F16.F32.PACK_AB R48, R90, R85 ;  /* 0x000000555a30723e */ /* 0x000fe400000000ff */
[----:B------:R-:W-:Y:S02]  /*23d0*/  IADD3 R84, R84, UR14, RZ ;  /* 0x0000000e54547c10 */ /* 0x000fe4000fffe0ff */
[----:B------:R-:W-:Y:S01]  /*23e0*/  SEL R90, RZ, 0x1, P1 ;  /* 0x00000001ff5a7807 */ /* 0x000fe20000800000 */
[----:B------:R0:W-:Y:S01]  /*23f0*/  STG.E.128 desc[UR4][R78.64], R48 ;  /* 0x000000304e007986 */ /* 0x0001e2000c101d04 */
[----:B------:R-:W-:-:S13]  /*2400*/  ISETP.GE.AND P3, PT, R84, UR15, PT ;  /* 0x0000000f54007c0c */ /* 0x000fda000bf66270 */
[----:B------:R-:W-:Y:S05]  /*2410*/  @!P3 BRA `(.L_x_2875) ;  /* 0xffffffe0009cb947 */ /* 0x000fea000383ffff */
[----:B------:R-:W-:Y:S05]  /*2420*/  EXIT ;  /* 0x000000000000794d */ /* 0x000fea0003800000 */
.L_x_2874:
[----:B------:R-:W-:Y:S01]  /*2430*/  HFMA2.MMA R100, -RZ, RZ, 0, 5.9604644775390625e-08 ;  /* 0x00000001ff647435 */ /* 0x000fe200000001ff */
[----:B------:R-:W-:Y:S02]  /*2440*/  MOV R98, R92 ;  /* 0x0000005c00627202 */ /* 0x000fe40000000f00 */
[----:B------:R-:W-:Y:S02]  /*2450*/  MOV R102, 0x1f ;  /* 0x0000001f00667802 */ /* 0x000fe40000000f00 */
[----:B------:R-:W-:-:S07]  /*2460*/  MOV R96, 0xffffffff ;  /* 0xffffffff00607802 */ /* 0x000fce0000000f00 */
[----:B------:R-:W-:Y:S05]  /*2470*/  WARPSYNC.COLLECTIVE R96, `(.L_x_2876) ;  /* 0x0000000060087348 */ /* 0x000fea0003c00000 */
[----:B------:R0:W1:Y:S02]  /*2480*/  SHFL.BFLY P4, R94, R98, R100, R102 ;  /* 0x0c000064625e7389 */ /* 0x0000640000080066 */
[----:B01----:R-:W-:Y:S01]  /*2490*/  ENDCOLLECTIVE ;  /* 0x000000000000791b */ /* 0x003fe20003800000 */
.L_x_2876:
[----:B------:R-:W-:Y:S01]  /*24a0*/  HFMA2.MMA R100, -RZ, RZ, 0, 1.1920928955078125e-07 ;  /* 0x00000002ff647435 */ /* 0x000fe200000001ff */
[----:B------:R-:W-:-:S05]  /*24b0*/  MOV R41, R94 ;  /* 0x0000005e00297202 */ /* 0x000fca0000000f00 */
[----:B------:R-:W-:-:S05]  /*24c0*/  FADD.FTZ R42, R92, R41 ;  /* 0x000000295c2a7221 */ /* 0x000fca0000010000 */
[----:B------:R-:W-:-:S07]  /*24d0*/  MOV R98, R42 ;  /* 0x0000002a00627202 */ /* 0x000fce0000000f00 */
[----:B------:R-:W-:Y:S05]  /*24e0*/  WARPSYNC.COLLECTIVE R96, `(.L_x_2877) ;  /* 0x0000000060087348 */ /* 0x000fea0003c00000 */
[----:B------:R0:W1:Y:S02]  /*24f0*/  SHFL.BFLY P4, R94, R98, R100, R102 ;  /* 0x0c000064625e7389 */ /* 0x0000640000080066 */
[----:B01----:R-:W-:Y:S01]  /*2500*/  ENDCOLLECTIVE ;  /* 0x000000000000791b */ /* 0x003fe20003800000 */
.L_x_2877:
[----:B------:R-:W-:Y:S01]  /*2510*/  HFMA2.MMA R100, -RZ, RZ, 0, 2.384185791015625e-07 ;  /* 0x00000004ff647435 */ /* 0x000fe200000001ff */
[----:B------:R-:W-:-:S05]  /*2520*/  MOV R41, R94 ;  /* 0x0000005e00297202 */ /* 0x000fca0000000f00 */
[----:B------:R-:W-:-:S05]  /*2530*/  FADD.FTZ R43, R42, R41 ;  /* 0x000000292a2b7221 */ /* 0x000fca0000010000 */
[----:B------:R-:W-:-:S07]  /*2540*/  MOV R98, R43 ;  /* 0x0000002b00627202 */ /* 0x000fce0000000f00 */
[----:B------:R-:W-:Y:S05]  /*2550*/  WARPSYNC.COLLECTIVE R96, `(.L_x_2878) ;  /* 0x0000000060087348 */ /* 0x000fea0003c00000 */
[----:B------:R0:W1:Y:S02]  /*2560*/  SHFL.BFLY P4, R94, R98, R100, R102 ;  /* 0x0c000064625e7389 */ /* 0x0000640000080066 */
[----:B01----:R-:W-:Y:S01]  /*2570*/  ENDCOLLECTIVE ;  /* 0x000000000000791b */ /* 0x003fe20003800000 */
.L_x_2878:
[----:B------:R-:W-:Y:S01]  /*2580*/  HFMA2.MMA R100, -RZ, RZ, 0, 4.76837158203125e-07 ;  /* 0x00000008ff647435 */ /* 0x000fe200000001ff */
[----:B------:R-:W-:-:S05]  /*2590*/  MOV R40, R94 ;  /* 0x0000005e00287202 */ /* 0x000fca0000000f00 */
[----:B------:R-:W-:-:S05]  /*25a0*/  FADD.FTZ R44, R43, R40 ;  /* 0x000000282b2c7221 */ /* 0x000fca0000010000 */
[----:B------:R-:W-:-:S07]  /*25b0*/  MOV R98, R44 ;  /* 0x0000002c00627202 */ /* 0x000fce0000000f00 */
[----:B------:R-:W-:Y:S05]  /*25c0*/  WARPSYNC.COLLECTIVE R96, `(.L_x_2879) ;  /* 0x0000000060087348 */ /* 0x000fea0003c00000 */
[----:B------:R0:W1:Y:S02]  /*25d0*/  SHFL.BFLY P4, R94, R98, R100, R102 ;  /* 0x0c000064625e7389 */ /* 0x0000640000080066 */
[----:B01----:R-:W-:Y:S01]  /*25e0*/  ENDCOLLECTIVE ;  /* 0x000000000000791b */ /* 0x003fe20003800000 */
.L_x_2879:
[----:B------:R-:W-:Y:S01]  /*25f0*/  HFMA2.MMA R100, -RZ, RZ, 0, 9.5367431640625e-07 ;  /* 0x00000010ff647435 */ /* 0x000fe200000001ff */
[----:B------:R-:W-:-:S05]  /*2600*/  MOV R41, R94 ;  /* 0x0000005e00297202 */ /* 0x000fca0000000f00 */
[----:B------:R-:W-:-:S05]  /*2610*/  FADD.FTZ R45, R44, R41 ;  /* 0x000000292c2d7221 */ /* 0x000fca0000010000 */
[----:B------:R-:W-:-:S07]  /*2620*/  MOV R98, R45 ;  /* 0x0000002d00627202 */ /* 0x000fce0000000f00 */
[----:B------:R-:W-:Y:S05]  /*2630*/  WARPSYNC.COLLECTIVE R96, `(.L_x_2880) ;  /* 0x0000000060087348 */ /* 0x000fea0003c00000 */
[----:B------:R0:W1:Y:S02]  /*2640*/  SHFL.BFLY P4, R94, R98, R100, R102 ;  /* 0x0c000064625e7389 */ /* 0x0000640000080066 */
[----:B01----:R-:W-:Y:S01]  /*2650*/  ENDCOLLECTIVE ;  /* 0x000000000000791b */ /* 0x003fe20003800000 */
.L_x_2880:
        /* <DEDUP_REMOVED lines=56> */
.L_x_2881:
[----:B------:R-:W-:Y:S01]  /*29e0*/  HFMA2.MMA R100, -RZ, RZ, 0, 1.1920928955078125e-07 ;  /* 0x00000002ff647435 */ /* 0x000fe200000001ff */
[----:B------:R-:W-:-:S05]  /*29f0*/  MOV R42, R94 ;  /* 0x0000005e002a7202 */ /* 0x000fca0000000f00 */
[----:B------:R-:W-:-:S05]  /*2a00*/  FADD.FTZ R42, R41, R42 ;  /* 0x0000002a292a7221 */ /* 0x000fca0000010000 */
[----:B------:R-:W-:-:S07]  /*2a10*/  MOV R98, R42 ;  /* 0x0000002a00627202 */ /* 0x000fce0000000f00 */
[----:B------:R-:W-:Y:S05]  /*2a20*/  WARPSYNC.COLLECTIVE R96, `(.L_x_2882) ;  /* 0x0000000060087348 */ /* 0x000fea0003c00000 */
[----:B------:R0:W1:Y:S02]  /*2a30*/  SHFL.BFLY P4, R94, R98, R100, R102 ;  /* 0x0c000064625e7389 */ /* 0x0000640000080066 */
[----:B01----:R-:W-:Y:S01]  /*2a40*/  ENDCOLLECTIVE ;  /* 0x000000000000791b */ /* 0x003fe20003800000 */
.L_x_2882:
[----:B------:R-:W-:Y:S01]  /*2a50*/  HFMA2.MMA R100, -RZ, RZ, 0, 2.384185791015625e-07 ;  /* 0x00000004ff647435 */ /* 0x000fe200000001ff */
[----:B------:R-:W-:-:S05]  /*2a60*/  MOV R43, R94 ;  /* 0x0000005e002b7202 */ /* 0x000fca0000000f00 */
[----:B------:R-:W-:-:S05]  /*2a70*/  FADD.FTZ R43, R42, R43 ;  /* 0x0000002b2a2b7221 */ /* 0x000fca0000010000 */
[----:B------:R-:W-:-:S07]  /*2a80*/  MOV R98, R43 ;  /* 0x0000002b00627202 */ /* 0x000fce0000000f00 */
[----:B------:R-:W-:Y:S05]  /*2a90*/  WARPSYNC.COLLECTIVE R96, `(.L_x_2883) ;  /* 0x0000000060087348 */ /* 0x000fea0003c00000 */
[----:B------:R0:W1:Y:S02]  /*2aa0*/  SHFL.BFLY P4, R94, R98, R100, R102 ;  /* 0x0c000064625e7389 */ /* 0x0000640000080066 */
[----:B01----:R-:W-:Y:S01]  /*2ab0*/  ENDCOLLECTIVE ;  /* 0x000000000000791b */ /* 0x003fe20003800000 */
.L_x_2883:
[----:B------:R-:W-:Y:S01]  /*2ac0*/  HFMA2.MMA R100, -RZ, RZ, 0, 4.76837158203125e-07 ;  /* 0x00000008ff647435 */ /* 0x000fe200000001ff */
[----:B------:R-:W-:-:S05]  /*2ad0*/  MOV R44, R94 ;  /* 0x0000005e002c7202 */ /* 0x000fca0000000f00 */
[----:B------:R-:W-:-:S05]  /*2ae0*/  FADD.FTZ R44, R43, R44 ;  /* 0x0000002c2b2c7221 */ /* 0x000fca0000010000 */
[----:B------:R-:W-:-:S07]  /*2af0*/  MOV R98, R44 ;  /* 0x0000002c00627202 */ /* 0x000fce0000000f00 */
[----:B------:R-:W-:Y:S05]  /*2b00*/  WARPSYNC.COLLECTIVE R96, `(.L_x_2884) ;  /* 0x0000000060087348 */ /* 0x000fea0003c00000 */
[----:B------:R0:W1:Y:S02]  /*2b10*/  SHFL.BFLY P4, R94, R98, R100, R102 ;  /* 0x0c000064625e7389 */ /* 0x0000640000080066 */
[----:B01----:R-:W-:Y:S01]  /*2b20*/  ENDCOLLECTIVE ;  /* 0x000000000000791b */ /* 0x003fe20003800000 */
.L_x_2884:
[----:B------:R-:W-:Y:S01]  /*2b30*/  HFMA2.MMA R100, -RZ, RZ, 0, 9.5367431640625e-07 ;  /* 0x00000010ff647435 */ /* 0x000fe200000001ff */
[----:B------:R-:W-:-:S05]  /*2b40*/  MOV R45, R94 ;  /* 0x0000005e002d7202 */ /* 0x000fca0000000f00 */
[----:B------:R-:W-:-:S05]  /*2b50*/  FADD.FTZ R92, R44, R45 ;  /* 0x0000002d2c5c7221 */ /* 0x000fca0000010000 */
[----:B------:R-:W-:-:S07]  /*2b60*/  MOV R98, R92 ;  /* 0x0000005c00627202 */ /* 0x000fce0000000f00 */
[----:B------:R-:W-:Y:S05]  /*2b70*/  WARPSYNC.COLLECTIVE R96, `(.L_x_2885) ;  /* 0x0000000060087348 */ /* 0x000fea0003c00000 */
[----:B------:R0:W1:Y:S02]  /*2b80*/  SHFL.BFLY P4, R94, R98, R100, R102 ;  /* 0x0c000064625e7389 */ /* 0x0000640000080066 */
[----:B01----:R-:W-:Y:S01]  /*2b90*/  ENDCOLLECTIVE ;  /* 0x000000000000791b */ /* 0x003fe20003800000 */
.L_x_2885:
[----:B------:R-:W-:Y:S05]  /*2ba0*/  BRA `(.L_x_2886) ;  /* 0xffffffec00407947 */ /* 0x000fea000383ffff */
.L_x_2887:
        /* <DEDUP_REMOVED lines=13> */
.L_x_23229:


//--------------------- .text._ZN10layer_norm13ln_fwd_kernelINS_13Kernel_traitsI6__halfS2_S2_S2_fjLj6144ELj1ELj1ELj8ELj16ENS_18Kernel_traits_baseILj6144ES2_S2_S2_S2_fjLj256EEEEELb0ELb1ELb1ELb0EEEvNS_9FwdParamsE --------------------------
	.section	.text._ZN10layer_norm13ln_fwd_kernelINS_13Kernel_traitsI6__halfS2_S2_S2_fjLj6144ELj1ELj1ELj8ELj16ENS_18Kernel_traits_baseILj6144ES2_S2_S2_S2_fjLj256EEEEELb0ELb1ELb1ELb0EEEvNS_9FwdParamsE,"ax",@progbits
	.align	128
        .global         _ZN10layer_norm13ln_fwd_kernelINS_13Kernel_traitsI6__halfS2_S2_S2_fjLj6144ELj1ELj1ELj8ELj16ENS_18Kernel_traits_baseILj6144ES2_S2_S2_S2_fjLj256EEEEELb0ELb1ELb1ELb0EEEvNS_9FwdParamsE
        .type           _ZN10layer_norm13ln_fwd_kernelINS_13Kernel_traitsI6__halfS2_S2_S2_fjLj6144ELj1ELj1ELj8ELj16ENS_18Kernel_traits_baseILj6144ES2_S2_S2_S2_fjLj256EEEEELb0ELb1ELb1ELb0EEEvNS_9FwdParamsE,@function
        .size           _ZN10layer_norm13ln_fwd_kernelINS_13Kernel_traitsI6__halfS2_S2_S2_fjLj6144ELj1ELj1ELj8ELj16ENS_18Kernel_traits_baseILj6144ES2_S2_S2_S2_fjLj256EEEEELb0ELb1ELb1ELb0EEEvNS_9FwdParamsE,(.L_x_23230 - _ZN10layer_norm13ln_fwd_kernelINS_13Kernel_traitsI6__halfS2_S2_S2_fjLj6144ELj1ELj1ELj8ELj16ENS_18Kernel_traits_baseILj6144ES2_S2_S2_S2_fjLj256EEEEELb0ELb1ELb1ELb0EEEvNS_9FwdParamsE)
        .other          _ZN10layer_norm13ln_fwd_kernelINS_13Kernel_traitsI6__halfS2_S2_S2_fjLj6144ELj1ELj1ELj8ELj16ENS_18Kernel_traits_baseILj6144ES2_S2_S2_S2_fjLj256EEEEELb0ELb1ELb1ELb0EEEvNS_9FwdParamsE,@"STO_CUDA_ENTRY STV_DEFAULT"
_ZN10layer_norm13ln_fwd_kernelINS_13Kernel_traitsI6__halfS2_S2_S2_fjLj6144ELj1ELj1ELj8ELj16ENS_18Kernel_traits_baseILj6144ES2_S2_S2_S2_fjLj256EEEEELb0ELb1ELb1ELb0EEEvNS_9FwdParamsE:
.text._ZN10layer_norm13ln_fwd_kernelINS_13Kernel_traitsI6__halfS2_S2_S2_fjLj6144ELj1ELj1ELj8ELj16ENS_18Kernel_traits_baseILj6144ES2_S2_S2_S2_fjLj256EEEEELb0ELb1ELb1ELb0EEEvNS_9FwdParamsE:
        /* <DEDUP_REMOVED lines=31> */
.L_x_2889:
[----:B------:R-:W-:Y:S05]  /*01f0*/  BSYNC B0 ;  /* 0x0000000000007941 */ /* 0x000fea0003800000 */
.L_x_2888:
        /* <DEDUP_REMOVED lines=18> */
.L_x_2891:
[----:B------:R-:W-:Y:S05]  /*0320*/  BSYNC B0 ;  /* 0x0000000000007941 */ /* 0x000fea0003800000 */
.L_x_2890:
        /* <DEDUP_REMOVED lines=17> */
.L_x_2893:
[----:B------:R-:W-:Y:S05]  /*0440*/  BSYNC B0 ;  /* 0x0000000000007941 */ /* 0x000fea0003800000 */
.L_x_2892:
[----:B------:R-:W0:Y:S02]  /*0450*/  S2UR UR6, SR_CTAID.X ;  /* 0x00000000000679c3 */ /* 0x000e240000002500 */
[----:B0-----:R-:W-:Y:S01]  /*0460*/  LEA.HI R114, R20, UR6, RZ, 0x18 ;  /* 0x0000000614727c11 */ /* 0x001fe2000f8fc0ff */
[----:B------:R-:W-:-:S03]  /*0470*/  ULDC UR6, c[0x0][0x214] ;  /* 0x0000850000067ab9 */ /* 0x000fc60000000800 */
[----:B------:R-:W-:-:S13]  /*0480*/  ISETP.GE.AND P0, PT, R114, UR6, PT ;  /* 0x0000000672007c0c */ /* 0x000fda000bf06270 */
[----:B------:R-:W-:Y:S05]  /*0490*/  @P0 EXIT ;  /* 0x000000000000094d */ /* 0x000fea0003800000 */
[--C-:B-----5:R-:W-:Y:S01]  /*04a0*/  HADD2.F32 R9, -RZ, R52.reuse.H0_H0 ;  /* 0x20000034ff097230 */ /* 0x120fe20000004100 */
[----:B------:R-:W-:Y:S01]  /*04b0*/  HFMA2.MMA R118, -RZ, RZ, 0, 5.9604644775390625e-08 ;  /* 0x00000001ff767435 */ /* 0x000fe200000001ff */
[----:B------:R-:W-:Y:S01]  /*04c0*/  HADD2.F32 R8, -RZ, R52.H1_H1 ;  /* 0x30000034ff087230 */ /* 0x000fe20000004100 */
[----:B------:R-:W-:Y:S01]  /*04d0*/  ULDC.U8 UR6, c[0x0][0x2a0] ;  /* 0x0000a80000067ab9 */ /* 0x000fe20000000000 */
[--C-:B------:R-:W-:Y:S01]  /*04e0*/  HADD2.F32 R0, -RZ, R24.reuse.H0_H0 ;  /* 0x20000018ff007230 */ /* 0x100fe20000004100 */
[----:B------:R-:W-:Y:S01]  /*04f0*/  UISETP.NE.AND UP0, UPT, UR6, URZ, UPT ;  /* 0x0000003f0600728c */ /* 0x000fe2000bf05270 */
        /* <DEDUP_REMOVED lines=38> */
[----:B------:R-:W-:Y:S01]  /*0760*/  HADD2.F32 R62, -RZ, R36.H1_H1 ;  /* 0x30000024ff3e7230 */ /* 0x000fe20000004100 */
[----:B------:R-:W-:Y:S01]  /*0770*/  SHF.R.S32.HI R36, RZ, 0x3, R73 ;  /* 0x00000003ff247819 */ /* 0x000fe20000011449 */
        /* <DEDUP_REMOVED lines=13> */
[----:B------:R-:W-:Y:S01]  /*0850*/  LOP3.LUT R28, R36, 0xff, RZ, 0xc0, !PT ;  /* 0x000000ff241c7812 */ /* 0x000fe200078ec0ff */
[--C-:B------:R-:W-:Y:S01]  /*0860*/  HADD2.F32 R73, -RZ, R29.reuse.H0_H0 ;  /* 0x2000001dff497230 */ /* 0x100fe20000004100 */
[----:B------:R-:W-:Y:S01]  /*0870*/  SHF.R.U32.HI R36, RZ, 0x3, R36 ;  /* 0x00000003ff247819 */ /* 0x000fe20000011624 */
[----:B------:R-:W-:Y:S01]  /*0880*/  HADD2.F32 R76, -RZ, R29.H1_H1 ;  /* 0x3000001dff4c7230 */ /* 0x000fe20000004100 */
[----:B------:R-:W-:Y:S01]  /*0890*/  VIADDMNMX R37, R28, -R37, RZ, !PT ;  /* 0x800000251c257246 */ /* 0x000fe200078001ff */
[--C-:B------:R-:W-:Y:S01]  /*08a0*/  HADD2.F32 R21, -RZ, R25.reuse.H0_H0 ;  /* 0x20000019ff157230 */ /* 0x100fe20000004100 */
[----:B------:R-:W-:Y:S01]  /*08b0*/  LOP3.LUT R36, R36, 0x1fffffe0, RZ, 0xc0, !PT ;  /* 0x1fffffe024247812 */ /* 0x000fe200078ec0ff */
[--C-:B------:R-:W-:Y:S01]  /*08c0*/  HADD2.F32 R23, -RZ, R26.reuse.H0_H0 ;  /* 0x2000001aff177230 */ /* 0x100fe20000004100 */
[----:B------:R-:W-:Y:S01]  /*08d0*/  VIMNMX R37, R37, 0x20, PT ;  /* 0x0000002025257848 */ /* 0x000fe20003fe0100 */
[----:B------:R-:W-:Y:S01]  /*08e0*/  HADD2.F32 R25, -RZ, R25.H1_H1 ;  /* 0x30000019ff197230 */ /* 0x000fe20000004100 */
[----:B------:R-:W-:Y:S01]  /*08f0*/  SHF.L.U32 R29, R20, 0x5, RZ ;  /* 0x00000005141d7819 */ /* 0x000fe200000006ff */
[----:B------:R-:W-:Y:S01]  /*0900*/  HADD2.F32 R26, -RZ, R26.H1_H1 ;  /* 0x3000001aff1a7230 */ /* 0x000fe20000004100 */
[----:B------:R-:W-:Y:S01]  /*0910*/  IADD3 R37, R37, R36, RZ ;  /* 0x0000002425257210 */ /* 0x000fe20007ffe0ff */
[--C-:B------:R-:W-:Y:S01]  /*0920*/  HADD2.F32 R63, -RZ, R38.reuse.H0_H0 ;  /* 0x20000026ff3f7230 */ /* 0x100fe20000004100 */
[----:B------:R-:W-:Y:S01]  /*0930*/  LOP3.LUT R29, R29, 0x3e0, RZ, 0xc0, !PT ;  /* 0x000003e01d1d7812 */ /* 0x000fe200078ec0ff */
[----:B------:R-:W-:Y:S01]  /*0940*/  HADD2.F32 R66, -RZ, R38.H1_H1 ;  /* 0x30000026ff427230 */ /* 0x000fe20000004100 */
[----:B------:R-:W-:Y:S01]  /*0950*/  SHF.L.U32 R37, R37, 0x3, RZ ;  /* 0x0000000325257819 */ /* 0x000fe200000006ff */
[--C-:B------:R-:W-:Y:S01]  /*0960*/  HADD2.F32 R65, -RZ, R39.reuse.H0_H0 ;  /* 0x20000027ff417230 */ /* 0x100fe20000004100 */
[----:B------:R-:W-:Y:S01]  /*0970*/  VIADDMNMX R29, R28, -R29, RZ, !PT ;  /* 0x8000001d1c1d7246 */ /* 0x000fe200078001ff */
[----:B------:R-:W-:Y:S01]  /*0980*/  HADD2.F32 R68, -RZ, R39.H1_H1 ;  /* 0x30000027ff447230 */ /* 0x000fe20000004100 */
[----:B------:R-:W-:Y:S01]  /*0990*/  I2FP.F32.U32 R37, R37 ;  /* 0x0000002500257245 */ /* 0x000fe20000201000 */
[--C-:B------:R-:W-:Y:S01]  /*09a0*/  HADD2.F32 R75, -RZ, R30.reuse.H0_H0 ;  /* 0x2000001eff4b7230 */ /* 0x100fe20000004100 */
[----:B------:R-:W-:Y:S01]  /*09b0*/  VIMNMX R29, R29, 0x20, PT ;  /* 0x000000201d1d7848 */ /* 0x000fe20003fe0100 */
[----:B------:R-:W-:Y:S01]  /*09c0*/  HADD2.F32 R78, -RZ, R30.H1_H1 ;  /* 0x3000001eff4e7230 */ /* 0x000fe20000004100 */
[----:B------:R0:W1:Y:S01]  /*09d0*/  MUFU.RCP R85, R37 ;  /* 0x0000002500557308 */ /* 0x0000620000001000 */
[--C-:B------:R-:W-:Y:S01]  /*09e0*/  HADD2.F32 R77, -RZ, R31.reuse.H0_H0 ;  /* 0x2000001fff4d7230 */ /* 0x100fe20000004100 */
[----:B------:R-:W-:Y:S01]  /*09f0*/  IADD3 R29, R36, R29, RZ ;  /* 0x0000001d241d7210 */ /* 0x000fe20007ffe0ff */
[----:B------:R-:W-:-:S02]  /*0a00*/  HADD2.F32 R80, -RZ, R31.H1_H1 ;  /* 0x3000001fff507230 */ /* 0x000fc40000004100 */
[--C-:B------:R-:W-:Y:S01]  /*0a10*/  HADD2.F32 R79, -RZ, R32.reuse.H0_H0 ;  /* 0x20000020ff4f7230 */ /* 0x100fe20000004100 */
[----:B------:R-:W-:Y:S01]  /*0a20*/  SHF.L.U32 R113, R29, 0x3, RZ ;  /* 0x000000031d717819 */ /* 0x000fe200000006ff */
[----:B------:R-:W-:Y:S02]  /*0a30*/  HADD2.F32 R82, -RZ, R32.H1_H1 ;  /* 0x30000020ff527230 */ /* 0x000fe40000004100 */
[--C-:B------:R-:W-:Y:S02]  /*0a40*/  HADD2.F32 R81, -RZ, R33.reuse.H0_H0 ;  /* 0x20000021ff517230 */ /* 0x100fe40000004100 */
[----:B------:R-:W-:Y:S02]  /*0a50*/  HADD2.F32 R84, -RZ, R33.H1_H1 ;  /* 0x30000021ff547230 */ /* 0x000fe40000004100 */
[--C-:B------:R-:W-:Y:S02]  /*0a60*/  HADD2.F32 R83, -RZ, R34.reuse.H0_H0 ;  /* 0x20000022ff537230 */ /* 0x100fe40000004100 */
[----:B------:R-:W-:-:S02]  /*0a70*/  HADD2.F32 R87, -RZ, R34.H1_H1 ;  /* 0x30000022ff577230 */ /* 0x000fc40000004100 */
[--C-:B------:R-:W-:Y:S02]  /*0a80*/  HADD2.F32 R86, -RZ, R35.reuse.H0_H0 ;  /* 0x20000023ff567230 */ /* 0x100fe40000004100 */
[----:B01----:R-:W-:-:S07]  /*0a90*/  HADD2.F32 R97, -RZ, R35.H1_H1 ;  /* 0x30000023ff617230 */ /* 0x003fce0000004100 */
.L_x_2979:
        /* <DEDUP_REMOVED lines=9> */
[----:B------:R-:W-:Y:S02]  /*0b30*/  MOV R121, RZ ;  /* 0x000000ff00797202 */ /* 0x000fe40000000f00 */
[----:B------:R-:W-:Y:S02]  /*0b40*/  SHF.R.S32.HI R117, RZ, 0x1f, R114 ;  /* 0x0000001fff757819 */ /* 0x000fe40000011472 */
[----:B------:R-:W-:-:S04]  /*0b50*/  SHF.R.S32.HI R39, RZ, 0x1f, R38 ;  /* 0x0000001fff277819 */ /* 0x000fc80000011426 */
[----:B------:R-:W-:Y:S02]  /*0b60*/  LEA.HI R38, R39, R38, RZ, 0x3 ;  /* 0x0000002627267211 */ /* 0x000fe400078f18ff */
[----:B--2---:R-:W-:-:S13]  /*0b70*/  ISETP.GE.AND P1, PT, R119, 0x1, PT ;  /* 0x000000017700780c */ /* 0x004fda0003f26270 */
[----:B------:R-:W-:-:S05]  /*0b80*/  @P1 IADD3 R120, R119, -0x1, RZ ;  /* 0xffffffff77781810 */ /* 0x000fca0007ffe0ff */
[----:B------:R-:W-:-:S05]  /*0b90*/  @P1 IMAD R120, R120, R115, RZ ;  /* 0x0000007378781224 */ /* 0x000fca00078e02ff */
[----:B------:R-:W-:-:S04]  /*0ba0*/  @P1 SHF.R.S32.HI R39, RZ, 0x1f, R120 ;  /* 0x0000001fff271819 */ /* 0x000fc80000011478 */
[----:B------:R-:W-:-:S04]  /*0bb0*/  @P1 LEA.HI R120, R39, R120, RZ, 0x3 ;  /* 0x0000007827781211 */ /* 0x000fc800078f18ff */
[-C--:B------:R-:W-:Y:S02]  /*0bc0*/  @P1 LEA.HI.SX32 R121, R120, R19.reuse, 0x1d ;  /* 0x0000001378791211 */ /* 0x080fe400078feaff */
        /* <DEDUP_REMOVED lines=17> */
.L_x_2897:
[----:B-----5:R-:W-:Y:S02]  /*0ce0*/  HADD2.F32 R36, -RZ, R28.H0_H0 ;  /* 0x2000001cff247230 */ /* 0x020fe40000004100 */
[----:B------:R-:W-:-:S03]  /*0cf0*/  @P0 HADD2.F32 R37, -RZ, R32.H0_H0 ;  /* 0x20000020ff250230 */ /* 0x000fc60000004100 */
[----:B------:R-:W-:-:S04]  /*0d00*/  FMUL.FTZ R36, R36, UR8 ;  /* 0x0000000824247c20 */ /* 0x000fc80008410000 */
[----:B------:R-:W-:-:S04]  /*0d10*/  FMUL.FTZ R96, R17, R36 ;  /* 0x0000002411607220 */ /* 0x000fc80000410000 */
[----:B------:R-:W-:-:S07]  /*0d20*/  @P0 FADD.FTZ R96, R37, R96 ;  /* 0x0000006025600221 */ /* 0x000fce0000010000 */
.L_x_2898:
[----:B------:R-:W-:Y:S05]  /*0d30*/  BSYNC B1 ;  /* 0x0000000000017941 */ /* 0x000fea0003800000 */
.L_x_2896:
[----:B------:R-:W-:Y:S04]  /*0d40*/  BSSY B1, `(.L_x_2899) ;  /* 0x000000b000017945 */ /* 0x000fe80003800000 */
[----:B------:R-:W-:Y:S05]  /*0d50*/  @P2 BRA `(.L_x_2900) ;  /* 0x0000000000102947 */ /* 0x000fea0003800000 */
[----:B------:R-:W-:Y:S01]  /*0d60*/  HFMA2.MMA R95, -RZ, RZ, 0, 0 ;  /* 0x00000000ff5f7435 */ /* 0x000fe200000001ff */
[----:B------:R-:W-:Y:S10]  /*0d70*/  @!P0 BRA `(.L_x_2901) ;  /* 0x00000000001c8947 */ /* 0x000ff40003800000 */
[----:B-----5:R-:W-:Y:S01]  /*0d80*/  HADD2.F32 R95, -RZ, R32.H1_H1 ;  /* 0x30000020ff5f7230 */ /* 0x020fe20000004100 */
[----:B------:R-:W-:Y:S06]  /*0d90*/  BRA `(.L_x_2901) ;  /* 0x0000000000147947 */ /* 0x000fec0003800000 */
.L_x_2900:
[----:B-----5:R-:W-:-:S05]  /*0da0*/  HADD2.F32 R36, -RZ, R28.H1_H1 ;  /* 0x3000001cff247230 */ /* 0x020fca0000004100 */
[----:B------:R-:W-:Y:S01]  /*0db0*/  FMUL.FTZ R95, R36, UR8 ;  /* 0x00000008245f7c20 */ /* 0x000fe20008410000 */
[----:B------:R-:W-:-:S03]  /*0dc0*/  @P0 HADD2.F32 R36, -RZ, R32.H1_H1 ;  /* 0x30000020ff240230 */ /* 0x000fc60000004100 */
[----:B------:R-:W-:-:S04]  /*0dd0*/  FMUL.FTZ R95, R16, R95 ;  /* 0x0000005f105f7220 */ /* 0x000fc80000410000 */
[----:B------:R-:W-:-:S07]  /*0de0*/  @P0 FADD.FTZ R95, R36, R95 ;  /* 0x0000005f245f0221 */ /* 0x000fce0000010000 */
.L_x_2901:
[----:B------:R-:W-:Y:S05]  /*0df0*/  BSYNC B1 ;  /* 0x0000000000017941 */ /* 0x000fea0003800000 */
.L_x_2899:
[----:B------:R-:W-:Y:S04]  /*0e00*/  BSSY B1, `(.L_x_2902) ;  /* 0x000000b000017945 */ /* 0x000fe80003800000 */
[----:B------:R-:W-:Y:S05]  /*0e10*/  @P2 BRA `(.L_x_2903) ;  /* 0x0000000000102947 */ /* 0x000fea0003800000 */
[----:B------:R-:W-:Y:S01]  /*0e20*/  MOV R94, RZ ;  /* 0x000000ff005e7202 */ /* 0x000fe20000000f00 */
[----:B------:R-:W-:Y:S06]  /*0e30*/  @!P0 BRA `(.L_x_2904) ;  /* 0x00000000001c8947 */ /* 0x000fec0003800000 */
[----:B-----5:R-:W-:Y:S01]  /*0e40*/  HADD2.F32 R94, -RZ, R33.H0_H0 ;  /* 0x20000021ff5e7230 */ /* 0x020fe20000004100 */
[----:B------:R-:W-:Y:S06]  /*0e50*/  BRA `(.L_x_2904) ;  /* 0x0000000000147947 */ /* 0x000fec0003800000 */
.L_x_2903:
[----:B-----5:R-:W-:Y:S02]  /*0e60*/  HADD2.F32 R36, -RZ, R29.H0_H0 ;  /* 0x2000001dff247230 */ /* 0x020fe40000004100 */
[----:B------:R-:W-:-:S03]  /*0e70*/  @P0 HADD2.F32 R37, -RZ, R33.H0_H0 ;  /* 0x20000021ff250230 */ /* 0x000fc60000004100 */
[----:B------:R-:W-:-:S04]  /*0e80*/  FMUL.FTZ R36, R36, UR8 ;  /* 0x0000000824247c20 */ /* 0x000fc80008410000 */
[----:B------:R-:W-:-:S04]  /*0e90*/  FMUL.FTZ R94, R15, R36 ;  /* 0x000000240f5e7220 */ /* 0x000fc80000410000 */
[----:B------:R-:W-:-:S07]  /*0ea0*/  @P0 FADD.FTZ R94, R37, R94 ;  /* 0x0000005e255e0221 */ /* 0x000fce0000010000 */
.L_x_2904:
[----:B------:R-:W-:Y:S05]  /*0eb0*/  BSYNC B1 ;  /* 0x0000000000017941 */ /* 0x000fea0003800000 */
.L_x_2902:
[----:B------:R-:W-:Y:S04]  /*0ec0*/  BSSY B1, `(.L_x_2905) ;  /* 0x000000b000017945 */ /* 0x000fe80003800000 */
[----:B------:R-:W-:Y:S05]  /*0ed0*/  @P2 BRA `(.L_x_2906) ;  /* 0x0000000000102947 */ /* 0x000fea0003800000 */
[----:B------:R-:W-:Y:S01]  /*0ee0*/  HFMA2.MMA R93, -RZ, RZ, 0, 0 ;  /* 0x00000000ff5d7435 */ /* 0x000fe200000001ff */
[----:B------:R-:W-:Y:S10]  /*0ef0*/  @!P0 BRA `(.L_x_2907) ;  /* 0x00000000001c8947 */ /* 0x000ff40003800000 */
[----:B-----5:R-:W-:Y:S01]  /*0f00*/  HADD2.F32 R93, -RZ, R33.H1_H1 ;  /* 0x30000021ff5d7230 */ /* 0x020fe20000004100 */
[----:B------:R-:W-:Y:S06]  /*0f10*/  BRA `(.L_x_2907) ;  /* 0x0000000000147947 */ /* 0x000fec0003800000 */
.L_x_2906:
[----:B-----5:R-:W-:-:S05]  /*0f20*/  HADD2.F32 R36, -RZ, R29.H1_H1 ;  /* 0x3000001dff247230 */ /* 0x020fca0000004100 */
[----:B------:R-:W-:Y:S01]  /*0f30*/  FMUL.FTZ R93, R36, UR8 ;  /* 0x00000008245d7c20 */ /* 0x000fe20008410000 */
[----:B------:R-:W-:-:S03]  /*0f40*/  @P0 HADD2.F32 R36, -RZ, R33.H1_H1 ;  /* 0x30000021ff240230 */ /* 0x000fc60000004100 */
[----:B------:R-:W-:-:S04]  /*0f50*/  FMUL.FTZ R93, R14, R93 ;  /* 0x0000005d0e5d7220 */ /* 0x000fc80000410000 */
[----:B------:R-:W-:-:S07]  /*0f60*/  @P0 FADD.FTZ R93, R36, R93 ;  /* 0x0000005d245d0221 */ /* 0x000fce0000010000 */
.L_x_2907:
[----:B------:R-:W-:Y:S05]  /*0f70*/  BSYNC B1 ;  /* 0x0000000000017941 */ /* 0x000fea0003800000 */
.L_x_2905:
[----:B------:R-:W-:Y:S04]  /*0f80*/  BSSY B1, `(.L_x_2908) ;  /* 0x000000b000017945 */ /* 0x000fe80003800000 */
[----:B------:R-:W-:Y:S05]  /*0f90*/  @P2 BRA `(.L_x_2909) ;  /* 0x0000000000102947 */ /* 0x000fea0003800000 */
[----:B------:R-:W-:Y:S01]  /*0fa0*/  MOV R92, RZ ;  /* 0x000000ff005c7202 */ /* 0x000fe20000000f00 */
[----:B------:R-:W-:Y:S06]  /*0fb0*/  @!P0 BRA `(.L_x_2910) ;  /* 0x00000000001c8947 */ /* 0x000fec0003800000 */
[----:B-----5:R-:W-:Y:S01]  /*0fc0*/  HADD2.F32 R92, -RZ, R34.H0_H0 ;  /* 0x20000022ff5c7230 */ /* 0x020fe20000004100 */
[----:B------:R-:W-:Y:S06]  /*0fd0*/  BRA `(.L_x_2910) ;  /* 0x0000000000147947 */ /* 0x000fec0003800000 */
.L_x_2909:
[----:B-----5:R-:W-:Y:S02]  /*0fe0*/  HADD2.F32 R36, -RZ, R30.H0_H0 ;  /* 0x2000001eff247230 */ /* 0x020fe40000004100 */
[----:B------:R-:W-:-:S03]  /*0ff0*/  @P0 HADD2.F32 R37, -RZ, R34.H0_H0 ;  /* 0x20000022ff250230 */ /* 0x000fc60000004100 */
[----:B------:R-:W-:-:S04]  /*1000*/  FMUL.FTZ R36, R36, UR8 ;  /* 0x0000000824247c20 */ /* 0x000fc80008410000 */
[----:B------:R-:W-:-:S04]  /*1010*/  FMUL.FTZ R92, R13, R36 ;  /* 0x000000240d5c7220 */ /* 0x000fc80000410000 */
[----:B------:R-:W-:-:S07]  /*1020*/  @P0 FADD.FTZ R92, R37, R92 ;  /* 0x0000005c255c0221 */ /* 0x000fce0000010000 */
.L_x_2910:
[----:B------:R-:W-:Y:S05]  /*1030*/  BSYNC B1 ;  /* 0x0000000000017941 */ /* 0x000fea0003800000 */
.L_x_2908:
[----:B------:R-:W-:Y:S04]  /*1040*/  BSSY B1, `(.L_x_2911) ;  /* 0x000000b000017945 */ /* 0x000fe80003800000 */
[----:B------:R-:W-:Y:S05]  /*1050*/  @P2 BRA `(.L_x_2912) ;  /* 0x0000000000102947 */ /* 0x000fea0003800000 */
[----:B------:R-:W-:Y:S01]  /*1060*/  HFMA2.MMA R91, -RZ, RZ, 0, 0 ;  /* 0x00000000ff5b7435 */ /* 0x000fe200000001ff */
[----:B------:R-:W-:Y:S10]  /*1070*/  @!P0 BRA `(.L_x_2913) ;  /* 0x00000000001c8947 */ /* 0x000ff40003800000 */
[----:B-----5:R-:W-:Y:S01]  /*1080*/  HADD2.F32 R91, -RZ, R34.H1_H1 ;  /* 0x30000022ff5b7230 */ /* 0x020fe20000004100 */
[----:B------:R-:W-:Y:S06]  /*1090*/  BRA `(.L_x_2913) ;  /* 0x0000000000147947 */ /* 0x000fec0003800000 */
.L_x_2912:
[----:B-----5:R-:W-:-:S05]  /*10a0*/  HADD2.F32 R36, -RZ, R30.H1_H1 ;  /* 0x3000001eff247230 */ /* 0x020fca0000004100 */
[----:B------:R-:W-:Y:S01]  /*10b0*/  FMUL.FTZ R91, R36, UR8 ;  /* 0x00000008245b7c20 */ /* 0x000fe20008410000 */
[----:B------:R-:W-:-:S03]  /*10c0*/  @P0 HADD2.F32 R36, -RZ, R34.H1_H1 ;  /* 0x30000022ff240230 */ /* 0x000fc60000004100 */
[----:B------:R-:W-:-:S04]  /*10d0*/  FMUL.FTZ R91, R12, R91 ;  /* 0x0000005b0c5b7220 */ /* 0x000fc80000410000 */
[----:B------:R-:W-:-:S07]  /*10e0*/  @P0 FADD.FTZ R91, R36, R91 ;  /* 0x0000005b245b0221 */ /* 0x000fce0000010000 */
.L_x_2913:
[----:B------:R-:W-:Y:S05]  /*10f0*/  BSYNC B1 ;  /* 0x0000000000017941 */ /* 0x000fea0003800000 */
.L_x_2911:
[----:B------:R-:W-:Y:S04]  /*1100*/  BSSY B1, `(.L_x_2914) ;  /* 0x000000b000017945 */ /* 0x000fe80003800000 */
[----:B------:R-:W-:Y:S05]  /*1110*/  @P2 BRA `(.L_x_2915) ;  /* 0x0000000000102947 */ /* 0x000fea0003800000 */
[----:B------:R-:W-:Y:S01]  /*1120*/  MOV R90, RZ ;  /* 0x000000ff005a7202 */ /* 0x000fe20000000f00 */
[----:B------:R-:W-:Y:S06]  /*1130*/  @!P0 BRA `(.L_x_2916) ;  /* 0x00000000001c8947 */ /* 0x000fec0003800000 */
[----:B-----5:R-:W-:Y:S01]  /*1140*/  HADD2.F32 R90, -RZ, R35.H0_H0 ;  /* 0x20000023ff5a7230 */ /* 0x020fe20000004100 */
[----:B------:R-:W-:Y:S06]  /*1150*/  BRA `(.L_x_2916) ;  /* 0x0000000000147947 */ /* 0x000fec0003800000 */
.L_x_2915:
[----:B-----5:R-:W-:Y:S02]  /*1160*/  HADD2.F32 R36, -RZ, R31.H0_H0 ;  /* 0x2000001fff247230 */ /* 0x020fe40000004100 */
[----:B------:R-:W-:-:S03]  /*1170*/  @P0 HADD2.F32 R37, -RZ, R35.H0_H0 ;  /* 0x20000023ff250230 */ /* 0x000fc60000004100 */
[----:B------:R-:W-:-:S04]  /*1180*/  FMUL.FTZ R36, R36, UR8 ;  /* 0x0000000824247c20 */ /* 0x000fc80008410000 */
[----:B------:R-:W-:-:S04]  /*1190*/  FMUL.FTZ R90, R11, R36 ;  /* 0x000000240b5a7220 */ /* 0x000fc80000410000 */
[----:B------:R-:W-:-:S07]  /*11a0*/  @P0 FADD.FTZ R90, R37, R90 ;  /* 0x0000005a255a0221 */ /* 0x000fce0000010000 */
.L_x_2916:
[----:B------:R-:W-:Y:S05]  /*11b0*/  BSYNC B1 ;  /* 0x0000000000017941 */ /* 0x000fea0003800000 */
.L_x_2914:
[----:B------:R-:W-:Y:S04]  /*11c0*/  BSSY B1, `(.L_x_2917) ;  /* 0x000000b000017945 */ /* 0x000fe80003800000 */
[----:B------:R-:W-:Y:S05]  /*11d0*/  @P2 BRA `(.L_x_2918) ;  /* 0x0000000000102947 */ /* 0x000fea0003800000 */
[----:B------:R-:W-:Y:S01]  /*11e0*/  HFMA2.MMA R89, -RZ, RZ, 0, 0 ;  /* 0x00000000ff597435 */ /* 0x000fe200000001ff */
[----:B------:R-:W-:Y:S10]  /*11f0*/  @!P0 BRA `(.L_x_2919) ;  /* 0x00000000001c8947 */ /* 0x000ff40003800000 */
[----:B-----5:R-:W-:Y:S01]  /*1200*/  HADD2.F32 R89, -RZ, R35.H1_H1 ;  /* 0x30000023ff597230 */ /* 0x020fe20000004100 */
[----:B------:R-:W-:Y:S06]  /*1210*/  BRA `(.L_x_2919) ;  /* 0x0000000000147947 */ /* 0x000fec0003800000 */
.L_x_2918:
[----:B-----5:R-:W-:-:S05]  /*1220*/  HADD2.F32 R36, -RZ, R31.H1_H1 ;  /* 0x3000001fff247230 */ /* 0x020fca0000004100 */
[----:B------:R-:W-:Y:S01]  /*1230*/  FMUL.FTZ R89, R36, UR8 ;  /* 0x0000000824597c20 */ /* 0x000fe20008410000 */
[----:B------:R-:W-:-:S03]  /*1240*/  @P0 HADD2.F32 R36, -RZ, R35.H1_H1 ;  /* 0x30000023ff240230 */ /* 0x000fc60000004100 */
[----:B------:R-:W-:-:S04]  /*1250*/  FMUL.FTZ R89, R10, R89 ;  /* 0x000000590a597220 */ /* 0x000fc80000410000 */
[----:B------:R-:W-:-:S07]  /*1260*/  @P0 FADD.FTZ R89, R36, R89 ;  /* 0x0000005924590221 */ /* 0x000fce0000010000 */
.L_x_2919:
[----:B------:R-:W-:Y:S05]  /*1270*/  BSYNC B1 ;  /* 0x0000000000017941 */ /* 0x000fea0003800000 */
.L_x_2917:
        /* <DEDUP_REMOVED lines=9> */
.L_x_2895:
[----:B------:R-:W-:Y:S05]  /*1310*/  BSYNC B0 ;  /* 0x0000000000007941 */ /* 0x000fea0003800000 */
.L_x_2894:
        /* <DEDUP_REMOVED lines=17> */
.L_x_2923:
[----:B-----5:R-:W-:Y:S02]  /*1430*/  HADD2.F32 R36, -RZ, R28.H0_H0 ;  /* 0x2000001cff247230 */ /* 0x020fe40000004100 */
[----:B------:R-:W-:-:S03]  /*1440*/  @P0 HADD2.F32 R37, -RZ, R32.H0_H0 ;  /* 0x20000020ff250230 */ /* 0x000fc60000004100 */
[----:B------:R-:W-:-:S04]  /*1450*/  FMUL.FTZ R36, R36, UR8 ;  /* 0x0000000824247c20 */ /* 0x000fc80008410000 */
[----:B------:R-:W-:-:S04]  /*1460*/  FMUL.FTZ R88, R9, R36 ;  /* 0x0000002409587220 */ /* 0x000fc80000410000 */
[----:B------:R-:W-:-:S07]  /*1470*/  @P0 FADD.FTZ R88, R37, R88 ;  /* 0x0000005825580221 */ /* 0x000fce0000010000 */
.L_x_2924:
[----:B------:R-:W-:Y:S05]  /*1480*/  BSYNC B1 ;  /* 0x0000000000017941 */ /* 0x000fea0003800000 */
.L_x_2922:
[----:B------:R-:W-:Y:S04]  /*1490*/  BSSY B1, `(.L_x_2925) ;  /* 0x000000b000017945 */ /* 0x000fe80003800000 */
[----:B------:R-:W-:Y:S05]  /*14a0*/  @P2 BRA `(.L_x_2926) ;  /* 0x0000000000102947 */ /* 0x000fea0003800000 */
[----:B------:R-:W-:Y:S01]  /*14b0*/  HFMA2.MMA R98, -RZ, RZ, 0, 0 ;  /* 0x00000000ff627435 */ /* 0x000fe200000001ff */
[----:B------:R-:W-:Y:S10]  /*14c0*/  @!P0 BRA `(.L_x_2927) ;  /* 0x00000000001c8947 */ /* 0x000ff40003800000 */
[----:B-----5:R-:W-:Y:S01]  /*14d0*/  HADD2.F32 R98, -RZ, R32.H1_H1 ;  /* 0x30000020ff627230 */ /* 0x020fe20000004100 */
[----:B------:R-:W-:Y:S06]  /*14e0*/  BRA `(.L_x_2927) ;  /* 0x0000000000147947 */ /* 0x000fec0003800000 */
.L_x_2926:
[----:B-----5:R-:W-:Y:S02]  /*14f0*/  HADD2.F32 R36, -RZ, R28.H1_H1 ;  /* 0x3000001cff247230 */ /* 0x020fe40000004100 */
[----:B------:R-:W-:-:S03]  /*1500*/  @P0 HADD2.F32 R39, -RZ, R32.H1_H1 ;  /* 0x30000020ff270230 */ /* 0x000fc60000004100 */
[----:B------:R-:W-:-:S04]  /*1510*/  FMUL.FTZ R37, R36, UR8 ;  /* 0x0000000824257c20 */ /* 0x000fc80008410000 */
[----:B------:R-:W-:-:S04]  /*1520*/  FMUL.FTZ R98, R8, R37 ;  /* 0x0000002508627220 */ /* 0x000fc80000410000 */
[----:B------:R-:W-:-:S07]  /*1530*/  @P0 FADD.FTZ R98, R39, R98 ;  /* 0x0000006227620221 */ /* 0x000fce0000010000 */
.L_x_2927:
[----:B------:R-:W-:Y:S05]  /*1540*/  BSYNC B1 ;  /* 0x0000000000017941 */ /* 0x000fea0003800000 */
.L_x_2925:
[----:B------:R-:W-:Y:S04]  /*1550*/  BSSY B1, `(.L_x_2928) ;  /* 0x000000b000017945 */ /* 0x000fe80003800000 */
[----:B------:R-:W-:Y:S05]  /*1560*/  @P2 BRA `(.L_x_2929) ;  /* 0x0000000000102947 */ /* 0x000fea0003800000 */
[----:B------:R-:W-:Y:S01]  /*1570*/  MOV R99, RZ ;  /* 0x000000ff00637202 */ /* 0x000fe20000000f00 */
[----:B------:R-:W-:Y:S06]  /*1580*/  @!P0 BRA `(.L_x_2930) ;  /* 0x00000000001c8947 */ /* 0x000fec0003800000 */
[----:B-----5:R-:W-:Y:S01]  /*1590*/  HADD2.F32 R99, -RZ, R33.H0_H0 ;  /* 0x20000021ff637230 */ /* 0x020fe20000004100 */
[----:B------:R-:W-:Y:S06]  /*15a0*/  BRA `(.L_x_2930) ;  /* 0x0000000000147947 */ /* 0x000fec0003800000 */
.L_x_2929:
[----:B-----5:R-:W-:Y:S02]  /*15b0*/  HADD2.F32 R36, -RZ, R29.H0_H0 ;  /* 0x2000001dff247230 */ /* 0x020fe40000004100 */
[----:B------:R-:W-:-:S03]  /*15c0*/  @P0 HADD2.F32 R38, -RZ, R33.H0_H0 ;  /* 0x20000021ff260230 */ /* 0x000fc60000004100 */
[----:B------:R-:W-:-:S04]  /*15d0*/  FMUL.FTZ R36, R36, UR8 ;  /* 0x0000000824247c20 */ /* 0x000fc80008410000 */
[----:B------:R-:W-:-:S04]  /*15e0*/  FMUL.FTZ R99, R7, R36 ;  /* 0x0000002407637220 */ /* 0x000fc80000410000 */
[----:B------:R-:W-:-:S07]  /*15f0*/  @P0 FADD.FTZ R99, R38, R99 ;  /* 0x0000006326630221 */ /* 0x000fce0000010000 */
.L_x_2930:
[----:B------:R-:W-:Y:S05]  /*1600*/  BSYNC B1 ;  /* 0x0000000000017941 */ /* 0x000fea0003800000 */
.L_x_2928:
[----:B------:R-:W-:Y:S04]  /*1610*/  BSSY B1, `(.L_x_2931) ;  /* 0x000000b000017945 */ /* 0x000fe80003800000 */
[----:B------:R-:W-:Y:S05]  /*1620*/  @P2 BRA `(.L_x_2932) ;  /* 0x0000000000102947 */ /* 0x000fea0003800000 */
[----:B------:R-:W-:Y:S01]  /*1630*/  HFMA2.MMA R100, -RZ, RZ, 0, 0 ;  /* 0x00000000ff647435 */ /* 0x000fe200000001ff */
[----:B------:R-:W-:Y:S10]  /*1640*/  @!P0 BRA `(.L_x_2933) ;  /* 0x00000000001c8947 */ /* 0x000ff40003800000 */
[----:B-----5:R-:W-:Y:S01]  /*1650*/  HADD2.F32 R100, -RZ, R33.H1_H1 ;  /* 0x30000021ff647230 */ /* 0x020fe20000004100 */
[----:B------:R-:W-:Y:S06]  /*1660*/  BRA `(.L_x_2933) ;  /* 0x0000000000147947 */ /* 0x000fec0003800000 */
.L_x_2932:
[----:B-----5:R-:W-:Y:S02]  /*1670*/  HADD2.F32 R36, -RZ, R29.H1_H1 ;  /* 0x3000001dff247230 */ /* 0x020fe40000004100 */
[----:B------:R-:W-:-:S03]  /*1680*/  @P0 HADD2.F32 R39, -RZ, R33.H1_H1 ;  /* 0x30000021ff270230 */ /* 0x000fc60000004100 */
[----:B------:R-:W-:-:S04]  /*1690*/  FMUL.FTZ R37, R36, UR8 ;  /* 0x0000000824257c20 */ /* 0x000fc80008410000 */
[----:B------:R-:W-:-:S04]  /*16a0*/  FMUL.FTZ R100, R6, R37 ;  /* 0x0000002506647220 */ /* 0x000fc80000410000 */
[----:B------:R-:W-:-:S07]  /*16b0*/  @P0 FADD.FTZ R100, R39, R100 ;  /* 0x0000006427640221 */ /* 0x000fce0000010000 */
.L_x_2933:
[----:B------:R-:W-:Y:S05]  /*16c0*/  BSYNC B1 ;  /* 0x0000000000017941 */ /* 0x000fea0003800000 */
.L_x_2931:
[----:B------:R-:W-:Y:S04]  /*16d0*/  BSSY B1, `(.L_x_2934) ;  /* 0x000000b000017945 */ /* 0x000fe80003800000 */
[----:B------:R-:W-:Y:S05]  /*16e0*/  @P2 BRA `(.L_x_2935) ;  /* 0x0000000000102947 */ /* 0x000fea0003800000 */
[----:B------:R-:W-:Y:S01]  /*16f0*/  MOV R101, RZ ;  /* 0x000000ff00657202 */ /* 0x000fe20000000f00 */
[----:B------:R-:W-:Y:S06]  /*1700*/  @!P0 BRA `(.L_x_2936) ;  /* 0x00000000001c8947 */ /* 0x000fec0003800000 */
[----:B-----5:R-:W-:Y:S01]  /*1710*/  HADD2.F32 R101, -RZ, R34.H0_H0 ;  /* 0x20000022ff657230 */ /* 0x020fe20000004100 */
[----:B------:R-:W-:Y:S06]  /*1720*/  BRA `(.L_x_2936) ;  /* 0x0000000000147947 */ /* 0x000fec0003800000 */
.L_x_2935:
[----:B-----5:R-:W-:-:S05]  /*1730*/  HADD2.F32 R36, -RZ, R30.H0_H0 ;  /* 0x2000001eff247230 */ /* 0x020fca0000004100 */
[----:B------:R-:W-:-:S04]  /*1740*/  FMUL.FTZ R36, R36, UR8 ;  /* 0x0000000824247c20 */ /* 0x000fc80008410000 */
[----:B------:R-:W-:Y:S01]  /*1750*/  FMUL.FTZ R101, R5, R36 ;  /* 0x0000002405657220 */ /* 0x000fe20000410000 */
[----:B------:R-:W-:-:S05]  /*1760*/  @P0 HADD2.F32 R36, -RZ, R34.H0_H0 ;  /* 0x20000022ff240230 */ /* 0x000fca0000004100 */
[----:B------:R-:W-:-:S07]  /*1770*/  @P0 FADD.FTZ R101, R36, R101 ;  /* 0x0000006524650221 */ /* 0x000fce0000010000 */
.L_x_2936:
[----:B------:R-:W-:Y:S05]  /*1780*/  BSYNC B1 ;  /* 0x0000000000017941 */ /* 0x000fea0003800000 */
.L_x_2934:
[----:B------:R-:W-:Y:S04]  /*1790*/  BSSY B1, `(.L_x_2937) ;  /* 0x000000b000017945 */ /* 0x000fe80003800000 */
[----:B------:R-:W-:Y:S05]  /*17a0*/  @P2 BRA `(.L_x_2938) ;  /* 0x0000000000102947 */ /* 0x000fea0003800000 */
[----:B------:R-:W-:Y:S01]  /*17b0*/  HFMA2.MMA R102, -RZ, RZ, 0, 0 ;  /* 0x00000000ff667435 */ /* 0x000fe200000001ff */
[----:B------:R-:W-:Y:S10]  /*17c0*/  @!P0 BRA `(.L_x_2939) ;  /* 0x00000000001c8947 */ /* 0x000ff40003800000 */
[----:B-----5:R-:W-:Y:S01]  /*17d0*/  HADD2.F32 R102, -RZ, R34.H1_H1 ;  /* 0x30000022ff667230 */ /* 0x020fe20000004100 */
[----:B------:R-:W-:Y:S06]  /*17e0*/  BRA `(.L_x_2939) ;  /* 0x0000000000147947 */ /* 0x000fec0003800000 */
.L_x_2938:
[----:B-----5:R-:W-:-:S05]  /*17f0*/  HADD2.F32 R36, -RZ, R30.H1_H1 ;  /* 0x3000001eff247230 */ /* 0x020fca0000004100 */
[----:B------:R-:W-:-:S04]  /*1800*/  FMUL.FTZ R37, R36, UR8 ;  /* 0x0000000824257c20 */ /* 0x000fc80008410000 */
[----:B------:R-:W-:Y:S01]  /*1810*/  FMUL.FTZ R102, R4, R37 ;  /* 0x0000002504667220 */ /* 0x000fe20000410000 */
[----:B------:R-:W-:-:S05]  /*1820*/  @P0 HADD2.F32 R37, -RZ, R34.H1_H1 ;  /* 0x30000022ff250230 */ /* 0x000fca0000004100 */
[----:B------:R-:W-:-:S07]  /*1830*/  @P0 FADD.FTZ R102, R37, R102 ;  /* 0x0000006625660221 */ /* 0x000fce0000010000 */
.L_x_2939:
[----:B------:R-:W-:Y:S05]  /*1840*/  BSYNC B1 ;  /* 0x0000000000017941 */ /* 0x000fea0003800000 */
.L_x_2937:
[----:B------:R-:W-:Y:S04]  /*1850*/  BSSY B1, `(.L_x_2940) ;  /* 0x000000b000017945 */ /* 0x000fe80003800000 */
[----:B------:R-:W-:Y:S05]  /*1860*/  @P2 BRA `(.L_x_2941) ;  /* 0x0000000000102947 */ /* 0x000fea0003800000 */
[----:B------:R-:W-:Y:S01]  /*1870*/  MOV R103, RZ ;  /* 0x000000ff00677202 */ /* 0x000fe20000000f00 */
[----:B------:R-:W-:Y:S06]  /*1880*/  @!P0 BRA `(.L_x_2942) ;  /* 0x00000000001c8947 */ /* 0x000fec0003800000 */
[----:B-----5:R-:W-:Y:S01]  /*1890*/  HADD2.F32 R103, -RZ, R35.H0_H0 ;  /* 0x20000023ff677230 */ /* 0x020fe20000004100 */
[----:B------:R-:W-:Y:S06]  /*18a0*/  BRA `(.L_x_2942) ;  /* 0x0000000000147947 */ /* 0x000fec0003800000 */
.L_x_2941:
[----:B-----5:R-:W-:-:S05]  /*18b0*/  HADD2.F32 R36, -RZ, R31.H0_H0 ;  /* 0x2000001fff247230 */ /* 0x020fca0000004100 */
[----:B------:R-:W-:-:S04]  /*18c0*/  FMUL.FTZ R36, R36, UR8 ;  /* 0x0000000824247c20 */ /* 0x000fc80008410000 */
[----:B------:R-:W-:Y:S01]  /*18d0*/  FMUL.FTZ R103, R3, R36 ;  /* 0x0000002403677220 */ /* 0x000fe20000410000 */
[----:B------:R-:W-:-:S05]  /*18e0*/  @P0 HADD2.F32 R36, -RZ, R35.H0_H0 ;  /* 0x20000023ff240230 */ /* 0x000fca0000004100 */
[----:B------:R-:W-:-:S07]  /*18f0*/  @P0 FADD.FTZ R103, R36, R103 ;  /* 0x0000006724670221 */ /* 0x000fce0000010000 */
.L_x_2942:
[----:B------:R-:W-:Y:S05]  /*1900*/  BSYNC B1 ;  /* 0x0000000000017941 */ /* 0x000fea0003800000 */
.L_x_2940:
[----:B------:R-:W-:Y:S04]  /*1910*/  BSSY B1, `(.L_x_2943) ;  /* 0x000000b000017945 */ /* 0x000fe80003800000 */
[----:B------:R-:W-:Y:S05]  /*1920*/  @P2 BRA `(.L_x_2944) ;  /* 0x0000000000102947 */ /* 0x000fea0003800000 */
[----:B------:R-:W-:Y:S01]  /*1930*/  HFMA2.MMA R104, -RZ, RZ, 0, 0 ;  /* 0x00000000ff687435 */ /* 0x000fe200000001ff */
[----:B------:R-:W-:Y:S10]  /*1940*/  @!P0 BRA `(.L_x_2945) ;  /* 0x00000000001c8947 */ /* 0x000ff40003800000 */
[----:B-----5:R-:W-:Y:S01]  /*1950*/  HADD2.F32 R104, -RZ, R35.H1_H1 ;  /* 0x30000023ff687230 */ /* 0x020fe20000004100 */
[----:B------:R-:W-:Y:S06]  /*1960*/  BRA `(.L_x_2945) ;  /* 0x0000000000147947 */ /* 0x000fec0003800000 */
.L_x_2944:
[----:B-----5:R-:W-:-:S05]  /*1970*/  HADD2.F32 R36, -RZ, R31.H1_H1 ;  /* 0x3000001fff247230 */ /* 0x020fca0000004100 */
[----:B------:R-:W-:-:S04]  /*1980*/  FMUL.FTZ R37, R36, UR8 ;  /* 0x0000000824257c20 */ /* 0x000fc80008410000 */
[----:B------:R-:W-:Y:S01]  /*1990*/  FMUL.FTZ R104, R2, R37 ;  /* 0x0000002502687220 */ /* 0x000fe20000410000 */
[----:B------:R-:W-:-:S05]  /*19a0*/  @P0 HADD2.F32 R37, -RZ, R35.H1_H1 ;  /* 0x30000023ff250230 */ /* 0x000fca0000004100 */
[----:B------:R-:W-:-:S07]  /*19b0*/  @P0 FADD.FTZ R104, R37, R104 ;  /* 0x0000006825680221 */ /* 0x000fce0000010000 */
.L_x_2945:
[----:B------:R-:W-:Y:S05]  /*19c0*/  BSYNC B1 ;  /* 0x0000000000017941 */ /* 0x000fea0003800000 */
.L_x_2943:
        /* <DEDUP_REMOVED lines=9> */
.L_x_2921:
[----:B------:R-:W-:Y:S05]  /*1a60*/  BSYNC B0 ;  /* 0x0000000000007941 */ /* 0x000fea0003800000 */
.L_x_2920:
        /* <DEDUP_REMOVED lines=17> */
.L_x_2949:
[----:B-----5:R-:W-:-:S05]  /*1b80*/  HADD2.F32 R36, -RZ, R28.H0_H0 ;  /* 0x2000001cff247230 */ /* 0x020fca0000004100 */
[----:B------:R-:W-:Y:S01]  /*1b90*/  FMUL.FTZ R105, R36, UR8 ;  /* 0x0000000824697c20 */ /* 0x000fe20008410000 */
[----:B------:R-:W-:-:S03]  /*1ba0*/  @P0 HADD2.F32 R36, -RZ, R32.H0_H0 ;  /* 0x20000020ff240230 */ /* 0x000fc60000004100 */
[----:B------:R-:W-:-:S04]  /*1bb0*/  FMUL.FTZ R105, R0, R105 ;  /* 0x0000006900697220 */ /* 0x000fc80000410000 */
[----:B------:R-:W-:-:S07]  /*1bc0*/  @P0 FADD.FTZ R105, R36, R105 ;  /* 0x0000006924690221 */ /* 0x000fce0000010000 */
.L_x_2950:
[----:B------:R-:W-:Y:S05]  /*1bd0*/  BSYNC B1 ;  /* 0x0000000000017941 */ /* 0x000fea0003800000 */
.L_x_2948:
[----:B------:R-:W-:Y:S04]  /*1be0*/  BSSY B1, `(.L_x_2951) ;  /* 0x000000b000017945 */ /* 0x000fe80003800000 */
[----:B------:R-:W-:Y:S05]  /*1bf0*/  @P1 BRA `(.L_x_2952) ;  /* 0x0000000000101947 */ /* 0x000fea0003800000 */
[----:B------:R-:W-:Y:S01]  /*1c00*/  HFMA2.MMA R106, -RZ, RZ, 0, 0 ;  /* 0x00000000ff6a7435 */ /* 0x000fe200000001ff */
[----:B------:R-:W-:Y:S10]  /*1c10*/  @!P0 BRA `(.L_x_2953) ;  /* 0x00000000001c8947 */ /* 0x000ff40003800000 */
[----:B-----5:R-:W-:Y:S01]  /*1c20*/  HADD2.F32 R106, -RZ, R32.H1_H1 ;  /* 0x30000020ff6a7230 */ /* 0x020fe20000004100 */
[----:B------:R-:W-:Y:S06]  /*1c30*/  BRA `(.L_x_2953) ;  /* 0x0000000000147947 */ /* 0x000fec0003800000 */
.L_x_2952:
[----:B-----5:R-:W-:Y:S02]  /*1c40*/  HADD2.F32 R36, -RZ, R28.H1_H1 ;  /* 0x3000001cff247230 */ /* 0x020fe40000004100 */
[----:B------:R-:W-:-:S03]  /*1c50*/  @P0 HADD2.F32 R39, -RZ, R32.H1_H1 ;  /* 0x30000020ff270230 */ /* 0x000fc60000004100 */
[----:B------:R-:W-:-:S04]  /*1c60*/  FMUL.FTZ R37, R36, UR8 ;  /* 0x0000000824257c20 */ /* 0x000fc80008410000 */
[----:B------:R-:W-:-:S04]  /*1c70*/  FMUL.FTZ R106, R22, R37 ;  /* 0x00000025166a7220 */ /* 0x000fc80000410000 */
[----:B------:R-:W-:-:S07]  /*1c80*/  @P0 FADD.FTZ R106, R39, R106 ;  /* 0x0000006a276a0221 */ /* 0x000fce0000010000 */
.L_x_2953:
[----:B------:R-:W-:Y:S05]  /*1c90*/  BSYNC B1 ;  /* 0x0000000000017941 */ /* 0x000fea0003800000 */
.L_x_2951:
[----:B------:R-:W-:Y:S04]  /*1ca0*/  BSSY B1, `(.L_x_2954) ;  /* 0x000000b000017945 */ /* 0x000fe80003800000 */
[----:B------:R-:W-:Y:S05]  /*1cb0*/  @P1 BRA `(.L_x_2955) ;  /* 0x0000000000101947 */ /* 0x000fea0003800000 */
[----:B------:R-:W-:Y:S01]  /*1cc0*/  MOV R107, RZ ;  /* 0x000000ff006b7202 */ /* 0x000fe20000000f00 */
[----:B------:R-:W-:Y:S06]  /*1cd0*/  @!P0 BRA `(.L_x_2956) ;  /* 0x00000000001c8947 */ /* 0x000fec0003800000 */
[----:B-----5:R-:W-:Y:S01]  /*1ce0*/  HADD2.F32 R107, -RZ, R33.H0_H0 ;  /* 0x20000021ff6b7230 */ /* 0x020fe20000004100 */
[----:B------:R-:W-:Y:S06]  /*1cf0*/  BRA `(.L_x_2956) ;  /* 0x0000000000147947 */ /* 0x000fec0003800000 */
.L_x_2955:
[----:B-----5:R-:W-:Y:S02]  /*1d00*/  HADD2.F32 R36, -RZ, R29.H0_H0 ;  /* 0x2000001dff247230 */ /* 0x020fe40000004100 */
[----:B------:R-:W-:-:S03]  /*1d10*/  @P0 HADD2.F32 R38, -RZ, R33.H0_H0 ;  /* 0x20000021ff260230 */ /* 0x000fc60000004100 */
[----:B------:R-:W-:-:S04]  /*1d20*/  FMUL.FTZ R36, R36, UR8 ;  /* 0x0000000824247c20 */ /* 0x000fc80008410000 */
[----:B------:R-:W-:-:S04]  /*1d30*/  FMUL.FTZ R107, R21, R36 ;  /* 0x00000024156b7220 */ /* 0x000fc80000410000 */
[----:B------:R-:W-:-:S07]  /*1d40*/  @P0 FADD.FTZ R107, R38, R107 ;  /* 0x0000006b266b0221 */ /* 0x000fce0000010000 */
.L_x_2956:
[----:B------:R-:W-:Y:S05]  /*1d50*/  BSYNC B1 ;  /* 0x0000000000017941 */ /* 0x000fea0003800000 */
.L_x_2954:
[----:B------:R-:W-:Y:S04]  /*1d60*/  BSSY B1, `(.L_x_2957) ;  /* 0x000000b000017945 */ /* 0x000fe80003800000 */
[----:B------:R-:W-:Y:S05]  /*1d70*/  @P1 BRA `(.L_x_2958) ;  /* 0x0000000000101947 */ /* 0x000fea0003800000 */
[----:B------:R-:W-:Y:S01]  /*1d80*/  HFMA2.MMA R108, -RZ, RZ, 0, 0 ;  /* 0x00000000ff6c7435 */ /* 0x000fe200000001ff */
[----:B------:R-:W-:Y:S10]  /*1d90*/  @!P0 BRA `(.L_x_2959) ;  /* 0x00000000001c8947 */ /* 0x000ff40003800000 */
[----:B-----5:R-:W-:Y:S01]  /*1da0*/  HADD2.F32 R108, -RZ, R33.H1_H1 ;  /* 0x30000021ff6c7230 */ /* 0x020fe20000004100 */
[----:B------:R-:W-:Y:S06]  /*1db0*/  BRA `(.L_x_2959) ;  /* 0x0000000000147947 */ /* 0x000fec0003800000 */
.L_x_2958:
[----:B-----5:R-:W-:Y:S02]  /*1dc0*/  HADD2.F32 R36, -RZ, R29.H1_H1 ;  /* 0x3000001dff247230 */ /* 0x020fe40000004100 */
[----:B------:R-:W-:-:S03]  /*1dd0*/  @P0 HADD2.F32 R37, -RZ, R33.H1_H1 ;  /* 0x30000021ff250230 */ /* 0x000fc60000004100 */
[----:B------:R-:W-:-:S04]  /*1de0*/  FMUL.FTZ R36, R36, UR8 ;  /* 0x0000000824247c20 */ /* 0x000fc80008410000 */
[----:B------:R-:W-:-:S04]  /*1df0*/  FMUL.FTZ R108, R25, R36 ;  /* 0x00000024196c7220 */ /* 0x000fc80000410000 */
[----:B------:R-:W-:-:S07]  /*1e00*/  @P0 FADD.FTZ R108, R37, R108 ;  /* 0x0000006c256c0221 */ /* 0x000fce0000010000 */
.L_x_2959:
[----:B------:R-:W-:Y:S05]  /*1e10*/  BSYNC B1 ;  /* 0x0000000000017941 */ /* 0x000fea0003800000 */
.L_x_2957:
[----:B------:R-:W-:Y:S04]  /*1e20*/  BSSY B1, `(.L_x_2960) ;  /* 0x000000b000017945 */ /* 0x000fe80003800000 */
[----:B------:R-:W-:Y:S05]  /*1e30*/  @P1 BRA `(.L_x_2961) ;  /* 0x0000000000101947 */ /* 0x000fea0003800000 */
[----:B------:R-:W-:Y:S01]  /*1e40*/  MOV R109, RZ ;  /* 0x000000ff006d7202 */ /* 0x000fe20000000f00 */
[----:B------:R-:W-:Y:S06]  /*1e50*/  @!P0 BRA `(.L_x_2962) ;  /* 0x00000000001c8947 */ /* 0x000fec0003800000 */
[----:B-----5:R-:W-:Y:S01]  /*1e60*/  HADD2.F32 R109, -RZ, R34.H0_H0 ;  /* 0x20000022ff6d7230 */ /* 0x020fe20000004100 */
[----:B------:R-:W-:Y:S06]  /*1e70*/  BRA `(.L_x_2962) ;  /* 0x0000000000147947 */ /* 0x000fec0003800000 */
.L_x_2961:
[----:B-----5:R-:W-:Y:S02]  /*1e80*/  HADD2.F32 R36, -RZ, R30.H0_H0 ;  /* 0x2000001eff247230 */ /* 0x020fe40000004100 */
[----:B------:R-:W-:-:S03]  /*1e90*/  @P0 HADD2.F32 R38, -RZ, R34.H0_H0 ;  /* 0x20000022ff260230 */ /* 0x000fc60000004100 */
[----:B------:R-:W-:-:S04]  /*1ea0*/  FMUL.FTZ R36, R36, UR8 ;  /* 0x0000000824247c20 */ /* 0x000fc80008410000 */
[----:B------:R-:W-:-:S04]  /*1eb0*/  FMUL.FTZ R109, R23, R36 ;  /* 0x00000024176d7220 */ /* 0x000fc80000410000 */
[----:B------:R-:W-:-:S07]  /*1ec0*/  @P0 FADD.FTZ R109, R38, R109 ;  /* 0x0000006d266d0221 */ /* 0x000fce0000010000 */
.L_x_2962:
[----:B------:R-:W-:Y:S05]  /*1ed0*/  BSYNC B1 ;  /* 0x0000000000017941 */ /* 0x000fea0003800000 */
.L_x_2960:
[----:B------:R-:W-:Y:S04]  /*1ee0*/  BSSY B1, `(.L_x_2963) ;  /* 0x000000b000017945 */ /* 0x000fe80003800000 */
[----:B------:R-:W-:Y:S05]  /*1ef0*/  @P1 BRA `(.L_x_2964) ;  /* 0x0000000000101947 */ /* 0x000fea0003800000 */
[----:B------:R-:W-:Y:S01]  /*1f00*/  HFMA2.MMA R110, -RZ, RZ, 0, 0 ;  /* 0x00000000ff6e7435 */ /* 0x000fe200000001ff */
[----:B------:R-:W-:Y:S10]  /*1f10*/  @!P0 BRA `(.L_x_2965) ;  /* 0x00000000001c8947 */ /* 0x000ff40003800000 */
[----:B-----5:R-:W-:Y:S01]  /*1f20*/  HADD2.F32 R110, -RZ, R34.H1_H1 ;  /* 0x30000022ff6e7230 */ /* 0x020fe20000004100 */
[----:B------:R-:W-:Y:S06]  /*1f30*/  BRA `(.L_x_2965) ;  /* 0x0000000000147947 */ /* 0x000fec0003800000 */
.L_x_2964:
[----:B-----5:R-:W-:Y:S02]  /*1f40*/  HADD2.F32 R36, -RZ, R30.H1_H1 ;  /* 0x3000001eff247230 */ /* 0x020fe40000004100 */
[----:B------:R-:W-:-:S03]  /*1f50*/  @P0 HADD2.F32 R39, -RZ, R34.H1_H1 ;  /* 0x30000022ff270230 */ /* 0x000fc60000004100 */
[----:B------:R-:W-:-:S04]  /*1f60*/  FMUL.FTZ R37, R36, UR8 ;  /* 0x0000000824257c20 */ /* 0x000fc80008410000 */
[----:B------:R-:W-:-:S04]  /*1f70*/  FMUL.FTZ R110, R26, R37 ;  /* 0x000000251a6e7220 */ /* 0x000fc80000410000 */
[----:B------:R-:W-:-:S07]  /*1f80*/  @P0 FADD.FTZ R110, R39, R110 ;  /* 0x0000006e276e0221 */ /* 0x000fce0000010000 */
.L_x_2965:
[----:B------:R-:W-:Y:S05]  /*1f90*/  BSYNC B1 ;  /* 0x0000000000017941 */ /* 0x000fea0003800000 */
.L_x_2963:
[----:B------:R-:W-:Y:S04]  /*1fa0*/  BSSY B1, `(.L_x_2966) ;  /* 0x000000b000017945 */ /* 0x000fe80003800000 */
[----:B------:R-:W-:Y:S05]  /*1fb0*/  @P1 BRA `(.L_x_2967) ;  /* 0x0000000000101947 */ /* 0x000fea0003800000 */
[----:B------:R-:W-:Y:S01]  /*1fc0*/  MOV R111, RZ ;  /* 0x000000ff006f7202 */ /* 0x000fe20000000f00 */
[----:B------:R-:W-:Y:S06]  /*1fd0*/  @!P0 BRA `(.L_x_2968) ;  /* 0x00000000001c8947 */ /* 0x000fec0003800000 */
[----:B-----5:R-:W-:Y:S01]  /*1fe0*/  HADD2.F32 R111, -RZ, R35.H0_H0 ;  /* 0x20000023ff6f7230 */ /* 0x020fe20000004100 */
[----:B------:R-:W-:Y:S06]  /*1ff0*/  BRA `(.L_x_2968) ;  /* 0x0000000000147947 */ /* 0x000fec0003800000 */
.L_x_2967:
[----:B-----5:R-:W-:-:S05]  /*2000*/  HADD2.F32 R36, -RZ, R31.H0_H0 ;  /* 0x2000001fff247230 */ /* 0x020fca0000004100 */
[----:B------:R-:W-:Y:S01]  /*2010*/  FMUL.FTZ R111, R36, UR8 ;  /* 0x00000008246f7c20 */ /* 0x000fe20008410000 */
[----:B------:R-:W-:-:S03]  /*2020*/  @P0 HADD2.F32 R36, -RZ, R35.H0_H0 ;  /* 0x20000023ff240230 */ /* 0x000fc60000004100 */
[----:B------:R-:W-:-:S04]  /*2030*/  FMUL.FTZ R111, R24, R111 ;  /* 0x0000006f186f7220 */ /* 0x000fc80000410000 */
[----:B------:R-:W-:-:S07]  /*2040*/  @P0 FADD.FTZ R111, R36, R111 ;  /* 0x0000006f246f0221 */ /* 0x000fce0000010000 */
.L_x_2968:
[----:B------:R-:W-:Y:S05]  /*2050*/  BSYNC B1 ;  /* 0x0000000000017941 */ /* 0x000fea0003800000 */
.L_x_2966:
[----:B------:R-:W-:Y:S04]  /*2060*/  BSSY B1, `(.L_x_2969) ;  /* 0x000000b000017945 */ /* 0x000fe80003800000 */
[----:B------:R-:W-:Y:S05]  /*2070*/  @P1 BRA `(.L_x_2970) ;  /* 0x0000000000101947 */ /* 0x000fea0003800000 */
[----:B------:R-:W-:Y:S01]  /*2080*/  HFMA2.MMA R112, -RZ, RZ, 0, 0 ;  /* 0x00000000ff707435 */ /* 0x000fe200000001ff */
[----:B------:R-:W-:Y:S10]  /*2090*/  @!P0 BRA `(.L_x_2971) ;  /* 0x00000000001c8947 */ /* 0x000ff40003800000 */
[----:B-----5:R-:W-:Y:S01]  /*20a0*/  HADD2.F32 R112, -RZ, R35.H1_H1 ;  /* 0x30000023ff707230 */ /* 0x020fe20000004100 */
[----:B------:R-:W-:Y:S06]  /*20b0*/  BRA `(.L_x_2971) ;  /* 0x0000000000147947 */ /* 0x000fec0003800000 */
.L_x_2970:
[----:B-----5:R-:W-:-:S05]  /*20c0*/  HADD2.F32 R36, -RZ, R31.H1_H1 ;  /* 0x3000001fff247230 */ /* 0x020fca0000004100 */
[----:B------:R-:W-:-:S04]  /*20d0*/  FMUL.FTZ R37, R36, UR8 ;  /* 0x0000000824257c20 */ /* 0x000fc80008410000 */
[----:B------:R-:W-:Y:S01]  /*20e0*/  FMUL.FTZ R112, R52, R37 ;  /* 0x0000002534707220 */ /* 0x000fe20000410000 */
[----:B------:R-:W-:-:S05]  /*20f0*/  @P0 HADD2.F32 R37, -RZ, R35.H1_H1 ;  /* 0x30000023ff250230 */ /* 0x000fca0000004100 */
[----:B------:R-:W-:-:S07]  /*2100*/  @P0 FADD.FTZ R112, R37, R112 ;  /* 0x0000007025700221 */ /* 0x000fce0000010000 */
.L_x_2971:
[----:B------:R-:W-:Y:S05]  /*2110*/  BSYNC B1 ;  /* 0x0000000000017941 */ /* 0x000fea0003800000 */
.L_x_2969:
[----:B------:R-:W0:Y:S01]  /*2120*/  LDC.64 R36, c[0x0][0x238] ;  /* 0x00008e00ff247b82 */ /* 0x000e220000000a00 */
[----:B------:R-:W-:Y:S02]  /*2130*/  F2FP.F16.F32.PACK_AB R39, R112, R111 ;  /* 0x0000006f7027723e */ /* 0x000fe400000000ff */
[----:B------:R-:W-:Y:S01]  /*2140*/  F2FP.F16.F32.PACK_AB R38, R110, R109 ;  /* 0x0000006d6e26723e */ /* 0x000fe200000000ff */
[----:B0-----:R-:W-:Y:S01]  /*2150*/  IMAD.WIDE.U32 R120, R120, 0x10, R36 ;  /* 0x0000001078787825 */ /* 0x001fe200078e0024 */
[----:B------:R-:W-:Y:S02]  /*2160*/  F2FP.F16.F32.PACK_AB R37, R108, R107 ;  /* 0x0000006b6c25723e */ /* 0x000fe400000000ff */
[----:B------:R-:W-:-:S05]  /*2170*/  F2FP.F16.F32.PACK_AB R36, R106, R105 ;  /* 0x000000696a24723e */ /* 0x000fca00000000ff */
[----:B------:R2:W-:Y:S02]  /*2180*/  STG.E.128 desc[UR4][R120.64], R36 ;  /* 0x0000002478007986 */ /* 0x0005e4000c101d04 */
.L_x_2947:
[----:B------:R-:W-:Y:S05]  /*2190*/  BSYNC B0 ;  /* 0x0000000000007941 */ /* 0x000fea0003800000 */
.L_x_2946:
        /* <DEDUP_REMOVED lines=29> */
[----:B------:R-:W-:-:S03]  /*2370*/  P2R R36, PR, RZ, 0x40 ;  /* 0x00000040ff247803 */ /* 0x000fc60000000000 */
[----:B------:R-:W-:Y:S01]  /*2380*/  @P1 FADD.FTZ R37, R112, R39 ;  /* 0x0000002770251221 */ /* 0x000fe20000010000 */
[----:B------:R-:W-:-:S04]  /*2390*/  SHF.R.U32.HI R39, RZ, 0x5, R20 ;  /* 0x00000005ff277819 */ /* 0x000fc80000011614 */
[----:B------:R-:W-:-:S04]  /*23a0*/  LOP3.LUT R38, R39, 0x7fffff8, RZ, 0xc0, !PT ;  /* 0x07fffff827267812 */ /* 0x000fc800078ec0ff */
        /* <DEDUP_REMOVED lines=71> */
.L_x_2990:
        /* <DEDUP_REMOVED lines=18> */
[----:B------:R-:W-:Y:S02]  /*2940*/  @!P1 MOV R120, R113 ;  /* 0x0000007100789202 */ /* 0x000fe40000000f00 */
[----:B------:R-:W-:Y:S02]  /*2950*/  BSSY B0, `(.L_x_2973) ;  /* 0x00000b7000007945 */ /* 0x000fe40003800000 */
[----:B------:R-:W-:Y:S01]  /*2960*/  I2FP.F32.S32 R122, R120 ;  /* 0x00000078007a7245 */ /* 0x000fe20000201400 */
        /* <DEDUP_REMOVED lines=73> */
[----:B------:R-:W-:-:S03]  /*2e00*/  PLOP3.LUT P1, PT, PT, PT, UP0, 0x40, 0x0 ;  /* 0x000000000000781c */ /* 0x000fc60003f2e808 */
[----:B------:R-:W-:Y:S01]  /*2e10*/  IMAD R116, R116, R115, RZ ;  /* 0x0000007374747224 */ /* 0x000fe200078e02ff */
[----:B------:R-:W-:-:S04]  /*2e20*/  FSEL R119, R119, RZ, P1 ;  /* 0x000000ff77777208 */ /* 0x000fc80000800000 */
[----:B------:R-:W-:-:S04]  /*2e30*/  SHF.R.S32.HI R19, RZ, 0x1f, R116 ;  /* 0x0000001fff137819 */ /* 0x000fc80000011474 */
[----:B------:R-:W-:Y:S02]  /*2e40*/  LEA.HI R116, R19, R116, RZ, 0x3 ;  /* 0x0000007413747211 */ /* 0x000fe400078f18ff */
[----:B------:R-:W-:-:S04]  /*2e50*/  LOP3.LUT R19, R20, 0xff, RZ, 0xc0, !PT ;  /* 0x000000ff14137812 */ /* 0x000fc800078ec0ff */
[----:B------:R-:W-:Y:S01]  /*2e60*/  LEA.HI.SX32 R115, R116, R19, 0x1d ;  /* 0x0000001374737211 */ /* 0x000fe200078feaff */
[----:B------:R-:W-:Y:S06]  /*2e70*/  @!P5 BRA `(.L_x_2976) ;  /* 0x000000000080d947 */ /* 0x000fec0003800000 */
[--C-:B------:R-:W-:Y:S01]  /*2e80*/  FADD.FTZ R37, R96, -R119.reuse ;  /* 0x8000007760257221 */ /* 0x100fe20000010000 */
[--C-:B------:R-:W-:Y:S01]  /*2e90*/  FADD.FTZ R117, R93, -R119.reuse ;  /* 0x800000775d757221 */ /* 0x100fe20000010000 */
[--C-:B------:R-:W-:Y:S01]  /*2ea0*/  FADD.FTZ R39, R94, -R119.reuse ;  /* 0x800000775e277221 */ /* 0x100fe20000010000 */
[--C-:B------:R-:W-:Y:S01]  /*2eb0*/  FADD.FTZ R121, R90, -R119.reuse ;  /* 0x800000775a797221 */ /* 0x100fe20000010000 */
[C---:B------:R-:W-:Y:S01]  /*2ec0*/  FMUL.FTZ R36, R118.reuse, R37 ;  /* 0x0000002576247220 */ /* 0x040fe20000410000 */
[----:B------:R-:W-:Y:S01]  /*2ed0*/  FADD.FTZ R37, R95, -R119 ;  /* 0x800000775f257221 */ /* 0x000fe20000010000 */
[C---:B------:R-:W-:Y:S01]  /*2ee0*/  FMUL.FTZ R117, R118.reuse, R117 ;  /* 0x0000007576757220 */ /* 0x040fe20000410000 */
[C---:B------:R-:W-:Y:S01]  /*2ef0*/  FMUL.FTZ R39, R118.reuse, R39 ;  /* 0x0000002776277220 */ /* 0x040fe20000410000 */
[----:B------:R-:W-:Y:S01]  /*2f00*/  FFMA.FTZ R36, R27, R36, R47 ;  /* 0x000000241b247223 */ /* 0x000fe2000001002f */
[----:B------:R-:W-:Y:S01]  /*2f10*/  FMUL.FTZ R38, R118, R37 ;  /* 0x0000002576267220 */ /* 0x000fe20000410000 */
[----:B------:R-:W-:Y:S01]  /*2f20*/  FADD.FTZ R123, R89, -R119 ;  /* 0x80000077597b7221 */ /* 0x000fe20000010000 */
[----:B------:R-:W-:Y:S01]  /*2f30*/  FFMA.FTZ R39, R44, R39, R48 ;  /* 0x000000272c277223 */ /* 0x000fe20000010030 */
[----:B------:R-:W-:Y:S01]  /*2f40*/  FMUL.FTZ R121, R118, R121 ;  /* 0x0000007976797220 */ /* 0x000fe20000410000 */
[----:B------:R-:W-:Y:S01]  /*2f50*/  FFMA.FTZ R37, R53, R38, R57 ;  /* 0x0000002635257223 */ /* 0x000fe20000010039 */
[----:B------:R-:W-:Y:S01]  /*2f60*/  FFMA.FTZ R38, R54, R117, R58 ;  /* 0x0000007536267223 */ /* 0x000fe2000001003a */
[----:B------:R-:W-:Y:S01]  /*2f70*/  FMUL.FTZ R123, R118, R123 ;  /* 0x0000007b767b7220 */ /* 0x000fe20000410000 */
[----:B------:R-:W0:Y:S01]  /*2f80*/  LDC.64 R116, c[0x0][0x2b8] ;  /* 0x0000ae00ff747b82 */ /* 0x000e220000000a00 */
[----:B------:R-:W-:Y:S01]  /*2f90*/  FFMA.FTZ R121, R46, R121, R50 ;  /* 0x000000792e797223 */ /* 0x000fe20000010032 */
[----:B------:R-:W-:-:S02]  /*2fa0*/  F2FP.F16.F32.PACK_AB R36, R37, R36 ;  /* 0x000000242524723e */ /* 0x000fc400000000ff */
[----:B------:R-:W-:Y:S01]  /*2fb0*/  F2FP.F16.F32.PACK_AB R37, R38, R39 ;  /* 0x000000272625723e */ /* 0x000fe200000000ff */
[----:B------:R-:W-:-:S04]  /*2fc0*/  FADD.FTZ R39, R92, -R119 ;  /* 0x800000775c277221 */ /* 0x000fc80000010000 */
[----:B------:R-:W-:Y:S01]  /*2fd0*/  FMUL.FTZ R38, R118, R39 ;  /* 0x0000002776267220 */ /* 0x000fe20000410000 */
[----:B------:R-:W-:-:S03]  /*2fe0*/  FADD.FTZ R39, R91, -R119 ;  /* 0x800000775b277221 */ /* 0x000fc60000010000 */
[----:B------:R-:W-:Y:S01]  /*2ff0*/  FFMA.FTZ R38, R45, R38, R49 ;  /* 0x000000262d267223 */ /* 0x000fe20000010031 */
[----:B------:R-:W-:-:S04]  /*3000*/  FMUL.FTZ R120, R118, R39 ;  /* 0x0000002776787220 */ /* 0x000fc80000410000 */
[----:B------:R-:W-:Y:S01]  /*3010*/  FFMA.FTZ R39, R55, R120, R59 ;  /* 0x0000007837277223 */ /* 0x000fe2000001003b */
[----:B------:R-:W-:-:S04]  /*3020*/  FFMA.FTZ R120, R56, R123, R60 ;  /* 0x0000007b38787223 */ /* 0x000fc8000001003c */
[----:B------:R-:W-:Y:S01]  /*3030*/  F2FP.F16.F32.PACK_AB R38, R39, R38 ;  /* 0x000000262726723e */ /* 0x000fe200000000ff */
[C---:B0-----:R-:W-:Y:S01]  /*3040*/  IMAD.WIDE.U32 R116, R115.reuse, 0x10, R116 ;  /* 0x0000001073747825 */ /* 0x041fe200078e0074 */
[----:B------:R-:W-:Y:S02]  /*3050*/  F2FP.F16.F32.PACK_AB R39, R120, R121 ;  /* 0x000000797827723e */ /* 0x000fe400000000ff */
[----:B------:R-:W-:-:S03]  /*3060*/  IADD3 R115, R115, 0x100, RZ ;  /* 0x0000010073737810 */ /* 0x000fc60007ffe0ff */
[----:B------:R0:W-:Y:S04]  /*3070*/  STG.E.128 desc[UR4][R116.64], R36 ;  /* 0x0000002474007986 */ /* 0x0001e8000c101d04 */
.L_x_2976:
[----:B------:R-:W-:Y:S05]  /*3080*/  BSYNC B1 ;  /* 0x0000000000017941 */ /* 0x000fea0003800000 */
.L_x_2975:
[----:B------:R-:W-:Y:S04]  /*3090*/  BSSY B1, `(.L_x_2977) ;  /* 0x0000022000017945 */ /* 0x000fe80003800000 */
[----:B------:R-:W-:Y:S05]  /*30a0*/  @!P4 BRA `(.L_x_2978) ;  /* 0x000000000080c947 */ /* 0x000fea0003800000 */
[--C-:B0-----:R-:W-:Y:S01]  /*30b0*/  FADD.FTZ R37, R88, -R119.reuse ;  /* 0x8000007758257221 */ /* 0x101fe20000010000 */
[--C-:B------:R-:W-:Y:S01]  /*30c0*/  FADD.FTZ R117, R100, -R119.reuse ;  /* 0x8000007764757221 */ /* 0x100fe20000010000 */
[--C-:B------:R-:W-:Y:S01]  /*30d0*/  FADD.FTZ R39, R99, -R119.reuse ;  /* 0x8000007763277221 */ /* 0x100fe20000010000 */
[--C-:B------:R-:W-:Y:S01]  /*30e0*/  FADD.FTZ R121, R103, -R119.reuse ;  /* 0x8000007767797221 */ /* 0x100fe20000010000 */
[----:B------:R-:W-:Y:S01]  /*30f0*/  FMUL.FTZ R36, R118, R37 ;  /* 0x0000002576247220 */ /* 0x000fe20000410000 */
[----:B------:R-:W-:Y:S01]  /*3100*/  FADD.FTZ R37, R98, -R119 ;  /* 0x8000007762257221 */ /* 0x000fe20000010000 */
[C---:B------:R-:W-:Y:S01]  /*3110*/  FMUL.FTZ R117, R118.reuse, R117 ;  /* 0x0000007576757220 */ /* 0x040fe20000410000 */
[C---:B------:R-:W-:Y:S01]  /*3120*/  FMUL.FTZ R39, R118.reuse, R39 ;  /* 0x0000002776277220 */ /* 0x040fe20000410000 */
[----:B------:R-:W-:Y:S01]  /*3130*/  FFMA.FTZ R36, R51, R36, R67 ;  /* 0x0000002433247223 */ /* 0x000fe20000010043 */
[----:B------:R-:W-:Y:S01]  /*3140*/  FMUL.FTZ R37, R118, R37 ;  /* 0x0000002576257220 */ /* 0x000fe20000410000 */
[----:B------:R-:W-:Y:S01]  /*3150*/  FFMA.FTZ R38, R64, R117, R70 ;  /* 0x0000007540267223 */ /* 0x000fe20000010046 */
[----:B------:R-:W-:Y:S01]  /*3160*/  FFMA.FTZ R39, R61, R39, R40 ;  /* 0x000000273d277223 */ /* 0x000fe20000010028 */
[----:B------:R-:W0:Y:S01]  /*3170*/  LDC.64 R116, c[0x0][0x2b8] ;  /* 0x0000ae00ff747b82 */ /* 0x000e220000000a00 */
[----:B------:R-:W-:Y:S01]  /*3180*/  FFMA.FTZ R37, R62, R37, R69 ;  /* 0x000000253e257223 */ /* 0x000fe20000010045 */
[----:B------:R-:W-:Y:S01]  /*3190*/  FADD.FTZ R123, R104, -R119 ;  /* 0x80000077687b7221 */ /* 0x000fe20000010000 */
[----:B------:R-:W-:-:S03]  /*31a0*/  FMUL.FTZ R121, R118, R121 ;  /* 0x0000007976797220 */ /* 0x000fc60000410000 */
[----:B------:R-:W-:Y:S01]  /*31b0*/  F2FP.F16.F32.PACK_AB R36, R37, R36 ;  /* 0x000000242524723e */ /* 0x000fe200000000ff */
[----:B------:R-:W-:Y:S01]  /*31c0*/  FMUL.FTZ R123, R118, R123 ;  /* 0x0000007b767b7220 */ /* 0x000fe20000410000 */
[----:B------:R-:W-:Y:S01]  /*31d0*/  F2FP.F16.F32.PACK_AB R37, R38, R39 ;  /* 0x000000272625723e */ /* 0x000fe200000000ff */
[--C-:B------:R-:W-:Y:S01]  /*31e0*/  FADD.FTZ R39, R101, -R119.reuse ;  /* 0x8000007765277221 */ /* 0x100fe20000010000 */
[----:B------:R-:W-:Y:S01]  /*31f0*/  FFMA.FTZ R121, R65, R121, R42 ;  /* 0x0000007941797223 */ /* 0x000fe2000001002a */
[----:B------:R-:W-:Y:S02]  /*3200*/  FFMA.FTZ R120, R68, R123, R72 ;  /* 0x0000007b44787223 */ /* 0x000fe40000010048 */
[----:B------:R-:W-:Y:S01]  /*3210*/  FMUL.FTZ R38, R118, R39 ;  /* 0x0000002776267220 */ /* 0x000fe20000410000 */
[----:B------:R-:W-:-:S03]  /*3220*/  FADD.FTZ R39, R102, -R119 ;  /* 0x8000007766277221 */ /* 0x000fc60000010000 */
[----:B------:R-:W-:Y:S01]  /*3230*/  FFMA.FTZ R38, R63, R38, R41 ;  /* 0x000000263f267223 */ /* 0x000fe20000010029 */
[----:B------:R-:W-:-:S04]  /*3240*/  FMUL.FTZ R39, R118, R39 ;  /* 0x0000002776277220 */ /* 0x000fc80000410000 */
[----:B------:R-:W-:Y:S01]  /*3250*/  FFMA.FTZ R39, R66, R39, R71 ;  /* 0x0000002742277223 */ /* 0x000fe20000010047 */
[C---:B0-----:R-:W-:Y:S01]  /*3260*/  IMAD.WIDE.U32 R116, R115.reuse, 0x10, R116 ;  /* 0x0000001073747825 */ /* 0x041fe200078e0074 */
[----:B------:R-:W-:-:S03]  /*3270*/  IADD3 R115, R115, 0x100, RZ ;  /* 0x0000010073737810 */ /* 0x000fc60007ffe0ff */
[----:B------:R-:W-:Y:S02]  /*3280*/  F2FP.F16.F32.PACK_AB R38, R39, R38 ;  /* 0x000000262726723e */ /* 0x000fe400000000ff */
[----:B------:R-:W-:-:S05]  /*3290*/  F2FP.F16.F32.PACK_AB R39, R120, R121 ;  /* 0x000000797827723e */ /* 0x000fca00000000ff */
[----:B------:R1:W-:Y:S02]  /*32a0*/  STG.E.128 desc[UR4][R116.64], R36 ;  /* 0x0000002474007986 */ /* 0x0003e4000c101d04 */
.L_x_2978:
[----:B------:R-:W-:Y:S05]  /*32b0*/  BSYNC B1 ;  /* 0x0000000000017941 */ /* 0x000fea0003800000 */
.L_x_2977:
[----:B------:R-:W-:Y:S05]  /*32c0*/  @!P3 BRA `(.L_x_2974) ;  /* 0x00000000007cb947 */ /* 0x000fea0003800000 */
[--C-:B01----:R-:W-:Y:S01]  /*32d0*/  FADD.FTZ R38, R108, -R119.reuse ;  /* 0x800000776c267221 */ /* 0x103fe20000010000 */
        /* <DEDUP_REMOVED lines=11> */
[----:B------:R-:W0:Y:S01]  /*3390*/  LDC.64 R116, c[0x0][0x2b8] ;  /* 0x0000ae00ff747b82 */ /* 0x000e220000000a00 */
        /* <DEDUP_REMOVED lines=14> */
[----:B------:R-:W-:Y:S02]  /*3480*/  F2FP.F16.F32.PACK_AB R38, R123, R38 ;  /* 0x000000267b26723e */ /* 0x000fe400000000ff */
[----:B------:R-:W-:Y:S01]  /*3490*/  F2FP.F16.F32.PACK_AB R36, R119, R36 ;  /* 0x000000247724723e */ /* 0x000fe200000000ff */
[----:B0-----:R-:W-:-:S05]  /*34a0*/  IMAD.WIDE.U32 R116, R115, 0x10, R116 ;  /* 0x0000001073747825 */ /* 0x001fca00078e0074 */
[----:B------:R2:W-:Y:S02]  /*34b0*/  STG.E.128 desc[UR4][R116.64], R36 ;  /* 0x0000002474007986 */ /* 0x0005e4000c101d04 */
.L_x_2974:
[----:B------:R-:W-:Y:S05]  /*34c0*/  BSYNC B0 ;  /* 0x0000000000007941 */ /* 0x000fea0003800000 */
.L_x_2973:
[----:B------:R-:W-:Y:S02]  /*34d0*/  IADD3 R114, R114, UR10, RZ ;  /* 0x0000000a72727c10 */ /* 0x000fe4000fffe0ff */
[----:B------:R-:W-:Y:S02]  /*34e0*/  SEL R118, RZ, 0x1, P0 ;  /* 0x00000001ff767807 */ /* 0x000fe40000000000 */
[----:B------:R-:W-:-:S13]  /*34f0*/  ISETP.GE.AND P1, PT, R114, UR11, PT ;  /* 0x0000000b72007c0c */ /* 0x000fda000bf26270 */
[----:B------:R-:W-:Y:S05]  /*3500*/  @!P1 BRA `(.L_x_2979) ;  /* 0xffffffd400649947 */ /* 0x000fea000383ffff */
[----:B------:R-:W-:Y:S05]  /*3510*/  EXIT ;  /* 0x000000000000794d */ /* 0x000fea0003800000 */
.L_x_2972:
[----:B------:R-:W-:Y:S01]  /*3520*/  HFMA2.MMA R118, -RZ, RZ, 0, 5.9604644775390625e-08 ;  /* 0x00000001ff767435 */ /* 0x000fe200000001ff */
[----:B------:R-:W-:Y:S02]  /*3530*/  MOV R119, 0x1f ;  /* 0x0000001f00777802 */ /* 0x000fe40000000f00 */
[----:B------:R-:W-:-:S08]  /*3540*/  MOV R120, 0xffffffff ;  /* 0xffffffff00787802 */ /* 0x000fd00000000f00 */
[----:B-----5:R-:W-:Y:S05]  /*3550*/  WARPSYNC.COLLECTIVE R120, `(.L_x_2980) ;  /* 0x0000000078087348 */ /* 0x020fea0003c00000 */
[----:B------:R0:W1:Y:S02]  /*3560*/  SHFL.BFLY P6, R121, R37, R118, R119 ;  /* 0x0c00007625797389 */ /* 0x00006400000c0077 */
[----:B01---5:R-:W-:Y:S01]  /*3570*/  ENDCOLLECTIVE ;  /* 0x000000000000791b */ /* 0x023fe20003800000 */
.L_x_2980:
[----:B------:R-:W-:Y:S01]  /*3580*/  HFMA2.MMA R118, -RZ, RZ, 0, 1.1920928955078125e-07 ;  /* 0x00000002ff767435 */ /* 0x000fe200000001ff */
[----:B------:R-:W-:-:S05]  /*3590*/  FADD.FTZ R122, R37, R121 ;  /* 0x00000079257a7221 */ /* 0x000fca0000010000 */
[----:B------:R-:W-:-:S07]  /*35a0*/  MOV R37, R122 ;  /* 0x0000007a00257202 */ /* 0x000fce0000000f00 */
[----:B------:R-:W-:Y:S05]  /*35b0*/  WARPSYNC.COLLECTIVE R120, `(.L_x_2981) ;  /* 0x0000000078087348 */ /* 0x000fea0003c00000 */
[----:B------:R0:W1:Y:S02]  /*35c0*/  SHFL.BFLY P6, R121, R37, R118, R119 ;  /* 0x0c00007625797389 */ /* 0x00006400000c0077 */
[----:B01----:R-:W-:Y:S01]  /*35d0*/  ENDCOLLECTIVE ;  /* 0x000000000000791b */ /* 0x003fe20003800000 */
.L_x_2981:
[----:B------:R-:W-:Y:S01]  /*35e0*/  HFMA2.MMA R118, -RZ, RZ, 0, 2.384185791015625e-07 ;  /* 0x00000004ff767435 */ /* 0x000fe200000001ff */
[----:B------:R-:W-:-:S05]  /*35f0*/  FADD.FTZ R123, R122, R121 ;  /* 0x000000797a7b7221 */ /* 0x000fca0000010000 */
[----:B------:R-:W-:-:S07]  /*3600*/  MOV R37, R123 ;  /* 0x0000007b00257202 */ /* 0x000fce0000000f00 */
[----:B------:R-:W-:Y:S05]  /*3610*/  WARPSYNC.COLLECTIVE R120, `(.L_x_2982) ;  /* 0x0000000078087348 */ /* 0x000fea0003c00000 */
[----:B------:R0:W1:Y:S02]  /*3620*/  SHFL.BFLY P6, R121, R37, R118, R119 ;  /* 0x0c00007625797389 */ /* 0x00006400000c0077 */
[----:B01----:R-:W-:Y:S01]  /*3630*/  ENDCOLLECTIVE ;  /* 0x000000000000791b */ /* 0x003fe20003800000 */
.L_x_2982:
[----:B------:R-:W-:Y:S01]  /*3640*/  HFMA2.MMA R118, -RZ, RZ, 0, 4.76837158203125e-07 ;  /* 0x00000008ff767435 */ /* 0x000fe200000001ff */
[----:B------:R-:W-:-:S05]  /*3650*/  FADD.FTZ R124, R123, R121 ;  /* 0x000000797b7c7221 */ /* 0x000fca0000010000 */
[----:B------:R-:W-:-:S07]  /*3660*/  MOV R37, R124 ;  /* 0x0000007c00257202 */ /* 0x000fce0000000f00 */
[----:B------:R-:W-:Y:S05]  /*3670*/  WARPSYNC.COLLECTIVE R120, `(.L_x_2983) ;  /* 0x0000000078087348 */ /* 0x000fea0003c00000 */
[----:B------:R0:W1:Y:S02]  /*3680*/  SHFL.BFLY P6, R121, R37, R118, R119 ;  /* 0x0c00007625797389 */ /* 0x00006400000c0077 */
[----:B01----:R-:W-:Y:S01]  /*3690*/  ENDCOLLECTIVE ;  /* 0x000000000000791b */ /* 0x003fe20003800000 */
.L_x_2983:
[----:B------:R-:W-:Y:S01]  /*36a0*/  HFMA2.MMA R118, -RZ, RZ, 0, 9.5367431640625e-07 ;  /* 0x00000010ff767435 */ /* 0x000fe200000001ff */
[----:B------:R-:W-:-:S05]  /*36b0*/  FADD.FTZ R125, R124, R121 ;  /* 0x000000797c7d7221 */ /* 0x000fca0000010000 */
[----:B------:R-:W-:-:S07]  /*36c0*/  MOV R37, R125 ;  /* 0x0000007d00257202 */ /* 0x000fce0000000f00 */
[----:B------:R-:W-:Y:S05]  /*36d0*/  WARPSYNC.COLLECTIVE R120, `(.L_x_2984) ;  /* 0x0000000078087348 */ /* 0x000fea0003c00000 */
[----:B------:R0:W1:Y:S02]  /*36e0*/  SHFL.BFLY P6, R121, R37, R118, R119 ;  /* 0x0c00007625797389 */ /* 0x00006400000c0077 */
[----:B01----:R-:W-:Y:S01]  /*36f0*/  ENDCOLLECTIVE ;  /* 0x000000000000791b */ /* 0x003fe20003800000 */
.L_x_2984:
        /* <DEDUP_REMOVED lines=51> */
[----:B------:R-:W-:Y:S01]  /*3a30*/  HFMA2.MMA R119, -RZ, RZ, 0, 1.847743988037109375e-06 ;  /* 0x0000001fff777435 */ /* 0x000fe200000001ff */
[----:B------:R-:W-:-:S10]  /*3a40*/  MOV R118, 0x1 ;  /* 0x0000000100767802 */ /* 0x000fd40000000f00 */
[----:B------:R-:W-:Y:S05]  /*3a50*/  WARPSYNC.COLLECTIVE R120, `(.L_x_2985) ;  /* 0x0000000078087348 */ /* 0x000fea0003c00000 */
[----:B------:R0:W1:Y:S02]  /*3a60*/  SHFL.BFLY P6, R121, R37, R118, R119 ;  /* 0x0c00007625797389 */ /* 0x00006400000c0077 */
[----:B01----:R-:W-:Y:S01]  /*3a70*/  ENDCOLLECTIVE ;  /* 0x000000000000791b */ /* 0x003fe20003800000 */
.L_x_2985:
[----:B------:R-:W-:Y:S01]  /*3a80*/  HFMA2.MMA R118, -RZ, RZ, 0, 1.1920928955078125e-07 ;  /* 0x00000002ff767435 */ /* 0x000fe200000001ff */
[----:B------:R-:W-:-:S05]  /*3a90*/  FADD.FTZ R122, R37, R121 ;  /* 0x00000079257a7221 */ /* 0x000fca0000010000 */
[----:B------:R-:W-:-:S07]  /*3aa0*/  MOV R37, R122 ;  /* 0x0000007a00257202 */ /* 0x000fce0000000f00 */
[----:B------:R-:W-:Y:S05]  /*3ab0*/  WARPSYNC.COLLECTIVE R120, `(.L_x_2986) ;  /* 0x0000000078087348 */ /* 0x000fea0003c00000 */
[----:B------:R0:W1:Y:S02]  /*3ac0*/  SHFL.BFLY P6, R121, R37, R118, R119 ;  /* 0x0c00007625797389 */ /* 0x00006400000c0077 */
[----:B01----:R-:W-:Y:S01]  /*3ad0*/  ENDCOLLECTIVE ;  /* 0x000000000000791b */ /* 0x003fe20003800000 */
.L_x_2986:
[----:B------:R-:W-:Y:S01]  /*3ae0*/  HFMA2.MMA R118, -RZ, RZ, 0, 2.384185791015625e-07 ;  /* 0x00000004ff767435 */ /* 0x000fe200000001ff */
[----:B------:R-:W-:-:S05]  /*3af0*/  FADD.FTZ R123, R122, R121 ;  /* 0x000000797a7b7221 */ /* 0x000fca0000010000 */
[----:B------:R-:W-:-:S07]  /*3b00*/  MOV R37, R123 ;  /* 0x0000007b00257202 */ /* 0x000fce0000000f00 */
[----:B------:R-:W-:Y:S05]  /*3b10*/  WARPSYNC.COLLECTIVE R120, `(.L_x_2987) ;  /* 0x0000000078087348 */ /* 0x000fea0003c00000 */
[----:B------:R0:W1:Y:S02]  /*3b20*/  SHFL.BFLY P6, R121, R37, R118, R119 ;  /* 0x0c00007625797389 */ /* 0x00006400000c0077 */
[----:B01----:R-:W-:Y:S01]  /*3b30*/  ENDCOLLECTIVE ;  /* 0x000000000000791b */ /* 0x003fe20003800000 */
.L_x_2987:
[----:B------:R-:W-:Y:S01]  /*3b40*/  HFMA2.MMA R118, -RZ, RZ, 0, 4.76837158203125e-07 ;  /* 0x00000008ff767435 */ /* 0x000fe200000001ff */
[----:B------:R-:W-:-:S05]  /*3b50*/  FADD.FTZ R124, R123, R121 ;  /* 0x000000797b7c7221 */ /* 0x000fca0000010000 */
[----:B------:R-:W-:-:S07]  /*3b60*/  MOV R37, R124 ;  /* 0x0000007c00257202 */ /* 0x000fce0000000f00 */
[----:B------:R-:W-:Y:S05]  /*3b70*/  WARPSYNC.COLLECTIVE R120, `(.L_x_2988) ;  /* 0x0000000078087348 */ /* 0x000fea0003c00000 */
[----:B------:R0:W1:Y:S02]  /*3b80*/  SHFL.BFLY P6, R121, R37, R118, R119 ;  /* 0x0c00007625797389 */ /* 0x00006400000c0077 */
[----:B01----:R-:W-:Y:S01]  /*3b90*/  ENDCOLLECTIVE ;  /* 0x000000000000791b */ /* 0x003fe20003800000 */
.L_x_2988:
[----:B------:R-:W-:Y:S01]  /*3ba0*/  HFMA2.MMA R118, -RZ, RZ, 0, 9.5367431640625e-07 ;  /* 0x00000010ff767435 */ /* 0x000fe200000001ff */
[----:B------:R-:W-:-:S05]  /*3bb0*/  FADD.FTZ R125, R124, R121 ;  /* 0x000000797c7d7221 */ /* 0x000fca0000010000 */
[----:B------:R-:W-:-:S07]  /*3bc0*/  MOV R37, R125 ;  /* 0x0000007d00257202 */ /* 0x000fce0000000f00 */
[----:B------:R-:W-:Y:S05]  /*3bd0*/  WARPSYNC.COLLECTIVE R120, `(.L_x_2989) ;  /* 0x0000000078087348 */ /* 0x000fea0003c00000 */
[----:B------:R0:W1:Y:S02]  /*3be0*/  SHFL.BFLY P6, R121, R37, R118, R119 ;  /* 0x0c00007625797389 */ /* 0x00006400000c0077 */
[----:B01----:R-:W-:Y:S01]  /*3bf0*/  ENDCOLLECTIVE ;  /* 0x000000000000791b */ /* 0x003fe20003800000 */
.L_x_2989:
[----:B------:R-:W-:Y:S05]  /*3c00*/  BRA `(.L_x_2990) ;  /* 0xffffffec00047947 */ /* 0x000fea000383ffff */
.L_x_2991:
        /* <DEDUP_REMOVED lines=15> */
.L_x_23230:


//--------------------- .text._ZN10layer_norm13ln_fwd_kernelINS_13Kernel_traitsI6__halfS2_S2_S2_fjLj6144ELj1ELj1ELj8ELj16ENS_18Kernel_traits_baseILj6144ES2_S2_S2_S2_fjLj256EEEEELb0ELb1ELb1ELb1EEEvNS_9FwdParamsE --------------------------
	.section	.text._ZN10layer_norm13ln_fwd_kernelINS_13Kernel_traitsI6__halfS2_S2_S2_fjLj6144ELj1ELj1ELj8ELj16ENS_18Kernel_traits_baseILj6144ES2_S2_S2_S2_fjLj256EEEEELb0ELb1ELb1ELb1EEEvNS_9FwdParamsE,"ax",@progbits
	.align	128
        .global         _ZN10layer_norm13ln_fwd_kernelINS_13Kernel_traitsI6__halfS2_S2_S2_fjLj6144ELj1ELj1ELj8ELj16ENS_18Kernel_traits_baseILj6144ES2_S2_S2_S2_fjLj256EEEEELb0ELb1ELb1ELb1EEEvNS_9FwdParamsE
        .type           _ZN10layer_norm13ln_fwd_kernelINS_13Kernel_traitsI6__halfS2_S2_S2_fjLj6144ELj1ELj1ELj8ELj16ENS_18Kernel_traits_baseILj6144ES2_S2_S2_S2_fjLj256EEEEELb0ELb1ELb1ELb1EEEvNS_9FwdParamsE,@function
        .size           _ZN10layer_norm13ln_fwd_kernelINS_13Kernel_traitsI6__halfS2_S2_S2_fjLj6144ELj1ELj1ELj8ELj16ENS_18Kernel_traits_baseILj6144ES2_S2_S2_S2_fjLj256EEEEELb0ELb1ELb1ELb1EEEvNS_9FwdParamsE,(.L_x_23231 - _ZN10layer_norm13ln_fwd_kernelINS_13Kernel_traitsI6__halfS2_S2_S2_fjLj6144ELj1ELj1ELj8ELj16ENS_18Kernel_traits_baseILj6144ES2_S2_S2_S2_fjLj256EEEEELb0ELb1ELb1ELb1EEEvNS_9FwdParamsE)
        .other          _ZN10layer_norm13ln_fwd_kernelINS_13Kernel_traitsI6__halfS2_S2_S2_fjLj6144ELj1ELj1ELj8ELj16ENS_18Kernel_traits_baseILj6144ES2_S2_S2_S2_fjLj256EEEEELb0ELb1ELb1ELb1EEEvNS_9FwdParamsE,@"STO_CUDA_ENTRY STV_DEFAULT"
_ZN10layer_norm13ln_fwd_kernelINS_13Kernel_traitsI6__halfS2_S2_S2_fjLj6144ELj1ELj1ELj8ELj16ENS_18Kernel_traits_baseILj6144ES2_S2_S2_S2_fjLj256EEEEELb0ELb1ELb1ELb1EEEvNS_9FwdParamsE:
.text._ZN10layer_norm13ln_fwd_kernelINS_13Kernel_traitsI6__halfS2_S2_S2_fjLj6144ELj1ELj1ELj8ELj16ENS_18Kernel_traits_baseILj6144ES2_S2_S2_S2_fjLj256EEEEELb0ELb1ELb1ELb1EEEvNS_9FwdParamsE:
        /* <DEDUP_REMOVED lines=37> */
[----:B------:R-:W-:Y:S01]  /*0250*/  SHF.R.U32.HI R77, RZ, 0x5, R66 ;  /* 0x00000005ff4d7819 */ /* 0x000fe20000011642 */
[----:B------:R-:W-:Y:S01]  /*0260*/  HFMA2.MMA R0, -RZ, RZ, 0, 5.9604644775390625e-08 ;  /* 0x00000001ff007435 */ /* 0x000fe200000001ff */
[--C-:B------:R-:W-:Y:S01]  /*0270*/  HADD2.F32 R64, -RZ, R36.reuse.H0_H0 ;  /* 0x20000024ff407230 */ /* 0x100fe20000004100 */
[----:B------:R-:W-:Y:S01]  /*0280*/  ULDC.U8 UR6, c[0x0][0x2a0] ;  /* 0x0000a80000067ab9 */ /* 0x000fe20000000000 */
[----:B------:R-:W-:Y:S01]  /*0290*/  HADD2.F32 R63, -RZ, R36.H1_H1 ;  /* 0x30000024ff3f7230 */ /* 0x000fe20000004100 */
[----:B------:R-:W-:Y:S01]  /*02a0*/  LOP3.LUT R75, R66, 0x1f, RZ, 0xc0, !PT ;  /* 0x0000001f424b7812 */ /* 0x000fe200078ec0ff */
[--C-:B------:R-:W-:Y:S01]  /*02b0*/  HADD2.F32 R62, -RZ, R37.reuse.H0_H0 ;  /* 0x20000025ff3e7230 */ /* 0x100fe20000004100 */
[----:B------:R-:W-:Y:S01]  /*02c0*/  LOP3.LUT R77, R77, 0x7, RZ, 0xc0, !PT ;  /* 0x000000074d4d7812 */ /* 0x000fe200078ec0ff */
        /* <DEDUP_REMOVED lines=25> */
[----:B0-----:R-:W-:-:S07]  /*0460*/  HADD2.F32 R73, -RZ, R27.H1_H1 ;  /* 0x3000001bff497230 */ /* 0x001fce0000004100 */
.L_x_3067:
        /* <DEDUP_REMOVED lines=34> */
.L_x_2993:
[----:B-----5:R-:W-:Y:S02]  /*0690*/  HADD2.F32 R2, -RZ, R28.H0_H0 ;  /* 0x2000001cff027230 */ /* 0x020fe40000004100 */
[----:B------:R-:W-:Y:S02]  /*06a0*/  HADD2.F32 R91, -RZ, R12.H0_H0 ;  /* 0x2000000cff5b7230 */ /* 0x000fe40000004100 */
[----:B------:R-:W-:Y:S02]  /*06b0*/  @P0 HADD2.F32 R32, -RZ, R24.H0_H0 ;  /* 0x20000018ff200230 */ /* 0x000fe40000004100 */
[----:B------:R-:W-:-:S04]  /*06c0*/  FMUL.FTZ R2, R2, UR8 ;  /* 0x0000000802027c20 */ /* 0x000fc80008410000 */
[----:B------:R-:W-:-:S04]  /*06d0*/  FMUL.FTZ R91, R2, R91 ;  /* 0x0000005b025b7220 */ /* 0x000fc80000410000 */
[----:B------:R-:W-:-:S07]  /*06e0*/  @P0 FADD.FTZ R91, R91, R32 ;  /* 0x000000205b5b0221 */ /* 0x000fce0000010000 */
.L_x_2994:
[----:B------:R-:W-:Y:S05]  /*06f0*/  BSYNC B0 ;  /* 0x0000000000007941 */ /* 0x000fea0003800000 */
.L_x_2992:
[----:B------:R-:W-:Y:S04]  /*0700*/  BSSY B0, `(.L_x_2995) ;  /* 0x000000c000007945 */ /* 0x000fe80003800000 */
[----:B------:R-:W-:Y:S05]  /*0710*/  @P3 BRA `(.L_x_2996) ;  /* 0x0000000000103947 */ /* 0x000fea0003800000 */
[----:B------:R-:W-:Y:S01]  /*0720*/  HFMA2.MMA R89, -RZ, RZ, 0, 0 ;  /* 0x00000000ff597435 */ /* 0x000fe200000001ff */
[----:B------:R-:W-:Y:S10]  /*0730*/  @!P0 BRA `(.L_x_2997) ;  /* 0x0000000000208947 */ /* 0x000ff40003800000 */
[----:B-----5:R-:W-:Y:S01]  /*0740*/  HADD2.F32 R89, -RZ, R24.H1_H1 ;  /* 0x30000018ff597230 */ /* 0x020fe20000004100 */
[----:B------:R-:W-:Y:S06]  /*0750*/  BRA `(.L_x_2997) ;  /* 0x0000000000187947 */ /* 0x000fec0003800000 */
.L_x_2996:
[----:B-----5:R-:W-:Y:S02]  /*0760*/  HADD2.F32 R2, -RZ, R28.H1_H1 ;  /* 0x3000001cff027230 */ /* 0x020fe40000004100 */
[----:B------:R-:W-:Y:S02]  /*0770*/  HADD2.F32 R89, -RZ, R12.H1_H1 ;  /* 0x3000000cff597230 */ /* 0x000fe40000004100 */
[----:B------:R-:W-:Y:S02]  /*0780*/  @P0 HADD2.F32 R32, -RZ, R24.H1_H1 ;  /* 0x30000018ff200230 */ /* 0x000fe40000004100 */
[----:B------:R-:W-:-:S04]  /*0790*/  FMUL.FTZ R2, R2, UR8 ;  /* 0x0000000802027c20 */ /* 0x000fc80008410000 */
[----:B------:R-:W-:-:S04]  /*07a0*/  FMUL.FTZ R89, R2, R89 ;  /* 0x0000005902597220 */ /* 0x000fc80000410000 */
[----:B------:R-:W-:-:S07]  /*07b0*/  @P0 FADD.FTZ R89, R89, R32 ;  /* 0x0000002059590221 */ /* 0x000fce0000010000 */
.L_x_2997:
[----:B------:R-:W-:Y:S05]  /*07c0*/  BSYNC B0 ;  /* 0x0000000000007941 */ /* 0x000fea0003800000 */
.L_x_2995:
[----:B------:R-:W-:Y:S04]  /*07d0*/  BSSY B0, `(.L_x_2998) ;  /* 0x000000c000007945 */ /* 0x000fe80003800000 */
[----:B------:R-:W-:Y:S05]  /*07e0*/  @P3 BRA `(.L_x_2999) ;  /* 0x0000000000103947 */ /* 0x000fea0003800000 */
[----:B------:R-:W-:Y:S01]  /*07f0*/  MOV R87, RZ ;  /* 0x000000ff00577202 */ /* 0x000fe20000000f00 */
[----:B------:R-:W-:Y:S06]  /*0800*/  @!P0 BRA `(.L_x_3000) ;  /* 0x0000000000208947 */ /* 0x000fec0003800000 */
[----:B-----5:R-:W-:Y:S01]  /*0810*/  HADD2.F32 R87, -RZ, R25.H0_H0 ;  /* 0x20000019ff577230 */ /* 0x020fe20000004100 */
[----:B------:R-:W-:Y:S06]  /*0820*/  BRA `(.L_x_3000) ;  /* 0x0000000000187947 */ /* 0x000fec0003800000 */
.L_x_2999:
[----:B-----5:R-:W-:Y:S02]  /*0830*/  HADD2.F32 R2, -RZ, R29.H0_H0 ;  /* 0x2000001dff027230 */ /* 0x020fe40000004100 */
[----:B------:R-:W-:Y:S02]  /*0840*/  HADD2.F32 R87, -RZ, R13.H0_H0 ;  /* 0x2000000dff577230 */ /* 0x000fe40000004100 */
[----:B------:R-:W-:Y:S02]  /*0850*/  @P0 HADD2.F32 R32, -RZ, R25.H0_H0 ;  /* 0x20000019ff200230 */ /* 0x000fe40000004100 */
[----:B------:R-:W-:-:S04]  /*0860*/  FMUL.FTZ R2, R2, UR8 ;  /* 0x0000000802027c20 */ /* 0x000fc80008410000 */
[----:B------:R-:W-:-:S04]  /*0870*/  FMUL.FTZ R87, R2, R87 ;  /* 0x0000005702577220 */ /* 0x000fc80000410000 */
[----:B------:R-:W-:-:S07]  /*0880*/  @P0 FADD.FTZ R87, R87, R32 ;  /* 0x0000002057570221 */ /* 0x000fce0000010000 */
.L_x_3000:
[----:B------:R-:W-:Y:S05]  /*0890*/  BSYNC B0 ;  /* 0x0000000000007941 */ /* 0x000fea0003800000 */
.L_x_2998:
[----:B------:R-:W-:Y:S04]  /*08a0*/  BSSY B0, `(.L_x_3001) ;  /* 0x000000c000007945 */ /* 0x000fe80003800000 */
[----:B------:R-:W-:Y:S05]  /*08b0*/  @P3 BRA `(.L_x_3002) ;  /* 0x0000000000103947 */ /* 0x000fea0003800000 */
[----:B------:R-:W-:Y:S01]  /*08c0*/  HFMA2.MMA R85, -RZ, RZ, 0, 0 ;  /* 0x00000000ff557435 */ /* 0x000fe200000001ff */
[----:B------:R-:W-:Y:S10]  /*08d0*/  @!P0 BRA `(.L_x_3003) ;  /* 0x0000000000208947 */ /* 0x000ff40003800000 */
[----:B-----5:R-:W-:Y:S01]  /*08e0*/  HADD2.F32 R85, -RZ, R25.H1_H1 ;  /* 0x30000019ff557230 */ /* 0x020fe20000004100 */
[----:B------:R-:W-:Y:S06]  /*08f0*/  BRA `(.L_x_3003) ;  /* 0x0000000000187947 */ /* 0x000fec0003800000 */
.L_x_3002:
[----:B-----5:R-:W-:Y:S02]  /*0900*/  HADD2.F32 R2, -RZ, R29.H1_H1 ;  /* 0x3000001dff027230 */ /* 0x020fe40000004100 */
[----:B------:R-:W-:Y:S02]  /*0910*/  HADD2.F32 R85, -RZ, R13.H1_H1 ;  /* 0x3000000dff557230 */ /* 0x000fe40000004100 */
[----:B------:R-:W-:Y:S02]  /*0920*/  @P0 HADD2.F32 R32, -RZ, R25.H1_H1 ;  /* 0x30000019ff200230 */ /* 0x000fe40000004100 */
[----:B------:R-:W-:-:S04]  /*0930*/  FMUL.FTZ R2, R2, UR8 ;  /* 0x0000000802027c20 */ /* 0x000fc80008410000 */
[----:B------:R-:W-:-:S04]  /*0940*/  FMUL.FTZ R85, R2, R85 ;  /* 0x0000005502557220 */ /* 0x000fc80000410000 */
[----:B------:R-:W-:-:S07]  /*0950*/  @P0 FADD.FTZ R85, R85, R32 ;  /* 0x0000002055550221 */ /* 0x000fce0000010000 */
.L_x_3003:
[----:B------:R-:W-:Y:S05]  /*0960*/  BSYNC B0 ;  /* 0x0000000000007941 */ /* 0x000fea0003800000 */
.L_x_3001:
[----:B------:R-:W-:Y:S04]  /*0970*/  BSSY B0, `(.L_x_3004) ;  /* 0x000000c000007945 */ /* 0x000fe80003800000 */
[----:B------:R-:W-:Y:S05]  /*0980*/  @P3 BRA `(.L_x_3005) ;  /* 0x0000000000103947 */ /* 0x000fea0003800000 */
[----:B------:R-:W-:Y:S01]  /*0990*/  MOV R83, RZ ;  /* 0x000000ff00537202 */ /* 0x000fe20000000f00 */
[----:B------:R-:W-:Y:S06]  /*09a0*/  @!P0 BRA `(.L_x_3006) ;  /* 0x0000000000208947 */ /* 0x000fec0003800000 */
[----:B-----5:R-:W-:Y:S01]  /*09b0*/  HADD2.F32 R83, -RZ, R26.H0_H0 ;  /* 0x2000001aff537230 */ /* 0x020fe20000004100 */
[----:B------:R-:W-:Y:S06]  /*09c0*/  BRA `(.L_x_3006) ;  /* 0x0000000000187947 */ /* 0x000fec0003800000 */
.L_x_3005:
[----:B-----5:R-:W-:Y:S02]  /*09d0*/  HADD2.F32 R2, -RZ, R30.H0_H0 ;  /* 0x2000001eff027230 */ /* 0x020fe40000004100 */
[----:B------:R-:W-:Y:S02]  /*09e0*/  HADD2.F32 R83, -RZ, R14.H0_H0 ;  /* 0x2000000eff537230 */ /* 0x000fe40000004100 */
[----:B------:R-:W-:Y:S02]  /*09f0*/  @P0 HADD2.F32 R32, -RZ, R26.H0_H0 ;  /* 0x2000001aff200230 */ /* 0x000fe40000004100 */
[----:B------:R-:W-:-:S04]  /*0a00*/  FMUL.FTZ R2, R2, UR8 ;  /* 0x0000000802027c20 */ /* 0x000fc80008410000 */
[----:B------:R-:W-:-:S04]  /*0a10*/  FMUL.FTZ R83, R2, R83 ;  /* 0x0000005302537220 */ /* 0x000fc80000410000 */
[----:B------:R-:W-:-:S07]  /*0a20*/  @P0 FADD.FTZ R83, R83, R32 ;  /* 0x0000002053530221 */ /* 0x000fce0000010000 */
.L_x_3006:
[----:B------:R-:W-:Y:S05]  /*0a30*/  BSYNC B0 ;  /* 0x0000000000007941 */ /* 0x000fea0003800000 */
.L_x_3004:
[----:B------:R-:W-:Y:S04]  /*0a40*/  BSSY B0, `(.L_x_3007) ;  /* 0x000000c000007945 */ /* 0x000fe80003800000 */
[----:B------:R-:W-:Y:S05]  /*0a50*/  @P3 BRA `(.L_x_3008) ;  /* 0x0000000000103947 */ /* 0x000fea0003800000 */
[----:B------:R-:W-:Y:S01]  /*0a60*/  HFMA2.MMA R81, -RZ, RZ, 0, 0 ;  /* 0x00000000ff517435 */ /* 0x000fe200000001ff */
[----:B------:R-:W-:Y:S10]  /*0a70*/  @!P0 BRA `(.L_x_3009) ;  /* 0x0000000000208947 */ /* 0x000ff40003800000 */
[----:B-----5:R-:W-:Y:S01]  /*0a80*/  HADD2.F32 R81, -RZ, R26.H1_H1 ;  /* 0x3000001aff517230 */ /* 0x020fe20000004100 */
[----:B------:R-:W-:Y:S06]  /*0a90*/  BRA `(.L_x_3009) ;  /* 0x0000000000187947 */ /* 0x000fec0003800000 */
.L_x_3008:
[----:B-----5:R-:W-:Y:S02]  /*0aa0*/  HADD2.F32 R2, -RZ, R30.H1_H1 ;  /* 0x3000001eff027230 */ /* 0x020fe40000004100 */
[----:B------:R-:W-:Y:S02]  /*0ab0*/  HADD2.F32 R81, -RZ, R14.H1_H1 ;  /* 0x3000000eff517230 */ /* 0x000fe40000004100 */
[----:B------:R-:W-:Y:S02]  /*0ac0*/  @P0 HADD2.F32 R32, -RZ, R26.H1_H1 ;  /* 0x3000001aff200230 */ /* 0x000fe40000004100 */
[----:B------:R-:W-:-:S04]  /*0ad0*/  FMUL.FTZ R2, R2, UR8 ;  /* 0x0000000802027c20 */ /* 0x000fc80008410000 */
[----:B------:R-:W-:-:S04]  /*0ae0*/  FMUL.FTZ R81, R2, R81 ;  /* 0x0000005102517220 */ /* 0x000fc80000410000 */
[----:B------:R-:W-:-:S07]  /*0af0*/  @P0 FADD.FTZ R81, R81, R32 ;  /* 0x0000002051510221 */ /* 0x000fce0000010000 */
.L_x_3009:
[----:B------:R-:W-:Y:S05]  /*0b00*/  BSYNC B0 ;  /* 0x0000000000007941 */ /* 0x000fea0003800000 */
.L_x_3007:
[----:B------:R-:W-:Y:S04]  /*0b10*/  BSSY B0, `(.L_x_3010) ;  /* 0x000000c000007945 */ /* 0x000fe80003800000 */
[----:B------:R-:W-:Y:S05]  /*0b20*/  @P3 BRA `(.L_x_3011) ;  /* 0x0000000000103947 */ /* 0x000fea0003800000 */
[----:B------:R-:W-:Y:S01]  /*0b30*/  MOV R79, RZ ;  /* 0x000000ff004f7202 */ /* 0x000fe20000000f00 */
[----:B------:R-:W-:Y:S06]  /*0b40*/  @!P0 BRA `(.L_x_3012) ;  /* 0x0000000000208947 */ /* 0x000fec0003800000 */
[----:B-----5:R-:W-:Y:S01]  /*0b50*/  HADD2.F32 R79, -RZ, R27.H0_H0 ;  /* 0x2000001bff4f7230 */ /* 0x020fe20000004100 */
[----:B------:R-:W-:Y:S06]  /*0b60*/  BRA `(.L_x_3012) ;  /* 0x0000000000187947 */ /* 0x000fec0003800000 */
.L_x_3011:
[----:B-----5:R-:W-:Y:S02]  /*0b70*/  HADD2.F32 R2, -RZ, R31.H0_H0 ;  /* 0x2000001fff027230 */ /* 0x020fe40000004100 */
[----:B------:R-:W-:Y:S02]  /*0b80*/  HADD2.F32 R79, -RZ, R15.H0_H0 ;  /* 0x2000000fff4f7230 */ /* 0x000fe40000004100 */
[----:B------:R-:W-:Y:S02]  /*0b90*/  @P0 HADD2.F32 R32, -RZ, R27.H0_H0 ;  /* 0x2000001bff200230 */ /* 0x000fe40000004100 */
[----:B------:R-:W-:-:S04]  /*0ba0*/  FMUL.FTZ R2, R2, UR8 ;  /* 0x0000000802027c20 */ /* 0x000fc80008410000 */
[----:B------:R-:W-:-:S04]  /*0bb0*/  FMUL.FTZ R79, R2, R79 ;  /* 0x0000004f024f7220 */ /* 0x000fc80000410000 */
[----:B------:R-:W-:-:S07]  /*0bc0*/  @P0 FADD.FTZ R79, R79, R32 ;  /* 0x000000204f4f0221 */ /* 0x000fce0000010000 */
.L_x_3012:
[----:B------:R-:W-:Y:S05]  /*0bd0*/  BSYNC B0 ;  /* 0x0000000000007941 */ /* 0x000fea0003800000 */
.L_x_3010:
[----:B------:R-:W-:Y:S04]  /*0be0*/  BSSY B0, `(.L_x_3013) ;  /* 0x000000c000007945 */ /* 0x000fe80003800000 */
[----:B------:R-:W-:Y:S05]  /*0bf0*/  @P3 BRA `(.L_x_3014) ;  /* 0x0000000000103947 */ /* 0x000fea0003800000 */
[----:B------:R-:W-:Y:S01]  /*0c00*/  HFMA2.MMA R43, -RZ, RZ, 0, 0 ;  /* 0x00000000ff2b7435 */ /* 0x000fe200000001ff */
[----:B------:R-:W-:Y:S10]  /*0c10*/  @!P0 BRA `(.L_x_3015) ;  /* 0x0000000000208947 */ /* 0x000ff40003800000 */
[----:B-----5:R-:W-:Y:S01]  /*0c20*/  HADD2.F32 R43, -RZ, R27.H1_H1 ;  /* 0x3000001bff2b7230 */ /* 0x020fe20000004100 */
[----:B------:R-:W-:Y:S06]  /*0c30*/  BRA `(.L_x_3015) ;  /* 0x0000000000187947 */ /* 0x000fec0003800000 */
.L_x_3014:
[----:B-----5:R-:W-:Y:S02]  /*0c40*/  HADD2.F32 R2, -RZ, R31.H1_H1 ;  /* 0x3000001fff027230 */ /* 0x020fe40000004100 */
[----:B------:R-:W-:Y:S02]  /*0c50*/  HADD2.F32 R43, -RZ, R15.H1_H1 ;  /* 0x3000000fff2b7230 */ /* 0x000fe40000004100 */
[----:B------:R-:W-:Y:S02]  /*0c60*/  @P0 HADD2.F32 R32, -RZ, R27.H1_H1 ;  /* 0x3000001bff200230 */ /* 0x000fe40000004100 */
[----:B------:R-:W-:-:S04]  /*0c70*/  FMUL.FTZ R2, R2, UR8 ;  /* 0x0000000802027c20 */ /* 0x000fc80008410000 */
[----:B------:R-:W-:-:S04]  /*0c80*/  FMUL.FTZ R43, R2, R43 ;  /* 0x0000002b022b7220 */ /* 0x000fc80000410000 */
[----:B------:R-:W-:-:S07]  /*0c90*/  @P0 FADD.FTZ R43, R43, R32 ;  /* 0x000000202b2b0221 */ /* 0x000fce0000010000 */
.L_x_3015:
[----:B------:R-:W-:Y:S05]  /*0ca0*/  BSYNC B0 ;  /* 0x0000000000007941 */ /* 0x000fea0003800000 */
.L_x_3013:
        /* <DEDUP_REMOVED lines=21> */
.L_x_3017:
[----:B0----5:R-:W-:Y:S02]  /*0e00*/  HADD2.F32 R32, -RZ, R28.H0_H0 ;  /* 0x2000001cff207230 */ /* 0x021fe40000004100 */
[----:B------:R-:W-:Y:S02]  /*0e10*/  HADD2.F32 R109, -RZ, R8.H0_H0 ;  /* 0x20000008ff6d7230 */ /* 0x000fe40000004100 */
[----:B------:R-:W-:Y:S02]  /*0e20*/  @P0 HADD2.F32 R34, -RZ, R24.H0_H0 ;  /* 0x20000018ff220230 */ /* 0x000fe40000004100 */
[----:B------:R-:W-:-:S04]  /*0e30*/  FMUL.FTZ R32, R32, UR8 ;  /* 0x0000000820207c20 */ /* 0x000fc80008410000 */
[----:B------:R-:W-:-:S04]  /*0e40*/  FMUL.FTZ R109, R32, R109 ;  /* 0x0000006d206d7220 */ /* 0x000fc80000410000 */
[----:B------:R-:W-:-:S07]  /*0e50*/  @P0 FADD.FTZ R109, R34, R109 ;  /* 0x0000006d226d0221 */ /* 0x000fce0000010000 */
.L_x_3018:
[----:B------:R-:W-:Y:S05]  /*0e60*/  BSYNC B0 ;  /* 0x0000000000007941 */ /* 0x000fea0003800000 */
.L_x_3016:
[----:B------:R-:W-:Y:S04]  /*0e70*/  BSSY B0, `(.L_x_3019) ;  /* 0x000000c000007945 */ /* 0x000fe80003800000 */
[----:B------:R-:W-:Y:S05]  /*0e80*/  @P3 BRA `(.L_x_3020) ;  /* 0x0000000000103947 */ /* 0x000fea0003800000 */
[----:B------:R-:W-:Y:S01]  /*0e90*/  HFMA2.MMA R107, -RZ, RZ, 0, 0 ;  /* 0x00000000ff6b7435 */ /* 0x000fe200000001ff */
[----:B------:R-:W-:Y:S10]  /*0ea0*/  @!P0 BRA `(.L_x_3021) ;  /* 0x0000000000208947 */ /* 0x000ff40003800000 */
[----:B-----5:R-:W-:Y:S01]  /*0eb0*/  HADD2.F32 R107, -RZ, R24.H1_H1 ;  /* 0x30000018ff6b7230 */ /* 0x020fe20000004100 */
[----:B------:R-:W-:Y:S06]  /*0ec0*/  BRA `(.L_x_3021) ;  /* 0x0000000000187947 */ /* 0x000fec0003800000 */
.L_x_3020:
[----:B0----5:R-:W-:Y:S02]  /*0ed0*/  HADD2.F32 R32, -RZ, R28.H1_H1 ;  /* 0x3000001cff207230 */ /* 0x021fe40000004100 */
[----:B------:R-:W-:Y:S02]  /*0ee0*/  HADD2.F32 R107, -RZ, R8.H1_H1 ;  /* 0x30000008ff6b7230 */ /* 0x000fe40000004100 */
[----:B------:R-:W-:Y:S02]  /*0ef0*/  @P0 HADD2.F32 R34, -RZ, R24.H1_H1 ;  /* 0x30000018ff220230 */ /* 0x000fe40000004100 */
[----:B------:R-:W-:-:S04]  /*0f00*/  FMUL.FTZ R32, R32, UR8 ;  /* 0x0000000820207c20 */ /* 0x000fc80008410000 */
[----:B------:R-:W-:-:S04]  /*0f10*/  FMUL.FTZ R107, R32, R107 ;  /* 0x0000006b206b7220 */ /* 0x000fc80000410000 */
[----:B------:R-:W-:-:S07]  /*0f20*/  @P0 FADD.FTZ R107, R34, R107 ;  /* 0x0000006b226b0221 */ /* 0x000fce0000010000 */
.L_x_3021:
[----:B------:R-:W-:Y:S05]  /*0f30*/  BSYNC B0 ;  /* 0x0000000000007941 */ /* 0x000fea0003800000 */
.L_x_3019:
[----:B------:R-:W-:Y:S04]  /*0f40*/  BSSY B0, `(.L_x_3022) ;  /* 0x000000c000007945 */ /* 0x000fe80003800000 */
[----:B------:R-:W-:Y:S05]  /*0f50*/  @P3 BRA `(.L_x_3023) ;  /* 0x0000000000103947 */ /* 0x000fea0003800000 */
[----:B------:R-:W-:Y:S01]  /*0f60*/  MOV R105, RZ ;  /* 0x000000ff00697202 */ /* 0x000fe20000000f00 */
[----:B------:R-:W-:Y:S06]  /*0f70*/  @!P0 BRA `(.L_x_3024) ;  /* 0x0000000000208947 */ /* 0x000fec0003800000 */
[----:B-----5:R-:W-:Y:S01]  /*0f80*/  HADD2.F32 R105, -RZ, R25.H0_H0 ;  /* 0x20000019ff697230 */ /* 0x020fe20000004100 */
[----:B------:R-:W-:Y:S06]  /*0f90*/  BRA `(.L_x_3024) ;  /* 0x0000000000187947 */ /* 0x000fec0003800000 */
.L_x_3023:
[----:B0----5:R-:W-:Y:S02]  /*0fa0*/  HADD2.F32 R32, -RZ, R29.H0_H0 ;  /* 0x2000001dff207230 */ /* 0x021fe40000004100 */
[----:B------:R-:W-:Y:S02]  /*0fb0*/  HADD2.F32 R105, -RZ, R9.H0_H0 ;  /* 0x20000009ff697230 */ /* 0x000fe40000004100 */
[----:B------:R-:W-:Y:S02]  /*0fc0*/  @P0 HADD2.F32 R34, -RZ, R25.H0_H0 ;  /* 0x20000019ff220230 */ /* 0x000fe40000004100 */
[----:B------:R-:W-:-:S04]  /*0fd0*/  FMUL.FTZ R32, R32, UR8 ;  /* 0x0000000820207c20 */ /* 0x000fc80008410000 */
[----:B------:R-:W-:-:S04]  /*0fe0*/  FMUL.FTZ R105, R32, R105 ;  /* 0x0000006920697220 */ /* 0x000fc80000410000 */
[----:B------:R-:W-:-:S07]  /*0ff0*/  @P0 FADD.FTZ R105, R34, R105 ;  /* 0x0000006922690221 */ /* 0x000fce0000010000 */
.L_x_3024:
[----:B------:R-:W-:Y:S05]  /*1000*/  BSYNC B0 ;  /* 0x0000000000007941 */ /* 0x000fea0003800000 */
.L_x_3022:
[----:B------:R-:W-:Y:S04]  /*1010*/  BSSY B0, `(.L_x_3025) ;  /* 0x000000c000007945 */ /* 0x000fe80003800000 */
[----:B------:R-:W-:Y:S05]  /*1020*/  @P3 BRA `(.L_x_3026) ;  /* 0x0000000000103947 */ /* 0x000fea0003800000 */
[----:B------:R-:W-:Y:S01]  /*1030*/  HFMA2.MMA R103, -RZ, RZ, 0, 0 ;  /* 0x00000000ff677435 */ /* 0x000fe200000001ff */
[----:B------:R-:W-:Y:S10]  /*1040*/  @!P0 BRA `(.L_x_3027) ;  /* 0x0000000000208947 */ /* 0x000ff40003800000 */
[----:B-----5:R-:W-:Y:S01]  /*1050*/  HADD2.F32 R103, -RZ, R25.H1_H1 ;  /* 0x30000019ff677230 */ /* 0x020fe20000004100 */
[----:B------:R-:W-:Y:S06]  /*1060*/  BRA `(.L_x_3027) ;  /* 0x0000000000187947 */ /* 0x000fec0003800000 */
.L_x_3026:
[----:B0----5:R-:W-:Y:S02]  /*1070*/  HADD2.F32 R32, -RZ, R29.H1_H1 ;  /* 0x3000001dff207230 */ /* 0x021fe40000004100 */
[----:B------:R-:W-:Y:S02]  /*1080*/  HADD2.F32 R103, -RZ, R9.H1_H1 ;  /* 0x30000009ff677230 */ /* 0x000fe40000004100 */
[----:B------:R-:W-:Y:S02]  /*1090*/  @P0 HADD2.F32 R34, -RZ, R25.H1_H1 ;  /* 0x30000019ff220230 */ /* 0x000fe40000004100 */
[----:B------:R-:W-:-:S04]  /*10a0*/  FMUL.FTZ R32, R32, UR8 ;  /* 0x0000000820207c20 */ /* 0x000fc80008410000 */
[----:B------:R-:W-:-:S04]  /*10b0*/  FMUL.FTZ R103, R32, R103 ;  /* 0x0000006720677220 */ /* 0x000fc80000410000 */
[----:B------:R-:W-:-:S07]  /*10c0*/  @P0 FADD.FTZ R103, R34, R103 ;  /* 0x0000006722670221 */ /* 0x000fce0000010000 */
.L_x_3027:
[----:B------:R-:W-:Y:S05]  /*10d0*/  BSYNC B0 ;  /* 0x0000000000007941 */ /* 0x000fea0003800000 */
.L_x_3025:
[----:B------:R-:W-:Y:S04]  /*10e0*/  BSSY B0, `(.L_x_3028) ;  /* 0x000000c000007945 */ /* 0x000fe80003800000 */
[----:B------:R-:W-:Y:S05]  /*10f0*/  @P3 BRA `(.L_x_3029) ;  /* 0x0000000000103947 */ /* 0x000fea0003800000 */
[----:B------:R-:W-:Y:S01]  /*1100*/  MOV R101, RZ ;  /* 0x000000ff00657202 */ /* 0x000fe20000000f00 */
[----:B------:R-:W-:Y:S06]  /*1110*/  @!P0 BRA `(.L_x_3030) ;  /* 0x0000000000208947 */ /* 0x000fec0003800000 */
[----:B-----5:R-:W-:Y:S01]  /*1120*/  HADD2.F32 R101, -RZ, R26.H0_H0 ;  /* 0x2000001aff657230 */ /* 0x020fe20000004100 */
[----:B------:R-:W-:Y:S06]  /*1130*/  BRA `(.L_x_3030) ;  /* 0x0000000000187947 */ /* 0x000fec0003800000 */
.L_x_3029:
[----:B0----5:R-:W-:Y:S02]  /*1140*/  HADD2.F32 R32, -RZ, R30.H0_H0 ;  /* 0x2000001eff207230 */ /* 0x021fe40000004100 */
[----:B------:R-:W-:Y:S02]  /*1150*/  HADD2.F32 R101, -RZ, R10.H0_H0 ;  /* 0x2000000aff657230 */ /* 0x000fe40000004100 */
[----:B------:R-:W-:Y:S02]  /*1160*/  @P0 HADD2.F32 R34, -RZ, R26.H0_H0 ;  /* 0x2000001aff220230 */ /* 0x000fe40000004100 */
[----:B------:R-:W-:-:S04]  /*1170*/  FMUL.FTZ R32, R32, UR8 ;  /* 0x0000000820207c20 */ /* 0x000fc80008410000 */
[----:B------:R-:W-:-:S04]  /*1180*/  FMUL.FTZ R101, R32, R101 ;  /* 0x0000006520657220 */ /* 0x000fc80000410000 */
[----:B------:R-:W-:-:S07]  /*1190*/  @P0 FADD.FTZ R101, R34, R101 ;  /* 0x0000006522650221 */ /* 0x000fce0000010000 */
.L_x_3030:
[----:B------:R-:W-:Y:S05]  /*11a0*/  BSYNC B0 ;  /* 0x0000000000007941 */ /* 0x000fea0003800000 */
.L_x_3028:
[----:B------:R-:W-:Y:S04]  /*11b0*/  BSSY B0, `(.L_x_3031) ;  /* 0x000000c000007945 */ /* 0x000fe80003800000 */
[----:B------:R-:W-:Y:S05]  /*11c0*/  @P3 BRA `(.L_x_3032) ;  /* 0x0000000000103947 */ /* 0x000fea0003800000 */
[----:B------:R-:W-:Y:S01]  /*11d0*/  HFMA2.MMA R99, -RZ, RZ, 0, 0 ;  /* 0x00000000ff637435 */ /* 0x000fe200000001ff */
[----:B------:R-:W-:Y:S10]  /*11e0*/  @!P0 BRA `(.L_x_3033) ;  /* 0x0000000000208947 */ /* 0x000ff40003800000 */
[----:B-----5:R-:W-:Y:S01]  /*11f0*/  HADD2.F32 R99, -RZ, R26.H1_H1 ;  /* 0x3000001aff637230 */ /* 0x020fe20000004100 */
[----:B------:R-:W-:Y:S06]  /*1200*/  BRA `(.L_x_3033) ;  /* 0x0000000000187947 */ /* 0x000fec0003800000 */
.L_x_3032:
[----:B0----5:R-:W-:Y:S02]  /*1210*/  HADD2.F32 R32, -RZ, R30.H1_H1 ;  /* 0x3000001eff207230 */ /* 0x021fe40000004100 */
[----:B------:R-:W-:Y:S02]  /*1220*/  HADD2.F32 R99, -RZ, R10.H1_H1 ;  /* 0x3000000aff637230 */ /* 0x000fe40000004100 */
[----:B------:R-:W-:Y:S02]  /*1230*/  @P0 HADD2.F32 R34, -RZ, R26.H1_H1 ;  /* 0x3000001aff220230 */ /* 0x000fe40000004100 */
[----:B------:R-:W-:-:S04]  /*1240*/  FMUL.FTZ R32, R32, UR8 ;  /* 0x0000000820207c20 */ /* 0x000fc80008410000 */
[----:B------:R-:W-:-:S04]  /*1250*/  FMUL.FTZ R99, R32, R99 ;  /* 0x0000006320637220 */ /* 0x000fc80000410000 */
[----:B------:R-:W-:-:S07]  /*1260*/  @P0 FADD.FTZ R99, R34, R99 ;  /* 0x0000006322630221 */ /* 0x000fce0000010000 */
.L_x_3033:
[----:B------:R-:W-:Y:S05]  /*1270*/  BSYNC B0 ;  /* 0x0000000000007941 */ /* 0x000fea0003800000 */
.L_x_3031:
[----:B------:R-:W-:Y:S04]  /*1280*/  BSSY B0, `(.L_x_3034) ;  /* 0x000000c000007945 */ /* 0x000fe80003800000 */
[----:B------:R-:W-:Y:S05]  /*1290*/  @P3 BRA `(.L_x_3035) ;  /* 0x0000000000103947 */ /* 0x000fea0003800000 */
[----:B------:R-:W-:Y:S01]  /*12a0*/  MOV R97, RZ ;  /* 0x000000ff00617202 */ /* 0x000fe20000000f00 */
[----:B------:R-:W-:Y:S06]  /*12b0*/  @!P0 BRA `(.L_x_3036) ;  /* 0x0000000000208947 */ /* 0x000fec0003800000 */
[----:B-----5:R-:W-:Y:S01]  /*12c0*/  HADD2.F32 R97, -RZ, R27.H0_H0 ;  /* 0x2000001bff617230 */ /* 0x020fe20000004100 */
[----:B------:R-:W-:Y:S06]  /*12d0*/  BRA `(.L_x_3036) ;  /* 0x0000000000187947 */ /* 0x000fec0003800000 */
.L_x_3035:
[----:B0----5:R-:W-:Y:S02]  /*12e0*/  HADD2.F32 R32, -RZ, R31.H0_H0 ;  /* 0x2000001fff207230 */ /* 0x021fe40000004100 */
[----:B------:R-:W-:Y:S02]  /*12f0*/  HADD2.F32 R97, -RZ, R11.H0_H0 ;  /* 0x2000000bff617230 */ /* 0x000fe40000004100 */
[----:B------:R-:W-:Y:S02]  /*1300*/  @P0 HADD2.F32 R34, -RZ, R27.H0_H0 ;  /* 0x2000001bff220230 */ /* 0x000fe40000004100 */
[----:B------:R-:W-:-:S04]  /*1310*/  FMUL.FTZ R32, R32, UR8 ;  /* 0x0000000820207c20 */ /* 0x000fc80008410000 */
[----:B------:R-:W-:-:S04]  /*1320*/  FMUL.FTZ R97, R32, R97 ;  /* 0x0000006120617220 */ /* 0x000fc80000410000 */
[----:B------:R-:W-:-:S07]  /*1330*/  @P0 FADD.FTZ R97, R34, R97 ;  /* 0x0000006122610221 */ /* 0x000fce0000010000 */
.L_x_3036:
[----:B------:R-:W-:Y:S05]  /*1340*/  BSYNC B0 ;  /* 0x0000000000007941 */ /* 0x000fea0003800000 */
.L_x_3034:
[----:B------:R-:W-:Y:S04]  /*1350*/  BSSY B0, `(.L_x_3037) ;  /* 0x000000c000007945 */ /* 0x000fe80003800000 */
[----:B------:R-:W-:Y:S05]  /*1360*/  @P3 BRA `(.L_x_3038) ;  /* 0x0000000000103947 */ /* 0x000fea0003800000 */
[----:B------:R-:W-:Y:S01]  /*1370*/  HFMA2.MMA R95, -RZ, RZ, 0, 0 ;  /* 0x00000000ff5f7435 */ /* 0x000fe200000001ff */
[----:B------:R-:W-:Y:S10]  /*1380*/  @!P0 BRA `(.L_x_3039) ;  /* 0x0000000000208947 */ /* 0x000ff40003800000 */
[----:B-----5:R-:W-:Y:S01]  /*1390*/  HADD2.F32 R95, -RZ, R27.H1_H1 ;  /* 0x3000001bff5f7230 */ /* 0x020fe20000004100 */
[----:B------:R-:W-:Y:S06]  /*13a0*/  BRA `(.L_x_3039) ;  /* 0x0000000000187947 */ /* 0x000fec0003800000 */
.L_x_3038:
[----:B0----5:R-:W-:Y:S02]  /*13b0*/  HADD2.F32 R32, -RZ, R31.H1_H1 ;  /* 0x3000001fff207230 */ /* 0x021fe40000004100 */
[----:B------:R-:W-:Y:S02]  /*13c0*/  HADD2.F32 R95, -RZ, R11.H1_H1 ;  /* 0x3000000bff5f7230 */ /* 0x000fe40000004100 */
[----:B------:R-:W-:Y:S02]  /*13d0*/  @P0 HADD2.F32 R34, -RZ, R27.H1_H1 ;  /* 0x3000001bff220230 */ /* 0x000fe40000004100 */
[----:B------:R-:W-:-:S04]  /*13e0*/  FMUL.FTZ R32, R32, UR8 ;  /* 0x0000000820207c20 */ /* 0x000fc80008410000 */
[----:B------:R-:W-:-:S04]  /*13f0*/  FMUL.FTZ R95, R32, R95 ;  /* 0x0000005f205f7220 */ /* 0x000fc80000410000 */
[----:B------:R-:W-:-:S07]  /*1400*/  @P0 FADD.FTZ R95, R34, R95 ;  /* 0x0000005f225f0221 */ /* 0x000fce0000010000 */
.L_x_3039:
[----:B------:R-:W-:Y:S05]  /*1410*/  BSYNC B0 ;  /* 0x0000000000007941 */ /* 0x000fea0003800000 */
.L_x_3037:
[----:B0-----:R-:W0:Y:S01]  /*1420*/  @P2 LDC.64 R40, c[0x0][0x220] ;  /* 0x00008800ff282b82 */ /* 0x001e220000000a00 */
[----:B------:R-:W-:Y:S01]  /*1430*/  IADD3 R117, R111, 0x200, RZ ;  /* 0x000002006f757810 */ /* 0x000fe20007ffe0ff */
[----:B------:R-:W-:Y:S01]  /*1440*/  IMAD.WIDE.U32 R36, R113, 0x10, R2 ;  /* 0x0000001071247825 */ /* 0x000fe200078e0002 */
[----:B------:R-:W-:Y:S02]  /*1450*/  @P2 IADD3 R111, R78, 0x200, RZ ;  /* 0x000002004e6f2810 */ /* 0x000fe40007ffe0ff */
[----:B------:R-:W-:Y:S02]  /*1460*/  F2FP.F16.F32.PACK_AB R35, R95, R97 ;  /* 0x000000615f23723e */ /* 0x000fe400000000ff */
[----:B------:R-:W-:Y:S01]  /*1470*/  F2FP.F16.F32.PACK_AB R34, R99, R101 ;  /* 0x000000656322723e */ /* 0x000fe200000000ff */
[----:B------:R-:W1:Y:S01]  /*1480*/  @P0 LDC.64 R38, c[0x0][0x230] ;  /* 0x00008c00ff260b82 */ /* 0x000e620000000a00 */
[----:B------:R-:W-:Y:S02]  /*1490*/  F2FP.F16.F32.PACK_AB R33, R103, R105 ;  /* 0x000000696721723e */ /* 0x000fe400000000ff */
[----:B------:R-:W-:-:S05]  /*14a0*/  F2FP.F16.F32.PACK_AB R32, R107, R109 ;  /* 0x0000006d6b20723e */ /* 0x000fca00000000ff */
[----:B------:R2:W-:Y:S01]  /*14b0*/  STG.E.128 desc[UR4][R36.64], R32 ;  /* 0x0000002024007986 */ /* 0x0005e2000c101d04 */
[----:B0-----:R-:W-:-:S05]  /*14c0*/  @P2 IMAD.WIDE.U32 R40, R111, 0x10, R40 ;  /* 0x000000106f282825 */ /* 0x001fca00078e0028 */
[----:B-----5:R2:W5:Y:S01]  /*14d0*/  @P2 LDG.E.128 R28, desc[UR4][R40.64] ;  /* 0x00000004281c2981 */ /* 0x020562000c1e1d00 */
[----:B-1----:R-:W-:-:S05]  /*14e0*/  @P0 IMAD.WIDE.U32 R38, R117, 0x10, R38 ;  /* 0x0000001075260825 */ /* 0x002fca00078e0026 */
[----:B------:R2:W5:Y:S01]  /*14f0*/  @P0 LDG.E.128 R24, desc[UR4][R38.64] ;  /* 0x0000000426180981 */ /* 0x000562000c1e1d00 */
[----:B------:R-:W-:Y:S04]  /*1500*/  BSSY B0, `(.L_x_3040) ;  /* 0x000000c000007945 */ /* 0x000fe80003800000 */
[----:B------:R-:W-:Y:S05]  /*1510*/  @P3 BRA `(.L_x_3041) ;  /* 0x0000000000103947 */ /* 0x000fea0003800000 */
[----:B--2---:R-:W-:Y:S01]  /*1520*/  MOV R37, RZ ;  /* 0x000000ff00257202 */ /* 0x004fe20000000f00 */
[----:B------:R-:W-:Y:S06]  /*1530*/  @!P0 BRA `(.L_x_3042) ;  /* 0x0000000000208947 */ /* 0x000fec0003800000 */
[----:B-----5:R-:W-:Y:S01]  /*1540*/  HADD2.F32 R37, -RZ, R24.H0_H0 ;  /* 0x20000018ff257230 */ /* 0x020fe20000004100 */
[----:B------:R-:W-:Y:S06]  /*1550*/  BRA `(.L_x_3042) ;  /* 0x0000000000187947 */ /* 0x000fec0003800000 */
.L_x_3041:
[----:B--2--5:R-:W-:Y:S02]  /*1560*/  HADD2.F32 R32, -RZ, R28.H0_H0 ;  /* 0x2000001cff207230 */ /* 0x024fe40000004100 */
[----:B------:R-:W-:Y:S02]  /*1570*/  HADD2.F32 R37, -RZ, R4.H0_H0 ;  /* 0x20000004ff257230 */ /* 0x000fe40000004100 */
[----:B------:R-:W-:Y:S02]  /*1580*/  @P0 HADD2.F32 R34, -RZ, R24.H0_H0 ;  /* 0x20000018ff220230 */ /* 0x000fe40000004100 */
[----:B------:R-:W-:-:S04]  /*1590*/  FMUL.FTZ R32, R32, UR8 ;  /* 0x0000000820207c20 */ /* 0x000fc80008410000 */
[----:B------:R-:W-:-:S04]  /*15a0*/  FMUL.FTZ R37, R32, R37 ;  /* 0x0000002520257220 */ /* 0x000fc80000410000 */
[----:B------:R-:W-:-:S07]  /*15b0*/  @P0 FADD.FTZ R37, R34, R37 ;  /* 0x0000002522250221 */ /* 0x000fce0000010000 */
.L_x_3042:
[----:B------:R-:W-:Y:S05]  /*15c0*/  BSYNC B0 ;  /* 0x0000000000007941 */ /* 0x000fea0003800000 */
.L_x_3040:
[----:B------:R-:W-:Y:S04]  /*15d0*/  BSSY B0, `(.L_x_3043) ;  /* 0x000000c000007945 */ /* 0x000fe80003800000 */
[----:B------:R-:W-:Y:S05]  /*15e0*/  @P3 BRA `(.L_x_3044) ;  /* 0x0000000000103947 */ /* 0x000fea0003800000 */
[----:B------:R-:W-:Y:S01]  /*15f0*/  HFMA2.MMA R39, -RZ, RZ, 0, 0 ;  /* 0x00000000ff277435 */ /* 0x000fe200000001ff */
[----:B------:R-:W-:Y:S10]  /*1600*/  @!P0 BRA `(.L_x_3045) ;  /* 0x0000000000208947 */ /* 0x000ff40003800000 */
[----:B-----5:R-:W-:Y:S01]  /*1610*/  HADD2.F32 R39, -RZ, R24.H1_H1 ;  /* 0x30000018ff277230 */ /* 0x020fe20000004100 */
[----:B------:R-:W-:Y:S06]  /*1620*/  BRA `(.L_x_3045) ;  /* 0x0000000000187947 */ /* 0x000fec0003800000 */
.L_x_3044:
[----:B-----5:R-:W-:Y:S02]  /*1630*/  HADD2.F32 R32, -RZ, R28.H1_H1 ;  /* 0x3000001cff207230 */ /* 0x020fe40000004100 */
[----:B------:R-:W-:Y:S02]  /*1640*/  HADD2.F32 R39, -RZ, R4.H1_H1 ;  /* 0x30000004ff277230 */ /* 0x000fe40000004100 */
[----:B------:R-:W-:Y:S02]  /*1650*/  @P0 HADD2.F32 R34, -RZ, R24.H1_H1 ;  /* 0x30000018ff220230 */ /* 0x000fe40000004100 */
[----:B------:R-:W-:-:S04]  /*1660*/  FMUL.FTZ R32, R32, UR8 ;  /* 0x0000000820207c20 */ /* 0x000fc80008410000 */
[----:B------:R-:W-:-:S04]  /*1670*/  FMUL.FTZ R39, R32, R39 ;  /* 0x0000002720277220 */ /* 0x000fc80000410000 */
[----:B------:R-:W-:-:S07]  /*1680*/  @P0 FADD.FTZ R39, R34, R39 ;  /* 0x0000002722270221 */ /* 0x000fce0000010000 */
.L_x_3045:
[----:B------:R-:W-:Y:S05]  /*1690*/  BSYNC B0 ;  /* 0x0000000000007941 */ /* 0x000fea0003800000 */
.L_x_3043:
[----:B------:R-:W-:Y:S04]  /*16a0*/  BSSY B0, `(.L_x_3046) ;  /* 0x000000c000007945 */ /* 0x000fe80003800000 */
[----:B------:R-:W-:Y:S05]  /*16b0*/  @P3 BRA `(.L_x_3047) ;  /* 0x0000000000103947 */ /* 0x000fea0003800000 */
[----:B------:R-:W-:Y:S01]  /*16c0*/  MOV R41, RZ ;  /* 0x000000ff00297202 */ /* 0x000fe20000000f00 */
[----:B------:R-:W-:Y:S06]  /*16d0*/  @!P0 BRA `(.L_x_3048) ;  /* 0x0000000000208947 */ /* 0x000fec0003800000 */
[----:B-----5:R-:W-:Y:S01]  /*16e0*/  HADD2.F32 R41, -RZ, R25.H0_H0 ;  /* 0x20000019ff297230 */ /* 0x020fe20000004100 */
[----:B------:R-:W-:Y:S06]  /*16f0*/  BRA `(.L_x_3048) ;  /* 0x0000000000187947 */ /* 0x000fec0003800000 */
.L_x_3047:
[----:B-----5:R-:W-:Y:S02]  /*1700*/  HADD2.F32 R32, -RZ, R29.H0_H0 ;  /* 0x2000001dff207230 */ /* 0x020fe40000004100 */
[----:B------:R-:W-:Y:S02]  /*1710*/  HADD2.F32 R41, -RZ, R5.H0_H0 ;  /* 0x20000005ff297230 */ /* 0x000fe40000004100 */
[----:B------:R-:W-:Y:S02]  /*1720*/  @P0 HADD2.F32 R34, -RZ, R25.H0_H0 ;  /* 0x20000019ff220230 */ /* 0x000fe40000004100 */
[----:B------:R-:W-:-:S04]  /*1730*/  FMUL.FTZ R32, R32, UR8 ;  /* 0x0000000820207c20 */ /* 0x000fc80008410000 */
[----:B------:R-:W-:-:S04]  /*1740*/  FMUL.FTZ R41, R32, R41 ;  /* 0x0000002920297220 */ /* 0x000fc80000410000 */
[----:B------:R-:W-:-:S07]  /*1750*/  @P0 FADD.FTZ R41, R34, R41 ;  /* 0x0000002922290221 */ /* 0x000fce0000010000 */
.L_x_3048:
[----:B------:R-:W-:Y:S05]  /*1760*/  BSYNC B0 ;  /* 0x0000000000007941 */ /* 0x000fea0003800000 */
.L_x_3046:
[----:B------:R-:W-:Y:S04]  /*1770*/  BSSY B0, `(.L_x_3049) ;  /* 0x000000c000007945 */ /* 0x000fe80003800000 */
[----:B------:R-:W-:Y:S05]  /*1780*/  @P3 BRA `(.L_x_3050) ;  /* 0x0000000000103947 */ /* 0x000fea0003800000 */
[----:B------:R-:W-:Y:S01]  /*1790*/  HFMA2.MMA R111, -RZ, RZ, 0, 0 ;  /* 0x00000000ff6f7435 */ /* 0x000fe200000001ff */
[----:B------:R-:W-:Y:S10]  /*17a0*/  @!P0 BRA `(.L_x_3051) ;  /* 0x0000000000208947 */ /* 0x000ff40003800000 */
[----:B-----5:R-:W-:Y:S01]  /*17b0*/  HADD2.F32 R111, -RZ, R25.H1_H1 ;  /* 0x30000019ff6f7230 */ /* 0x020fe20000004100 */
[----:B------:R-:W-:Y:S06]  /*17c0*/  BRA `(.L_x_3051) ;  /* 0x0000000000187947 */ /* 0x000fec0003800000 */
.L_x_3050:
[----:B-----5:R-:W-:Y:S02]  /*17d0*/  HADD2.F32 R32, -RZ, R29.H1_H1 ;  /* 0x3000001dff207230 */ /* 0x020fe40000004100 */
[----:B------:R-:W-:Y:S02]  /*17e0*/  HADD2.F32 R111, -RZ, R5.H1_H1 ;  /* 0x30000005ff6f7230 */ /* 0x000fe40000004100 */
[----:B------:R-:W-:Y:S02]  /*17f0*/  @P0 HADD2.F32 R34, -RZ, R25.H1_H1 ;  /* 0x30000019ff220230 */ /* 0x000fe40000004100 */
[----:B------:R-:W-:-:S04]  /*1800*/  FMUL.FTZ R32, R32, UR8 ;  /* 0x0000000820207c20 */ /* 0x000fc80008410000 */
[----:B------:R-:W-:-:S04]  /*1810*/  FMUL.FTZ R111, R32, R111 ;  /* 0x0000006f206f7220 */ /* 0x000fc80000410000 */
[----:B------:R-:W-:-:S07]  /*1820*/  @P0 FADD.FTZ R111, R34, R111 ;  /* 0x0000006f226f0221 */ /* 0x000fce0000010000 */
.L_x_3051:
[----:B------:R-:W-:Y:S05]  /*1830*/  BSYNC B0 ;  /* 0x0000000000007941 */ /* 0x000fea0003800000 */
.L_x_3049:
[----:B------:R-:W-:Y:S04]  /*1840*/  BSSY B0, `(.L_x_3052) ;  /* 0x000000c000007945 */ /* 0x000fe80003800000 */
[----:B------:R-:W-:Y:S05]  /*1850*/  @P3 BRA `(.L_x_3053) ;  /* 0x0000000000103947 */ /* 0x000fea0003800000 */
[----:B------:R-:W-:Y:S01]  /*1860*/  MOV R113, RZ ;  /* 0x000000ff00717202 */ /* 0x000fe20000000f00 */
[----:B------:R-:W-:Y:S06]  /*1870*/  @!P0 BRA `(.L_x_3054) ;  /* 0x0000000000208947 */ /* 0x000fec0003800000 */
[----:B-----5:R-:W-:Y:S01]  /*1880*/  HADD2.F32 R113, -RZ, R26.H0_H0 ;  /* 0x2000001aff717230 */ /* 0x020fe20000004100 */
[----:B------:R-:W-:Y:S06]  /*1890*/  BRA `(.L_x_3054) ;  /* 0x0000000000187947 */ /* 0x000fec0003800000 */
.L_x_3053:
[----:B-----5:R-:W-:Y:S02]  /*18a0*/  HADD2.F32 R32, -RZ, R30.H0_H0 ;  /* 0x2000001eff207230 */ /* 0x020fe40000004100 */
[----:B------:R-:W-:Y:S02]  /*18b0*/  HADD2.F32 R113, -RZ, R6.H0_H0 ;  /* 0x20000006ff717230 */ /* 0x000fe40000004100 */
[----:B------:R-:W-:Y:S02]  /*18c0*/  @P0 HADD2.F32 R34, -RZ, R26.H0_H0 ;  /* 0x2000001aff220230 */ /* 0x000fe40000004100 */
[----:B------:R-:W-:-:S04]  /*18d0*/  FMUL.FTZ R32, R32, UR8 ;  /* 0x0000000820207c20 */ /* 0x000fc80008410000 */
[----:B------:R-:W-:-:S04]  /*18e0*/  FMUL.FTZ R113, R32, R113 ;  /* 0x0000007120717220 */ /* 0x000fc80000410000 */
[----:B------:R-:W-:-:S07]  /*18f0*/  @P0 FADD.FTZ R113, R34, R113 ;  /* 0x0000007122710221 */ /* 0x000fce0000010000 */
.L_x_3054:
[----:B------:R-:W-:Y:S05]  /*1900*/  BSYNC B0 ;  /* 0x0000000000007941 */ /* 0x000fea0003800000 */
.L_x_3052:
[----:B------:R-:W-:Y:S04]  /*1910*/  BSSY B0, `(.L_x_3055) ;  /* 0x000000c000007945 */ /* 0x000fe80003800000 */
[----:B------:R-:W-:Y:S05]  /*1920*/  @P3 BRA `(.L_x_3056) ;  /* 0x0000000000103947 */ /* 0x000fea0003800000 */
[----:B------:R-:W-:Y:S01]  /*1930*/  HFMA2.MMA R115, -RZ, RZ, 0, 0 ;  /* 0x00000000ff737435 */ /* 0x000fe200000001ff */
[----:B------:R-:W-:Y:S10]  /*1940*/  @!P0 BRA `(.L_x_3057) ;  /* 0x0000000000208947 */ /* 0x000ff40003800000 */
[----:B-----5:R-:W-:Y:S01]  /*1950*/  HADD2.F32 R115, -RZ, R26.H1_H1 ;  /* 0x3000001aff737230 */ /* 0x020fe20000004100 */
[----:B------:R-:W-:Y:S06]  /*1960*/  BRA `(.L_x_3057) ;  /* 0x0000000000187947 */ /* 0x000fec0003800000 */
.L_x_3056:
[----:B-----5:R-:W-:Y:S02]  /*1970*/  HADD2.F32 R32, -RZ, R30.H1_H1 ;  /* 0x3000001eff207230 */ /* 0x020fe40000004100 */
[----:B------:R-:W-:Y:S02]  /*1980*/  HADD2.F32 R115, -RZ, R6.H1_H1 ;  /* 0x30000006ff737230 */ /* 0x000fe40000004100 */
[----:B------:R-:W-:Y:S02]  /*1990*/  @P0 HADD2.F32 R34, -RZ, R26.H1_H1 ;  /* 0x3000001aff220230 */ /* 0x000fe40000004100 */
[----:B------:R-:W-:-:S04]  /*19a0*/  FMUL.FTZ R32, R32, UR8 ;  /* 0x0000000820207c20 */ /* 0x000fc80008410000 */
[----:B------:R-:W-:-:S04]  /*19b0*/  FMUL.FTZ R115, R32, R115 ;  /* 0x0000007320737220 */ /* 0x000fc80000410000 */
[----:B------:R-:W-:-:S07]  /*19c0*/  @P0 FADD.FTZ R115, R34, R115 ;  /* 0x0000007322730221 */ /* 0x000fce0000010000 */
.L_x_3057:
[----:B------:R-:W-:Y:S05]  /*19d0*/  BSYNC B0 ;  /* 0x0000000000007941 */ /* 0x000fea0003800000 */
.L_x_3055:
[----:B------:R-:W-:Y:S04]  /*19e0*/  BSSY B0, `(.L_x_3058) ;  /* 0x000000c000007945 */ /* 0x000fe80003800000 */
[----:B------:R-:W-:Y:S05]  /*19f0*/  @P3 BRA `(.L_x_3059) ;  /* 0x0000000000103947 */ /* 0x000fea0003800000 */
[----:B------:R-:W-:Y:S01]  /*1a00*/  MOV R119, RZ ;  /* 0x000000ff00777202 */ /* 0x000fe20000000f00 */
[----:B------:R-:W-:Y:S06]  /*1a10*/  @!P0 BRA `(.L_x_3060) ;  /* 0x0000000000208947 */ /* 0x000fec0003800000 */
[----:B-----5:R-:W-:Y:S01]  /*1a20*/  HADD2.F32 R119, -RZ, R27.H0_H0 ;  /* 0x2000001bff777230 */ /* 0x020fe20000004100 */
[----:B------:R-:W-:Y:S06]  /*1a30*/  BRA `(.L_x_3060) ;  /* 0x0000000000187947 */ /* 0x000fec0003800000 */
.L_x_3059:
[----:B-----5:R-:W-:Y:S02]  /*1a40*/  HADD2.F32 R32, -RZ, R31.H0_H0 ;  /* 0x2000001fff207230 */ /* 0x020fe40000004100 */
[----:B------:R-:W-:Y:S02]  /*1a50*/  HADD2.F32 R119, -RZ, R7.H0_H0 ;  /* 0x20000007ff777230 */ /* 0x000fe40000004100 */
[----:B------:R-:W-:Y:S02]  /*1a60*/  @P0 HADD2.F32 R34, -RZ, R27.H0_H0 ;  /* 0x2000001bff220230 */ /* 0x000fe40000004100 */
[----:B------:R-:W-:-:S04]  /*1a70*/  FMUL.FTZ R32, R32, UR8 ;  /* 0x0000000820207c20 */ /* 0x000fc80008410000 */
[----:B------:R-:W-:-:S04]  /*1a80*/  FMUL.FTZ R119, R32, R119 ;  /* 0x0000007720777220 */ /* 0x000fc80000410000 */
[----:B------:R-:W-:-:S07]  /*1a90*/  @P0 FADD.FTZ R119, R34, R119 ;  /* 0x0000007722770221 */ /* 0x000fce0000010000 */
.L_x_3060:
[----:B------:R-:W-:Y:S05]  /*1aa0*/  BSYNC B0 ;  /* 0x0000000000007941 */ /* 0x000fea0003800000 */
.L_x_3058:
[----:B------:R-:W-:Y:S04]  /*1ab0*/  BSSY B0, `(.L_x_3061) ;  /* 0x000000c000007945 */ /* 0x000fe80003800000 */
[----:B------:R-:W-:Y:S05]  /*1ac0*/  @P3 BRA `(.L_x_3062) ;  /* 0x0000000000103947 */ /* 0x000fea0003800000 */
[----:B------:R-:W-:Y:S01]  /*1ad0*/  HFMA2.MMA R121, -RZ, RZ, 0, 0 ;  /* 0x00000000ff797435 */ /* 0x000fe200000001ff */
[----:B------:R-:W-:Y:S10]  /*1ae0*/  @!P0 BRA `(.L_x_3063) ;  /* 0x0000000000208947 */ /* 0x000ff40003800000 */
[----:B-----5:R-:W-:Y:S01]  /*1af0*/  HADD2.F32 R121, -RZ, R27.H1_H1 ;  /* 0x3000001bff797230 */ /* 0x020fe20000004100 */
[----:B------:R-:W-:Y:S06]  /*1b00*/  BRA `(.L_x_3063) ;  /* 0x0000000000187947 */ /* 0x000fec0003800000 */
.L_x_3062:
[----:B-----5:R-:W-:Y:S02]  /*1b10*/  HADD2.F32 R32, -RZ, R31.H1_H1 ;  /* 0x3000001fff207230 */ /* 0x020fe40000004100 */
[----:B------:R-:W-:Y:S02]  /*1b20*/  HADD2.F32 R121, -RZ, R7.H1_H1 ;  /* 0x30000007ff797230 */ /* 0x000fe40000004100 */
[----:B------:R-:W-:Y:S02]  /*1b30*/  @P0 HADD2.F32 R34, -RZ, R27.H1_H1 ;  /* 0x3000001bff220230 */ /* 0x000fe40000004100 */
[----:B------:R-:W-:-:S04]  /*1b40*/  FMUL.FTZ R32, R32, UR8 ;  /* 0x0000000820207c20 */ /* 0x000fc80008410000 */
[----:B------:R-:W-:-:S04]  /*1b50*/  FMUL.FTZ R121, R32, R121 ;  /* 0x0000007920797220 */ /* 0x000fc80000410000 */
[----:B------:R-:W-:-:S07]  /*1b60*/  @P0 FADD.FTZ R121, R34, R121 ;  /* 0x0000007922790221 */ /* 0x000fce0000010000 */
.L_x_3063:
[----:B------:R-:W-:Y:S05]  /*1b70*/  BSYNC B0 ;  /* 0x0000000000007941 */ /* 0x000fea0003800000 */
.L_x_3061:
[----:B------:R-:W-:Y:S01]  /*1b80*/  FADD.FTZ R32, RZ, R91 ;  /* 0x0000005bff207221 */ /* 0x000fe20000010000 */
[----:B------:R-:W0:Y:S01]  /*1b90*/  S2R R38, SR_TID.X ;  /* 0x0000000000267919 */ /* 0x000e220000002100 */
[----:B------:R-:W-:Y:S01]  /*1ba0*/  IMAD.WIDE.U32 R2, R117, 0x10, R2 ;  /* 0x0000001075027825 */ /* 0x000fe200078e0002 */
[----:B------:R-:W-:-:S03]  /*1bb0*/  F2FP.F16.F32.PACK_AB R35, R121, R119 ;  /* 0x000000777923723e */ /* 0x000fc600000000ff */
[----:B------:R-:W-:Y:S01]  /*1bc0*/  FADD.FTZ R32, R32, R89 ;  /* 0x0000005920207221 */ /* 0x000fe20000010000 */
[----:B------:R-:W-:Y:S01]  /*1bd0*/  F2FP.F16.F32.PACK_AB R34, R115, R113 ;  /* 0x000000717322723e */ /* 0x000fe200000000ff */
[----:B------:R-:W-:Y:S01]  /*1be0*/  UMOV UR12, 0xffffffff ;  /* 0xffffffff000c7882 */ /* 0x000fe20000000000 */
[----:B------:R-:W-:Y:S01]  /*1bf0*/  F2FP.F16.F32.PACK_AB R33, R111, R41 ;  /* 0x000000296f21723e */ /* 0x000fe200000000ff */
        /* <DEDUP_REMOVED lines=18> */
[----:B------:R-:W-:-:S03]  /*1d20*/  F2FP.F16.F32.PACK_AB R32, R39, R37 ;  /* 0x000000252720723e */ /* 0x000fc600000000ff */
        /* <DEDUP_REMOVED lines=78> */
.L_x_3078:
        /* <DEDUP_REMOVED lines=31> */
[----:B0-----:R-:W-:-:S02]  /*2400*/  IADD3 R34, R34, R123, RZ ;  /* 0x0000007b22227210 */ /* 0x001fc40007ffe0ff */
[----:B------:R-:W-:-:S03]  /*2410*/  I2FP.F32.S32 R123, R123 ;  /* 0x0000007b007b7245 */ /* 0x000fc60000201400 */
        /* <DEDUP_REMOVED lines=56> */
[----:B------:R-:W-:Y:S01]  /*27a0*/  IADD3 R76, R76, -0x1, RZ ;  /* 0xffffffff4c4c7810 */ /* 0x000fe20007ffe0ff */
[----:B------:R-:W-:Y:S01]  /*27b0*/  HADD2.F32 R84, -RZ, R59.H0_H0 ;  /* 0x2000003bff547230 */ /* 0x000fe20000004100 */
[----:B------:R-:W-:Y:S01]  /*27c0*/  FSEL R0, R123, RZ, !P1 ;  /* 0x000000ff7b007208 */ /* 0x000fe20004800000 */
[----:B------:R-:W-:Y:S02]  /*27d0*/  HADD2.F32 R40, -RZ, R58.H0_H0 ;  /* 0x2000003aff287230 */ /* 0x000fe40000004100 */
[----:B------:R-:W-:Y:S02]  /*27e0*/  IMAD R93, R76, R93, RZ ;  /* 0x0000005d4c5d7224 */ /* 0x000fe400078e02ff */
        /* <DEDUP_REMOVED lines=58> */
[----:B------:R-:W-:-:S02]  /*2b90*/  HADD2.F32 R84, -RZ, R22.H0_H0 ;  /* 0x20000016ff547230 */ /* 0x000fc40000004100 */
[----:B------:R-:W-:Y:S01]  /*2ba0*/  FFMA.FTZ R85, R2, R85, R63 ;  /* 0x0000005502557223 */ /* 0x000fe2000001003f */
[----:B------:R-:W-:Y:S01]  /*2bb0*/  SHF.R.S32.HI R2, RZ, 0x1f, R93 ;  /* 0x0000001fff027819 */ /* 0x000fe2000001145d */
[----:B------:R-:W-:Y:S02]  /*2bc0*/  HADD2.F32 R3, -RZ, R22.H1_H1 ;  /* 0x30000016ff037230 */ /* 0x000fe40000004100 */
[----:B------:R-:W-:Y:S01]  /*2bd0*/  FFMA.FTZ R41, R86, R41, R55 ;  /* 0x0000002956297223 */ /* 0x000fe20000010037 */
[----:B------:R-:W-:Y:S02]  /*2be0*/  HADD2.F32 R82, -RZ, R23.H0_H0 ;  /* 0x20000017ff527230 */ /* 0x000fe40000004100 */
[----:B------:R-:W-:Y:S01]  /*2bf0*/  FFMA.FTZ R84, R89, R84, R48 ;  /* 0x0000005459547223 */ /* 0x000fe20000010030 */
[----:B------:R-:W-:Y:S01]  /*2c00*/  LEA.HI R86, R2, R93, RZ, 0x3 ;  /* 0x0000005d02567211 */ /* 0x000fe200078f18ff */
[----:B------:R-:W-:Y:S01]  /*2c10*/  FFMA.FTZ R89, R96, R3, R47 ;  /* 0x0000000360597223 */ /* 0x000fe2000001002f */
[--C-:B------:R-:W-:Y:S01]  /*2c20*/  HADD2.F32 R92, -RZ, R21.reuse.H1_H1 ;  /* 0x30000015ff5c7230 */ /* 0x100fe20000004100 */
[----:B------:R-:W0:Y:S01]  /*2c30*/  LDC.64 R2, c[0x0][0x2b8] ;  /* 0x0000ae00ff027b82 */ /* 0x000e220000000a00 */
[----:B------:R-:W-:Y:S01]  /*2c40*/  FFMA.FTZ R82, R91, R82, R46 ;  /* 0x000000525b527223 */ /* 0x000fe2000001002e */
[----:B------:R-:W-:Y:S01]  /*2c50*/  HADD2.F32 R91, -RZ, R21.H0_H0 ;  /* 0x20000015ff5b7230 */ /* 0x000fe20000004100 */
[----:B------:R-:W-:Y:S01]  /*2c60*/  F2FP.F16.F32.PACK_AB R34, R41, R34 ;  /* 0x000000222922723e */ /* 0x000fe200000000ff */
[----:B------:R-:W-:-:S02]  /*2c70*/  HADD2.F32 R88, -RZ, R20.H0_H0 ;  /* 0x20000014ff587230 */ /* 0x000fc40000004100 */
[----:B------:R-:W-:Y:S01]  /*2c80*/  FFMA.FTZ R92, R36, R92, R49 ;  /* 0x0000005c245c7223 */ /* 0x000fe20000010031 */
[----:B------:R-:W-:Y:S02]  /*2c90*/  HADD2.F32 R90, -RZ, R20.H1_H1 ;  /* 0x30000014ff5a7230 */ /* 0x000fe40000004100 */
[----:B------:R-:W-:Y:S01]  /*2ca0*/  FFMA.FTZ R91, R43, R91, R50 ;  /* 0x0000005b2b5b7223 */ /* 0x000fe20000010032 */
[----:B------:R-:W-:Y:S02]  /*2cb0*/  HADD2.F32 R87, -RZ, R59.H1_H1 ;  /* 0x3000003bff577230 */ /* 0x000fe40000004100 */
[----:B------:R-:W-:Y:S01]  /*2cc0*/  FFMA.FTZ R36, R33, R88, R52 ;  /* 0x0000005821247223 */ /* 0x000fe20000010034 */
[----:B------:R-:W-:Y:S02]  /*2cd0*/  HADD2.F32 R88, -RZ, R19.H0_H0 ;  /* 0x20000013ff587230 */ /* 0x000fe40000004100 */
[----:B------:R-:W-:Y:S01]  /*2ce0*/  FFMA.FTZ R43, R0, R90, R51 ;  /* 0x0000005a002b7223 */ /* 0x000fe20000010033 */
[----:B------:R-:W-:-:S02]  /*2cf0*/  HADD2.F32 R90, -RZ, R18.H1_H1 ;  /* 0x30000012ff5a7230 */ /* 0x000fc40000004100 */
[----:B------:R-:W-:Y:S01]  /*2d00*/  FFMA.FTZ R32, R32, R87, R53 ;  /* 0x0000005720207223 */ /* 0x000fe20000010035 */
        /* <DEDUP_REMOVED lines=8> */
[----:B------:R-:W-:Y:S01]  /*2d90*/  HADD2.F32 R78, -RZ, R17.H1_H1 ;  /* 0x30000011ff4e7230 */ /* 0x000fe20000004100 */
[----:B------:R-:W-:Y:S01]  /*2da0*/  LEA.HI.SX32 R33, R86, R65, 0x1d ;  /* 0x0000004156217211 */ /* 0x000fe200078feaff */
[--C-:B------:R-:W-:Y:S02]  /*2db0*/  HADD2.F32 R0, -RZ, R16.reuse.H0_H0 ;  /* 0x20000010ff007230 */ /* 0x100fe40000004100 */
[----:B------:R-:W-:Y:S01]  /*2dc0*/  FFMA.FTZ R87, R100, R87, R45 ;  /* 0x0000005764577223 */ /* 0x000fe2000001002d */
[----:B------:R-:W-:Y:S02]  /*2dd0*/  HADD2.F32 R42, -RZ, R16.H1_H1 ;  /* 0x30000010ff2a7230 */ /* 0x000fe40000004100 */
[----:B------:R-:W-:Y:S01]  /*2de0*/  FFMA.FTZ R101, R80, R93, R73 ;  /* 0x0000005d50657223 */ /* 0x000fe20000010049 */
[----:B------:R-:W-:Y:S01]  /*2df0*/  IADD3 R81, R33, 0x100, RZ ;  /* 0x0000010021517810 */ /* 0x000fe20007ffe0ff */
[----:B------:R-:W-:Y:S01]  /*2e00*/  FFMA.FTZ R97, R79, R78, R70 ;  /* 0x0000004e4f617223 */ /* 0x000fe20000010046 */
[----:B------:R-:W-:Y:S01]  /*2e10*/  IADD3 R93, R33, 0x200, RZ ;  /* 0x00000200215d7810 */ /* 0x000fe20007ffe0ff */
        /* <DEDUP_REMOVED lines=9> */
[----:B------:R-:W-:Y:S01]  /*2eb0*/  F2FP.F16.F32.PACK_AB R38, R89, R84 ;  /* 0x000000545926723e */ /* 0x000fe200000000ff */
[----:B------:R0:W-:Y:S01]  /*2ec0*/  STG.E.128 desc[UR4][R78.64], R32 ;  /* 0x000000204e007986 */ /* 0x0001e2000c101d04 */
[----:B------:R-:W-:Y:S02]  /*2ed0*/  F2FP.F16.F32.PACK_AB R37, R92, R91 ;  /* 0x0000005b5c25723e */ /* 0x000fe400000000ff */
[----:B------:R-:W-:-:S02]  /*2ee0*/  F2FP.F16.F32.PACK_AB R36, R43, R36 ;  /* 0x000000242b24723e */ /* 0x000fc400000000ff */
[----:B------:R-:W-:Y:S02]  /*2ef0*/  F2FP.F16.F32.PACK_AB R43, R101, R94 ;  /* 0x0000005e652b723e */ /* 0x000fe400000000ff */
[----:B------:R-:W-:Y:S01]  /*2f00*/  F2FP.F16.F32.PACK_AB R42, R99, R88 ;  /* 0x00000058632a723e */ /* 0x000fe200000000ff */
[----:B------:R0:W-:Y:S01]  /*2f10*/  STG.E.128 desc[UR4][R80.64], R36 ;  /* 0x0000002450007986 */ /* 0x0001e2000c101d04 */
[----:B------:R-:W-:Y:S02]  /*2f20*/  F2FP.F16.F32.PACK_AB R41, R97, R76 ;  /* 0x0000004c6129723e */ /* 0x000fe400000000ff */
[----:B------:R-:W-:-:S05]  /*2f30*/  F2FP.F16.F32.PACK_AB R40, R95, R0 ;  /* 0x000000005f28723e */ /* 0x000fca00000000ff */
[----:B------:R0:W-:Y:S02]  /*2f40*/  STG.E.128 desc[UR4][R2.64], R40 ;  /* 0x0000002802007986 */ /* 0x0001e4000c101d04 */
.L_x_3066:
[----:B------:R-:W-:Y:S05]  /*2f50*/  BSYNC B0 ;  /* 0x0000000000007941 */ /* 0x000fea0003800000 */
.L_x_3065:
[----:B------:R-:W-:Y:S02]  /*2f60*/  IADD3 R74, R74, UR10, RZ ;  /* 0x0000000a4a4a7c10 */ /* 0x000fe4000fffe0ff */
[----:B------:R-:W-:Y:S02]  /*2f70*/  SEL R0, RZ, 0x1, P0 ;  /* 0x00000001ff007807 */ /* 0x000fe40000000000 */
[----:B------:R-:W-:-:S13]  /*2f80*/  ISETP.GE.AND P2, PT, R74, UR11, PT ;  /* 0x0000000b4a007c0c */ /* 0x000fda000bf46270 */
[----:B------:R-:W-:Y:S05]  /*2f90*/  @!P2 BRA `(.L_x_3067) ;  /* 0xffffffd40034a947 */ /* 0x000fea000383ffff */
[----:B------:R-:W-:Y:S05]  /*2fa0*/  EXIT ;  /* 0x000000000000794d */ /* 0x000fea0003800000 */
.L_x_3064:
[----:B------:R-:W-:Y:S01]  /*2fb0*/  HFMA2.MMA R40, -RZ, RZ, 0, 5.9604644775390625e-08 ;  /* 0x00000001ff287435 */ /* 0x000fe200000001ff */
[----:B------:R-:W-:Y:S02]  /*2fc0*/  MOV R117, R0 ;  /* 0x0000000000757202 */ /* 0x000fe40000000f00 */
[----:B------:R-:W-:Y:S02]  /*2fd0*/  MOV R123, 0x1f ;  /* 0x0000001f007b7802 */ /* 0x000fe40000000f00 */
[----:B------:R-:W-:-:S07]  /*2fe0*/  MOV R38, 0xffffffff ;  /* 0xffffffff00267802 */ /* 0x000fce0000000f00 */
[----:B-----5:R-:W-:Y:S05]  /*2ff0*/  WARPSYNC.COLLECTIVE R38, `(.L_x_3068) ;  /* 0x0000000026087348 */ /* 0x020fea0003c00000 */
[----:B------:R0:W1:Y:S02]  /*3000*/  SHFL.BFLY P2, R35, R117, R40, R123 ;  /* 0x0c00002875237389 */ /* 0x000064000004007b */
[----:B01---5:R-:W-:Y:S01]  /*3010*/  ENDCOLLECTIVE ;  /* 0x000000000000791b */ /* 0x023fe20003800000 */
.L_x_3068:
[----:B------:R-:W-:Y:S01]  /*3020*/  HFMA2.MMA R40, -RZ, RZ, 0, 1.1920928955078125e-07 ;  /* 0x00000002ff287435 */ /* 0x000fe200000001ff */
[----:B------:R-:W-:-:S05]  /*3030*/  MOV R3, R35 ;  /* 0x0000002300037202 */ /* 0x000fca0000000f00 */
[----:B------:R-:W-:-:S05]  /*3040*/  FADD.FTZ R3, R0, R3 ;  /* 0x0000000300037221 */ /* 0x000fca0000010000 */
[----:B------:R-:W-:-:S07]  /*3050*/  MOV R117, R3 ;  /* 0x0000000300757202 */ /* 0x000fce0000000f00 */
[----:B------:R-:W-:Y:S05]  /*3060*/  WARPSYNC.COLLECTIVE R38, `(.L_x_3069) ;  /* 0x0000000026087348 */ /* 0x000fea0003c00000 */
[----:B------:R0:W1:Y:S02]  /*3070*/  SHFL.BFLY P2, R35, R117, R40, R123 ;  /* 0x0c00002875237389 */ /* 0x000064000004007b */
[----:B01----:R-:W-:Y:S01]  /*3080*/  ENDCOLLECTIVE ;  /* 0x000000000000791b */ /* 0x003fe20003800000 */
.L_x_3069:
[----:B------:R-:W-:Y:S01]  /*3090*/  HFMA2.MMA R40, -RZ, RZ, 0, 2.384185791015625e-07 ;  /* 0x00000004ff287435 */ /* 0x000fe200000001ff */
[----:B------:R-:W-:-:S05]  /*30a0*/  MOV R2, R35 ;  /* 0x0000002300027202 */ /* 0x000fca0000000f00 */
[----:B------:R-:W-:-:S05]  /*30b0*/  FADD.FTZ R32, R3, R2 ;  /* 0x0000000203207221 */ /* 0x000fca0000010000 */
[----:B------:R-:W-:-:S07]  /*30c0*/  MOV R117, R32 ;  /* 0x0000002000757202 */ /* 0x000fce0000000f00 */
[----:B------:R-:W-:Y:S05]  /*30d0*/  WARPSYNC.COLLECTIVE R38, `(.L_x_3070) ;  /* 0x0000000026087348 */ /* 0x000fea0003c00000 */
[----:B------:R0:W1:Y:S02]  /*30e0*/  SHFL.BFLY P2, R35, R117, R40, R123 ;  /* 0x0c00002875237389 */ /* 0x000064000004007b */
[----:B01----:R-:W-:Y:S01]  /*30f0*/  ENDCOLLECTIVE ;  /* 0x000000000000791b */ /* 0x003fe20003800000 */
.L_x_3070:
[----:B------:R-:W-:Y:S01]  /*3100*/  HFMA2.MMA R40, -RZ, RZ, 0, 4.76837158203125e-07 ;  /* 0x00000008ff287435 */ /* 0x000fe200000001ff */
[----:B------:R-:W-:-:S05]  /*3110*/  MOV R33, R35 ;  /* 0x0000002300217202 */ /* 0x000fca0000000f00 */
[----:B------:R-:W-:-:S05]  /*3120*/  FADD.FTZ R33, R32, R33 ;  /* 0x0000002120217221 */ /* 0x000fca0000010000 */
[----:B------:R-:W-:-:S07]  /*3130*/  MOV R117, R33 ;  /* 0x0000002100757202 */ /* 0x000fce0000000f00 */
[----:B------:R-:W-:Y:S05]  /*3140*/  WARPSYNC.COLLECTIVE R38, `(.L_x_3071) ;  /* 0x0000000026087348 */ /* 0x000fea0003c00000 */
[----:B------:R0:W1:Y:S02]  /*3150*/  SHFL.BFLY P2, R35, R117, R40, R123 ;  /* 0x0c00002875237389 */ /* 0x000064000004007b */
[----:B01----:R-:W-:Y:S01]  /*3160*/  ENDCOLLECTIVE ;  /* 0x000000000000791b */ /* 0x003fe20003800000 */
.L_x_3071:
[----:B------:R-:W-:Y:S01]  /*3170*/  HFMA2.MMA R40, -RZ, RZ, 0, 9.5367431640625e-07 ;  /* 0x00000010ff287435 */ /* 0x000fe200000001ff */
[----:B------:R-:W-:-:S05]  /*3180*/  MOV R2, R35 ;  /* 0x0000002300027202 */ /* 0x000fca0000000f00 */
[----:B------:R-:W-:-:S05]  /*3190*/  FADD.FTZ R34, R33, R2 ;  /* 0x0000000221227221 */ /* 0x000fca0000010000 */
[----:B------:R-:W-:-:S07]  /*31a0*/  MOV R117, R34 ;  /* 0x0000002200757202 */ /* 0x000fce0000000f00 */
[----:B------:R-:W-:Y:S05]  /*31b0*/  WARPSYNC.COLLECTIVE R38, `(.L_x_3072) ;  /* 0x0000000026087348 */ /* 0x000fea0003c00000 */
[----:B------:R0:W1:Y:S02]  /*31c0*/  SHFL.BFLY P2, R35, R117, R40, R123 ;  /* 0x0c00002875237389 */ /* 0x000064000004007b */
[----:B01----:R-:W-:Y:S01]  /*31d0*/  ENDCOLLECTIVE ;  /* 0x000000000000791b */ /* 0x003fe20003800000 */
.L_x_3072:
        /* <DEDUP_REMOVED lines=55> */
.L_x_3073:
[----:B------:R-:W-:Y:S01]  /*3550*/  HFMA2.MMA R40, -RZ, RZ, 0, 1.1920928955078125e-07 ;  /* 0x00000002ff287435 */ /* 0x000fe200000001ff */
[----:B------:R-:W-:-:S05]  /*3560*/  MOV R3, R35 ;  /* 0x0000002300037202 */ /* 0x000fca0000000f00 */
[----:B------:R-:W-:-:S05]  /*3570*/  FADD.FTZ R3, R0, R3 ;  /* 0x0000000300037221 */ /* 0x000fca0000010000 */
[----:B------:R-:W-:-:S07]  /*3580*/  MOV R117, R3 ;  /* 0x0000000300757202 */ /* 0x000fce0000000f00 */
[----:B------:R-:W-:Y:S05]  /*3590*/  WARPSYNC.COLLECTIVE R38, `(.L_x_3074) ;  /* 0x0000000026087348 */ /* 0x000fea0003c00000 */
[----:B------:R0:W1:Y:S02]  /*35a0*/  SHFL.BFLY P2, R35, R117, R40, R123 ;  /* 0x0c00002875237389 */ /* 0x000064000004007b */
[----:B01----:R-:W-:Y:S01]  /*35b0*/  ENDCOLLECTIVE ;  /* 0x000000000000791b */ /* 0x003fe20003800000 */
.L_x_3074:
[----:B------:R-:W-:Y:S01]  /*35c0*/  HFMA2.MMA R40, -RZ, RZ, 0, 2.384185791015625e-07 ;  /* 0x00000004ff287435 */ /* 0x000fe200000001ff */
[----:B------:R-:W-:-:S05]  /*35d0*/  MOV R32, R35 ;  /* 0x0000002300207202 */ /* 0x000fca0000000f00 */
[----:B------:R-:W-:-:S05]  /*35e0*/  FADD.FTZ R32, R3, R32 ;  /* 0x0000002003207221 */ /* 0x000fca0000010000 */
[----:B------:R-:W-:-:S07]  /*35f0*/  MOV R117, R32 ;  /* 0x0000002000757202 */ /* 0x000fce0000000f00 */
[----:B------:R-:W-:Y:S05]  /*3600*/  WARPSYNC.COLLECTIVE R38, `(.L_x_3075) ;  /* 0x0000000026087348 */ /* 0x000fea0003c00000 */
[----:B------:R0:W1:Y:S02]  /*3610*/  SHFL.BFLY P2, R35, R117, R40, R123 ;  /* 0x0c00002875237389 */ /* 0x000064000004007b */
[----:B01----:R-:W-:Y:S01]  /*3620*/  ENDCOLLECTIVE ;  /* 0x000000000000791b */ /* 0x003fe20003800000 */
.L_x_3075:
[----:B------:R-:W-:Y:S01]  /*3630*/  HFMA2.MMA R40, -RZ, RZ, 0, 4.76837158203125e-07 ;  /* 0x00000008ff287435 */ /* 0x000fe200000001ff */
[----:B------:R-:W-:-:S05]  /*3640*/  MOV R33, R35 ;  /* 0x0000002300217202 */ /* 0x000fca0000000f00 */
[----:B------:R-:W-:-:S05]  /*3650*/  FADD.FTZ R33, R32, R33 ;  /* 0x0000002120217221 */ /* 0x000fca0000010000 */
[----:B------:R-:W-:-:S07]  /*3660*/  MOV R117, R33 ;  /* 0x0000002100757202 */ /* 0x000fce0000000f00 */
[----:B------:R-:W-:Y:S05]  /*3670*/  WARPSYNC.COLLECTIVE R38, `(.L_x_3076) ;  /* 0x0000000026087348 */ /* 0x000fea0003c00000 */
[----:B------:R0:W1:Y:S02]  /*3680*/  SHFL.BFLY P2, R35, R117, R40, R123 ;  /* 0x0c00002875237389 */ /* 0x000064000004007b */
[----:B01----:R-:W-:Y:S01]  /*3690*/  ENDCOLLECTIVE ;  /* 0x000000000000791b */ /* 0x003fe20003800000 */
.L_x_3076:
[----:B------:R-:W-:Y:S01]  /*36a0*/  HFMA2.MMA R40, -RZ, RZ, 0, 9.5367431640625e-07 ;  /* 0x00000010ff287435 */ /* 0x000fe200000001ff */
[----:B------:R-:W-:-:S05]  /*36b0*/  MOV R34, R35 ;  /* 0x0000002300227202 */ /* 0x000fca0000000f00 */
[----:B------:R-:W-:-:S05]  /*36c0*/  FADD.FTZ R34, R33, R34 ;  /* 0x0000002221227221 */ /* 0x000fca0000010000 */
[----:B------:R-:W-:-:S07]  /*36d0*/  MOV R117, R34 ;  /* 0x0000002200757202 */ /* 0x000fce0000000f00 */
[----:B------:R-:W-:Y:S05]  /*36e0*/  WARPSYNC.COLLECTIVE R38, `(.L_x_3077) ;  /* 0x0000000026087348 */ /* 0x000fea0003c00000 */
[----:B------:R0:W1:Y:S02]  /*36f0*/  SHFL.BFLY P2, R35, R117, R40, R123 ;  /* 0x0c00002875237389 */ /* 0x000064000004007b */
[----:B01----:R-:W-:Y:S01]  /*3700*/  ENDCOLLECTIVE ;  /* 0x000000000000791b */ /* 0x003fe20003800000 */
.L_x_3077:
[----:B------:R-:W-:Y:S05]  /*3710*/  BRA `(.L_x_3078) ;  /* 0xffffffe800bc7947 */ /* 0x000fea000383ffff */
.L_x_3079:
        /* <DEDUP_REMOVED lines=14> */
.L_x_23231:


//--------------------- .text._ZN10layer_norm13ln_fwd_kernelINS_13Kernel_traitsI6__halfS2_S2_S2_fjLj6144ELj1ELj1ELj8ELj16ENS_18Kernel_traits_baseILj6144ES2_S2_S2_S2_fjLj256EEEEELb1ELb0ELb0ELb0EEEvNS_9FwdParamsE --------------------------
	.section	.text._ZN10layer_norm13ln_fwd_kernelINS_13Kernel_traitsI6__halfS2_S2_S2_fjLj6144ELj1ELj1ELj8ELj16ENS_18Kernel_traits_baseILj6144ES2_S2_S2_S2_fjLj256EEEEELb1ELb0ELb0ELb0EEEvNS_9FwdParamsE,"ax",@progbits
	.align	128
        .global         _ZN10layer_norm13ln_fwd_kernelINS_13Kernel_traitsI6__halfS2_S2_S2_fjLj6144ELj1ELj1ELj8ELj16ENS_18Kernel_traits_baseILj6144ES2_S2_S2_S2_fjLj256EEEEELb1ELb0ELb0ELb0EEEvNS_9FwdParamsE
        .type           _ZN10layer_norm13ln_fwd_kernelINS_13Kernel_traitsI6__halfS2_S2_S2_fjLj6144ELj1ELj1ELj8ELj16ENS_18Kernel_traits_baseILj6144ES2_S2_S2_S2_fjLj256EEEEELb1ELb0ELb0ELb0EEEvNS_9FwdParamsE,@function
        .size           _ZN10layer_norm13ln_fwd_kernelINS_13Kernel_traitsI6__halfS2_S2_S2_fjLj6144ELj1ELj1ELj8ELj16ENS_18Kernel_traits_baseILj6144ES2_S2_S2_S2_fjLj256EEEEELb1ELb0ELb0ELb0EEEvNS_9FwdParamsE,(.L_x_23232 - _ZN10layer_norm13ln_fwd_kernelINS_13Kernel_traitsI6__halfS2_S2_S2_fjLj6144ELj1ELj1ELj8ELj16ENS_18Kernel_traits_baseILj6144ES2_S2_S2_S2_fjLj256EEEEELb1ELb0ELb0ELb0EEEvNS_9FwdParamsE)
        .other          _ZN10layer_norm13ln_fwd_kernelINS_13Kernel_traitsI6__halfS2_S2_S2_fjLj6144ELj1ELj1ELj8ELj16ENS_18Kernel_traits_baseILj6144ES2_S2_S2_S2_fjLj256EEEEELb1ELb0ELb0ELb0EEEvNS_9FwdParamsE,@"STO_CUDA_ENTRY STV_DEFAULT"
_ZN10layer_norm13ln_fwd_kernelINS_13Kernel_traitsI6__halfS2_S2_S2_fjLj6144ELj1ELj1ELj8ELj16ENS_18Kernel_traits_baseILj6144ES2_S2_S2_S2_fjLj256EEEEELb1ELb0ELb0ELb0EEEvNS_9FwdParamsE:
.text._ZN10layer_norm13ln_fwd_kernelINS_13Kernel_traitsI6__halfS2_S2_S2_fjLj6144ELj1ELj1ELj8ELj16ENS_18Kernel_traits_baseILj6144ES2_S2_S2_S2_fjLj256EEEEELb1ELb0ELb0ELb0EEEvNS_9FwdParamsE:
[----:B------:R-:W-:Y:S08]  /*0000*/  LDC R1, c[0x0][0x28] ;  /* 0x00000a00ff017b82 */ /* 0x000ff00000000800 */
[----:B------:R-:W0:Y:S01]  /*0010*/  LDC R72, c[0x0][0x2e8] ;  /* 0x0000ba00ff487b82 */ /* 0x000e220000000800 */
[----:B------:R-:W-:Y:S01]  /*0020*/  ULDC.U8 UR4, c[0x0][0x2f4] ;  /* 0x0000bd0000047ab9 */ /* 0x000fe20000000000 */
[----:B------:R-:W-:Y:S01]  /*0030*/  ULDC.64 UR6, c[0x0][0x2e0] ;  /* 0x0000b80000067ab9 */ /* 0x000fe20000000a00 */
[----:B------:R-:W-:Y:S01]  /*0040*/  ISETP.NE.AND P0, PT, RZ, UR4, PT ;  /* 0x00000004ff007c0c */ /* 0x000fe2000bf05270 */
[----:B------:R-:W-:Y:S01]  /*0050*/  IMAD.U32 R3, RZ, RZ, UR7 ;  /* 0x00000007ff037e24 */ /* 0x000fe2000f8e00ff */
[----:B------:R-:W-:Y:S01]  /*0060*/  MOV R2, UR6 ;  /* 0x0000000600027c02 */ /* 0x000fe20008000f00 */
[----:B------:R-:W-:-:S02]  /*0070*/  ULDC.64 UR4, c[0x0][0x208] ;  /* 0x0000820000047ab9 */ /* 0x000fc40000000a00 */
        /* <DEDUP_REMOVED lines=12> */
[----:B-1----:R-:W-:Y:S02]  /*0140*/  SHF.R.S32.HI R0, RZ, 0x1f, R11 ;  /* 0x0000001fff007819 */ /* 0x002fe4000001140b */
[----:B------:R-:W-:Y:S02]  /*0150*/  LOP3.LUT R19, R13, 0xff, RZ, 0x3c, !PT ;  /* 0x000000ff0d137812 */ /* 0x000fe400078e3cff */
[----:B------:R-:W-:-:S04]  /*0160*/  LEA.HI R62, R0, R11, RZ, 0x3 ;  /* 0x0000000b003e7211 */ /* 0x000fc800078f18ff */
[----:B------:R-:W-:-:S04]  /*0170*/  LEA.HI.SX32 R19, R62, R19, 0x1d ;  /* 0x000000133e137211 */ /* 0x000fc800078feaff */
[C---:B------:R-:W-:Y:S01]  /*0180*/  LOP3.LUT P4, RZ, R19.reuse, 0xffffff00, RZ, 0xc0, !PT ;  /* 0xffffff0013ff7812 */ /* 0x040fe2000788c0ff */
[----:B------:R-:W-:Y:S01]  /*0190*/  BSSY B0, `(.L_x_3080) ;  /* 0x000004f000007945 */ /* 0x000fe20003800000 */
[C---:B------:R-:W-:Y:S02]  /*01a0*/  ISETP.GE.U32.AND P3, PT, R19.reuse, 0x200, PT ;  /* 0x000002001300780c */ /* 0x040fe40003f66070 */
[----:B------:R-:W-:Y:S02]  /*01b0*/  ISETP.GE.U32.AND P2, PT, R19, 0x300, PT ;  /* 0x000003001300780c */ /* 0x000fe40003f46070 */
[----:B------:R-:W-:Y:S02]  /*01c0*/  LEA.HI R18, R23, UR8, RZ, 0x18 ;  /* 0x0000000817127c11 */ /* 0x000fe4000f8fc0ff */
[----:B------:R-:W-:Y:S02]  /*01d0*/  P2R R24, PR, RZ, 0x10 ;  /* 0x00000010ff187803 */ /* 0x000fe40000000000 */
[----:B------:R-:W-:-:S02]  /*01e0*/  P2R R25, PR, RZ, 0x8 ;  /* 0x00000008ff197803 */ /* 0x000fc40000000000 */
[----:B------:R-:W-:Y:S02]  /*01f0*/  P2R R26, PR, RZ, 0x4 ;  /* 0x00000004ff1a7803 */ /* 0x000fe40000000000 */
[----:B--2---:R-:W-:Y:S02]  /*0200*/  @P0 R2UR UR6, R2 ;  /* 0x00000000020602ca */ /* 0x004fe400000e0000 */
[----:B------:R-:W-:Y:S02]  /*0210*/  @P0 R2UR UR7, R3 ;  /* 0x00000000030702ca */ /* 0x000fe400000e0000 */
[----:B---3--:R-:W-:-:S04]  /*0220*/  @P0 IADD3 R72, P1, R4, R7, RZ ;  /* 0x0000000704480210 */ /* 0x008fc80007f3e0ff */
[----:B------:R-:W-:Y:S01]  /*0230*/  @P0 IADD3.X R73, RZ, R5, RZ, P1, !PT ;  /* 0x00000005ff490210 */ /* 0x000fe20000ffe4ff */
        /* <DEDUP_REMOVED lines=53> */
[----:B------:R-:W-:Y:S01]  /*0590*/  LOP3.LUT R68, R3, UR33, R68, 0x96, !PT ;  /* 0x0000002103447c12 */ /* 0x000fe2000f8e9644 */
[----:B------:R-:W-:Y:S01]  /*05a0*/  IMAD.HI.U32 R15, R64, -0x2daee0ad, RZ ;  /* 0xd2511f53400f7827 */ /* 0x000fe200078e00ff */
[----:B------:R-:W-:Y:S09]  /*05b0*/  @!P4 BRA `(.L_x_3081) ;  /* 0x000000000030c947 */ /* 0x000ff20003800000 */
        /* <DEDUP_REMOVED lines=9> */
[----:B------:R-:W-:Y:S02]  /*0650*/  LOP3.LUT R13, R13, 0x100, RZ, 0xfc, !PT ;  /* 0x000001000d0d7812 */ /* 0x000fe400078efcff */
[----:B------:R-:W-:Y:S02]  /*0660*/  @!P0 CS2R R44, SRZ ;  /* 0x00000000002c8805 */ /* 0x000fe4000001ff00 */
[----:B0-----:R-:W-:-:S07]  /*0670*/  @!P0 CS2R R46, SRZ ;  /* 0x00000000002e8805 */ /* 0x001fce000001ff00 */
.L_x_3081:
[----:B------:R-:W-:Y:S05]  /*0680*/  BSYNC B0 ;  /* 0x0000000000007941 */ /* 0x000fea0003800000 */
.L_x_3080:
        /* <DEDUP_REMOVED lines=11> */
[----:B------:R-:W-:Y:S01]  /*0740*/  VIADD R13, R13, 0x100 ;  /* 0x000001000d0d7836 */ /* 0x000fe20000000000 */
[----:B------:R-:W-:Y:S02]  /*0750*/  @!P0 CS2R R40, SRZ ;  /* 0x0000000000288805 */ /* 0x000fe4000001ff00 */
[----:B0-----:R-:W-:-:S07]  /*0760*/  @!P0 CS2R R42, SRZ ;  /* 0x00000000002a8805 */ /* 0x001fce000001ff00 */
.L_x_3083:
[----:B------:R-:W-:Y:S05]  /*0770*/  BSYNC B0 ;  /* 0x0000000000007941 */ /* 0x000fea0003800000 */
.L_x_3082:
        /* <DEDUP_REMOVED lines=13> */
.L_x_3085:
[----:B------:R-:W-:Y:S05]  /*0850*/  BSYNC B0 ;  /* 0x0000000000007941 */ /* 0x000fea0003800000 */
.L_x_3084:
[----:B------:R-:W-:Y:S01]  /*0860*/  ULDC UR8, c[0x0][0x214] ;  /* 0x0000850000087ab9 */ /* 0x000fe20000000800 */
[----:B------:R-:W-:Y:S02]  /*0870*/  LOP3.LUT R70, R15, UR34, R6, 0x96, !PT ;  /* 0x000000220f467c12 */ /* 0x000fe4000f8e9606 */
[----:B------:R-:W-:-:S13]  /*0880*/  ISETP.GE.AND P0, PT, R18, UR8, PT ;  /* 0x0000000812007c0c */ /* 0x000fda000bf06270 */
[----:B------:R-:W-:Y:S05]  /*0890*/  @P0 EXIT ;  /* 0x000000000000094d */ /* 0x000fea0003800000 */
[--C-:B-----5:R-:W-:Y:S01]  /*08a0*/  HADD2.F32 R49, -RZ, R43.reuse.H0_H0 ;  /* 0x2000002bff317230 */ /* 0x120fe20000004100 */
[----:B------:R-:W-:Y:S01]  /*08b0*/  ULDC.64 UR8, c[0x0][0x270] ;  /* 0x00009c0000087ab9 */ /* 0x000fe20000000a00 */
[----:B------:R-:W-:Y:S01]  /*08c0*/  HADD2.F32 R51, -RZ, R43.H1_H1 ;  /* 0x3000002bff337230 */ /* 0x000fe20000004100 */
[----:B------:R-:W-:Y:S01]  /*08d0*/  HFMA2.MMA R80, -RZ, RZ, 0, 5.9604644775390625e-08 ;  /* 0x00000001ff507435 */ /* 0x000fe200000001ff */
[--C-:B------:R-:W-:Y:S01]  /*08e0*/  HADD2.F32 R43, -RZ, R28.reuse.H0_H0 ;  /* 0x2000001cff2b7230 */ /* 0x100fe20000004100 */
[----:B------:R-:W-:Y:S01]  /*08f0*/  UISETP.NE.U32.AND UP0, UPT, UR8, URZ, UPT ;  /* 0x0000003f0800728c */ /* 0x000fe2000bf05070 */
[----:B------:R-:W-:Y:S01]  /*0900*/  HADD2.F32 R52, -RZ, R28.H1_H1 ;  /* 0x3000001cff347230 */ /* 0x000fe20000004100 */
[----:B------:R-:W-:Y:S01]  /*0910*/  SHF.R.S32.HI R28, RZ, 0x3, R62 ;  /* 0x00000003ff1c7819 */ /* 0x000fe2000001143e */
[--C-:B------:R-:W-:Y:S01]  /*0920*/  HADD2.F32 R50, -RZ, R29.reuse.H0_H0 ;  /* 0x2000001dff327230 */ /* 0x100fe20000004100 */
[----:B------:R-:W-:Y:S01]  /*0930*/  LOP3.LUT R72, R72, 0x3, RZ, 0xc0, !PT ;  /* 0x0000000348487812 */ /* 0x000fe200078ec0ff */
[----:B------:R-:W-:Y:S01]  /*0940*/  HADD2.F32 R54, -RZ, R29.H1_H1 ;  /* 0x3000001dff367230 */ /* 0x000fe20000004100 */
[----:B------:R-:W-:Y:S01]  /*0950*/  LOP3.LUT R29, R28, 0xff, RZ, 0xc0, !PT ;  /* 0x000000ff1c1d7812 */ /* 0x000fe200078ec0ff */
[--C-:B------:R-:W-:Y:S01]  /*0960*/  HADD2.F32 R53, -RZ, R30.reuse.H0_H0 ;  /* 0x2000001eff357230 */ /* 0x100fe20000004100 */
[----:B------:R-:W-:Y:S01]  /*0970*/  SHF.R.U32.HI R28, RZ, 0x3, R28 ;  /* 0x00000003ff1c7819 */ /* 0x000fe2000001161c */
[----:B------:R-:W-:Y:S01]  /*0980*/  HADD2.F32 R56, -RZ, R30.H1_H1 ;  /* 0x3000001eff387230 */ /* 0x000fe20000004100 */
[C---:B------:R-:W-:Y:S01]  /*0990*/  LOP3.LUT R30, R23.reuse, 0xe0, RZ, 0xc0, !PT ;  /* 0x000000e0171e7812 */ /* 0x040fe200078ec0ff */
[--C-:B------:R-:W-:Y:S01]  /*09a0*/  HADD2.F32 R55, -RZ, R31.reuse.H0_H0 ;  /* 0x2000001fff377230 */ /* 0x100fe20000004100 */
[----:B------:R-:W-:Y:S01]  /*09b0*/  ULDC.U8 UR8, c[0x0][0x2a0] ;  /* 0x0000a80000087ab9 */ /* 0x000fe20000000000 */
[----:B------:R-:W-:Y:S01]  /*09c0*/  HADD2.F32 R57, -RZ, R31.H1_H1 ;  /* 0x3000001fff397230 */ /* 0x000fe20000004100 */
[----:B------:R-:W-:Y:S01]  /*09d0*/  SHF.L.U32 R31, R23, 0x5, RZ ;  /* 0x00000005171f7819 */ /* 0x000fe200000006ff */
[--C-:B------:R-:W-:Y:S01]  /*09e0*/  HADD2.F32 R58, -RZ, R32.reuse.H0_H0 ;  /* 0x20000020ff3a7230 */ /* 0x100fe20000004100 */
[----:B------:R-:W-:Y:S01]  /*09f0*/  VIADDMNMX R30, R29, -R30, RZ, !PT ;  /* 0x8000001e1d1e7246 */ /* 0x000fe200078001ff */
[----:B------:R-:W-:Y:S01]  /*0a00*/  HADD2.F32 R61, -RZ, R32.H1_H1 ;  /* 0x30000020ff3d7230 */ /* 0x000fe20000004100 */
[----:B------:R-:W-:Y:S01]  /*0a10*/  LOP3.LUT R32, R31, 0x3e0, RZ, 0xc0, !PT ;  /* 0x000003e01f207812 */ /* 0x000fe200078ec0ff */
[--C-:B------:R-:W-:Y:S01]  /*0a20*/  HADD2.F32 R16, -RZ, R8.reuse.H0_H0 ;  /* 0x20000008ff107230 */ /* 0x100fe20000004100 */
[----:B------:R-:W-:Y:S01]  /*0a30*/  LOP3.LUT R31, R28, 0x1fffffe0, RZ, 0xc0, !PT ;  /* 0x1fffffe01c1f7812 */ /* 0x000fe200078ec0ff */
[----:B------:R-:W-:Y:S01]  /*0a40*/  HADD2.F32 R17, -RZ, R8.H1_H1 ;  /* 0x30000008ff117230 */ /* 0x000fe20000004100 */
[----:B------:R-:W-:Y:S01]  /*0a50*/  VIMNMX R30, R30, 0x20, PT ;  /* 0x000000201e1e7848 */ /* 0x000fe20003fe0100 */
[--C-:B------:R-:W-:Y:S01]  /*0a60*/  HADD2.F32 R14, -RZ, R9.reuse.H0_H0 ;  /* 0x20000009ff0e7230 */ /* 0x100fe20000004100 */
[----:B------:R-:W-:Y:S01]  /*0a70*/  VIADDMNMX R32, R29, -R32, RZ, !PT ;  /* 0x800000201d207246 */ /* 0x000fe200078001ff */
[----:B------:R-:W-:Y:S01]  /*0a80*/  HADD2.F32 R15, -RZ, R9.H1_H1 ;  /* 0x30000009ff0f7230 */ /* 0x000fe20000004100 */
[----:B------:R-:W-:Y:S01]  /*0a90*/  UISETP.NE.AND.EX UP0, UPT, UR9, URZ, UPT, UP0 ;  /* 0x0000003f0900728c */ /* 0x000fe2000bf05300 */
[----:B------:R-:W-:Y:S01]  /*0aa0*/  IMAD.IADD R30, R30, 0x1, R31 ;  /* 0x000000011e1e7824 */ /* 0x000fe200078e021f */
[----:B------:R-:W-:Y:S01]  /*0ab0*/  VIMNMX R32, R32, 0x20, PT ;  /* 0x0000002020207848 */ /* 0x000fe20003fe0100 */
[--C-:B------:R-:W-:Y:S01]  /*0ac0*/  HADD2.F32 R9, -RZ, R44.reuse.H0_H0 ;  /* 0x2000002cff097230 */ /* 0x100fe20000004100 */
[----:B------:R-:W-:Y:S01]  /*0ad0*/  ULDC UR37, c[0x0][0x218] ;  /* 0x0000860000257ab9 */ /* 0x000fe20000000800 */
[----:B------:R-:W-:Y:S01]  /*0ae0*/  HADD2.F32 R8, -RZ, R44.H1_H1 ;  /* 0x3000002cff087230 */ /* 0x000fe20000004100 */
[----:B------:R-:W-:Y:S01]  /*0af0*/  SHF.L.U32 R30, R30, 0x3, RZ ;  /* 0x000000031e1e7819 */ /* 0x000fe200000006ff */
[--C-:B------:R-:W-:Y:S01]  /*0b00*/  HADD2.F32 R59, -RZ, R33.reuse.H0_H0 ;  /* 0x20000021ff3b7230 */ /* 0x100fe20000004100 */
[----:B------:R-:W-:Y:S01]  /*0b10*/  ULDC UR16, c[0x0][0x290] ;  /* 0x0000a40000107ab9 */ /* 0x000fe20000000800 */
[----:B------:R-:W-:Y:S01]  /*0b20*/  HADD2.F32 R63, -RZ, R33.H1_H1 ;  /* 0x30000021ff3f7230 */ /* 0x000fe20000004100 */
[----:B------:R-:W-:Y:S01]  /*0b30*/  I2FP.F32.U32 R30, R30 ;  /* 0x0000001e001e7245 */ /* 0x000fe20000201000 */
[--C-:B------:R-:W-:Y:S01]  /*0b40*/  HADD2.F32 R7, -RZ, R45.reuse.H0_H0 ;  /* 0x2000002dff077230 */ /* 0x100fe20000004100 */
[----:B------:R-:W-:Y:S01]  /*0b50*/  UISETP.NE.AND UP1, UPT, UR8, URZ, UPT ;  /* 0x0000003f0800728c */ /* 0x000fe2000bf25270 */
[----:B------:R-:W-:Y:S01]  /*0b60*/  HADD2.F32 R6, -RZ, R45.H1_H1 ;  /* 0x3000002dff067230 */ /* 0x000fe20000004100 */
[----:B------:R0:W1:Y:S01]  /*0b70*/  MUFU.RCP R71, R30 ;  /* 0x0000001e00477308 */ /* 0x0000620000001000 */
[--C-:B------:R-:W-:Y:S01]  /*0b80*/  HADD2.F32 R27, -RZ, R37.reuse.H0_H0 ;  /* 0x20000025ff1b7230 */ /* 0x100fe20000004100 */
[----:B------:R-:W-:Y:S01]  /*0b90*/  ULDC.64 UR10, c[0x0][0x230] ;  /* 0x00008c00000a7ab9 */ /* 0x000fe20000000a00 */
[----:B------:R-:W-:Y:S01]  /*0ba0*/  HADD2.F32 R44, -RZ, R37.H1_H1 ;  /* 0x30000025ff2c7230 */ /* 0x000fe20000004100 */
[----:B------:R-:W-:Y:S01]  /*0bb0*/  ULDC.64 UR12, c[0x0][0x238] ;  /* 0x00008e00000c7ab9 */ /* 0x000fe20000000a00 */
[----:B------:R-:W-:Y:S01]  /*0bc0*/  IMAD R33, R66, -0x326172a9, RZ ;  /* 0xcd9e8d5742217824 */ /* 0x000fe200078e02ff */
[----:B------:R-:W-:Y:S01]  /*0bd0*/  ULDC.64 UR14, c[0x0][0x240] ;  /* 0x00009000000e7ab9 */ /* 0x000fe20000000a00 */
[----:B------:R-:W-:Y:S01]  /*0be0*/  IMAD.HI.U32 R74, R70, -0x326172a9, RZ ;  /* 0xcd9e8d57464a7827 */ /* 0x000fe200078e00ff */
[----:B------:R-:W-:-:S03]  /*0bf0*/  ULDC.64 UR18, c[0x0][0x210] ;  /* 0x0000840000127ab9 */ /* 0x000fc60000000a00 */
[----:B------:R-:W-:Y:S01]  /*0c00*/  IMAD R28, R64, -0x2daee0ad, RZ ;  /* 0xd2511f53401c7824 */ /* 0x000fe200078e02ff */
[----:B------:R-:W-:Y:S01]  /*0c10*/  LOP3.LUT R74, R74, UR35, R33, 0x96, !PT ;  /* 0x000000234a4a7c12 */ /* 0x000fe2000f8e9621 */
[----:B------:R-:W-:-:S04]  /*0c20*/  IMAD.HI.U32 R73, R68, -0x2daee0ad, RZ ;  /* 0xd2511f5344497827 */ /* 0x000fc800078e00ff */
[----:B------:R-:W-:Y:S01]  /*0c30*/  IMAD.IADD R32, R31, 0x1, R32 ;  /* 0x000000011f207824 */ /* 0x000fe200078e0220 */
[----:B------:R-:W-:Y:S01]  /*0c40*/  LOP3.LUT R73, R73, UR36, R28, 0x96, !PT ;  /* 0x0000002449497c12 */ /* 0x000fe2000f8e961c */
        /* <DEDUP_REMOVED lines=13> */
[----:B------:R-:W-:Y:S02]  /*0d20*/  HADD2.F32 R10, -RZ, R11.H0_H0 ;  /* 0x2000000bff0a7230 */ /* 0x000fe40000004100 */
[----:B------:R-:W-:Y:S02]  /*0d30*/  HADD2.F32 R0, -RZ, R36.H0_H0 ;  /* 0x20000024ff007230 */ /* 0x000fe40000004100 */
[----:B------:R-:W-:Y:S02]  /*0d40*/  HADD2.F32 R40, -RZ, R41.H0_H0 ;  /* 0x20000029ff287230 */ /* 0x000fe40000004100 */
[----:B------:R-:W-:Y:S02]  /*0d50*/  HADD2.F32 R48, -RZ, R42.H0_H0 ;  /* 0x2000002aff307230 */ /* 0x000fe40000004100 */
[----:B------:R-:W-:-:S02]  /*0d60*/  HADD2.F32 R11, -RZ, R11.H1_H1 ;  /* 0x3000000bff0b7230 */ /* 0x000fc40000004100 */
[----:B------:R-:W-:Y:S02]  /*0d70*/  HADD2.F32 R36, -RZ, R36.H1_H1 ;  /* 0x30000024ff247230 */ /* 0x000fe40000004100 */
[----:B------:R-:W-:Y:S02]  /*0d80*/  HADD2.F32 R41, -RZ, R41.H1_H1 ;  /* 0x30000029ff297230 */ /* 0x000fe40000004100 */
[----:B------:R-:W-:Y:S02]  /*0d90*/  HADD2.F32 R42, -RZ, R42.H1_H1 ;  /* 0x3000002aff2a7230 */ /* 0x000fe40000004100 */
[--C-:B------:R-:W-:Y:S02]  /*0da0*/  HADD2.F32 R60, -RZ, R34.reuse.H0_H0 ;  /* 0x20000022ff3c7230 */ /* 0x100fe40000004100 */
[----:B------:R-:W-:Y:S02]  /*0db0*/  HADD2.F32 R65, -RZ, R34.H1_H1 ;  /* 0x30000022ff417230 */ /* 0x000fe40000004100 */
[----:B------:R-:W-:-:S02]  /*0dc0*/  HADD2.F32 R62, -RZ, R35.H0_H0 ;  /* 0x20000023ff3e7230 */ /* 0x000fc40000004100 */
[----:B------:R-:W-:Y:S02]  /*0dd0*/  HADD2.F32 R76, -RZ, R35.H1_H1 ;  /* 0x30000023ff4c7230 */ /* 0x000fe40000004100 */
[----:B------:R-:W-:Y:S02]  /*0de0*/  IMAD R70, R70, -0x326172a9, RZ ;  /* 0xcd9e8d5746467824 */ /* 0x000fe400078e02ff */
[----:B------:R-:W-:Y:S02]  /*0df0*/  IMAD R68, R68, -0x2daee0ad, RZ ;  /* 0xd2511f5344447824 */ /* 0x000fe400078e02ff */
[----:B01----:R-:W-:-:S07]  /*0e00*/  IMAD.MOV.U32 R66, RZ, RZ, RZ ;  /* 0x000000ffff427224 */ /* 0x003fce00078e00ff */
.L_x_3267:
        /* <DEDUP_REMOVED lines=16> */
[----:B--2---:R-:W-:Y:S01]  /*0f10*/  @P0 HADD2.F32 R82, -RZ, R32.H0_H0 ;  /* 0x20000020ff520230 */ /* 0x004fe20000004100 */
        /* <DEDUP_REMOVED lines=21> */
.L_x_3089:
[----:B------:R-:W-:-:S07]  /*1070*/  MOV R77, R70 ;  /* 0x00000046004d7202 */ /* 0x000fce0000000f00 */
.L_x_3090:
[----:B------:R-:W-:Y:S05]  /*1080*/  BSYNC B1 ;  /* 0x0000000000017941 */ /* 0x000fea0003800000 */
.L_x_3088:
        /* <DEDUP_REMOVED lines=16> */
.L_x_3094:
[----:B------:R-:W-:Y:S05]  /*1190*/  BSYNC B2 ;  /* 0x0000000000027941 */ /* 0x000fea0003800000 */
.L_x_3093:
        /* <DEDUP_REMOVED lines=43> */
.L_x_3092:
[----:B------:R-:W-:Y:S05]  /*1450*/  BSYNC B1 ;  /* 0x0000000000017941 */ /* 0x000fea0003800000 */
.L_x_3091:
[----:B------:R-:W0:Y:S01]  /*1460*/  LDC R84, c[0x0][0x298] ;  /* 0x0000a600ff547b82 */ /* 0x000e220000000800 */
[----:B------:R-:W-:Y:S01]  /*1470*/  HFMA2.MMA R88, -RZ, RZ, 0.1171875, 0 ;  /* 0x2f800000ff587435 */ /* 0x000fe200000001ff */
[----:B------:R-:W-:Y:S01]  /*1480*/  I2FP.F32.U32 R69, R77 ;  /* 0x0000004d00457245 */ /* 0x000fe20000201000 */
[----:B-----5:R-:W-:Y:S01]  /*1490*/  HADD2.F32 R77, -RZ, R32.H0_H0 ;  /* 0x20000020ff4d7230 */ /* 0x020fe20000004100 */
[C---:B------:R-:W-:Y:S01]  /*14a0*/  ISETP.NE.AND P1, PT, R79.reuse, 0x1, PT ;  /* 0x000000014f00780c */ /* 0x040fe20003f25270 */
[----:B------:R-:W-:Y:S01]  /*14b0*/  @P0 HADD2.F32 R72, -RZ, R28.H0_H0 ;  /* 0x2000001cff480230 */ /* 0x000fe20000004100 */
[----:B------:R-:W-:Y:S01]  /*14c0*/  BSSY B1, `(.L_x_3095) ;  /* 0x0000014000017945 */ /* 0x000fe20003800000 */
[----:B------:R-:W-:Y:S01]  /*14d0*/  VIADD R89, R79, 0x1 ;  /* 0x000000014f597836 */ /* 0x000fe20000000000 */
[----:B------:R-:W1:Y:S01]  /*14e0*/  LDC R90, c[0x0][0x294] ;  /* 0x0000a500ff5a7b82 */ /* 0x000e620000000800 */
[----:B------:R-:W-:Y:S02]  /*14f0*/  FMUL.FTZ R77, R77, R82 ;  /* 0x000000524d4d7220 */ /* 0x000fe40000410000 */
[----:B------:R-:W-:-:S02]  /*1500*/  FFMA.FTZ R69, R69, R88, 1.1641532182693481445e-10 ;  /* 0x2f00000045457423 */ /* 0x000fc40000010058 */
[----:B0-----:R-:W-:-:S03]  /*1510*/  FMUL.FTZ R77, R77, R84 ;  /* 0x000000544d4d7220 */ /* 0x001fc60000410000 */
[----:B-1----:R-:W-:-:S04]  /*1520*/  FSETP.GTU.FTZ.AND P2, PT, R69, R90, PT ;  /* 0x0000005a4500720b */ /* 0x002fc80003f5c000 */
        /* <DEDUP_REMOVED lines=12> */
.L_x_3096:
[----:B------:R-:W-:-:S07]  /*15f0*/  IMAD.MOV.U32 R77, RZ, RZ, R70 ;  /* 0x000000ffff4d7224 */ /* 0x000fce00078e0046 */
.L_x_3097:
[----:B------:R-:W-:Y:S05]  /*1600*/  BSYNC B1 ;  /* 0x0000000000017941 */ /* 0x000fea0003800000 */
.L_x_3095:
        /* <DEDUP_REMOVED lines=16> */
.L_x_3101:
[----:B------:R-:W-:Y:S05]  /*1710*/  BSYNC B2 ;  /* 0x0000000000027941 */ /* 0x000fea0003800000 */
.L_x_3100:
        /* <DEDUP_REMOVED lines=44> */
.L_x_3099:
[----:B------:R-:W-:Y:S05]  /*19e0*/  BSYNC B1 ;  /* 0x0000000000017941 */ /* 0x000fea0003800000 */
.L_x_3098:
[----:B------:R-:W-:Y:S01]  /*19f0*/  I2FP.F32.U32 R77, R77 ;  /* 0x0000004d004d7245 */ /* 0x000fe20000201000 */
[----:B------:R-:W-:Y:S01]  /*1a00*/  HADD2.F32 R79, -RZ, R32.H1_H1 ;  /* 0x30000020ff4f7230 */ /* 0x000fe20000004100 */
[----:B------:R-:W-:Y:S01]  /*1a10*/  ISETP.NE.AND P1, PT, R89, 0x1, PT ;  /* 0x000000015900780c */ /* 0x000fe20003f25270 */
[----:B------:R-:W-:Y:S01]  /*1a20*/  @P0 HADD2.F32 R32, -RZ, R28.H1_H1 ;  /* 0x3000001cff200230 */ /* 0x000fe20000004100 */
[----:B------:R-:W-:Y:S01]  /*1a30*/  BSSY B1, `(.L_x_3102) ;  /* 0x0000013000017945 */ /* 0x000fe20003800000 */
[----:B------:R-:W-:Y:S01]  /*1a40*/  FFMA.FTZ R77, R77, R88, 1.1641532182693481445e-10 ;  /* 0x2f0000004d4d7423 */ /* 0x000fe20000010058 */
[----:B------:R-:W-:Y:S01]  /*1a50*/  FMUL.FTZ R79, R79, R82 ;  /* 0x000000524f4f7220 */ /* 0x000fe20000410000 */
[----:B------:R-:W-:-:S03]  /*1a60*/  IADD3 R72, R89, 0x1, RZ ;  /* 0x0000000159487810 */ /* 0x000fc60007ffe0ff */
[----:B------:R-:W-:Y:S01]  /*1a70*/  FMUL.FTZ R79, R79, R84 ;  /* 0x000000544f4f7220 */ /* 0x000fe20000410000 */
[----:B------:R-:W-:-:S04]  /*1a80*/  FSETP.GTU.FTZ.AND P2, PT, R77, R90, PT ;  /* 0x0000005a4d00720b */ /* 0x000fc80003f5c000 */
[----:B------:R-:W-:Y:S02]  /*1a90*/  FSEL R79, R79, RZ, !P2 ;  /* 0x000000ff4f4f7208 */ /* 0x000fe40005000000 */
[----:B------:R-:W-:-:S03]  /*1aa0*/  P2R R92, PR, RZ, 0x4 ;  /* 0x00000004ff5c7803 */ /* 0x000fc60000000000 */
        /* <DEDUP_REMOVED lines=10> */
.L_x_3103:
[----:B------:R-:W-:-:S07]  /*1b50*/  MOV R32, R70 ;  /* 0x0000004600207202 */ /* 0x000fce0000000f00 */
.L_x_3104:
[----:B------:R-:W-:Y:S05]  /*1b60*/  BSYNC B1 ;  /* 0x0000000000017941 */ /* 0x000fea0003800000 */
.L_x_3102:
        /* <DEDUP_REMOVED lines=16> */
.L_x_3108:
[----:B------:R-:W-:Y:S05]  /*1c70*/  BSYNC B2 ;  /* 0x0000000000027941 */ /* 0x000fea0003800000 */
.L_x_3107:
        /* <DEDUP_REMOVED lines=44> */
.L_x_3106:
[----:B------:R-:W-:Y:S05]  /*1f40*/  BSYNC B1 ;  /* 0x0000000000017941 */ /* 0x000fea0003800000 */
.L_x_3105:
[----:B------:R-:W-:Y:S01]  /*1f50*/  I2FP.F32.U32 R77, R32 ;  /* 0x00000020004d7245 */ /* 0x000fe20000201000 */
[----:B------:R-:W-:Y:S01]  /*1f60*/  HADD2.F32 R89, -RZ, R33.H0_H0 ;  /* 0x20000021ff597230 */ /* 0x000fe20000004100 */
[C---:B------:R-:W-:Y:S01]  /*1f70*/  ISETP.NE.AND P2, PT, R72.reuse, 0x1, PT ;  /* 0x000000014800780c */ /* 0x040fe20003f45270 */
[----:B------:R-:W-:Y:S01]  /*1f80*/  @P0 HADD2.F32 R32, -RZ, R29.H0_H0 ;  /* 0x2000001dff200230 */ /* 0x000fe20000004100 */
[----:B------:R-:W-:Y:S01]  /*1f90*/  BSSY B1, `(.L_x_3109) ;  /* 0x0000012000017945 */ /* 0x000fe20003800000 */
[----:B------:R-:W-:Y:S01]  /*1fa0*/  FFMA.FTZ R77, R77, R88, 1.1641532182693481445e-10 ;  /* 0x2f0000004d4d7423 */ /* 0x000fe20000010058 */
[----:B------:R-:W-:Y:S01]  /*1fb0*/  FMUL.FTZ R89, R89, R82 ;  /* 0x0000005259597220 */ /* 0x000fe20000410000 */
[----:B------:R-:W-:-:S03]  /*1fc0*/  VIADD R94, R72, 0x1 ;  /* 0x00000001485e7836 */ /* 0x000fc60000000000 */
        /* <DEDUP_REMOVED lines=13> */
.L_x_3110:
[----:B------:R-:W-:-:S07]  /*20a0*/  IMAD.MOV.U32 R32, RZ, RZ, R70 ;  /* 0x000000ffff207224 */ /* 0x000fce00078e0046 */
.L_x_3111:
[----:B------:R-:W-:Y:S05]  /*20b0*/  BSYNC B1 ;  /* 0x0000000000017941 */ /* 0x000fea0003800000 */
.L_x_3109:
        /* <DEDUP_REMOVED lines=16> */
.L_x_3115:
[----:B------:R-:W-:Y:S05]  /*21c0*/  BSYNC B2 ;  /* 0x0000000000027941 */ /* 0x000fea0003800000 */
.L_x_3114:
        /* <DEDUP_REMOVED lines=44> */
.L_x_3113:
[----:B------:R-:W-:Y:S05]  /*2490*/  BSYNC B1 ;  /* 0x0000000000017941 */ /* 0x000fea0003800000 */
.L_x_3112:
[----:B------:R-:W-:Y:S01]  /*24a0*/  I2FP.F32.U32 R89, R32 ;  /* 0x0000002000597245 */ /* 0x000fe20000201000 */
[----:B------:R-:W-:Y:S01]  /*24b0*/  HADD2.F32 R33, -RZ, R33.H1_H1 ;  /* 0x30000021ff217230 */ /* 0x000fe20000004100 */
[C---:B------:R-:W-:Y:S01]  /*24c0*/  ISETP.NE.AND P3, PT, R94.reuse, 0x1, PT ;  /* 0x000000015e00780c */ /* 0x040fe20003f65270 */
[----:B------:R-:W-:Y:S01]  /*24d0*/  @P0 HADD2.F32 R32, -RZ, R29.H1_H1 ;  /* 0x3000001dff200230 */ /* 0x000fe20000004100 */
[----:B------:R-:W-:Y:S01]  /*24e0*/  BSSY B1, `(.L_x_3116) ;  /* 0x0000012000017945 */ /* 0x000fe20003800000 */
[----:B------:R-:W-:Y:S01]  /*24f0*/  FFMA.FTZ R89, R89, R88, 1.1641532182693481445e-10 ;  /* 0x2f00000059597423 */ /* 0x000fe20000010058 */
[----:B------:R-:W-:Y:S01]  /*2500*/  FMUL.FTZ R33, R33, R82 ;  /* 0x0000005221217220 */ /* 0x000fe20000410000 */
[----:B------:R-:W-:-:S03]  /*2510*/  IADD3 R72, R94, 0x1, RZ ;  /* 0x000000015e487810 */ /* 0x000fc60007ffe0ff */
        /* <DEDUP_REMOVED lines=13> */
.L_x_3117:
[----:B------:R-:W-:-:S07]  /*25f0*/  MOV R89, R70 ;  /* 0x0000004600597202 */ /* 0x000fce0000000f00 */
.L_x_3118:
[----:B------:R-:W-:Y:S05]  /*2600*/  BSYNC B1 ;  /* 0x0000000000017941 */ /* 0x000fea0003800000 */
.L_x_3116:
        /* <DEDUP_REMOVED lines=16> */
.L_x_3122:
[----:B------:R-:W-:Y:S05]  /*2710*/  BSYNC B2 ;  /* 0x0000000000027941 */ /* 0x000fea0003800000 */
.L_x_3121:
        /* <DEDUP_REMOVED lines=44> */
.L_x_3120:
[----:B------:R-:W-:Y:S05]  /*29e0*/  BSYNC B1 ;  /* 0x0000000000017941 */ /* 0x000fea0003800000 */
.L_x_3119:
        /* <DEDUP_REMOVED lines=21> */
.L_x_3124:
[----:B------:R-:W-:-:S07]  /*2b40*/  IMAD.MOV.U32 R94, RZ, RZ, R70 ;  /* 0x000000ffff5e7224 */ /* 0x000fce00078e0046 */
.L_x_3125:
[----:B------:R-:W-:Y:S05]  /*2b50*/  BSYNC B1 ;  /* 0x0000000000017941 */ /* 0x000fea0003800000 */
.L_x_3123:
        /* <DEDUP_REMOVED lines=16> */
.L_x_3129:
[----:B------:R-:W-:Y:S05]  /*2c60*/  BSYNC B2 ;  /* 0x0000000000027941 */ /* 0x000fea0003800000 */
.L_x_3128:
        /* <DEDUP_REMOVED lines=44> */
.L_x_3127:
[----:B------:R-:W-:Y:S05]  /*2f30*/  BSYNC B1 ;  /* 0x0000000000017941 */ /* 0x000fea0003800000 */
.L_x_3126:
        /* <DEDUP_REMOVED lines=21> */
.L_x_3131:
[----:B------:R-:W-:-:S07]  /*3090*/  MOV R34, R70 ;  /* 0x0000004600227202 */ /* 0x000fce0000000f00 */
.L_x_3132:
[----:B------:R-:W-:Y:S05]  /*30a0*/  BSYNC B1 ;  /* 0x0000000000017941 */ /* 0x000fea0003800000 */
.L_x_3130:
        /* <DEDUP_REMOVED lines=16> */
.L_x_3136:
[----:B------:R-:W-:Y:S05]  /*31b0*/  BSYNC B2 ;  /* 0x0000000000027941 */ /* 0x000fea0003800000 */
.L_x_3135:
        /* <DEDUP_REMOVED lines=44> */
.L_x_3134:
[----:B------:R-:W-:Y:S05]  /*3480*/  BSYNC B1 ;  /* 0x0000000000017941 */ /* 0x000fea0003800000 */
.L_x_3133:
        /* <DEDUP_REMOVED lines=21> */
.L_x_3138:
[----:B------:R-:W-:-:S07]  /*35e0*/  IMAD.MOV.U32 R34, RZ, RZ, R70 ;  /* 0x000000ffff227224 */ /* 0x000fce00078e0046 */
.L_x_3139:
[----:B------:R-:W-:Y:S05]  /*35f0*/  BSYNC B1 ;  /* 0x0000000000017941 */ /* 0x000fea0003800000 */
.L_x_3137:
        /* <DEDUP_REMOVED lines=18> */
.L_x_3143:
[----:B------:R-:W-:Y:S05]  /*3720*/  BSYNC B2 ;  /* 0x0000000000027941 */ /* 0x000fea0003800000 */
.L_x_3142:
        /* <DEDUP_REMOVED lines=44> */
.L_x_3141:
[----:B------:R-:W-:Y:S05]  /*39f0*/  BSYNC B1 ;  /* 0x0000000000017941 */ /* 0x000fea0003800000 */
.L_x_3140:
[----:B------:R-:W-:Y:S01]  /*3a00*/  I2FP.F32.U32 R33, R34 ;  /* 0x0000002200217245 */ /* 0x000fe20000201000 */
[----:B------:R-:W-:Y:S01]  /*3a10*/  HADD2.F32 R35, -RZ, R35.H1_H1 ;  /* 0x30000023ff237230 */ /* 0x000fe20000004100 */
[----:B------:R-:W-:Y:S01]  /*3a20*/  SEL R121, RZ, 0x10000, P5 ;  /* 0x00010000ff797807 */ /* 0x000fe20002800000 */
[----:B------:R-:W-:Y:S01]  /*3a30*/  @P0 HADD2.F32 R34, -RZ, R31.H1_H1 ;  /* 0x3000001fff220230 */ /* 0x000fe20000004100 */
[----:B------:R-:W-:Y:S01]  /*3a40*/  ISETP.NE.AND P5, PT, R92, RZ, PT ;  /* 0x000000ff5c00720c */ /* 0x000fe20003fa5270 */
[----:B------:R-:W-:Y:S01]  /*3a50*/  FFMA.FTZ R33, R33, R88, 1.1641532182693481445e-10 ;  /* 0x2f00000021217423 */ /* 0x000fe20000010058 */
[----:B------:R-:W-:Y:S01]  /*3a60*/  FMUL.FTZ R35, R35, R82 ;  /* 0x0000005223237220 */ /* 0x000fe20000410000 */
[----:B------:R-:W-:Y:S02]  /*3a70*/  SEL R32, RZ, 0x1, P2 ;  /* 0x00000001ff207807 */ /* 0x000fe40001000000 */
[----:B------:R-:W-:Y:S01]  /*3a80*/  SEL R124, RZ, 0x1, P1 ;  /* 0x00000001ff7c7807 */ /* 0x000fe20000800000 */
[----:B------:R-:W-:Y:S01]  /*3a90*/  FMUL.FTZ R35, R35, R84 ;  /* 0x0000005423237220 */ /* 0x000fe20000410000 */
[----:B------:R-:W-:-:S02]  /*3aa0*/  SEL R122, RZ, 0x1, P5 ;  /* 0x00000001ff7a7807 */ /* 0x000fc40002800000 */
[----:B------:R-:W-:Y:S01]  /*3ab0*/  FSETP.GTU.FTZ.AND P1, PT, R33, R90, PT ;  /* 0x0000005a2100720b */ /* 0x000fe20003f3c000 */
[----:B------:R-:W-:Y:S01]  /*3ac0*/  IMAD.WIDE.U32 R32, R32, 0x1000000, RZ ;  /* 0x0100000020207825 */ /* 0x000fe200078e00ff */
[----:B------:R-:W-:Y:S02]  /*3ad0*/  ISETP.NE.AND P6, PT, R86, RZ, PT ;  /* 0x000000ff5600720c */ /* 0x000fe40003fc5270 */
[----:B------:R-:W-:Y:S01]  /*3ae0*/  SEL R86, RZ, 0x100, P4 ;  /* 0x00000100ff567807 */ /* 0x000fe20002000000 */
[----:B------:R-:W-:Y:S01]  /*3af0*/  IMAD.WIDE.U32 R124, R124, 0x10000, RZ ;  /* 0x000100007c7c7825 */ /* 0x000fe200078e00ff */
[----:B------:R-:W-:Y:S02]  /*3b00*/  SEL R84, RZ, 0x1000000, P1 ;  /* 0x01000000ff547807 */ /* 0x000fe40000800000 */
[----:B------:R-:W-:Y:S01]  /*3b10*/  FSEL R113, R35, RZ, !P1 ;  /* 0x000000ff23717208 */ /* 0x000fe20004800000 */
[----:B------:R-:W-:Y:S01]  /*3b20*/  IMAD.WIDE.U32 R122, R122, 0x100, RZ ;  /* 0x000001007a7a7825 */ /* 0x000fe200078e00ff */
[----:B------:R-:W-:-:S02]  /*3b30*/  LOP3.LUT R35, R86, R84, R121, 0xfe, !PT ;  /* 0x0000005456237212 */ /* 0x000fc400078efe79 */
[----:B------:R-:W-:Y:S01]  /*3b40*/  SEL R119, RZ, 0x1, P6 ;  /* 0x00000001ff777807 */ /* 0x000fe20003000000 */
[----:B------:R-:W-:Y:S01]  /*3b50*/  @P0 FADD.FTZ R113, R34, R113 ;  /* 0x0000007122710221 */ /* 0x000fe20000010000 */
[----:B------:R-:W-:Y:S02]  /*3b60*/  LOP3.LUT R122, R122, R32, R124, 0xfe, !PT ;  /* 0x000000207a7a7212 */ /* 0x000fe400078efe7c */
[----:B------:R-:W-:Y:S02]  /*3b70*/  SEL R32, RZ, 0x1, P3 ;  /* 0x00000001ff207807 */ /* 0x000fe40001800000 */
[C---:B------:R-:W-:Y:S02]  /*3b80*/  LEA R120, P0, R78.reuse, UR12, 0x4 ;  /* 0x0000000c4e787c11 */ /* 0x040fe4000f8020ff */
[----:B------:R-:W-:Y:S02]  /*3b90*/  LOP3.LUT R124, R33, R35, R32, 0xfe, !PT ;  /* 0x00000023217c7212 */ /* 0x000fe400078efe20 */
[----:B------:R-:W-:-:S02]  /*3ba0*/  LEA R118, P1, R78, UR14, 0x3 ;  /* 0x0000000e4e767c11 */ /* 0x000fc4000f8218ff */
[----:B------:R-:W-:Y:S02]  /*3bb0*/  LOP3.LUT R122, R122, R119, RZ, 0xfc, !PT ;  /* 0x000000777a7a7212 */ /* 0x000fe400078efcff */
[----:B------:R-:W-:Y:S02]  /*3bc0*/  F2FP.F16.F32.PACK_AB R34, R107, R89 ;  /* 0x000000596b22723e */ /* 0x000fe400000000ff */
[----:B------:R-:W-:Y:S02]  /*3bd0*/  F2FP.F16.F32.PACK_AB R33, R91, R77 ;  /* 0x0000004d5b21723e */ /* 0x000fe400000000ff */
[----:B------:R-:W-:Y:S02]  /*3be0*/  F2FP.F16.F32.PACK_AB R32, R79, R69 ;  /* 0x000000454f20723e */ /* 0x000fe400000000ff */
[----:B------:R-:W-:Y:S02]  /*3bf0*/  LEA.HI.X R121, R78, UR13, RZ, 0x4, P0 ;  /* 0x0000000d4e797c11 */ /* 0x000fe400080f24ff */
[----:B------:R-:W-:-:S02]  /*3c00*/  F2FP.F16.F32.PACK_AB R35, R113, R105 ;  /* 0x000000697123723e */ /* 0x000fc400000000ff */
[C---:B------:R-:W-:Y:S02]  /*3c10*/  LEA.HI.X R119, R78.reuse, UR15, RZ, 0x3, P1 ;  /* 0x0000000f4e777c11 */ /* 0x040fe400088f1cff */
[----:B------:R-:W-:Y:S01]  /*3c20*/  LOP3.LUT R123, R123, R124, R125, 0xfe, !PT ;  /* 0x0000007c7b7b7212 */ /* 0x000fe200078efe7d */
[----:B------:R0:W-:Y:S01]  /*3c30*/  STG.E.128 desc[UR4][R120.64], R32 ;  /* 0x0000002078007986 */ /* 0x0001e2000c101d04 */
[----:B------:R-:W-:-:S03]  /*3c40*/  IADD3 R84, R78, 0x100, RZ ;  /* 0x000001004e547810 */ /* 0x000fc60007ffe0ff */
[----:B------:R0:W-:Y:S04]  /*3c50*/  STG.E.64 desc[UR4][R118.64], R122 ;  /* 0x0000007a76007986 */ /* 0x0001e8000c101b04 */
.L_x_3087:
[----:B------:R-:W-:Y:S05]  /*3c60*/  BSYNC B0 ;  /* 0x0000000000007941 */ /* 0x000fea0003800000 */
.L_x_3086:
        /* <DEDUP_REMOVED lines=23> */
.L_x_3147:
[----:B------:R-:W-:-:S07]  /*3de0*/  IMAD.MOV.U32 R67, RZ, RZ, R70 ;  /* 0x000000ffff437224 */ /* 0x000fce00078e0046 */
.L_x_3148:
[----:B------:R-:W-:Y:S05]  /*3df0*/  BSYNC B1 ;  /* 0x0000000000017941 */ /* 0x000fea0003800000 */
.L_x_3146:
        /* <DEDUP_REMOVED lines=16> */
.L_x_3152:
[----:B------:R-:W-:Y:S05]  /*3f00*/  BSYNC B2 ;  /* 0x0000000000027941 */ /* 0x000fea0003800000 */
.L_x_3151:
        /* <DEDUP_REMOVED lines=44> */
.L_x_3150:
[----:B------:R-:W-:Y:S05]  /*41d0*/  BSYNC B1 ;  /* 0x0000000000017941 */ /* 0x000fea0003800000 */
.L_x_3149:
        /* <DEDUP_REMOVED lines=25> */
.L_x_3154:
[----:B------:R-:W-:-:S07]  /*4370*/  IMAD.MOV.U32 R81, RZ, RZ, R70 ;  /* 0x000000ffff517224 */ /* 0x000fce00078e0046 */
.L_x_3155:
[----:B------:R-:W-:Y:S05]  /*4380*/  BSYNC B1 ;  /* 0x0000000000017941 */ /* 0x000fea0003800000 */
.L_x_3153:
        /* <DEDUP_REMOVED lines=16> */
.L_x_3159:
[----:B------:R-:W-:Y:S05]  /*4490*/  BSYNC B2 ;  /* 0x0000000000027941 */ /* 0x000fea0003800000 */
.L_x_3158:
        /* <DEDUP_REMOVED lines=44> */
.L_x_3157:
[----:B------:R-:W-:Y:S05]  /*4760*/  BSYNC B1 ;  /* 0x0000000000017941 */ /* 0x000fea0003800000 */
.L_x_3156:
        /* <DEDUP_REMOVED lines=22> */
.L_x_3161:
[----:B------:R-:W-:-:S07]  /*48d0*/  MOV R32, R70 ;  /* 0x0000004600207202 */ /* 0x000fce0000000f00 */
.L_x_3162:
[----:B------:R-:W-:Y:S05]  /*48e0*/  BSYNC B1 ;  /* 0x0000000000017941 */ /* 0x000fea0003800000 */
.L_x_3160:
        /* <DEDUP_REMOVED lines=16> */
.L_x_3166:
[----:B------:R-:W-:Y:S05]  /*49f0*/  BSYNC B2 ;  /* 0x0000000000027941 */ /* 0x000fea0003800000 */
.L_x_3165:
        /* <DEDUP_REMOVED lines=44> */
.L_x_3164:
[----:B------:R-:W-:Y:S05]  /*4cc0*/  BSYNC B1 ;  /* 0x0000000000017941 */ /* 0x000fea0003800000 */
.L_x_3163:
        /* <DEDUP_REMOVED lines=21> */
.L_x_3168:
[----:B------:R-:W-:-:S07]  /*4e20*/  IMAD.MOV.U32 R32, RZ, RZ, R70 ;  /* 0x000000ffff207224 */ /* 0x000fce00078e0046 */
.L_x_3169:
[----:B------:R-:W-:Y:S05]  /*4e30*/  BSYNC B1 ;  /* 0x0000000000017941 */ /* 0x000fea0003800000 */
.L_x_3167:
        /* <DEDUP_REMOVED lines=16> */
.L_x_3173:
[----:B------:R-:W-:Y:S05]  /*4f40*/  BSYNC B2 ;  /* 0x0000000000027941 */ /* 0x000fea0003800000 */
.L_x_3172:
        /* <DEDUP_REMOVED lines=44> */
.L_x_3171:
[----:B------:R-:W-:Y:S05]  /*5210*/  BSYNC B1 ;  /* 0x0000000000017941 */ /* 0x000fea0003800000 */
.L_x_3170:
        /* <DEDUP_REMOVED lines=21> */
.L_x_3175:
[----:B------:R-:W-:-:S07]  /*5370*/  MOV R95, R70 ;  /* 0x00000046005f7202 */ /* 0x000fce0000000f00 */
.L_x_3176:
[----:B------:R-:W-:Y:S05]  /*5380*/  BSYNC B1 ;  /* 0x0000000000017941 */ /* 0x000fea0003800000 */
.L_x_3174:
        /* <DEDUP_REMOVED lines=16> */
.L_x_3180:
[----:B------:R-:W-:Y:S05]  /*5490*/  BSYNC B2 ;  /* 0x0000000000027941 */ /* 0x000fea0003800000 */
.L_x_3179:
        /* <DEDUP_REMOVED lines=42> */
[----:B------:R-:W-:Y:S01]  /*5740*/  IMAD.MOV.U32 R72, RZ, RZ, RZ ;  /* 0x000000ffff487224 */ /* 0x000fe200078e00ff */
[----:B------:R-:W-:-:S07]  /*5750*/  MOV R68, R32 ;  /* 0x0000002000447202 */ /* 0x000fce0000000f00 */
.L_x_3178:
[----:B------:R-:W-:Y:S05]  /*5760*/  BSYNC B1 ;  /* 0x0000000000017941 */ /* 0x000fea0003800000 */
.L_x_3177:
[----:B------:R-:W-:Y:S01]  /*5770*/  I2FP.F32.U32 R33, R95 ;  /* 0x0000005f00217245 */ /* 0x000fe20000201000 */
[----:B------:R-:W-:Y:S01]  /*5780*/  HADD2.F32 R95, -RZ, R34.H0_H0 ;  /* 0x20000022ff5f7230 */ /* 0x000fe20000004100 */
[C---:B------:R-:W-:Y:S01]  /*5790*/  ISETP.NE.AND P4, PT, R72.reuse, 0x1, PT ;  /* 0x000000014800780c */ /* 0x040fe20003f85270 */
[----:B------:R-:W-:Y:S01]  /*57a0*/  @P0 HADD2.F32 R32, -RZ, R30.H0_H0 ;  /* 0x2000001eff200230 */ /* 0x000fe20000004100 */
        /* <DEDUP_REMOVED lines=17> */
.L_x_3182:
[----:B------:R-:W-:-:S07]  /*58c0*/  MOV R96, R70 ;  /* 0x0000004600607202 */ /* 0x000fce0000000f00 */
.L_x_3183:
[----:B------:R-:W-:Y:S05]  /*58d0*/  BSYNC B1 ;  /* 0x0000000000017941 */ /* 0x000fea0003800000 */
.L_x_3181:
        /* <DEDUP_REMOVED lines=10> */
[----:B------:R-:W-:Y:S01]  /*5980*/  @!P4 IADD3 R22, R22, 0x1, RZ ;  /* 0x000000011616c810 */ /* 0x000fe20007ffe0ff */
[----:B------:R-:W-:Y:S01]  /*5990*/  @!P4 VIADD R32, R66, 0x1 ;  /* 0x000000014220c836 */ /* 0x000fe20000000000 */
[----:B------:R-:W-:Y:S02]  /*59a0*/  @!P4 MOV R20, RZ ;  /* 0x000000ff0014c202 */ /* 0x000fe40000000f00 */
[----:B------:R-:W-:-:S13]  /*59b0*/  ISETP.NE.AND P5, PT, R22, RZ, !P4 ;  /* 0x000000ff1600720c */ /* 0x000fda00067a5270 */
[----:B------:R-:W-:-:S05]  /*59c0*/  @P5 IADD3 R32, R66, RZ, RZ ;  /* 0x000000ff42205210 */ /* 0x000fca0007ffe0ff */
[----:B------:R-:W-:-:S07]  /*59d0*/  @!P4 IMAD.MOV.U32 R66, RZ, RZ, R32 ;  /* 0x000000ffff42c224 */ /* 0x000fce00078e0020 */
.L_x_3187:
[----:B------:R-:W-:Y:S05]  /*59e0*/  BSYNC B2 ;  /* 0x0000000000027941 */ /* 0x000fea0003800000 */
.L_x_3186:
        /* <DEDUP_REMOVED lines=42> */
[----:B------:R-:W-:Y:S02]  /*5c90*/  LOP3.LUT R73, R33, UR36, R72, 0x96, !PT ;  /* 0x0000002421497c12 */ /* 0x000fe4000f8e9648 */
[----:B------:R-:W-:-:S07]  /*5ca0*/  MOV R68, R32 ;  /* 0x0000002000447202 */ /* 0x000fce0000000f00 */
.L_x_3185:
[----:B------:R-:W-:Y:S05]  /*5cb0*/  BSYNC B1 ;  /* 0x0000000000017941 */ /* 0x000fea0003800000 */
.L_x_3184:
        /* <DEDUP_REMOVED lines=21> */
.L_x_3189:
[----:B------:R-:W-:-:S07]  /*5e10*/  MOV R34, R70 ;  /* 0x0000004600227202 */ /* 0x000fce0000000f00 */
.L_x_3190:
[----:B------:R-:W-:Y:S05]  /*5e20*/  BSYNC B1 ;  /* 0x0000000000017941 */ /* 0x000fea0003800000 */
.L_x_3188:
        /* <DEDUP_REMOVED lines=16> */
.L_x_3194:
[----:B------:R-:W-:Y:S05]  /*5f30*/  BSYNC B2 ;  /* 0x0000000000027941 */ /* 0x000fea0003800000 */
.L_x_3193:
        /* <DEDUP_REMOVED lines=44> */
.L_x_3192:
[----:B------:R-:W-:Y:S05]  /*6200*/  BSYNC B1 ;  /* 0x0000000000017941 */ /* 0x000fea0003800000 */
.L_x_3191:
        /* <DEDUP_REMOVED lines=21> */
.L_x_3196:
[----:B------:R-:W-:-:S07]  /*6360*/  MOV R34, R70 ;  /* 0x0000004600227202 */ /* 0x000fce0000000f00 */
.L_x_3197:
[----:B------:R-:W-:Y:S05]  /*6370*/  BSYNC B1 ;  /* 0x0000000000017941 */ /* 0x000fea0003800000 */
.L_x_3195:
        /* <DEDUP_REMOVED lines=18> */
.L_x_3201:
[----:B------:R-:W-:Y:S05]  /*64a0*/  BSYNC B2 ;  /* 0x0000000000027941 */ /* 0x000fea0003800000 */
.L_x_3200:
        /* <DEDUP_REMOVED lines=44> */
.L_x_3199:
[----:B------:R-:W-:Y:S05]  /*6770*/  BSYNC B1 ;  /* 0x0000000000017941 */ /* 0x000fea0003800000 */
.L_x_3198:
[----:B------:R-:W-:Y:S01]  /*6780*/  I2FP.F32.U32 R33, R34 ;  /* 0x0000002200217245 */ /* 0x000fe20000201000 */
[----:B------:R-:W-:Y:S01]  /*6790*/  HADD2.F32 R35, -RZ, R35.H1_H1 ;  /* 0x30000023ff237230 */ /* 0x000fe20000004100 */
[----:B------:R-:W-:Y:S02]  /*67a0*/  SEL R121, RZ, 0x10000, P5 ;  /* 0x00010000ff797807 */ /* 0x000fe40002800000 */
[----:B------:R-:W-:Y:S01]  /*67b0*/  ISETP.NE.AND P5, PT, R94, RZ, PT ;  /* 0x000000ff5e00720c */ /* 0x000fe20003fa5270 */
[----:B------:R-:W-:Y:S01]  /*67c0*/  FFMA.FTZ R33, R33, R90, 1.1641532182693481445e-10 ;  /* 0x2f00000021217423 */ /* 0x000fe2000001005a */
[----:B------:R-:W-:Y:S01]  /*67d0*/  FMUL.FTZ R35, R35, R82 ;  /* 0x0000005223237220 */ /* 0x000fe20000410000 */
[----:B------:R-:W-:Y:S02]  /*67e0*/  SEL R32, RZ, 0x1, P2 ;  /* 0x00000001ff207807 */ /* 0x000fe40001000000 */
[----:B------:R-:W-:Y:S01]  /*67f0*/  SEL R124, RZ, 0x1, P1 ;  /* 0x00000001ff7c7807 */ /* 0x000fe20000800000 */
[----:B------:R-:W-:Y:S01]  /*6800*/  FMUL.FTZ R35, R35, R86 ;  /* 0x0000005623237220 */ /* 0x000fe20000410000 */
[----:B------:R-:W-:Y:S01]  /*6810*/  SEL R122, RZ, 0x1, P5 ;  /* 0x00000001ff7a7807 */ /* 0x000fe20002800000 */
[----:B------:R-:W-:Y:S01]  /*6820*/  @P0 HADD2.F32 R86, -RZ, R31.H1_H1 ;  /* 0x3000001fff560230 */ /* 0x000fe20000004100 */
[----:B------:R-:W-:Y:S01]  /*6830*/  FSETP.GTU.FTZ.AND P1, PT, R33, R88, PT ;  /* 0x000000582100720b */ /* 0x000fe20003f3c000 */
[----:B------:R-:W-:Y:S01]  /*6840*/  IMAD.WIDE.U32 R32, R32, 0x1000000, RZ ;  /* 0x0100000020207825 */ /* 0x000fe200078e00ff */
[----:B------:R-:W-:-:S02]  /*6850*/  ISETP.NE.AND P6, PT, R92, RZ, PT ;  /* 0x000000ff5c00720c */ /* 0x000fc40003fc5270 */
[----:B------:R-:W-:Y:S01]  /*6860*/  SEL R92, RZ, 0x100, P4 ;  /* 0x00000100ff5c7807 */ /* 0x000fe20002000000 */
[----:B------:R-:W-:Y:S01]  /*6870*/  IMAD.WIDE.U32 R124, R124, 0x10000, RZ ;  /* 0x000100007c7c7825 */ /* 0x000fe200078e00ff */
[----:B------:R-:W-:Y:S02]  /*6880*/  SEL R34, RZ, 0x1000000, P1 ;  /* 0x01000000ff227807 */ /* 0x000fe40000800000 */
[----:B------:R-:W-:Y:S01]  /*6890*/  FSEL R115, R35, RZ, !P1 ;  /* 0x000000ff23737208 */ /* 0x000fe20004800000 */
[----:B------:R-:W-:Y:S01]  /*68a0*/  IMAD.WIDE.U32 R122, R122, 0x100, RZ ;  /* 0x000001007a7a7825 */ /* 0x000fe200078e00ff */
[----:B------:R-:W-:Y:S02]  /*68b0*/  LOP3.LUT R35, R92, R34, R121, 0xfe, !PT ;  /* 0x000000225c237212 */ /* 0x000fe400078efe79 */
[----:B------:R-:W-:Y:S01]  /*68c0*/  SEL R119, RZ, 0x1, P6 ;  /* 0x00000001ff777807 */ /* 0x000fe20003000000 */
[----:B------:R-:W-:Y:S01]  /*68d0*/  @P0 FADD.FTZ R115, R86, R115 ;  /* 0x0000007356730221 */ /* 0x000fe20000010000 */
[----:B------:R-:W-:-:S02]  /*68e0*/  LOP3.LUT R122, R122, R32, R124, 0xfe, !PT ;  /* 0x000000207a7a7212 */ /* 0x000fc400078efe7c */
[----:B------:R-:W-:Y:S02]  /*68f0*/  SEL R32, RZ, 0x1, P3 ;  /* 0x00000001ff207807 */ /* 0x000fe40001800000 */
[C---:B------:R-:W-:Y:S02]  /*6900*/  LEA R120, P0, R84.reuse, UR12, 0x4 ;  /* 0x0000000c54787c11 */ /* 0x040fe4000f8020ff */
[----:B------:R-:W-:Y:S02]  /*6910*/  LOP3.LUT R124, R33, R35, R32, 0xfe, !PT ;  /* 0x00000023217c7212 */ /* 0x000fe400078efe20 */
[----:B------:R-:W-:Y:S02]  /*6920*/  LEA R118, P1, R84, UR14, 0x3 ;  /* 0x0000000e54767c11 */ /* 0x000fe4000f8218ff */
[----:B------:R-:W-:Y:S02]  /*6930*/  LOP3.LUT R122, R122, R119, RZ, 0xfc, !PT ;  /* 0x000000777a7a7212 */ /* 0x000fe400078efcff */
[----:B------:R-:W-:-:S02]  /*6940*/  F2FP.F16.F32.PACK_AB R34, R103, R95 ;  /* 0x0000005f6722723e */ /* 0x000fc400000000ff */
[----:B------:R-:W-:Y:S02]  /*6950*/  F2FP.F16.F32.PACK_AB R33, R93, R83 ;  /* 0x000000535d21723e */ /* 0x000fe400000000ff */
[----:B------:R-:W-:Y:S02]  /*6960*/  F2FP.F16.F32.PACK_AB R32, R81, R67 ;  /* 0x000000435120723e */ /* 0x000fe400000000ff */
[C---:B------:R-:W-:Y:S02]  /*6970*/  LEA.HI.X R121, R84.reuse, UR13, RZ, 0x4, P0 ;  /* 0x0000000d54797c11 */ /* 0x040fe400080f24ff */
[----:B------:R-:W-:Y:S02]  /*6980*/  F2FP.F16.F32.PACK_AB R35, R115, R101 ;  /* 0x000000657323723e */ /* 0x000fe400000000ff */
[C---:B------:R-:W-:Y:S02]  /*6990*/  LEA.HI.X R119, R84.reuse, UR15, RZ, 0x3, P1 ;  /* 0x0000000f54777c11 */ /* 0x040fe400088f1cff */
[----:B------:R-:W-:Y:S01]  /*69a0*/  LOP3.LUT R123, R123, R124, R125, 0xfe, !PT ;  /* 0x0000007c7b7b7212 */ /* 0x000fe200078efe7d */
[----:B------:R1:W-:Y:S01]  /*69b0*/  STG.E.128 desc[UR4][R120.64], R32 ;  /* 0x0000002078007986 */ /* 0x0003e2000c101d04 */
[----:B------:R-:W-:-:S03]  /*69c0*/  IADD3 R84, R84, 0x100, RZ ;  /* 0x0000010054547810 */ /* 0x000fc60007ffe0ff */
[----:B------:R1:W-:Y:S04]  /*69d0*/  STG.E.64 desc[UR4][R118.64], R122 ;  /* 0x0000007a76007986 */ /* 0x0003e8000c101b04 */
.L_x_3145:
[----:B------:R-:W-:Y:S05]  /*69e0*/  BSYNC B0 ;  /* 0x0000000000007941 */ /* 0x000fea0003800000 */
.L_x_3144:
        /* <DEDUP_REMOVED lines=21> */
[----:B------:R-:W-:Y:S01]  /*6b40*/  MOV R85, R68 ;  /* 0x0000004400557202 */ /* 0x000fe20000000f00 */
[----:B------:R-:W-:Y:S06]  /*6b50*/  BRA `(.L_x_3206) ;  /* 0x0000000000047947 */ /* 0x000fec0003800000 */
.L_x_3205:
[----:B------:R-:W-:-:S07]  /*6b60*/  IMAD.MOV.U32 R85, RZ, RZ, R70 ;  /* 0x000000ffff557224 */ /* 0x000fce00078e0046 */
.L_x_3206:
[----:B------:R-:W-:Y:S05]  /*6b70*/  BSYNC B1 ;  /* 0x0000000000017941 */ /* 0x000fea0003800000 */
.L_x_3204:
        /* <DEDUP_REMOVED lines=8> */
[----:B------:R-:W-:-:S04]  /*6c00*/  IADD3 R20, R20, 0x1, RZ ;  /* 0x0000000114147810 */ /* 0x000fc80007ffe0ff */
[----:B------:R-:W-:-:S13]  /*6c10*/  ISETP.NE.AND P1, PT, R20, RZ, PT ;  /* 0x000000ff1400720c */ /* 0x000fda0003f25270 */
[----:B------:R-:W-:Y:S01]  /*6c20*/  @!P1 VIADD R22, R22, 0x1 ;  /* 0x0000000116169836 */ /* 0x000fe20000000000 */
[----:B------:R-:W-:Y:S01]  /*6c30*/  @!P1 IADD3 R68, R66, 0x1, RZ ;  /* 0x0000000142449810 */ /* 0x000fe20007ffe0ff */
[----:B------:R-:W-:-:S03]  /*6c40*/  @!P1 IMAD.MOV.U32 R20, RZ, RZ, RZ ;  /* 0x000000ffff149224 */ /* 0x000fc600078e00ff */
[----:B------:R-:W-:-:S13]  /*6c50*/  ISETP.NE.AND P2, PT, R22, RZ, !P1 ;  /* 0x000000ff1600720c */ /* 0x000fda0004f45270 */
[----:B------:R-:W-:-:S04]  /*6c60*/  @P2 IADD3 R68, R66, RZ, RZ ;  /* 0x000000ff42442210 */ /* 0x000fc80007ffe0ff */
[----:B------:R-:W-:-:S07]  /*6c70*/  @!P1 MOV R66, R68 ;  /* 0x0000004400429202 */ /* 0x000fce0000000f00 */
.L_x_3210:
[----:B------:R-:W-:Y:S05]  /*6c80*/  BSYNC B2 ;  /* 0x0000000000027941 */ /* 0x000fea0003800000 */
.L_x_3209:
        /* <DEDUP_REMOVED lines=44> */
.L_x_3208:
[----:B------:R-:W-:Y:S05]  /*6f50*/  BSYNC B1 ;  /* 0x0000000000017941 */ /* 0x000fea0003800000 */
.L_x_3207:
[----:B------:R-:W0:Y:S01]  /*6f60*/  LDC R88, c[0x0][0x298] ;  /* 0x0000a600ff587b82 */ /* 0x000e220000000800 */
[----:B------:R-:W-:Y:S01]  /*6f70*/  I2FP.F32.U32 R75, R85 ;  /* 0x00000055004b7245 */ /* 0x000fe20000201000 */
[----:B-----5:R-:W-:Y:S01]  /*6f80*/  HADD2.F32 R85, -RZ, R32.H0_H0 ;  /* 0x20000020ff557230 */ /* 0x020fe20000004100 */
[----:B------:R-:W-:Y:S01]  /*6f90*/  MOV R92, 0x2f800000 ;  /* 0x2f800000005c7802 */ /* 0x000fe20000000f00 */
[----:B------:R-:W-:Y:S01]  /*6fa0*/  @P0 HADD2.F32 R72, -RZ, R28.H0_H0 ;  /* 0x2000001cff480230 */ /* 0x000fe20000004100 */
[C---:B------:R-:W-:Y:S01]  /*6fb0*/  ISETP.NE.AND P1, PT, R94.reuse, 0x1, PT ;  /* 0x000000015e00780c */ /* 0x040fe20003f25270 */
[----:B------:R-:W-:Y:S01]  /*6fc0*/  BSSY B1, `(.L_x_3211) ;  /* 0x0000014000017945 */ /* 0x000fe20003800000 */
[----:B------:R-:W-:Y:S01]  /*6fd0*/  FMUL.FTZ R85, R85, R82 ;  /* 0x0000005255557220 */ /* 0x000fe20000410000 */
[----:B------:R-:W1:Y:S01]  /*6fe0*/  LDC R90, c[0x0][0x294] ;  /* 0x0000a500ff5a7b82 */ /* 0x000e620000000800 */
[----:B------:R-:W-:Y:S01]  /*6ff0*/  FFMA.FTZ R75, R75, R92, 1.1641532182693481445e-10 ;  /* 0x2f0000004b4b7423 */ /* 0x000fe2000001005c */
[----:B------:R-:W-:-:S02]  /*7000*/  VIADD R96, R94, 0x1 ;  /* 0x000000015e607836 */ /* 0x000fc40000000000 */
[----:B0-----:R-:W-:Y:S02]  /*7010*/  FMUL.FTZ R85, R85, R88 ;  /* 0x0000005855557220 */ /* 0x001fe40000410000 */
        /* <DEDUP_REMOVED lines=8> */
[----:B------:R-:W-:Y:S02]  /*70a0*/  ISETP.NE.AND P1, PT, R94, 0x3, PT ;  /* 0x000000035e00780c */ /* 0x000fe40003f25270 */
[----:B------:R-:W-:-:S11]  /*70b0*/  MOV R85, R74 ;  /* 0x0000004a00557202 */ /* 0x000fd60000000f00 */
[----:B------:R-:W-:Y:S05]  /*70c0*/  @P1 BRA `(.L_x_3213) ;  /* 0x00000000000c1947 */ /* 0x000fea0003800000 */
[----:B------:R-:W-:Y:S01]  /*70d0*/  IMAD.MOV.U32 R85, RZ, RZ, R68 ;  /* 0x000000ffff557224 */ /* 0x000fe200078e0044 */
[----:B------:R-:W-:Y:S06]  /*70e0*/  BRA `(.L_x_3213) ;  /* 0x0000000000047947 */ /* 0x000fec0003800000 */
.L_x_3212:
[----:B------:R-:W-:-:S07]  /*70f0*/  MOV R85, R70 ;  /* 0x0000004600557202 */ /* 0x000fce0000000f00 */
.L_x_3213:
[----:B------:R-:W-:Y:S05]  /*7100*/  BSYNC B1 ;  /* 0x0000000000017941 */ /* 0x000fea0003800000 */
.L_x_3211:
        /* <DEDUP_REMOVED lines=10> */
[----:B------:R-:W-:Y:S02]  /*71b0*/  @!P1 IADD3 R22, R22, 0x1, RZ ;  /* 0x0000000116169810 */ /* 0x000fe40007ffe0ff */
[----:B------:R-:W-:Y:S02]  /*71c0*/  @!P1 IADD3 R68, R66, 0x1, RZ ;  /* 0x0000000142449810 */ /* 0x000fe40007ffe0ff */
[----:B------:R-:W-:Y:S02]  /*71d0*/  ISETP.NE.AND P2, PT, R22, RZ, !P1 ;  /* 0x000000ff1600720c */ /* 0x000fe40004f45270 */
[----:B------:R-:W-:-:S11]  /*71e0*/  @!P1 MOV R20, RZ ;  /* 0x000000ff00149202 */ /* 0x000fd60000000f00 */
[----:B------:R-:W-:-:S05]  /*71f0*/  @P2 IMAD.MOV R68, RZ, RZ, R66 ;  /* 0x000000ffff442224 */ /* 0x000fca00078e0242 */
[----:B------:R-:W-:-:S07]  /*7200*/  @!P1 MOV R66, R68 ;  /* 0x0000004400429202 */ /* 0x000fce0000000f00 */
.L_x_3217:
[----:B------:R-:W-:Y:S05]  /*7210*/  BSYNC B2 ;  /* 0x0000000000027941 */ /* 0x000fea0003800000 */
.L_x_3216:
        /* <DEDUP_REMOVED lines=43> */
[----:B------:R-:W-:-:S10]  /*74d0*/  MOV R68, R72 ;  /* 0x0000004800447202 */ /* 0x000fd40000000f00 */
.L_x_3215:
[----:B------:R-:W-:Y:S05]  /*74e0*/  BSYNC B1 ;  /* 0x0000000000017941 */ /* 0x000fea0003800000 */
.L_x_3214:
[----:B------:R-:W-:Y:S01]  /*74f0*/  I2FP.F32.U32 R85, R85 ;  /* 0x0000005500557245 */ /* 0x000fe20000201000 */
[----:B------:R-:W-:Y:S01]  /*7500*/  HADD2.F32 R87, -RZ, R32.H1_H1 ;  /* 0x30000020ff577230 */ /* 0x000fe20000004100 */
[C---:B------:R-:W-:Y:S01]  /*7510*/  ISETP.NE.AND P1, PT, R96.reuse, 0x1, PT ;  /* 0x000000016000780c */ /* 0x040fe20003f25270 */
[----:B------:R-:W-:Y:S01]  /*7520*/  @P0 HADD2.F32 R32, -RZ, R28.H1_H1 ;  /* 0x3000001cff200230 */ /* 0x000fe20000004100 */
[----:B------:R-:W-:Y:S01]  /*7530*/  BSSY B1, `(.L_x_3218) ;  /* 0x0000013000017945 */ /* 0x000fe20003800000 */
[----:B------:R-:W-:Y:S01]  /*7540*/  FFMA.FTZ R85, R85, R92, 1.1641532182693481445e-10 ;  /* 0x2f00000055557423 */ /* 0x000fe2000001005c */
[----:B------:R-:W-:Y:S01]  /*7550*/  FMUL.FTZ R87, R87, R82 ;  /* 0x0000005257577220 */ /* 0x000fe20000410000 */
[----:B------:R-:W-:-:S03]  /*7560*/  VIADD R72, R96, 0x1 ;  /* 0x0000000160487836 */ /* 0x000fc60000000000 */
        /* <DEDUP_REMOVED lines=14> */
.L_x_3219:
[----:B------:R-:W-:-:S07]  /*7650*/  MOV R32, R70 ;  /* 0x0000004600207202 */ /* 0x000fce0000000f00 */
.L_x_3220:
[----:B------:R-:W-:Y:S05]  /*7660*/  BSYNC B1 ;  /* 0x0000000000017941 */ /* 0x000fea0003800000 */
.L_x_3218:
        /* <DEDUP_REMOVED lines=16> */
.L_x_3224:
[----:B------:R-:W-:Y:S05]  /*7770*/  BSYNC B2 ;  /* 0x0000000000027941 */ /* 0x000fea0003800000 */
.L_x_3223:
        /* <DEDUP_REMOVED lines=42> */
[----:B------:R-:W-:Y:S01]  /*7a20*/  HFMA2.MMA R72, -RZ, RZ, 0, 0 ;  /* 0x00000000ff487435 */ /* 0x000fe200000001ff */
[----:B------:R-:W-:-:S10]  /*7a30*/  LOP3.LUT R73, R73, UR36, R96, 0x96, !PT ;  /* 0x0000002449497c12 */ /* 0x000fd4000f8e9660 */
.L_x_3222:
[----:B------:R-:W-:Y:S05]  /*7a40*/  BSYNC B1 ;  /* 0x0000000000017941 */ /* 0x000fea0003800000 */
.L_x_3221:
        /* <DEDUP_REMOVED lines=21> */
.L_x_3226:
[----:B------:R-:W-:-:S07]  /*7ba0*/  MOV R32, R70 ;  /* 0x0000004600207202 */ /* 0x000fce0000000f00 */
.L_x_3227:
[----:B------:R-:W-:Y:S05]  /*7bb0*/  BSYNC B1 ;  /* 0x0000000000017941 */ /* 0x000fea0003800000 */
.L_x_3225:
        /* <DEDUP_REMOVED lines=16> */
.L_x_3231:
[----:B------:R-:W-:Y:S05]  /*7cc0*/  BSYNC B2 ;  /* 0x0000000000027941 */ /* 0x000fea0003800000 */
.L_x_3230:
        /* <DEDUP_REMOVED lines=42> */
[----:B------:R-:W-:Y:S02]  /*7f70*/  LOP3.LUT R73, R73, UR36, R96, 0x96, !PT ;  /* 0x0000002449497c12 */ /* 0x000fe4000f8e9660 */
[----:B------:R-:W-:-:S08]  /*7f80*/  MOV R68, R72 ;  /* 0x0000004800447202 */ /* 0x000fd00000000f00 */
.L_x_3229:
[----:B------:R-:W-:Y:S05]  /*7f90*/  BSYNC B1 ;  /* 0x0000000000017941 */ /* 0x000fea0003800000 */
.L_x_3228:
        /* <DEDUP_REMOVED lines=21> */
.L_x_3233:
[----:B------:R-:W-:-:S07]  /*80f0*/  MOV R96, R70 ;  /* 0x0000004600607202 */ /* 0x000fce0000000f00 */
.L_x_3234:
[----:B------:R-:W-:Y:S05]  /*8100*/  BSYNC B1 ;  /* 0x0000000000017941 */ /* 0x000fea0003800000 */
.L_x_3232:
        /* <DEDUP_REMOVED lines=16> */
.L_x_3238:
[----:B------:R-:W-:Y:S05]  /*8210*/  BSYNC B2 ;  /* 0x0000000000027941 */ /* 0x000fea0003800000 */
.L_x_3237:
        /* <DEDUP_REMOVED lines=44> */
.L_x_3236:
[----:B------:R-:W-:Y:S05]  /*84e0*/  BSYNC B1 ;  /* 0x0000000000017941 */ /* 0x000fea0003800000 */
.L_x_3235:
        /* <DEDUP_REMOVED lines=21> */
.L_x_3240:
[----:B------:R-:W-:-:S07]  /*8640*/  MOV R96, R70 ;  /* 0x0000004600607202 */ /* 0x000fce0000000f00 */
.L_x_3241:
[----:B------:R-:W-:Y:S05]  /*8650*/  BSYNC B1 ;  /* 0x0000000000017941 */ /* 0x000fea0003800000 */
.L_x_3239:
        /* <DEDUP_REMOVED lines=16> */
.L_x_3245:
[----:B------:R-:W-:Y:S05]  /*8760*/  BSYNC B2 ;  /* 0x0000000000027941 */ /* 0x000fea0003800000 */
.L_x_3244:
        /* <DEDUP_REMOVED lines=44> */
.L_x_3243:
[----:B------:R-:W-:Y:S05]  /*8a30*/  BSYNC B1 ;  /* 0x0000000000017941 */ /* 0x000fea0003800000 */
.L_x_3242:
        /* <DEDUP_REMOVED lines=21> */
.L_x_3247:
[----:B------:R-:W-:-:S07]  /*8b90*/  MOV R34, R70 ;  /* 0x0000004600227202 */ /* 0x000fce0000000f00 */
.L_x_3248:
[----:B------:R-:W-:Y:S05]  /*8ba0*/  BSYNC B1 ;  /* 0x0000000000017941 */ /* 0x000fea0003800000 */
.L_x_3246:
        /* <DEDUP_REMOVED lines=16> */
.L_x_3252:
[----:B------:R-:W-:Y:S05]  /*8cb0*/  BSYNC B2 ;  /* 0x0000000000027941 */ /* 0x000fea0003800000 */
.L_x_3251:
        /* <DEDUP_REMOVED lines=44> */
.L_x_3250:
[----:B------:R-:W-:Y:S05]  /*8f80*/  BSYNC B1 ;  /* 0x0000000000017941 */ /* 0x000fea0003800000 */
.L_x_3249:
        /* <DEDUP_REMOVED lines=21> */
.L_x_3254:
[----:B------:R-:W-:-:S07]  /*90e0*/  MOV R34, R70 ;  /* 0x0000004600227202 */ /* 0x000fce0000000f00 */
.L_x_3255:
[----:B------:R-:W-:Y:S05]  /*90f0*/  BSYNC B1 ;  /* 0x0000000000017941 */ /* 0x000fea0003800000 */
.L_x_3253:
        /* <DEDUP_REMOVED lines=11> */
[----:B------:R-:W-:Y:S02]  /*91b0*/  @!P6 IADD3 R22, R22, 0x1, RZ ;  /* 0x000000011616e810 */ /* 0x000fe40007ffe0ff */
[----:B------:R-:W-:Y:S02]  /*91c0*/  @!P6 IADD3 R33, R66, 0x1, RZ ;  /* 0x000000014221e810 */ /* 0x000fe40007ffe0ff */
[----:B------:R-:W-:Y:S02]  /*91d0*/  ISETP.NE.AND P0, PT, R22, RZ, !P6 ;  /* 0x000000ff1600720c */ /* 0x000fe40007705270 */
[----:B------:R-:W-:-:S11]  /*91e0*/  @!P6 MOV R20, RZ ;  /* 0x000000ff0014e202 */ /* 0x000fd60000000f00 */
[----:B------:R-:W-:Y:S01]  /*91f0*/  @P0 IMAD.MOV R33, RZ, RZ, R66 ;  /* 0x000000ffff210224 */ /* 0x000fe200078e0242 */
[----:B------:R-:W-:-:S04]  /*9200*/  ISETP.NE.AND P0, PT, R32, RZ, PT ;  /* 0x000000ff2000720c */ /* 0x000fc80003f05270 */
[----:B------:R-:W-:-:S09]  /*9210*/  @!P6 MOV R66, R33 ;  /* 0x000000210042e202 */ /* 0x000fd20000000f00 */
.L_x_3259:
[----:B------:R-:W-:Y:S05]  /*9220*/  BSYNC B2 ;  /* 0x0000000000027941 */ /* 0x000fea0003800000 */
.L_x_3258:
        /* <DEDUP_REMOVED lines=44> */
.L_x_3257:
[----:B------:R-:W-:Y:S05]  /*94f0*/  BSYNC B1 ;  /* 0x0000000000017941 */ /* 0x000fea0003800000 */
.L_x_3256:
[----:B------:R-:W-:Y:S01]  /*9500*/  I2FP.F32.U32 R33, R34 ;  /* 0x0000002200217245 */ /* 0x000fe20000201000 */
[----:B------:R-:W-:Y:S01]  /*9510*/  HADD2.F32 R35, -RZ, R35.H1_H1 ;  /* 0x30000023ff237230 */ /* 0x000fe20000004100 */
[----:B------:R-:W-:Y:S02]  /*9520*/  SEL R125, RZ, 0x10000, P5 ;  /* 0x00010000ff7d7807 */ /* 0x000fe40002800000 */
[----:B------:R-:W-:Y:S01]  /*9530*/  ISETP.NE.AND P5, PT, R94, RZ, PT ;  /* 0x000000ff5e00720c */ /* 0x000fe20003fa5270 */
[----:B------:R-:W-:Y:S01]  /*9540*/  FFMA.FTZ R33, R33, R92, 1.1641532182693481445e-10 ;  /* 0x2f00000021217423 */ /* 0x000fe2000001005c */
[----:B------:R-:W-:Y:S01]  /*9550*/  FMUL.FTZ R35, R35, R82 ;  /* 0x0000005223237220 */ /* 0x000fe20000410000 */
[----:B------:R-:W-:Y:S01]  /*9560*/  SEL R32, RZ, 0x1, P2 ;  /* 0x00000001ff207807 */ /* 0x000fe20001000000 */
[----:B------:R-:W-:Y:S01]  /*9570*/  @P0 HADD2.F32 R82, -RZ, R31.H1_H1 ;  /* 0x3000001fff520230 */ /* 0x000fe20000004100 */
        /* <DEDUP_REMOVED lines=25> */
[----:B------:R-:W-:Y:S02]  /*9710*/  LEA.HI.X R123, R84, UR15, RZ, 0x3, P1 ;  /* 0x0000000f547b7c11 */ /* 0x000fe400088f1cff */
[----:B------:R-:W-:Y:S01]  /*9720*/  LOP3.LUT R119, R119, R120, R121, 0xfe, !PT ;  /* 0x0000007877777212 */ /* 0x000fe200078efe79 */
[----:B------:R2:W-:Y:S04]  /*9730*/  STG.E.128 desc[UR4][R124.64], R32 ;  /* 0x000000207c007986 */ /* 0x0005e8000c101d04 */
[----:B------:R2:W-:Y:S02]  /*9740*/  STG.E.64 desc[UR4][R122.64], R118 ;  /* 0x000000767a007986 */ /* 0x0005e4000c101b04 */
.L_x_3203:
[----:B------:R-:W-:Y:S05]  /*9750*/  BSYNC B0 ;  /* 0x0000000000007941 */ /* 0x000fea0003800000 */
.L_x_3202:
        /* <DEDUP_REMOVED lines=104> */
.L_x_3278:
[----:B------:R-:W2:Y:S01]  /*9de0*/  @!P3 S2R R80, SR_CgaCtaId ;  /* 0x000000000050b919 */ /* 0x000ea20000008800 */
[----:B------:R-:W-:Y:S01]  /*9df0*/  @!P3 MOV R33, 0x400 ;  /* 0x000004000021b802 */ /* 0x000fe20000000f00 */
[----:B------:R-:W-:Y:S05]  /*9e00*/  WARPSYNC.ALL ;  /* 0x0000000000007948 */ /* 0x000fea0003800000 */
[----:B------:R-:W-:Y:S02]  /*9e10*/  LOP3.LUT R35, R35, 0x7, RZ, 0xc0, !PT ;  /* 0x0000000723237812 */ /* 0x000fe400078ec0ff */
        /* <DEDUP_REMOVED lines=9> */
[----:B------:R-:W-:Y:S01]  /*9eb0*/  @!P0 IMAD.IADD R34, R34, 0x1, R119 ;  /* 0x0000000122228824 */ /* 0x000fe200078e0277 */
[----:B------:R-:W-:Y:S01]  /*9ec0*/  HFMA2.MMA R80, -RZ, RZ, 0, 0 ;  /* 0x00000000ff507435 */ /* 0x000fe200000001ff */
[----:B------:R-:W-:Y:S01]  /*9ed0*/  BAR.SYNC.DEFER_BLOCKING 0x0 ;  /* 0x0000000000007b1d */ /* 0x000fe20000010000 */
[----:B------:R-:W-:-:S04]  /*9ee0*/  PLOP3.LUT P2, PT, PT, PT, UP1, 0x40, 0x0 ;  /* 0x000000000000781c */ /* 0x000fc80003f4e818 */
[----:B------:R-:W-:Y:S01]  /*9ef0*/  @!P0 IMAD.MOV.U32 R80, RZ, RZ, R64 ;  /* 0x000000ffff508224 */ /* 0x000fe200078e0040 */
[----:B------:R-:W-:Y:S01]  /*9f00*/  BSSY B0, `(.L_x_3261) ;  /* 0x0000068000007945 */ /* 0x000fe20003800000 */
[----:B-1----:R-:W-:Y:S02]  /*9f10*/  @!P0 LEA R119, R33, R32, 0x18 ;  /* 0x0000002021778211 */ /* 0x002fe400078ec0ff */
[----:B------:R-:W-:Y:S02]  /*9f20*/  CS2R R32, SRZ ;  /* 0x0000000000207805 */ /* 0x000fe4000001ff00 */
[----:B------:R-:W-:Y:S02]  /*9f30*/  @!P0 LEA R82, R34, R119, 0x3 ;  /* 0x0000007722528211 */ /* 0x000fe400078e18ff */
[----:B------:R-:W1:Y:S04]  /*9f40*/  SHFL.DOWN PT, R119, R80, 0x4, 0x1f ;  /* 0x08801f0050777f89 */ /* 0x000e6800000e0000 */
[----:B------:R2:W0:Y:S01]  /*9f50*/  @!P0 LDS.64 R32, [R82] ;  /* 0x0000000052208984 */ /* 0x0004220000000a00 */
[----:B------:R-:W-:-:S02]  /*9f60*/  LOP3.LUT P0, RZ, R35, 0x1f, R23, 0xf8, !PT ;  /* 0x0000001f23ff7812 */ /* 0x000fc4000780f817 */
[-C--:B--2---:R-:W-:Y:S02]  /*9f70*/  I2FP.F32.S32 R82, R80.reuse ;  /* 0x0000005000527245 */ /* 0x084fe40000201400 */
[----:B-1----:R-:W-:Y:S02]  /*9f80*/  IADD3 R86, R119, R80, RZ ;  /* 0x0000005077567210 */ /* 0x002fe40007ffe0ff */
[----:B------:R-:W-:Y:S02]  /*9f90*/  I2FP.F32.S32 R90, R119 ;  /* 0x00000077005a7245 */ /* 0x000fe40000201400 */
        /* <DEDUP_REMOVED lines=88> */
[----:B-1----:R-:W-:Y:S01]  /*a520*/  IMAD.WIDE.U32 R118, R78, 0x10, R118 ;  /* 0x000000104e767825 */ /* 0x002fe200078e0076 */
[----:B------:R-:W-:-:S02]  /*a530*/  F2FP.F16.F32.PACK_AB R33, R35, R82 ;  /* 0x000000522321723e */ /* 0x000fc400000000ff */
[----:B------:R-:W-:Y:S02]  /*a540*/  F2FP.F16.F32.PACK_AB R34, R123, R34 ;  /* 0x000000227b22723e */ /* 0x000fe400000000ff */
[----:B------:R-:W-:Y:S02]  /*a550*/  F2FP.F16.F32.PACK_AB R35, R125, R90 ;  /* 0x0000005a7d23723e */ /* 0x000fe400000000ff */
[----:B------:R-:W-:-:S03]  /*a560*/  IADD3 R78, R78, 0x100, RZ ;  /* 0x000001004e4e7810 */ /* 0x000fc60007ffe0ff */
[----:B------:R1:W-:Y:S04]  /*a570*/  STG.E.128 desc[UR4][R118.64], R32 ;  /* 0x0000002076007986 */ /* 0x0003e8000c101d04 */
.L_x_3262:
[----:B------:R-:W-:Y:S05]  /*a580*/  BSYNC B0 ;  /* 0x0000000000007941 */ /* 0x000fea0003800000 */
.L_x_3261:
        /* <DEDUP_REMOVED lines=35> */
.L_x_3264:
[----:B------:R-:W-:Y:S05]  /*a7c0*/  BSYNC B0 ;  /* 0x0000000000007941 */ /* 0x000fea0003800000 */
.L_x_3263:
        /* <DEDUP_REMOVED lines=29> */
[----:B------:R-:W-:-:S02]  /*a9a0*/  F2FP.F16.F32.PACK_AB R35, R80, R35 ;  /* 0x000000235023723e */ /* 0x000fc400000000ff */
[----:B------:R-:W-:Y:S02]  /*a9b0*/  F2FP.F16.F32.PACK_AB R34, R123, R86 ;  /* 0x000000567b22723e */ /* 0x000fe400000000ff */
[----:B------:R-:W-:Y:S02]  /*a9c0*/  F2FP.F16.F32.PACK_AB R33, R84, R33 ;  /* 0x000000215421723e */ /* 0x000fe400000000ff */
[----:B------:R-:W-:-:S05]  /*a9d0*/  F2FP.F16.F32.PACK_AB R32, R121, R32 ;  /* 0x000000207920723e */ /* 0x000fca00000000ff */
[----:B------:R3:W-:Y:S02]  /*a9e0*/  STG.E.128 desc[UR4][R118.64], R32 ;  /* 0x0000002076007986 */ /* 0x0007e4000c101d04 */
.L_x_3266:
[----:B------:R-:W-:Y:S05]  /*a9f0*/  BSYNC B0 ;  /* 0x0000000000007941 */ /* 0x000fea0003800000 */
.L_x_3265:
[----:B------:R-:W-:Y:S01]  /*aa00*/  VIADD R18, R18, UR18 ;  /* 0x0000001212127c36 */ /* 0x000fe20008000000 */
[----:B------:R-:W-:-:S04]  /*aa10*/  SEL R80, RZ, 0x1, P1 ;  /* 0x00000001ff507807 */ /* 0x000fc80000800000 */
[----:B------:R-:W-:-:S13]  /*aa20*/  ISETP.GE.AND P0, PT, R18, UR19, PT ;  /* 0x0000001312007c0c */ /* 0x000fda000bf06270 */
[----:B------:R-:W-:Y:S05]  /*aa30*/  @!P0 BRA `(.L_x_3267) ;  /* 0xffffff6000f48947 */ /* 0x000fea000383ffff */
[----:B------:R-:W-:Y:S05]  /*aa40*/  EXIT ;  /* 0x000000000000794d */ /* 0x000fea0003800000 */
.L_x_3260:
[----:B------:R-:W-:Y:S01]  /*aa50*/  HFMA2.MMA R94, -RZ, RZ, 0, 5.9604644775390625e-08 ;  /* 0x00000001ff5e7435 */ /* 0x000fe200000001ff */
[----:B------:R-:W-:Y:S01]  /*aa60*/  MOV R123, R82 ;  /* 0x00000052007b7202 */ /* 0x000fe20000000f00 */
[----:B------:R-:W-:Y:S01]  /*aa70*/  IMAD.MOV.U32 R125, RZ, RZ, 0x1f ;  /* 0x0000001fff7d7424 */ /* 0x000fe200078e00ff */
[----:B------:R-:W-:-:S08]  /*aa80*/  MOV R90, 0xffffffff ;  /* 0xffffffff005a7802 */ /* 0x000fd00000000f00 */
[----:B------:R-:W-:Y:S05]  /*aa90*/  WARPSYNC.COLLECTIVE R90, `(.L_x_3268) ;  /* 0x000000005a087348 */ /* 0x000fea0003c00000 */
[----:B------:R0:W1:Y:S02]  /*aaa0*/  SHFL.BFLY P4, R92, R123, R94, R125 ;  /* 0x0c00005e7b5c7389 */ /* 0x000064000008007d */
[----:B01----:R-:W-:Y:S01]  /*aab0*/  ENDCOLLECTIVE ;  /* 0x000000000000791b */ /* 0x003fe20003800000 */
.L_x_3268:
[----:B------:R-:W-:Y:S01]  /*aac0*/  HFMA2.MMA R94, -RZ, RZ, 0, 1.1920928955078125e-07 ;  /* 0x00000002ff5e7435 */ /* 0x000fe200000001ff */
[----:B------:R-:W-:-:S05]  /*aad0*/  MOV R33, R92 ;  /* 0x0000005c00217202 */ /* 0x000fca0000000f00 */
[----:B------:R-:W-:-:S04]  /*aae0*/  FADD.FTZ R80, R82, R33 ;  /* 0x0000002152507221 */ /* 0x000fc80000010000 */
[----:B------:R-:W-:-:S07]  /*aaf0*/  IMAD.MOV.U32 R123, RZ, RZ, R80 ;  /* 0x000000ffff7b7224 */ /* 0x000fce00078e0050 */
[----:B------:R-:W-:Y:S05]  /*ab00*/  WARPSYNC.COLLECTIVE R90, `(.L_x_3269) ;  /* 0x000000005a087348 */ /* 0x000fea0003c00000 */
[----:B------:R0:W1:Y:S02]  /*ab10*/  SHFL.BFLY P4, R92, R123, R94, R125 ;  /* 0x0c00005e7b5c7389 */ /* 0x000064000008007d */
[----:B01----:R-:W-:Y:S01]  /*ab20*/  ENDCOLLECTIVE ;  /* 0x000000000000791b */ /* 0x003fe20003800000 */
.L_x_3269:
[----:B------:R-:W-:Y:S01]  /*ab30*/  HFMA2.MMA R94, -RZ, RZ, 0, 2.384185791015625e-07 ;  /* 0x00000004ff5e7435 */ /* 0x000fe200000001ff */
[----:B------:R-:W-:-:S05]  /*ab40*/  MOV R33, R92 ;  /* 0x0000005c00217202 */ /* 0x000fca0000000f00 */
[----:B------:R-:W-:-:S04]  /*ab50*/  FADD.FTZ R84, R80, R33 ;  /* 0x0000002150547221 */ /* 0x000fc80000010000 */
[----:B------:R-:W-:-:S07]  /*ab60*/  IMAD.MOV.U32 R123, RZ, RZ, R84 ;  /* 0x000000ffff7b7224 */ /* 0x000fce00078e0054 */
[----:B------:R-:W-:Y:S05]  /*ab70*/  WARPSYNC.COLLECTIVE R90, `(.L_x_3270) ;  /* 0x000000005a087348 */ /* 0x000fea0003c00000 */
[----:B------:R0:W1:Y:S02]  /*ab80*/  SHFL.BFLY P4, R92, R123, R94, R125 ;  /* 0x0c00005e7b5c7389 */ /* 0x000064000008007d */
[----:B01----:R-:W-:Y:S01]  /*ab90*/  ENDCOLLECTIVE ;  /* 0x000000000000791b */ /* 0x003fe20003800000 */
.L_x_3270:
[----:B------:R-:W-:Y:S01]  /*aba0*/  HFMA2.MMA R94, -RZ, RZ, 0, 4.76837158203125e-07 ;  /* 0x00000008ff5e7435 */ /* 0x000fe200000001ff */
[----:B------:R-:W-:-:S05]  /*abb0*/  MOV R33, R92 ;  /* 0x0000005c00217202 */ /* 0x000fca0000000f00 */
[----:B------:R-:W-:-:S04]  /*abc0*/  FADD.FTZ R86, R84, R33 ;  /* 0x0000002154567221 */ /* 0x000fc80000010000 */
[----:B------:R-:W-:-:S07]  /*abd0*/  IMAD.MOV.U32 R123, RZ, RZ, R86 ;  /* 0x000000ffff7b7224 */ /* 0x000fce00078e0056 */
[----:B------:R-:W-:Y:S05]  /*abe0*/  WARPSYNC.COLLECTIVE R90, `(.L_x_3271) ;  /* 0x000000005a087348 */ /* 0x000fea0003c00000 */
[----:B------:R0:W1:Y:S02]  /*abf0*/  SHFL.BFLY P4, R92, R123, R94, R125 ;  /* 0x0c00005e7b5c7389 */ /* 0x000064000008007d */
[----:B01----:R-:W-:Y:S01]  /*ac00*/  ENDCOLLECTIVE ;  /* 0x000000000000791b */ /* 0x003fe20003800000 */
.L_x_3271:
[----:B------:R-:W-:Y:S01]  /*ac10*/  HFMA2.MMA R94, -RZ, RZ, 0, 9.5367431640625e-07 ;  /* 0x00000010ff5e7435 */ /* 0x000fe200000001ff */
[----:B------:R-:W-:-:S05]  /*ac20*/  MOV R33, R92 ;  /* 0x0000005c00217202 */ /* 0x000fca0000000f00 */
[----:B------:R-:W-:-:S04]  /*ac30*/  FADD.FTZ R88, R86, R33 ;  /* 0x0000002156587221 */ /* 0x000fc80000010000 */
[----:B------:R-:W-:-:S07]  /*ac40*/  IMAD.MOV.U32 R123, RZ, RZ, R88 ;  /* 0x000000ffff7b7224 */ /* 0x000fce00078e0058 */
[----:B------:R-:W-:Y:S05]  /*ac50*/  WARPSYNC.COLLECTIVE R90, `(.L_x_3272) ;  /* 0x000000005a087348 */ /* 0x000fea0003c00000 */
[----:B------:R0:W1:Y:S02]  /*ac60*/  SHFL.BFLY P4, R92, R123, R94, R125 ;  /* 0x0c00005e7b5c7389 */ /* 0x000064000008007d */
[----:B01----:R-:W-:Y:S01]  /*ac70*/  ENDCOLLECTIVE ;  /* 0x000000000000791b */ /* 0x003fe20003800000 */
.L_x_3272:
        /* <DEDUP_REMOVED lines=57> */
.L_x_3273:
[----:B------:R-:W-:Y:S01]  /*b010*/  HFMA2.MMA R94, -RZ, RZ, 0, 1.1920928955078125e-07 ;  /* 0x00000002ff5e7435 */ /* 0x000fe200000001ff */
[----:B------:R-:W-:-:S05]  /*b020*/  MOV R80, R92 ;  /* 0x0000005c00507202 */ /* 0x000fca0000000f00 */
[----:B------:R-:W-:-:S04]  /*b030*/  FADD.FTZ R80, R33, R80 ;  /* 0x0000005021507221 */ /* 0x000fc80000010000 */
[----:B------:R-:W-:-:S07]  /*b040*/  IMAD.MOV.U32 R123, RZ, RZ, R80 ;  /* 0x000000ffff7b7224 */ /* 0x000fce00078e0050 */
[----:B------:R-:W-:Y:S05]  /*b050*/  WARPSYNC.COLLECTIVE R90, `(.L_x_3274) ;  /* 0x000000005a087348 */ /* 0x000fea0003c00000 */
[----:B------:R0:W1:Y:S02]  /*b060*/  SHFL.BFLY P4, R92, R123, R94, R125 ;  /* 0x0c00005e7b5c7389 */ /* 0x000064000008007d */
[----:B01----:R-:W-:Y:S01]  /*b070*/  ENDCOLLECTIVE ;  /* 0x000000000000791b */ /* 0x003fe20003800000 */
.L_x_3274:
[----:B------:R-:W-:Y:S01]  /*b080*/  HFMA2.MMA R94, -RZ, RZ, 0, 2.384185791015625e-07 ;  /* 0x00000004ff5e7435 */ /* 0x000fe200000001ff */
[----:B------:R-:W-:-:S05]  /*b090*/  MOV R119, R92 ;  /* 0x0000005c00777202 */ /* 0x000fca0000000f00 */
[----:B------:R-:W-:-:S04]  /*b0a0*/  FADD.FTZ R119, R80, R119 ;  /* 0x0000007750777221 */ /* 0x000fc80000010000 */
[----:B------:R-:W-:-:S07]  /*b0b0*/  IMAD.MOV.U32 R123, RZ, RZ, R119 ;  /* 0x000000ffff7b7224 */ /* 0x000fce00078e0077 */
[----:B------:R-:W-:Y:S05]  /*b0c0*/  WARPSYNC.COLLECTIVE R90, `(.L_x_3275) ;  /* 0x000000005a087348 */ /* 0x000fea0003c00000 */
[----:B------:R0:W1:Y:S02]  /*b0d0*/  SHFL.BFLY P4, R92, R123, R94, R125 ;  /* 0x0c00005e7b5c7389 */ /* 0x000064000008007d */
[----:B01----:R-:W-:Y:S01]  /*b0e0*/  ENDCOLLECTIVE ;  /* 0x000000000000791b */ /* 0x003fe20003800000 */
.L_x_3275:
[----:B------:R-:W-:Y:S01]  /*b0f0*/  HFMA2.MMA R94, -RZ, RZ, 0, 4.76837158203125e-07 ;  /* 0x00000008ff5e7435 */ /* 0x000fe200000001ff */
[----:B------:R-:W-:-:S05]  /*b100*/  MOV R82, R92 ;  /* 0x0000005c00527202 */ /* 0x000fca0000000f00 */
[----:B------:R-:W-:-:S04]  /*b110*/  FADD.FTZ R82, R119, R82 ;  /* 0x0000005277527221 */ /* 0x000fc80000010000 */
[----:B------:R-:W-:-:S07]  /*b120*/  IMAD.MOV.U32 R123, RZ, RZ, R82 ;  /* 0x000000ffff7b7224 */ /* 0x000fce00078e0052 */
[----:B------:R-:W-:Y:S05]  /*b130*/  WARPSYNC.COLLECTIVE R90, `(.L_x_3276) ;  /* 0x000000005a087348 */ /* 0x000fea0003c00000 */
[----:B------:R0:W1:Y:S02]  /*b140*/  SHFL.BFLY P4, R92, R123, R94, R125 ;  /* 0x0c00005e7b5c7389 */ /* 0x000064000008007d */
[----:B01----:R-:W-:Y:S01]  /*b150*/  ENDCOLLECTIVE ;  /* 0x000000000000791b */ /* 0x003fe20003800000 */
.L_x_3276:
[----:B------:R-:W-:Y:S01]  /*b160*/  HFMA2.MMA R94, -RZ, RZ, 0, 9.5367431640625e-07 ;  /* 0x00000010ff5e7435 */ /* 0x000fe200000001ff */
[----:B------:R-:W-:-:S05]  /*b170*/  MOV R121, R92 ;  /* 0x0000005c00797202 */ /* 0x000fca0000000f00 */
[----:B------:R-:W-:-:S04]  /*b180*/  FADD.FTZ R121, R82, R121 ;  /* 0x0000007952797221 */ /* 0x000fc80000010000 */
[----:B------:R-:W-:-:S07]  /*b190*/  IMAD.MOV.U32 R123, RZ, RZ, R121 ;  /* 0x000000ffff7b7224 */ /* 0x000fce00078e0079 */
[----:B------:R-:W-:Y:S05]  /*b1a0*/  WARPSYNC.COLLECTIVE R90, `(.L_x_3277) ;  /* 0x000000005a087348 */ /* 0x000fea0003c00000 */
[----:B------:R0:W1:Y:S02]  /*b1b0*/  SHFL.BFLY P4, R92, R123, R94, R125 ;  /* 0x0c00005e7b5c7389 */ /* 0x000064000008007d */
[----:B01----:R-:W-:Y:S01]  /*b1c0*/  ENDCOLLECTIVE ;  /* 0x000000000000791b */ /* 0x003fe20003800000 */
.L_x_3277:
[----:B------:R-:W-:Y:S01]  /*b1d0*/  MOV R84, R92 ;  /* 0x0000005c00547202 */ /* 0x000fe20000000f00 */
[----:B------:R-:W-:Y:S06]  /*b1e0*/  BRA `(.L_x_3278) ;  /* 0xffffffe800fc7947 */ /* 0x000fec000383ffff */
.L_x_3279:
        /* <DEDUP_REMOVED lines=9> */
.L_x_23232:


//--------------------- .text._ZN10layer_norm13ln_fwd_kernelINS_13Kernel_traitsI6__halfS2_S2_S2_fjLj6144ELj1ELj1ELj8ELj16ENS_18Kernel_traits_baseILj6144ES2_S2_S2_S2_fjLj256EEEEELb1ELb0ELb0ELb1EEEvNS_9FwdParamsE --------------------------
	.section	.text._ZN10layer_norm13ln_fwd_kernelINS_13Kernel_traitsI6__halfS2_S2_S2_fjLj6144ELj1ELj1ELj8ELj16ENS_18Kernel_traits_baseILj6144ES2_S2_S2_S2_fjLj256EEEEELb1ELb0ELb0ELb1EEEvNS_9FwdParamsE,"ax",@progbits
	.align	128
        .global         _ZN10layer_norm13ln_fwd_kernelINS_13Kernel_traitsI6__halfS2_S2_S2_fjLj6144ELj1ELj1ELj8ELj16ENS_18Kernel_traits_baseILj6144ES2_S2_S2_S2_fjLj256EEEEELb1ELb0ELb0ELb1EEEvNS_9FwdParamsE
        .type           _ZN10layer_norm13ln_fwd_kernelINS_13Kernel_traitsI6__halfS2_S2_S2_fjLj6144ELj1ELj1ELj8ELj16ENS_18Kernel_traits_baseILj6144ES2_S2_S2_S2_fjLj256EEEEELb1ELb0ELb0ELb1EEEvNS_9FwdParamsE,@function
        .size           _ZN10layer_norm13ln_fwd_kernelINS_13Kernel_traitsI6__halfS2_S2_S2_fjLj6144ELj1ELj1ELj8ELj16ENS_18Kernel_traits_baseILj6144ES2_S2_S2_S2_fjLj256EEEEELb1ELb0ELb0ELb1EEEvNS_9FwdParamsE,(.L_x_23233 - _ZN10layer_norm13ln_fwd_kernelINS_13Kernel_traitsI6__halfS2_S2_S2_fjLj6144ELj1ELj1ELj8ELj16ENS_18Kernel_traits_baseILj6144ES2_S2_S2_S2_fjLj256EEEEELb1ELb0ELb0ELb1EEEvNS_9FwdParamsE)
        .other          _ZN10layer_norm13ln_fwd_kernelINS_13Kernel_traitsI6__halfS2_S2_S2_fjLj6144ELj1ELj1ELj8ELj16ENS_18Kernel_traits_baseILj6144ES2_S2_S2_S2_fjLj256EEEEELb1ELb0ELb0ELb1EEEvNS_9FwdParamsE,@"STO_CUDA_ENTRY STV_DEFAULT"
_ZN10layer_norm13ln_fwd_kernelINS_13Kernel_traitsI6__halfS2_S2_S2_fjLj6144ELj1ELj1ELj8ELj16ENS_18Kernel_traits_baseILj6144ES2_S2_S2_S2_fjLj256EEEEELb1ELb0ELb0ELb1EEEvNS_9FwdParamsE:
.text._ZN10layer_norm13ln_fwd_kernelINS_13Kernel_traitsI6__halfS2_S2_S2_fjLj6144ELj1ELj1ELj8ELj16ENS_18Kernel_traits_baseILj6144ES2_S2_S2_S2_fjLj256EEEEELb1ELb0ELb0ELb1EEEvNS_9FwdParamsE:
        /* <DEDUP_REMOVED lines=8> */
[----:B------:R-:W1:Y:S01]  /*0080*/  LDC R41, c[0x0][0x2ec] ;  /* 0x0000bb00ff297b82 */ /* 0x000e620000000800 */
[----:B------:R-:W2:Y:S01]  /*0090*/  S2R R0, SR_TID.X ;  /* 0x0000000000007919 */ /* 0x000ea20000002100 */
[----:B------:R-:W-:-:S06]  /*00a0*/  ULDC.64 UR10, c[0x0][0x2c8] ;  /* 0x0000b200000a7ab9 */ /* 0x000fcc0000000a00 */
        /* <DEDUP_REMOVED lines=8> */
[----:B---3--:R-:W-:-:S02]  /*0130*/  @P0 R2UR UR6, R2 ;  /* 0x00000000020602ca */ /* 0x008fc400000e0000 */
[----:B------:R-:W-:Y:S02]  /*0140*/  @P0 R2UR UR7, R3 ;  /* 0x00000000030702ca */ /* 0x000fe400000e0000 */
[----:B----4-:R-:W-:-:S04]  /*0150*/  @P0 IADD3 R40, P1, R4, R9, RZ ;  /* 0x0000000904280210 */ /* 0x010fc80007f3e0ff */
        /* <DEDUP_REMOVED lines=24> */
[----:B------:R-:W-:Y:S02]  /*02e0*/  UIADD3 UR24, UR6, 0x78dde6e4, URZ ;  /* 0x78dde6e406187890 */ /* 0x000fe4000fffe03f */
[----:B------:R-:W-:Y:S01]  /*02f0*/  IMAD.SHL.U32 R3, R0, 0x10, RZ ;  /* 0x0000001000037824 */ /* 0x000fe200078e00ff */
[----:B------:R-:W-:Y:S01]  /*0300*/  LOP3.LUT R2, R9, UR22, R4, 0x96, !PT ;  /* 0x0000001609027c12 */ /* 0x000fe2000f8e9604 */
[----:B------:R-:W-:Y:S01]  /*0310*/  IMAD.WIDE.U32 R12, R12, -0x326172a9, RZ ;  /* 0xcd9e8d570c0c7825 */ /* 0x000fe200078e00ff */
[----:B------:R-:W-:Y:S02]  /*0320*/  UIADD3 UR25, UR7, -0x126145ec, URZ ;  /* 0xed9eba1407197890 */ /* 0x000fe4000fffe03f */
[----:B------:R-:W-:Y:S01]  /*0330*/  LOP3.LUT R20, R3, 0xff0, RZ, 0xc0, !PT ;  /* 0x00000ff003147812 */ /* 0x000fe200078ec0ff */
        /* <DEDUP_REMOVED lines=17> */
[----:B------:R-:W-:Y:S02]  /*0450*/  ISETP.NE.U32.AND P0, PT, RZ, UR10, PT ;  /* 0x0000000aff007c0c */ /* 0x000fe4000bf05070 */
[----:B------:R-:W-:Y:S01]  /*0460*/  IADD3 R4, P1, R20, UR10, RZ ;  /* 0x0000000a14047c10 */ /* 0x000fe2000ff3e0ff */
[----:B------:R-:W-:Y:S01]  /*0470*/  ULDC UR10, c[0x0][0x214] ;  /* 0x00008500000a7ab9 */ /* 0x000fe20000000800 */
[----:B------:R-:W-:Y:S02]  /*0480*/  LOP3.LUT R43, R7, UR31, R2, 0x96, !PT ;  /* 0x0000001f072b7c12 */ /* 0x000fe4000f8e9602 */
[----:B------:R-:W-:Y:S02]  /*0490*/  ISETP.NE.AND.EX P0, PT, RZ, UR11, PT, P0 ;  /* 0x0000000bff007c0c */ /* 0x000fe4000bf05300 */
[----:B------:R-:W-:Y:S01]  /*04a0*/  LEA.HI R2, R0, UR8, RZ, 0x18 ;  /* 0x0000000800027c11 */ /* 0x000fe2000f8fc0ff */
[----:B------:R-:W-:Y:S01]  /*04b0*/  UIADD3 UR30, UR6, 0x5384540f, URZ ;  /* 0x5384540f061e7890 */ /* 0x000fe2000fffe03f */
[----:B------:R-:W-:Y:S01]  /*04c0*/  IADD3.X R5, RZ, UR11, RZ, P1, !PT ;  /* 0x0000000bff057c10 */ /* 0x000fe20008ffe4ff */
[----:B------:R-:W-:Y:S01]  /*04d0*/  IMAD.WIDE.U32 R14, R14, -0x326172a9, RZ ;  /* 0xcd9e8d570e0e7825 */ /* 0x000fe200078e00ff */
[----:B------:R-:W-:Y:S01]  /*04e0*/  ISETP.GE.AND P1, PT, R2, UR10, PT ;  /* 0x0000000a02007c0c */ /* 0x000fe2000bf26270 */
[----:B------:R-:W-:-:S03]  /*04f0*/  ULDC.64 UR8, c[0x0][0x260] ;  /* 0x0000980000087ab9 */ /* 0x000fc60000000a00 */
[----:B------:R-:W-:Y:S02]  /*0500*/  LOP3.LUT R41, R15, UR30, R12, 0x96, !PT ;  /* 0x0000001e0f297c12 */ /* 0x000fe4000f8e960c */
[----:B------:R-:W-:Y:S01]  /*0510*/  IADD3 R12, P2, R20, UR8, RZ ;  /* 0x00000008140c7c10 */ /* 0x000fe2000ff5e0ff */
[----:B------:R-:W5:Y:S01]  /*0520*/  @P0 LDG.E.128 R8, desc[UR4][R4.64] ;  /* 0x0000000404080981 */ /* 0x000f62000c1e1d00 */
[----:B------:R-:W-:Y:S01]  /*0530*/  UIADD3 UR32, UR6, -0xe443238, URZ ;  /* 0xf1bbcdc806207890 */ /* 0x000fe2000fffe03f */
[----:B------:R-:W-:Y:S01]  /*0540*/  IMAD.HI.U32 R3, R41, -0x2daee0ad, RZ ;  /* 0xd2511f5329037827 */ /* 0x000fe200078e00ff */
[----:B------:R-:W-:Y:S01]  /*0550*/  UIADD3 UR33, UR7, -0x24c28bd8, URZ ;  /* 0xdb3d742807217890 */ /* 0x000fe2000fffe03f */
[----:B------:R-:W5:Y:S04]  /*0560*/  @P0 LDG.E.128 R16, desc[UR4][R4.64+0x1000] ;  /* 0x0010000404100981 */ /* 0x000f68000c1e1d00 */
[----:B------:R0:W5:Y:S01]  /*0570*/  @P0 LDG.E.128 R24, desc[UR4][R4.64+0x2000] ;  /* 0x0020000404180981 */ /* 0x000162000c1e1d00 */
[----:B------:R-:W-:Y:S01]  /*0580*/  IMAD.X R13, RZ, RZ, UR9, P2 ;  /* 0x00000009ff0d7e24 */ /* 0x000fe200090e06ff */
[----:B------:R-:W-:Y:S01]  /*0590*/  LOP3.LUT R76, R3, UR33, R6, 0x96, !PT ;  /* 0x00000021034c7c12 */ /* 0x000fe2000f8e9606 */
[----:B0-----:R-:W-:-:S05]  /*05a0*/  IMAD.HI.U32 R5, R43, -0x326172a9, RZ ;  /* 0xcd9e8d572b057827 */ /* 0x001fca00078e00ff */
[----:B------:R-:W-:Y:S01]  /*05b0*/  LOP3.LUT R74, R5, UR32, R14, 0x96, !PT ;  /* 0x00000020054a7c12 */ /* 0x000fe2000f8e960e */
[----:B------:R-:W-:Y:S06]  /*05c0*/  @P1 EXIT ;  /* 0x000000000000194d */ /* 0x000fec0003800000 */
        /* <DEDUP_REMOVED lines=8> */
[----:B------:R-:W-:Y:S01]  /*0650*/  @!P0 CS2R R26, SRZ ;  /* 0x00000000001a8805 */ /* 0x000fe2000001ff00 */
[--C-:B------:R-:W-:Y:S01]  /*0660*/  HADD2.F32 R3, -RZ, R8.reuse.H0_H0 ;  /* 0x20000008ff037230 */ /* 0x100fe20000004100 */
[----:B------:R-:W-:Y:S01]  /*0670*/  UIADD3 UR34, UR6, -0x700cb87f, URZ ;  /* 0x8ff3478106227890 */ /* 0x000fe2000fffe03f */
[----:B------:R-:W-:Y:S01]  /*0680*/  HADD2.F32 R4, -RZ, R8.H1_H1 ;  /* 0x30000008ff047230 */ /* 0x000fe20000004100 */
[----:B------:R-:W-:Y:S01]  /*0690*/  UIADD3 UR35, UR7, -0x695add53, URZ ;  /* 0x96a522ad07237890 */ /* 0x000fe2000fffe03f */
[--C-:B------:R-:W-:Y:S01]  /*06a0*/  HADD2.F32 R5, -RZ, R9.reuse.H0_H0 ;  /* 0x20000009ff057230 */ /* 0x100fe20000004100 */
[----:B------:R-:W-:Y:S01]  /*06b0*/  ULDC.64 UR8, c[0x0][0x270] ;  /* 0x00009c0000087ab9 */ /* 0x000fe20000000a00 */
[----:B------:R-:W-:Y:S01]  /*06c0*/  HADD2.F32 R6, -RZ, R9.H1_H1 ;  /* 0x30000009ff067230 */ /* 0x000fe20000004100 */
[----:B------:R-:W-:Y:S01]  /*06d0*/  HFMA2.MMA R78, -RZ, RZ, 0, 5.9604644775390625e-08 ;  /* 0x00000001ff4e7435 */ /* 0x000fe200000001ff */
[--C-:B------:R-:W-:Y:S01]  /*06e0*/  HADD2.F32 R7, -RZ, R10.reuse.H0_H0 ;  /* 0x2000000aff077230 */ /* 0x100fe20000004100 */
[----:B------:R-:W-:Y:S01]  /*06f0*/  UISETP.NE.U32.AND UP0, UPT, UR8, URZ, UPT ;  /* 0x0000003f0800728c */ /* 0x000fe2000bf05070 */
        /* <DEDUP_REMOVED lines=8> */
[----:B0-----:R-:W-:Y:S01]  /*0780*/  HADD2.F32 R12, -RZ, R16.H1_H1 ;  /* 0x30000010ff0c7230 */ /* 0x001fe20000004100 */
        /* <DEDUP_REMOVED lines=9> */
[----:B------:R-:W-:-:S02]  /*0820*/  IMAD R41, R41, -0x2daee0ad, RZ ;  /* 0xd2511f5329297824 */ /* 0x000fc400078e02ff */
[----:B------:R-:W-:Y:S02]  /*0830*/  IMAD R43, R43, -0x326172a9, RZ ;  /* 0xcd9e8d572b2b7824 */ /* 0x000fe400078e02ff */
[----:B------:R-:W-:-:S04]  /*0840*/  IMAD.HI.U32 R42, R76, -0x326172a9, RZ ;  /* 0xcd9e8d574c2a7827 */ /* 0x000fc800078e00ff */
[----:B------:R-:W-:-:S04]  /*0850*/  IMAD.WIDE.U32 R74, R74, -0x2daee0ad, RZ ;  /* 0xd2511f534a4a7825 */ /* 0x000fc800078e00ff */
[--C-:B------:R-:W-:Y:S01]  /*0860*/  HADD2.F32 R17, -RZ, R19.reuse.H0_H0 ;  /* 0x20000013ff117230 */ /* 0x100fe20000004100 */
[----:B------:R-:W-:Y:S01]  /*0870*/  LOP3.LUT R72, R75, UR35, R41, 0x96, !PT ;  /* 0x000000234b487c12 */ /* 0x000fe2000f8e9629 */
        /* <DEDUP_REMOVED lines=8> */
[----:B------:R-:W-:Y:S01]  /*0900*/  HADD2.F32 R26, -RZ, R27.H1_H1 ;  /* 0x3000001bff1a7230 */ /* 0x000fe20000004100 */
[----:B------:R-:W-:Y:S01]  /*0910*/  LOP3.LUT R27, R42, UR34, R43, 0x96, !PT ;  /* 0x000000222a1b7c12 */ /* 0x000fe2000f8e962b */
[----:B------:R-:W-:Y:S02]  /*0920*/  IMAD R76, R76, -0x326172a9, RZ ;  /* 0xcd9e8d574c4c7824 */ /* 0x000fe400078e02ff */
[----:B------:R-:W-:-:S02]  /*0930*/  IMAD.MOV.U32 R67, RZ, RZ, RZ ;  /* 0x000000ffff437224 */ /* 0x000fc400078e00ff */
[--C-:B--2---:R-:W-:Y:S02]  /*0940*/  HADD2.F32 R44, -RZ, R28.reuse.H0_H0 ;  /* 0x2000001cff2c7230 */ /* 0x104fe40000004100 */
[----:B------:R-:W-:Y:S02]  /*0950*/  HADD2.F32 R45, -RZ, R28.H1_H1 ;  /* 0x3000001cff2d7230 */ /* 0x000fe40000004100 */
[--C-:B------:R-:W-:Y:S02]  /*0960*/  HADD2.F32 R46, -RZ, R29.reuse.H0_H0 ;  /* 0x2000001dff2e7230 */ /* 0x100fe40000004100 */
[----:B------:R-:W-:Y:S02]  /*0970*/  HADD2.F32 R47, -RZ, R29.H1_H1 ;  /* 0x3000001dff2f7230 */ /* 0x000fe40000004100 */
[--C-:B------:R-:W-:Y:S02]  /*0980*/  HADD2.F32 R48, -RZ, R30.reuse.H0_H0 ;  /* 0x2000001eff307230 */ /* 0x100fe40000004100 */
[----:B------:R-:W-:-:S02]  /*0990*/  HADD2.F32 R49, -RZ, R30.H1_H1 ;  /* 0x3000001eff317230 */ /* 0x000fc40000004100 */
[--C-:B------:R-:W-:Y:S02]  /*09a0*/  HADD2.F32 R50, -RZ, R31.reuse.H0_H0 ;  /* 0x2000001fff327230 */ /* 0x100fe40000004100 */
[----:B------:R-:W-:Y:S02]  /*09b0*/  HADD2.F32 R51, -RZ, R31.H1_H1 ;  /* 0x3000001fff337230 */ /* 0x000fe40000004100 */
[--C-:B---3--:R-:W-:Y:S02]  /*09c0*/  HADD2.F32 R52, -RZ, R32.reuse.H0_H0 ;  /* 0x20000020ff347230 */ /* 0x108fe40000004100 */
[----:B------:R-:W-:Y:S02]  /*09d0*/  HADD2.F32 R53, -RZ, R32.H1_H1 ;  /* 0x30000020ff357230 */ /* 0x000fe40000004100 */
[--C-:B------:R-:W-:Y:S02]  /*09e0*/  HADD2.F32 R54, -RZ, R33.reuse.H0_H0 ;  /* 0x20000021ff367230 */ /* 0x100fe40000004100 */
[----:B------:R-:W-:-:S02]  /*09f0*/  HADD2.F32 R55, -RZ, R33.H1_H1 ;  /* 0x30000021ff377230 */ /* 0x000fc40000004100 */
[--C-:B------:R-:W-:Y:S02]  /*0a00*/  HADD2.F32 R56, -RZ, R34.reuse.H0_H0 ;  /* 0x20000022ff387230 */ /* 0x100fe40000004100 */
[----:B------:R-:W-:Y:S02]  /*0a10*/  HADD2.F32 R57, -RZ, R34.H1_H1 ;  /* 0x30000022ff397230 */ /* 0x000fe40000004100 */
[--C-:B------:R-:W-:Y:S02]  /*0a20*/  HADD2.F32 R58, -RZ, R35.reuse.H0_H0 ;  /* 0x20000023ff3a7230 */ /* 0x100fe40000004100 */
[----:B------:R-:W-:Y:S02]  /*0a30*/  HADD2.F32 R59, -RZ, R35.H1_H1 ;  /* 0x30000023ff3b7230 */ /* 0x000fe40000004100 */
[--C-:B----4-:R-:W-:Y:S02]  /*0a40*/  HADD2.F32 R60, -RZ, R36.reuse.H0_H0 ;  /* 0x20000024ff3c7230 */ /* 0x110fe40000004100 */
[----:B------:R-:W-:-:S02]  /*0a50*/  HADD2.F32 R61, -RZ, R36.H1_H1 ;  /* 0x30000024ff3d7230 */ /* 0x000fc40000004100 */
[--C-:B------:R-:W-:Y:S02]  /*0a60*/  HADD2.F32 R62, -RZ, R37.reuse.H0_H0 ;  /* 0x20000025ff3e7230 */ /* 0x100fe40000004100 */
[----:B------:R-:W-:Y:S02]  /*0a70*/  HADD2.F32 R63, -RZ, R37.H1_H1 ;  /* 0x30000025ff3f7230 */ /* 0x000fe40000004100 */
[--C-:B------:R-:W-:Y:S02]  /*0a80*/  HADD2.F32 R64, -RZ, R38.reuse.H0_H0 ;  /* 0x20000026ff407230 */ /* 0x100fe40000004100 */
[----:B------:R-:W-:Y:S02]  /*0a90*/  HADD2.F32 R65, -RZ, R38.H1_H1 ;  /* 0x30000026ff417230 */ /* 0x000fe40000004100 */
[--C-:B------:R-:W-:Y:S02]  /*0aa0*/  HADD2.F32 R66, -RZ, R39.reuse.H0_H0 ;  /* 0x20000027ff427230 */ /* 0x100fe40000004100 */
[----:B------:R-:W-:-:S07]  /*0ab0*/  HADD2.F32 R71, -RZ, R39.H1_H1 ;  /* 0x30000027ff477230 */ /* 0x000fce0000004100 */
.L_x_3449:
        /* <DEDUP_REMOVED lines=22> */
[----:B------:R-:W-:Y:S01]  /*0c20*/  IMAD.MOV.U32 R86, RZ, RZ, 0x3f800000 ;  /* 0x3f800000ff567424 */ /* 0x000fe200078e00ff */
[----:B------:R-:W-:-:S10]  /*0c30*/  IADD3 R40, R73, 0x1, RZ ;  /* 0x0000000149287810 */ /* 0x000fd40007ffe0ff */
[----:B--2---:R-:W-:Y:S01]  /*0c40*/  @P2 HADD2.F32 R86, -RZ, R38.H0_H0 ;  /* 0x20000026ff562230 */ /* 0x004fe20000004100 */
[----:B0-----:R-:W-:Y:S06]  /*0c50*/  @!P1 BRA `(.L_x_3281) ;  /* 0x0000000000209947 */ /* 0x001fec0003800000 */
        /* <DEDUP_REMOVED lines=8> */
.L_x_3281:
[----:B------:R-:W-:-:S07]  /*0ce0*/  IMAD.MOV.U32 R79, RZ, RZ, R76 ;  /* 0x000000ffff4f7224 */ /* 0x000fce00078e004c */
.L_x_3282:
[----:B------:R-:W-:Y:S05]  /*0cf0*/  BSYNC B0 ;  /* 0x0000000000007941 */ /* 0x000fea0003800000 */
.L_x_3280:
        /* <DEDUP_REMOVED lines=16> */
.L_x_3286:
[----:B------:R-:W-:Y:S05]  /*0e00*/  BSYNC B1 ;  /* 0x0000000000017941 */ /* 0x000fea0003800000 */
.L_x_3285:
        /* <DEDUP_REMOVED lines=41> */
[----:B------:R-:W-:Y:S02]  /*10a0*/  LOP3.LUT R72, R37, UR35, R72, 0x96, !PT ;  /* 0x0000002325487c12 */ /* 0x000fe4000f8e9648 */
[----:B------:R-:W-:-:S07]  /*10b0*/  MOV R74, R36 ;  /* 0x00000024004a7202 */ /* 0x000fce0000000f00 */
.L_x_3284:
[----:B------:R-:W-:Y:S05]  /*10c0*/  BSYNC B0 ;  /* 0x0000000000007941 */ /* 0x000fea0003800000 */
.L_x_3283:
[----:B------:R-:W0:Y:S01]  /*10d0*/  LDC R84, c[0x0][0x298] ;  /* 0x0000a600ff547b82 */ /* 0x000e220000000800 */
[----:B------:R-:W-:Y:S01]  /*10e0*/  HFMA2.MMA R80, -RZ, RZ, 0.1171875, 0 ;  /* 0x2f800000ff507435 */ /* 0x000fe200000001ff */
[----:B------:R-:W-:Y:S01]  /*10f0*/  I2FP.F32.U32 R37, R79 ;  /* 0x0000004f00257245 */ /* 0x000fe20000201000 */
[----:B-----5:R-:W-:Y:S01]  /*1100*/  HADD2.F32 R39, -RZ, R32.H0_H0 ;  /* 0x20000020ff277230 */ /* 0x020fe20000004100 */
[C---:B------:R-:W-:Y:S01]  /*1110*/  ISETP.NE.AND P1, PT, R40.reuse, 0x1, PT ;  /* 0x000000012800780c */ /* 0x040fe20003f25270 */
[----:B------:R-:W-:Y:S01]  /*1120*/  @P0 HADD2.F32 R36, -RZ, R28.H0_H0 ;  /* 0x2000001cff240230 */ /* 0x000fe20000004100 */
[----:B------:R-:W-:Y:S01]  /*1130*/  BSSY B0, `(.L_x_3287) ;  /* 0x0000014000007945 */ /* 0x000fe20003800000 */
[----:B------:R-:W-:Y:S01]  /*1140*/  IADD3 R38, R40, 0x1, RZ ;  /* 0x0000000128267810 */ /* 0x000fe20007ffe0ff */
        /* <DEDUP_REMOVED lines=17> */
.L_x_3288:
[----:B------:R-:W-:-:S07]  /*1260*/  IMAD.MOV.U32 R43, RZ, RZ, R76 ;  /* 0x000000ffff2b7224 */ /* 0x000fce00078e004c */
.L_x_3289:
[----:B------:R-:W-:Y:S05]  /*1270*/  BSYNC B0 ;  /* 0x0000000000007941 */ /* 0x000fea0003800000 */
.L_x_3287:
        /* <DEDUP_REMOVED lines=16> */
.L_x_3293:
[----:B------:R-:W-:Y:S05]  /*1380*/  BSYNC B1 ;  /* 0x0000000000017941 */ /* 0x000fea0003800000 */
.L_x_3292:
        /* <DEDUP_REMOVED lines=44> */
.L_x_3291:
[----:B------:R-:W-:Y:S05]  /*1650*/  BSYNC B0 ;  /* 0x0000000000007941 */ /* 0x000fea0003800000 */
.L_x_3290:
        /* <DEDUP_REMOVED lines=22> */
.L_x_3295:
[----:B------:R-:W-:-:S07]  /*17c0*/  IMAD.MOV.U32 R32, RZ, RZ, R76 ;  /* 0x000000ffff207224 */ /* 0x000fce00078e004c */
.L_x_3296:
[----:B------:R-:W-:Y:S05]  /*17d0*/  BSYNC B0 ;  /* 0x0000000000007941 */ /* 0x000fea0003800000 */
.L_x_3294:
        /* <DEDUP_REMOVED lines=16> */
.L_x_3300:
[----:B------:R-:W-:Y:S05]  /*18e0*/  BSYNC B1 ;  /* 0x0000000000017941 */ /* 0x000fea0003800000 */
.L_x_3299:
        /* <DEDUP_REMOVED lines=44> */
.L_x_3298:
[----:B------:R-:W-:Y:S05]  /*1bb0*/  BSYNC B0 ;  /* 0x0000000000007941 */ /* 0x000fea0003800000 */
.L_x_3297:
        /* <DEDUP_REMOVED lines=21> */
.L_x_3302:
[----:B------:R-:W-:-:S07]  /*1d10*/  IMAD.MOV.U32 R32, RZ, RZ, R76 ;  /* 0x000000ffff207224 */ /* 0x000fce00078e004c */
.L_x_3303:
[----:B------:R-:W-:Y:S05]  /*1d20*/  BSYNC B0 ;  /* 0x0000000000007941 */ /* 0x000fea0003800000 */
.L_x_3301:
        /* <DEDUP_REMOVED lines=16> */
.L_x_3307:
[----:B------:R-:W-:Y:S05]  /*1e30*/  BSYNC B1 ;  /* 0x0000000000017941 */ /* 0x000fea0003800000 */
.L_x_3306:
        /* <DEDUP_REMOVED lines=44> */
.L_x_3305:
[----:B------:R-:W-:Y:S05]  /*2100*/  BSYNC B0 ;  /* 0x0000000000007941 */ /* 0x000fea0003800000 */
.L_x_3304:
        /* <DEDUP_REMOVED lines=21> */
.L_x_3309:
[----:B------:R-:W-:-:S07]  /*2260*/  IMAD.MOV.U32 R83, RZ, RZ, R76 ;  /* 0x000000ffff537224 */ /* 0x000fce00078e004c */
.L_x_3310:
[----:B------:R-:W-:Y:S05]  /*2270*/  BSYNC B0 ;  /* 0x0000000000007941 */ /* 0x000fea0003800000 */
.L_x_3308:
        /* <DEDUP_REMOVED lines=16> */
.L_x_3314:
[----:B------:R-:W-:Y:S05]  /*2380*/  BSYNC B1 ;  /* 0x0000000000017941 */ /* 0x000fea0003800000 */
.L_x_3313:
        /* <DEDUP_REMOVED lines=44> */
.L_x_3312:
[----:B------:R-:W-:Y:S05]  /*2650*/  BSYNC B0 ;  /* 0x0000000000007941 */ /* 0x000fea0003800000 */
.L_x_3311:
        /* <DEDUP_REMOVED lines=21> */
.L_x_3316:
[----:B------:R-:W-:-:S07]  /*27b0*/  IMAD.MOV.U32 R83, RZ, RZ, R76 ;  /* 0x000000ffff537224 */ /* 0x000fce00078e004c */
.L_x_3317:
[----:B------:R-:W-:Y:S05]  /*27c0*/  BSYNC B0 ;  /* 0x0000000000007941 */ /* 0x000fea0003800000 */
.L_x_3315:
        /* <DEDUP_REMOVED lines=11> */
[----:B------:R-:W-:Y:S02]  /*2880*/  @!P4 IADD3 R27, R67, 0x1, RZ ;  /* 0x00000001431bc810 */ /* 0x000fe40007ffe0ff */
[----:B------:R-:W-:Y:S02]  /*2890*/  @!P4 MOV R68, RZ ;  /* 0x000000ff0044c202 */ /* 0x000fe40000000f00 */
[----:B------:R-:W-:-:S13]  /*28a0*/  ISETP.NE.AND P5, PT, R70, RZ, !P4 ;  /* 0x000000ff4600720c */ /* 0x000fda00067a5270 */
[----:B------:R-:W-:-:S05]  /*28b0*/  @P5 IADD3 R27, R67, RZ, RZ ;  /* 0x000000ff431b5210 */ /* 0x000fca0007ffe0ff */
[----:B------:R-:W-:-:S07]  /*28c0*/  @!P4 IMAD.MOV.U32 R67, RZ, RZ, R27 ;  /* 0x000000ffff43c224 */ /* 0x000fce00078e001b */
.L_x_3321:
[----:B------:R-:W-:Y:S05]  /*28d0*/  BSYNC B1 ;  /* 0x0000000000017941 */ /* 0x000fea0003800000 */
.L_x_3320:
        /* <DEDUP_REMOVED lines=44> */
.L_x_3319:
[----:B------:R-:W-:Y:S05]  /*2ba0*/  BSYNC B0 ;  /* 0x0000000000007941 */ /* 0x000fea0003800000 */
.L_x_3318:
        /* <DEDUP_REMOVED lines=21> */
.L_x_3323:
[----:B------:R-:W-:-:S07]  /*2d00*/  IMAD.MOV.U32 R34, RZ, RZ, R76 ;  /* 0x000000ffff227224 */ /* 0x000fce00078e004c */
.L_x_3324:
[----:B------:R-:W-:Y:S05]  /*2d10*/  BSYNC B0 ;  /* 0x0000000000007941 */ /* 0x000fea0003800000 */
.L_x_3322:
        /* <DEDUP_REMOVED lines=16> */
.L_x_3328:
[----:B------:R-:W-:Y:S05]  /*2e20*/  BSYNC B1 ;  /* 0x0000000000017941 */ /* 0x000fea0003800000 */
.L_x_3327:
        /* <DEDUP_REMOVED lines=44> */
.L_x_3326:
[----:B------:R-:W-:Y:S05]  /*30f0*/  BSYNC B0 ;  /* 0x0000000000007941 */ /* 0x000fea0003800000 */
.L_x_3325:
        /* <DEDUP_REMOVED lines=21> */
.L_x_3330:
[----:B------:R-:W-:-:S07]  /*3250*/  IMAD.MOV.U32 R34, RZ, RZ, R76 ;  /* 0x000000ffff227224 */ /* 0x000fce00078e004c */
.L_x_3331:
[----:B------:R-:W-:Y:S05]  /*3260*/  BSYNC B0 ;  /* 0x0000000000007941 */ /* 0x000fea0003800000 */
.L_x_3329:
        /* <DEDUP_REMOVED lines=8> */
[----:B------:R-:W-:Y:S02]  /*32f0*/  IADD3 R68, R68, 0x1, RZ ;  /* 0x0000000144447810 */ /* 0x000fe40007ffe0ff */
[----:B------:R-:W-:Y:S02]  /*3300*/  P2R R27, PR, RZ, 0x1 ;  /* 0x00000001ff1b7803 */ /* 0x000fe40000000000 */
[----:B------:R-:W-:-:S13]  /*3310*/  ISETP.NE.AND P6, PT, R68, RZ, PT ;  /* 0x000000ff4400720c */ /* 0x000fda0003fc5270 */
[----:B------:R-:W-:Y:S01]  /*3320*/  @!P6 VIADD R70, R70, 0x1 ;  /* 0x000000014646e836 */ /* 0x000fe20000000000 */
[----:B------:R-:W-:Y:S01]  /*3330*/  @!P6 IADD3 R33, R67, 0x1, RZ ;  /* 0x000000014321e810 */ /* 0x000fe20007ffe0ff */
[----:B------:R-:W-:-:S03]  /*3340*/  @!P6 IMAD.MOV.U32 R68, RZ, RZ, RZ ;  /* 0x000000ffff44e224 */ /* 0x000fc600078e00ff */
[----:B------:R-:W-:-:S13]  /*3350*/  ISETP.NE.AND P0, PT, R70, RZ, !P6 ;  /* 0x000000ff4600720c */ /* 0x000fda0007705270 */
[----:B------:R-:W-:Y:S02]  /*3360*/  @P0 IADD3 R33, R67, RZ, RZ ;  /* 0x000000ff43210210 */ /* 0x000fe40007ffe0ff */
[----:B------:R-:W-:Y:S02]  /*3370*/  ISETP.NE.AND P0, PT, R27, RZ, PT ;  /* 0x000000ff1b00720c */ /* 0x000fe40003f05270 */
[----:B------:R-:W-:-:S11]  /*3380*/  @!P6 MOV R67, R33 ;  /* 0x000000210043e202 */ /* 0x000fd60000000f00 */
.L_x_3335:
[----:B------:R-:W-:Y:S05]  /*3390*/  BSYNC B1 ;  /* 0x0000000000017941 */ /* 0x000fea0003800000 */
.L_x_3334:
        /* <DEDUP_REMOVED lines=44> */
.L_x_3333:
[----:B------:R-:W-:Y:S05]  /*3660*/  BSYNC B0 ;  /* 0x0000000000007941 */ /* 0x000fea0003800000 */
.L_x_3332:
[----:B------:R-:W-:Y:S01]  /*3670*/  I2FP.F32.U32 R33, R34 ;  /* 0x0000002200217245 */ /* 0x000fe20000201000 */
[----:B------:R-:W-:Y:S01]  /*3680*/  HADD2.F32 R35, -RZ, R35.H1_H1 ;  /* 0x30000023ff237230 */ /* 0x000fe20000004100 */
[----:B------:R-:W-:Y:S01]  /*3690*/  SEL R88, RZ, 0x10000, P5 ;  /* 0x00010000ff587807 */ /* 0x000fe20002800000 */
[----:B------:R-:W0:Y:S01]  /*36a0*/  LDC.64 R40, c[0x0][0x240] ;  /* 0x00009000ff287b82 */ /* 0x000e220000000a00 */
[----:B------:R-:W-:Y:S01]  /*36b0*/  ISETP.NE.AND P6, PT, R42, RZ, PT ;  /* 0x000000ff2a00720c */ /* 0x000fe20003fc5270 */
[----:B------:R-:W-:Y:S01]  /*36c0*/  FFMA.FTZ R33, R33, R80, 1.1641532182693481445e-10 ;  /* 0x2f00000021217423 */ /* 0x000fe20000010050 */
[----:B------:R-:W-:Y:S01]  /*36d0*/  ISETP.NE.AND P5, PT, R43, RZ, PT ;  /* 0x000000ff2b00720c */ /* 0x000fe20003fa5270 */
[----:B------:R-:W-:Y:S01]  /*36e0*/  FMUL.FTZ R39, R35, R86 ;  /* 0x0000005623277220 */ /* 0x000fe20000410000 */
[----:B------:R-:W-:Y:S01]  /*36f0*/  SEL R36, RZ, 0x1, P2 ;  /* 0x00000001ff247807 */ /* 0x000fe20001000000 */
[----:B------:R-:W-:Y:S01]  /*3700*/  @P0 HADD2.F32 R38, -RZ, R31.H1_H1 ;  /* 0x3000001fff260230 */ /* 0x000fe20000004100 */
[----:B------:R-:W-:Y:S01]  /*3710*/  SEL R34, RZ, 0x1, P1 ;  /* 0x00000001ff227807 */ /* 0x000fe20000800000 */
[----:B------:R-:W1:Y:S01]  /*3720*/  LDC.64 R42, c[0x0][0x238] ;  /* 0x00008e00ff2a7b82 */ /* 0x000e620000000a00 */
[----:B------:R-:W-:Y:S01]  /*3730*/  SEL R32, RZ, 0x1, P5 ;  /* 0x00000001ff207807 */ /* 0x000fe20002800000 */
[----:B------:R-:W-:Y:S01]  /*3740*/  IMAD.WIDE.U32 R36, R36, 0x1000000, RZ ;  /* 0x0100000024247825 */ /* 0x000fe200078e00ff */
[----:B------:R-:W-:-:S03]  /*3750*/  FSETP.GTU.FTZ.AND P2, PT, R33, R82, PT ;  /* 0x000000522100720b */ /* 0x000fc60003f5c000 */
[----:B------:R-:W-:Y:S01]  /*3760*/  FMUL.FTZ R39, R39, R84 ;  /* 0x0000005427277220 */ /* 0x000fe20000410000 */
[----:B------:R-:W-:Y:S01]  /*3770*/  SEL R83, RZ, 0x100, P4 ;  /* 0x00000100ff537807 */ /* 0x000fe20002000000 */
[----:B------:R-:W-:Y:S01]  /*3780*/  IMAD.WIDE.U32 R34, R34, 0x10000, RZ ;  /* 0x0001000022227825 */ /* 0x000fe200078e00ff */
[----:B------:R-:W-:Y:S01]  /*3790*/  SEL R90, RZ, 0x1000000, P2 ;  /* 0x01000000ff5a7807 */ /* 0x000fe20001000000 */
[----:B------:R-:W2:Y:S01]  /*37a0*/  @P0 LDC.64 R98, c[0x0][0x230] ;  /* 0x00008c00ff620b82 */ /* 0x000ea20000000a00 */
[----:B------:R-:W-:Y:S01]  /*37b0*/  FSEL R95, R39, RZ, !P2 ;  /* 0x000000ff275f7208 */ /* 0x000fe20005000000 */
[----:B------:R-:W-:Y:S01]  /*37c0*/  IMAD.WIDE.U32 R32, R32, 0x100, RZ ;  /* 0x0000010020207825 */ /* 0x000fe200078e00ff */
[----:B------:R-:W-:Y:S02]  /*37d0*/  SEL R97, RZ, 0x1, P6 ;  /* 0x00000001ff617807 */ /* 0x000fe40003000000 */
[----:B------:R-:W-:Y:S01]  /*37e0*/  IADD3 R93, R75, 0x100, RZ ;  /* 0x000001004b5d7810 */ /* 0x000fe20007ffe0ff */
[----:B------:R-:W-:Y:S01]  /*37f0*/  @P0 FADD.FTZ R95, R95, R38 ;  /* 0x000000265f5f0221 */ /* 0x000fe20000010000 */
[----:B------:R-:W-:Y:S01]  /*3800*/  LOP3.LUT R96, R32, R36, R34, 0xfe, !PT ;  /* 0x0000002420607212 */ /* 0x000fe200078efe22 */
[----:B0-----:R-:W-:Y:S01]  /*3810*/  IMAD.WIDE.U32 R100, R75, 0x8, R40 ;  /* 0x000000084b647825 */ /* 0x001fe200078e0028 */
[----:B------:R-:W-:-:S02]  /*3820*/  LOP3.LUT R36, R83, R90, R88, 0xfe, !PT ;  /* 0x0000005a53247212 */ /* 0x000fc400078efe58 */
[----:B------:R-:W-:Y:S02]  /*3830*/  SEL R83, RZ, 0x1, P3 ;  /* 0x00000001ff537807 */ /* 0x000fe40001800000 */
[----:B------:R-:W-:Y:S02]  /*3840*/  LOP3.LUT R96, R96, R97, RZ, 0xfc, !PT ;  /* 0x0000006160607212 */ /* 0x000fe400078efcff */
[----:B------:R-:W-:Y:S01]  /*3850*/  LOP3.LUT R83, R37, R36, R83, 0xfe, !PT ;  /* 0x0000002425537212 */ /* 0x000fe200078efe53 */
[----:B-1----:R-:W-:Y:S01]  /*3860*/  IMAD.WIDE.U32 R102, R75, 0x10, R42 ;  /* 0x000000104b667825 */ /* 0x002fe200078e002a */
[----:B------:R-:W-:Y:S02]  /*3870*/  F2FP.F16.F32.PACK_AB R38, R89, R87 ;  /* 0x000000575926723e */ /* 0x000fe400000000ff */
[----:B------:R-:W-:Y:S02]  /*3880*/  F2FP.F16.F32.PACK_AB R37, R85, R81 ;  /* 0x000000515525723e */ /* 0x000fe400000000ff */
[----:B------:R-:W-:-:S02]  /*3890*/  F2FP.F16.F32.PACK_AB R36, R79, R77 ;  /* 0x0000004d4f24723e */ /* 0x000fc400000000ff */
[----:B------:R-:W-:Y:S01]  /*38a0*/  F2FP.F16.F32.PACK_AB R39, R95, R91 ;  /* 0x0000005b5f27723e */ /* 0x000fe200000000ff */
[----:B--2---:R-:W-:Y:S01]  /*38b0*/  @P0 IMAD.WIDE.U32 R98, R93, 0x10, R98 ;  /* 0x000000105d620825 */ /* 0x004fe200078e0062 */
[----:B------:R-:W-:-:S03]  /*38c0*/  LOP3.LUT R97, R33, R83, R35, 0xfe, !PT ;  /* 0x0000005321617212 */ /* 0x000fc600078efe23 */
[----:B------:R-:W-:Y:S01]  /*38d0*/  IMAD.WIDE.U32 R32, R93, 0x10, R112 ;  /* 0x000000105d207825 */ /* 0x000fe200078e0070 */
        /* <DEDUP_REMOVED lines=16> */
.L_x_3337:
[----:B------:R-:W-:-:S07]  /*39e0*/  MOV R83, R76 ;  /* 0x0000004c00537202 */ /* 0x000fce0000000f00 */
.L_x_3338:
[----:B------:R-:W-:Y:S05]  /*39f0*/  BSYNC B0 ;  /* 0x0000000000007941 */ /* 0x000fea0003800000 */
.L_x_3336:
        /* <DEDUP_REMOVED lines=16> */
.L_x_3342:
[----:B------:R-:W-:Y:S05]  /*3b00*/  BSYNC B1 ;  /* 0x0000000000017941 */ /* 0x000fea0003800000 */
.L_x_3341:
        /* <DEDUP_REMOVED lines=44> */
.L_x_3340:
[----:B------:R-:W-:Y:S05]  /*3dd0*/  BSYNC B0 ;  /* 0x0000000000007941 */ /* 0x000fea0003800000 */
.L_x_3339:
[----:B------:R-:W-:Y:S01]  /*3de0*/  I2FP.F32.U32 R37, R83 ;  /* 0x0000005300257245 */ /* 0x000fe20000201000 */
[----:B-----5:R-:W-:Y:S01]  /*3df0*/  HADD2.F32 R39, -RZ, R32.H0_H0 ;  /* 0x20000020ff277230 */ /* 0x020fe20000004100 */
        /* <DEDUP_REMOVED lines=20> */
.L_x_3344:
[----:B------:R-:W-:-:S07]  /*3f40*/  MOV R88, R76 ;  /* 0x0000004c00587202 */ /* 0x000fce0000000f00 */
.L_x_3345:
[----:B------:R-:W-:Y:S05]  /*3f50*/  BSYNC B0 ;  /* 0x0000000000007941 */ /* 0x000fea0003800000 */
.L_x_3343:
        /* <DEDUP_REMOVED lines=16> */
.L_x_3349:
[----:B------:R-:W-:Y:S05]  /*4060*/  BSYNC B1 ;  /* 0x0000000000017941 */ /* 0x000fea0003800000 */
.L_x_3348:
        /* <DEDUP_REMOVED lines=44> */
.L_x_3347:
[----:B------:R-:W-:Y:S05]  /*4330*/  BSYNC B0 ;  /* 0x0000000000007941 */ /* 0x000fea0003800000 */
.L_x_3346:
        /* <DEDUP_REMOVED lines=22> */
.L_x_3351:
[----:B------:R-:W-:-:S07]  /*44a0*/  MOV R32, R76 ;  /* 0x0000004c00207202 */ /* 0x000fce0000000f00 */
.L_x_3352:
[----:B------:R-:W-:Y:S05]  /*44b0*/  BSYNC B0 ;  /* 0x0000000000007941 */ /* 0x000fea0003800000 */
.L_x_3350:
        /* <DEDUP_REMOVED lines=16> */
.L_x_3356:
[----:B------:R-:W-:Y:S05]  /*45c0*/  BSYNC B1 ;  /* 0x0000000000017941 */ /* 0x000fea0003800000 */
.L_x_3355:
        /* <DEDUP_REMOVED lines=44> */
.L_x_3354:
[----:B------:R-:W-:Y:S05]  /*4890*/  BSYNC B0 ;  /* 0x0000000000007941 */ /* 0x000fea0003800000 */
.L_x_3353:
        /* <DEDUP_REMOVED lines=21> */
.L_x_3358:
[----:B------:R-:W-:-:S07]  /*49f0*/  MOV R32, R76 ;  /* 0x0000004c00207202 */ /* 0x000fce0000000f00 */
.L_x_3359:
[----:B------:R-:W-:Y:S05]  /*4a00*/  BSYNC B0 ;  /* 0x0000000000007941 */ /* 0x000fea0003800000 */
.L_x_3357:
        /* <DEDUP_REMOVED lines=16> */
.L_x_3363:
[----:B------:R-:W-:Y:S05]  /*4b10*/  BSYNC B1 ;  /* 0x0000000000017941 */ /* 0x000fea0003800000 */
.L_x_3362:
        /* <DEDUP_REMOVED lines=44> */
.L_x_3361:
[----:B------:R-:W-:Y:S05]  /*4de0*/  BSYNC B0 ;  /* 0x0000000000007941 */ /* 0x000fea0003800000 */
.L_x_3360:
        /* <DEDUP_REMOVED lines=21> */
.L_x_3365:
[----:B------:R-:W-:-:S07]  /*4f40*/  MOV R90, R76 ;  /* 0x0000004c005a7202 */ /* 0x000fce0000000f00 */
.L_x_3366:
[----:B------:R-:W-:Y:S05]  /*4f50*/  BSYNC B0 ;  /* 0x0000000000007941 */ /* 0x000fea0003800000 */
.L_x_3364:
        /* <DEDUP_REMOVED lines=16> */
.L_x_3370:
[----:B------:R-:W-:Y:S05]  /*5060*/  BSYNC B1 ;  /* 0x0000000000017941 */ /* 0x000fea0003800000 */
.L_x_3369:
        /* <DEDUP_REMOVED lines=44> */
.L_x_3368:
[----:B------:R-:W-:Y:S05]  /*5330*/  BSYNC B0 ;  /* 0x0000000000007941 */ /* 0x000fea0003800000 */
.L_x_3367:
        /* <DEDUP_REMOVED lines=21> */
.L_x_3372:
[----:B------:R-:W-:-:S07]  /*5490*/  MOV R90, R76 ;  /* 0x0000004c005a7202 */ /* 0x000fce0000000f00 */
.L_x_3373:
[----:B------:R-:W-:Y:S05]  /*54a0*/  BSYNC B0 ;  /* 0x0000000000007941 */ /* 0x000fea0003800000 */
.L_x_3371:
        /* <DEDUP_REMOVED lines=16> */
.L_x_3377:
[----:B------:R-:W-:Y:S05]  /*55b0*/  BSYNC B1 ;  /* 0x0000000000017941 */ /* 0x000fea0003800000 */
.L_x_3376:
        /* <DEDUP_REMOVED lines=40> */
[----:B------:R-:W-:Y:S02]  /*5840*/  HFMA2.MMA R38, -RZ, RZ, 0, 0 ;  /* 0x00000000ff267435 */ /* 0x000fe400000001ff */
[----:B------:R-:W-:Y:S01]  /*5850*/  IMAD.MOV.U32 R76, RZ, RZ, R36 ;  /* 0x000000ffff4c7224 */ /* 0x000fe200078e0024 */
[----:B------:R-:W-:Y:S02]  /*5860*/  LOP3.LUT R72, R33, UR35, R72, 0x96, !PT ;  /* 0x0000002321487c12 */ /* 0x000fe4000f8e9648 */
[----:B------:R-:W-:-:S07]  /*5870*/  MOV R74, R32 ;  /* 0x00000020004a7202 */ /* 0x000fce0000000f00 */
.L_x_3375:
[----:B------:R-:W-:Y:S05]  /*5880*/  BSYNC B0 ;  /* 0x0000000000007941 */ /* 0x000fea0003800000 */
.L_x_3374:
        /* <DEDUP_REMOVED lines=21> */
.L_x_3379:
[----:B------:R-:W-:-:S07]  /*59e0*/  MOV R34, R76 ;  /* 0x0000004c00227202 */ /* 0x000fce0000000f00 */
.L_x_3380:
[----:B------:R-:W-:Y:S05]  /*59f0*/  BSYNC B0 ;  /* 0x0000000000007941 */ /* 0x000fea0003800000 */
.L_x_3378:
        /* <DEDUP_REMOVED lines=16> */
.L_x_3384:
[----:B------:R-:W-:Y:S05]  /*5b00*/  BSYNC B1 ;  /* 0x0000000000017941 */ /* 0x000fea0003800000 */
.L_x_3383:
        /* <DEDUP_REMOVED lines=44> */
.L_x_3382:
[----:B------:R-:W-:Y:S05]  /*5dd0*/  BSYNC B0 ;  /* 0x0000000000007941 */ /* 0x000fea0003800000 */
.L_x_3381:
        /* <DEDUP_REMOVED lines=21> */
.L_x_3386:
[----:B------:R-:W-:-:S07]  /*5f30*/  MOV R34, R76 ;  /* 0x0000004c00227202 */ /* 0x000fce0000000f00 */
.L_x_3387:
[----:B------:R-:W-:Y:S05]  /*5f40*/  BSYNC B0 ;  /* 0x0000000000007941 */ /* 0x000fea0003800000 */
.L_x_3385:
        /* <DEDUP_REMOVED lines=18> */
.L_x_3391:
[----:B------:R-:W-:Y:S05]  /*6070*/  BSYNC B1 ;  /* 0x0000000000017941 */ /* 0x000fea0003800000 */
.L_x_3390:
        /* <DEDUP_REMOVED lines=42> */
[----:B------:R-:W-:Y:S02]  /*6320*/  LOP3.LUT R72, R33, UR35, R72, 0x96, !PT ;  /* 0x0000002321487c12 */ /* 0x000fe4000f8e9648 */
[----:B------:R-:W-:-:S07]  /*6330*/  MOV R74, R32 ;  /* 0x00000020004a7202 */ /* 0x000fce0000000f00 */
.L_x_3389:
[----:B------:R-:W-:Y:S05]  /*6340*/  BSYNC B0 ;  /* 0x0000000000007941 */ /* 0x000fea0003800000 */
.L_x_3388:
[----:B------:R-:W-:Y:S01]  /*6350*/  I2FP.F32.U32 R33, R34 ;  /* 0x0000002200217245 */ /* 0x000fe20000201000 */
[----:B------:R-:W-:Y:S01]  /*6360*/  HADD2.F32 R35, -RZ, R35.H1_H1 ;  /* 0x30000023ff237230 */ /* 0x000fe20000004100 */
[----:B------:R-:W-:Y:S01]  /*6370*/  SEL R36, RZ, 0x1, P2 ;  /* 0x00000001ff247807 */ /* 0x000fe20001000000 */
[----:B------:R-:W-:Y:S01]  /*6380*/  @P0 HADD2.F32 R90, -RZ, R31.H1_H1 ;  /* 0x3000001fff5a0230 */ /* 0x000fe20000004100 */
[----:B------:R-:W-:Y:S01]  /*6390*/  SEL R117, RZ, 0x10000, P5 ;  /* 0x00010000ff757807 */ /* 0x000fe20002800000 */
[----:B------:R-:W-:Y:S01]  /*63a0*/  FFMA.FTZ R33, R33, R80, 1.1641532182693481445e-10 ;  /* 0x2f00000021217423 */ /* 0x000fe20000010050 */
[----:B------:R-:W-:Y:S01]  /*63b0*/  ISETP.NE.AND P5, PT, R88, RZ, PT ;  /* 0x000000ff5800720c */ /* 0x000fe20003fa5270 */
[----:B------:R-:W-:Y:S01]  /*63c0*/  FMUL.FTZ R39, R35, R86 ;  /* 0x0000005623277220 */ /* 0x000fe20000410000 */
[----:B------:R-:W-:Y:S01]  /*63d0*/  SEL R114, RZ, 0x1, P1 ;  /* 0x00000001ff727807 */ /* 0x000fe20000800000 */
[----:B------:R-:W-:Y:S01]  /*63e0*/  IMAD.WIDE.U32 R36, R36, 0x1000000, RZ ;  /* 0x0100000024247825 */ /* 0x000fe200078e00ff */
[----:B------:R-:W-:-:S03]  /*63f0*/  FSETP.GTU.FTZ.AND P2, PT, R33, R82, PT ;  /* 0x000000522100720b */ /* 0x000fc60003f5c000 */
[----:B------:R-:W-:Y:S01]  /*6400*/  FMUL.FTZ R39, R39, R84 ;  /* 0x0000005427277220 */ /* 0x000fe20000410000 */
[----:B------:R-:W0:Y:S01]  /*6410*/  @P0 LDC.64 R32, c[0x0][0x230] ;  /* 0x00008c00ff200b82 */ /* 0x000e220000000a00 */
[----:B------:R-:W-:Y:S01]  /*6420*/  SEL R34, RZ, 0x1, P5 ;  /* 0x00000001ff227807 */ /* 0x000fe20002800000 */
[----:B------:R-:W-:Y:S01]  /*6430*/  IMAD.WIDE.U32 R114, R114, 0x10000, RZ ;  /* 0x0001000072727825 */ /* 0x000fe200078e00ff */
[----:B------:R-:W-:Y:S02]  /*6440*/  ISETP.NE.AND P6, PT, R83, RZ, PT ;  /* 0x000000ff5300720c */ /* 0x000fe40003fc5270 */
[----:B------:R-:W-:Y:S01]  /*6450*/  SEL R38, RZ, 0x100, P4 ;  /* 0x00000100ff267807 */ /* 0x000fe20002000000 */
[----:B------:R-:W-:Y:S01]  /*6460*/  IMAD.WIDE.U32 R34, R34, 0x100, RZ ;  /* 0x0000010022227825 */ /* 0x000fe200078e00ff */
[----:B------:R-:W-:Y:S02]  /*6470*/  SEL R88, RZ, 0x1000000, P2 ;  /* 0x01000000ff587807 */ /* 0x000fe40001000000 */
[----:B------:R-:W-:Y:S01]  /*6480*/  FSEL R111, R39, RZ, !P2 ;  /* 0x000000ff276f7208 */ /* 0x000fe20005000000 */
[----:B------:R-:W-:Y:S01]  /*6490*/  IMAD.WIDE.U32 R118, R93, 0x10, R42 ;  /* 0x000000105d767825 */ /* 0x000fe200078e002a */
[----:B------:R-:W-:-:S02]  /*64a0*/  LOP3.LUT R114, R34, R36, R114, 0xfe, !PT ;  /* 0x0000002422727212 */ /* 0x000fc400078efe72 */
[----:B------:R-:W-:Y:S01]  /*64b0*/  SEL R83, RZ, 0x1, P6 ;  /* 0x00000001ff537807 */ /* 0x000fe20003000000 */
[----:B------:R-:W-:Y:S01]  /*64c0*/  @P0 FADD.FTZ R111, R90, R111 ;  /* 0x0000006f5a6f0221 */ /* 0x000fe20000010000 */
[----:B------:R-:W-:Y:S02]  /*64d0*/  LOP3.LUT R36, R38, R88, R117, 0xfe, !PT ;  /* 0x0000005826247212 */ /* 0x000fe400078efe75 */
[----:B------:R-:W-:Y:S02]  /*64e0*/  SEL R117, RZ, 0x1, P3 ;  /* 0x00000001ff757807 */ /* 0x000fe40001800000 */
[----:B------:R-:W-:Y:S01]  /*64f0*/  LOP3.LUT R114, R114, R83, RZ, 0xfc, !PT ;  /* 0x0000005372727212 */ /* 0x000fe200078efcff */
[----:B------:R-:W-:Y:S01]  /*6500*/  VIADD R83, R75, 0x200 ;  /* 0x000002004b537836 */ /* 0x000fe20000000000 */
[----:B------:R-:W-:Y:S02]  /*6510*/  LOP3.LUT R117, R37, R36, R117, 0xfe, !PT ;  /* 0x0000002425757212 */ /* 0x000fe400078efe75 */
[----:B------:R-:W-:Y:S01]  /*6520*/  F2FP.F16.F32.PACK_AB R38, R109, R103 ;  /* 0x000000676d26723e */ /* 0x000fe200000000ff */
[----:B0-----:R-:W-:Y:S01]  /*6530*/  @P0 IMAD.WIDE.U32 R120, R83, 0x10, R32 ;  /* 0x0000001053780825 */ /* 0x001fe200078e0020 */
[----:B------:R-:W-:-:S02]  /*6540*/  F2FP.F16.F32.PACK_AB R37, R105, R99 ;  /* 0x000000636925723e */ /* 0x000fc400000000ff */
[----:B------:R-:W-:Y:S01]  /*6550*/  F2FP.F16.F32.PACK_AB R36, R101, R97 ;  /* 0x000000616524723e */ /* 0x000fe200000000ff */
[----:B------:R-:W-:Y:S01]  /*6560*/  IMAD.WIDE.U32 R32, R83, 0x10, R112 ;  /* 0x0000001053207825 */ /* 0x000fe200078e0070 */
[----:B------:R-:W-:Y:S02]  /*6570*/  F2FP.F16.F32.PACK_AB R39, R111, R107 ;  /* 0x0000006b6f27723e */ /* 0x000fe400000000ff */
        /* <DEDUP_REMOVED lines=18> */
.L_x_3393:
[----:B------:R-:W-:-:S07]  /*66a0*/  MOV R88, R76 ;  /* 0x0000004c00587202 */ /* 0x000fce0000000f00 */
.L_x_3394:
[----:B------:R-:W-:Y:S05]  /*66b0*/  BSYNC B0 ;  /* 0x0000000000007941 */ /* 0x000fea0003800000 */
.L_x_3392:
        /* <DEDUP_REMOVED lines=16> */
.L_x_3398:
[----:B------:R-:W-:Y:S05]  /*67c0*/  BSYNC B1 ;  /* 0x0000000000017941 */ /* 0x000fea0003800000 */
.L_x_3397:
        /* <DEDUP_REMOVED lines=44> */
.L_x_3396:
[----:B------:R-:W-:Y:S05]  /*6a90*/  BSYNC B0 ;  /* 0x0000000000007941 */ /* 0x000fea0003800000 */
.L_x_3395:
[----:B------:R-:W-:Y:S01]  /*6aa0*/  I2FP.F32.U32 R37, R88 ;  /* 0x0000005800257245 */ /* 0x000fe20000201000 */
[----:B-----5:R-:W-:Y:S01]  /*6ab0*/  HADD2.F32 R39, -RZ, R32.H0_H0 ;  /* 0x20000020ff277230 */ /* 0x020fe20000004100 */
        /* <DEDUP_REMOVED lines=20> */
.L_x_3400:
[----:B------:R-:W-:-:S07]  /*6c00*/  MOV R90, R76 ;  /* 0x0000004c005a7202 */ /* 0x000fce0000000f00 */
.L_x_3401:
[----:B------:R-:W-:Y:S05]  /*6c10*/  BSYNC B0 ;  /* 0x0000000000007941 */ /* 0x000fea0003800000 */
.L_x_3399:
        /* <DEDUP_REMOVED lines=16> */
.L_x_3405:
[----:B------:R-:W-:Y:S05]  /*6d20*/  BSYNC B1 ;  /* 0x0000000000017941 */ /* 0x000fea0003800000 */
.L_x_3404:
        /* <DEDUP_REMOVED lines=39> */
[----:B------:R-:W-:Y:S02]  /*6fa0*/  MOV R76, R38 ;  /* 0x00000026004c7202 */ /* 0x000fe40000000f00 */
[----:B------:R-:W-:Y:S01]  /*6fb0*/  LOP3.LUT R27, R39, UR34, R114, 0x96, !PT ;  /* 0x00000022271b7c12 */ /* 0x000fe2000f8e9672 */
[----:B------:R-:W-:Y:S01]  /*6fc0*/  IMAD.MOV.U32 R38, RZ, RZ, RZ ;  /* 0x000000ffff267224 */ /* 0x000fe200078e00ff */
[----:B------:R-:W-:Y:S02]  /*6fd0*/  LOP3.LUT R72, R37, UR35, R72, 0x96, !PT ;  /* 0x0000002325487c12 */ /* 0x000fe4000f8e9648 */
[----:B------:R-:W-:-:S07]  /*6fe0*/  MOV R74, R36 ;  /* 0x00000024004a7202 */ /* 0x000fce0000000f00 */
.L_x_3403:
[----:B------:R-:W-:Y:S05]  /*6ff0*/  BSYNC B0 ;  /* 0x0000000000007941 */ /* 0x000fea0003800000 */
.L_x_3402:
        /* <DEDUP_REMOVED lines=22> */
.L_x_3407:
[----:B------:R-:W-:-:S07]  /*7160*/  MOV R32, R76 ;  /* 0x0000004c00207202 */ /* 0x000fce0000000f00 */
.L_x_3408:
[----:B------:R-:W-:Y:S05]  /*7170*/  BSYNC B0 ;  /* 0x0000000000007941 */ /* 0x000fea0003800000 */
.L_x_3406:
        /* <DEDUP_REMOVED lines=16> */
.L_x_3412:
[----:B------:R-:W-:Y:S05]  /*7280*/  BSYNC B1 ;  /* 0x0000000000017941 */ /* 0x000fea0003800000 */
.L_x_3411:
        /* <DEDUP_REMOVED lines=41> */
[----:B------:R-:W-:Y:S01]  /*7520*/  MOV R74, R36 ;  /* 0x00000024004a7202 */ /* 0x000fe20000000f00 */
[----:B------:R-:W-:Y:S01]  /*7530*/  IMAD.MOV.U32 R36, RZ, RZ, RZ ;  /* 0x000000ffff247224 */ /* 0x000fe200078e00ff */
[----:B------:R-:W-:-:S07]  /*7540*/  LOP3.LUT R72, R37, UR35, R72, 0x96, !PT ;  /* 0x0000002325487c12 */ /* 0x000fce000f8e9648 */
.L_x_3410:
[----:B------:R-:W-:Y:S05]  /*7550*/  BSYNC B0 ;  /* 0x0000000000007941 */ /* 0x000fea0003800000 */
.L_x_3409:
        /* <DEDUP_REMOVED lines=21> */
.L_x_3414:
[----:B------:R-:W-:-:S07]  /*76b0*/  MOV R32, R76 ;  /* 0x0000004c00207202 */ /* 0x000fce0000000f00 */
.L_x_3415:
[----:B------:R-:W-:Y:S05]  /*76c0*/  BSYNC B0 ;  /* 0x0000000000007941 */ /* 0x000fea0003800000 */
.L_x_3413:
        /* <DEDUP_REMOVED lines=16> */
.L_x_3419:
[----:B------:R-:W-:Y:S05]  /*77d0*/  BSYNC B1 ;  /* 0x0000000000017941 */ /* 0x000fea0003800000 */
.L_x_3418:
        /* <DEDUP_REMOVED lines=44> */
.L_x_3417:
[----:B------:R-:W-:Y:S05]  /*7aa0*/  BSYNC B0 ;  /* 0x0000000000007941 */ /* 0x000fea0003800000 */
.L_x_3416:
        /* <DEDUP_REMOVED lines=21> */
.L_x_3421:
[----:B------:R-:W-:-:S07]  /*7c00*/  MOV R92, R76 ;  /* 0x0000004c005c7202 */ /* 0x000fce0000000f00 */
.L_x_3422:
[----:B------:R-:W-:Y:S05]  /*7c10*/  BSYNC B0 ;  /* 0x0000000000007941 */ /* 0x000fea0003800000 */
.L_x_3420:
        /* <DEDUP_REMOVED lines=16> */
.L_x_3426:
[----:B------:R-:W-:Y:S05]  /*7d20*/  BSYNC B1 ;  /* 0x0000000000017941 */ /* 0x000fea0003800000 */
.L_x_3425:
        /* <DEDUP_REMOVED lines=44> */
.L_x_3424:
[----:B------:R-:W-:Y:S05]  /*7ff0*/  BSYNC B0 ;  /* 0x0000000000007941 */ /* 0x000fea0003800000 */
.L_x_3423:
        /* <DEDUP_REMOVED lines=21> */
.L_x_3428:
[----:B------:R-:W-:-:S07]  /*8150*/  MOV R92, R76 ;  /* 0x0000004c005c7202 */ /* 0x000fce0000000f00 */
.L_x_3429:
[----:B------:R-:W-:Y:S05]  /*8160*/  BSYNC B0 ;  /* 0x0000000000007941 */ /* 0x000fea0003800000 */
.L_x_3427:
        /* <DEDUP_REMOVED lines=11> */
[----:B------:R-:W-:Y:S02]  /*8220*/  @!P4 VIADD R27, R67, 0x1 ;  /* 0x00000001431bc836 */ /* 0x000fe40000000000 */
[----:B------:R-:W-:Y:S01]  /*8230*/  @!P4 IMAD.MOV.U32 R68, RZ, RZ, RZ ;  /* 0x000000ffff44c224 */ /* 0x000fe200078e00ff */
[----:B------:R-:W-:-:S13]  /*8240*/  ISETP.NE.AND P5, PT, R70, RZ, !P4 ;  /* 0x000000ff4600720c */ /* 0x000fda00067a5270 */
[----:B------:R-:W-:-:S04]  /*8250*/  @P5 IADD3 R27, R67, RZ, RZ ;  /* 0x000000ff431b5210 */ /* 0x000fc80007ffe0ff */
[----:B------:R-:W-:-:S07]  /*8260*/  @!P4 MOV R67, R27 ;  /* 0x0000001b0043c202 */ /* 0x000fce0000000f00 */
.L_x_3433:
[----:B------:R-:W-:Y:S05]  /*8270*/  BSYNC B1 ;  /* 0x0000000000017941 */ /* 0x000fea0003800000 */
.L_x_3432:
        /* <DEDUP_REMOVED lines=42> */
[----:B------:R-:W-:Y:S02]  /*8520*/  LOP3.LUT R72, R33, UR35, R72, 0x96, !PT ;  /* 0x0000002321487c12 */ /* 0x000fe4000f8e9648 */
[----:B------:R-:W-:-:S07]  /*8530*/  MOV R74, R32 ;  /* 0x00000020004a7202 */ /* 0x000fce0000000f00 */
.L_x_3431:
[----:B------:R-:W-:Y:S05]  /*8540*/  BSYNC B0 ;  /* 0x0000000000007941 */ /* 0x000fea0003800000 */
.L_x_3430:
        /* <DEDUP_REMOVED lines=21> */
.L_x_3435:
[----:B------:R-:W-:-:S07]  /*86a0*/  MOV R34, R76 ;  /* 0x0000004c00227202 */ /* 0x000fce0000000f00 */
.L_x_3436:
[----:B------:R-:W-:Y:S05]  /*86b0*/  BSYNC B0 ;  /* 0x0000000000007941 */ /* 0x000fea0003800000 */
.L_x_3434:
        /* <DEDUP_REMOVED lines=16> */
.L_x_3440:
[----:B------:R-:W-:Y:S05]  /*87c0*/  BSYNC B1 ;  /* 0x0000000000017941 */ /* 0x000fea0003800000 */
.L_x_3439:
        /* <DEDUP_REMOVED lines=44> */
.L_x_3438:
[----:B------:R-:W-:Y:S05]  /*8a90*/  BSYNC B0 ;  /* 0x0000000000007941 */ /* 0x000fea0003800000 */
.L_x_3437:
        /* <DEDUP_REMOVED lines=21> */
.L_x_3442:
[----:B------:R-:W-:-:S07]  /*8bf0*/  MOV R34, R76 ;  /* 0x0000004c00227202 */ /* 0x000fce0000000f00 */
.L_x_3443:
[----:B------:R-:W-:Y:S05]  /*8c00*/  BSYNC B0 ;  /* 0x0000000000007941 */ /* 0x000fea0003800000 */
.L_x_3441:
        /* <DEDUP_REMOVED lines=18> */
.L_x_3447:
[----:B------:R-:W-:Y:S05]  /*8d30*/  BSYNC B1 ;  /* 0x0000000000017941 */ /* 0x000fea0003800000 */
.L_x_3446:
        /* <DEDUP_REMOVED lines=44> */
.L_x_3445:
[----:B------:R-:W-:Y:S05]  /*9000*/  BSYNC B0 ;  /* 0x0000000000007941 */ /* 0x000fea0003800000 */
.L_x_3444:
[----:B------:R-:W-:Y:S01]  /*9010*/  FADD.FTZ R36, RZ, R77 ;  /* 0x0000004dff247221 */ /* 0x000fe20000010000 */
[----:B------:R-:W-:Y:S01]  /*9020*/  I2FP.F32.U32 R33, R34 ;  /* 0x0000002200217245 */ /* 0x000fe20000201000 */
[----:B------:R-:W-:Y:S01]  /*9030*/  HADD2.F32 R35, -RZ, R35.H1_H1 ;  /* 0x30000023ff237230 */ /* 0x000fe20000004100 */
[----:B------:R-:W-:Y:S01]  /*9040*/  SEL R32, RZ, 0x1, P2 ;  /* 0x00000001ff207807 */ /* 0x000fe20001000000 */
[----:B------:R-:W-:Y:S01]  /*9050*/  FADD.FTZ R36, R36, R79 ;  /* 0x0000004f24247221 */ /* 0x000fe20000010000 */
[----:B------:R-:W-:Y:S01]  /*9060*/  ISETP.NE.AND P2, PT, R90, RZ, PT ;  /* 0x000000ff5a00720c */ /* 0x000fe20003f45270 */
[----:B------:R-:W-:Y:S01]  /*9070*/  FFMA.FTZ R33, R33, R80, 1.1641532182693481445e-10 ;  /* 0x2f00000021217423 */ /* 0x000fe20000010050 */
[----:B------:R-:W-:Y:S01]  /*9080*/  SEL R38, RZ, 0x1, P1 ;  /* 0x00000001ff267807 */ /* 0x000fe20000800000 */
[----:B------:R-:W-:Y:S01]  /*9090*/  FADD.FTZ R36, R36, R81 ;  /* 0x0000005124247221 */ /* 0x000fe20000010000 */
[----:B------:R-:W-:Y:S01]  /*90a0*/  FMUL.FTZ R35, R35, R86 ;  /* 0x0000005623237220 */ /* 0x000fe20000410000 */
[----:B------:R-:W-:Y:S01]  /*90b0*/  ISETP.NE.AND P6, PT, R88, RZ, PT ;  /* 0x000000ff5800720c */ /* 0x000fe20003fc5270 */
[----:B------:R-:W-:-:S02]  /*90c0*/  @P0 HADD2.F32 R88, -RZ, R31.H1_H1 ;  /* 0x3000001fff580230 */ /* 0x000fc40000004100 */
[----:B------:R-:W-:Y:S01]  /*90d0*/  FADD.FTZ R36, R36, R85 ;  /* 0x0000005524247221 */ /* 0x000fe20000010000 */
[----:B------:R-:W-:Y:S01]  /*90e0*/  FSETP.GTU.FTZ.AND P1, PT, R33, R82, PT ;  /* 0x000000522100720b */ /* 0x000fe20003f3c000 */
[----:B------:R-:W-:-:S04]  /*90f0*/  IMAD.WIDE.U32 R32, R32, 0x1000000, RZ ;  /* 0x0100000020207825 */ /* 0x000fc800078e00ff */
[----:B------:R-:W-:Y:S01]  /*9100*/  FMUL.FTZ R35, R35, R84 ;  /* 0x0000005423237220 */ /* 0x000fe20000410000 */
[----:B------:R-:W-:Y:S01]  /*9110*/  FADD.FTZ R36, R36, R87 ;  /* 0x0000005724247221 */ /* 0x000fe20000010000 */
[----:B------:R-:W-:Y:S01]  /*9120*/  SEL R84, RZ, 0x10000, P5 ;  /* 0x00010000ff547807 */ /* 0x000fe20002800000 */
[----:B------:R-:W-:Y:S01]  /*9130*/  IMAD.WIDE.U32 R38, R38, 0x10000, RZ ;  /* 0x0001000026267825 */ /* 0x000fe200078e00ff */
[----:B------:R-:W-:-:S03]  /*9140*/  SEL R82, RZ, 0x100, P4 ;  /* 0x00000100ff527807 */ /* 0x000fc60002000000 */
[----:B------:R-:W-:Y:S01]  /*9150*/  FADD.FTZ R36, R36, R89 ;  /* 0x0000005924247221 */ /* 0x000fe20000010000 */
[----:B------:R-:W-:Y:S01]  /*9160*/  SEL R86, RZ, 0x1000000, P1 ;  /* 0x01000000ff567807 */ /* 0x000fe20000800000 */
[----:B------:R-:W-:Y:S01]  /*9170*/  IMAD.WIDE.U32 R42, R83, 0x10, R42 ;  /* 0x00000010532a7825 */ /* 0x000fe200078e002a */
[----:B------:R-:W-:-:S03]  /*9180*/  SEL R80, RZ, 0x1, P6 ;  /* 0x00000001ff507807 */ /* 0x000fc60003000000 */
[----:B------:R-:W-:Y:S01]  /*9190*/  FADD.FTZ R36, R36, R91 ;  /* 0x0000005b24247221 */ /* 0x000fe20000010000 */
[----:B------:R-:W-:Y:S01]  /*91a0*/  LOP3.LUT R82, R82, R86, R84, 0xfe, !PT ;  /* 0x0000005652527212 */ /* 0x000fe200078efe54 */
[----:B------:R-:W-:Y:S01]  /*91b0*/  IMAD.WIDE.U32 R40, R83, 0x8, R40 ;  /* 0x0000000853287825 */ /* 0x000fe200078e0028 */
[----:B------:R-:W-:-:S03]  /*91c0*/  UMOV UR8, 0xffffffff ;  /* 0xffffffff00087882 */ /* 0x000fc60000000000 */
[----:B------:R-:W-:-:S04]  /*91d0*/  FADD.FTZ R36, R36, R95 ;  /* 0x0000005f24247221 */ /* 0x000fc80000010000 */
[----:B------:R-:W-:-:S04]  /*91e0*/  FADD.FTZ R36, R36, R97 ;  /* 0x0000006124247221 */ /* 0x000fc80000010000 */
[----:B------:R-:W-:-:S04]  /*91f0*/  FADD.FTZ R36, R36, R101 ;  /* 0x0000006524247221 */ /* 0x000fc80000010000 */
[----:B------:R-:W-:Y:S01]  /*9200*/  FADD.FTZ R34, R36, R99 ;  /* 0x0000006324227221 */ /* 0x000fe20000010000 */
[----:B------:R-:W-:-:S03]  /*9210*/  SEL R36, RZ, 0x1, P2 ;  /* 0x00000001ff247807 */ /* 0x000fc60001000000 */
[----:B------:R-:W-:Y:S02]  /*9220*/  FADD.FTZ R34, R34, R105 ;  /* 0x0000006922227221 */ /* 0x000fe40000010000 */
[----:B------:R-:W-:-:S04]  /*9230*/  IMAD.WIDE.U32 R36, R36, 0x100, RZ ;  /* 0x0000010024247825 */ /* 0x000fc800078e00ff */
[----:B------:R-:W-:Y:S01]  /*9240*/  FADD.FTZ R34, R34, R103 ;  /* 0x0000006722227221 */ /* 0x000fe20000010000 */
[----:B------:R-:W-:-:S03]  /*9250*/  LOP3.LUT R36, R36, R32, R38, 0xfe, !PT ;  /* 0x0000002024247212 */ /* 0x000fc600078efe26 */
[----:B------:R-:W-:Y:S01]  /*9260*/  FADD.FTZ R34, R34, R109 ;  /* 0x0000006d22227221 */ /* 0x000fe20000010000 */
[----:B------:R-:W-:Y:S02]  /*9270*/  FSEL R38, R35, RZ, !P1 ;  /* 0x000000ff23267208 */ /* 0x000fe40004800000 */
[----:B------:R-:W-:Y:S01]  /*9280*/  SEL R35, RZ, 0x1, P3 ;  /* 0x00000001ff237807 */ /* 0x000fe20001800000 */
[----:B------:R-:W-:Y:S01]  /*9290*/  FADD.FTZ R34, R34, R107 ;  /* 0x0000006b22227221 */ /* 0x000fe20000010000 */
[----:B------:R-:W-:Y:S01]  /*92a0*/  LOP3.LUT R36, R36, R80, RZ, 0xfc, !PT ;  /* 0x0000005024247212 */ /* 0x000fe200078efcff */
[----:B------:R-:W-:Y:S01]  /*92b0*/  @P0 FADD.FTZ R38, R88, R38 ;  /* 0x0000002658260221 */ /* 0x000fe20000010000 */
[----:B------:R-:W-:Y:S01]  /*92c0*/  LOP3.LUT R82, R33, R82, R35, 0xfe, !PT ;  /* 0x0000005221527212 */ /* 0x000fe200078efe23 */
[----:B------:R-:W-:Y:S01]  /*92d0*/  FADD.FTZ R32, R34, R111 ;  /* 0x0000006f22207221 */ /* 0x000fe20000010000 */
[----:B------:R-:W-:Y:S02]  /*92e0*/  F2FP.F16.F32.PACK_AB R34, R123, R121 ;  /* 0x000000797b22723e */ /* 0x000fe400000000ff */
[----:B------:R-:W-:Y:S01]  /*92f0*/  F2FP.F16.F32.PACK_AB R33, R119, R115 ;  /* 0x000000737721723e */ /* 0x000fe200000000ff */
[----:B------:R-:W-:Y:S01]  /*9300*/  FADD.FTZ R80, R32, R113 ;  /* 0x0000007120507221 */ /* 0x000fe20000010000 */
[----:B------:R-:W-:-:S02]  /*9310*/  F2FP.F16.F32.PACK_AB R32, R117, R113 ;  /* 0x000000717520723e */ /* 0x000fc400000000ff */
[----:B------:R-:W-:Y:S01]  /*9320*/  F2FP.F16.F32.PACK_AB R35, R38, R125 ;  /* 0x0000007d2623723e */ /* 0x000fe200000000ff */
[----:B------:R-:W-:Y:S01]  /*9330*/  FADD.FTZ R80, R80, R117 ;  /* 0x0000007550507221 */ /* 0x000fe20000010000 */
[----:B------:R-:W-:Y:S02]  /*9340*/  LOP3.LUT R37, R37, R82, R39, 0xfe, !PT ;  /* 0x0000005225257212 */ /* 0x000fe400078efe27 */
[----:B------:R-:W-:Y:S01]  /*9350*/  LOP3.LUT P0, RZ, R78, 0xff, RZ, 0xc0, !PT ;  /* 0x000000ff4eff7812 */ /* 0x000fe2000780c0ff */
[----:B------:R0:W-:Y:S01]  /*9360*/  STG.E.128 desc[UR4][R42.64], R32 ;  /* 0x000000202a007986 */ /* 0x0001e2000c101d04 */
[----:B------:R-:W-:Y:S01]  /*9370*/  FADD.FTZ R80, R80, R115 ;  /* 0x0000007350507221 */ /* 0x000fe20000010000 */
[----:B------:R-:W-:Y:S02]  /*9380*/  SHF.R.U32.HI R78, RZ, 0x5, R0 ;  /* 0x00000005ff4e7819 */ /* 0x000fe40000011600 */
[----:B------:R0:W-:Y:S01]  /*9390*/  STG.E.64 desc[UR4][R40.64], R36 ;  /* 0x0000002428007986 */ /* 0x0001e2000c101b04 */
[----:B------:R-:W-:Y:S01]  /*93a0*/  FADD.FTZ R80, R80, R119 ;  /* 0x0000007750507221 */ /* 0x000fe20000010000 */
[----:B------:R-:W-:-:S02]  /*93b0*/  LOP3.LUT R39, R78, 0x7fffff8, RZ, 0xc0, !PT ;  /* 0x07fffff84e277812 */ /* 0x000fc400078ec0ff */
[----:B------:R-:W-:Y:S01]  /*93c0*/  LOP3.LUT P1, RZ, R0, 0x1f, RZ, 0xc0, !PT ;  /* 0x0000001f00ff7812 */ /* 0x000fe2000782c0ff */
[----:B------:R-:W-:-:S03]  /*93d0*/  FADD.FTZ R80, R80, R121 ;  /* 0x0000007950507221 */ /* 0x000fc60000010000 */
[----:B------:R-:W-:Y:S01]  /*93e0*/  @!P0 IADD3 R39, R39, 0x8, RZ ;  /* 0x0000000827278810 */ /* 0x000fe20007ffe0ff */
        /* <DEDUP_REMOVED lines=72> */
.L_x_3460:
        /* <DEDUP_REMOVED lines=8> */
[----:B--2---:R-:W-:Y:S02]  /*98f0*/  @!P1 LEA R34, R34, R33, 0x18 ;  /* 0x0000002122229211 */ /* 0x004fe400078ec0ff */
[C---:B------:R-:W-:Y:S02]  /*9900*/  @!P1 IADD3 R33, R39.reuse, R78, RZ ;  /* 0x0000004e27219210 */ /* 0x040fe40007ffe0ff */
[----:B------:R-:W-:-:S03]  /*9910*/  @!P2 IADD3 R39, R39, R42, RZ ;  /* 0x0000002a2727a210 */ /* 0x000fc60007ffe0ff */
[----:B------:R-:W-:Y:S02]  /*9920*/  @!P1 IMAD R36, R33, 0x8, R34 ;  /* 0x0000000821249824 */ /* 0x000fe400078e0222 */
[----:B-1----:R-:W-:Y:S01]  /*9930*/  FADD.FTZ R33, R37, R40 ;  /* 0x0000002825217221 */ /* 0x002fe20000010000 */
[----:B------:R-:W-:Y:S01]  /*9940*/  @!P2 MOV R34, 0x400 ;  /* 0x000004000022a802 */ /* 0x000fe20000000f00 */
[----:B0-----:R-:W-:Y:S01]  /*9950*/  IMAD.MOV.U32 R37, RZ, RZ, RZ ;  /* 0x000000ffff257224 */ /* 0x001fe200078e00ff */
[----:B------:R-:W-:Y:S02]  /*9960*/  @!P2 MOV R37, 0x300 ;  /* 0x000003000025a802 */ /* 0x000fe40000000f00 */
[----:B------:R-:W-:Y:S01]  /*9970*/  @!P1 STS.64 [R36], R32 ;  /* 0x0000002024009388 */ /* 0x000fe20000000a00 */
[----:B------:R-:W-:Y:S01]  /*9980*/  BAR.SYNC.DEFER_BLOCKING 0x0 ;  /* 0x0000000000007b1d */ /* 0x000fe20000010000 */
[----:B------:R-:W-:Y:S02]  /*9990*/  LOP3.LUT P1, RZ, R78, 0x1f, R0, 0xf8, !PT ;  /* 0x0000001f4eff7812 */ /* 0x000fe4000782f800 */
[----:B---3--:R-:W-:-:S04]  /*99a0*/  @!P2 LEA R34, R35, R34, 0x18 ;  /* 0x000000222322a211 */ /* 0x008fc800078ec0ff */
[----:B------:R-:W-:Y:S02]  /*99b0*/  @!P2 LEA R39, R39, R34, 0x3 ;  /* 0x000000222727a211 */ /* 0x000fe400078e18ff */
[----:B------:R-:W-:Y:S01]  /*99c0*/  CS2R R34, SRZ ;  /* 0x0000000000227805 */ /* 0x000fe2000001ff00 */
[----:B------:R-:W0:Y:S05]  /*99d0*/  SHFL.DOWN PT, R40, R37, 0x4, 0x1f ;  /* 0x08801f0025287f89 */ /* 0x000e2a00000e0000 */
[----:B------:R1:W-:Y:S01]  /*99e0*/  @!P2 LDS.64 R34, [R39] ;  /* 0x000000002722a984 */ /* 0x0003e20000000a00 */
[----:B------:R-:W-:Y:S02]  /*99f0*/  PLOP3.LUT P2, PT, PT, PT, UP1, 0x40, 0x0 ;  /* 0x000000000000781c */ /* 0x000fe40003f4e818 */
[----:B-1----:R-:W-:-:S02]  /*9a00*/  I2FP.F32.S32 R39, R37 ;  /* 0x0000002500277245 */ /* 0x002fc40000201400 */
[----:B0-----:R-:W-:Y:S02]  /*9a10*/  IADD3 R33, R40, R37, RZ ;  /* 0x0000002528217210 */ /* 0x001fe40007ffe0ff */
[----:B------:R-:W-:Y:S02]  /*9a20*/  I2FP.F32.S32 R40, R40 ;  /* 0x0000002800287245 */ /* 0x000fe40000201400 */
[----:B------:R-:W-:Y:S01]  /*9a30*/  I2FP.F32.S32 R36, R33 ;  /* 0x0000002100247245 */ /* 0x000fe20000201400 */
[----:B------:R-:W0:Y:S03]  /*9a40*/  SHFL.DOWN PT, R82, R33, 0x2, 0x1f ;  /* 0x08401f0021527f89 */ /* 0x000e2600000e0000 */
[----:B------:R-:W1:Y:S01]  /*9a50*/  MUFU.RCP R42, R36 ;  /* 0x00000024002a7308 */ /* 0x000e620000001000 */
[----:B0-----:R-:W-:Y:S01]  /*9a60*/  IMAD.IADD R33, R33, 0x1, R82 ;  /* 0x0000000121217824 */ /* 0x001fe200078e0252 */
[----:B------:R-:W0:Y:S01]  /*9a70*/  SHFL.DOWN PT, R41, R34, 0x4, 0x1f ;  /* 0x08801f0022297f89 */ /* 0x000e2200000e0000 */
[----:B------:R-:W-:-:S03]  /*9a80*/  I2FP.F32.S32 R82, R82 ;  /* 0x0000005200527245 */ /* 0x000fc60000201400 */
[----:B------:R-:W2:Y:S01]  /*9a90*/  SHFL.DOWN PT, R32, R35, 0x4, 0x1f ;  /* 0x08801f0023207f89 */ /* 0x000ea200000e0000 */
[----:B------:R-:W-:Y:S01]  /*9aa0*/  I2FP.F32.S32 R37, R33 ;  /* 0x0000002100257245 */ /* 0x000fe20000201400 */
        /* <DEDUP_REMOVED lines=9> */
[----:B------:R-:W-:-:S04]  /*9b40*/  FMUL.FTZ R41, R41, R40 ;  /* 0x0000002829297220 */ /* 0x000fc80000410000 */
        /* <DEDUP_REMOVED lines=26> */
[----:B------:R-:W-:-:S03]  /*9cf0*/  FMUL.FTZ R36, R36, R42 ;  /* 0x0000002a24247220 */ /* 0x000fc60000410000 */
[----:B------:R-:W1:Y:S01]  /*9d00*/  SHFL.IDX PT, R39, R39, RZ, 0x1f ;  /* 0x00001fff27277589 */ /* 0x000e6200000e0000 */
[----:B------:R-:W-:-:S03]  /*9d10*/  FFMA.FTZ R36, R34, R36, R33 ;  /* 0x0000002422247223 */ /* 0x000fc60000010021 */
[----:B------:R-:W2:Y:S03]  /*9d20*/  @!P1 LDC.64 R34, c[0x0][0x250] ;  /* 0x00009400ff229b82 */ /* 0x000ea60000000a00 */
[----:B------:R-:W0:Y:S01]  /*9d30*/  SHFL.IDX PT, R36, R36, RZ, 0x1f ;  /* 0x00001fff24247589 */ /* 0x000e2200000e0000 */
[C---:B-1----:R-:W-:Y:S01]  /*9d40*/  FMUL.FTZ R32, R39.reuse, R39 ;  /* 0x0000002727207220 */ /* 0x042fe20000410000 */
[----:B------:R-:W-:Y:S01]  /*9d50*/  FSEL R40, R39, RZ, P3 ;  /* 0x000000ff27287208 */ /* 0x000fe20001800000 */
[----:B--2---:R-:W-:-:S03]  /*9d60*/  @!P1 IMAD.WIDE R34, R2, 0x4, R34 ;  /* 0x0000000402229825 */ /* 0x004fc600078e0222 */
[----:B------:R-:W-:Y:S01]  /*9d70*/  FSEL R33, R32, RZ, !P2 ;  /* 0x000000ff20217208 */ /* 0x000fe20005000000 */
[----:B------:R-:W-:Y:S01]  /*9d80*/  FADD.FTZ R82, -R40, R87 ;  /* 0x0000005728527221 */ /* 0x000fe20000010100 */
[----:B0-----:R-:W-:Y:S01]  /*9d90*/  FFMA.FTZ R32, R36, UR11, R37 ;  /* 0x0000000b24207c23 */ /* 0x001fe20008010025 */
[----:B------:R-:W0:Y:S01]  /*9da0*/  LDC.64 R86, c[0x0][0x2b8] ;  /* 0x0000ae00ff567b82 */ /* 0x000e220000000a00 */
[C---:B------:R-:W-:Y:S01]  /*9db0*/  FADD.FTZ R88, -R40.reuse, R91 ;  /* 0x0000005b28587221 */ /* 0x040fe20000010100 */
[----:B------:R-:W-:Y:S01]  /*9dc0*/  FADD.FTZ R90, -R40, R95 ;  /* 0x0000005f285a7221 */ /* 0x000fe20000010100 */
[----:B------:R-:W-:Y:S01]  /*9dd0*/  FADD.FTZ R37, R32, R33 ;  /* 0x0000002120257221 */ /* 0x000fe20000010000 */
[C---:B------:R-:W-:Y:S01]  /*9de0*/  FADD.FTZ R78, -R40.reuse, R81 ;  /* 0x00000051284e7221 */ /* 0x040fe20000010100 */
[C---:B------:R-:W-:Y:S01]  /*9df0*/  FADD.FTZ R80, -R40.reuse, R85 ;  /* 0x0000005528507221 */ /* 0x040fe20000010100 */
[C---:B------:R-:W-:Y:S01]  /*9e00*/  FADD.FTZ R84, -R40.reuse, R89 ;  /* 0x0000005928547221 */ /* 0x040fe20000010100 */
[C---:B------:R-:W-:Y:S01]  /*9e10*/  FADD.FTZ R36, -R40.reuse, R77 ;  /* 0x0000004d28247221 */ /* 0x040fe20000010100 */
[----:B------:R-:W1:Y:S01]  /*9e20*/  @!P1 LDC.64 R32, c[0x0][0x258] ;  /* 0x00009600ff209b82 */ /* 0x000e620000000a00 */
[----:B------:R-:W2:Y:S01]  /*9e30*/  MUFU.RSQ R37, R37 ;  /* 0x0000002500257308 */ /* 0x000ea20000001400 */
[C---:B------:R-:W-:Y:S01]  /*9e40*/  FADD.FTZ R42, -R40.reuse, R79 ;  /* 0x0000004f282a7221 */ /* 0x040fe20000010100 */
[C---:B------:R-:W-:Y:S01]  /*9e50*/  FADD.FTZ R122, -R40.reuse, R38 ;  /* 0x00000026287a7221 */ /* 0x040fe20000010100 */
[C---:B------:R-:W-:Y:S01]  /*9e60*/  FADD.FTZ R96, -R40.reuse, R99 ;  /* 0x0000006328607221 */ /* 0x040fe20000010100 */
[C---:B------:R-:W-:Y:S01]  /*9e70*/  FADD.FTZ R98, -R40.reuse, R105 ;  /* 0x0000006928627221 */ /* 0x040fe20000010100 */
[----:B------:R3:W-:Y:S01]  /*9e80*/  @!P1 STG.E desc[UR4][R34.64], R39 ;  /* 0x0000002722009986 */ /* 0x0007e2000c101904 */
        /* <DEDUP_REMOVED lines=12> */
[C---:B------:R-:W-:Y:S01]  /*9f50*/  FMUL.FTZ R89, R37.reuse, R90 ;  /* 0x0000005a25597220 */ /* 0x040fe20000410000 */
[C---:B------:R-:W-:Y:S01]  /*9f60*/  FMUL.FTZ R38, R37.reuse, R78 ;  /* 0x0000004e25267220 */ /* 0x040fe20000410000 */
[C---:B------:R-:W-:Y:S01]  /*9f70*/  FMUL.FTZ R81, R37.reuse, R80 ;  /* 0x0000005025517220 */ /* 0x040fe20000410000 */
[C---:B------:R-:W-:Y:S01]  /*9f80*/  FMUL.FTZ R36, R37.reuse, R36 ;  /* 0x0000002425247220 */ /* 0x040fe20000410000 */
[----:B------:R-:W-:Y:S01]  /*9f90*/  FMUL.FTZ R43, R37, R42 ;  /* 0x0000002a252b7220 */ /* 0x000fe20000410000 */
[----:B-1----:R-:W-:-:S04]  /*9fa0*/  @!P1 IMAD.WIDE R32, R2, 0x4, R32 ;  /* 0x0000000402209825 */ /* 0x002fc800078e0220 */
[----:B---3--:R-:W-:Y:S01]  /*9fb0*/  FFMA.FTZ R35, R88, R50, R9 ;  /* 0x0000003258237223 */ /* 0x008fe20000010009 */
[----:B------:R-:W-:Y:S01]  /*9fc0*/  FFMA.FTZ R80, R89, R51, R10 ;  /* 0x0000003359507223 */ /* 0x000fe2000001000a */
[C---:B------:R-:W-:Y:S01]  /*9fd0*/  FADD.FTZ R118, -R40.reuse, R123 ;  /* 0x0000007b28767221 */ /* 0x040fe20000010100 */
[----:B------:R-:W-:Y:S01]  /*9fe0*/  FADD.FTZ R120, -R40, R125 ;  /* 0x0000007d28787221 */ /* 0x000fe20000010100 */
[C---:B------:R-:W-:Y:S01]  /*9ff0*/  FMUL.FTZ R96, R37.reuse, R96 ;  /* 0x0000006025607220 */ /* 0x040fe20000410000 */
[----:B------:R-:W-:Y:S01]  /*a000*/  FMUL.FTZ R39, R37, R98 ;  /* 0x0000006225277220 */ /* 0x000fe20000410000 */
[----:B------:R-:W-:Y:S01]  /*a010*/  FFMA.FTZ R38, R38, R46, R5 ;  /* 0x0000002e26267223 */ /* 0x000fe20000010005 */
[----:B------:R-:W-:Y:S01]  /*a020*/  FFMA.FTZ R81, R81, R47, R6 ;  /* 0x0000002f51517223 */ /* 0x000fe20000010006 */
[C---:B------:R-:W-:Y:S01]  /*a030*/  FMUL.FTZ R82, R37.reuse, R82 ;  /* 0x0000005225527220 */ /* 0x040fe20000410000 */
[C---:B------:R-:W-:Y:S01]  /*a040*/  FMUL.FTZ R85, R37.reuse, R84 ;  /* 0x0000005425557220 */ /* 0x040fe20000410000 */
[----:B------:R-:W-:Y:S01]  /*a050*/  FMUL.FTZ R42, R37, R112 ;  /* 0x00000070252a7220 */ /* 0x000fe20000410000 */
        /* <DEDUP_REMOVED lines=16> */
[----:B------:R-:W-:Y:S01]  /*a160*/  F2FP.F16.F32.PACK_AB R35, R80, R35 ;  /* 0x000000235023723e */ /* 0x000fe200000000ff */
[----:B------:R-:W-:Y:S01]  /*a170*/  FFMA.FTZ R80, R39, R55, R14 ;  /* 0x0000003727507223 */ /* 0x000fe2000001000e */
[----:B------:R-:W-:Y:S01]  /*a180*/  FFMA.FTZ R34, R82, R48, R7 ;  /* 0x0000003052227223 */ /* 0x000fe20000010007 */
[----:B------:R-:W-:Y:S01]  /*a190*/  FFMA.FTZ R85, R85, R49, R8 ;  /* 0x0000003155557223 */ /* 0x000fe20000010008 */
[----:B------:R-:W-:Y:S01]  /*a1a0*/  FFMA.FTZ R91, R91, R53, R12 ;  /* 0x000000355b5b7223 */ /* 0x000fe2000001000c */
[----:B------:R-:W-:Y:S01]  /*a1b0*/  FFMA.FTZ R104, R104, R58, R17 ;  /* 0x0000003a68687223 */ /* 0x000fe20000010011 */
[----:B------:R-:W-:Y:S01]  /*a1c0*/  FFMA.FTZ R97, R97, R59, R18 ;  /* 0x0000003b61617223 */ /* 0x000fe20000010012 */
[----:B------:R-:W-:Y:S01]  /*a1d0*/  FFMA.FTZ R95, R95, R57, R16 ;  /* 0x000000395f5f7223 */ /* 0x000fe20000010010 */
[----:B------:R-:W-:Y:S01]  /*a1e0*/  LEA R84, P1, R75, UR14, 0x4 ;  /* 0x0000000e4b547c11 */ /* 0x000fe2000f8220ff */
[----:B------:R-:W-:Y:S01]  /*a1f0*/  FFMA.FTZ R82, R99, R71, R26 ;  /* 0x0000004763527223 */ /* 0x000fe2000001001a */
[----:B------:R-:W-:Y:S01]  /*a200*/  FFMA.FTZ R79, R79, R65, R24 ;  /* 0x000000414f4f7223 */ /* 0x000fe20000010018 */
[----:B-1----:R-:W-:Y:S01]  /*a210*/  FFMA.FTZ R37, R96, R54, R13 ;  /* 0x0000003660257223 */ /* 0x002fe2000001000d */
[----:B------:R-:W-:Y:S01]  /*a220*/  F2FP.F16.F32.PACK_AB R33, R81, R38 ;  /* 0x000000265121723e */ /* 0x000fe200000000ff */
[----:B------:R-:W-:Y:S01]  /*a230*/  FFMA.FTZ R81, R42, R62, R21 ;  /* 0x0000003e2a517223 */ /* 0x000fe20000010015 */
[----:B------:R-:W-:Y:S01]  /*a240*/  F2FP.F16.F32.PACK_AB R32, R43, R36 ;  /* 0x000000242b20723e */ /* 0x000fe200000000ff */
[----:B------:R-:W-:Y:S01]  /*a250*/  FFMA.FTZ R42, R78, R64, R23 ;  /* 0x000000404e2a7223 */ /* 0x000fe20000010017 */
[----:B------:R-:W-:Y:S01]  /*a260*/  FFMA.FTZ R36, R92, R52, R11 ;  /* 0x000000345c247223 */ /* 0x000fe2000001000b */
[----:B------:R-:W-:Y:S01]  /*a270*/  FFMA.FTZ R38, R100, R56, R15 ;  /* 0x0000003864267223 */ /* 0x000fe2000001000f */
[----:B------:R-:W-:Y:S01]  /*a280*/  FFMA.FTZ R78, R77, R63, R22 ;  /* 0x0000003f4d4e7223 */ /* 0x000fe20000010016 */
[----:B------:R-:W-:Y:S01]  /*a290*/  FFMA.FTZ R43, R120, R66, R25 ;  /* 0x00000042782b7223 */ /* 0x000fe20000010019 */
[----:B------:R-:W-:Y:S01]  /*a2a0*/  F2FP.F16.F32.PACK_AB R37, R80, R37 ;  /* 0x000000255025723e */ /* 0x000fe200000000ff */
[----:B------:R-:W-:Y:S01]  /*a2b0*/  FFMA.FTZ R40, R40, R60, R19 ;  /* 0x0000003c28287223 */ /* 0x000fe20000010013 */
[----:B------:R-:W-:Y:S01]  /*a2c0*/  FFMA.FTZ R77, R41, R61, R20 ;  /* 0x0000003d294d7223 */ /* 0x000fe20000010014 */
[----:B------:R-:W-:Y:S01]  /*a2d0*/  LEA R80, P2, R83, UR14, 0x4 ;  /* 0x0000000e53507c11 */ /* 0x000fe2000f8420ff */
[----:B0-----:R-:W-:Y:S01]  /*a2e0*/  IMAD.WIDE.U32 R86, R93, 0x10, R86 ;  /* 0x000000105d567825 */ /* 0x001fe200078e0056 */
[----:B------:R-:W-:-:S02]  /*a2f0*/  F2FP.F16.F32.PACK_AB R34, R85, R34 ;  /* 0x000000225522723e */ /* 0x000fc400000000ff */
[----:B------:R-:W-:Y:S02]  /*a300*/  LEA.HI.X R85, R75, UR15, RZ, 0x4, P1 ;  /* 0x0000000f4b557c11 */ /* 0x000fe400088f24ff */
[----:B------:R-:W-:Y:S02]  /*a310*/  F2FP.F16.F32.PACK_AB R39, R97, R104 ;  /* 0x000000686127723e */ /* 0x000fe400000000ff */
[----:B------:R-:W-:Y:S01]  /*a320*/  F2FP.F16.F32.PACK_AB R38, R95, R38 ;  /* 0x000000265f26723e */ /* 0x000fe200000000ff */
[----:B------:R0:W-:Y:S01]  /*a330*/  STG.E.128 desc[UR4][R84.64], R32 ;  /* 0x0000002054007986 */ /* 0x0001e2000c101d04 */
[----:B------:R-:W-:Y:S02]  /*a340*/  F2FP.F16.F32.PACK_AB R36, R91, R36 ;  /* 0x000000245b24723e */ /* 0x000fe400000000ff */
[----:B------:R-:W-:Y:S02]  /*a350*/  F2FP.F16.F32.PACK_AB R41, R78, R81 ;  /* 0x000000514e29723e */ /* 0x000fe400000000ff */
[----:B------:R-:W-:Y:S01]  /*a360*/  F2FP.F16.F32.PACK_AB R43, R82, R43 ;  /* 0x0000002b522b723e */ /* 0x000fe200000000ff */
[----:B------:R0:W-:Y:S01]  /*a370*/  STG.E.128 desc[UR4][R86.64], R36 ;  /* 0x0000002456007986 */ /* 0x0001e2000c101d04 */
[----:B------:R-:W-:-:S02]  /*a380*/  F2FP.F16.F32.PACK_AB R42, R79, R42 ;  /* 0x0000002a4f2a723e */ /* 0x000fc400000000ff */
[----:B------:R-:W-:Y:S02]  /*a390*/  LEA.HI.X R81, R83, UR15, RZ, 0x4, P2 ;  /* 0x0000000f53517c11 */ /* 0x000fe400090f24ff */
[----:B------:R-:W-:Y:S02]  /*a3a0*/  F2FP.F16.F32.PACK_AB R40, R77, R40 ;  /* 0x000000284d28723e */ /* 0x000fe400000000ff */
[----:B------:R-:W-:Y:S02]  /*a3b0*/  IADD3 R2, R2, UR16, RZ ;  /* 0x0000001002027c10 */ /* 0x000fe4000fffe0ff */
[----:B------:R-:W-:Y:S01]  /*a3c0*/  SEL R78, RZ, 0x1, P0 ;  /* 0x00000001ff4e7807 */ /* 0x000fe20000000000 */
[----:B------:R0:W-:Y:S01]  /*a3d0*/  STG.E.128 desc[UR4][R80.64], R40 ;  /* 0x0000002850007986 */ /* 0x0001e2000c101d04 */
[----:B------:R-:W-:-:S13]  /*a3e0*/  ISETP.GE.AND P1, PT, R2, UR17, PT ;  /* 0x0000001102007c0c */ /* 0x000fda000bf26270 */
[----:B------:R-:W-:Y:S05]  /*a3f0*/  @!P1 BRA `(.L_x_3449) ;  /* 0xffffff6400b09947 */ /* 0x000fea000383ffff */
[----:B------:R-:W-:Y:S05]  /*a400*/  EXIT ;  /* 0x000000000000794d */ /* 0x000fea0003800000 */
.L_x_3448:
[----:B------:R-:W-:Y:S01]  /*a410*/  HFMA2.MMA R43, -RZ, RZ, 0, 1.847743988037109375e-06 ;  /* 0x0000001fff2b7435 */ /* 0x000fe200000001ff */
[----:B------:R-:W-:Y:S01]  /*a420*/  IMAD.MOV.U32 R42, RZ, RZ, 0x1 ;  /* 0x00000001ff2a7424 */ /* 0x000fe200078e00ff */
[----:B------:R-:W-:-:S09]  /*a430*/  MOV R41, 0xffffffff ;  /* 0xffffffff00297802 */ /* 0x000fd20000000f00 */
[----:B------:R-:W-:Y:S05]  /*a440*/  WARPSYNC.COLLECTIVE R41, `(.L_x_3450) ;  /* 0x0000000029087348 */ /* 0x000fea0003c00000 */
[----:B------:R0:W1:Y:S02]  /*a450*/  SHFL.BFLY P2, R40, R80, R42, R43 ;  /* 0x0c00002a50287389 */ /* 0x000064000004002b */
[----:B01----:R-:W-:Y:S01]  /*a460*/  ENDCOLLECTIVE ;  /* 0x000000000000791b */ /* 0x003fe20003800000 */
.L_x_3450:
[----:B------:R-:W-:Y:S01]  /*a470*/  HFMA2.MMA R42, -RZ, RZ, 0, 1.1920928955078125e-07 ;  /* 0x00000002ff2a7435 */ /* 0x000fe200000001ff */
[----:B------:R-:W-:-:S04]  /*a480*/  IMAD.MOV.U32 R33, RZ, RZ, R40 ;  /* 0x000000ffff217224 */ /* 0x000fc800078e0028 */
[----:B------:R-:W-:-:S05]  /*a490*/  FADD.FTZ R34, R80, R33 ;  /* 0x0000002150227221 */ /* 0x000fca0000010000 */
[----:B------:R-:W-:-:S07]  /*a4a0*/  MOV R80, R34 ;  /* 0x0000002200507202 */ /* 0x000fce0000000f00 */
[----:B------:R-:W-:Y:S05]  /*a4b0*/  WARPSYNC.COLLECTIVE R41, `(.L_x_3451) ;  /* 0x0000000029087348 */ /* 0x000fea0003c00000 */
[----:B------:R0:W1:Y:S02]  /*a4c0*/  SHFL.BFLY P2, R40, R80, R42, R43 ;  /* 0x0c00002a50287389 */ /* 0x000064000004002b */
[----:B01----:R-:W-:Y:S01]  /*a4d0*/  ENDCOLLECTIVE ;  /* 0x000000000000791b */ /* 0x003fe20003800000 */
.L_x_3451:
[----:B------:R-:W-:Y:S01]  /*a4e0*/  HFMA2.MMA R42, -RZ, RZ, 0, 2.384185791015625e-07 ;  /* 0x00000004ff2a7435 */ /* 0x000fe200000001ff */
[----:B------:R-:W-:-:S04]  /*a4f0*/  IMAD.MOV.U32 R33, RZ, RZ, R40 ;  /* 0x000000ffff217224 */ /* 0x000fc800078e0028 */
[----:B------:R-:W-:-:S05]  /*a500*/  FADD.FTZ R35, R34, R33 ;  /* 0x0000002122237221 */ /* 0x000fca0000010000 */
[----:B------:R-:W-:-:S07]  /*a510*/  MOV R80, R35 ;  /* 0x0000002300507202 */ /* 0x000fce0000000f00 */
[----:B------:R-:W-:Y:S05]  /*a520*/  WARPSYNC.COLLECTIVE R41, `(.L_x_3452) ;  /* 0x0000000029087348 */ /* 0x000fea0003c00000 */
[----:B------:R0:W1:Y:S02]  /*a530*/  SHFL.BFLY P2, R40, R80, R42, R43 ;  /* 0x0c00002a50287389 */ /* 0x000064000004002b */
[----:B01----:R-:W-:Y:S01]  /*a540*/  ENDCOLLECTIVE ;  /* 0x000000000000791b */ /* 0x003fe20003800000 */
.L_x_3452:
[----:B------:R-:W-:Y:S01]  /*a550*/  HFMA2.MMA R42, -RZ, RZ, 0, 4.76837158203125e-07 ;  /* 0x00000008ff2a7435 */ /* 0x000fe200000001ff */
[----:B------:R-:W-:-:S04]  /*a560*/  IMAD.MOV.U32 R32, RZ, RZ, R40 ;  /* 0x000000ffff207224 */ /* 0x000fc800078e0028 */
[----:B------:R-:W-:-:S05]  /*a570*/  FADD.FTZ R36, R35, R32 ;  /* 0x0000002023247221 */ /* 0x000fca0000010000 */
[----:B------:R-:W-:-:S07]  /*a580*/  MOV R80, R36 ;  /* 0x0000002400507202 */ /* 0x000fce0000000f00 */
[----:B------:R-:W-:Y:S05]  /*a590*/  WARPSYNC.COLLECTIVE R41, `(.L_x_3453) ;  /* 0x0000000029087348 */ /* 0x000fea0003c00000 */
[----:B------:R0:W1:Y:S02]  /*a5a0*/  SHFL.BFLY P2, R40, R80, R42, R43 ;  /* 0x0c00002a50287389 */ /* 0x000064000004002b */
[----:B01----:R-:W-:Y:S01]  /*a5b0*/  ENDCOLLECTIVE ;  /* 0x000000000000791b */ /* 0x003fe20003800000 */
.L_x_3453:
[----:B------:R-:W-:Y:S01]  /*a5c0*/  HFMA2.MMA R42, -RZ, RZ, 0, 9.5367431640625e-07 ;  /* 0x00000010ff2a7435 */ /* 0x000fe200000001ff */
[----:B------:R-:W-:-:S04]  /*a5d0*/  IMAD.MOV.U32 R33, RZ, RZ, R40 ;  /* 0x000000ffff217224 */ /* 0x000fc800078e0028 */
[----:B------:R-:W-:-:S05]  /*a5e0*/  FADD.FTZ R37, R36, R33 ;  /* 0x0000002124257221 */ /* 0x000fca0000010000 */
[----:B------:R-:W-:-:S07]  /*a5f0*/  MOV R80, R37 ;  /* 0x0000002500507202 */ /* 0x000fce0000000f00 */
[----:B------:R-:W-:Y:S05]  /*a600*/  WARPSYNC.COLLECTIVE R41, `(.L_x_3454) ;  /* 0x0000000029087348 */ /* 0x000fea0003c00000 */
[----:B------:R0:W1:Y:S02]  /*a610*/  SHFL.BFLY P2, R40, R80, R42, R43 ;  /* 0x0c00002a50287389 */ /* 0x000064000004002b */
[----:B01----:R-:W-:Y:S01]  /*a620*/  ENDCOLLECTIVE ;  /* 0x000000000000791b */ /* 0x003fe20003800000 */
.L_x_3454:
[----:B------:R-:W-:Y:S01]  /*a630*/  HFMA2.MMA R42, -RZ, RZ, 0, 5.9604644775390625e-08 ;  /* 0x00000001ff2a7435 */ /* 0x000fe200000001ff */
        /* <DEDUP_REMOVED lines=55> */
.L_x_3455:
[----:B------:R-:W-:Y:S01]  /*a9b0*/  HFMA2.MMA R42, -RZ, RZ, 0, 1.1920928955078125e-07 ;  /* 0x00000002ff2a7435 */ /* 0x000fe200000001ff */
[----:B------:R-:W-:-:S04]  /*a9c0*/  IMAD.MOV.U32 R34, RZ, RZ, R40 ;  /* 0x000000ffff227224 */ /* 0x000fc800078e0028 */
[----:B------:R-:W-:-:S05]  /*a9d0*/  FADD.FTZ R34, R33, R34 ;  /* 0x0000002221227221 */ /* 0x000fca0000010000 */
[----:B------:R-:W-:-:S07]  /*a9e0*/  MOV R80, R34 ;  /* 0x0000002200507202 */ /* 0x000fce0000000f00 */
[----:B------:R-:W-:Y:S05]  /*a9f0*/  WARPSYNC.COLLECTIVE R41, `(.L_x_3456) ;  /* 0x0000000029087348 */ /* 0x000fea0003c00000 */
[----:B------:R0:W1:Y:S02]  /*aa00*/  SHFL.BFLY P2, R40, R80, R42, R43 ;  /* 0x0c00002a50287389 */ /* 0x000064000004002b */
[----:B01----:R-:W-:Y:S01]  /*aa10*/  ENDCOLLECTIVE ;  /* 0x000000000000791b */ /* 0x003fe20003800000 */
.L_x_3456:
[----:B------:R-:W-:Y:S01]  /*aa20*/  HFMA2.MMA R42, -RZ, RZ, 0, 2.384185791015625e-07 ;  /* 0x00000004ff2a7435 */ /* 0x000fe200000001ff */
[----:B------:R-:W-:-:S04]  /*aa30*/  IMAD.MOV.U32 R35, RZ, RZ, R40 ;  /* 0x000000ffff237224 */ /* 0x000fc800078e0028 */
[----:B------:R-:W-:-:S05]  /*aa40*/  FADD.FTZ R35, R34, R35 ;  /* 0x0000002322237221 */ /* 0x000fca0000010000 */
[----:B------:R-:W-:-:S07]  /*aa50*/  MOV R80, R35 ;  /* 0x0000002300507202 */ /* 0x000fce0000000f00 */
[----:B------:R-:W-:Y:S05]  /*aa60*/  WARPSYNC.COLLECTIVE R41, `(.L_x_3457) ;  /* 0x0000000029087348 */ /* 0x000fea0003c00000 */
[----:B------:R0:W1:Y:S02]  /*aa70*/  SHFL.BFLY P2, R40, R80, R42, R43 ;  /* 0x0c00002a50287389 */ /* 0x000064000004002b */
[----:B01----:R-:W-:Y:S01]  /*aa80*/  ENDCOLLECTIVE ;  /* 0x000000000000791b */ /* 0x003fe20003800000 */
.L_x_3457:
[----:B------:R-:W-:Y:S01]  /*aa90*/  HFMA2.MMA R42, -RZ, RZ, 0, 4.76837158203125e-07 ;  /* 0x00000008ff2a7435 */ /* 0x000fe200000001ff */
[----:B------:R-:W-:-:S04]  /*aaa0*/  IMAD.MOV.U32 R36, RZ, RZ, R40 ;  /* 0x000000ffff247224 */ /* 0x000fc800078e0028 */
[----:B------:R-:W-:-:S05]  /*aab0*/  FADD.FTZ R36, R35, R36 ;  /* 0x0000002423247221 */ /* 0x000fca0000010000 */
[----:B------:R-:W-:-:S07]  /*aac0*/  MOV R80, R36 ;  /* 0x0000002400507202 */ /* 0x000fce0000000f00 */
[----:B------:R-:W-:Y:S05]  /*aad0*/  WARPSYNC.COLLECTIVE R41, `(.L_x_3458) ;  /* 0x0000000029087348 */ /* 0x000fea0003c00000 */
[----:B------:R0:W1:Y:S02]  /*aae0*/  SHFL.BFLY P2, R40, R80, R42, R43 ;  /* 0x0c00002a50287389 */ /* 0x000064000004002b */
[----:B01----:R-:W-:Y:S01]  /*aaf0*/  ENDCOLLECTIVE ;  /* 0x000000000000791b */ /* 0x003fe20003800000 */
.L_x_3458:
[----:B------:R-:W-:Y:S01]  /*ab00*/  HFMA2.MMA R42, -RZ, RZ, 0, 9.5367431640625e-07 ;  /* 0x00000010ff2a7435 */ /* 0x000fe200000001ff */
[----:B------:R-:W-:-:S04]  /*ab10*/  IMAD.MOV.U32 R37, RZ, RZ, R40 ;  /* 0x000000ffff257224 */ /* 0x000fc800078e0028 */
[----:B------:R-:W-:-:S05]  /*ab20*/  FADD.FTZ R37, R36, R37 ;  /* 0x0000002524257221 */ /* 0x000fca0000010000 */
[----:B------:R-:W-:-:S07]  /*ab30*/  MOV R80, R37 ;  /* 0x0000002500507202 */ /* 0x000fce0000000f00 */
[----:B------:R-:W-:Y:S05]  /*ab40*/  WARPSYNC.COLLECTIVE R41, `(.L_x_3459) ;  /* 0x0000000029087348 */ /* 0x000fea0003c00000 */
[----:B------:R0:W1:Y:S02]  /*ab50*/  SHFL.BFLY P2, R40, R80, R42, R43 ;  /* 0x0c00002a50287389 */ /* 0x000064000004002b */
[----:B01----:R-:W-:Y:S01]  /*ab60*/  ENDCOLLECTIVE ;  /* 0x000000000000791b */ /* 0x003fe20003800000 */
.L_x_3459:
[----:B------:R-:W-:Y:S05]  /*ab70*/  BRA `(.L_x_3460) ;  /* 0xffffffec003c7947 */ /* 0x000fea000383ffff */
.L_x_3461:
        /* <DEDUP_REMOVED lines=16> */
.L_x_23233:


//--------------------- .text._ZN10layer_norm13ln_fwd_kernelINS_13Kernel_traitsI6__halfS2_S2_S2_fjLj6144ELj1ELj1ELj8ELj16ENS_18Kernel_traits_baseILj6144ES2_S2_S2_S2_fjLj256EEEEELb1ELb0ELb1ELb0EEEvNS_9FwdParamsE --------------------------
	.section	.text._ZN10layer_norm13ln_fwd_kernelINS_13Kernel_traitsI6__halfS2_S2_S2_fjLj6144ELj1ELj1ELj8ELj16ENS_18Kernel_traits_baseILj6144ES2_S2_S2_S2_fjLj256EEEEELb1ELb0ELb1ELb0EEEvNS_9FwdParamsE,"ax",@progbits
	.align	128
        .global         _ZN10layer_norm13ln_fwd_kernelINS_13Kernel_traitsI6__halfS2_S2_S2_fjLj6144ELj1ELj1ELj8ELj16ENS_18Kernel_traits_baseILj6144ES2_S2_S2_S2_fjLj256EEEEELb1ELb0ELb1ELb0EEEvNS_9FwdParamsE
        .type           _ZN10layer_norm13ln_fwd_kernelINS_13Kernel_traitsI6__halfS2_S2_S2_fjLj6144ELj1ELj1ELj8ELj16ENS_18Kernel_traits_baseILj6144ES2_S2_S2_S2_fjLj256EEEEELb1ELb0ELb1ELb0EEEvNS_9FwdParamsE,@function
        .size           _ZN10layer_norm13ln_fwd_kernelINS_13Kernel_traitsI6__halfS2_S2_S2_fjLj6144ELj1ELj1ELj8ELj16ENS_18Kernel_traits_baseILj6144ES2_S2_S2_S2_fjLj256EEEEELb1ELb0ELb1ELb0EEEvNS_9FwdParamsE,(.L_x_23234 - _ZN10layer_norm13ln_fwd_kernelINS_13Kernel_traitsI6__halfS2_S2_S2_fjLj6144ELj1ELj1ELj8ELj16ENS_18Kernel_traits_baseILj6144ES2_S2_S2_S2_fjLj256EEEEELb1ELb0ELb1ELb0EEEvNS_9FwdParamsE)
        .other          _ZN10layer_norm13ln_fwd_kernelINS_13Kernel_traitsI6__halfS2_S2_S2_fjLj6144ELj1ELj1ELj8ELj16ENS_18Kernel_traits_baseILj6144ES2_S2_S2_S2_fjLj256EEEEELb1ELb0ELb1ELb0EEEvNS_9FwdParamsE,@"STO_CUDA_ENTRY STV_DEFAULT"
_ZN10layer_norm13ln_fwd_kernelINS_13Kernel_traitsI6__halfS2_S2_S2_fjLj6144ELj1ELj1ELj8ELj16ENS_18Kernel_traits_baseILj6144ES2_S2_S2_S2_fjLj256EEEEELb1ELb0ELb1ELb0EEEvNS_9FwdParamsE:
.text._ZN10layer_norm13ln_fwd_kernelINS_13Kernel_traitsI6__halfS2_S2_S2_fjLj6144ELj1ELj1ELj8ELj16ENS_18Kernel_traits_baseILj6144ES2_S2_S2_S2_fjLj256EEEEELb1ELb0ELb1ELb0EEEvNS_9FwdParamsE:
[----:B------:R-:W-:Y:S08]  /*0000*/  LDC R1, c[0x0][0x28] ;  /* 0x00000a00ff017b82 */ /* 0x000ff00000000800 */
[----:B------:R-:W0:Y:S01]  /*0010*/  LDC R90, c[0x0][0x2e8] ;  /* 0x0000ba00ff5a7b82 */ /* 0x000e220000000800 */
[----:B------:R-:W-:Y:S01]  /*0020*/  ULDC.U8 UR4, c[0x0][0x2f4] ;  /* 0x0000bd0000047ab9 */ /* 0x000fe20000000000 */
[----:B------:R-:W-:Y:S01]  /*0030*/  ULDC.64 UR6, c[0x0][0x208] ;  /* 0x0000820000067ab9 */ /* 0x000fe20000000a00 */
[----:B------:R-:W-:Y:S01]  /*0040*/  ISETP.NE.AND P0, PT, RZ, UR4, PT ;  /* 0x00000004ff007c0c */ /* 0x000fe2000bf05270 */
[----:B------:R-:W-:-:S02]  /*0050*/  ULDC.64 UR4, c[0x0][0x2e0] ;  /* 0x0000b80000047ab9 */ /* 0x000fc40000000a00 */
[----:B------:R-:W-:Y:S01]  /*0060*/  MOV R2, UR4 ;  /* 0x0000000400027c02 */ /* 0x000fe20008000f00 */
        /* <DEDUP_REMOVED lines=12> */
[----:B------:R-:W-:-:S05]  /*0130*/  LOP3.LUT R21, R25, 0xff, RZ, 0xc0, !PT ;  /* 0x000000ff19157812 */ /* 0x000fca00078ec0ff */
[----:B------:R-:W-:Y:S01]  /*0140*/  IMAD.MOV.U32 R13, RZ, RZ, R21 ;  /* 0x000000ffff0d7224 */ /* 0x000fe200078e0015 */
[----:B-1----:R-:W-:-:S04]  /*0150*/  SHF.R.S32.HI R0, RZ, 0x1f, R11 ;  /* 0x0000001fff007819 */ /* 0x002fc8000001140b */
[----:B------:R-:W-:Y:S01]  /*0160*/  LEA.HI R56, R0, R11, RZ, 0x3 ;  /* 0x0000000b00387211 */ /* 0x000fe200078f18ff */
[----:B------:R-:W-:Y:S01]  /*0170*/  BSSY B0, `(.L_x_3462) ;  /* 0x0000050000007945 */ /* 0x000fe20003800000 */
[----:B------:R-:W-:Y:S02]  /*0180*/  LEA.HI R19, R25, UR8, RZ, 0x18 ;  /* 0x0000000819137c11 */ /* 0x000fe4000f8fc0ff */
[----:B--2---:R-:W-:Y:S02]  /*0190*/  @P0 R2UR UR4, R2 ;  /* 0x00000000020402ca */ /* 0x004fe400000e0000 */
[----:B------:R-:W-:Y:S02]  /*01a0*/  @P0 R2UR UR5, R3 ;  /* 0x00000000030502ca */ /* 0x000fe400000e0000 */
[----:B---3--:R-:W-:-:S04]  /*01b0*/  @P0 IADD3 R90, P1, R4, R7, RZ ;  /* 0x00000007045a0210 */ /* 0x008fc80007f3e0ff */
[----:B------:R-:W-:-:S04]  /*01c0*/  @P0 IADD3.X R91, RZ, R5, RZ, P1, !PT ;  /* 0x00000005ff5b0210 */ /* 0x000fc80000ffe4ff */
        /* <DEDUP_REMOVED lines=13> */
[----:B------:R-:W-:Y:S01]  /*02a0*/  UIADD3 UR19, UR5, 0x76cf5d0a, URZ ;  /* 0x76cf5d0a05137890 */ /* 0x000fe2000fffe03f */
[----:B------:R-:W-:-:S04]  /*02b0*/  IMAD.WIDE.U32 R4, R5, -0x326172a9, RZ ;  /* 0xcd9e8d5705047825 */ /* 0x000fc800078e00ff */
        /* <DEDUP_REMOVED lines=28> */
[----:B------:R-:W-:Y:S01]  /*0480*/  LEA.HI.SX32 R20, R56, R3, 0x1d ;  /* 0x0000000338147211 */ /* 0x000fe200078feaff */
[----:B------:R-:W-:Y:S02]  /*0490*/  UIADD3 UR29, UR5, 0x1fd5c5a3, URZ ;  /* 0x1fd5c5a3051d7890 */ /* 0x000fe4000fffe03f */
[----:B------:R-:W-:Y:S01]  /*04a0*/  IMAD.WIDE.U32 R8, R8, -0x2daee0ad, RZ ;  /* 0xd2511f5308087825 */ /* 0x000fe200078e00ff */
[----:B------:R-:W-:Y:S01]  /*04b0*/  LOP3.LUT P1, RZ, R20, 0xffffff00, RZ, 0xc0, !PT ;  /* 0xffffff0014ff7812 */ /* 0x000fe2000782c0ff */
[----:B------:R-:W-:-:S02]  /*04c0*/  UIADD3 UR28, UR4, 0x5384540f, URZ ;  /* 0x5384540f041c7890 */ /* 0x000fc4000fffe03f */
[----:B------:R-:W-:Y:S01]  /*04d0*/  IMAD.WIDE.U32 R92, R92, -0x326172a9, RZ ;  /* 0xcd9e8d575c5c7825 */ /* 0x000fe200078e00ff */
[----:B------:R-:W-:Y:S01]  /*04e0*/  LOP3.LUT R68, R9, UR29, R2, 0x96, !PT ;  /* 0x0000001d09447c12 */ /* 0x000fe2000f8e9602 */
[----:B------:R-:W-:Y:S01]  /*04f0*/  UIADD3 UR30, UR4, -0xe443238, URZ ;  /* 0xf1bbcdc8041e7890 */ /* 0x000fe2000fffe03f */
[----:B------:R-:W-:Y:S02]  /*0500*/  ISETP.GE.U32.AND P4, PT, R20, 0x200, PT ;  /* 0x000002001400780c */ /* 0x000fe40003f86070 */
[----:B------:R-:W-:Y:S01]  /*0510*/  LOP3.LUT R67, R93, UR28, R4, 0x96, !PT ;  /* 0x0000001c5d437c12 */ /* 0x000fe2000f8e9604 */
[----:B------:R-:W-:Y:S01]  /*0520*/  IMAD.HI.U32 R3, R68, -0x326172a9, RZ ;  /* 0xcd9e8d5744037827 */ /* 0x000fe200078e00ff */
[----:B------:R-:W-:Y:S02]  /*0530*/  UIADD3 UR31, UR5, -0x24c28bd8, URZ ;  /* 0xdb3d7428051f7890 */ /* 0x000fe4000fffe03f */
[----:B------:R-:W-:Y:S02]  /*0540*/  UIADD3 UR32, UR4, -0x700cb87f, URZ ;  /* 0x8ff3478104207890 */ /* 0x000fe4000fffe03f */
[----:B------:R-:W-:Y:S01]  /*0550*/  UIADD3 UR33, UR5, -0x695add53, URZ ;  /* 0x96a522ad05217890 */ /* 0x000fe2000fffe03f */
[----:B------:R-:W-:Y:S01]  /*0560*/  ISETP.GE.U32.AND P0, PT, R20, 0x300, PT ;  /* 0x000003001400780c */ /* 0x000fe20003f06070 */
[----:B------:R-:W-:Y:S01]  /*0570*/  IMAD.HI.U32 R15, R67, -0x2daee0ad, RZ ;  /* 0xd2511f53430f7827 */ /* 0x000fe200078e00ff */
[----:B------:R-:W-:-:S02]  /*0580*/  P2R R0, PR, RZ, 0x10 ;  /* 0x00000010ff007803 */ /* 0x000fc40000000000 */
[----:B------:R-:W-:Y:S01]  /*0590*/  LOP3.LUT R92, R3, UR30, R92, 0x96, !PT ;  /* 0x0000001e035c7c12 */ /* 0x000fe2000f8e965c */
[----:B------:R-:W-:Y:S08]  /*05a0*/  @!P1 BRA `(.L_x_3463) ;  /* 0x0000000000309947 */ /* 0x000ff00003800000 */
        /* <DEDUP_REMOVED lines=12> */
.L_x_3463:
[----:B------:R-:W-:Y:S05]  /*0670*/  BSYNC B0 ;  /* 0x0000000000007941 */ /* 0x000fea0003800000 */
.L_x_3462:
        /* <DEDUP_REMOVED lines=14> */
.L_x_3465:
[----:B------:R-:W-:Y:S05]  /*0760*/  BSYNC B0 ;  /* 0x0000000000007941 */ /* 0x000fea0003800000 */
.L_x_3464:
        /* <DEDUP_REMOVED lines=13> */
.L_x_3467:
[----:B------:R-:W-:Y:S05]  /*0840*/  BSYNC B0 ;  /* 0x0000000000007941 */ /* 0x000fea0003800000 */
.L_x_3466:
[----:B------:R-:W-:Y:S01]  /*0850*/  ULDC UR8, c[0x0][0x214] ;  /* 0x0000850000087ab9 */ /* 0x000fe20000000800 */
[----:B------:R-:W-:Y:S02]  /*0860*/  LOP3.LUT R94, R15, UR31, R8, 0x96, !PT ;  /* 0x0000001f0f5e7c12 */ /* 0x000fe4000f8e9608 */
[----:B------:R-:W-:-:S13]  /*0870*/  ISETP.GE.AND P2, PT, R19, UR8, PT ;  /* 0x0000000813007c0c */ /* 0x000fda000bf46270 */
[----:B------:R-:W-:Y:S05]  /*0880*/  @P2 EXIT ;  /* 0x000000000000294d */ /* 0x000fea0003800000 */
[--C-:B-----5:R-:W-:Y:S01]  /*0890*/  HADD2.F32 R11, -RZ, R7.reuse.H0_H0 ;  /* 0x20000007ff0b7230 */ /* 0x120fe20000004100 */
[----:B------:R-:W-:Y:S01]  /*08a0*/  HFMA2.MMA R88, -RZ, RZ, 0, 0 ;  /* 0x00000000ff587435 */ /* 0x000fe200000001ff */
[----:B------:R-:W-:Y:S01]  /*08b0*/  HADD2.F32 R12, -RZ, R7.H1_H1 ;  /* 0x30000007ff0c7230 */ /* 0x000fe20000004100 */
[----:B------:R-:W-:Y:S01]  /*08c0*/  LOP3.LUT R90, R90, 0x3, RZ, 0xc0, !PT ;  /* 0x000000035a5a7812 */ /* 0x000fe200078ec0ff */
[--C-:B------:R-:W-:Y:S01]  /*08d0*/  HADD2.F32 R10, -RZ, R44.reuse.H0_H0 ;  /* 0x2000002cff0a7230 */ /* 0x100fe20000004100 */
[----:B------:R-:W-:Y:S01]  /*08e0*/  ULDC.U8 UR8, c[0x0][0x2a0] ;  /* 0x0000a80000087ab9 */ /* 0x000fe20000000000 */
[----:B------:R-:W-:Y:S01]  /*08f0*/  HADD2.F32 R9, -RZ, R44.H1_H1 ;  /* 0x3000002cff097230 */ /* 0x000fe20000004100 */
[----:B------:R-:W-:Y:S01]  /*0900*/  UISETP.NE.AND UP0, UPT, UR8, URZ, UPT ;  /* 0x0000003f0800728c */ /* 0x000fe2000bf05270 */
        /* <DEDUP_REMOVED lines=8> */
[--C-:B------:R-:W-:Y:S01]  /*0990*/  HADD2.F32 R50, -RZ, R28.reuse.H0_H0 ;  /* 0x2000001cff327230 */ /* 0x100fe20000004100 */
[----:B------:R-:W-:Y:S01]  /*09a0*/  ULDC.64 UR14, c[0x0][0x210] ;  /* 0x00008400000e7ab9 */ /* 0x000fe20000000a00 */
[----:B------:R-:W-:Y:S01]  /*09b0*/  HADD2.F32 R55, -RZ, R28.H1_H1 ;  /* 0x3000001cff377230 */ /* 0x000fe20000004100 */
[----:B------:R-:W-:Y:S01]  /*09c0*/  SHF.R.S32.HI R28, RZ, 0x3, R56 ;  /* 0x00000003ff1c7819 */ /* 0x000fe20000011438 */
[----:B------:R-:W-:-:S02]  /*09d0*/  HADD2.F32 R38, -RZ, R39.H0_H0 ;  /* 0x20000027ff267230 */ /* 0x000fc40000004100 */
[----:B------:R-:W-:Y:S02]  /*09e0*/  HADD2.F32 R45, -RZ, R39.H1_H1 ;  /* 0x30000027ff2d7230 */ /* 0x000fe40000004100 */
[--C-:B------:R-:W-:Y:S02]  /*09f0*/  HADD2.F32 R39, -RZ, R40.reuse.H0_H0 ;  /* 0x20000028ff277230 */ /* 0x100fe40000004100 */
[----:B------:R-:W-:Y:S02]  /*0a00*/  HADD2.F32 R49, -RZ, R40.H1_H1 ;  /* 0x30000028ff317230 */ /* 0x000fe40000004100 */
[C---:B------:R-:W-:Y:S02]  /*0a10*/  IMAD.SHL.U32 R40, R25.reuse, 0x20, RZ ;  /* 0x0000002019287824 */ /* 0x040fe400078e00ff */
[--C-:B------:R-:W-:Y:S02]  /*0a20*/  HADD2.F32 R54, -RZ, R29.reuse.H0_H0 ;  /* 0x2000001dff367230 */ /* 0x100fe40000004100 */
[----:B------:R-:W-:Y:S01]  /*0a30*/  HADD2.F32 R57, -RZ, R29.H1_H1 ;  /* 0x3000001dff397230 */ /* 0x000fe20000004100 */
[----:B------:R-:W-:Y:S01]  /*0a40*/  LOP3.LUT R29, R28, 0xff, RZ, 0xc0, !PT ;  /* 0x000000ff1c1d7812 */ /* 0x000fe200078ec0ff */
[--C-:B------:R-:W-:Y:S01]  /*0a50*/  HADD2.F32 R56, -RZ, R30.reuse.H0_H0 ;  /* 0x2000001eff387230 */ /* 0x100fe20000004100 */
[----:B------:R-:W-:Y:S01]  /*0a60*/  LOP3.LUT R40, R40, 0x3e0, RZ, 0xc0, !PT ;  /* 0x000003e028287812 */ /* 0x000fe200078ec0ff */
[----:B------:R-:W-:Y:S01]  /*0a70*/  HADD2.F32 R59, -RZ, R30.H1_H1 ;  /* 0x3000001eff3b7230 */ /* 0x000fe20000004100 */
[----:B------:R-:W-:Y:S01]  /*0a80*/  LOP3.LUT R30, R25, 0xe0, RZ, 0xc0, !PT ;  /* 0x000000e0191e7812 */ /* 0x000fe200078ec0ff */
[--C-:B------:R-:W-:Y:S01]  /*0a90*/  HADD2.F32 R58, -RZ, R31.reuse.H0_H0 ;  /* 0x2000001fff3a7230 */ /* 0x100fe20000004100 */
[----:B------:R-:W-:Y:S01]  /*0aa0*/  SHF.R.U32.HI R28, RZ, 0x3, R28 ;  /* 0x00000003ff1c7819 */ /* 0x000fe2000001161c */
[----:B------:R-:W-:Y:S01]  /*0ab0*/  HADD2.F32 R60, -RZ, R31.H1_H1 ;  /* 0x3000001fff3c7230 */ /* 0x000fe20000004100 */
[C---:B------:R-:W-:Y:S01]  /*0ac0*/  VIADDMNMX R30, R29.reuse, -R30, RZ, !PT ;  /* 0x8000001e1d1e7246 */ /* 0x040fe200078001ff */
[--C-:B------:R-:W-:Y:S01]  /*0ad0*/  HADD2.F32 R63, -RZ, R33.reuse.H0_H0 ;  /* 0x20000021ff3f7230 */ /* 0x100fe20000004100 */
[----:B------:R-:W-:Y:S01]  /*0ae0*/  VIADDMNMX R40, R29, -R40, RZ, !PT ;  /* 0x800000281d287246 */ /* 0x000fe200078001ff */
[----:B------:R-:W-:Y:S01]  /*0af0*/  HADD2.F32 R64, -RZ, R33.H1_H1 ;  /* 0x30000021ff407230 */ /* 0x000fe20000004100 */
[----:B------:R-:W-:Y:S01]  /*0b00*/  LOP3.LUT R29, R28, 0x1fffffe0, RZ, 0xc0, !PT ;  /* 0x1fffffe01c1d7812 */ /* 0x000fe200078ec0ff */
[----:B------:R-:W-:Y:S01]  /*0b10*/  IMAD R31, R67, -0x2daee0ad, RZ ;  /* 0xd2511f53431f7824 */ /* 0x000fe200078e02ff */
[----:B------:R-:W-:Y:S01]  /*0b20*/  VIMNMX R30, R30, 0x20, PT ;  /* 0x000000201e1e7848 */ /* 0x000fe20003fe0100 */
[----:B------:R-:W-:Y:S01]  /*0b30*/  IMAD R33, R68, -0x326172a9, RZ ;  /* 0xcd9e8d5744217824 */ /* 0x000fe200078e02ff */
[----:B------:R-:W-:Y:S01]  /*0b40*/  VIMNMX R40, R40, 0x20, PT ;  /* 0x0000002028287848 */ /* 0x000fe20003fe0100 */
[----:B------:R-:W-:Y:S01]  /*0b50*/  IMAD.HI.U32 R84, R94, -0x326172a9, RZ ;  /* 0xcd9e8d575e547827 */ /* 0x000fe200078e00ff */
[----:B------:R-:W-:-:S02]  /*0b60*/  IADD3 R30, R30, R29, RZ ;  /* 0x0000001d1e1e7210 */ /* 0x000fc40007ffe0ff */
[----:B------:R-:W-:Y:S01]  /*0b70*/  IADD3 R40, R29, R40, RZ ;  /* 0x000000281d287210 */ /* 0x000fe20007ffe0ff */
[----:B------:R-:W-:Y:S01]  /*0b80*/  IMAD.HI.U32 R86, R92, -0x2daee0ad, RZ ;  /* 0xd2511f535c567827 */ /* 0x000fe200078e00ff */
[----:B------:R-:W-:-:S03]  /*0b90*/  LOP3.LUT R84, R84, UR32, R33, 0x96, !PT ;  /* 0x0000002054547c12 */ /* 0x000fc6000f8e9621 */
[----:B------:R-:W-:Y:S01]  /*0ba0*/  IMAD.SHL.U32 R30, R30, 0x8, RZ ;  /* 0x000000081e1e7824 */ /* 0x000fe200078e00ff */
[----:B------:R-:W-:Y:S01]  /*0bb0*/  LOP3.LUT R86, R86, UR33, R31, 0x96, !PT ;  /* 0x0000002156567c12 */ /* 0x000fe2000f8e961f */
[--C-:B------:R-:W-:Y:S02]  /*0bc0*/  HADD2.F32 R17, -RZ, R4.reuse.H0_H0 ;  /* 0x20000004ff117230 */ /* 0x100fe40000004100 */
[----:B------:R-:W-:Y:S01]  /*0bd0*/  HADD2.F32 R18, -RZ, R4.H1_H1 ;  /* 0x30000004ff127230 */ /* 0x000fe20000004100 */
[----:B------:R-:W-:Y:S01]  /*0be0*/  I2FP.F32.U32 R30, R30 ;  /* 0x0000001e001e7245 */ /* 0x000fe20000201000 */
[--C-:B------:R-:W-:Y:S02]  /*0bf0*/  HADD2.F32 R15, -RZ, R5.reuse.H0_H0 ;  /* 0x20000005ff0f7230 */ /* 0x100fe40000004100 */
[----:B------:R-:W-:Y:S01]  /*0c00*/  HADD2.F32 R16, -RZ, R5.H1_H1 ;  /* 0x30000005ff107230 */ /* 0x000fe20000004100 */
[----:B------:R0:W1:Y:S01]  /*0c10*/  MUFU.RCP R98, R30 ;  /* 0x0000001e00627308 */ /* 0x0000620000001000 */
[----:B------:R-:W-:-:S02]  /*0c20*/  HADD2.F32 R13, -RZ, R6.H0_H0 ;  /* 0x20000006ff0d7230 */ /* 0x000fc40000004100 */
[----:B------:R-:W-:Y:S02]  /*0c30*/  HADD2.F32 R14, -RZ, R6.H1_H1 ;  /* 0x30000006ff0e7230 */ /* 0x000fe40000004100 */
[--C-:B------:R-:W-:Y:S02]  /*0c40*/  HADD2.F32 R6, -RZ, R46.reuse.H0_H0 ;  /* 0x2000002eff067230 */ /* 0x100fe40000004100 */
[----:B------:R-:W-:Y:S02]  /*0c50*/  HADD2.F32 R5, -RZ, R46.H1_H1 ;  /* 0x3000002eff057230 */ /* 0x000fe40000004100 */
[--C-:B------:R-:W-:Y:S02]  /*0c60*/  HADD2.F32 R4, -RZ, R47.reuse.H0_H0 ;  /* 0x2000002fff047230 */ /* 0x100fe40000004100 */
[----:B------:R-:W-:Y:S02]  /*0c70*/  HADD2.F32 R3, -RZ, R47.H1_H1 ;  /* 0x3000002fff037230 */ /* 0x000fe40000004100 */
[----:B------:R-:W-:-:S02]  /*0c80*/  HADD2.F32 R2, -RZ, R36.H0_H0 ;  /* 0x20000024ff027230 */ /* 0x000fc40000004100 */
[--C-:B------:R-:W-:Y:S02]  /*0c90*/  HADD2.F32 R26, -RZ, R37.reuse.H0_H0 ;  /* 0x20000025ff1a7230 */ /* 0x100fe40000004100 */
[----:B------:R-:W-:Y:S02]  /*0ca0*/  HADD2.F32 R36, -RZ, R36.H1_H1 ;  /* 0x30000024ff247230 */ /* 0x000fe40000004100 */
        /* <DEDUP_REMOVED lines=13> */
[----:B------:R-:W-:Y:S02]  /*0d80*/  IMAD R94, R94, -0x326172a9, RZ ;  /* 0xcd9e8d575e5e7824 */ /* 0x000fe400078e02ff */
[----:B------:R-:W-:Y:S02]  /*0d90*/  IMAD R92, R92, -0x2daee0ad, RZ ;  /* 0xd2511f535c5c7824 */ /* 0x000fe400078e02ff */
[----:B------:R-:W-:-:S02]  /*0da0*/  IMAD.MOV.U32 R106, RZ, RZ, 0x1 ;  /* 0x00000001ff6a7424 */ /* 0x000fc400078e00ff */
[----:B01----:R-:W-:-:S07]  /*0db0*/  IMAD.SHL.U32 R96, R40, 0x8, RZ ;  /* 0x0000000828607824 */ /* 0x003fce00078e00ff */
.L_x_3725:
        /* <DEDUP_REMOVED lines=9> */
[----:B--2---:R-:W-:-:S13]  /*0e50*/  ISETP.GE.AND P2, PT, R110, 0x1, PT ;  /* 0x000000016e00780c */ /* 0x004fda0003f46270 */
[----:B------:R-:W-:-:S05]  /*0e60*/  @P2 IADD3 R119, R110, -0x1, RZ ;  /* 0xffffffff6e772810 */ /* 0x000fca0007ffe0ff */
[----:B------:R-:W-:Y:S01]  /*0e70*/  @P2 IMAD R108, R119, R100, RZ ;  /* 0x00000064776c2224 */ /* 0x000fe200078e02ff */
[----:B------:R-:W-:-:S04]  /*0e80*/  SHF.R.S32.HI R119, RZ, 0x1f, R104 ;  /* 0x0000001fff777819 */ /* 0x000fc80000011468 */
[----:B------:R-:W-:Y:S02]  /*0e90*/  @P2 SHF.R.S32.HI R121, RZ, 0x1f, R108 ;  /* 0x0000001fff792819 */ /* 0x000fe4000001146c */
[----:B------:R-:W-:Y:S01]  /*0ea0*/  LEA.HI R104, R119, R104, RZ, 0x3 ;  /* 0x0000006877687211 */ /* 0x000fe200078f18ff */
[----:B------:R-:W-:Y:S01]  /*0eb0*/  IMAD.MOV.U32 R119, RZ, RZ, RZ ;  /* 0x000000ffff777224 */ /* 0x000fe200078e00ff */
[----:B------:R-:W-:Y:S02]  /*0ec0*/  @P2 LEA.HI R42, R121, R108, RZ, 0x3 ;  /* 0x0000006c792a2211 */ /* 0x000fe400078f18ff */
[----:B------:R-:W-:Y:S02]  /*0ed0*/  LEA.HI.SX32 R108, R104, R21, 0x1d ;  /* 0x00000015686c7211 */ /* 0x000fe400078feaff */
[----:B------:R-:W-:Y:S02]  /*0ee0*/  @P2 LOP3.LUT R21, R25, 0xff, RZ, 0xc0, !PT ;  /* 0x000000ff19152812 */ /* 0x000fe400078ec0ff */
[----:B------:R-:W-:-:S02]  /*0ef0*/  SHF.R.S32.HI R104, RZ, 0x1f, R19 ;  /* 0x0000001fff687819 */ /* 0x000fc40000011413 */
        /* <DEDUP_REMOVED lines=17> */
[----:B-----5:R-:W-:Y:S01]  /*1010*/  HADD2.F32 R75, -RZ, R32.H0_H0 ;  /* 0x20000020ff4b7230 */ /* 0x020fe20000004100 */
[----:B------:R-:W-:Y:S06]  /*1020*/  BRA `(.L_x_3472) ;  /* 0x00000004005c7947 */ /* 0x000fec0003800000 */
.L_x_3471:
        /* <DEDUP_REMOVED lines=12> */
.L_x_3474:
[----:B------:R-:W-:-:S07]  /*10f0*/  IMAD.MOV.U32 R71, RZ, RZ, R94 ;  /* 0x000000ffff477224 */ /* 0x000fce00078e005e */
.L_x_3475:
[----:B------:R-:W-:Y:S05]  /*1100*/  BSYNC B2 ;  /* 0x0000000000027941 */ /* 0x000fea0003800000 */
.L_x_3473:
        /* <DEDUP_REMOVED lines=16> */
.L_x_3479:
[----:B------:R-:W-:Y:S05]  /*1210*/  BSYNC B3 ;  /* 0x0000000000037941 */ /* 0x000fea0003800000 */
.L_x_3478:
        /* <DEDUP_REMOVED lines=44> */
.L_x_3477:
[----:B------:R-:W-:Y:S05]  /*14e0*/  BSYNC B2 ;  /* 0x0000000000027941 */ /* 0x000fea0003800000 */
.L_x_3476:
[----:B------:R-:W-:Y:S01]  /*14f0*/  HFMA2.MMA R82, -RZ, RZ, 0.1171875, 0 ;  /* 0x2f800000ff527435 */ /* 0x000fe200000001ff */
[----:B------:R-:W-:Y:S01]  /*1500*/  I2FP.F32.U32 R41, R71 ;  /* 0x0000004700297245 */ /* 0x000fe20000201000 */
[----:B-----5:R-:W-:Y:S02]  /*1510*/  HADD2.F32 R42, -RZ, R28.H0_H0 ;  /* 0x2000001cff2a7230 */ /* 0x020fe40000004100 */
[----:B------:R-:W-:-:S03]  /*1520*/  @P3 HADD2.F32 R90, -RZ, R32.H0_H0 ;  /* 0x20000020ff5a3230 */ /* 0x000fc60000004100 */
[----:B------:R-:W-:-:S03]  /*1530*/  FMUL.FTZ R42, R42, UR13 ;  /* 0x0000000d2a2a7c20 */ /* 0x000fc60008410000 */
[----:B------:R-:W-:Y:S01]  /*1540*/  FFMA.FTZ R41, R41, R82, 1.1641532182693481445e-10 ;  /* 0x2f00000029297423 */ /* 0x000fe20000010052 */
[----:B------:R-:W-:-:S04]  /*1550*/  FMUL.FTZ R42, R42, UR12 ;  /* 0x0000000c2a2a7c20 */ /* 0x000fc80008410000 */
[----:B------:R-:W-:-:S04]  /*1560*/  FSETP.GTU.FTZ.AND P5, PT, R41, UR10, PT ;  /* 0x0000000a29007c0b */ /* 0x000fc8000bfbc000 */
[----:B------:R-:W-:Y:S02]  /*1570*/  FSEL R75, R42, RZ, !P5 ;  /* 0x000000ff2a4b7208 */ /* 0x000fe40006800000 */
[----:B------:R-:W-:-:S03]  /*1580*/  SEL R82, RZ, 0x1, P5 ;  /* 0x00000001ff527807 */ /* 0x000fc60002800000 */
[----:B------:R-:W-:-:S07]  /*1590*/  @P3 FADD.FTZ R75, R90, R75 ;  /* 0x0000004b5a4b3221 */ /* 0x000fce0000010000 */
.L_x_3472:
[----:B------:R-:W-:Y:S05]  /*15a0*/  BSYNC B1 ;  /* 0x0000000000017941 */ /* 0x000fea0003800000 */
.L_x_3470:
[----:B------:R-:W-:Y:S04]  /*15b0*/  BSSY B1, `(.L_x_3480) ;  /* 0x000005f000017945 */ /* 0x000fe80003800000 */
[----:B------:R-:W-:Y:S05]  /*15c0*/  @P4 BRA `(.L_x_3481) ;  /* 0x0000000000184947 */ /* 0x000fea0003800000 */
[----:B------:R-:W-:Y:S01]  /*15d0*/  IMAD.MOV.U32 R73, RZ, RZ, RZ ;  /* 0x000000ffff497224 */ /* 0x000fe200078e00ff */
[----:B------:R-:W-:Y:S01]  /*15e0*/  MOV R41, R40 ;  /* 0x0000002800297202 */ /* 0x000fe20000000f00 */
[----:B------:R-:W-:Y:S06]  /*15f0*/  @!P3 BRA `(.L_x_3482) ;  /* 0x000000040068b947 */ /* 0x000fec0003800000 */
[----:B------:R-:W-:Y:S02]  /*1600*/  IMAD.MOV.U32 R41, RZ, RZ, R40 ;  /* 0x000000ffff297224 */ /* 0x000fe400078e0028 */
[----:B-----5:R-:W-:Y:S01]  /*1610*/  HADD2.F32 R73, -RZ, R32.H1_H1 ;  /* 0x30000020ff497230 */ /* 0x020fe20000004100 */
[----:B------:R-:W-:Y:S06]  /*1620*/  BRA `(.L_x_3482) ;  /* 0x00000004005c7947 */ /* 0x000fec0003800000 */
.L_x_3481:
        /* <DEDUP_REMOVED lines=12> */
.L_x_3484:
[----:B------:R-:W-:-:S07]  /*16f0*/  MOV R71, R94 ;  /* 0x0000005e00477202 */ /* 0x000fce0000000f00 */
.L_x_3485:
[----:B------:R-:W-:Y:S05]  /*1700*/  BSYNC B2 ;  /* 0x0000000000027941 */ /* 0x000fea0003800000 */
.L_x_3483:
        /* <DEDUP_REMOVED lines=16> */
.L_x_3489:
[----:B------:R-:W-:Y:S05]  /*1810*/  BSYNC B3 ;  /* 0x0000000000037941 */ /* 0x000fea0003800000 */
.L_x_3488:
        /* <DEDUP_REMOVED lines=44> */
.L_x_3487:
[----:B------:R-:W-:Y:S05]  /*1ae0*/  BSYNC B2 ;  /* 0x0000000000027941 */ /* 0x000fea0003800000 */
.L_x_3486:
[----:B------:R-:W-:Y:S01]  /*1af0*/  I2FP.F32.U32 R40, R71 ;  /* 0x0000004700287245 */ /* 0x000fe20000201000 */
[----:B-----5:R-:W-:Y:S02]  /*1b00*/  HADD2.F32 R42, -RZ, R28.H1_H1 ;  /* 0x3000001cff2a7230 */ /* 0x020fe40000004100 */
[----:B------:R-:W-:-:S03]  /*1b10*/  IMAD.MOV.U32 R43, RZ, RZ, 0x2f800000 ;  /* 0x2f800000ff2b7424 */ /* 0x000fc600078e00ff */
[----:B------:R-:W-:Y:S01]  /*1b20*/  FMUL.FTZ R42, R42, UR13 ;  /* 0x0000000d2a2a7c20 */ /* 0x000fe20008410000 */
[----:B------:R-:W-:-:S03]  /*1b30*/  FFMA.FTZ R40, R40, R43, 1.1641532182693481445e-10 ;  /* 0x2f00000028287423 */ /* 0x000fc6000001002b */
[----:B------:R-:W-:Y:S02]  /*1b40*/  FMUL.FTZ R42, R42, UR12 ;  /* 0x0000000c2a2a7c20 */ /* 0x000fe40008410000 */
[----:B------:R-:W-:Y:S01]  /*1b50*/  FSETP.GTU.FTZ.AND P5, PT, R40, UR10, PT ;  /* 0x0000000a28007c0b */ /* 0x000fe2000bfbc000 */
[----:B------:R-:W-:-:S03]  /*1b60*/  @P3 HADD2.F32 R40, -RZ, R32.H1_H1 ;  /* 0x30000020ff283230 */ /* 0x000fc60000004100 */
[----:B------:R-:W-:Y:S02]  /*1b70*/  FSEL R73, R42, RZ, !P5 ;  /* 0x000000ff2a497208 */ /* 0x000fe40006800000 */
[----:B------:R-:W-:-:S03]  /*1b80*/  SEL R80, RZ, 0x1, P5 ;  /* 0x00000001ff507807 */ /* 0x000fc60002800000 */
[----:B------:R-:W-:-:S07]  /*1b90*/  @P3 FADD.FTZ R73, R40, R73 ;  /* 0x0000004928493221 */ /* 0x000fce0000010000 */
.L_x_3482:
[----:B------:R-:W-:Y:S05]  /*1ba0*/  BSYNC B1 ;  /* 0x0000000000017941 */ /* 0x000fea0003800000 */
.L_x_3480:
[----:B------:R-:W-:Y:S04]  /*1bb0*/  BSSY B1, `(.L_x_3490) ;  /* 0x000005f000017945 */ /* 0x000fe80003800000 */
[----:B------:R-:W-:Y:S05]  /*1bc0*/  @P4 BRA `(.L_x_3491) ;  /* 0x0000000000184947 */ /* 0x000fea0003800000 */
[----:B------:R-:W-:Y:S01]  /*1bd0*/  MOV R71, RZ ;  /* 0x000000ff00477202 */ /* 0x000fe20000000f00 */
[----:B------:R-:W-:Y:S01]  /*1be0*/  IMAD.MOV.U32 R40, RZ, RZ, R41 ;  /* 0x000000ffff287224 */ /* 0x000fe200078e0029 */
[----:B------:R-:W-:Y:S06]  /*1bf0*/  @!P3 BRA `(.L_x_3492) ;  /* 0x000000040068b947 */ /* 0x000fec0003800000 */
[----:B------:R-:W-:Y:S01]  /*1c00*/  MOV R40, R41 ;  /* 0x0000002900287202 */ /* 0x000fe20000000f00 */
[----:B-----5:R-:W-:Y:S01]  /*1c10*/  HADD2.F32 R71, -RZ, R33.H0_H0 ;  /* 0x20000021ff477230 */ /* 0x020fe20000004100 */
[----:B------:R-:W-:Y:S06]  /*1c20*/  BRA `(.L_x_3492) ;  /* 0x00000004005c7947 */ /* 0x000fec0003800000 */
.L_x_3491:
        /* <DEDUP_REMOVED lines=12> */
.L_x_3494:
[----:B------:R-:W-:-:S07]  /*1cf0*/  IMAD.MOV.U32 R71, RZ, RZ, R94 ;  /* 0x000000ffff477224 */ /* 0x000fce00078e005e */
.L_x_3495:
[----:B------:R-:W-:Y:S05]  /*1d00*/  BSYNC B2 ;  /* 0x0000000000027941 */ /* 0x000fea0003800000 */
.L_x_3493:
        /* <DEDUP_REMOVED lines=16> */
.L_x_3499:
[----:B------:R-:W-:Y:S05]  /*1e10*/  BSYNC B3 ;  /* 0x0000000000037941 */ /* 0x000fea0003800000 */
.L_x_3498:
        /* <DEDUP_REMOVED lines=44> */
.L_x_3497:
[----:B------:R-:W-:Y:S05]  /*20e0*/  BSYNC B2 ;  /* 0x0000000000027941 */ /* 0x000fea0003800000 */
.L_x_3496:
        /* <DEDUP_REMOVED lines=11> */
.L_x_3492:
[----:B------:R-:W-:Y:S05]  /*21a0*/  BSYNC B1 ;  /* 0x0000000000017941 */ /* 0x000fea0003800000 */
.L_x_3490:
        /* <DEDUP_REMOVED lines=8> */
.L_x_3501:
        /* <DEDUP_REMOVED lines=12> */
.L_x_3504:
[----:B------:R-:W-:-:S07]  /*22f0*/  MOV R68, R94 ;  /* 0x0000005e00447202 */ /* 0x000fce0000000f00 */
.L_x_3505:
[----:B------:R-:W-:Y:S05]  /*2300*/  BSYNC B2 ;  /* 0x0000000000027941 */ /* 0x000fea0003800000 */
.L_x_3503:
        /* <DEDUP_REMOVED lines=16> */
.L_x_3509:
[----:B------:R-:W-:Y:S05]  /*2410*/  BSYNC B3 ;  /* 0x0000000000037941 */ /* 0x000fea0003800000 */
.L_x_3508:
        /* <DEDUP_REMOVED lines=44> */
.L_x_3507:
[----:B------:R-:W-:Y:S05]  /*26e0*/  BSYNC B2 ;  /* 0x0000000000027941 */ /* 0x000fea0003800000 */
.L_x_3506:
        /* <DEDUP_REMOVED lines=11> */
.L_x_3502:
[----:B------:R-:W-:Y:S05]  /*27a0*/  BSYNC B1 ;  /* 0x0000000000017941 */ /* 0x000fea0003800000 */
.L_x_3500:
        /* <DEDUP_REMOVED lines=8> */
.L_x_3511:
        /* <DEDUP_REMOVED lines=12> */
.L_x_3514:
[----:B------:R-:W-:-:S07]  /*28f0*/  IMAD.MOV.U32 R70, RZ, RZ, R94 ;  /* 0x000000ffff467224 */ /* 0x000fce00078e005e */
.L_x_3515:
[----:B------:R-:W-:Y:S05]  /*2900*/  BSYNC B2 ;  /* 0x0000000000027941 */ /* 0x000fea0003800000 */
.L_x_3513:
        /* <DEDUP_REMOVED lines=16> */
.L_x_3519:
[----:B------:R-:W-:Y:S05]  /*2a10*/  BSYNC B3 ;  /* 0x0000000000037941 */ /* 0x000fea0003800000 */
.L_x_3518:
        /* <DEDUP_REMOVED lines=44> */
.L_x_3517:
[----:B------:R-:W-:Y:S05]  /*2ce0*/  BSYNC B2 ;  /* 0x0000000000027941 */ /* 0x000fea0003800000 */
.L_x_3516:
[----:B------:R-:W-:Y:S01]  /*2cf0*/  I2FP.F32.U32 R41, R70 ;  /* 0x0000004600297245 */ /* 0x000fe20000201000 */
[----:B------:R-:W-:Y:S01]  /*2d00*/  HFMA2.MMA R70, -RZ, RZ, 0.1171875, 0 ;  /* 0x2f800000ff467435 */ /* 0x000fe200000001ff */
[----:B-----5:R-:W-:Y:S02]  /*2d10*/  HADD2.F32 R42, -RZ, R30.H0_H0 ;  /* 0x2000001eff2a7230 */ /* 0x020fe40000004100 */
[----:B------:R-:W-:-:S03]  /*2d20*/  @P3 HADD2.F32 R90, -RZ, R34.H0_H0 ;  /* 0x20000022ff5a3230 */ /* 0x000fc60000004100 */
[----:B------:R-:W-:-:S04]  /*2d30*/  FMUL.FTZ R42, R42, UR13 ;  /* 0x0000000d2a2a7c20 */ /* 0x000fc80008410000 */
[----:B------:R-:W-:Y:S01]  /*2d40*/  FFMA.FTZ R41, R41, R70, 1.1641532182693481445e-10 ;  /* 0x2f00000029297423 */ /* 0x000fe20000010046 */
[----:B------:R-:W-:-:S04]  /*2d50*/  FMUL.FTZ R42, R42, UR12 ;  /* 0x0000000c2a2a7c20 */ /* 0x000fc80008410000 */
[----:B------:R-:W-:-:S04]  /*2d60*/  FSETP.GTU.FTZ.AND P5, PT, R41, UR10, PT ;  /* 0x0000000a29007c0b */ /* 0x000fc8000bfbc000 */
[----:B------:R-:W-:Y:S02]  /*2d70*/  FSEL R79, R42, RZ, !P5 ;  /* 0x000000ff2a4f7208 */ /* 0x000fe40006800000 */
[----:B------:R-:W-:-:S03]  /*2d80*/  SEL R70, RZ, 0x1, P5 ;  /* 0x00000001ff467807 */ /* 0x000fc60002800000 */
[----:B------:R-:W-:-:S07]  /*2d90*/  @P3 FADD.FTZ R79, R90, R79 ;  /* 0x0000004f5a4f3221 */ /* 0x000fce0000010000 */
.L_x_3512:
[----:B------:R-:W-:Y:S05]  /*2da0*/  BSYNC B1 ;  /* 0x0000000000017941 */ /* 0x000fea0003800000 */
.L_x_3510:
        /* <DEDUP_REMOVED lines=8> */
.L_x_3521:
        /* <DEDUP_REMOVED lines=12> */
.L_x_3524:
[----:B------:R-:W-:-:S07]  /*2ef0*/  MOV R72, R94 ;  /* 0x0000005e00487202 */ /* 0x000fce0000000f00 */
.L_x_3525:
[----:B------:R-:W-:Y:S05]  /*2f00*/  BSYNC B2 ;  /* 0x0000000000027941 */ /* 0x000fea0003800000 */
.L_x_3523:
        /* <DEDUP_REMOVED lines=16> */
.L_x_3529:
[----:B------:R-:W-:Y:S05]  /*3010*/  BSYNC B3 ;  /* 0x0000000000037941 */ /* 0x000fea0003800000 */
.L_x_3528:
        /* <DEDUP_REMOVED lines=44> */
.L_x_3527:
[----:B------:R-:W-:Y:S05]  /*32e0*/  BSYNC B2 ;  /* 0x0000000000027941 */ /* 0x000fea0003800000 */
.L_x_3526:
        /* <DEDUP_REMOVED lines=11> */
.L_x_3522:
[----:B------:R-:W-:Y:S05]  /*33a0*/  BSYNC B1 ;  /* 0x0000000000017941 */ /* 0x000fea0003800000 */
.L_x_3520:
        /* <DEDUP_REMOVED lines=8> */
.L_x_3531:
        /* <DEDUP_REMOVED lines=12> */
.L_x_3534:
[----:B------:R-:W-:-:S07]  /*34f0*/  IMAD.MOV.U32 R74, RZ, RZ, R94 ;  /* 0x000000ffff4a7224 */ /* 0x000fce00078e005e */
.L_x_3535:
[----:B------:R-:W-:Y:S05]  /*3500*/  BSYNC B2 ;  /* 0x0000000000027941 */ /* 0x000fea0003800000 */
.L_x_3533:
        /* <DEDUP_REMOVED lines=16> */
.L_x_3539:
[----:B------:R-:W-:Y:S05]  /*3610*/  BSYNC B3 ;  /* 0x0000000000037941 */ /* 0x000fea0003800000 */
.L_x_3538:
        /* <DEDUP_REMOVED lines=44> */
.L_x_3537:
[----:B------:R-:W-:Y:S05]  /*38e0*/  BSYNC B2 ;  /* 0x0000000000027941 */ /* 0x000fea0003800000 */
.L_x_3536:
        /* <DEDUP_REMOVED lines=11> */
.L_x_3532:
[----:B------:R-:W-:Y:S05]  /*39a0*/  BSYNC B1 ;  /* 0x0000000000017941 */ /* 0x000fea0003800000 */
.L_x_3530:
        /* <DEDUP_REMOVED lines=8> */
.L_x_3541:
        /* <DEDUP_REMOVED lines=12> */
.L_x_3544:
[----:B------:R-:W-:-:S07]  /*3af0*/  MOV R76, R94 ;  /* 0x0000005e004c7202 */ /* 0x000fce0000000f00 */
.L_x_3545:
[----:B------:R-:W-:Y:S05]  /*3b00*/  BSYNC B2 ;  /* 0x0000000000027941 */ /* 0x000fea0003800000 */
.L_x_3543:
        /* <DEDUP_REMOVED lines=16> */
.L_x_3549:
[----:B------:R-:W-:Y:S05]  /*3c10*/  BSYNC B3 ;  /* 0x0000000000037941 */ /* 0x000fea0003800000 */
.L_x_3548:
        /* <DEDUP_REMOVED lines=44> */
.L_x_3547:
[----:B------:R-:W-:Y:S05]  /*3ee0*/  BSYNC B2 ;  /* 0x0000000000027941 */ /* 0x000fea0003800000 */
.L_x_3546:
        /* <DEDUP_REMOVED lines=11> */
.L_x_3542:
[----:B------:R-:W-:Y:S05]  /*3fa0*/  BSYNC B1 ;  /* 0x0000000000017941 */ /* 0x000fea0003800000 */
.L_x_3540:
[----:B------:R-:W0:Y:S01]  /*3fb0*/  LDC.64 R120, c[0x0][0x238] ;  /* 0x00008e00ff787b82 */ /* 0x000e220000000a00 */
[----:B------:R-:W-:Y:S01]  /*3fc0*/  F2FP.F16.F32.PACK_AB R43, R85, R83 ;  /* 0x00000053552b723e */ /* 0x000fe200000000ff */
[----:B------:R-:W-:Y:S01]  /*3fd0*/  BSSY B1, `(.L_x_3550) ;  /* 0x000001b000017945 */ /* 0x000fe20003800000 */
[----:B------:R-:W-:Y:S02]  /*3fe0*/  F2FP.F16.F32.PACK_AB R42, R81, R79 ;  /* 0x0000004f512a723e */ /* 0x000fe400000000ff */
[----:B------:R-:W-:Y:S02]  /*3ff0*/  F2FP.F16.F32.PACK_AB R41, R77, R71 ;  /* 0x000000474d29723e */ /* 0x000fe400000000ff */
[----:B------:R-:W-:Y:S01]  /*4000*/  F2FP.F16.F32.PACK_AB R40, R73, R75 ;  /* 0x0000004b4928723e */ /* 0x000fe200000000ff */
[----:B0-----:R-:W-:-:S05]  /*4010*/  IMAD.WIDE.U32 R120, R108, 0x10, R120 ;  /* 0x000000106c787825 */ /* 0x001fca00078e0078 */
[----:B------:R0:W-:Y:S01]  /*4020*/  STG.E.128 desc[UR6][R120.64], R40 ;  /* 0x0000002878007986 */ /* 0x0001e2000c101d06 */
[----:B------:R-:W-:Y:S05]  /*4030*/  @!P2 BRA `(.L_x_3551) ;  /* 0x000000000050a947 */ /* 0x000fea0003800000 */
[----:B0-----:R-:W-:Y:S02]  /*4040*/  SHF.L.U32 R40, R74, 0x10, RZ ;  /* 0x000000104a287819 */ /* 0x001fe400000006ff */
[----:B------:R-:W-:Y:S02]  /*4050*/  LOP3.LUT R42, R76, 0xffff, RZ, 0xc0, !PT ;  /* 0x0000ffff4c2a7812 */ /* 0x000fe400078ec0ff */
[----:B------:R-:W-:Y:S02]  /*4060*/  LOP3.LUT R125, R40, 0xff0000, RZ, 0xc0, !PT ;  /* 0x00ff0000287d7812 */ /* 0x000fe400078ec0ff */
[----:B------:R-:W0:Y:S01]  /*4070*/  LDC.64 R40, c[0x0][0x240] ;  /* 0x00009000ff287b82 */ /* 0x000e220000000a00 */
[----:B------:R-:W-:Y:S02]  /*4080*/  LOP3.LUT R122, R68, 0xff, RZ, 0xc0, !PT ;  /* 0x000000ff447a7812 */ /* 0x000fe400078ec0ff */
[----:B------:R-:W-:Y:S02]  /*4090*/  PRMT R125, R125, 0x4210, R42 ;  /* 0x000042107d7d7816 */ /* 0x000fe4000000002a */
[----:B------:R-:W-:Y:S01]  /*40a0*/  PRMT R42, R72, 0x7104, RZ ;  /* 0x00007104482a7816 */ /* 0x000fe200000000ff */
[----:B------:R-:W-:Y:S01]  /*40b0*/  IMAD.WIDE.U32 R122, R122, 0x1000000, RZ ;  /* 0x010000007a7a7825 */ /* 0x000fe200078e00ff */
[----:B------:R-:W-:-:S02]  /*40c0*/  LOP3.LUT R120, R78, 0xff, RZ, 0xc0, !PT ;  /* 0x000000ff4e787812 */ /* 0x000fc400078ec0ff */
[----:B------:R-:W-:Y:S02]  /*40d0*/  LOP3.LUT R125, R125, 0xff00, R42, 0xf8, !PT ;  /* 0x0000ff007d7d7812 */ /* 0x000fe400078ef82a */
[----:B------:R-:W-:Y:S01]  /*40e0*/  LOP3.LUT R42, R80, 0xff, RZ, 0xc0, !PT ;  /* 0x000000ff502a7812 */ /* 0x000fe200078ec0ff */
[----:B------:R-:W-:Y:S01]  /*40f0*/  IMAD.WIDE.U32 R120, R120, 0x10000, RZ ;  /* 0x0001000078787825 */ /* 0x000fe200078e00ff */
        /* <DEDUP_REMOVED lines=8> */
.L_x_3551:
[----:B------:R-:W-:Y:S05]  /*4180*/  BSYNC B1 ;  /* 0x0000000000017941 */ /* 0x000fea0003800000 */
.L_x_3550:
[----:B------:R-:W-:Y:S01]  /*4190*/  VIADD R108, R108, 0x100 ;  /* 0x000001006c6c7836 */ /* 0x000fe20000000000 */
[----:B------:R-:W-:-:S07]  /*41a0*/  IADD3 R119, R119, 0x100, RZ ;  /* 0x0000010077777810 */ /* 0x000fce0007ffe0ff */
.L_x_3469:
[----:B------:R-:W-:Y:S05]  /*41b0*/  BSYNC B0 ;  /* 0x0000000000007941 */ /* 0x000fea0003800000 */
.L_x_3468:
        /* <DEDUP_REMOVED lines=18> */
[----:B-----5:R-:W-:Y:S01]  /*42e0*/  HADD2.F32 R87, -RZ, R32.H0_H0 ;  /* 0x20000020ff577230 */ /* 0x020fe20000004100 */
[----:B------:R-:W-:Y:S06]  /*42f0*/  BRA `(.L_x_3556) ;  /* 0x0000000400547947 */ /* 0x000fec0003800000 */
.L_x_3555:
        /* <DEDUP_REMOVED lines=12> */
.L_x_3558:
[----:B------:R-:W-:-:S07]  /*43c0*/  MOV R82, R94 ;  /* 0x0000005e00527202 */ /* 0x000fce0000000f00 */
.L_x_3559:
[----:B------:R-:W-:Y:S05]  /*43d0*/  BSYNC B2 ;  /* 0x0000000000027941 */ /* 0x000fea0003800000 */
.L_x_3557:
        /* <DEDUP_REMOVED lines=16> */
.L_x_3563:
[----:B------:R-:W-:Y:S05]  /*44e0*/  BSYNC B3 ;  /* 0x0000000000037941 */ /* 0x000fea0003800000 */
.L_x_3562:
        /* <DEDUP_REMOVED lines=42> */
.L_x_3561:
[----:B------:R-:W-:Y:S05]  /*4790*/  BSYNC B2 ;  /* 0x0000000000027941 */ /* 0x000fea0003800000 */
.L_x_3560:
[----:B------:R-:W-:Y:S01]  /*47a0*/  I2FP.F32.U32 R41, R82 ;  /* 0x0000005200297245 */ /* 0x000fe20000201000 */
[----:B-----5:R-:W-:Y:S02]  /*47b0*/  HADD2.F32 R43, -RZ, R28.H0_H0 ;  /* 0x2000001cff2b7230 */ /* 0x020fe40000004100 */
[----:B------:R-:W-:-:S03]  /*47c0*/  IMAD.MOV.U32 R42, RZ, RZ, 0x2f800000 ;  /* 0x2f800000ff2a7424 */ /* 0x000fc600078e00ff */
[----:B------:R-:W-:Y:S01]  /*47d0*/  FMUL.FTZ R43, R43, UR13 ;  /* 0x0000000d2b2b7c20 */ /* 0x000fe20008410000 */
[----:B------:R-:W-:Y:S01]  /*47e0*/  FFMA.FTZ R41, R41, R42, 1.1641532182693481445e-10 ;  /* 0x2f00000029297423 */ /* 0x000fe2000001002a */
[----:B------:R-:W-:Y:S02]  /*47f0*/  @P3 HADD2.F32 R42, -RZ, R32.H0_H0 ;  /* 0x20000020ff2a3230 */ /* 0x000fe40000004100 */
[----:B------:R-:W-:Y:S02]  /*4800*/  FMUL.FTZ R43, R43, UR12 ;  /* 0x0000000c2b2b7c20 */ /* 0x000fe40008410000 */
[----:B------:R-:W-:-:S04]  /*4810*/  FSETP.GTU.FTZ.AND P5, PT, R41, UR10, PT ;  /* 0x0000000a29007c0b */ /* 0x000fc8000bfbc000 */
[----:B------:R-:W-:Y:S02]  /*4820*/  FSEL R87, R43, RZ, !P5 ;  /* 0x000000ff2b577208 */ /* 0x000fe40006800000 */
[----:B------:R-:W-:-:S03]  /*4830*/  SEL R82, RZ, 0x1, P5 ;  /* 0x00000001ff527807 */ /* 0x000fc60002800000 */
[----:B------:R-:W-:-:S07]  /*4840*/  @P3 FADD.FTZ R87, R42, R87 ;  /* 0x000000572a573221 */ /* 0x000fce0000010000 */
.L_x_3556:
[----:B------:R-:W-:Y:S05]  /*4850*/  BSYNC B1 ;  /* 0x0000000000017941 */ /* 0x000fea0003800000 */
.L_x_3554:
[----:B------:R-:W-:Y:S04]  /*4860*/  BSSY B1, `(.L_x_3564) ;  /* 0x000005d000017945 */ /* 0x000fe80003800000 */
[----:B------:R-:W-:Y:S05]  /*4870*/  @P4 BRA `(.L_x_3565) ;  /* 0x0000000000184947 */ /* 0x000fea0003800000 */
[----:B------:R-:W-:Y:S01]  /*4880*/  MOV R89, RZ ;  /* 0x000000ff00597202 */ /* 0x000fe20000000f00 */
[----:B------:R-:W-:Y:S01]  /*4890*/  IMAD.MOV.U32 R41, RZ, RZ, R40 ;  /* 0x000000ffff297224 */ /* 0x000fe200078e0028 */
[----:B------:R-:W-:Y:S06]  /*48a0*/  @!P3 BRA `(.L_x_3566) ;  /* 0x000000040060b947 */ /* 0x000fec0003800000 */
[----:B------:R-:W-:Y:S01]  /*48b0*/  MOV R41, R40 ;  /* 0x0000002800297202 */ /* 0x000fe20000000f00 */
[----:B-----5:R-:W-:Y:S01]  /*48c0*/  HADD2.F32 R89, -RZ, R32.H1_H1 ;  /* 0x30000020ff597230 */ /* 0x020fe20000004100 */
[----:B------:R-:W-:Y:S06]  /*48d0*/  BRA `(.L_x_3566) ;  /* 0x0000000400547947 */ /* 0x000fec0003800000 */
.L_x_3565:
        /* <DEDUP_REMOVED lines=12> */
.L_x_3568:
[----:B------:R-:W-:-:S07]  /*49a0*/  IMAD.MOV.U32 R80, RZ, RZ, R94 ;  /* 0x000000ffff507224 */ /* 0x000fce00078e005e */
.L_x_3569:
[----:B------:R-:W-:Y:S05]  /*49b0*/  BSYNC B2 ;  /* 0x0000000000027941 */ /* 0x000fea0003800000 */
.L_x_3567:
        /* <DEDUP_REMOVED lines=16> */
.L_x_3573:
[----:B------:R-:W-:Y:S05]  /*4ac0*/  BSYNC B3 ;  /* 0x0000000000037941 */ /* 0x000fea0003800000 */
.L_x_3572:
        /* <DEDUP_REMOVED lines=42> */
.L_x_3571:
[----:B------:R-:W-:Y:S05]  /*4d70*/  BSYNC B2 ;  /* 0x0000000000027941 */ /* 0x000fea0003800000 */
.L_x_3570:
        /* <DEDUP_REMOVED lines=11> */
.L_x_3566:
[----:B------:R-:W-:Y:S05]  /*4e30*/  BSYNC B1 ;  /* 0x0000000000017941 */ /* 0x000fea0003800000 */
.L_x_3564:
[----:B------:R-:W-:Y:S04]  /*4e40*/  BSSY B1, `(.L_x_3574) ;  /* 0x000005d000017945 */ /* 0x000fe80003800000 */
[----:B------:R-:W-:Y:S05]  /*4e50*/  @P4 BRA `(.L_x_3575) ;  /* 0x0000000000184947 */ /* 0x000fea0003800000 */
[----:B------:R-:W-:Y:S02]  /*4e60*/  MOV R91, RZ ;  /* 0x000000ff005b7202 */ /* 0x000fe40000000f00 */
[----:B------:R-:W-:Y:S01]  /*4e70*/  MOV R40, R41 ;  /* 0x0000002900287202 */ /* 0x000fe20000000f00 */
[----:B------:R-:W-:Y:S06]  /*4e80*/  @!P3 BRA `(.L_x_3576) ;  /* 0x000000040060b947 */ /* 0x000fec0003800000 */
[----:B------:R-:W-:Y:S02]  /*4e90*/  IMAD.MOV.U32 R40, RZ, RZ, R41 ;  /* 0x000000ffff287224 */ /* 0x000fe400078e0029 */
[----:B-----5:R-:W-:Y:S01]  /*4ea0*/  HADD2.F32 R91, -RZ, R33.H0_H0 ;  /* 0x20000021ff5b7230 */ /* 0x020fe20000004100 */
[----:B------:R-:W-:Y:S06]  /*4eb0*/  BRA `(.L_x_3576) ;  /* 0x0000000400547947 */ /* 0x000fec0003800000 */
.L_x_3575:
[C---:B------:R-:W-:Y:S01]  /*4ec0*/  ISETP.NE.AND P5, PT, R41.reuse, 0x1, PT ;  /* 0x000000012900780c */ /* 0x040fe20003fa5270 */
[----:B------:R-:W-:Y:S01]  /*4ed0*/  BSSY B2, `(.L_x_3577) ;  /* 0x000000c000027945 */ /* 0x000fe20003800000 */
[----:B------:R-:W-:-:S11]  /*4ee0*/  IADD3 R40, R41, 0x1, RZ ;  /* 0x0000000129287810 */ /* 0x000fd60007ffe0ff */
        /* <DEDUP_REMOVED lines=9> */
.L_x_3578:
[----:B------:R-:W-:-:S07]  /*4f80*/  MOV R78, R94 ;  /* 0x0000005e004e7202 */ /* 0x000fce0000000f00 */
.L_x_3579:
[----:B------:R-:W-:Y:S05]  /*4f90*/  BSYNC B2 ;  /* 0x0000000000027941 */ /* 0x000fea0003800000 */
.L_x_3577:
        /* <DEDUP_REMOVED lines=16> */
.L_x_3583:
[----:B------:R-:W-:Y:S05]  /*50a0*/  BSYNC B3 ;  /* 0x0000000000037941 */ /* 0x000fea0003800000 */
.L_x_3582:
        /* <DEDUP_REMOVED lines=42> */
.L_x_3581:
[----:B------:R-:W-:Y:S05]  /*5350*/  BSYNC B2 ;  /* 0x0000000000027941 */ /* 0x000fea0003800000 */
.L_x_3580:
[----:B------:R-:W-:Y:S01]  /*5360*/  I2FP.F32.U32 R41, R78 ;  /* 0x0000004e00297245 */ /* 0x000fe20000201000 */
[----:B-----5:R-:W-:Y:S01]  /*5370*/  HADD2.F32 R43, -RZ, R29.H0_H0 ;  /* 0x2000001dff2b7230 */ /* 0x020fe20000004100 */
[----:B------:R-:W-:-:S04]  /*5380*/  MOV R42, 0x2f800000 ;  /* 0x2f800000002a7802 */ /* 0x000fc80000000f00 */
        /* <DEDUP_REMOVED lines=8> */
.L_x_3576:
[----:B------:R-:W-:Y:S05]  /*5410*/  BSYNC B1 ;  /* 0x0000000000017941 */ /* 0x000fea0003800000 */
.L_x_3574:
[----:B------:R-:W-:Y:S04]  /*5420*/  BSSY B1, `(.L_x_3584) ;  /* 0x000005d000017945 */ /* 0x000fe80003800000 */
[----:B------:R-:W-:Y:S05]  /*5430*/  @P4 BRA `(.L_x_3585) ;  /* 0x0000000000184947 */ /* 0x000fea0003800000 */
[----:B------:R-:W-:Y:S01]  /*5440*/  IMAD.MOV.U32 R93, RZ, RZ, RZ ;  /* 0x000000ffff5d7224 */ /* 0x000fe200078e00ff */
[----:B------:R-:W-:Y:S01]  /*5450*/  MOV R41, R40 ;  /* 0x0000002800297202 */ /* 0x000fe20000000f00 */
[----:B------:R-:W-:Y:S06]  /*5460*/  @!P3 BRA `(.L_x_3586) ;  /* 0x000000040060b947 */ /* 0x000fec0003800000 */
[----:B------:R-:W-:Y:S01]  /*5470*/  MOV R41, R40 ;  /* 0x0000002800297202 */ /* 0x000fe20000000f00 */
[----:B-----5:R-:W-:Y:S01]  /*5480*/  HADD2.F32 R93, -RZ, R33.H1_H1 ;  /* 0x30000021ff5d7230 */ /* 0x020fe20000004100 */
[----:B------:R-:W-:Y:S06]  /*5490*/  BRA `(.L_x_3586) ;  /* 0x0000000400547947 */ /* 0x000fec0003800000 */
.L_x_3585:
[C---:B------:R-:W-:Y:S01]  /*54a0*/  ISETP.NE.AND P5, PT, R40.reuse, 0x1, PT ;  /* 0x000000012800780c */ /* 0x040fe20003fa5270 */
[----:B------:R-:W-:Y:S01]  /*54b0*/  BSSY B2, `(.L_x_3587) ;  /* 0x000000c000027945 */ /* 0x000fe20003800000 */
[----:B------:R-:W-:-:S11]  /*54c0*/  VIADD R41, R40, 0x1 ;  /* 0x0000000128297836 */ /* 0x000fd60000000000 */
[----:B------:R-:W-:Y:S05]  /*54d0*/  @!P5 BRA `(.L_x_3588) ;  /* 0x000000000020d947 */ /* 0x000fea0003800000 */
        /* <DEDUP_REMOVED lines=8> */
.L_x_3588:
[----:B------:R-:W-:-:S07]  /*5560*/  MOV R68, R94 ;  /* 0x0000005e00447202 */ /* 0x000fce0000000f00 */
.L_x_3589:
[----:B------:R-:W-:Y:S05]  /*5570*/  BSYNC B2 ;  /* 0x0000000000027941 */ /* 0x000fea0003800000 */
.L_x_3587:
        /* <DEDUP_REMOVED lines=16> */
.L_x_3593:
[----:B------:R-:W-:Y:S05]  /*5680*/  BSYNC B3 ;  /* 0x0000000000037941 */ /* 0x000fea0003800000 */
.L_x_3592:
        /* <DEDUP_REMOVED lines=42> */
.L_x_3591:
[----:B------:R-:W-:Y:S05]  /*5930*/  BSYNC B2 ;  /* 0x0000000000027941 */ /* 0x000fea0003800000 */
.L_x_3590:
[----:B------:R-:W-:Y:S01]  /*5940*/  HFMA2.MMA R43, -RZ, RZ, 0.1171875, 0 ;  /* 0x2f800000ff2b7435 */ /* 0x000fe200000001ff */
[----:B------:R-:W-:Y:S01]  /*5950*/  I2FP.F32.U32 R40, R68 ;  /* 0x0000004400287245 */ /* 0x000fe20000201000 */
[----:B-----5:R-:W-:-:S05]  /*5960*/  HADD2.F32 R42, -RZ, R29.H1_H1 ;  /* 0x3000001dff2a7230 */ /* 0x020fca0000004100 */
[----:B------:R-:W-:-:S03]  /*5970*/  FMUL.FTZ R42, R42, UR13 ;  /* 0x0000000d2a2a7c20 */ /* 0x000fc60008410000 */
[----:B------:R-:W-:Y:S01]  /*5980*/  FFMA.FTZ R40, R40, R43, 1.1641532182693481445e-10 ;  /* 0x2f00000028287423 */ /* 0x000fe2000001002b */
[----:B------:R-:W-:-:S04]  /*5990*/  FMUL.FTZ R42, R42, UR12 ;  /* 0x0000000c2a2a7c20 */ /* 0x000fc80008410000 */
[----:B------:R-:W-:Y:S01]  /*59a0*/  FSETP.GTU.FTZ.AND P5, PT, R40, UR10, PT ;  /* 0x0000000a28007c0b */ /* 0x000fe2000bfbc000 */
[----:B------:R-:W-:-:S03]  /*59b0*/  @P3 HADD2.F32 R40, -RZ, R33.H1_H1 ;  /* 0x30000021ff283230 */ /* 0x000fc60000004100 */
[----:B------:R-:W-:Y:S02]  /*59c0*/  FSEL R93, R42, RZ, !P5 ;  /* 0x000000ff2a5d7208 */ /* 0x000fe40006800000 */
[----:B------:R-:W-:-:S03]  /*59d0*/  SEL R68, RZ, 0x1, P5 ;  /* 0x00000001ff447807 */ /* 0x000fc60002800000 */
[----:B------:R-:W-:-:S07]  /*59e0*/  @P3 FADD.FTZ R93, R40, R93 ;  /* 0x0000005d285d3221 */ /* 0x000fce0000010000 */
.L_x_3586:
[----:B------:R-:W-:Y:S05]  /*59f0*/  BSYNC B1 ;  /* 0x0000000000017941 */ /* 0x000fea0003800000 */
.L_x_3584:
        /* <DEDUP_REMOVED lines=8> */
.L_x_3595:
        /* <DEDUP_REMOVED lines=12> */
.L_x_3598:
[----:B------:R-:W-:-:S07]  /*5b40*/  IMAD.MOV.U32 R70, RZ, RZ, R94 ;  /* 0x000000ffff467224 */ /* 0x000fce00078e005e */
.L_x_3599:
[----:B------:R-:W-:Y:S05]  /*5b50*/  BSYNC B2 ;  /* 0x0000000000027941 */ /* 0x000fea0003800000 */
.L_x_3597:
        /* <DEDUP_REMOVED lines=16> */
.L_x_3603:
[----:B------:R-:W-:Y:S05]  /*5c60*/  BSYNC B3 ;  /* 0x0000000000037941 */ /* 0x000fea0003800000 */
.L_x_3602:
        /* <DEDUP_REMOVED lines=43> */
.L_x_3601:
[----:B------:R-:W-:Y:S05]  /*5f20*/  BSYNC B2 ;  /* 0x0000000000027941 */ /* 0x000fea0003800000 */
.L_x_3600:
[----:B------:R-:W-:Y:S01]  /*5f30*/  HFMA2.MMA R42, -RZ, RZ, 0.1171875, 0 ;  /* 0x2f800000ff2a7435 */ /* 0x000fe200000001ff */
[----:B------:R-:W-:Y:S01]  /*5f40*/  I2FP.F32.U32 R41, R70 ;  /* 0x0000004600297245 */ /* 0x000fe20000201000 */
[----:B-----5:R-:W-:-:S05]  /*5f50*/  HADD2.F32 R43, -RZ, R30.H0_H0 ;  /* 0x2000001eff2b7230 */ /* 0x020fca0000004100 */
[----:B------:R-:W-:-:S03]  /*5f60*/  FMUL.FTZ R43, R43, UR13 ;  /* 0x0000000d2b2b7c20 */ /* 0x000fc60008410000 */
[----:B------:R-:W-:Y:S01]  /*5f70*/  FFMA.FTZ R41, R41, R42, 1.1641532182693481445e-10 ;  /* 0x2f00000029297423 */ /* 0x000fe2000001002a */
[----:B------:R-:W-:Y:S01]  /*5f80*/  FMUL.FTZ R43, R43, UR12 ;  /* 0x0000000c2b2b7c20 */ /* 0x000fe20008410000 */
[----:B------:R-:W-:-:S03]  /*5f90*/  @P3 HADD2.F32 R42, -RZ, R34.H0_H0 ;  /* 0x20000022ff2a3230 */ /* 0x000fc60000004100 */
[----:B------:R-:W-:-:S04]  /*5fa0*/  FSETP.GTU.FTZ.AND P5, PT, R41, UR10, PT ;  /* 0x0000000a29007c0b */ /* 0x000fc8000bfbc000 */
[----:B------:R-:W-:Y:S02]  /*5fb0*/  FSEL R95, R43, RZ, !P5 ;  /* 0x000000ff2b5f7208 */ /* 0x000fe40006800000 */
[----:B------:R-:W-:-:S03]  /*5fc0*/  SEL R70, RZ, 0x1, P5 ;  /* 0x00000001ff467807 */ /* 0x000fc60002800000 */
[----:B------:R-:W-:-:S07]  /*5fd0*/  @P3 FADD.FTZ R95, R42, R95 ;  /* 0x0000005f2a5f3221 */ /* 0x000fce0000010000 */
.L_x_3596:
[----:B------:R-:W-:Y:S05]  /*5fe0*/  BSYNC B1 ;  /* 0x0000000000017941 */ /* 0x000fea0003800000 */
.L_x_3594:
        /* <DEDUP_REMOVED lines=8> */
.L_x_3605:
        /* <DEDUP_REMOVED lines=12> */
.L_x_3608:
[----:B------:R-:W-:-:S07]  /*6130*/  IMAD.MOV.U32 R72, RZ, RZ, R94 ;  /* 0x000000ffff487224 */ /* 0x000fce00078e005e */
.L_x_3609:
[----:B------:R-:W-:Y:S05]  /*6140*/  BSYNC B2 ;  /* 0x0000000000027941 */ /* 0x000fea0003800000 */
.L_x_3607:
        /* <DEDUP_REMOVED lines=16> */
.L_x_3613:
[----:B------:R-:W-:Y:S05]  /*6250*/  BSYNC B3 ;  /* 0x0000000000037941 */ /* 0x000fea0003800000 */
.L_x_3612:
        /* <DEDUP_REMOVED lines=44> */
.L_x_3611:
[----:B------:R-:W-:Y:S05]  /*6520*/  BSYNC B2 ;  /* 0x0000000000027941 */ /* 0x000fea0003800000 */
.L_x_3610:
[----:B------:R-:W-:Y:S01]  /*6530*/  I2FP.F32.U32 R40, R72 ;  /* 0x0000004800287245 */ /* 0x000fe20000201000 */
[----:B-----5:R-:W-:Y:S01]  /*6540*/  HADD2.F32 R42, -RZ, R30.H1_H1 ;  /* 0x3000001eff2a7230 */ /* 0x020fe20000004100 */
[----:B------:R-:W-:-:S04]  /*6550*/  MOV R43, 0x2f800000 ;  /* 0x2f800000002b7802 */ /* 0x000fc80000000f00 */
        /* <DEDUP_REMOVED lines=8> */
.L_x_3606:
[----:B------:R-:W-:Y:S05]  /*65e0*/  BSYNC B1 ;  /* 0x0000000000017941 */ /* 0x000fea0003800000 */
.L_x_3604:
[----:B------:R-:W-:Y:S04]  /*65f0*/  BSSY B1, `(.L_x_3614) ;  /* 0x000005f000017945 */ /* 0x000fe80003800000 */
[----:B------:R-:W-:Y:S05]  /*6600*/  @P4 BRA `(.L_x_3615) ;  /* 0x0000000000184947 */ /* 0x000fea0003800000 */
[----:B------:R-:W-:Y:S01]  /*6610*/  IMAD.MOV.U32 R99, RZ, RZ, RZ ;  /* 0x000000ffff637224 */ /* 0x000fe200078e00ff */
[----:B------:R-:W-:Y:S01]  /*6620*/  MOV R40, R41 ;  /* 0x0000002900287202 */ /* 0x000fe20000000f00 */
[----:B------:R-:W-:Y:S06]  /*6630*/  @!P3 BRA `(.L_x_3616) ;  /* 0x000000040068b947 */ /* 0x000fec0003800000 */
[----:B------:R-:W-:Y:S01]  /*6640*/  MOV R40, R41 ;  /* 0x0000002900287202 */ /* 0x000fe20000000f00 */
[----:B-----5:R-:W-:Y:S01]  /*6650*/  HADD2.F32 R99, -RZ, R35.H0_H0 ;  /* 0x20000023ff637230 */ /* 0x020fe20000004100 */
[----:B------:R-:W-:Y:S06]  /*6660*/  BRA `(.L_x_3616) ;  /* 0x00000004005c7947 */ /* 0x000fec0003800000 */
.L_x_3615:
        /* <DEDUP_REMOVED lines=12> */
.L_x_3618:
[----:B------:R-:W-:-:S07]  /*6730*/  MOV R74, R94 ;  /* 0x0000005e004a7202 */ /* 0x000fce0000000f00 */
.L_x_3619:
[----:B------:R-:W-:Y:S05]  /*6740*/  BSYNC B2 ;  /* 0x0000000000027941 */ /* 0x000fea0003800000 */
.L_x_3617:
        /* <DEDUP_REMOVED lines=16> */
.L_x_3623:
[----:B------:R-:W-:Y:S05]  /*6850*/  BSYNC B3 ;  /* 0x0000000000037941 */ /* 0x000fea0003800000 */
.L_x_3622:
        /* <DEDUP_REMOVED lines=44> */
.L_x_3621:
[----:B------:R-:W-:Y:S05]  /*6b20*/  BSYNC B2 ;  /* 0x0000000000027941 */ /* 0x000fea0003800000 */
.L_x_3620:
        /* <DEDUP_REMOVED lines=11> */
.L_x_3616:
[----:B------:R-:W-:Y:S05]  /*6be0*/  BSYNC B1 ;  /* 0x0000000000017941 */ /* 0x000fea0003800000 */
.L_x_3614:
[----:B------:R-:W-:Y:S04]  /*6bf0*/  BSSY B1, `(.L_x_3624) ;  /* 0x000005f000017945 */ /* 0x000fe80003800000 */
[----:B------:R-:W-:Y:S05]  /*6c00*/  @P4 BRA `(.L_x_3625) ;  /* 0x0000000000184947 */ /* 0x000fea0003800000 */
[----:B------:R-:W-:Y:S02]  /*6c10*/  MOV R101, RZ ;  /* 0x000000ff00657202 */ /* 0x000fe40000000f00 */
[----:B------:R-:W-:Y:S01]  /*6c20*/  MOV R90, R40 ;  /* 0x00000028005a7202 */ /* 0x000fe20000000f00 */
[----:B------:R-:W-:Y:S06]  /*6c30*/  @!P3 BRA `(.L_x_3626) ;  /* 0x000000040068b947 */ /* 0x000fec0003800000 */
[----:B------:R-:W-:Y:S02]  /*6c40*/  IMAD.MOV.U32 R90, RZ, RZ, R40 ;  /* 0x000000ffff5a7224 */ /* 0x000fe400078e0028 */
[----:B-----5:R-:W-:Y:S01]  /*6c50*/  HADD2.F32 R101, -RZ, R35.H1_H1 ;  /* 0x30000023ff657230 */ /* 0x020fe20000004100 */
[----:B------:R-:W-:Y:S06]  /*6c60*/  BRA `(.L_x_3626) ;  /* 0x00000004005c7947 */ /* 0x000fec0003800000 */
.L_x_3625:
        /* <DEDUP_REMOVED lines=12> */
.L_x_3628:
[----:B------:R-:W-:-:S07]  /*6d30*/  MOV R76, R94 ;  /* 0x0000005e004c7202 */ /* 0x000fce0000000f00 */
.L_x_3629:
[----:B------:R-:W-:Y:S05]  /*6d40*/  BSYNC B2 ;  /* 0x0000000000027941 */ /* 0x000fea0003800000 */
.L_x_3627:
        /* <DEDUP_REMOVED lines=16> */
.L_x_3633:
[----:B------:R-:W-:Y:S05]  /*6e50*/  BSYNC B3 ;  /* 0x0000000000037941 */ /* 0x000fea0003800000 */
.L_x_3632:
        /* <DEDUP_REMOVED lines=44> */
.L_x_3631:
[----:B------:R-:W-:Y:S05]  /*7120*/  BSYNC B2 ;  /* 0x0000000000027941 */ /* 0x000fea0003800000 */
.L_x_3630:
        /* <DEDUP_REMOVED lines=11> */
.L_x_3626:
[----:B------:R-:W-:Y:S05]  /*71e0*/  BSYNC B1 ;  /* 0x0000000000017941 */ /* 0x000fea0003800000 */
.L_x_3624:
        /* <DEDUP_REMOVED lines=29> */
.L_x_3635:
[----:B------:R-:W-:Y:S05]  /*73c0*/  BSYNC B1 ;  /* 0x0000000000017941 */ /* 0x000fea0003800000 */
.L_x_3634:
[----:B------:R-:W-:Y:S01]  /*73d0*/  VIADD R108, R108, 0x100 ;  /* 0x000001006c6c7836 */ /* 0x000fe20000000000 */
[----:B------:R-:W-:-:S07]  /*73e0*/  IADD3 R119, R119, 0x100, RZ ;  /* 0x0000010077777810 */ /* 0x000fce0007ffe0ff */
.L_x_3553:
[----:B------:R-:W-:Y:S05]  /*73f0*/  BSYNC B0 ;  /* 0x0000000000007941 */ /* 0x000fea0003800000 */
.L_x_3552:
        /* <DEDUP_REMOVED lines=19> */
.L_x_3639:
        /* <DEDUP_REMOVED lines=12> */
.L_x_3642:
[----:B------:R-:W-:-:S07]  /*75f0*/  IMAD.MOV.U32 R82, RZ, RZ, R94 ;  /* 0x000000ffff527224 */ /* 0x000fce00078e005e */
.L_x_3643:
[----:B------:R-:W-:Y:S05]  /*7600*/  BSYNC B2 ;  /* 0x0000000000027941 */ /* 0x000fea0003800000 */
.L_x_3641:
        /* <DEDUP_REMOVED lines=16> */
.L_x_3647:
[----:B------:R-:W-:Y:S05]  /*7710*/  BSYNC B3 ;  /* 0x0000000000037941 */ /* 0x000fea0003800000 */
.L_x_3646:
        /* <DEDUP_REMOVED lines=44> */
.L_x_3645:
[----:B------:R-:W-:Y:S05]  /*79e0*/  BSYNC B2 ;  /* 0x0000000000027941 */ /* 0x000fea0003800000 */
.L_x_3644:
        /* <DEDUP_REMOVED lines=11> */
.L_x_3640:
[----:B------:R-:W-:Y:S05]  /*7aa0*/  BSYNC B1 ;  /* 0x0000000000017941 */ /* 0x000fea0003800000 */
.L_x_3638:
        /* <DEDUP_REMOVED lines=8> */
.L_x_3649:
        /* <DEDUP_REMOVED lines=12> */
.L_x_3652:
[----:B------:R-:W-:-:S07]  /*7bf0*/  MOV R80, R94 ;  /* 0x0000005e00507202 */ /* 0x000fce0000000f00 */
.L_x_3653:
[----:B------:R-:W-:Y:S05]  /*7c00*/  BSYNC B2 ;  /* 0x0000000000027941 */ /* 0x000fea0003800000 */
.L_x_3651:
        /* <DEDUP_REMOVED lines=16> */
.L_x_3657:
[----:B------:R-:W-:Y:S05]  /*7d10*/  BSYNC B3 ;  /* 0x0000000000037941 */ /* 0x000fea0003800000 */
.L_x_3656:
        /* <DEDUP_REMOVED lines=44> */
.L_x_3655:
[----:B------:R-:W-:Y:S05]  /*7fe0*/  BSYNC B2 ;  /* 0x0000000000027941 */ /* 0x000fea0003800000 */
.L_x_3654:
        /* <DEDUP_REMOVED lines=11> */
.L_x_3650:
[----:B------:R-:W-:Y:S05]  /*80a0*/  BSYNC B1 ;  /* 0x0000000000017941 */ /* 0x000fea0003800000 */
.L_x_3648:
        /* <DEDUP_REMOVED lines=8> */
.L_x_3659:
        /* <DEDUP_REMOVED lines=12> */
.L_x_3662:
[----:B------:R-:W-:-:S07]  /*81f0*/  MOV R78, R94 ;  /* 0x0000005e004e7202 */ /* 0x000fce0000000f00 */
.L_x_3663:
[----:B------:R-:W-:Y:S05]  /*8200*/  BSYNC B2 ;  /* 0x0000000000027941 */ /* 0x000fea0003800000 */
.L_x_3661:
        /* <DEDUP_REMOVED lines=16> */
.L_x_3667:
[----:B------:R-:W-:Y:S05]  /*8310*/  BSYNC B3 ;  /* 0x0000000000037941 */ /* 0x000fea0003800000 */
.L_x_3666:
        /* <DEDUP_REMOVED lines=44> */
.L_x_3665:
[----:B------:R-:W-:Y:S05]  /*85e0*/  BSYNC B2 ;  /* 0x0000000000027941 */ /* 0x000fea0003800000 */
.L_x_3664:
        /* <DEDUP_REMOVED lines=11> */
.L_x_3660:
[----:B------:R-:W-:Y:S05]  /*86a0*/  BSYNC B1 ;  /* 0x0000000000017941 */ /* 0x000fea0003800000 */
.L_x_3658:
        /* <DEDUP_REMOVED lines=8> */
.L_x_3669:
        /* <DEDUP_REMOVED lines=12> */
.L_x_3672:
[----:B------:R-:W-:-:S07]  /*87f0*/  IMAD.MOV.U32 R68, RZ, RZ, R94 ;  /* 0x000000ffff447224 */ /* 0x000fce00078e005e */
.L_x_3673:
[----:B------:R-:W-:Y:S05]  /*8800*/  BSYNC B2 ;  /* 0x0000000000027941 */ /* 0x000fea0003800000 */
.L_x_3671:
        /* <DEDUP_REMOVED lines=16> */
.L_x_3677:
[----:B------:R-:W-:Y:S05]  /*8910*/  BSYNC B3 ;  /* 0x0000000000037941 */ /* 0x000fea0003800000 */
.L_x_3676:
        /* <DEDUP_REMOVED lines=44> */
.L_x_3675:
[----:B------:R-:W-:Y:S05]  /*8be0*/  BSYNC B2 ;  /* 0x0000000000027941 */ /* 0x000fea0003800000 */
.L_x_3674:
        /* <DEDUP_REMOVED lines=11> */
.L_x_3670:
[----:B------:R-:W-:Y:S05]  /*8ca0*/  BSYNC B1 ;  /* 0x0000000000017941 */ /* 0x000fea0003800000 */
.L_x_3668:
        /* <DEDUP_REMOVED lines=8> */
.L_x_3679:
        /* <DEDUP_REMOVED lines=12> */
.L_x_3682:
[----:B------:R-:W-:-:S07]  /*8df0*/  MOV R70, R94 ;  /* 0x0000005e00467202 */ /* 0x000fce0000000f00 */
.L_x_3683:
[----:B------:R-:W-:Y:S05]  /*8e00*/  BSYNC B2 ;  /* 0x0000000000027941 */ /* 0x000fea0003800000 */
.L_x_3681:
        /* <DEDUP_REMOVED lines=16> */
.L_x_3687:
[----:B------:R-:W-:Y:S05]  /*8f10*/  BSYNC B3 ;  /* 0x0000000000037941 */ /* 0x000fea0003800000 */
.L_x_3686:
        /* <DEDUP_REMOVED lines=44> */
.L_x_3685:
[----:B------:R-:W-:Y:S05]  /*91e0*/  BSYNC B2 ;  /* 0x0000000000027941 */ /* 0x000fea0003800000 */
.L_x_3684:
        /* <DEDUP_REMOVED lines=11> */
.L_x_3680:
[----:B------:R-:W-:Y:S05]  /*92a0*/  BSYNC B1 ;  /* 0x0000000000017941 */ /* 0x000fea0003800000 */
.L_x_3678:
        /* <DEDUP_REMOVED lines=8> */
.L_x_3689:
        /* <DEDUP_REMOVED lines=12> */
.L_x_3692:
[----:B------:R-:W-:-:S07]  /*93f0*/  MOV R72, R94 ;  /* 0x0000005e00487202 */ /* 0x000fce0000000f00 */
.L_x_3693:
[----:B------:R-:W-:Y:S05]  /*9400*/  BSYNC B2 ;  /* 0x0000000000027941 */ /* 0x000fea0003800000 */
.L_x_3691:
        /* <DEDUP_REMOVED lines=16> */
.L_x_3697:
[----:B------:R-:W-:Y:S05]  /*9510*/  BSYNC B3 ;  /* 0x0000000000037941 */ /* 0x000fea0003800000 */
.L_x_3696:
        /* <DEDUP_REMOVED lines=44> */
.L_x_3695:
[----:B------:R-:W-:Y:S05]  /*97e0*/  BSYNC B2 ;  /* 0x0000000000027941 */ /* 0x000fea0003800000 */
.L_x_3694:
        /* <DEDUP_REMOVED lines=11> */
.L_x_3690:
[----:B------:R-:W-:Y:S05]  /*98a0*/  BSYNC B1 ;  /* 0x0000000000017941 */ /* 0x000fea0003800000 */
.L_x_3688:
        /* <DEDUP_REMOVED lines=8> */
.L_x_3699:
        /* <DEDUP_REMOVED lines=12> */
.L_x_3702:
[----:B------:R-:W-:-:S07]  /*99f0*/  IMAD.MOV.U32 R74, RZ, RZ, R94 ;  /* 0x000000ffff4a7224 */ /* 0x000fce00078e005e */
.L_x_3703:
[----:B------:R-:W-:Y:S05]  /*9a00*/  BSYNC B2 ;  /* 0x0000000000027941 */ /* 0x000fea0003800000 */
.L_x_3701:
        /* <DEDUP_REMOVED lines=16> */
.L_x_3707:
[----:B------:R-:W-:Y:S05]  /*9b10*/  BSYNC B3 ;  /* 0x0000000000037941 */ /* 0x000fea0003800000 */
.L_x_3706:
        /* <DEDUP_REMOVED lines=44> */
.L_x_3705:
[----:B------:R-:W-:Y:S05]  /*9de0*/  BSYNC B2 ;  /* 0x0000000000027941 */ /* 0x000fea0003800000 */
.L_x_3704:
        /* <DEDUP_REMOVED lines=11> */
.L_x_3700:
[----:B------:R-:W-:Y:S05]  /*9ea0*/  BSYNC B1 ;  /* 0x0000000000017941 */ /* 0x000fea0003800000 */
.L_x_3698:
        /* <DEDUP_REMOVED lines=8> */
.L_x_3709:
        /* <DEDUP_REMOVED lines=12> */
.L_x_3712:
[----:B------:R-:W-:-:S07]  /*9ff0*/  MOV R76, R94 ;  /* 0x0000005e004c7202 */ /* 0x000fce0000000f00 */
.L_x_3713:
[----:B------:R-:W-:Y:S05]  /*a000*/  BSYNC B2 ;  /* 0x0000000000027941 */ /* 0x000fea0003800000 */
.L_x_3711:
        /* <DEDUP_REMOVED lines=16> */
.L_x_3717:
[----:B------:R-:W-:Y:S05]  /*a110*/  BSYNC B3 ;  /* 0x0000000000037941 */ /* 0x000fea0003800000 */
.L_x_3716:
        /* <DEDUP_REMOVED lines=44> */
.L_x_3715:
[----:B------:R-:W-:Y:S05]  /*a3e0*/  BSYNC B2 ;  /* 0x0000000000027941 */ /* 0x000fea0003800000 */
.L_x_3714:
        /* <DEDUP_REMOVED lines=11> */
.L_x_3710:
[----:B------:R-:W-:Y:S05]  /*a4a0*/  BSYNC B1 ;  /* 0x0000000000017941 */ /* 0x000fea0003800000 */
.L_x_3708:
[----:B------:R-:W0:Y:S01]  /*a4b0*/  LDC.64 R40, c[0x0][0x238] ;  /* 0x00008e00ff287b82 */ /* 0x000e220000000a00 */
[----:B------:R-:W-:Y:S02]  /*a4c0*/  F2FP.F16.F32.PACK_AB R43, R117, R115 ;  /* 0x00000073752b723e */ /* 0x000fe400000000ff */
[----:B------:R-:W-:Y:S01]  /*a4d0*/  F2FP.F16.F32.PACK_AB R42, R113, R111 ;  /* 0x0000006f712a723e */ /* 0x000fe200000000ff */
[----:B0-----:R-:W-:Y:S01]  /*a4e0*/  IMAD.WIDE.U32 R120, R108, 0x10, R40 ;  /* 0x000000106c787825 */ /* 0x001fe200078e0028 */
[----:B------:R-:W-:Y:S02]  /*a4f0*/  F2FP.F16.F32.PACK_AB R41, R109, R107 ;  /* 0x0000006b6d29723e */ /* 0x000fe400000000ff */
[----:B------:R-:W-:-:S05]  /*a500*/  F2FP.F16.F32.PACK_AB R40, R105, R103 ;  /* 0x000000676928723e */ /* 0x000fca00000000ff */
        /* <DEDUP_REMOVED lines=22> */
.L_x_3637:
[----:B------:R-:W-:Y:S05]  /*a670*/  BSYNC B0 ;  /* 0x0000000000007941 */ /* 0x000fea0003800000 */
.L_x_3636:
        /* <DEDUP_REMOVED lines=12> */
[----:B------:R-:W-:-:S03]  /*a740*/  @!P3 IADD3 R43, R43, 0x8, RZ ;  /* 0x000000082b2bb810 */ /* 0x000fc60007ffe0ff */
        /* <DEDUP_REMOVED lines=90> */
.L_x_3736:
[----:B------:R-:W2:Y:S01]  /*acf0*/  @!P5 S2R R108, SR_CgaCtaId ;  /* 0x00000000006cd919 */ /* 0x000ea20000008800 */
[----:B------:R-:W-:Y:S01]  /*ad00*/  LOP3.LUT R42, R106, 0x7, RZ, 0xc0, !PT ;  /* 0x000000076a2a7812 */ /* 0x000fe200078ec0ff */
[----:B------:R-:W-:Y:S05]  /*ad10*/  WARPSYNC.ALL ;  /* 0x0000000000007948 */ /* 0x000fea0003800000 */
[----:B------:R-:W-:Y:S01]  /*ad20*/  @!P5 MOV R41, 0x400 ;  /* 0x000004000029d802 */ /* 0x000fe20000000f00 */
[----:B------:R-:W-:-:S03]  /*ad30*/  @!P5 IMAD.IADD R106, R43, 0x1, R42 ;  /* 0x000000012b6ad824 */ /* 0x000fc600078e022a */
[----:B--2---:R-:W-:Y:S01]  /*ad40*/  @!P5 LEA R119, R108, R41, 0x18 ;  /* 0x000000296c77d211 */ /* 0x004fe200078ec0ff */
[----:B-1----:R-:W-:Y:S01]  /*ad50*/  FADD.FTZ R41, R121, R110 ;  /* 0x0000006e79297221 */ /* 0x002fe20000010000 */
[----:B------:R-:W-:Y:S02]  /*ad60*/  LOP3.LUT R108, R25, 0x1f, RZ, 0xc0, !PT ;  /* 0x0000001f196c7812 */ /* 0x000fe400078ec0ff */
[----:B------:R-:W-:Y:S02]  /*ad70*/  @!P5 LEA R106, R106, R119, 0x3 ;  /* 0x000000776a6ad211 */ /* 0x000fe400078e18ff */
[----:B------:R-:W-:-:S03]  /*ad80*/  ISETP.GT.U32.AND P2, PT, R108, 0x7, PT ;  /* 0x000000076c00780c */ /* 0x000fc60003f44070 */
[----:B------:R1:W-:Y:S10]  /*ad90*/  @!P5 STS.64 [R106], R40 ;  /* 0x000000286a00d388 */ /* 0x0003f40000000a00 */
        /* <DEDUP_REMOVED lines=8> */
[----:B0-----:R-:W-:Y:S02]  /*ae20*/  I2FP.F32.S32 R121, R112 ;  /* 0x0000007000797245 */ /* 0x001fe40000201400 */
[----:B-1----:R-:W-:Y:S02]  /*ae30*/  @!P2 LEA R114, R41, R40, 0x18 ;  /* 0x000000282972a211 */ /* 0x002fe400078ec0ff */
[----:B------:R-:W-:-:S03]  /*ae40*/  CS2R R40, SRZ ;  /* 0x0000000000287805 */ /* 0x000fc6000001ff00 */
[----:B------:R-:W-:Y:S02]  /*ae50*/  @!P2 IMAD R114, R43, 0x8, R114 ;  /* 0x000000082b72a824 */ /* 0x000fe400078e0272 */
[----:B------:R-:W0:Y:S04]  /*ae60*/  SHFL.DOWN PT, R43, R112, 0x4, 0x1f ;  /* 0x08801f00702b7f89 */ /* 0x000e2800000e0000 */
[----:B------:R-:W1:Y:S01]  /*ae70*/  @!P2 LDS.64 R40, [R114] ;  /* 0x000000007228a984 */ /* 0x000e620000000a00 */
[----:B------:R-:W-:Y:S01]  /*ae80*/  LOP3.LUT P2, RZ, R42, 0x1f, R25, 0xf8, !PT ;  /* 0x0000001f2aff7812 */ /* 0x000fe2000784f819 */
[----:B0-----:R-:W-:Y:S01]  /*ae90*/  IMAD.IADD R106, R43, 0x1, R112 ;  /* 0x000000012b6a7824 */ /* 0x001fe200078e0270 */
[----:B------:R-:W-:-:S04]  /*aea0*/  I2FP.F32.S32 R110, R43 ;  /* 0x0000002b006e7245 */ /* 0x000fc80000201400 */
[----:B------:R-:W-:-:S04]  /*aeb0*/  I2FP.F32.S32 R43, R106 ;  /* 0x0000006a002b7245 */ /* 0x000fc80000201400 */
[----:B------:R-:W0:Y:S01]  /*aec0*/  MUFU.RCP R108, R43 ;  /* 0x0000002b006c7308 */ /* 0x000e220000001000 */
[----:B-1----:R-:W1:Y:S04]  /*aed0*/  SHFL.DOWN PT, R119, R40, 0x4, 0x1f ;  /* 0x08801f0028777f89 */ /* 0x002e6800000e0000 */
[----:B------:R-:W2:Y:S01]  /*aee0*/  SHFL.DOWN PT, R114, R41, 0x4, 0x1f ;  /* 0x08801f0029727f89 */ /* 0x000ea200000e0000 */
[C---:B-1----:R-:W-:Y:S01]  /*aef0*/  FMUL.FTZ R118, R119.reuse, R110 ;  /* 0x0000006e77767220 */ /* 0x042fe20000410000 */
[----:B------:R-:W-:Y:S02]  /*af00*/  FADD.FTZ R116, -R119, R40 ;  /* 0x0000002877747221 */ /* 0x000fe40000010100 */
[----:B------:R-:W1:Y:S01]  /*af10*/  SHFL.DOWN PT, R119, R106, 0x2, 0x1f ;  /* 0x08401f006a777f89 */ /* 0x000e6200000e0000 */
[----:B------:R-:W-:Y:S01]  /*af20*/  FFMA.FTZ R123, R121, R40, R118 ;  /* 0x00000028797b7223 */ /* 0x000fe20000010076 */
[----:B------:R-:W-:-:S03]  /*af30*/  FMUL.FTZ R116, R116, R116 ;  /* 0x0000007474747220 */ /* 0x000fc60000410000 */
[----:B0-----:R-:W-:Y:S01]  /*af40*/  FMUL.FTZ R40, R108, R123 ;  /* 0x0000007b6c287220 */ /* 0x001fe20000410000 */
[----:B------:R-:W-:-:S04]  /*af50*/  FMUL.FTZ R123, R116, R121 ;  /* 0x00000079747b7220 */ /* 0x000fc80000410000 */
[----:B------:R-:W0:Y:S01]  /*af60*/  SHFL.DOWN PT, R121, R40, 0x2, 0x1f ;  /* 0x08401f0028797f89 */ /* 0x000e2200000e0000 */
[----:B------:R-:W-:Y:S01]  /*af70*/  FMUL.FTZ R110, R123, R110 ;  /* 0x0000006e7b6e7220 */ /* 0x000fe20000410000 */
[----:B--2---:R-:W-:-:S04]  /*af80*/  FADD.FTZ R123, R114, R41 ;  /* 0x00000029727b7221 */ /* 0x004fc80000010000 */
[----:B------:R-:W-:-:S05]  /*af90*/  FFMA.FTZ R110, R108, R110, R123 ;  /* 0x0000006e6c6e7223 */ /* 0x000fca000001007b */
[----:B------:R-:W2:Y:S01]  /*afa0*/  SHFL.DOWN PT, R123, R110, 0x2, 0x1f ;  /* 0x08401f006e7b7f89 */ /* 0x000ea200000e0000 */
[-C--:B-1----:R-:W-:Y:S02]  /*afb0*/  IADD3 R108, R106, R119.reuse, RZ ;  /* 0x000000776a6c7210 */ /* 0x082fe40007ffe0ff */
[----:B------:R-:W-:Y:S02]  /*afc0*/  I2FP.F32.S32 R112, R119 ;  /* 0x0000007700707245 */ /* 0x000fe40000201400 */
[----:B------:R-:W-:Y:S01]  /*afd0*/  I2FP.F32.S32 R41, R108 ;  /* 0x0000006c00297245 */ /* 0x000fe20000201400 */
[----:B------:R-:W1:Y:S03]  /*afe0*/  SHFL.DOWN PT, R119, R108, 0x1, 0x1f ;  /* 0x08201f006c777f89 */ /* 0x000e6600000e0000 */
[----:B------:R-:W3:Y:S01]  /*aff0*/  MUFU.RCP R106, R41 ;  /* 0x00000029006a7308 */ /* 0x000ee20000001000 */
[----:B0-----:R-:W-:Y:S01]  /*b000*/  FMUL.FTZ R114, R121, R112 ;  /* 0x0000007079727220 */ /* 0x001fe20000410000 */
[----:B------:R-:W-:-:S03]  /*b010*/  FADD.FTZ R121, R40, -R121 ;  /* 0x8000007928797221 */ /* 0x000fc60000010000 */
[----:B------:R-:W-:Y:S01]  /*b020*/  FFMA.FTZ R125, R43, R40, R114 ;  /* 0x000000282b7d7223 */ /* 0x000fe20000010072 */
[----:B------:R-:W-:-:S04]  /*b030*/  FMUL.FTZ R40, R121, R121 ;  /* 0x0000007979287220 */ /* 0x000fc80000410000 */
[----:B------:R-:W-:Y:S01]  /*b040*/  FMUL.FTZ R43, R43, R40 ;  /* 0x000000282b2b7220 */ /* 0x000fe20000410000 */
[----:B--2---:R-:W-:-:S03]  /*b050*/  FADD.FTZ R123, R110, R123 ;  /* 0x0000007b6e7b7221 */ /* 0x004fc60000010000 */
[----:B------:R-:W-:Y:S01]  /*b060*/  FMUL.FTZ R43, R43, R112 ;  /* 0x000000702b2b7220 */ /* 0x000fe20000410000 */
[----:B---3--:R-:W-:-:S03]  /*b070*/  FMUL.FTZ R40, R106, R125 ;  /* 0x0000007d6a287220 */ /* 0x008fc60000410000 */
[----:B------:R-:W-:Y:S01]  /*b080*/  FFMA.FTZ R43, R106, R43, R123 ;  /* 0x0000002b6a2b7223 */ /* 0x000fe2000001007b */
[-C--:B-1----:R-:W-:Y:S01]  /*b090*/  IADD3 R110, R108, R119.reuse, RZ ;  /* 0x000000776c6e7210 */ /* 0x082fe20007ffe0ff */
[----:B------:R-:W0:Y:S01]  /*b0a0*/  SHFL.DOWN PT, R121, R40, 0x1, 0x1f ;  /* 0x08201f0028797f89 */ /* 0x000e2200000e0000 */
[----:B------:R-:W-:Y:S02]  /*b0b0*/  I2FP.F32.S32 R119, R119 ;  /* 0x0000007700777245 */ /* 0x000fe40000201400 */
[----:B------:R-:W-:Y:S01]  /*b0c0*/  I2FP.F32.S32 R110, R110 ;  /* 0x0000006e006e7245 */ /* 0x000fe20000201400 */
[----:B------:R-:W1:Y:S05]  /*b0d0*/  SHFL.DOWN PT, R106, R43, 0x1, 0x1f ;  /* 0x08201f002b6a7f89 */ /* 0x000e6a00000e0000 */
[----:B------:R-:W2:Y:S01]  /*b0e0*/  MUFU.RCP R110, R110 ;  /* 0x0000006e006e7308 */ /* 0x000ea20000001000 */
[----:B0-----:R-:W-:Y:S01]  /*b0f0*/  FMUL.FTZ R108, R121, R119 ;  /* 0x00000077796c7220 */ /* 0x001fe20000410000 */
[----:B------:R-:W-:-:S03]  /*b100*/  FADD.FTZ R121, R40, -R121 ;  /* 0x8000007928797221 */ /* 0x000fc60000010000 */
[----:B------:R-:W-:Y:S01]  /*b110*/  FFMA.FTZ R123, R41, R40, R108 ;  /* 0x00000028297b7223 */ /* 0x000fe2000001006c */
[----:B------:R-:W-:-:S03]  /*b120*/  FMUL.FTZ R108, R121, R121 ;  /* 0x00000079796c7220 */ /* 0x000fc60000410000 */
[----:B--2---:R-:W-:Y:S01]  /*b130*/  FMUL.FTZ R121, R110, R123 ;  /* 0x0000007b6e797220 */ /* 0x004fe20000410000 */
[----:B------:R-:W-:Y:S01]  /*b140*/  FMUL.FTZ R108, R41, R108 ;  /* 0x0000006c296c7220 */ /* 0x000fe20000410000 */
[----:B-1----:R-:W-:Y:S02]  /*b150*/  FADD.FTZ R41, R43, R106 ;  /* 0x0000006a2b297221 */ /* 0x002fe40000010000 */
[----:B------:R-:W0:Y:S01]  /*b160*/  @!P2 LDC.64 R42, c[0x0][0x258] ;  /* 0x00009600ff2aab82 */ /* 0x000e220000000a00 */
[----:B------:R-:W-:Y:S01]  /*b170*/  FMUL.FTZ R108, R108, R119 ;  /* 0x000000776c6c7220 */ /* 0x000fe20000410000 */
[----:B------:R-:W1:Y:S03]  /*b180*/  SHFL.IDX PT, R121, R121, RZ, 0x1f ;  /* 0x00001fff79797589 */ /* 0x000e6600000e0000 */
[----:B------:R-:W-:-:S03]  /*b190*/  FFMA.FTZ R108, R110, R108, R41 ;  /* 0x0000006c6e6c7223 */ /* 0x000fc60000010029 */
[----:B------:R-:W2:Y:S02]  /*b1a0*/  LDC R110, c[0x0][0x2d8] ;  /* 0x0000b600ff6e7b82 */ /* 0x000ea40000000800 */
[----:B------:R-:W2:Y:S06]  /*b1b0*/  SHFL.IDX PT, R123, R108, RZ, 0x1f ;  /* 0x00001fff6c7b7589 */ /* 0x000eac00000e0000 */
[----:B------:R-:W3:Y:S01]  /*b1c0*/  @!P2 LDC.64 R40, c[0x0][0x250] ;  /* 0x00009400ff28ab82 */ /* 0x000ee20000000a00 */
[----:B0-----:R-:W-:Y:S01]  /*b1d0*/  @!P2 LEA R42, P5, R19, R42, 0x2 ;  /* 0x0000002a132aa211 */ /* 0x001fe200078a10ff */
[----:B-1----:R-:W-:-:S03]  /*b1e0*/  FMUL.FTZ R106, R121, R121 ;  /* 0x00000079796a7220 */ /* 0x002fc60000410000 */
[----:B------:R-:W-:Y:S02]  /*b1f0*/  @!P2 LEA.HI.X R43, R19, R43, R104, 0x2, P5 ;  /* 0x0000002b132ba211 */ /* 0x000fe400028f1468 */
[----:B------:R-:W-:Y:S01]  /*b200*/  FSEL R119, R106, RZ, !P4 ;  /* 0x000000ff6a777208 */ /* 0x000fe20006000000 */
[----:B--2---:R-:W-:-:S04]  /*b210*/  FFMA.FTZ R106, R123, UR11, R110 ;  /* 0x0000000b7b6a7c23 */ /* 0x004fc8000801006e */
[----:B------:R-:W-:Y:S01]  /*b220*/  FADD.FTZ R119, R106, R119 ;  /* 0x000000776a777221 */ /* 0x000fe20000010000 */
[----:B---3--:R-:W-:-:S05]  /*b230*/  @!P2 LEA R40, P4, R19, R40, 0x2 ;  /* 0x000000281328a211 */ /* 0x008fca00078810ff */
[----:B------:R-:W0:Y:S01]  /*b240*/  MUFU.RSQ R119, R119 ;  /* 0x0000007700777308 */ /* 0x000e220000001400 */
[----:B------:R-:W-:-:S05]  /*b250*/  @!P2 LEA.HI.X R41, R19, R41, R104, 0x2, P4 ;  /* 0x000000291329a211 */ /* 0x000fca00020f1468 */
[----:B------:R1:W-:Y:S04]  /*b260*/  @!P2 STG.E desc[UR6][R40.64], R121 ;  /* 0x000000792800a986 */ /* 0x0003e8000c101906 */
[----:B0-----:R1:W-:Y:S01]  /*b270*/  @!P2 STG.E desc[UR6][R42.64], R119 ;  /* 0x000000772a00a986 */ /* 0x0013e2000c101906 */
[----:B-----5:R-:W-:-:S13]  /*b280*/  ISETP.GE.AND P2, PT, R102, 0x1, PT ;  /* 0x000000016600780c */ /* 0x020fda0003f46270 */
[----:B-1----:R-:W-:Y:S05]  /*b290*/  @!P2 BRA `(.L_x_3720) ;  /* 0x0000000400bca947 */ /* 0x002fea0003800000 */
[----:B------:R-:W-:Y:S01]  /*b2a0*/  VIADD R21, R102, 0xffffffff ;  /* 0xffffffff66157836 */ /* 0x000fe20000000000 */
[----:B------:R-:W-:Y:S01]  /*b2b0*/  PLOP3.LUT P2, PT, PT, PT, UP0, 0x40, 0x0 ;  /* 0x000000000000781c */ /* 0x000fe20003f4e808 */
[----:B------:R-:W-:Y:S02]  /*b2c0*/  BSSY B1, `(.L_x_3721) ;  /* 0x0000028000017945 */ /* 0x000fe40003800000 */
[----:B------:R-:W-:Y:S01]  /*b2d0*/  IMAD R100, R21, R100, RZ ;  /* 0x0000006415647224 */ /* 0x000fe200078e02ff */
[----:B------:R-:W-:-:S04]  /*b2e0*/  LOP3.LUT R21, R25, 0xff, RZ, 0xc0, !PT ;  /* 0x000000ff19157812 */ /* 0x000fc800078ec0ff */
        /* <DEDUP_REMOVED lines=12> */
[--C-:B------:R-:W-:Y:S01]  /*b3b0*/  FADD.FTZ R102, R77, -R100.reuse ;  /* 0x800000644d667221 */ /* 0x100fe20000010000 */
[----:B------:R-:W-:Y:S01]  /*b3c0*/  FFMA.FTZ R41, R18, R42, R9 ;  /* 0x0000002a12297223 */ /* 0x000fe20000010009 */
[----:B------:R-:W-:Y:S01]  /*b3d0*/  FADD.FTZ R42, R71, -R100 ;  /* 0x80000064472a7221 */ /* 0x000fe20000010000 */
        /* <DEDUP_REMOVED lines=9> */
[----:B------:R-:W-:Y:S01]  /*b470*/  F2FP.F16.F32.PACK_AB R40, R41, R40 ;  /* 0x000000282928723e */ /* 0x000fe200000000ff */
        /* <DEDUP_REMOVED lines=10> */
[----:B------:R-:W-:-:S03]  /*b520*/  IADD3 R123, R123, 0x100, RZ ;  /* 0x000001007b7b7810 */ /* 0x000fc60007ffe0ff */
[----:B------:R0:W-:Y:S04]  /*b530*/  STG.E.128 desc[UR6][R120.64], R40 ;  /* 0x0000002878007986 */ /* 0x0001e8000c101d06 */
.L_x_3722:
[----:B------:R-:W-:Y:S05]  /*b540*/  BSYNC B1 ;  /* 0x0000000000017941 */ /* 0x000fea0003800000 */
.L_x_3721:
        /* <DEDUP_REMOVED lines=35> */
.L_x_3724:
[----:B------:R-:W-:Y:S05]  /*b780*/  BSYNC B1 ;  /* 0x0000000000017941 */ /* 0x000fea0003800000 */
.L_x_3723:
        /* <DEDUP_REMOVED lines=32> */
.L_x_3720:
[----:B------:R-:W-:Y:S05]  /*b990*/  BSYNC B0 ;  /* 0x0000000000007941 */ /* 0x000fea0003800000 */
.L_x_3719:
[----:B------:R-:W-:Y:S01]  /*b9a0*/  VIADD R19, R19, UR14 ;  /* 0x0000000e13137c36 */ /* 0x000fe20008000000 */
[----:B------:R-:W-:-:S04]  /*b9b0*/  SEL R106, RZ, 0x1, P3 ;  /* 0x00000001ff6a7807 */ /* 0x000fc80001800000 */
[----:B------:R-:W-:-:S13]  /*b9c0*/  ISETP.GE.AND P2, PT, R19, UR15, PT ;  /* 0x0000000f13007c0c */ /* 0x000fda000bf46270 */
[----:B------:R-:W-:Y:S05]  /*b9d0*/  @!P2 BRA `(.L_x_3725) ;  /* 0xffffff5000f8a947 */ /* 0x000fea000383ffff */
[----:B------:R-:W-:Y:S05]  /*b9e0*/  EXIT ;  /* 0x000000000000794d */ /* 0x000fea0003800000 */
.L_x_3718:
[----:B------:R-:W-:Y:S01]  /*b9f0*/  HFMA2.MMA R120, -RZ, RZ, 0, 5.9604644775390625e-08 ;  /* 0x00000001ff787435 */ /* 0x000fe200000001ff */
[----:B------:R-:W-:Y:S01]  /*ba00*/  MOV R123, R42 ;  /* 0x0000002a007b7202 */ /* 0x000fe20000000f00 */
[----:B------:R-:W-:Y:S01]  /*ba10*/  IMAD.MOV.U32 R125, RZ, RZ, 0x1f ;  /* 0x0000001fff7d7424 */ /* 0x000fe200078e00ff */
[----:B------:R-:W-:-:S08]  /*ba20*/  MOV R116, 0xffffffff ;  /* 0xffffffff00747802 */ /* 0x000fd00000000f00 */
[----:B-----5:R-:W-:Y:S05]  /*ba30*/  WARPSYNC.COLLECTIVE R116, `(.L_x_3726) ;  /* 0x0000000074087348 */ /* 0x020fea0003c00000 */
[----:B------:R0:W1:Y:S02]  /*ba40*/  SHFL.BFLY P6, R118, R123, R120, R125 ;  /* 0x0c0000787b767389 */ /* 0x00006400000c007d */
[----:B01---5:R-:W-:Y:S01]  /*ba50*/  ENDCOLLECTIVE ;  /* 0x000000000000791b */ /* 0x023fe20003800000 */
.L_x_3726:
[----:B------:R-:W-:Y:S01]  /*ba60*/  HFMA2.MMA R120, -RZ, RZ, 0, 1.1920928955078125e-07 ;  /* 0x00000002ff787435 */ /* 0x000fe200000001ff */
[----:B------:R-:W-:-:S05]  /*ba70*/  MOV R41, R118 ;  /* 0x0000007600297202 */ /* 0x000fca0000000f00 */
[----:B------:R-:W-:-:S04]  /*ba80*/  FADD.FTZ R108, R42, R41 ;  /* 0x000000292a6c7221 */ /* 0x000fc80000010000 */
[----:B------:R-:W-:-:S07]  /*ba90*/  IMAD.MOV.U32 R123, RZ, RZ, R108 ;  /* 0x000000ffff7b7224 */ /* 0x000fce00078e006c */
[----:B------:R-:W-:Y:S05]  /*baa0*/  WARPSYNC.COLLECTIVE R116, `(.L_x_3727) ;  /* 0x0000000074087348 */ /* 0x000fea0003c00000 */
[----:B------:R0:W1:Y:S02]  /*bab0*/  SHFL.BFLY P6, R118, R123, R120, R125 ;  /* 0x0c0000787b767389 */ /* 0x00006400000c007d */
[----:B01----:R-:W-:Y:S01]  /*bac0*/  ENDCOLLECTIVE ;  /* 0x000000000000791b */ /* 0x003fe20003800000 */
.L_x_3727:
[----:B------:R-:W-:Y:S01]  /*bad0*/  HFMA2.MMA R120, -RZ, RZ, 0, 2.384185791015625e-07 ;  /* 0x00000004ff787435 */ /* 0x000fe200000001ff */
[----:B------:R-:W-:-:S05]  /*bae0*/  MOV R41, R118 ;  /* 0x0000007600297202 */ /* 0x000fca0000000f00 */
[----:B------:R-:W-:-:S04]  /*baf0*/  FADD.FTZ R110, R108, R41 ;  /* 0x000000296c6e7221 */ /* 0x000fc80000010000 */
[----:B------:R-:W-:-:S07]  /*bb00*/  IMAD.MOV.U32 R123, RZ, RZ, R110 ;  /* 0x000000ffff7b7224 */ /* 0x000fce00078e006e */
[----:B------:R-:W-:Y:S05]  /*bb10*/  WARPSYNC.COLLECTIVE R116, `(.L_x_3728) ;  /* 0x0000000074087348 */ /* 0x000fea0003c00000 */
[----:B------:R0:W1:Y:S02]  /*bb20*/  SHFL.BFLY P6, R118, R123, R120, R125 ;  /* 0x0c0000787b767389 */ /* 0x00006400000c007d */
[----:B01----:R-:W-:Y:S01]  /*bb30*/  ENDCOLLECTIVE ;  /* 0x000000000000791b */ /* 0x003fe20003800000 */
.L_x_3728:
[----:B------:R-:W-:Y:S01]  /*bb40*/  HFMA2.MMA R120, -RZ, RZ, 0, 4.76837158203125e-07 ;  /* 0x00000008ff787435 */ /* 0x000fe200000001ff */
[----:B------:R-:W-:-:S05]  /*bb50*/  MOV R41, R118 ;  /* 0x0000007600297202 */ /* 0x000fca0000000f00 */
[----:B------:R-:W-:-:S04]  /*bb60*/  FADD.FTZ R112, R110, R41 ;  /* 0x000000296e707221 */ /* 0x000fc80000010000 */
[----:B------:R-:W-:-:S07]  /*bb70*/  IMAD.MOV.U32 R123, RZ, RZ, R112 ;  /* 0x000000ffff7b7224 */ /* 0x000fce00078e0070 */
[----:B------:R-:W-:Y:S05]  /*bb80*/  WARPSYNC.COLLECTIVE R116, `(.L_x_3729) ;  /* 0x0000000074087348 */ /* 0x000fea0003c00000 */
[----:B------:R0:W1:Y:S02]  /*bb90*/  SHFL.BFLY P6, R118, R123, R120, R125 ;  /* 0x0c0000787b767389 */ /* 0x00006400000c007d */
[----:B01----:R-:W-:Y:S01]  /*bba0*/  ENDCOLLECTIVE ;  /* 0x000000000000791b */ /* 0x003fe20003800000 */
.L_x_3729:
[----:B------:R-:W-:Y:S01]  /*bbb0*/  HFMA2.MMA R120, -RZ, RZ, 0, 9.5367431640625e-07 ;  /* 0x00000010ff787435 */ /* 0x000fe200000001ff */
[----:B------:R-:W-:-:S05]  /*bbc0*/  MOV R41, R118 ;  /* 0x0000007600297202 */ /* 0x000fca0000000f00 */
[----:B------:R-:W-:-:S04]  /*bbd0*/  FADD.FTZ R114, R112, R41 ;  /* 0x0000002970727221 */ /* 0x000fc80000010000 */
[----:B------:R-:W-:-:S07]  /*bbe0*/  IMAD.MOV.U32 R123, RZ, RZ, R114 ;  /* 0x000000ffff7b7224 */ /* 0x000fce00078e0072 */
[----:B------:R-:W-:Y:S05]  /*bbf0*/  WARPSYNC.COLLECTIVE R116, `(.L_x_3730) ;  /* 0x0000000074087348 */ /* 0x000fea0003c00000 */
[----:B------:R0:W1:Y:S02]  /*bc00*/  SHFL.BFLY P6, R118, R123, R120, R125 ;  /* 0x0c0000787b767389 */ /* 0x00006400000c007d */
[----:B01----:R-:W-:Y:S01]  /*bc10*/  ENDCOLLECTIVE ;  /* 0x000000000000791b */ /* 0x003fe20003800000 */
.L_x_3730:
        /* <DEDUP_REMOVED lines=57> */
.L_x_3731:
[----:B------:R-:W-:Y:S01]  /*bfb0*/  HFMA2.MMA R120, -RZ, RZ, 0, 1.1920928955078125e-07 ;  /* 0x00000002ff787435 */ /* 0x000fe200000001ff */
[----:B------:R-:W-:-:S05]  /*bfc0*/  MOV R42, R118 ;  /* 0x00000076002a7202 */ /* 0x000fca0000000f00 */
[----:B------:R-:W-:-:S04]  /*bfd0*/  FADD.FTZ R42, R41, R42 ;  /* 0x0000002a292a7221 */ /* 0x000fc80000010000 */
[----:B------:R-:W-:-:S07]  /*bfe0*/  IMAD.MOV.U32 R123, RZ, RZ, R42 ;  /* 0x000000ffff7b7224 */ /* 0x000fce00078e002a */
[----:B------:R-:W-:Y:S05]  /*bff0*/  WARPSYNC.COLLECTIVE R116, `(.L_x_3732) ;  /* 0x0000000074087348 */ /* 0x000fea0003c00000 */
[----:B------:R0:W1:Y:S02]  /*c000*/  SHFL.BFLY P6, R118, R123, R120, R125 ;  /* 0x0c0000787b767389 */ /* 0x00006400000c007d */
[----:B01----:R-:W-:Y:S01]  /*c010*/  ENDCOLLECTIVE ;  /* 0x000000000000791b */ /* 0x003fe20003800000 */
.L_x_3732:
[----:B------:R-:W-:Y:S01]  /*c020*/  HFMA2.MMA R120, -RZ, RZ, 0, 2.384185791015625e-07 ;  /* 0x00000004ff787435 */ /* 0x000fe200000001ff */
[----:B------:R-:W-:-:S05]  /*c030*/  MOV R119, R118 ;  /* 0x0000007600777202 */ /* 0x000fca0000000f00 */
[----:B------:R-:W-:-:S04]  /*c040*/  FADD.FTZ R119, R42, R119 ;  /* 0x000000772a777221 */ /* 0x000fc80000010000 */
[----:B------:R-:W-:-:S07]  /*c050*/  IMAD.MOV.U32 R123, RZ, RZ, R119 ;  /* 0x000000ffff7b7224 */ /* 0x000fce00078e0077 */
[----:B------:R-:W-:Y:S05]  /*c060*/  WARPSYNC.COLLECTIVE R116, `(.L_x_3733) ;  /* 0x0000000074087348 */ /* 0x000fea0003c00000 */
[----:B------:R0:W1:Y:S02]  /*c070*/  SHFL.BFLY P6, R118, R123, R120, R125 ;  /* 0x0c0000787b767389 */ /* 0x00006400000c007d */
[----:B01----:R-:W-:Y:S01]  /*c080*/  ENDCOLLECTIVE ;  /* 0x000000000000791b */ /* 0x003fe20003800000 */
.L_x_3733:
[----:B------:R-:W-:Y:S01]  /*c090*/  HFMA2.MMA R120, -RZ, RZ, 0, 4.76837158203125e-07 ;  /* 0x00000008ff787435 */ /* 0x000fe200000001ff */
[----:B------:R-:W-:-:S05]  /*c0a0*/  MOV R108, R118 ;  /* 0x00000076006c7202 */ /* 0x000fca0000000f00 */
[----:B------:R-:W-:-:S04]  /*c0b0*/  FADD.FTZ R108, R119, R108 ;  /* 0x0000006c776c7221 */ /* 0x000fc80000010000 */
[----:B------:R-:W-:-:S07]  /*c0c0*/  IMAD.MOV.U32 R123, RZ, RZ, R108 ;  /* 0x000000ffff7b7224 */ /* 0x000fce00078e006c */
[----:B------:R-:W-:Y:S05]  /*c0d0*/  WARPSYNC.COLLECTIVE R116, `(.L_x_3734) ;  /* 0x0000000074087348 */ /* 0x000fea0003c00000 */
[----:B------:R0:W1:Y:S02]  /*c0e0*/  SHFL.BFLY P6, R118, R123, R120, R125 ;  /* 0x0c0000787b767389 */ /* 0x00006400000c007d */
[----:B01----:R-:W-:Y:S01]  /*c0f0*/  ENDCOLLECTIVE ;  /* 0x000000000000791b */ /* 0x003fe20003800000 */
.L_x_3734:
[----:B------:R-:W-:Y:S01]  /*c100*/  HFMA2.MMA R120, -RZ, RZ, 0, 9.5367431640625e-07 ;  /* 0x00000010ff787435 */ /* 0x000fe200000001ff */
[----:B------:R-:W-:-:S05]  /*c110*/  MOV R121, R118 ;  /* 0x0000007600797202 */ /* 0x000fca0000000f00 */
[----:B------:R-:W-:-:S04]  /*c120*/  FADD.FTZ R121, R108, R121 ;  /* 0x000000796c797221 */ /* 0x000fc80000010000 */
[----:B------:R-:W-:-:S07]  /*c130*/  IMAD.MOV.U32 R123, RZ, RZ, R121 ;  /* 0x000000ffff7b7224 */ /* 0x000fce00078e0079 */
[----:B------:R-:W-:Y:S05]  /*c140*/  WARPSYNC.COLLECTIVE R116, `(.L_x_3735) ;  /* 0x0000000074087348 */ /* 0x000fea0003c00000 */
[----:B------:R0:W1:Y:S02]  /*c150*/  SHFL.BFLY P6, R118, R123, R120, R125 ;  /* 0x0c0000787b767389 */ /* 0x00006400000c007d */
[----:B01----:R-:W-:Y:S01]  /*c160*/  ENDCOLLECTIVE ;  /* 0x000000000000791b */ /* 0x003fe20003800000 */
.L_x_3735:
[----:B------:R-:W-:Y:S01]  /*c170*/  MOV R110, R118 ;  /* 0x00000076006e7202 */ /* 0x000fe20000000f00 */
[----:B------:R-:W-:Y:S06]  /*c180*/  BRA `(.L_x_3736) ;  /* 0xffffffe800d87947 */ /* 0x000fec000383ffff */
.L_x_3737:
        /* <DEDUP_REMOVED lines=15> */
.L_x_23234:


//--------------------- .text._ZN10layer_norm13ln_fwd_kernelINS_13Kernel_traitsI6__halfS2_S2_S2_fjLj6144ELj1ELj1ELj8ELj16ENS_18Kernel_traits_baseILj6144ES2_S2_S2_S2_fjLj256EEEEELb1ELb0ELb1ELb1EEEvNS_9FwdParamsE --------------------------
	.section	.text._ZN10layer_norm13ln_fwd_kernelINS_13Kernel_traitsI6__halfS2_S2_S2_fjLj6144ELj1ELj1ELj8ELj16ENS_18Kernel_traits_baseILj6144ES2_S2_S2_S2_fjLj256EEEEELb1ELb0ELb1ELb1EEEvNS_9FwdParamsE,"ax",@progbits
	.align	128
        .global         _ZN10layer_norm13ln_fwd_kernelINS_13Kernel_traitsI6__halfS2_S2_S2_fjLj6144ELj1ELj1ELj8ELj16ENS_18Kernel_traits_baseILj6144ES2_S2_S2_S2_fjLj256EEEEELb1ELb0ELb1ELb1EEEvNS_9FwdParamsE
        .type           _ZN10layer_norm13ln_fwd_kernelINS_13Kernel_traitsI6__halfS2_S2_S2_fjLj6144ELj1ELj1ELj8ELj16ENS_18Kernel_traits_baseILj6144ES2_S2_S2_S2_fjLj256EEEEELb1ELb0ELb1ELb1EEEvNS_9FwdParamsE,@function
        .size           _ZN10layer_norm13ln_fwd_kernelINS_13Kernel_traitsI6__halfS2_S2_S2_fjLj6144ELj1ELj1ELj8ELj16ENS_18Kernel_traits_baseILj6144ES2_S2_S2_S2_fjLj256EEEEELb1ELb0ELb1ELb1EEEvNS_9FwdParamsE,(.L_x_23235 - _ZN10layer_norm13ln_fwd_kernelINS_13Kernel_traitsI6__halfS2_S2_S2_fjLj6144ELj1ELj1ELj8ELj16ENS_18Kernel_traits_baseILj6144ES2_S2_S2_S2_fjLj256EEEEELb1ELb0ELb1ELb1EEEvNS_9FwdParamsE)
        .other          _ZN10layer_norm13ln_fwd_kernelINS_13Kernel_traitsI6__halfS2_S2_S2_fjLj6144ELj1ELj1ELj8ELj16ENS_18Kernel_traits_baseILj6144ES2_S2_S2_S2_fjLj256EEEEELb1ELb0ELb1ELb1EEEvNS_9FwdParamsE,@"STO_CUDA_ENTRY STV_DEFAULT"
_ZN10layer_norm13ln_fwd_kernelINS_13Kernel_traitsI6__halfS2_S2_S2_fjLj6144ELj1ELj1ELj8ELj16ENS_18Kernel_traits_baseILj6144ES2_S2_S2_S2_fjLj256EEEEELb1ELb0ELb1ELb1EEEvNS_9FwdParamsE:
.text._ZN10layer_norm13ln_fwd_kernelINS_13Kernel_traitsI6__halfS2_S2_S2_fjLj6144ELj1ELj1ELj8ELj16ENS_18Kernel_traits_baseILj6144ES2_S2_S2_S2_fjLj256EEEEELb1ELb0ELb1ELb1EEEvNS_9FwdParamsE:
[----:B------:R-:W-:Y:S08]  /*0000*/  LDC R1, c[0x0][0x28] ;  /* 0x00000a00ff017b82 */ /* 0x000ff00000000800 */
[----:B------:R-:W0:Y:S01]  /*0010*/  LDC R82, c[0x0][0x2e8] ;  /* 0x0000ba00ff527b82 */ /* 0x000e220000000800 */
[----:B------:R-:W-:Y:S01]  /*0020*/  ULDC.U8 UR4, c[0x0][0x2f4] ;  /* 0x0000bd0000047ab9 */ /* 0x000fe20000000000 */
[----:B------:R-:W-:Y:S01]  /*0030*/  ULDC.64 UR6, c[0x0][0x2e0] ;  /* 0x0000b80000067ab9 */ /* 0x000fe20000000a00 */
[----:B------:R-:W-:Y:S01]  /*0040*/  ISETP.NE.AND P0, PT, RZ, UR4, PT ;  /* 0x00000004ff007c0c */ /* 0x000fe2000bf05270 */
[----:B------:R-:W-:Y:S01]  /*0050*/  ULDC.64 UR4, c[0x0][0x208] ;  /* 0x0000820000047ab9 */ /* 0x000fe20000000a00 */
[----:B------:R-:W-:Y:S01]  /*0060*/  MOV R4, UR6 ;  /* 0x0000000600047c02 */ /* 0x000fe20008000f00 */
[----:B------:R-:W-:-:S02]  /*0070*/  IMAD.U32 R5, RZ, RZ, UR7 ;  /* 0x00000007ff057e24 */ /* 0x000fc4000f8e00ff */
        /* <DEDUP_REMOVED lines=10> */
[----:B--2---:R-:W-:-:S02]  /*0120*/  IMAD R61, R0, UR8, R3 ;  /* 0x00000008003d7c24 */ /* 0x004fc4000f8e0203 */
[----:B------:R-:W-:-:S05]  /*0130*/  IMAD.SHL.U32 R0, R3, 0x10, RZ ;  /* 0x0000001003007824 */ /* 0x000fca00078e00ff */
[----:B------:R-:W-:Y:S02]  /*0140*/  LOP3.LUT R0, R0, 0xff0, RZ, 0xc0, !PT ;  /* 0x00000ff000007812 */ /* 0x000fe400078ec0ff */
[----:B---3--:R-:W-:Y:S02]  /*0150*/  @P0 R2UR UR6, R4 ;  /* 0x00000000040602ca */ /* 0x008fe400000e0000 */
[----:B------:R-:W-:Y:S02]  /*0160*/  @P0 R2UR UR7, R5 ;  /* 0x00000000050702ca */ /* 0x000fe400000e0000 */
[----:B----4-:R-:W-:-:S04]  /*0170*/  @P0 IADD3 R82, P1, R6, R9, RZ ;  /* 0x0000000906520210 */ /* 0x010fc80007f3e0ff */
        /* <DEDUP_REMOVED lines=33> */
[----:B------:R-:W-:Y:S01]  /*0390*/  ISETP.NE.U32.AND P0, PT, RZ, UR10, PT ;  /* 0x0000000aff007c0c */ /* 0x000fe2000bf05070 */
[----:B------:R-:W-:-:S04]  /*03a0*/  IMAD.WIDE.U32 R8, R9, -0x2daee0ad, RZ ;  /* 0xd2511f5309087825 */ /* 0x000fc800078e00ff */
[----:B------:R-:W-:Y:S01]  /*03b0*/  IMAD.WIDE.U32 R10, R10, -0x326172a9, RZ ;  /* 0xcd9e8d570a0a7825 */ /* 0x000fe200078e00ff */
[----:B------:R-:W-:Y:S02]  /*03c0*/  ISETP.NE.AND.EX P0, PT, RZ, UR11, PT, P0 ;  /* 0x0000000bff007c0c */ /* 0x000fe4000bf05300 */
[----:B------:R-:W-:Y:S02]  /*03d0*/  LOP3.LUT R17, R9, UR25, R6, 0x96, !PT ;  /* 0x0000001909117c12 */ /* 0x000fe4000f8e9606 */
[----:B------:R-:W-:Y:S02]  /*03e0*/  LOP3.LUT R6, R11, UR24, R16, 0x96, !PT ;  /* 0x000000180b067c12 */ /* 0x000fe4000f8e9610 */
[----:B------:R-:W-:Y:S01]  /*03f0*/  IADD3 R4, P1, R0, UR10, RZ ;  /* 0x0000000a00047c10 */ /* 0x000fe2000ff3e0ff */
[----:B------:R-:W-:Y:S01]  /*0400*/  UIADD3 UR26, UR6, -0x4ab325aa, URZ ;  /* 0xb54cda56061a7890 */ /* 0x000fe2000fffe03f */
[----:B------:R-:W-:Y:S01]  /*0410*/  IMAD.WIDE.U32 R16, R17, -0x326172a9, RZ ;  /* 0xcd9e8d5711107825 */ /* 0x000fe200078e00ff */
[----:B------:R-:W-:Y:S01]  /*0420*/  UIADD3 UR27, UR7, 0x646e171e, URZ ;  /* 0x646e171e071b7890 */ /* 0x000fe2000fffe03f */
[----:B------:R-:W-:Y:S01]  /*0430*/  IADD3.X R5, RZ, UR11, RZ, P1, !PT ;  /* 0x0000000bff057c10 */ /* 0x000fe20008ffe4ff */
[----:B------:R-:W-:Y:S01]  /*0440*/  ULDC UR10, c[0x0][0x214] ;  /* 0x00008500000a7ab9 */ /* 0x000fe20000000800 */
[----:B------:R-:W-:Y:S01]  /*0450*/  IMAD.WIDE.U32 R6, R6, -0x2daee0ad, RZ ;  /* 0xd2511f5306067825 */ /* 0x000fe200078e00ff */
[----:B------:R-:W-:-:S02]  /*0460*/  LOP3.LUT R9, R17, UR26, R10, 0x96, !PT ;  /* 0x0000001a11097c12 */ /* 0x000fc4000f8e960a */
        /* <DEDUP_REMOVED lines=33> */
[----:B------:R-:W5:Y:S01]  /*0680*/  LDG.E.128 R32, desc[UR4][R16.64] ;  /* 0x0000000410207981 */ /* 0x000f62000c1e1d00 */
[----:B------:R-:W-:-:S02]  /*0690*/  HADD2.F32 R10, -RZ, R14.H1_H1 ;  /* 0x3000000eff0a7230 */ /* 0x000fc40000004100 */
[----:B------:R-:W-:Y:S01]  /*06a0*/  IMAD R73, R73, -0x2daee0ad, RZ ;  /* 0xd2511f5349497824 */ /* 0x000fe200078e02ff */
[----:B------:R-:W5:Y:S01]  /*06b0*/  LDG.E.128 R28, desc[UR4][R16.64+0x1000] ;  /* 0x00100004101c7981 */ /* 0x000f62000c1e1d00 */
[--C-:B------:R-:W-:Y:S02]  /*06c0*/  HADD2.F32 R13, -RZ, R20.reuse.H0_H0 ;  /* 0x20000014ff0d7230 */ /* 0x100fe40000004100 */
[----:B------:R-:W-:Y:S01]  /*06d0*/  IMAD.WIDE.U32 R76, R76, -0x2daee0ad, RZ ;  /* 0xd2511f534c4c7825 */ /* 0x000fe200078e00ff */
[----:B------:R0:W5:Y:S01]  /*06e0*/  LDG.E.128 R24, desc[UR4][R16.64+0x2000] ;  /* 0x0020000410187981 */ /* 0x000162000c1e1d00 */
[----:B------:R-:W-:Y:S01]  /*06f0*/  HFMA2.MMA R52, -RZ, RZ, 0, 5.9604644775390625e-08 ;  /* 0x00000001ff347435 */ /* 0x000fe200000001ff */
[----:B------:R-:W-:Y:S01]  /*0700*/  LOP3.LUT R82, R82, 0x3, RZ, 0xc0, !PT ;  /* 0x0000000352527812 */ /* 0x000fe200078ec0ff */
[----:B------:R-:W-:Y:S01]  /*0710*/  HADD2.F32 R14, -RZ, R20.H1_H1 ;  /* 0x30000014ff0e7230 */ /* 0x000fe20000004100 */
[----:B------:R-:W-:Y:S01]  /*0720*/  LOP3.LUT R73, R77, UR33, R73, 0x96, !PT ;  /* 0x000000214d497c12 */ /* 0x000fe2000f8e9649 */
[--C-:B------:R-:W-:Y:S01]  /*0730*/  HADD2.F32 R19, -RZ, R23.reuse.H0_H0 ;  /* 0x20000017ff137230 */ /* 0x100fe20000004100 */
[----:B------:R-:W-:Y:S01]  /*0740*/  ULDC.U8 UR8, c[0x0][0x2a0] ;  /* 0x0000a80000087ab9 */ /* 0x000fe20000000000 */
[----:B------:R-:W-:Y:S01]  /*0750*/  HADD2.F32 R20, -RZ, R23.H1_H1 ;  /* 0x30000017ff147230 */ /* 0x000fe20000004100 */
[----:B------:R-:W-:Y:S01]  /*0760*/  LOP3.LUT R65, R3, 0xff, RZ, 0xc0, !PT ;  /* 0x000000ff03417812 */ /* 0x000fe200078ec0ff */
[--C-:B------:R-:W-:Y:S01]  /*0770*/  HADD2.F32 R23, -RZ, R37.reuse.H0_H0 ;  /* 0x20000025ff177230 */ /* 0x100fe20000004100 */
[----:B------:R-:W-:Y:S01]  /*0780*/  ISETP.NE.AND P2, PT, RZ, UR8, PT ;  /* 0x00000008ff007c0c */ /* 0x000fe2000bf45270 */
[----:B------:R-:W-:Y:S01]  /*0790*/  HADD2.F32 R56, -RZ, R37.H1_H1 ;  /* 0x30000025ff387230 */ /* 0x000fe20000004100 */
[----:B------:R-:W-:Y:S01]  /*07a0*/  ULDC UR10, c[0x0][0x294] ;  /* 0x0000a500000a7ab9 */ /* 0x000fe20000000800 */
[----:B------:R-:W-:Y:S01]  /*07b0*/  IMAD R37, R2, -0x326172a9, RZ ;  /* 0xcd9e8d5702257824 */ /* 0x000fe200078e02ff */
[----:B------:R-:W-:Y:S01]  /*07c0*/  ULDC UR11, c[0x0][0x290] ;  /* 0x0000a400000b7ab9 */ /* 0x000fe20000000800 */
[----:B------:R-:W-:Y:S01]  /*07d0*/  IMAD.HI.U32 R2, R0, -0x326172a9, RZ ;  /* 0xcd9e8d5700027827 */ /* 0x000fe200078e00ff */
[----:B------:R-:W-:Y:S01]  /*07e0*/  ULDC.64 UR12, c[0x0][0x298] ;  /* 0x0000a600000c7ab9 */ /* 0x000fe20000000a00 */
[----:B------:R-:W-:Y:S01]  /*07f0*/  ULDC.64 UR8, c[0x0][0x230] ;  /* 0x00008c0000087ab9 */ /* 0x000fe20000000a00 */
[----:B------:R-:W-:Y:S01]  /*0800*/  ULDC.64 UR14, c[0x0][0x210] ;  /* 0x00008400000e7ab9 */ /* 0x000fe20000000a00 */
[--C-:B------:R-:W-:Y:S01]  /*0810*/  HADD2.F32 R5, -RZ, R12.reuse.H0_H0 ;  /* 0x2000000cff057230 */ /* 0x100fe20000004100 */
[----:B------:R-:W-:Y:S01]  /*0820*/  LOP3.LUT R2, R2, UR32, R37, 0x96, !PT ;  /* 0x0000002002027c12 */ /* 0x000fe2000f8e9625 */
[----:B------:R-:W-:-:S02]  /*0830*/  HADD2.F32 R6, -RZ, R12.H1_H1 ;  /* 0x3000000cff067230 */ /* 0x000fc40000004100 */
[--C-:B------:R-:W-:Y:S02]  /*0840*/  HADD2.F32 R11, -RZ, R15.reuse.H0_H0 ;  /* 0x2000000fff0b7230 */ /* 0x100fe40000004100 */
[----:B------:R-:W-:Y:S02]  /*0850*/  HADD2.F32 R12, -RZ, R15.H1_H1 ;  /* 0x3000000fff0c7230 */ /* 0x000fe40000004100 */
[--C-:B------:R-:W-:Y:S02]  /*0860*/  HADD2.F32 R15, -RZ, R21.reuse.H0_H0 ;  /* 0x20000015ff0f7230 */ /* 0x100fe40000004100 */
[----:B0-----:R-:W-:Y:S02]  /*0870*/  HADD2.F32 R16, -RZ, R21.H1_H1 ;  /* 0x30000015ff107230 */ /* 0x001fe40000004100 */
        /* <DEDUP_REMOVED lines=8> */
[----:B------:R-:W-:Y:S02]  /*0900*/  IMAD R0, R0, -0x326172a9, RZ ;  /* 0xcd9e8d5700007824 */ /* 0x000fe400078e02ff */
[----:B------:R-:W-:-:S07]  /*0910*/  IMAD.MOV.U32 R64, RZ, RZ, RZ ;  /* 0x000000ffff407224 */ /* 0x000fce00078e00ff */
.L_x_3987:
[----:B------:R-:W0:Y:S01]  /*0920*/  LDC.64 R48, c[0x0][0x280] ;  /* 0x0000a000ff307b82 */ /* 0x000e220000000a00 */
[----:B------:R-:W-:-:S07]  /*0930*/  ISETP.NE.U32.AND P0, PT, RZ, UR8, PT ;  /* 0x00000008ff007c0c */ /* 0x000fce000bf05070 */
[----:B------:R-:W1:Y:S08]  /*0940*/  LDC R87, c[0x0][0x218] ;  /* 0x00008600ff577b82 */ /* 0x000e700000000800 */
[----:B------:R-:W2:Y:S01]  /*0950*/  LDC.64 R50, c[0x0][0x288] ;  /* 0x0000a200ff327b82 */ /* 0x000ea20000000a00 */
[----:B0-----:R-:W-:-:S05]  /*0960*/  IMAD.WIDE R48, R4, 0x4, R48 ;  /* 0x0000000404307825 */ /* 0x001fca00078e0230 */
[----:B------:R0:W3:Y:S01]  /*0970*/  LDG.E R55, desc[UR4][R48.64] ;  /* 0x0000000430377981 */ /* 0x0000e2000c1e1900 */
[----:B------:R-:W-:Y:S01]  /*0980*/  ISETP.NE.AND.EX P0, PT, RZ, UR9, PT, P0 ;  /* 0x00000009ff007c0c */ /* 0x000fe2000bf05300 */
[----:B------:R-:W-:Y:S02]  /*0990*/  IMAD.MOV.U32 R121, RZ, RZ, RZ ;  /* 0x000000ffff797224 */ /* 0x000fe400078e00ff */
[----:B-1----:R-:W-:-:S05]  /*09a0*/  IMAD R53, R4, R87, RZ ;  /* 0x0000005704357224 */ /* 0x002fca00078e02ff */
[----:B0-----:R-:W-:Y:S01]  /*09b0*/  SHF.R.S32.HI R48, RZ, 0x1f, R53 ;  /* 0x0000001fff307819 */ /* 0x001fe20000011435 */
[----:B--2---:R-:W-:-:S04]  /*09c0*/  IMAD.WIDE R50, R4, 0x4, R50 ;  /* 0x0000000404327825 */ /* 0x004fc800078e0232 */
        /* <DEDUP_REMOVED lines=8> */
[----:B------:R-:W-:Y:S02]  /*0a50*/  @P1 IADD3 R54, R55, -0x1, RZ ;  /* 0xffffffff37361810 */ /* 0x000fe40007ffe0ff */
        /* <DEDUP_REMOVED lines=14> */
[----:B------:R-:W-:Y:S01]  /*0b40*/  MOV R44, R82 ;  /* 0x00000052002c7202 */ /* 0x000fe20000000f00 */
[----:B-----5:R-:W-:Y:S01]  /*0b50*/  HADD2.F32 R85, -RZ, R36.H0_H0 ;  /* 0x20000024ff557230 */ /* 0x020fe20000004100 */
[----:B------:R-:W-:Y:S06]  /*0b60*/  BRA `(.L_x_3740) ;  /* 0x0000000400587947 */ /* 0x000fec0003800000 */
.L_x_3739:
        /* <DEDUP_REMOVED lines=12> */
.L_x_3742:
[----:B------:R-:W-:-:S07]  /*0c30*/  IMAD.MOV.U32 R49, RZ, RZ, R0 ;  /* 0x000000ffff317224 */ /* 0x000fce00078e0000 */
.L_x_3743:
[----:B------:R-:W-:Y:S05]  /*0c40*/  BSYNC B1 ;  /* 0x0000000000017941 */ /* 0x000fea0003800000 */
.L_x_3741:
        /* <DEDUP_REMOVED lines=16> */
.L_x_3747:
[----:B------:R-:W-:Y:S05]  /*0d50*/  BSYNC B2 ;  /* 0x0000000000027941 */ /* 0x000fea0003800000 */
.L_x_3746:
        /* <DEDUP_REMOVED lines=43> */
.L_x_3745:
[----:B------:R-:W-:Y:S05]  /*1010*/  BSYNC B1 ;  /* 0x0000000000017941 */ /* 0x000fea0003800000 */
.L_x_3744:
        /* <DEDUP_REMOVED lines=11> */
.L_x_3740:
[----:B------:R-:W-:Y:S05]  /*10d0*/  BSYNC B0 ;  /* 0x0000000000007941 */ /* 0x000fea0003800000 */
.L_x_3738:
        /* <DEDUP_REMOVED lines=8> */
.L_x_3749:
        /* <DEDUP_REMOVED lines=12> */
.L_x_3752:
[----:B------:R-:W-:-:S07]  /*1220*/  IMAD.MOV.U32 R49, RZ, RZ, R0 ;  /* 0x000000ffff317224 */ /* 0x000fce00078e0000 */
.L_x_3753:
[----:B------:R-:W-:Y:S05]  /*1230*/  BSYNC B1 ;  /* 0x0000000000017941 */ /* 0x000fea0003800000 */
.L_x_3751:
        /* <DEDUP_REMOVED lines=16> */
.L_x_3757:
[----:B------:R-:W-:Y:S05]  /*1340*/  BSYNC B2 ;  /* 0x0000000000027941 */ /* 0x000fea0003800000 */
.L_x_3756:
        /* <DEDUP_REMOVED lines=43> */
.L_x_3755:
[----:B------:R-:W-:Y:S05]  /*1600*/  BSYNC B1 ;  /* 0x0000000000017941 */ /* 0x000fea0003800000 */
.L_x_3754:
        /* <DEDUP_REMOVED lines=11> */
.L_x_3750:
[----:B------:R-:W-:Y:S05]  /*16c0*/  BSYNC B0 ;  /* 0x0000000000007941 */ /* 0x000fea0003800000 */
.L_x_3748:
        /* <DEDUP_REMOVED lines=8> */
.L_x_3759:
        /* <DEDUP_REMOVED lines=12> */
.L_x_3762:
[----:B------:R-:W-:-:S07]  /*1810*/  IMAD.MOV.U32 R49, RZ, RZ, R0 ;  /* 0x000000ffff317224 */ /* 0x000fce00078e0000 */
.L_x_3763:
[----:B------:R-:W-:Y:S05]  /*1820*/  BSYNC B1 ;  /* 0x0000000000017941 */ /* 0x000fea0003800000 */
.L_x_3761:
        /* <DEDUP_REMOVED lines=16> */
.L_x_3767:
[----:B------:R-:W-:Y:S05]  /*1930*/  BSYNC B2 ;  /* 0x0000000000027941 */ /* 0x000fea0003800000 */
.L_x_3766:
        /* <DEDUP_REMOVED lines=43> */
.L_x_3765:
[----:B------:R-:W-:Y:S05]  /*1bf0*/  BSYNC B1 ;  /* 0x0000000000017941 */ /* 0x000fea0003800000 */
.L_x_3764:
        /* <DEDUP_REMOVED lines=11> */
.L_x_3760:
[----:B------:R-:W-:Y:S05]  /*1cb0*/  BSYNC B0 ;  /* 0x0000000000007941 */ /* 0x000fea0003800000 */
.L_x_3758:
        /* <DEDUP_REMOVED lines=8> */
.L_x_3769:
        /* <DEDUP_REMOVED lines=12> */
.L_x_3772:
[----:B------:R-:W-:-:S07]  /*1e00*/  IMAD.MOV.U32 R49, RZ, RZ, R0 ;  /* 0x000000ffff317224 */ /* 0x000fce00078e0000 */
.L_x_3773:
[----:B------:R-:W-:Y:S05]  /*1e10*/  BSYNC B1 ;  /* 0x0000000000017941 */ /* 0x000fea0003800000 */
.L_x_3771:
        /* <DEDUP_REMOVED lines=16> */
.L_x_3777:
[----:B------:R-:W-:Y:S05]  /*1f20*/  BSYNC B2 ;  /* 0x0000000000027941 */ /* 0x000fea0003800000 */
.L_x_3776:
        /* <DEDUP_REMOVED lines=44> */
.L_x_3775:
[----:B------:R-:W-:Y:S05]  /*21f0*/  BSYNC B1 ;  /* 0x0000000000017941 */ /* 0x000fea0003800000 */
.L_x_3774:
        /* <DEDUP_REMOVED lines=11> */
.L_x_3770:
[----:B------:R-:W-:Y:S05]  /*22b0*/  BSYNC B0 ;  /* 0x0000000000007941 */ /* 0x000fea0003800000 */
.L_x_3768:
        /* <DEDUP_REMOVED lines=8> */
.L_x_3779:
        /* <DEDUP_REMOVED lines=12> */
.L_x_3782:
[----:B------:R-:W-:-:S07]  /*2400*/  MOV R49, R0 ;  /* 0x0000000000317202 */ /* 0x000fce0000000f00 */
.L_x_3783:
[----:B------:R-:W-:Y:S05]  /*2410*/  BSYNC B1 ;  /* 0x0000000000017941 */ /* 0x000fea0003800000 */
.L_x_3781:
        /* <DEDUP_REMOVED lines=16> */
.L_x_3787:
[----:B------:R-:W-:Y:S05]  /*2520*/  BSYNC B2 ;  /* 0x0000000000027941 */ /* 0x000fea0003800000 */
.L_x_3786:
        /* <DEDUP_REMOVED lines=44> */
.L_x_3785:
[----:B------:R-:W-:Y:S05]  /*27f0*/  BSYNC B1 ;  /* 0x0000000000017941 */ /* 0x000fea0003800000 */
.L_x_3784:
        /* <DEDUP_REMOVED lines=11> */
.L_x_3780:
[----:B------:R-:W-:Y:S05]  /*28b0*/  BSYNC B0 ;  /* 0x0000000000007941 */ /* 0x000fea0003800000 */
.L_x_3778:
        /* <DEDUP_REMOVED lines=8> */
.L_x_3789:
        /* <DEDUP_REMOVED lines=12> */
.L_x_3792:
[----:B------:R-:W-:-:S07]  /*2a00*/  IMAD.MOV.U32 R49, RZ, RZ, R0 ;  /* 0x000000ffff317224 */ /* 0x000fce00078e0000 */
.L_x_3793:
[----:B------:R-:W-:Y:S05]  /*2a10*/  BSYNC B1 ;  /* 0x0000000000017941 */ /* 0x000fea0003800000 */
.L_x_3791:
        /* <DEDUP_REMOVED lines=16> */
.L_x_3797:
[----:B------:R-:W-:Y:S05]  /*2b20*/  BSYNC B2 ;  /* 0x0000000000027941 */ /* 0x000fea0003800000 */
.L_x_3796:
        /* <DEDUP_REMOVED lines=44> */
.L_x_3795:
[----:B------:R-:W-:Y:S05]  /*2df0*/  BSYNC B1 ;  /* 0x0000000000017941 */ /* 0x000fea0003800000 */
.L_x_3794:
        /* <DEDUP_REMOVED lines=11> */
.L_x_3790:
[----:B------:R-:W-:Y:S05]  /*2eb0*/  BSYNC B0 ;  /* 0x0000000000007941 */ /* 0x000fea0003800000 */
.L_x_3788:
        /* <DEDUP_REMOVED lines=8> */
.L_x_3799:
        /* <DEDUP_REMOVED lines=12> */
.L_x_3802:
[----:B------:R-:W-:-:S07]  /*3000*/  MOV R49, R0 ;  /* 0x0000000000317202 */ /* 0x000fce0000000f00 */
.L_x_3803:
[----:B------:R-:W-:Y:S05]  /*3010*/  BSYNC B1 ;  /* 0x0000000000017941 */ /* 0x000fea0003800000 */
.L_x_3801:
        /* <DEDUP_REMOVED lines=16> */
.L_x_3807:
[----:B------:R-:W-:Y:S05]  /*3120*/  BSYNC B2 ;  /* 0x0000000000027941 */ /* 0x000fea0003800000 */
.L_x_3806:
        /* <DEDUP_REMOVED lines=44> */
.L_x_3805:
[----:B------:R-:W-:Y:S05]  /*33f0*/  BSYNC B1 ;  /* 0x0000000000017941 */ /* 0x000fea0003800000 */
.L_x_3804:
        /* <DEDUP_REMOVED lines=11> */
.L_x_3800:
[----:B------:R-:W-:Y:S05]  /*34b0*/  BSYNC B0 ;  /* 0x0000000000007941 */ /* 0x000fea0003800000 */
.L_x_3798:
        /* <DEDUP_REMOVED lines=8> */
.L_x_3809:
        /* <DEDUP_REMOVED lines=12> */
.L_x_3812:
[----:B------:R-:W-:-:S07]  /*3600*/  MOV R49, R0 ;  /* 0x0000000000317202 */ /* 0x000fce0000000f00 */
.L_x_3813:
[----:B------:R-:W-:Y:S05]  /*3610*/  BSYNC B1 ;  /* 0x0000000000017941 */ /* 0x000fea0003800000 */
.L_x_3811:
        /* <DEDUP_REMOVED lines=16> */
.L_x_3817:
[----:B------:R-:W-:Y:S05]  /*3720*/  BSYNC B2 ;  /* 0x0000000000027941 */ /* 0x000fea0003800000 */
.L_x_3816:
        /* <DEDUP_REMOVED lines=44> */
.L_x_3815:
[----:B------:R-:W-:Y:S05]  /*39f0*/  BSYNC B1 ;  /* 0x0000000000017941 */ /* 0x000fea0003800000 */
.L_x_3814:
        /* <DEDUP_REMOVED lines=11> */
.L_x_3810:
[----:B------:R-:W-:Y:S05]  /*3ab0*/  BSYNC B0 ;  /* 0x0000000000007941 */ /* 0x000fea0003800000 */
.L_x_3808:
[----:B------:R-:W0:Y:S01]  /*3ac0*/  LDC.64 R78, c[0x0][0x238] ;  /* 0x00008e00ff4e7b82 */ /* 0x000e220000000a00 */
[----:B------:R-:W-:Y:S01]  /*3ad0*/  F2FP.F16.F32.PACK_AB R47, R49, R51 ;  /* 0x00000033312f723e */ /* 0x000fe200000000ff */
[----:B------:R-:W-:Y:S01]  /*3ae0*/  VIADD R107, R123, 0x100 ;  /* 0x000001007b6b7836 */ /* 0x000fe20000000000 */
[----:B------:R-:W-:Y:S01]  /*3af0*/  F2FP.F16.F32.PACK_AB R46, R53, R55 ;  /* 0x00000037352e723e */ /* 0x000fe200000000ff */
[----:B------:R-:W-:Y:S01]  /*3b00*/  BSSY B0, `(.L_x_3818) ;  /* 0x000001f000007945 */ /* 0x000fe20003800000 */
[----:B------:R-:W-:Y:S02]  /*3b10*/  F2FP.F16.F32.PACK_AB R45, R75, R77 ;  /* 0x0000004d4b2d723e */ /* 0x000fe400000000ff */
[----:B------:R-:W-:Y:S01]  /*3b20*/  F2FP.F16.F32.PACK_AB R44, R83, R85 ;  /* 0x00000055532c723e */ /* 0x000fe200000000ff */
        /* <DEDUP_REMOVED lines=28> */
.L_x_3819:
[----:B------:R-:W-:Y:S05]  /*3cf0*/  BSYNC B0 ;  /* 0x0000000000007941 */ /* 0x000fea0003800000 */
.L_x_3818:
        /* <DEDUP_REMOVED lines=8> */
[----:B-----5:R-:W-:Y:S01]  /*3d80*/  HADD2.F32 R103, -RZ, R36.H0_H0 ;  /* 0x20000024ff677230 */ /* 0x020fe20000004100 */
[----:B------:R-:W-:Y:S06]  /*3d90*/  BRA `(.L_x_3822) ;  /* 0x00000004005c7947 */ /* 0x000fec0003800000 */
.L_x_3821:
        /* <DEDUP_REMOVED lines=12> */
.L_x_3824:
[----:B------:R-:W-:-:S07]  /*3e60*/  IMAD.MOV.U32 R66, RZ, RZ, R0 ;  /* 0x000000ffff427224 */ /* 0x000fce00078e0000 */
.L_x_3825:
[----:B------:R-:W-:Y:S05]  /*3e70*/  BSYNC B1 ;  /* 0x0000000000017941 */ /* 0x000fea0003800000 */
.L_x_3823:
        /* <DEDUP_REMOVED lines=16> */
.L_x_3829:
[----:B------:R-:W-:Y:S05]  /*3f80*/  BSYNC B2 ;  /* 0x0000000000027941 */ /* 0x000fea0003800000 */
.L_x_3828:
        /* <DEDUP_REMOVED lines=44> */
.L_x_3827:
[----:B------:R-:W-:Y:S05]  /*4250*/  BSYNC B1 ;  /* 0x0000000000017941 */ /* 0x000fea0003800000 */
.L_x_3826:
        /* <DEDUP_REMOVED lines=11> */
.L_x_3822:
[----:B------:R-:W-:Y:S05]  /*4310*/  BSYNC B0 ;  /* 0x0000000000007941 */ /* 0x000fea0003800000 */
.L_x_3820:
        /* <DEDUP_REMOVED lines=8> */
.L_x_3831:
        /* <DEDUP_REMOVED lines=12> */
.L_x_3834:
[----:B------:R-:W-:-:S07]  /*4460*/  MOV R54, R0 ;  /* 0x0000000000367202 */ /* 0x000fce0000000f00 */
.L_x_3835:
[----:B------:R-:W-:Y:S05]  /*4470*/  BSYNC B1 ;  /* 0x0000000000017941 */ /* 0x000fea0003800000 */
.L_x_3833:
        /* <DEDUP_REMOVED lines=16> */
.L_x_3839:
[----:B------:R-:W-:Y:S05]  /*4580*/  BSYNC B2 ;  /* 0x0000000000027941 */ /* 0x000fea0003800000 */
.L_x_3838:
        /* <DEDUP_REMOVED lines=44> */
.L_x_3837:
[----:B------:R-:W-:Y:S05]  /*4850*/  BSYNC B1 ;  /* 0x0000000000017941 */ /* 0x000fea0003800000 */
.L_x_3836:
        /* <DEDUP_REMOVED lines=11> */
.L_x_3832:
[----:B------:R-:W-:Y:S05]  /*4910*/  BSYNC B0 ;  /* 0x0000000000007941 */ /* 0x000fea0003800000 */
.L_x_3830:
        /* <DEDUP_REMOVED lines=8> */
.L_x_3841:
        /* <DEDUP_REMOVED lines=12> */
.L_x_3844:
[----:B------:R-:W-:-:S07]  /*4a60*/  MOV R54, R0 ;  /* 0x0000000000367202 */ /* 0x000fce0000000f00 */
.L_x_3845:
[----:B------:R-:W-:Y:S05]  /*4a70*/  BSYNC B1 ;  /* 0x0000000000017941 */ /* 0x000fea0003800000 */
.L_x_3843:
        /* <DEDUP_REMOVED lines=16> */
.L_x_3849:
[----:B------:R-:W-:Y:S05]  /*4b80*/  BSYNC B2 ;  /* 0x0000000000027941 */ /* 0x000fea0003800000 */
.L_x_3848:
        /* <DEDUP_REMOVED lines=44> */
.L_x_3847:
[----:B------:R-:W-:Y:S05]  /*4e50*/  BSYNC B1 ;  /* 0x0000000000017941 */ /* 0x000fea0003800000 */
.L_x_3846:
        /* <DEDUP_REMOVED lines=11> */
.L_x_3842:
[----:B------:R-:W-:Y:S05]  /*4f10*/  BSYNC B0 ;  /* 0x0000000000007941 */ /* 0x000fea0003800000 */
.L_x_3840:
        /* <DEDUP_REMOVED lines=8> */
.L_x_3851:
        /* <DEDUP_REMOVED lines=12> */
.L_x_3854:
[----:B------:R-:W-:-:S07]  /*5060*/  IMAD.MOV.U32 R54, RZ, RZ, R0 ;  /* 0x000000ffff367224 */ /* 0x000fce00078e0000 */
.L_x_3855:
[----:B------:R-:W-:Y:S05]  /*5070*/  BSYNC B1 ;  /* 0x0000000000017941 */ /* 0x000fea0003800000 */
.L_x_3853:
        /* <DEDUP_REMOVED lines=16> */
.L_x_3859:
[----:B------:R-:W-:Y:S05]  /*5180*/  BSYNC B2 ;  /* 0x0000000000027941 */ /* 0x000fea0003800000 */
.L_x_3858:
        /* <DEDUP_REMOVED lines=44> */
.L_x_3857:
[----:B------:R-:W-:Y:S05]  /*5450*/  BSYNC B1 ;  /* 0x0000000000017941 */ /* 0x000fea0003800000 */
.L_x_3856:
        /* <DEDUP_REMOVED lines=11> */
.L_x_3852:
[----:B------:R-:W-:Y:S05]  /*5510*/  BSYNC B0 ;  /* 0x0000000000007941 */ /* 0x000fea0003800000 */
.L_x_3850:
        /* <DEDUP_REMOVED lines=8> */
.L_x_3861:
        /* <DEDUP_REMOVED lines=12> */
.L_x_3864:
[----:B------:R-:W-:-:S07]  /*5660*/  MOV R54, R0 ;  /* 0x0000000000367202 */ /* 0x000fce0000000f00 */
.L_x_3865:
[----:B------:R-:W-:Y:S05]  /*5670*/  BSYNC B1 ;  /* 0x0000000000017941 */ /* 0x000fea0003800000 */
.L_x_3863:
        /* <DEDUP_REMOVED lines=16> */
.L_x_3869:
[----:B------:R-:W-:Y:S05]  /*5780*/  BSYNC B2 ;  /* 0x0000000000027941 */ /* 0x000fea0003800000 */
.L_x_3868:
        /* <DEDUP_REMOVED lines=44> */
.L_x_3867:
[----:B------:R-:W-:Y:S05]  /*5a50*/  BSYNC B1 ;  /* 0x0000000000017941 */ /* 0x000fea0003800000 */
.L_x_3866:
        /* <DEDUP_REMOVED lines=11> */
.L_x_3862:
[----:B------:R-:W-:Y:S05]  /*5b10*/  BSYNC B0 ;  /* 0x0000000000007941 */ /* 0x000fea0003800000 */
.L_x_3860:
        /* <DEDUP_REMOVED lines=8> */
.L_x_3871:
        /* <DEDUP_REMOVED lines=12> */
.L_x_3874:
[----:B------:R-:W-:-:S07]  /*5c60*/  MOV R54, R0 ;  /* 0x0000000000367202 */ /* 0x000fce0000000f00 */
.L_x_3875:
[----:B------:R-:W-:Y:S05]  /*5c70*/  BSYNC B1 ;  /* 0x0000000000017941 */ /* 0x000fea0003800000 */
.L_x_3873:
        /* <DEDUP_REMOVED lines=16> */
.L_x_3879:
[----:B------:R-:W-:Y:S05]  /*5d80*/  BSYNC B2 ;  /* 0x0000000000027941 */ /* 0x000fea0003800000 */
.L_x_3878:
        /* <DEDUP_REMOVED lines=44> */
.L_x_3877:
[----:B------:R-:W-:Y:S05]  /*6050*/  BSYNC B1 ;  /* 0x0000000000017941 */ /* 0x000fea0003800000 */
.L_x_3876:
        /* <DEDUP_REMOVED lines=11> */
.L_x_3872:
[----:B------:R-:W-:Y:S05]  /*6110*/  BSYNC B0 ;  /* 0x0000000000007941 */ /* 0x000fea0003800000 */
.L_x_3870:
        /* <DEDUP_REMOVED lines=8> */
.L_x_3881:
        /* <DEDUP_REMOVED lines=12> */
.L_x_3884:
[----:B------:R-:W-:-:S07]  /*6260*/  IMAD.MOV.U32 R54, RZ, RZ, R0 ;  /* 0x000000ffff367224 */ /* 0x000fce00078e0000 */
.L_x_3885:
[----:B------:R-:W-:Y:S05]  /*6270*/  BSYNC B1 ;  /* 0x0000000000017941 */ /* 0x000fea0003800000 */
.L_x_3883:
        /* <DEDUP_REMOVED lines=16> */
.L_x_3889:
[----:B------:R-:W-:Y:S05]  /*6380*/  BSYNC B2 ;  /* 0x0000000000027941 */ /* 0x000fea0003800000 */
.L_x_3888:
        /* <DEDUP_REMOVED lines=44> */
.L_x_3887:
[----:B------:R-:W-:Y:S05]  /*6650*/  BSYNC B1 ;  /* 0x0000000000017941 */ /* 0x000fea0003800000 */
.L_x_3886:
        /* <DEDUP_REMOVED lines=11> */
.L_x_3882:
[----:B------:R-:W-:Y:S05]  /*6710*/  BSYNC B0 ;  /* 0x0000000000007941 */ /* 0x000fea0003800000 */
.L_x_3880:
[----:B------:R-:W-:Y:S04]  /*6720*/  BSSY B0, `(.L_x_3890) ;  /* 0x000005f000007945 */ /* 0x000fe80003800000 */
[----:B------:R-:W-:Y:S05]  /*6730*/  @P3 BRA `(.L_x_3891) ;  /* 0x0000000000183947 */ /* 0x000fea0003800000 */
[----:B--2---:R-:W-:Y:S01]  /*6740*/  IMAD.MOV.U32 R89, RZ, RZ, RZ ;  /* 0x000000ffff597224 */ /* 0x004fe200078e00ff */
[----:B------:R-:W-:Y:S01]  /*6750*/  MOV R82, R44 ;  /* 0x0000002c00527202 */ /* 0x000fe20000000f00 */
[----:B------:R-:W-:Y:S06]  /*6760*/  @!P0 BRA `(.L_x_3892) ;  /* 0x0000000400688947 */ /* 0x000fec0003800000 */
[----:B------:R-:W-:Y:S01]  /*6770*/  MOV R82, R44 ;  /* 0x0000002c00527202 */ /* 0x000fe20000000f00 */
[----:B-----5:R-:W-:Y:S01]  /*6780*/  HADD2.F32 R89, -RZ, R39.H1_H1 ;  /* 0x30000027ff597230 */ /* 0x020fe20000004100 */
[----:B------:R-:W-:Y:S06]  /*6790*/  BRA `(.L_x_3892) ;  /* 0x00000004005c7947 */ /* 0x000fec0003800000 */
.L_x_3891:
        /* <DEDUP_REMOVED lines=12> */
.L_x_3894:
[----:B------:R-:W-:-:S07]  /*6860*/  MOV R54, R0 ;  /* 0x0000000000367202 */ /* 0x000fce0000000f00 */
.L_x_3895:
[----:B------:R-:W-:Y:S05]  /*6870*/  BSYNC B1 ;  /* 0x0000000000017941 */ /* 0x000fea0003800000 */
.L_x_3893:
        /* <DEDUP_REMOVED lines=16> */
.L_x_3899:
[----:B------:R-:W-:Y:S05]  /*6980*/  BSYNC B2 ;  /* 0x0000000000027941 */ /* 0x000fea0003800000 */
.L_x_3898:
        /* <DEDUP_REMOVED lines=44> */
.L_x_3897:
[----:B------:R-:W-:Y:S05]  /*6c50*/  BSYNC B1 ;  /* 0x0000000000017941 */ /* 0x000fea0003800000 */
.L_x_3896:
        /* <DEDUP_REMOVED lines=8> */
[----:B--2---:R-:W-:Y:S02]  /*6ce0*/  FSEL R89, R46, RZ, !P4 ;  /* 0x000000ff2e597208 */ /* 0x004fe40006000000 */
[----:B------:R-:W-:-:S03]  /*6cf0*/  SEL R74, RZ, 0x1, P4 ;  /* 0x00000001ff4a7807 */ /* 0x000fc60002000000 */
[----:B------:R-:W-:-:S07]  /*6d00*/  @P0 FADD.FTZ R89, R44, R89 ;  /* 0x000000592c590221 */ /* 0x000fce0000010000 */
.L_x_3892:
[----:B------:R-:W-:Y:S05]  /*6d10*/  BSYNC B0 ;  /* 0x0000000000007941 */ /* 0x000fea0003800000 */
.L_x_3890:
[----:B------:R-:W-:Y:S01]  /*6d20*/  IMAD.WIDE.U32 R106, R107, 0x10, R78 ;  /* 0x000000106b6a7825 */ /* 0x000fe200078e004e */
[----:B------:R-:W-:Y:S01]  /*6d30*/  F2FP.F16.F32.PACK_AB R47, R89, R91 ;  /* 0x0000005b592f723e */ /* 0x000fe200000000ff */
[----:B------:R-:W0:Y:S01]  /*6d40*/  @P1 LDC.64 R104, c[0x0][0x220] ;  /* 0x00008800ff681b82 */ /* 0x000e220000000a00 */
[----:B------:R-:W-:Y:S01]  /*6d50*/  F2FP.F16.F32.PACK_AB R46, R93, R95 ;  /* 0x0000005f5d2e723e */ /* 0x000fe200000000ff */
[----:B------:R-:W-:Y:S01]  /*6d60*/  BSSY B0, `(.L_x_3900) ;  /* 0x000001e000007945 */ /* 0x000fe20003800000 */
[----:B------:R-:W-:Y:S02]  /*6d70*/  F2FP.F16.F32.PACK_AB R45, R97, R99 ;  /* 0x00000063612d723e */ /* 0x000fe400000000ff */
[----:B------:R-:W-:Y:S02]  /*6d80*/  F2FP.F16.F32.PACK_AB R44, R101, R103 ;  /* 0x00000067652c723e */ /* 0x000fe400000000ff */
[----:B------:R-:W-:Y:S01]  /*6d90*/  IADD3 R123, R123, 0x200, RZ ;  /* 0x000002007b7b7810 */ /* 0x000fe20007ffe0ff */
[----:B------:R-:W1:Y:S01]  /*6da0*/  @P0 LDC.64 R80, c[0x0][0x230] ;  /* 0x00008c00ff500b82 */ /* 0x000e620000000a00 */
[----:B------:R-:W-:Y:S01]  /*6db0*/  IADD3 R121, R121, 0x200, RZ ;  /* 0x0000020079797810 */ /* 0x000fe20007ffe0ff */
[----:B------:R2:W-:Y:S04]  /*6dc0*/  STG.E.128 desc[UR4][R106.64], R44 ;  /* 0x0000002c6a007986 */ /* 0x0005e8000c101d04 */
        /* <DEDUP_REMOVED lines=23> */
.L_x_3901:
[----:B------:R-:W-:Y:S05]  /*6f40*/  BSYNC B0 ;  /* 0x0000000000007941 */ /* 0x000fea0003800000 */
.L_x_3900:
[----:B-----5:R1:W5:Y:S04]  /*6f50*/  @P1 LDG.E.128 R40, desc[UR4][R104.64] ;  /* 0x0000000468281981 */ /* 0x020368000c1e1d00 */
[----:B------:R1:W5:Y:S01]  /*6f60*/  @P0 LDG.E.128 R36, desc[UR4][R80.64] ;  /* 0x0000000450240981 */ /* 0x000362000c1e1d00 */
[----:B------:R-:W-:Y:S04]  /*6f70*/  BSSY B0, `(.L_x_3902) ;  /* 0x000005f000007945 */ /* 0x000fe80003800000 */
[----:B------:R-:W-:Y:S05]  /*6f80*/  @P3 BRA `(.L_x_3903) ;  /* 0x0000000000183947 */ /* 0x000fea0003800000 */
[----:B------:R-:W-:Y:S02]  /*6f90*/  MOV R107, RZ ;  /* 0x000000ff006b7202 */ /* 0x000fe40000000f00 */
[----:B0-----:R-:W-:Y:S01]  /*6fa0*/  MOV R44, R82 ;  /* 0x00000052002c7202 */ /* 0x001fe20000000f00 */
[----:B------:R-:W-:Y:S06]  /*6fb0*/  @!P0 BRA `(.L_x_3904) ;  /* 0x0000000400688947 */ /* 0x000fec0003800000 */
[----:B------:R-:W-:Y:S02]  /*6fc0*/  IMAD.MOV.U32 R44, RZ, RZ, R82 ;  /* 0x000000ffff2c7224 */ /* 0x000fe400078e0052 */
[----:B-----5:R-:W-:Y:S01]  /*6fd0*/  HADD2.F32 R107, -RZ, R36.H0_H0 ;  /* 0x20000024ff6b7230 */ /* 0x020fe20000004100 */
[----:B------:R-:W-:Y:S06]  /*6fe0*/  BRA `(.L_x_3904) ;  /* 0x00000004005c7947 */ /* 0x000fec0003800000 */
.L_x_3903:
[C---:B------:R-:W-:Y:S01]  /*6ff0*/  ISETP.NE.AND P4, PT, R82.reuse, 0x1, PT ;  /* 0x000000015200780c */ /* 0x040fe20003f85270 */
[----:B------:R-:W-:Y:S01]  /*7000*/  BSSY B1, `(.L_x_3905) ;  /* 0x000000c000017945 */ /* 0x000fe20003800000 */
[----:B0-----:R-:W-:-:S11]  /*7010*/  IADD3 R44, R82, 0x1, RZ ;  /* 0x00000001522c7810 */ /* 0x001fd60007ffe0ff */
        /* <DEDUP_REMOVED lines=9> */
.L_x_3906:
[----:B------:R-:W-:-:S07]  /*70b0*/  MOV R54, R0 ;  /* 0x0000000000367202 */ /* 0x000fce0000000f00 */
.L_x_3907:
[----:B------:R-:W-:Y:S05]  /*70c0*/  BSYNC B1 ;  /* 0x0000000000017941 */ /* 0x000fea0003800000 */
.L_x_3905:
        /* <DEDUP_REMOVED lines=16> */
.L_x_3911:
[----:B------:R-:W-:Y:S05]  /*71d0*/  BSYNC B2 ;  /* 0x0000000000027941 */ /* 0x000fea0003800000 */
.L_x_3910:
        /* <DEDUP_REMOVED lines=44> */
.L_x_3909:
[----:B------:R-:W-:Y:S05]  /*74a0*/  BSYNC B1 ;  /* 0x0000000000017941 */ /* 0x000fea0003800000 */
.L_x_3908:
        /* <DEDUP_REMOVED lines=11> */
.L_x_3904:
[----:B------:R-:W-:Y:S05]  /*7560*/  BSYNC B0 ;  /* 0x0000000000007941 */ /* 0x000fea0003800000 */
.L_x_3902:
        /* <DEDUP_REMOVED lines=8> */
.L_x_3913:
        /* <DEDUP_REMOVED lines=12> */
.L_x_3916:
[----:B------:R-:W-:-:S07]  /*76b0*/  IMAD.MOV.U32 R54, RZ, RZ, R0 ;  /* 0x000000ffff367224 */ /* 0x000fce00078e0000 */
.L_x_3917:
[----:B------:R-:W-:Y:S05]  /*76c0*/  BSYNC B1 ;  /* 0x0000000000017941 */ /* 0x000fea0003800000 */
.L_x_3915:
        /* <DEDUP_REMOVED lines=16> */
.L_x_3921:
[----:B------:R-:W-:Y:S05]  /*77d0*/  BSYNC B2 ;  /* 0x0000000000027941 */ /* 0x000fea0003800000 */
.L_x_3920:
        /* <DEDUP_REMOVED lines=44> */
.L_x_3919:
[----:B------:R-:W-:Y:S05]  /*7aa0*/  BSYNC B1 ;  /* 0x0000000000017941 */ /* 0x000fea0003800000 */
.L_x_3918:
        /* <DEDUP_REMOVED lines=11> */
.L_x_3914:
[----:B------:R-:W-:Y:S05]  /*7b60*/  BSYNC B0 ;  /* 0x0000000000007941 */ /* 0x000fea0003800000 */
.L_x_3912:
        /* <DEDUP_REMOVED lines=8> */
.L_x_3923:
        /* <DEDUP_REMOVED lines=12> */
.L_x_3926:
[----:B------:R-:W-:-:S07]  /*7cb0*/  MOV R54, R0 ;  /* 0x0000000000367202 */ /* 0x000fce0000000f00 */
.L_x_3927:
[----:B------:R-:W-:Y:S05]  /*7cc0*/  BSYNC B1 ;  /* 0x0000000000017941 */ /* 0x000fea0003800000 */
.L_x_3925:
        /* <DEDUP_REMOVED lines=16> */
.L_x_3931:
[----:B------:R-:W-:Y:S05]  /*7dd0*/  BSYNC B2 ;  /* 0x0000000000027941 */ /* 0x000fea0003800000 */
.L_x_3930:
        /* <DEDUP_REMOVED lines=44> */
.L_x_3929:
[----:B------:R-:W-:Y:S05]  /*80a0*/  BSYNC B1 ;  /* 0x0000000000017941 */ /* 0x000fea0003800000 */
.L_x_3928:
        /* <DEDUP_REMOVED lines=11> */
.L_x_3924:
[----:B------:R-:W-:Y:S05]  /*8160*/  BSYNC B0 ;  /* 0x0000000000007941 */ /* 0x000fea0003800000 */
.L_x_3922:
        /* <DEDUP_REMOVED lines=8> */
.L_x_3933:
        /* <DEDUP_REMOVED lines=12> */
.L_x_3936:
[----:B------:R-:W-:-:S07]  /*82b0*/  MOV R54, R0 ;  /* 0x0000000000367202 */ /* 0x000fce0000000f00 */
.L_x_3937:
[----:B------:R-:W-:Y:S05]  /*82c0*/  BSYNC B1 ;  /* 0x0000000000017941 */ /* 0x000fea0003800000 */
.L_x_3935:
        /* <DEDUP_REMOVED lines=16> */
.L_x_3941:
[----:B------:R-:W-:Y:S05]  /*83d0*/  BSYNC B2 ;  /* 0x0000000000027941 */ /* 0x000fea0003800000 */
.L_x_3940:
        /* <DEDUP_REMOVED lines=44> */
.L_x_3939:
[----:B------:R-:W-:Y:S05]  /*86a0*/  BSYNC B1 ;  /* 0x0000000000017941 */ /* 0x000fea0003800000 */
.L_x_3938:
        /* <DEDUP_REMOVED lines=11> */
.L_x_3934:
[----:B------:R-:W-:Y:S05]  /*8760*/  BSYNC B0 ;  /* 0x0000000000007941 */ /* 0x000fea0003800000 */
.L_x_3932:
        /* <DEDUP_REMOVED lines=8> */
.L_x_3943:
        /* <DEDUP_REMOVED lines=12> */
.L_x_3946:
[----:B------:R-:W-:-:S07]  /*88b0*/  IMAD.MOV.U32 R54, RZ, RZ, R0 ;  /* 0x000000ffff367224 */ /* 0x000fce00078e0000 */
.L_x_3947:
[----:B------:R-:W-:Y:S05]  /*88c0*/  BSYNC B1 ;  /* 0x0000000000017941 */ /* 0x000fea0003800000 */
.L_x_3945:
        /* <DEDUP_REMOVED lines=16> */
.L_x_3951:
[----:B------:R-:W-:Y:S05]  /*89d0*/  BSYNC B2 ;  /* 0x0000000000027941 */ /* 0x000fea0003800000 */
.L_x_3950:
        /* <DEDUP_REMOVED lines=44> */
.L_x_3949:
[----:B------:R-:W-:Y:S05]  /*8ca0*/  BSYNC B1 ;  /* 0x0000000000017941 */ /* 0x000fea0003800000 */
.L_x_3948:
        /* <DEDUP_REMOVED lines=11> */
.L_x_3944:
[----:B------:R-:W-:Y:S05]  /*8d60*/  BSYNC B0 ;  /* 0x0000000000007941 */ /* 0x000fea0003800000 */
.L_x_3942:
        /* <DEDUP_REMOVED lines=8> */
.L_x_3953:
        /* <DEDUP_REMOVED lines=12> */
.L_x_3956:
[----:B------:R-:W-:-:S07]  /*8eb0*/  MOV R54, R0 ;  /* 0x0000000000367202 */ /* 0x000fce0000000f00 */
.L_x_3957:
[----:B------:R-:W-:Y:S05]  /*8ec0*/  BSYNC B1 ;  /* 0x0000000000017941 */ /* 0x000fea0003800000 */
.L_x_3955:
        /* <DEDUP_REMOVED lines=16> */
.L_x_3961:
[----:B------:R-:W-:Y:S05]  /*8fd0*/  BSYNC B2 ;  /* 0x0000000000027941 */ /* 0x000fea0003800000 */
.L_x_3960:
        /* <DEDUP_REMOVED lines=44> */
.L_x_3959:
[----:B------:R-:W-:Y:S05]  /*92a0*/  BSYNC B1 ;  /* 0x0000000000017941 */ /* 0x000fea0003800000 */
.L_x_3958:
        /* <DEDUP_REMOVED lines=11> */
.L_x_3954:
[----:B------:R-:W-:Y:S05]  /*9360*/  BSYNC B0 ;  /* 0x0000000000007941 */ /* 0x000fea0003800000 */
.L_x_3952:
[----:B------:R-:W-:Y:S04]  /*9370*/  BSSY B0, `(.L_x_3962) ;  /* 0x000005f000007945 */ /* 0x000fe80003800000 */
[----:B------:R-:W-:Y:S05]  /*9380*/  @P3 BRA `(.L_x_3963) ;  /* 0x0000000000183947 */ /* 0x000fea0003800000 */
[----:B-1----:R-:W-:Y:S02]  /*9390*/  MOV R105, RZ ;  /* 0x000000ff00697202 */ /* 0x002fe40000000f00 */
[----:B------:R-:W-:Y:S01]  /*93a0*/  MOV R44, R45 ;  /* 0x0000002d002c7202 */ /* 0x000fe20000000f00 */
[----:B------:R-:W-:Y:S06]  /*93b0*/  @!P0 BRA `(.L_x_3964) ;  /* 0x0000000400688947 */ /* 0x000fec0003800000 */
[----:B------:R-:W-:Y:S02]  /*93c0*/  IMAD.MOV.U32 R44, RZ, RZ, R45 ;  /* 0x000000ffff2c7224 */ /* 0x000fe400078e002d */
[----:B-----5:R-:W-:Y:S01]  /*93d0*/  HADD2.F32 R105, -RZ, R39.H0_H0 ;  /* 0x20000027ff697230 */ /* 0x020fe20000004100 */
[----:B------:R-:W-:Y:S06]  /*93e0*/  BRA `(.L_x_3964) ;  /* 0x00000004005c7947 */ /* 0x000fec0003800000 */
.L_x_3963:
        /* <DEDUP_REMOVED lines=12> */
.L_x_3966:
[----:B------:R-:W-:-:S07]  /*94b0*/  MOV R54, R0 ;  /* 0x0000000000367202 */ /* 0x000fce0000000f00 */
.L_x_3967:
[----:B------:R-:W-:Y:S05]  /*94c0*/  BSYNC B1 ;  /* 0x0000000000017941 */ /* 0x000fea0003800000 */
.L_x_3965:
        /* <DEDUP_REMOVED lines=16> */
.L_x_3971:
[----:B------:R-:W-:Y:S05]  /*95d0*/  BSYNC B2 ;  /* 0x0000000000027941 */ /* 0x000fea0003800000 */
.L_x_3970:
        /* <DEDUP_REMOVED lines=44> */
.L_x_3969:
[----:B------:R-:W-:Y:S05]  /*98a0*/  BSYNC B1 ;  /* 0x0000000000017941 */ /* 0x000fea0003800000 */
.L_x_3968:
        /* <DEDUP_REMOVED lines=8> */
[----:B-1----:R-:W-:Y:S02]  /*9930*/  FSEL R105, R47, RZ, !P4 ;  /* 0x000000ff2f697208 */ /* 0x002fe40006000000 */
[----:B------:R-:W-:-:S03]  /*9940*/  SEL R72, RZ, 0x1, P4 ;  /* 0x00000001ff487807 */ /* 0x000fc60002000000 */
[----:B------:R-:W-:-:S07]  /*9950*/  @P0 FADD.FTZ R105, R46, R105 ;  /* 0x000000692e690221 */ /* 0x000fce0000010000 */
.L_x_3964:
[----:B------:R-:W-:Y:S05]  /*9960*/  BSYNC B0 ;  /* 0x0000000000007941 */ /* 0x000fea0003800000 */
.L_x_3962:
        /* <DEDUP_REMOVED lines=8> */
.L_x_3973:
        /* <DEDUP_REMOVED lines=12> */
.L_x_3976:
[----:B------:R-:W-:-:S07]  /*9ab0*/  IMAD.MOV.U32 R54, RZ, RZ, R0 ;  /* 0x000000ffff367224 */ /* 0x000fce00078e0000 */
.L_x_3977:
[----:B------:R-:W-:Y:S05]  /*9ac0*/  BSYNC B1 ;  /* 0x0000000000017941 */ /* 0x000fea0003800000 */
.L_x_3975:
        /* <DEDUP_REMOVED lines=16> */
.L_x_3981:
[----:B------:R-:W-:Y:S05]  /*9bd0*/  BSYNC B2 ;  /* 0x0000000000027941 */ /* 0x000fea0003800000 */
.L_x_3980:
        /* <DEDUP_REMOVED lines=44> */
.L_x_3979:
[----:B------:R-:W-:Y:S05]  /*9ea0*/  BSYNC B1 ;  /* 0x0000000000017941 */ /* 0x000fea0003800000 */
.L_x_3978:
        /* <DEDUP_REMOVED lines=11> */
.L_x_3974:
[----:B------:R-:W-:Y:S05]  /*9f60*/  BSYNC B0 ;  /* 0x0000000000007941 */ /* 0x000fea0003800000 */
.L_x_3972:
[----:B------:R-:W-:Y:S01]  /*9f70*/  FADD.FTZ R44, RZ, R85 ;  /* 0x00000055ff2c7221 */ /* 0x000fe20000010000 */
[----:B------:R-:W-:Y:S01]  /*9f80*/  IMAD.WIDE.U32 R78, R123, 0x10, R78 ;  /* 0x000000107b4e7825 */ /* 0x000fe200078e004e */
[----:B------:R-:W-:Y:S01]  /*9f90*/  F2FP.F16.F32.PACK_AB R47, R119, R105 ;  /* 0x00000069772f723e */ /* 0x000fe200000000ff */
[----:B------:R-:W-:Y:S02]  /*9fa0*/  BSSY B0, `(.L_x_3982) ;  /* 0x0000034000007945 */ /* 0x000fe40003800000 */
[----:B------:R-:W-:Y:S01]  /*9fb0*/  FADD.FTZ R44, R44, R83 ;  /* 0x000000532c2c7221 */ /* 0x000fe20000010000 */
[----:B------:R-:W-:Y:S02]  /*9fc0*/  F2FP.F16.F32.PACK_AB R46, R117, R115 ;  /* 0x00000073752e723e */ /* 0x000fe400000000ff */
[----:B------:R-:W-:Y:S01]  /*9fd0*/  F2FP.F16.F32.PACK_AB R45, R113, R111 ;  /* 0x0000006f712d723e */ /* 0x000fe200000000ff */
        /* <DEDUP_REMOVED lines=29> */
[----:B------:R-:W0:Y:S01]  /*a1b0*/  LDC.64 R44, c[0x0][0x240] ;  /* 0x00009000ff2c7b82 */ /* 0x000e220000000a00 */
[----:B------:R-:W-:Y:S02]  /*a1c0*/  LOP3.LUT R46, R74, 0xffff, RZ, 0xc0, !PT ;  /* 0x0000ffff4a2e7812 */ /* 0x000fe400078ec0ff */
[----:B------:R-:W-:Y:S02]  /*a1d0*/  PRMT R79, R71, 0x7104, RZ ;  /* 0x00007104474f7816 */ /* 0x000fe400000000ff */
[----:B------:R-:W-:Y:S02]  /*a1e0*/  LOP3.LUT R47, R47, 0xff0000, RZ, 0xc0, !PT ;  /* 0x00ff00002f2f7812 */ /* 0x000fe400078ec0ff */
[----:B------:R-:W-:Y:S02]  /*a1f0*/  LOP3.LUT R78, R68, 0xff, RZ, 0xc0, !PT ;  /* 0x000000ff444e7812 */ /* 0x000fe400078ec0ff */
[----:B------:R-:W-:-:S02]  /*a200*/  PRMT R46, R47, 0x4210, R46 ;  /* 0x000042102f2e7816 */ /* 0x000fc4000000002e */
        /* <DEDUP_REMOVED lines=13> */
.L_x_3983:
[----:B------:R-:W-:Y:S05]  /*a2e0*/  BSYNC B0 ;  /* 0x0000000000007941 */ /* 0x000fea0003800000 */
.L_x_3982:
        /* <DEDUP_REMOVED lines=72> */
.L_x_3998:
        /* <DEDUP_REMOVED lines=17> */
[----:B------:R-:W-:Y:S02]  /*a880*/  CS2R R44, SRZ ;  /* 0x00000000002c7805 */ /* 0x000fe4000001ff00 */
[----:B------:R-:W-:Y:S01]  /*a890*/  @!P1 LEA R47, R47, R46, 0x3 ;  /* 0x0000002e2f2f9211 */ /* 0x000fe200078e18ff */
[----:B------:R-:W-:Y:S01]  /*a8a0*/  IMAD.MOV.U32 R46, RZ, RZ, RZ ;  /* 0x000000ffff2e7224 */ /* 0x000fe200078e00ff */
[----:B------:R-:W-:-:S03]  /*a8b0*/  @!P1 MOV R46, 0x300 ;  /* 0x00000300002e9802 */ /* 0x000fc60000000f00 */
[----:B------:R1:W-:Y:S01]  /*a8c0*/  @!P1 LDS.64 R44, [R47] ;  /* 0x000000002f2c9984 */ /* 0x0003e20000000a00 */
[----:B------:R-:W-:-:S03]  /*a8d0*/  LOP3.LUT P1, RZ, R54, 0x1f, R3, 0xf8, !PT ;  /* 0x0000001f36ff7812 */ /* 0x000fc6000782f803 */
        /* <DEDUP_REMOVED lines=31> */
[----:B------:R-:W-:Y:S01]  /*aad0*/  FFMA.FTZ R81, R80, R79, R81 ;  /* 0x0000004f50517223 */ /* 0x000fe20000010051 */
[----:B------:R-:W-:-:S03]  /*aae0*/  FMUL.FTZ R79, R44, R44 ;  /* 0x0000002c2c4f7220 */ /* 0x000fc60000410000 */
[----:B--2---:R-:W-:Y:S01]  /*aaf0*/  FMUL.FTZ R44, R52, R81 ;  /* 0x00000051342c7220 */ /* 0x004fe20000410000 */
[----:B------:R-:W-:Y:S01]  /*ab00*/  FMUL.FTZ R79, R80, R79 ;  /* 0x0000004f504f7220 */ /* 0x000fe20000410000 */
[----:B0-----:R-:W-:-:S03]  /*ab10*/  FADD.FTZ R45, R45, R46 ;  /* 0x0000002e2d2d7221 */ /* 0x001fc60000010000 */
[----:B------:R-:W0:Y:S01]  /*ab20*/  SHFL.DOWN PT, R81, R44, 0x1, 0x1f ;  /* 0x08201f002c517f89 */ /* 0x000e2200000e0000 */
[----:B------:R-:W-:-:S04]  /*ab30*/  FMUL.FTZ R79, R79, R121 ;  /* 0x000000794f4f7220 */ /* 0x000fc80000410000 */
[----:B------:R-:W-:-:S05]  /*ab40*/  FFMA.FTZ R45, R52, R79, R45 ;  /* 0x0000004f342d7223 */ /* 0x000fca000001002d */
[----:B------:R-:W1:Y:S01]  /*ab50*/  SHFL.DOWN PT, R46, R45, 0x1, 0x1f ;  /* 0x08201f002d2e7f89 */ /* 0x000e6200000e0000 */
[----:B0-----:R-:W-:Y:S01]  /*ab60*/  FADD.FTZ R52, R44, -R81 ;  /* 0x800000512c347221 */ /* 0x001fe20000010000 */
[----:B------:R-:W-:-:S03]  /*ab70*/  FMUL.FTZ R80, R81, R123 ;  /* 0x0000007b51507220 */ /* 0x000fc60000410000 */
[----:B------:R-:W-:Y:S01]  /*ab80*/  FMUL.FTZ R52, R52, R52 ;  /* 0x0000003434347220 */ /* 0x000fe20000410000 */
[----:B------:R-:W-:-:S03]  /*ab90*/  FFMA.FTZ R79, R47, R44, R80 ;  /* 0x0000002c2f4f7223 */ /* 0x000fc60000010050 */
[----:B------:R-:W-:Y:S01]  /*aba0*/  FMUL.FTZ R52, R47, R52 ;  /* 0x000000342f347220 */ /* 0x000fe20000410000 */
[----:B---3--:R-:W-:Y:S01]  /*abb0*/  FMUL.FTZ R79, R78, R79 ;  /* 0x0000004f4e4f7220 */ /* 0x008fe20000410000 */
[----:B-1----:R-:W-:Y:S02]  /*abc0*/  FADD.FTZ R47, R45, R46 ;  /* 0x0000002e2d2f7221 */ /* 0x002fe40000010000 */
        /* <DEDUP_REMOVED lines=20> */
[----:B------:R-:W-:Y:S01]  /*ad10*/  IADD3 R50, R50, -0x1, RZ ;  /* 0xffffffff32327810 */ /* 0x000fe20007ffe0ff */
[--C-:B------:R-:W-:Y:S01]  /*ad20*/  HADD2.F32 R47, -RZ, R35.reuse.H0_H0 ;  /* 0x20000023ff2f7230 */ /* 0x100fe20000004100 */
[----:B------:R-:W-:Y:S01]  /*ad30*/  FSEL R44, R121, RZ, !P2 ;  /* 0x000000ff792c7208 */ /* 0x000fe20005000000 */
[----:B------:R-:W-:Y:S02]  /*ad40*/  HADD2.F32 R88, -RZ, R35.H1_H1 ;  /* 0x30000023ff587230 */ /* 0x000fe40000004100 */
[----:B------:R-:W-:Y:S02]  /*ad50*/  IMAD R87, R50, R87, RZ ;  /* 0x0000005732577224 */ /* 0x000fe400078e02ff */
        /* <DEDUP_REMOVED lines=9> */
[C---:B------:R-:W-:Y:S01]  /*adf0*/  FMUL.FTZ R85, R79.reuse, R50 ;  /* 0x000000324f557220 */ /* 0x040fe20000410000 */
[----:B------:R-:W-:Y:S01]  /*ae00*/  FADD.FTZ R48, -R44, R77 ;  /* 0x0000004d2c307221 */ /* 0x000fe20000010100 */
[C---:B------:R-:W-:Y:S01]  /*ae10*/  FMUL.FTZ R50, R79.reuse, R52 ;  /* 0x000000344f327220 */ /* 0x040fe20000410000 */
[C---:B------:R-:W-:Y:S01]  /*ae20*/  FMUL.FTZ R46, R79.reuse, R80 ;  /* 0x000000504f2e7220 */ /* 0x040fe20000410000 */
[----:B------:R-:W-:Y:S02]  /*ae30*/  HADD2.F32 R83, -RZ, R34.H1_H1 ;  /* 0x30000022ff537230 */ /* 0x000fe40000004100 */
[C---:B------:R-:W-:Y:S01]  /*ae40*/  FMUL.FTZ R81, R79.reuse, R78 ;  /* 0x0000004e4f517220 */ /* 0x040fe20000410000 */
[----:B------:R-:W-:Y:S01]  /*ae50*/  FMUL.FTZ R77, R79, R84 ;  /* 0x000000544f4d7220 */ /* 0x000fe20000410000 */
[----:B------:R-:W-:Y:S01]  /*ae60*/  FFMA.FTZ R47, R46, R47, R11 ;  /* 0x0000002f2e2f7223 */ /* 0x000fe2000001000b */
[----:B------:R-:W-:Y:S01]  /*ae70*/  FFMA.FTZ R50, R50, R55, R9 ;  /* 0x0000003732327223 */ /* 0x000fe20000010009 */
[----:B------:R-:W-:Y:S01]  /*ae80*/  FFMA.FTZ R55, R81, R83, R10 ;  /* 0x0000005351377223 */ /* 0x000fe2000001000a */
[----:B------:R-:W-:Y:S01]  /*ae90*/  FFMA.FTZ R46, R77, R88, R12 ;  /* 0x000000584d2e7223 */ /* 0x000fe2000001000c */
[----:B------:R-:W-:-:S02]  /*aea0*/  HADD2.F32 R77, -RZ, R33.H0_H0 ;  /* 0x20000021ff4d7230 */ /* 0x000fc40000004100 */
[C---:B------:R-:W-:Y:S01]  /*aeb0*/  FMUL.FTZ R86, R79.reuse, R86 ;  /* 0x000000564f567220 */ /* 0x040fe20000410000 */
[--C-:B------:R-:W-:Y:S02]  /*aec0*/  HADD2.F32 R83, -RZ, R32.reuse.H0_H0 ;  /* 0x20000020ff537230 */ /* 0x100fe40000004100 */
[----:B------:R-:W-:Y:S01]  /*aed0*/  FMUL.FTZ R54, R79, R48 ;  /* 0x000000304f367220 */ /* 0x000fe20000410000 */
[----:B------:R-:W-:Y:S02]  /*aee0*/  HADD2.F32 R88, -RZ, R33.H1_H1 ;  /* 0x30000021ff587230 */ /* 0x000fe40000004100 */
[C---:B------:R-:W-:Y:S01]  /*aef0*/  FADD.FTZ R94, -R44.reuse, R99 ;  /* 0x000000632c5e7221 */ /* 0x040fe20000010100 */
[----:B------:R-:W-:Y:S02]  /*af00*/  HADD2.F32 R81, -RZ, R32.H1_H1 ;  /* 0x30000020ff517230 */ /* 0x000fe40000004100 */
[----:B------:R-:W-:Y:S01]  /*af10*/  FADD.FTZ R102, -R44, R91 ;  /* 0x0000005b2c667221 */ /* 0x000fe20000010100 */
[----:B------:R-:W-:Y:S01]  /*af20*/  FFMA.FTZ R54, R54, R77, R7 ;  /* 0x0000004d36367223 */ /* 0x000fe20000010007 */
[----:B------:R-:W-:Y:S01]  /*af30*/  FFMA.FTZ R83, R86, R83, R5 ;  /* 0x0000005356537223 */ /* 0x000fe20000010005 */
[----:B------:R-:W-:Y:S01]  /*af40*/  FFMA.FTZ R77, R85, R88, R8 ;  /* 0x00000058554d7223 */ /* 0x000fe20000010008 */
[----:B------:R-:W-:Y:S01]  /*af50*/  FFMA.FTZ R86, R65, R81, R6 ;  /* 0x0000005141567223 */ /* 0x000fe20000010006 */
[----:B------:R-:W-:Y:S01]  /*af60*/  FADD.FTZ R92, -R44, R101 ;  /* 0x000000652c5c7221 */ /* 0x000fe20000010100 */
[----:B------:R-:W-:Y:S01]  /*af70*/  FMUL.FTZ R80, R79, R94 ;  /* 0x0000005e4f507220 */ /* 0x000fe20000410000 */
[----:B------:R-:W-:Y:S01]  /*af80*/  SHF.R.S32.HI R88, RZ, 0x1f, R87 ;  /* 0x0000001fff587819 */ /* 0x000fe20000011457 */
[----:B------:R-:W-:-:S02]  /*af90*/  HADD2.F32 R65, -RZ, R31.H0_H0 ;  /* 0x2000001fff417230 */ /* 0x000fc40000004100 */
[C---:B------:R-:W-:Y:S01]  /*afa0*/  FADD.FTZ R90, -R44.reuse, R103 ;  /* 0x000000672c5a7221 */ /* 0x040fe20000010100 */
[--C-:B------:R-:W-:Y:S02]  /*afb0*/  HADD2.F32 R91, -RZ, R29.reuse.H0_H0 ;  /* 0x2000001dff5b7230 */ /* 0x100fe40000004100 */
        /* <DEDUP_REMOVED lines=14> */
[----:B------:R-:W-:Y:S01]  /*b0a0*/  LEA.HI R94, R88, R87, RZ, 0x3 ;  /* 0x00000057585e7211 */ /* 0x000fe200078f18ff */
[----:B------:R-:W-:Y:S01]  /*b0b0*/  FMUL.FTZ R44, R79, R90 ;  /* 0x0000005a4f2c7220 */ /* 0x000fe20000410000 */
[----:B------:R-:W-:Y:S01]  /*b0c0*/  FFMA.FTZ R87, R102, R65, R19 ;  /* 0x0000004166577223 */ /* 0x000fe20000010013 */
[----:B------:R-:W-:-:S02]  /*b0d0*/  HADD2.F32 R92, -RZ, R29.H1_H1 ;  /* 0x3000001dff5c7230 */ /* 0x000fc40000004100 */
[----:B------:R-:W-:Y:S01]  /*b0e0*/  FFMA.FTZ R91, R80, R91, R15 ;  /* 0x0000005b505b7223 */ /* 0x000fe2000001000f */
[C---:B------:R-:W-:Y:S01]  /*b0f0*/  FMUL.FTZ R53, R79.reuse, R96 ;  /* 0x000000604f357220 */ /* 0x040fe20000410000 */
[----:B------:R-:W-:Y:S01]  /*b100*/  HADD2.F32 R90, -RZ, R30.H1_H1 ;  /* 0x3000001eff5a7230 */ /* 0x000fe20000004100 */
[----:B------:R-:W0:Y:S01]  /*b110*/  LDC.64 R80, c[0x0][0x2b8] ;  /* 0x0000ae00ff507b82 */ /* 0x000e220000000a00 */
[--C-:B------:R-:W-:Y:S02]  /*b120*/  HADD2.F32 R65, -RZ, R28.reuse.H0_H0 ;  /* 0x2000001cff417230 */ /* 0x100fe40000004100 */
[----:B------:R-:W-:Y:S01]  /*b130*/  FMUL.FTZ R93, R79, R100 ;  /* 0x000000644f5d7220 */ /* 0x000fe20000410000 */
[----:B------:R-:W-:Y:S02]  /*b140*/  HADD2.F32 R85, -RZ, R28.H1_H1 ;  /* 0x3000001cff557230 */ /* 0x000fe40000004100 */
[----:B------:R-:W-:Y:S01]  /*b150*/  FFMA.FTZ R92, R53, R92, R16 ;  /* 0x0000005c355c7223 */ /* 0x000fe20000010010 */
        /* <DEDUP_REMOVED lines=11> */
[----:B------:R-:W-:-:S02]  /*b210*/  HADD2.F32 R93, -RZ, R27.H0_H0 ;  /* 0x2000001bff5d7230 */ /* 0x000fc40000004100 */
[----:B------:R-:W-:Y:S01]  /*b220*/  FMUL.FTZ R79, R79, R120 ;  /* 0x000000784f4f7220 */ /* 0x000fe20000410000 */
[----:B------:R-:W-:Y:S02]  /*b230*/  HADD2.F32 R44, -RZ, R27.H1_H1 ;  /* 0x3000001bff2c7230 */ /* 0x000fe40000004100 */
[----:B------:R-:W-:Y:S01]  /*b240*/  FFMA.FTZ R96, R45, R85, R14 ;  /* 0x000000552d607223 */ /* 0x000fe2000001000e */
[----:B------:R-:W-:Y:S02]  /*b250*/  HADD2.F32 R88, -RZ, R31.H1_H1 ;  /* 0x3000001fff587230 */ /* 0x000fe40000004100 */
[----:B------:R-:W-:Y:S01]  /*b260*/  FFMA.FTZ R97, R84, R93, R59 ;  /* 0x0000005d54617223 */ /* 0x000fe2000001003b */
[----:B------:R-:W-:Y:S02]  /*b270*/  HADD2.F32 R45, -RZ, R26.H0_H0 ;  /* 0x2000001aff2d7230 */ /* 0x000fe40000004100 */
[----:B------:R-:W-:Y:S01]  /*b280*/  FFMA.FTZ R100, R79, R44, R60 ;  /* 0x0000002c4f647223 */ /* 0x000fe2000001003c */
[----:B------:R-:W-:Y:S01]  /*b290*/  HADD2.F32 R89, -RZ, R30.H0_H0 ;  /* 0x2000001eff597230 */ /* 0x000fe20000004100 */
[----:B------:R-:W-:Y:S01]  /*b2a0*/  LOP3.LUT R65, R3, 0xff, RZ, 0xc0, !PT ;  /* 0x000000ff03417812 */ /* 0x000fe200078ec0ff */
[----:B------:R-:W-:Y:S01]  /*b2b0*/  FFMA.FTZ R88, R95, R88, R20 ;  /* 0x000000585f587223 */ /* 0x000fe20000010014 */
[----:B------:R-:W-:-:S02]  /*b2c0*/  HADD2.F32 R84, -RZ, R26.H1_H1 ;  /* 0x3000001aff547230 */ /* 0x000fc40000004100 */
[----:B------:R-:W-:Y:S01]  /*b2d0*/  FFMA.FTZ R95, R78, R45, R57 ;  /* 0x0000002d4e5f7223 */ /* 0x000fe20000010039 */
[--C-:B------:R-:W-:Y:S01]  /*b2e0*/  HADD2.F32 R44, -RZ, R25.reuse.H0_H0 ;  /* 0x20000019ff2c7230 */ /* 0x100fe20000004100 */
[----:B------:R-:W-:Y:S01]  /*b2f0*/  LEA.HI.SX32 R85, R94, R65, 0x1d ;  /* 0x000000415e557211 */ /* 0x000fe200078feaff */
[----:B------:R-:W-:Y:S02]  /*b300*/  HADD2.F32 R45, -RZ, R25.H1_H1 ;  /* 0x30000019ff2d7230 */ /* 0x000fe40000004100 */
[----:B------:R-:W-:Y:S01]  /*b310*/  FFMA.FTZ R89, R98, R89, R17 ;  /* 0x0000005962597223 */ /* 0x000fe20000010011 */
[----:B------:R-:W-:Y:S01]  /*b320*/  FFMA.FTZ R98, R75, R84, R58 ;  /* 0x000000544b627223 */ /* 0x000fe2000001003a */
[----:B------:R-:W-:Y:S01]  /*b330*/  FFMA.FTZ R93, R52, R44, R23 ;  /* 0x0000002c345d7223 */ /* 0x000fe20000010017 */
[--C-:B------:R-:W-:Y:S02]  /*b340*/  HADD2.F32 R44, -RZ, R24.reuse.H0_H0 ;  /* 0x20000018ff2c7230 */ /* 0x100fe40000004100 */
[----:B------:R-:W-:Y:S01]  /*b350*/  FFMA.FTZ R94, R51, R45, R56 ;  /* 0x0000002d335e7223 */ /* 0x000fe20000010038 */
[----:B------:R-:W-:Y:S01]  /*b360*/  HADD2.F32 R75, -RZ, R24.H1_H1 ;  /* 0x30000018ff4b7230 */ /* 0x000fe20000004100 */
[C---:B------:R-:W-:Y:S01]  /*b370*/  IADD3 R45, R85.reuse, 0x200, RZ ;  /* 0x00000200552d7810 */ /* 0x040fe20007ffe0ff */
[----:B------:R-:W-:-:S02]  /*b380*/  VIADD R79, R85, 0x100 ;  /* 0x00000100554f7836 */ /* 0x000fc40000000000 */
[----:B------:R-:W-:Y:S01]  /*b390*/  FFMA.FTZ R52, R48, R44, R21 ;  /* 0x0000002c30347223 */ /* 0x000fe20000010015 */
[----:B0-----:R-:W-:-:S04]  /*b3a0*/  IMAD.WIDE.U32 R84, R85, 0x10, R80 ;  /* 0x0000001055547825 */ /* 0x001fc800078e0050 */
[----:B------:R-:W-:Y:S01]  /*b3b0*/  FFMA.FTZ R75, R49, R75, R22 ;  /* 0x0000004b314b7223 */ /* 0x000fe20000010016 */
[----:B------:R-:W-:Y:S01]  /*b3c0*/  F2FP.F16.F32.PACK_AB R47, R46, R47 ;  /* 0x0000002f2e2f723e */ /* 0x000fe200000000ff */
[--C-:B------:R-:W-:Y:S01]  /*b3d0*/  IMAD.WIDE.U32 R78, R79, 0x10, R80.reuse ;  /* 0x000000104f4e7825 */ /* 0x100fe200078e0050 */
[----:B------:R-:W-:Y:S02]  /*b3e0*/  F2FP.F16.F32.PACK_AB R46, R55, R50 ;  /* 0x00000032372e723e */ /* 0x000fe400000000ff */
[----:B------:R-:W-:Y:S01]  /*b3f0*/  F2FP.F16.F32.PACK_AB R44, R86, R83 ;  /* 0x00000053562c723e */ /* 0x000fe200000000ff */
[----:B------:R-:W-:Y:S01]  /*b400*/  IMAD.WIDE.U32 R80, R45, 0x10, R80 ;  /* 0x000000102d507825 */ /* 0x000fe200078e0050 */
[----:B------:R-:W-:Y:S02]  /*b410*/  F2FP.F16.F32.PACK_AB R45, R77, R54 ;  /* 0x000000364d2d723e */ /* 0x000fe400000000ff */
        /* <DEDUP_REMOVED lines=11> */
.L_x_3986:
[----:B------:R-:W-:Y:S05]  /*b4d0*/  BSYNC B0 ;  /* 0x0000000000007941 */ /* 0x000fea0003800000 */
.L_x_3985:
[----:B------:R-:W-:Y:S02]  /*b4e0*/  IADD3 R4, R4, UR14, RZ ;  /* 0x0000000e04047c10 */ /* 0x000fe4000fffe0ff */
[----:B0-----:R-:W-:Y:S02]  /*b4f0*/  SEL R52, RZ, 0x1, P0 ;  /* 0x00000001ff347807 */ /* 0x001fe40000000000 */
[----:B------:R-:W-:-:S13]  /*b500*/  ISETP.GE.AND P1, PT, R4, UR15, PT ;  /* 0x0000000f04007c0c */ /* 0x000fda000bf26270 */
[----:B------:R-:W-:Y:S05]  /*b510*/  @!P1 BRA `(.L_x_3987) ;  /* 0xffffff5400009947 */ /* 0x000fea000383ffff */
[----:B------:R-:W-:Y:S05]  /*b520*/  EXIT ;  /* 0x000000000000794d */ /* 0x000fea0003800000 */
.L_x_3984:
[----:B------:R-:W-:Y:S01]  /*b530*/  HFMA2.MMA R121, -RZ, RZ, 0, 1.847743988037109375e-06 ;  /* 0x0000001fff797435 */ /* 0x000fe200000001ff */
[----:B------:R-:W-:Y:S01]  /*b540*/  IMAD.MOV.U32 R86, RZ, RZ, 0x1 ;  /* 0x00000001ff567424 */ /* 0x000fe200078e00ff */
[----:B------:R-:W-:-:S09]  /*b550*/  MOV R81, 0xffffffff ;  /* 0xffffffff00517802 */ /* 0x000fd20000000f00 */
[----:B01---5:R-:W-:Y:S05]  /*b560*/  WARPSYNC.COLLECTIVE R81, `(.L_x_3988) ;  /* 0x0000000051087348 */ /* 0x023fea0003c00000 */
[----:B------:R2:W3:Y:S02]  /*b570*/  SHFL.BFLY P1, R80, R84, R86, R121 ;  /* 0x0c00005654507389 */ /* 0x0004e40000020079 */
[----:B0123-5:R-:W-:Y:S01]  /*b580*/  ENDCOLLECTIVE ;  /* 0x000000000000791b */ /* 0x02ffe20003800000 */
.L_x_3988:
[----:B------:R-:W-:Y:S01]  /*b590*/  HFMA2.MMA R86, -RZ, RZ, 0, 1.1920928955078125e-07 ;  /* 0x00000002ff567435 */ /* 0x000fe200000001ff */
[----:B------:R-:W-:-:S04]  /*b5a0*/  IMAD.MOV.U32 R45, RZ, RZ, R80 ;  /* 0x000000ffff2d7224 */ /* 0x000fc800078e0050 */
[----:B------:R-:W-:-:S05]  /*b5b0*/  FADD.FTZ R46, R84, R45 ;  /* 0x0000002d542e7221 */ /* 0x000fca0000010000 */
[----:B------:R-:W-:-:S07]  /*b5c0*/  MOV R84, R46 ;  /* 0x0000002e00547202 */ /* 0x000fce0000000f00 */
[----:B------:R-:W-:Y:S05]  /*b5d0*/  WARPSYNC.COLLECTIVE R81, `(.L_x_3989) ;  /* 0x0000000051087348 */ /* 0x000fea0003c00000 */
[----:B------:R0:W1:Y:S02]  /*b5e0*/  SHFL.BFLY P1, R80, R84, R86, R121 ;  /* 0x0c00005654507389 */ /* 0x0000640000020079 */
[----:B01----:R-:W-:Y:S01]  /*b5f0*/  ENDCOLLECTIVE ;  /* 0x000000000000791b */ /* 0x003fe20003800000 */
.L_x_3989:
[----:B------:R-:W-:Y:S01]  /*b600*/  HFMA2.MMA R86, -RZ, RZ, 0, 2.384185791015625e-07 ;  /* 0x00000004ff567435 */ /* 0x000fe200000001ff */
[----:B------:R-:W-:-:S04]  /*b610*/  IMAD.MOV.U32 R45, RZ, RZ, R80 ;  /* 0x000000ffff2d7224 */ /* 0x000fc800078e0050 */
[----:B------:R-:W-:-:S05]  /*b620*/  FADD.FTZ R47, R46, R45 ;  /* 0x0000002d2e2f7221 */ /* 0x000fca0000010000 */
[----:B------:R-:W-:-:S07]  /*b630*/  MOV R84, R47 ;  /* 0x0000002f00547202 */ /* 0x000fce0000000f00 */
[----:B------:R-:W-:Y:S05]  /*b640*/  WARPSYNC.COLLECTIVE R81, `(.L_x_3990) ;  /* 0x0000000051087348 */ /* 0x000fea0003c00000 */
[----:B------:R0:W1:Y:S02]  /*b650*/  SHFL.BFLY P1, R80, R84, R86, R121 ;  /* 0x0c00005654507389 */ /* 0x0000640000020079 */
[----:B01----:R-:W-:Y:S01]  /*b660*/  ENDCOLLECTIVE ;  /* 0x000000000000791b */ /* 0x003fe20003800000 */
.L_x_3990:
[----:B------:R-:W-:Y:S01]  /*b670*/  HFMA2.MMA R86, -RZ, RZ, 0, 4.76837158203125e-07 ;  /* 0x00000008ff567435 */ /* 0x000fe200000001ff */
[----:B------:R-:W-:-:S04]  /*b680*/  IMAD.MOV.U32 R44, RZ, RZ, R80 ;  /* 0x000000ffff2c7224 */ /* 0x000fc800078e0050 */
[----:B------:R-:W-:-:S05]  /*b690*/  FADD.FTZ R78, R47, R44 ;  /* 0x0000002c2f4e7221 */ /* 0x000fca0000010000 */
[----:B------:R-:W-:-:S07]  /*b6a0*/  MOV R84, R78 ;  /* 0x0000004e00547202 */ /* 0x000fce0000000f00 */
[----:B------:R-:W-:Y:S05]  /*b6b0*/  WARPSYNC.COLLECTIVE R81, `(.L_x_3991) ;  /* 0x0000000051087348 */ /* 0x000fea0003c00000 */
[----:B------:R0:W1:Y:S02]  /*b6c0*/  SHFL.BFLY P1, R80, R84, R86, R121 ;  /* 0x0c00005654507389 */ /* 0x0000640000020079 */
[----:B01----:R-:W-:Y:S01]  /*b6d0*/  ENDCOLLECTIVE ;  /* 0x000000000000791b */ /* 0x003fe20003800000 */
.L_x_3991:
[----:B------:R-:W-:Y:S01]  /*b6e0*/  HFMA2.MMA R86, -RZ, RZ, 0, 9.5367431640625e-07 ;  /* 0x00000010ff567435 */ /* 0x000fe200000001ff */
[----:B------:R-:W-:-:S04]  /*b6f0*/  IMAD.MOV.U32 R45, RZ, RZ, R80 ;  /* 0x000000ffff2d7224 */ /* 0x000fc800078e0050 */
[----:B------:R-:W-:-:S05]  /*b700*/  FADD.FTZ R79, R78, R45 ;  /* 0x0000002d4e4f7221 */ /* 0x000fca0000010000 */
[----:B------:R-:W-:-:S07]  /*b710*/  MOV R84, R79 ;  /* 0x0000004f00547202 */ /* 0x000fce0000000f00 */
[----:B------:R-:W-:Y:S05]  /*b720*/  WARPSYNC.COLLECTIVE R81, `(.L_x_3992) ;  /* 0x0000000051087348 */ /* 0x000fea0003c00000 */
[----:B------:R0:W1:Y:S02]  /*b730*/  SHFL.BFLY P1, R80, R84, R86, R121 ;  /* 0x0c00005654507389 */ /* 0x0000640000020079 */
[----:B01----:R-:W-:Y:S01]  /*b740*/  ENDCOLLECTIVE ;  /* 0x000000000000791b */ /* 0x003fe20003800000 */
.L_x_3992:
        /* <DEDUP_REMOVED lines=56> */
.L_x_3993:
[----:B------:R-:W-:Y:S01]  /*bad0*/  HFMA2.MMA R86, -RZ, RZ, 0, 1.1920928955078125e-07 ;  /* 0x00000002ff567435 */ /* 0x000fe200000001ff */
[----:B------:R-:W-:-:S04]  /*bae0*/  IMAD.MOV.U32 R46, RZ, RZ, R80 ;  /* 0x000000ffff2e7224 */ /* 0x000fc800078e0050 */
[----:B------:R-:W-:-:S05]  /*baf0*/  FADD.FTZ R46, R45, R46 ;  /* 0x0000002e2d2e7221 */ /* 0x000fca0000010000 */
[----:B------:R-:W-:-:S07]  /*bb00*/  MOV R84, R46 ;  /* 0x0000002e00547202 */ /* 0x000fce0000000f00 */
[----:B------:R-:W-:Y:S05]  /*bb10*/  WARPSYNC.COLLECTIVE R81, `(.L_x_3994) ;  /* 0x0000000051087348 */ /* 0x000fea0003c00000 */
[----:B------:R0:W1:Y:S02]  /*bb20*/  SHFL.BFLY P1, R80, R84, R86, R121 ;  /* 0x0c00005654507389 */ /* 0x0000640000020079 */
[----:B01----:R-:W-:Y:S01]  /*bb30*/  ENDCOLLECTIVE ;  /* 0x000000000000791b */ /* 0x003fe20003800000 */
.L_x_3994:
[----:B------:R-:W-:Y:S01]  /*bb40*/  HFMA2.MMA R86, -RZ, RZ, 0, 2.384185791015625e-07 ;  /* 0x00000004ff567435 */ /* 0x000fe200000001ff */
[----:B------:R-:W-:-:S04]  /*bb50*/  IMAD.MOV.U32 R47, RZ, RZ, R80 ;  /* 0x000000ffff2f7224 */ /* 0x000fc800078e0050 */
[----:B------:R-:W-:-:S05]  /*bb60*/  FADD.FTZ R47, R46, R47 ;  /* 0x0000002f2e2f7221 */ /* 0x000fca0000010000 */
[----:B------:R-:W-:-:S07]  /*bb70*/  MOV R84, R47 ;  /* 0x0000002f00547202 */ /* 0x000fce0000000f00 */
[----:B------:R-:W-:Y:S05]  /*bb80*/  WARPSYNC.COLLECTIVE R81, `(.L_x_3995) ;  /* 0x0000000051087348 */ /* 0x000fea0003c00000 */
[----:B------:R0:W1:Y:S02]  /*bb90*/  SHFL.BFLY P1, R80, R84, R86, R121 ;  /* 0x0c00005654507389 */ /* 0x0000640000020079 */
[----:B01----:R-:W-:Y:S01]  /*bba0*/  ENDCOLLECTIVE ;  /* 0x000000000000791b */ /* 0x003fe20003800000 */
.L_x_3995:
[----:B------:R-:W-:Y:S01]  /*bbb0*/  HFMA2.MMA R86, -RZ, RZ, 0, 4.76837158203125e-07 ;  /* 0x00000008ff567435 */ /* 0x000fe200000001ff */
[----:B------:R-:W-:-:S04]  /*bbc0*/  IMAD.MOV.U32 R78, RZ, RZ, R80 ;  /* 0x000000ffff4e7224 */ /* 0x000fc800078e0050 */
[----:B------:R-:W-:-:S05]  /*bbd0*/  FADD.FTZ R78, R47, R78 ;  /* 0x0000004e2f4e7221 */ /* 0x000fca0000010000 */
[----:B------:R-:W-:-:S07]  /*bbe0*/  MOV R84, R78 ;  /* 0x0000004e00547202 */ /* 0x000fce0000000f00 */
[----:B------:R-:W-:Y:S05]  /*bbf0*/  WARPSYNC.COLLECTIVE R81, `(.L_x_3996) ;  /* 0x0000000051087348 */ /* 0x000fea0003c00000 */
[----:B------:R0:W1:Y:S02]  /*bc00*/  SHFL.BFLY P1, R80, R84, R86, R121 ;  /* 0x0c00005654507389 */ /* 0x0000640000020079 */
[----:B01----:R-:W-:Y:S01]  /*bc10*/  ENDCOLLECTIVE ;  /* 0x000000000000791b */ /* 0x003fe20003800000 */
.L_x_3996:
[----:B------:R-:W-:Y:S01]  /*bc20*/  HFMA2.MMA R86, -RZ, RZ, 0, 9.5367431640625e-07 ;  /* 0x00000010ff567435 */ /* 0x000fe200000001ff */
[----:B------:R-:W-:-:S04]  /*bc30*/  IMAD.MOV.U32 R79, RZ, RZ, R80 ;  /* 0x000000ffff4f7224 */ /* 0x000fc800078e0050 */
[----:B------:R-:W-:-:S05]  /*bc40*/  FADD.FTZ R79, R78, R79 ;  /* 0x0000004f4e4f7221 */ /* 0x000fca0000010000 */
[----:B------:R-:W-:-:S07]  /*bc50*/  MOV R84, R79 ;  /* 0x0000004f00547202 */ /* 0x000fce0000000f00 */
[----:B------:R-:W-:Y:S05]  /*bc60*/  WARPSYNC.COLLECTIVE R81, `(.L_x_3997) ;  /* 0x0000000051087348 */ /* 0x000fea0003c00000 */
[----:B------:R0:W1:Y:S02]  /*bc70*/  SHFL.BFLY P1, R80, R84, R86, R121 ;  /* 0x0c00005654507389 */ /* 0x0000640000020079 */
[----:B01----:R-:W-:Y:S01]  /*bc80*/  ENDCOLLECTIVE ;  /* 0x000000000000791b */ /* 0x003fe20003800000 */
.L_x_3997:
[----:B------:R-:W-:Y:S05]  /*bc90*/  BRA `(.L_x_3998) ;  /* 0xffffffe800b47947 */ /* 0x000fea000383ffff */
.L_x_3999:
        /* <DEDUP_REMOVED lines=14> */
.L_x_23235:


//--------------------- .text._ZN10layer_norm13ln_fwd_kernelINS_13Kernel_traitsI6__halfS2_S2_S2_fjLj6144ELj1ELj1ELj8ELj16ENS_18Kernel_traits_baseILj6144ES2_S2_S2_S2_fjLj256EEEEELb1ELb1ELb0ELb0EEEvNS_9FwdParamsE --------------------------
	.section	.text._ZN10layer_norm13ln_fwd_kernelINS_13Kernel_traitsI6__halfS2_S2_S2_fjLj6144ELj1ELj1ELj8ELj16ENS_18Kernel_traits_baseILj6144ES2_S2_S2_S2_fjLj256EEEEELb1ELb1ELb0ELb0EEEvNS_9FwdParamsE,"ax",@progbits
	.align	128
        .global         _ZN10layer_norm13ln_fwd_kernelINS_13Kernel_traitsI6__halfS2_S2_S2_fjLj6144ELj1ELj1ELj8ELj16ENS_18Kernel_traits_baseILj6144ES2_S2_S2_S2_fjLj256EEEEELb1ELb1ELb0ELb0EEEvNS_9FwdParamsE
        .type           _ZN10layer_norm13ln_fwd_kernelINS_13Kernel_traitsI6__halfS2_S2_S2_fjLj6144ELj1ELj1ELj8ELj16ENS_18Kernel_traits_baseILj6144ES2_S2_S2_S2_fjLj256EEEEELb1ELb1ELb0ELb0EEEvNS_9FwdParamsE,@function
        .size           _ZN10layer_norm13ln_fwd_kernelINS_13Kernel_traitsI6__halfS2_S2_S2_fjLj6144ELj1ELj1ELj8ELj16ENS_18Kernel_traits_baseILj6144ES2_S2_S2_S2_fjLj256EEEEELb1ELb1ELb0ELb0EEEvNS_9FwdParamsE,(.L_x_23236 - _ZN10layer_norm13ln_fwd_kernelINS_13Kernel_traitsI6__halfS2_S2_S2_fjLj6144ELj1ELj1ELj8ELj16ENS_18Kernel_traits_baseILj6144ES2_S2_S2_S2_fjLj256EEEEELb1ELb1ELb0ELb0EEEvNS_9FwdParamsE)
        .other          _ZN10layer_norm13ln_fwd_kernelINS_13Kernel_traitsI6__halfS2_S2_S2_fjLj6144ELj1ELj1ELj8ELj16ENS_18Kernel_traits_baseILj6144ES2_S2_S2_S2_fjLj256EEEEELb1ELb1ELb0ELb0EEEvNS_9FwdParamsE,@"STO_CUDA_ENTRY STV_DEFAULT"
_ZN10layer_norm13ln_fwd_kernelINS_13Kernel_traitsI6__halfS2_S2_S2_fjLj6144ELj1ELj1ELj8ELj16ENS_18Kernel_traits_baseILj6144ES2_S2_S2_S2_fjLj256EEEEELb1ELb1ELb0ELb0EEEvNS_9FwdParamsE:
.text._ZN10layer_norm13ln_fwd_kernelINS_13Kernel_traitsI6__halfS2_S2_S2_fjLj6144ELj1ELj1ELj8ELj16ENS_18Kernel_traits_baseILj6144ES2_S2_S2_S2_fjLj256EEEEELb1ELb1ELb0ELb0EEEvNS_9FwdParamsE:
        /* <DEDUP_REMOVED lines=82> */
[----:B------:R-:W-:Y:S01]  /*0520*/  ISETP.GE.U32.AND P2, PT, R18, 0x300, PT ;  /* 0x000003001200780c */ /* 0x000fe20003f46070 */
[----:B------:R-:W-:Y:S02]  /*0530*/  UIADD3 UR34, UR7, -0x24c28bd8, URZ ;  /* 0xdb3d742807227890 */ /* 0x000fe4000fffe03f */
        /* <DEDUP_REMOVED lines=24> */
.L_x_4001:
[----:B------:R-:W-:Y:S05]  /*06c0*/  BSYNC B0 ;  /* 0x0000000000007941 */ /* 0x000fea0003800000 */
.L_x_4000:
        /* <DEDUP_REMOVED lines=14> */
[----:B------:R0:W5:Y:S01]  /*07b0*/  LDG.E.128 R32, desc[UR4][R6.64] ;  /* 0x0000000406207981 */ /* 0x000162000c1e1d00 */
[----:B------:R-:W-:Y:S01]  /*07c0*/  VIADD R25, R25, 0x100 ;  /* 0x0000010019197836 */ /* 0x000fe20000000000 */
[----:B------:R-:W-:-:S02]  /*07d0*/  @!P0 CS2R R12, SRZ ;  /* 0x00000000000c8805 */ /* 0x000fc4000001ff00 */
[----:B0-----:R-:W-:-:S07]  /*07e0*/  @!P0 CS2R R14, SRZ ;  /* 0x00000000000e8805 */ /* 0x001fce000001ff00 */
.L_x_4003:
[----:B------:R-:W-:Y:S05]  /*07f0*/  BSYNC B0 ;  /* 0x0000000000007941 */ /* 0x000fea0003800000 */
.L_x_4002:
        /* <DEDUP_REMOVED lines=15> */
[----:B------:R-:W-:Y:S02]  /*08f0*/  @!P0 CS2R R8, SRZ ;  /* 0x0000000000088805 */ /* 0x000fe4000001ff00 */
[----:B0-----:R-:W-:-:S07]  /*0900*/  @!P0 CS2R R10, SRZ ;  /* 0x00000000000a8805 */ /* 0x001fce000001ff00 */
.L_x_4005:
[----:B------:R-:W-:Y:S05]  /*0910*/  BSYNC B0 ;  /* 0x0000000000007941 */ /* 0x000fea0003800000 */
.L_x_4004:
[----:B------:R-:W-:Y:S01]  /*0920*/  ULDC UR8, c[0x0][0x214] ;  /* 0x0000850000087ab9 */ /* 0x000fe20000000800 */
[----:B------:R-:W-:Y:S02]  /*0930*/  LOP3.LUT R106, R27, UR34, R20, 0x96, !PT ;  /* 0x000000221b6a7c12 */ /* 0x000fe4000f8e9614 */
[----:B------:R-:W-:-:S13]  /*0940*/  ISETP.GE.AND P0, PT, R19, UR8, PT ;  /* 0x0000000813007c0c */ /* 0x000fda000bf06270 */
[----:B------:R-:W-:Y:S05]  /*0950*/  @P0 EXIT ;  /* 0x000000000000094d */ /* 0x000fea0003800000 */
[----:B------:R-:W-:Y:S01]  /*0960*/  SHF.R.S32.HI R0, RZ, 0x3, R0 ;  /* 0x00000003ff007819 */ /* 0x000fe20000011400 */
[--C-:B-----5:R-:W-:Y:S01]  /*0970*/  HADD2.F32 R73, -RZ, R15.reuse.H0_H0 ;  /* 0x2000000fff497230 */ /* 0x120fe20000004100 */
[----:B------:R-:W-:Y:S01]  /*0980*/  ULDC.64 UR8, c[0x0][0x270] ;  /* 0x00009c0000087ab9 */ /* 0x000fe20000000a00 */
[----:B------:R-:W-:Y:S01]  /*0990*/  HADD2.F32 R70, -RZ, R15.H1_H1 ;  /* 0x3000000fff467230 */ /* 0x000fe20000004100 */
[----:B------:R-:W-:Y:S01]  /*09a0*/  UISETP.NE.U32.AND UP0, UPT, UR8, URZ, UPT ;  /* 0x0000003f0800728c */ /* 0x000fe2000bf05070 */
[--C-:B------:R-:W-:Y:S01]  /*09b0*/  HADD2.F32 R15, -RZ, R4.reuse.H0_H0 ;  /* 0x20000004ff0f7230 */ /* 0x100fe20000004100 */
[----:B------:R-:W-:Y:S01]  /*09c0*/  LOP3.LUT R110, R110, 0x3, RZ, 0xc0, !PT ;  /* 0x000000036e6e7812 */ /* 0x000fe200078ec0ff */
[----:B------:R-:W-:Y:S01]  /*09d0*/  HADD2.F32 R72, -RZ, R4.H1_H1 ;  /* 0x30000004ff487230 */ /* 0x000fe20000004100 */
[----:B------:R-:W-:Y:S01]  /*09e0*/  LOP3.LUT R4, R0, 0xff, RZ, 0xc0, !PT ;  /* 0x000000ff00047812 */ /* 0x000fe200078ec0ff */
[--C-:B------:R-:W-:Y:S01]  /*09f0*/  HADD2.F32 R74, -RZ, R5.reuse.H0_H0 ;  /* 0x20000005ff4a7230 */ /* 0x100fe20000004100 */
[----:B------:R-:W-:Y:S01]  /*0a00*/  SHF.R.U32.HI R0, RZ, 0x3, R0 ;  /* 0x00000003ff007819 */ /* 0x000fe20000011600 */
[----:B------:R-:W-:Y:S01]  /*0a10*/  HADD2.F32 R75, -RZ, R5.H1_H1 ;  /* 0x30000005ff4b7230 */ /* 0x000fe20000004100 */
[----:B------:R-:W-:Y:S01]  /*0a20*/  LOP3.LUT R5, R2, 0xe0, RZ, 0xc0, !PT ;  /* 0x000000e002057812 */ /* 0x000fe200078ec0ff */
[--C-:B------:R-:W-:Y:S01]  /*0a30*/  HADD2.F32 R76, -RZ, R6.reuse.H0_H0 ;  /* 0x20000006ff4c7230 */ /* 0x100fe20000004100 */
[----:B------:R-:W-:Y:S01]  /*0a40*/  LOP3.LUT R0, R0, 0x1fffffe0, RZ, 0xc0, !PT ;  /* 0x1fffffe000007812 */ /* 0x000fe200078ec0ff */
[----:B------:R-:W-:Y:S01]  /*0a50*/  HADD2.F32 R77, -RZ, R6.H1_H1 ;  /* 0x30000006ff4d7230 */ /* 0x000fe20000004100 */
[----:B------:R-:W-:Y:S01]  /*0a60*/  VIADDMNMX R5, R4, -R5, RZ, !PT ;  /* 0x8000000504057246 */ /* 0x000fe200078001ff */
[--C-:B------:R-:W-:Y:S01]  /*0a70*/  HADD2.F32 R83, -RZ, R9.reuse.H0_H0 ;  /* 0x20000009ff537230 */ /* 0x100fe20000004100 */
[----:B------:R-:W-:Y:S01]  /*0a80*/  SHF.L.U32 R6, R2, 0x5, RZ ;  /* 0x0000000502067819 */ /* 0x000fe200000006ff */
[----:B------:R-:W-:Y:S01]  /*0a90*/  HADD2.F32 R82, -RZ, R9.H1_H1 ;  /* 0x30000009ff527230 */ /* 0x000fe20000004100 */
[----:B------:R-:W-:Y:S01]  /*0aa0*/  VIMNMX R5, R5, 0x20, PT ;  /* 0x0000002005057848 */ /* 0x000fe20003fe0100 */
[--C-:B------:R-:W-:Y:S01]  /*0ab0*/  HADD2.F32 R78, -RZ, R7.reuse.H0_H0 ;  /* 0x20000007ff4e7230 */ /* 0x100fe20000004100 */
[----:B------:R-:W-:Y:S01]  /*0ac0*/  ULDC.U8 UR8, c[0x0][0x2a0] ;  /* 0x0000a80000087ab9 */ /* 0x000fe20000000000 */
[----:B------:R-:W-:Y:S01]  /*0ad0*/  HADD2.F32 R79, -RZ, R7.H1_H1 ;  /* 0x30000007ff4f7230 */ /* 0x000fe20000004100 */
[----:B------:R-:W-:Y:S01]  /*0ae0*/  LOP3.LUT R7, R6, 0x3e0, RZ, 0xc0, !PT ;  /* 0x000003e006077812 */ /* 0x000fe200078ec0ff */
[----:B------:R-:W-:Y:S01]  /*0af0*/  IMAD.IADD R5, R5, 0x1, R0 ;  /* 0x0000000105057824 */ /* 0x000fe200078e0200 */
[----:B------:R-:W-:Y:S01]  /*0b00*/  UISETP.NE.AND.EX UP0, UPT, UR9, URZ, UPT, UP0 ;  /* 0x0000003f0900728c */ /* 0x000fe2000bf05300 */
[----:B------:R-:W-:Y:S01]  /*0b10*/  IMAD R9, R86, -0x326172a9, RZ ;  /* 0xcd9e8d5756097824 */ /* 0x000fe200078e02ff */
[----:B------:R-:W-:Y:S01]  /*0b20*/  VIADDMNMX R7, R4, -R7, RZ, !PT ;  /* 0x8000000704077246 */ /* 0x000fe200078001ff */
[----:B------:R-:W-:Y:S01]  /*0b30*/  IMAD.HI.U32 R100, R106, -0x326172a9, RZ ;  /* 0xcd9e8d576a647827 */ /* 0x000fe200078e00ff */
[----:B------:R-:W-:Y:S01]  /*0b40*/  SHF.L.U32 R5, R5, 0x3, RZ ;  /* 0x0000000305057819 */ /* 0x000fe200000006ff */
[----:B------:R-:W-:Y:S01]  /*0b50*/  ULDC UR37, c[0x0][0x218] ;  /* 0x0000860000257ab9 */ /* 0x000fe20000000800 */
[----:B------:R-:W-:Y:S01]  /*0b60*/  VIMNMX R7, R7, 0x20, PT ;  /* 0x0000002007077848 */ /* 0x000fe20003fe0100 */
[----:B------:R-:W-:Y:S01]  /*0b70*/  IMAD.HI.U32 R96, R98, -0x2daee0ad, RZ ;  /* 0xd2511f5362607827 */ /* 0x000fe200078e00ff */
[----:B------:R-:W-:Y:S01]  /*0b80*/  I2FP.F32.U32 R5, R5 ;  /* 0x0000000500057245 */ /* 0x000fe20000201000 */
[----:B------:R-:W-:Y:S01]  /*0b90*/  ULDC UR16, c[0x0][0x290] ;  /* 0x0000a40000107ab9 */ /* 0x000fe20000000800 */
[----:B------:R-:W-:Y:S01]  /*0ba0*/  LOP3.LUT R100, R100, UR35, R9, 0x96, !PT ;  /* 0x0000002364647c12 */ /* 0x000fe2000f8e9609 */
[----:B------:R-:W-:Y:S01]  /*0bb0*/  IMAD R9, R88, -0x2daee0ad, RZ ;  /* 0xd2511f5358097824 */ /* 0x000fe200078e02ff */
[----:B------:R-:W-:Y:S01]  /*0bc0*/  UISETP.NE.AND UP1, UPT, UR8, URZ, UPT ;  /* 0x0000003f0800728c */ /* 0x000fe2000bf25270 */
[----:B------:R0:W1:Y:S01]  /*0bd0*/  MUFU.RCP R88, R5 ;  /* 0x0000000500587308 */ /* 0x0000620000001000 */
[----:B------:R-:W-:Y:S01]  /*0be0*/  IMAD.IADD R7, R0, 0x1, R7 ;  /* 0x0000000100077824 */ /* 0x000fe200078e0207 */
[----:B------:R-:W-:Y:S01]  /*0bf0*/  HFMA2.MMA R0, -RZ, RZ, 0, 5.9604644775390625e-08 ;  /* 0x00000001ff007435 */ /* 0x000fe200000001ff */
[--C-:B------:R-:W-:Y:S01]  /*0c00*/  HADD2.F32 R20, -RZ, R28.reuse.H0_H0 ;  /* 0x2000001cff147230 */ /* 0x100fe20000004100 */
[----:B------:R-:W-:Y:S01]  /*0c10*/  LOP3.LUT R96, R96, UR36, R9, 0x96, !PT ;  /* 0x0000002460607c12 */ /* 0x000fe2000f8e9609 */
[----:B------:R-:W-:Y:S01]  /*0c20*/  HADD2.F32 R21, -RZ, R28.H1_H1 ;  /* 0x3000001cff157230 */ /* 0x000fe20000004100 */
[----:B------:R-:W-:Y:S01]  /*0c30*/  SHF.L.U32 R90, R7, 0x3, RZ ;  /* 0x00000003075a7819 */ /* 0x000fe200000006ff */
[--C-:B------:R-:W-:Y:S01]  /*0c40*/  HADD2.F32 R22, -RZ, R29.reuse.H0_H0 ;  /* 0x2000001dff167230 */ /* 0x100fe20000004100 */
        /* <DEDUP_REMOVED lines=44> */
[----:B------:R-:W-:Y:S02]  /*0f10*/  HADD2.F32 R42, -RZ, R43.H0_H0 ;  /* 0x2000002bff2a7230 */ /* 0x000fe40000004100 */
        /* <DEDUP_REMOVED lines=8> */
[----:B------:R-:W-:Y:S02]  /*0fa0*/  HADD2.F32 R12, -RZ, R12.H1_H1 ;  /* 0x3000000cff0c7230 */ /* 0x000fe40000004100 */
[----:B------:R-:W-:Y:S02]  /*0fb0*/  HADD2.F32 R14, -RZ, R14.H1_H1 ;  /* 0x3000000eff0e7230 */ /* 0x000fe40000004100 */
[----:B------:R-:W-:-:S02]  /*0fc0*/  HADD2.F32 R80, -RZ, R8.H0_H0 ;  /* 0x20000008ff507230 */ /* 0x000fc40000004100 */
[----:B------:R-:W-:Y:S02]  /*0fd0*/  HADD2.F32 R81, -RZ, R8.H1_H1 ;  /* 0x30000008ff517230 */ /* 0x000fe40000004100 */
[--C-:B------:R-:W-:Y:S02]  /*0fe0*/  HADD2.F32 R85, -RZ, R10.reuse.H0_H0 ;  /* 0x2000000aff557230 */ /* 0x100fe40000004100 */
[----:B------:R-:W-:Y:S02]  /*0ff0*/  HADD2.F32 R84, -RZ, R10.H1_H1 ;  /* 0x3000000aff547230 */ /* 0x000fe40000004100 */
[--C-:B------:R-:W-:Y:S02]  /*1000*/  HADD2.F32 R87, -RZ, R11.reuse.H0_H0 ;  /* 0x2000000bff577230 */ /* 0x100fe40000004100 */
[----:B------:R-:W-:Y:S02]  /*1010*/  HADD2.F32 R86, -RZ, R11.H1_H1 ;  /* 0x3000000bff567230 */ /* 0x000fe40000004100 */
[----:B------:R-:W-:-:S02]  /*1020*/  IMAD R106, R106, -0x326172a9, RZ ;  /* 0xcd9e8d576a6a7824 */ /* 0x000fc400078e02ff */
[----:B------:R-:W-:Y:S02]  /*1030*/  IMAD R98, R98, -0x2daee0ad, RZ ;  /* 0xd2511f5362627824 */ /* 0x000fe400078e02ff */
[----:B01----:R-:W-:-:S07]  /*1040*/  IMAD.MOV.U32 R89, RZ, RZ, RZ ;  /* 0x000000ffff597224 */ /* 0x003fce00078e00ff */
.L_x_4187:
        /* <DEDUP_REMOVED lines=38> */
.L_x_4009:
[----:B------:R-:W-:-:S07]  /*12b0*/  MOV R93, R106 ;  /* 0x0000006a005d7202 */ /* 0x000fce0000000f00 */
.L_x_4010:
[----:B------:R-:W-:Y:S05]  /*12c0*/  BSYNC B1 ;  /* 0x0000000000017941 */ /* 0x000fea0003800000 */
.L_x_4008:
        /* <DEDUP_REMOVED lines=16> */
.L_x_4014:
[----:B------:R-:W-:Y:S05]  /*13d0*/  BSYNC B2 ;  /* 0x0000000000027941 */ /* 0x000fea0003800000 */
.L_x_4013:
        /* <DEDUP_REMOVED lines=44> */
.L_x_4012:
[----:B------:R-:W-:Y:S05]  /*16a0*/  BSYNC B1 ;  /* 0x0000000000017941 */ /* 0x000fea0003800000 */
.L_x_4011:
[----:B------:R-:W0:Y:S01]  /*16b0*/  LDC R102, c[0x0][0x298] ;  /* 0x0000a600ff667b82 */ /* 0x000e220000000800 */
[----:B------:R-:W-:Y:S01]  /*16c0*/  I2FP.F32.U32 R93, R93 ;  /* 0x0000005d005d7245 */ /* 0x000fe20000201000 */
[----:B-----5:R-:W-:Y:S01]  /*16d0*/  HADD2.F32 R95, -RZ, R4.H0_H0 ;  /* 0x20000004ff5f7230 */ /* 0x020fe20000004100 */
[----:B------:R-:W-:Y:S01]  /*16e0*/  BSSY B1, `(.L_x_4015) ;  /* 0x0000018000017945 */ /* 0x000fe20003800000 */
[----:B------:R-:W-:Y:S02]  /*16f0*/  IMAD.MOV.U32 R104, RZ, RZ, 0x2f800000 ;  /* 0x2f800000ff687424 */ /* 0x000fe400078e00ff */
[----:B------:R-:W-:Y:S02]  /*1700*/  @P0 HADD2.F32 R110, -RZ, R8.H0_H0 ;  /* 0x20000008ff6e0230 */ /* 0x000fe40000004100 */
[----:B------:R-:W-:Y:S01]  /*1710*/  FMUL.FTZ R95, R95, R92 ;  /* 0x0000005c5f5f7220 */ /* 0x000fe20000410000 */
[----:B------:R-:W1:Y:S01]  /*1720*/  LDC R94, c[0x0][0x294] ;  /* 0x0000a500ff5e7b82 */ /* 0x000e620000000800 */
[----:B------:R-:W-:-:S02]  /*1730*/  FFMA.FTZ R93, R93, R104, 1.1641532182693481445e-10 ;  /* 0x2f0000005d5d7423 */ /* 0x000fc40000010068 */
[----:B0-----:R-:W-:-:S03]  /*1740*/  FMUL.FTZ R95, R95, R102 ;  /* 0x000000665f5f7220 */ /* 0x001fc60000410000 */
        /* <DEDUP_REMOVED lines=16> */
.L_x_4016:
[----:B------:R-:W-:-:S07]  /*1850*/  MOV R95, R106 ;  /* 0x0000006a005f7202 */ /* 0x000fce0000000f00 */
.L_x_4017:
[----:B------:R-:W-:Y:S05]  /*1860*/  BSYNC B1 ;  /* 0x0000000000017941 */ /* 0x000fea0003800000 */
.L_x_4015:
        /* <DEDUP_REMOVED lines=16> */
.L_x_4021:
[----:B------:R-:W-:Y:S05]  /*1970*/  BSYNC B2 ;  /* 0x0000000000027941 */ /* 0x000fea0003800000 */
.L_x_4020:
        /* <DEDUP_REMOVED lines=44> */
.L_x_4019:
[----:B------:R-:W-:Y:S05]  /*1c40*/  BSYNC B1 ;  /* 0x0000000000017941 */ /* 0x000fea0003800000 */
.L_x_4018:
[----:B------:R-:W-:Y:S01]  /*1c50*/  I2FP.F32.U32 R95, R95 ;  /* 0x0000005f005f7245 */ /* 0x000fe20000201000 */
[----:B------:R-:W-:Y:S01]  /*1c60*/  HADD2.F32 R123, -RZ, R4.H1_H1 ;  /* 0x30000004ff7b7230 */ /* 0x000fe20000004100 */
[----:B------:R-:W-:Y:S01]  /*1c70*/  BSSY B1, `(.L_x_4022) ;  /* 0x0000016000017945 */ /* 0x000fe20003800000 */
[----:B------:R-:W-:Y:S02]  /*1c80*/  VIADD R120, R110, 0x1 ;  /* 0x000000016e787836 */ /* 0x000fe40000000000 */
[----:B------:R-:W-:Y:S01]  /*1c90*/  FFMA.FTZ R95, R95, R104, 1.1641532182693481445e-10 ;  /* 0x2f0000005f5f7423 */ /* 0x000fe20000010068 */
[----:B------:R-:W-:-:S04]  /*1ca0*/  FMUL.FTZ R123, R123, R92 ;  /* 0x0000005c7b7b7220 */ /* 0x000fc80000410000 */
[----:B------:R-:W-:Y:S01]  /*1cb0*/  FMUL.FTZ R123, R123, R102 ;  /* 0x000000667b7b7220 */ /* 0x000fe20000410000 */
[----:B------:R-:W-:-:S04]  /*1cc0*/  FSETP.GTU.FTZ.AND P1, PT, R95, R94, PT ;  /* 0x0000005e5f00720b */ /* 0x000fc80003f3c000 */
[----:B------:R-:W-:Y:S02]  /*1cd0*/  P2R R118, PR, RZ, 0x2 ;  /* 0x00000002ff767803 */ /* 0x000fe40000000000 */
[----:B------:R-:W-:Y:S02]  /*1ce0*/  FSEL R4, R123, RZ, !P1 ;  /* 0x000000ff7b047208 */ /* 0x000fe40004800000 */
[----:B------:R-:W-:-:S03]  /*1cf0*/  ISETP.NE.AND P1, PT, R110, 0x1, PT ;  /* 0x000000016e00780c */ /* 0x000fc60003f25270 */
[----:B------:R-:W-:Y:S01]  /*1d00*/  FMUL.FTZ R95, R21, R4 ;  /* 0x00000004155f7220 */ /* 0x000fe20000410000 */
[----:B------:R-:W-:-:S05]  /*1d10*/  @P0 HADD2.F32 R4, -RZ, R8.H1_H1 ;  /* 0x30000008ff040230 */ /* 0x000fca0000004100 */
[----:B------:R-:W-:-:S04]  /*1d20*/  @P0 FADD.FTZ R95, R4, R95 ;  /* 0x0000005f045f0221 */ /* 0x000fc80000010000 */
        /* <DEDUP_REMOVED lines=9> */
.L_x_4023:
[----:B------:R-:W-:-:S07]  /*1dc0*/  IMAD.MOV.U32 R4, RZ, RZ, R106 ;  /* 0x000000ffff047224 */ /* 0x000fce00078e006a */
.L_x_4024:
[----:B------:R-:W-:Y:S05]  /*1dd0*/  BSYNC B1 ;  /* 0x0000000000017941 */ /* 0x000fea0003800000 */
.L_x_4022:
        /* <DEDUP_REMOVED lines=16> */
.L_x_4028:
[----:B------:R-:W-:Y:S05]  /*1ee0*/  BSYNC B2 ;  /* 0x0000000000027941 */ /* 0x000fea0003800000 */
.L_x_4027:
        /* <DEDUP_REMOVED lines=44> */
.L_x_4026:
[----:B------:R-:W-:Y:S05]  /*21b0*/  BSYNC B1 ;  /* 0x0000000000017941 */ /* 0x000fea0003800000 */
.L_x_4025:
        /* <DEDUP_REMOVED lines=22> */
.L_x_4030:
[----:B------:R-:W-:-:S07]  /*2320*/  MOV R4, R106 ;  /* 0x0000006a00047202 */ /* 0x000fce0000000f00 */
.L_x_4031:
[----:B------:R-:W-:Y:S05]  /*2330*/  BSYNC B1 ;  /* 0x0000000000017941 */ /* 0x000fea0003800000 */
.L_x_4029:
        /* <DEDUP_REMOVED lines=16> */
.L_x_4035:
[----:B------:R-:W-:Y:S05]  /*2440*/  BSYNC B2 ;  /* 0x0000000000027941 */ /* 0x000fea0003800000 */
.L_x_4034:
        /* <DEDUP_REMOVED lines=44> */
.L_x_4033:
[----:B------:R-:W-:Y:S05]  /*2710*/  BSYNC B1 ;  /* 0x0000000000017941 */ /* 0x000fea0003800000 */
.L_x_4032:
[----:B------:R-:W-:Y:S01]  /*2720*/  I2FP.F32.U32 R127, R4 ;  /* 0x00000004007f7245 */ /* 0x000fe20000201000 */
[----:B------:R-:W-:Y:S01]  /*2730*/  HADD2.F32 R5, -RZ, R5.H1_H1 ;  /* 0x30000005ff057230 */ /* 0x000fe20000004100 */
[C---:B------:R-:W-:Y:S01]  /*2740*/  ISETP.NE.AND P3, PT, R122.reuse, 0x1, PT ;  /* 0x000000017a00780c */ /* 0x040fe20003f65270 */
[----:B------:R-:W-:Y:S01]  /*2750*/  BSSY B1, `(.L_x_4036) ;  /* 0x0000014000017945 */ /* 0x000fe20003800000 */
[----:B------:R-:W-:Y:S02]  /*2760*/  VIADD R120, R122, 0x1 ;  /* 0x000000017a787836 */ /* 0x000fe40000000000 */
[----:B------:R-:W-:Y:S01]  /*2770*/  FFMA.FTZ R127, R127, R104, 1.1641532182693481445e-10 ;  /* 0x2f0000007f7f7423 */ /* 0x000fe20000010068 */
[----:B------:R-:W-:-:S04]  /*2780*/  FMUL.FTZ R5, R5, R92 ;  /* 0x0000005c05057220 */ /* 0x000fc80000410000 */
[----:B------:R-:W-:Y:S01]  /*2790*/  FMUL.FTZ R5, R5, R102 ;  /* 0x0000006605057220 */ /* 0x000fe20000410000 */
[----:B------:R-:W-:-:S04]  /*27a0*/  FSETP.GTU.FTZ.AND P2, PT, R127, R94, PT ;  /* 0x0000005e7f00720b */ /* 0x000fc80003f5c000 */
[----:B------:R-:W-:-:S05]  /*27b0*/  FSEL R4, R5, RZ, !P2 ;  /* 0x000000ff05047208 */ /* 0x000fca0005000000 */
[----:B------:R-:W-:Y:S01]  /*27c0*/  FMUL.FTZ R127, R23, R4 ;  /* 0x00000004177f7220 */ /* 0x000fe20000410000 */
[----:B------:R-:W-:-:S05]  /*27d0*/  @P0 HADD2.F32 R4, -RZ, R9.H1_H1 ;  /* 0x30000009ff040230 */ /* 0x000fca0000004100 */
        /* <DEDUP_REMOVED lines=10> */
.L_x_4037:
[----:B------:R-:W-:-:S07]  /*2880*/  MOV R110, R106 ;  /* 0x0000006a006e7202 */ /* 0x000fce0000000f00 */
.L_x_4038:
[----:B------:R-:W-:Y:S05]  /*2890*/  BSYNC B1 ;  /* 0x0000000000017941 */ /* 0x000fea0003800000 */
.L_x_4036:
        /* <DEDUP_REMOVED lines=16> */
.L_x_4042:
[----:B------:R-:W-:Y:S05]  /*29a0*/  BSYNC B2 ;  /* 0x0000000000027941 */ /* 0x000fea0003800000 */
.L_x_4041:
        /* <DEDUP_REMOVED lines=40> */
[----:B------:R-:W-:Y:S01]  /*2c30*/  IMAD.WIDE.U32 R132, R133, -0x326172a9, RZ ;  /* 0xcd9e8d5785847825 */ /* 0x000fe200078e00ff */
[----:B------:R-:W-:-:S04]  /*2c40*/  MOV R98, R4 ;  /* 0x0000000400627202 */ /* 0x000fc80000000f00 */
[----:B------:R-:W-:Y:S02]  /*2c50*/  LOP3.LUT R100, R133, UR35, R128, 0x96, !PT ;  /* 0x0000002385647c12 */ /* 0x000fe4000f8e9680 */
[----:B------:R-:W-:-:S07]  /*2c60*/  MOV R106, R132 ;  /* 0x00000084006a7202 */ /* 0x000fce0000000f00 */
.L_x_4040:
[----:B------:R-:W-:Y:S05]  /*2c70*/  BSYNC B1 ;  /* 0x0000000000017941 */ /* 0x000fea0003800000 */
.L_x_4039:
        /* <DEDUP_REMOVED lines=22> */
.L_x_4044:
[----:B------:R-:W-:-:S07]  /*2de0*/  MOV R110, R106 ;  /* 0x0000006a006e7202 */ /* 0x000fce0000000f00 */
.L_x_4045:
[----:B------:R-:W-:Y:S05]  /*2df0*/  BSYNC B1 ;  /* 0x0000000000017941 */ /* 0x000fea0003800000 */
.L_x_4043:
        /* <DEDUP_REMOVED lines=16> */
.L_x_4049:
[----:B------:R-:W-:Y:S05]  /*2f00*/  BSYNC B2 ;  /* 0x0000000000027941 */ /* 0x000fea0003800000 */
.L_x_4048:
        /* <DEDUP_REMOVED lines=41> */
[----:B------:R-:W-:-:S05]  /*31a0*/  IMAD.WIDE.U32 R132, R100, -0x326172a9, RZ ;  /* 0xcd9e8d5764847825 */ /* 0x000fca00078e00ff */
[----:B------:R-:W-:Y:S02]  /*31b0*/  LOP3.LUT R100, R133, UR35, R4, 0x96, !PT ;  /* 0x0000002385647c12 */ /* 0x000fe4000f8e9604 */
[----:B------:R-:W-:-:S07]  /*31c0*/  MOV R106, R132 ;  /* 0x00000084006a7202 */ /* 0x000fce0000000f00 */
.L_x_4047:
[----:B------:R-:W-:Y:S05]  /*31d0*/  BSYNC B1 ;  /* 0x0000000000017941 */ /* 0x000fea0003800000 */
.L_x_4046:
[----:B------:R-:W-:Y:S01]  /*31e0*/  I2FP.F32.U32 R5, R110 ;  /* 0x0000006e00057245 */ /* 0x000fe20000201000 */
[----:B------:R-:W-:Y:S01]  /*31f0*/  HADD2.F32 R133, -RZ, R6.H1_H1 ;  /* 0x30000006ff857230 */ /* 0x000fe20000004100 */
[C---:B------:R-:W-:Y:S01]  /*3200*/  ISETP.NE.AND P5, PT, R122.reuse, 0x1, PT ;  /* 0x000000017a00780c */ /* 0x040fe20003fa5270 */
[----:B------:R-:W-:Y:S01]  /*3210*/  BSSY B1, `(.L_x_4050) ;  /* 0x0000014000017945 */ /* 0x000fe20003800000 */
[----:B------:R-:W-:Y:S01]  /*3220*/  IADD3 R120, R122, 0x1, RZ ;  /* 0x000000017a787810 */ /* 0x000fe20007ffe0ff */
        /* <DEDUP_REMOVED lines=17> */
.L_x_4051:
[----:B------:R-:W-:-:S07]  /*3340*/  MOV R6, R106 ;  /* 0x0000006a00067202 */ /* 0x000fce0000000f00 */
.L_x_4052:
[----:B------:R-:W-:Y:S05]  /*3350*/  BSYNC B1 ;  /* 0x0000000000017941 */ /* 0x000fea0003800000 */
.L_x_4050:
        /* <DEDUP_REMOVED lines=16> */
.L_x_4056:
[----:B------:R-:W-:Y:S05]  /*3460*/  BSYNC B2 ;  /* 0x0000000000027941 */ /* 0x000fea0003800000 */
.L_x_4055:
        /* <DEDUP_REMOVED lines=44> */
.L_x_4054:
[----:B------:R-:W-:Y:S05]  /*3730*/  BSYNC B1 ;  /* 0x0000000000017941 */ /* 0x000fea0003800000 */
.L_x_4053:
        /* <DEDUP_REMOVED lines=22> */
.L_x_4058:
[----:B------:R-:W-:-:S07]  /*38a0*/  MOV R6, R106 ;  /* 0x0000006a00067202 */ /* 0x000fce0000000f00 */
.L_x_4059:
[----:B------:R-:W-:Y:S05]  /*38b0*/  BSYNC B1 ;  /* 0x0000000000017941 */ /* 0x000fea0003800000 */
.L_x_4057:
        /* <DEDUP_REMOVED lines=18> */
.L_x_4063:
[----:B------:R-:W-:Y:S05]  /*39e0*/  BSYNC B2 ;  /* 0x0000000000027941 */ /* 0x000fea0003800000 */
.L_x_4062:
        /* <DEDUP_REMOVED lines=44> */
.L_x_4061:
[----:B------:R-:W-:Y:S05]  /*3cb0*/  BSYNC B1 ;  /* 0x0000000000017941 */ /* 0x000fea0003800000 */
.L_x_4060:
[----:B------:R-:W-:Y:S01]  /*3cc0*/  I2FP.F32.U32 R5, R6 ;  /* 0x0000000600057245 */ /* 0x000fe20000201000 */
[----:B------:R-:W-:Y:S01]  /*3cd0*/  HADD2.F32 R7, -RZ, R7.H1_H1 ;  /* 0x30000007ff077230 */ /* 0x000fe20000004100 */
[----:B------:R-:W-:Y:S02]  /*3ce0*/  SEL R141, RZ, 0x10000, P5 ;  /* 0x00010000ff8d7807 */ /* 0x000fe40002800000 */
[----:B------:R-:W-:Y:S01]  /*3cf0*/  SEL R140, RZ, 0x1, P2 ;  /* 0x00000001ff8c7807 */ /* 0x000fe20001000000 */
[----:B------:R-:W-:Y:S01]  /*3d00*/  FFMA.FTZ R5, R5, R104, 1.1641532182693481445e-10 ;  /* 0x2f00000005057423 */ /* 0x000fe20000010068 */
[----:B------:R-:W-:Y:S01]  /*3d10*/  FMUL.FTZ R7, R7, R92 ;  /* 0x0000005c07077220 */ /* 0x000fe20000410000 */
[----:B------:R-:W-:Y:S02]  /*3d20*/  SEL R145, RZ, 0x1, P3 ;  /* 0x00000001ff917807 */ /* 0x000fe40001800000 */
[----:B------:R-:W-:Y:S01]  /*3d30*/  ISETP.NE.AND P5, PT, R118, RZ, PT ;  /* 0x000000ff7600720c */ /* 0x000fe20003fa5270 */
[----:B------:R-:W-:Y:S01]  /*3d40*/  FMUL.FTZ R7, R7, R102 ;  /* 0x0000006607077220 */ /* 0x000fe20000410000 */
[----:B------:R-:W-:-:S02]  /*3d50*/  FSETP.GTU.FTZ.AND P6, PT, R5, R94, PT ;  /* 0x0000005e0500720b */ /* 0x000fc40003fdc000 */
[----:B------:R-:W-:Y:S02]  /*3d60*/  SEL R94, RZ, 0x100, P4 ;  /* 0x00000100ff5e7807 */ /* 0x000fe40002000000 */
[----:B------:R-:W-:Y:S02]  /*3d70*/  FSEL R4, R7, RZ, !P6 ;  /* 0x000000ff07047208 */ /* 0x000fe40007000000 */
[----:B------:R-:W-:Y:S02]  /*3d80*/  SEL R102, RZ, 0x1000000, P6 ;  /* 0x01000000ff667807 */ /* 0x000fe40003000000 */
[----:B------:R-:W-:Y:S01]  /*3d90*/  F2FP.F16.F32.PACK_AB R6, R133, R129 ;  /* 0x000000818506723e */ /* 0x000fe200000000ff */
[----:B------:R-:W-:Y:S01]  /*3da0*/  FMUL.FTZ R137, R27, R4 ;  /* 0x000000041b897220 */ /* 0x000fe20000410000 */
[----:B------:R-:W-:Y:S01]  /*3db0*/  @P0 HADD2.F32 R4, -RZ, R11.H1_H1 ;  /* 0x3000000bff040230 */ /* 0x000fe20000004100 */
[----:B------:R-:W-:Y:S01]  /*3dc0*/  LOP3.LUT R94, R94, R102, R141, 0xfe, !PT ;  /* 0x000000665e5e7212 */ /* 0x000fe200078efe8d */
[----:B------:R-:W-:Y:S01]  /*3dd0*/  IMAD.WIDE.U32 R140, R140, 0x1000000, RZ ;  /* 0x010000008c8c7825 */ /* 0x000fe200078e00ff */
[----:B------:R-:W-:-:S03]  /*3de0*/  F2FP.F16.F32.PACK_AB R5, R127, R123 ;  /* 0x0000007b7f05723e */ /* 0x000fc600000000ff */
[----:B------:R-:W-:Y:S01]  /*3df0*/  @P0 FADD.FTZ R137, R4, R137 ;  /* 0x0000008904890221 */ /* 0x000fe20000010000 */
[----:B------:R-:W-:Y:S02]  /*3e00*/  LEA R142, P0, R91, UR12, 0x4 ;  /* 0x0000000c5b8e7c11 */ /* 0x000fe4000f8020ff */
[----:B------:R-:W-:Y:S02]  /*3e10*/  F2FP.F16.F32.PACK_AB R4, R95, R93 ;  /* 0x0000005d5f04723e */ /* 0x000fe400000000ff */
[----:B------:R-:W-:Y:S02]  /*3e20*/  LEA.HI.X R143, R91, UR13, RZ, 0x4, P0 ;  /* 0x0000000d5b8f7c11 */ /* 0x000fe400080f24ff */
[----:B------:R-:W-:Y:S02]  /*3e30*/  F2FP.F16.F32.PACK_AB R7, R137, R135 ;  /* 0x000000878907723e */ /* 0x000fe400000000ff */
[----:B------:R-:W-:Y:S02]  /*3e40*/  LOP3.LUT R141, R141, R94, R145, 0xfe, !PT ;  /* 0x0000005e8d8d7212 */ /* 0x000fe400078efe91 */
[----:B------:R-:W-:Y:S01]  /*3e50*/  SEL R94, RZ, 0x1, P1 ;  /* 0x00000001ff5e7807 */ /* 0x000fe20000800000 */
[----:B------:R0:W-:Y:S01]  /*3e60*/  STG.E.128 desc[UR4][R142.64], R4 ;  /* 0x000000048e007986 */ /* 0x0001e2000c101d04 */
[----:B------:R-:W-:-:S02]  /*3e70*/  SEL R102, RZ, 0x1, P5 ;  /* 0x00000001ff667807 */ /* 0x000fc40002800000 */
        /* <DEDUP_REMOVED lines=11> */
.L_x_4007:
[----:B------:R-:W-:Y:S05]  /*3f30*/  BSYNC B0 ;  /* 0x0000000000007941 */ /* 0x000fea0003800000 */
.L_x_4006:
        /* <DEDUP_REMOVED lines=23> */
.L_x_4067:
[----:B------:R-:W-:-:S07]  /*40b0*/  IMAD.MOV.U32 R111, RZ, RZ, R106 ;  /* 0x000000ffff6f7224 */ /* 0x000fce00078e006a */
.L_x_4068:
[----:B------:R-:W-:Y:S05]  /*40c0*/  BSYNC B1 ;  /* 0x0000000000017941 */ /* 0x000fea0003800000 */
.L_x_4066:
        /* <DEDUP_REMOVED lines=16> */
.L_x_4072:
[----:B------:R-:W-:Y:S05]  /*41d0*/  BSYNC B2 ;  /* 0x0000000000027941 */ /* 0x000fea0003800000 */
.L_x_4071:
        /* <DEDUP_REMOVED lines=38> */
[----:B------:R-:W-:-:S03]  /*4440*/  MOV R106, R96 ;  /* 0x00000060006a7202 */ /* 0x000fc60000000f00 */
[----:B------:R-:W-:Y:S01]  /*4450*/  IMAD.WIDE.U32 R98, R98, -0x2daee0ad, RZ ;  /* 0xd2511f5362627825 */ /* 0x000fe200078e00ff */
[----:B------:R-:W-:-:S04]  /*4460*/  LOP3.LUT R100, R97, UR35, R100, 0x96, !PT ;  /* 0x0000002361647c12 */ /* 0x000fc8000f8e9664 */
[----:B------:R-:W-:Y:S01]  /*4470*/  LOP3.LUT R96, R99, UR36, R108, 0x96, !PT ;  /* 0x0000002463607c12 */ /* 0x000fe2000f8e966c */
[----:B------:R-:W-:-:S07]  /*4480*/  IMAD.MOV.U32 R99, RZ, RZ, RZ ;  /* 0x000000ffff637224 */ /* 0x000fce00078e00ff */
.L_x_4070:
[----:B------:R-:W-:Y:S05]  /*4490*/  BSYNC B1 ;  /* 0x0000000000017941 */ /* 0x000fea0003800000 */
.L_x_4069:
[----:B------:R-:W0:Y:S01]  /*44a0*/  LDC R104, c[0x0][0x298] ;  /* 0x0000a600ff687b82 */ /* 0x000e220000000800 */
[----:B------:R-:W-:Y:S01]  /*44b0*/  HFMA2.MMA R108, -RZ, RZ, 0.1171875, 0 ;  /* 0x2f800000ff6c7435 */ /* 0x000fe200000001ff */
[----:B------:R-:W-:Y:S01]  /*44c0*/  I2FP.F32.U32 R97, R111 ;  /* 0x0000006f00617245 */ /* 0x000fe20000201000 */
[----:B-----5:R-:W-:Y:S01]  /*44d0*/  HADD2.F32 R101, -RZ, R4.H0_H0 ;  /* 0x20000004ff657230 */ /* 0x020fe20000004100 */
[----:B------:R-:W-:Y:S01]  /*44e0*/  BSSY B1, `(.L_x_4073) ;  /* 0x0000017000017945 */ /* 0x000fe20003800000 */
[----:B------:R-:W-:-:S03]  /*44f0*/  @P0 HADD2.F32 R110, -RZ, R8.H0_H0 ;  /* 0x20000008ff6e0230 */ /* 0x000fc60000004100 */
[----:B------:R-:W1:Y:S01]  /*4500*/  LDC R102, c[0x0][0x294] ;  /* 0x0000a500ff667b82 */ /* 0x000e620000000800 */
[----:B------:R-:W-:Y:S02]  /*4510*/  FMUL.FTZ R101, R101, R92 ;  /* 0x0000005c65657220 */ /* 0x000fe40000410000 */
[----:B------:R-:W-:Y:S02]  /*4520*/  FFMA.FTZ R97, R97, R108, 1.1641532182693481445e-10 ;  /* 0x2f00000061617423 */ /* 0x000fe4000001006c */
        /* <DEDUP_REMOVED lines=17> */
.L_x_4074:
[----:B------:R-:W-:-:S07]  /*4640*/  IMAD.MOV.U32 R109, RZ, RZ, R106 ;  /* 0x000000ffff6d7224 */ /* 0x000fce00078e006a */
.L_x_4075:
[----:B------:R-:W-:Y:S05]  /*4650*/  BSYNC B1 ;  /* 0x0000000000017941 */ /* 0x000fea0003800000 */
.L_x_4073:
        /* <DEDUP_REMOVED lines=16> */
.L_x_4079:
[----:B------:R-:W-:Y:S05]  /*4760*/  BSYNC B2 ;  /* 0x0000000000027941 */ /* 0x000fea0003800000 */
.L_x_4078:
        /* <DEDUP_REMOVED lines=39> */
[----:B------:R-:W-:-:S03]  /*49e0*/  IMAD.WIDE.U32 R110, R111, -0x326172a9, RZ ;  /* 0xcd9e8d576f6e7825 */ /* 0x000fc600078e00ff */
[----:B------:R-:W-:Y:S01]  /*49f0*/  MOV R106, R110 ;  /* 0x0000006e006a7202 */ /* 0x000fe20000000f00 */
[----:B------:R-:W-:Y:S01]  /*4a00*/  HFMA2.MMA R110, -RZ, RZ, 0, 0 ;  /* 0x00000000ff6e7435 */ /* 0x000fe200000001ff */
[----:B------:R-:W-:Y:S01]  /*4a10*/  LOP3.LUT R100, R111, UR35, R98, 0x96, !PT ;  /* 0x000000236f647c12 */ /* 0x000fe2000f8e9662 */
[----:B------:R-:W-:-:S09]  /*4a20*/  IMAD.MOV.U32 R98, RZ, RZ, R124 ;  /* 0x000000ffff627224 */ /* 0x000fd200078e007c */
.L_x_4077:
[----:B------:R-:W-:Y:S05]  /*4a30*/  BSYNC B1 ;  /* 0x0000000000017941 */ /* 0x000fea0003800000 */
.L_x_4076:
[----:B------:R-:W-:Y:S01]  /*4a40*/  I2FP.F32.U32 R99, R109 ;  /* 0x0000006d00637245 */ /* 0x000fe20000201000 */
[----:B------:R-:W-:Y:S01]  /*4a50*/  HADD2.F32 R101, -RZ, R4.H1_H1 ;  /* 0x30000004ff657230 */ /* 0x000fe20000004100 */
[----:B------:R-:W-:Y:S01]  /*4a60*/  BSSY B1, `(.L_x_4080) ;  /* 0x0000016000017945 */ /* 0x000fe20003800000 */
[----:B------:R-:W-:Y:S02]  /*4a70*/  IADD3 R111, R110, 0x1, RZ ;  /* 0x000000016e6f7810 */ /* 0x000fe40007ffe0ff */
        /* <DEDUP_REMOVED lines=19> */
.L_x_4081:
[----:B------:R-:W-:-:S07]  /*4bb0*/  IMAD.MOV.U32 R4, RZ, RZ, R106 ;  /* 0x000000ffff047224 */ /* 0x000fce00078e006a */
.L_x_4082:
[----:B------:R-:W-:Y:S05]  /*4bc0*/  BSYNC B1 ;  /* 0x0000000000017941 */ /* 0x000fea0003800000 */
.L_x_4080:
        /* <DEDUP_REMOVED lines=16> */
.L_x_4086:
[----:B------:R-:W-:Y:S05]  /*4cd0*/  BSYNC B2 ;  /* 0x0000000000027941 */ /* 0x000fea0003800000 */
.L_x_4085:
        /* <DEDUP_REMOVED lines=37> */
[----:B------:R-:W-:-:S04]  /*4f30*/  HFMA2.MMA R111, -RZ, RZ, 0, 0 ;  /* 0x00000000ff6f7435 */ /* 0x000fc800000001ff */
[----:B------:R-:W-:-:S04]  /*4f40*/  IMAD.WIDE.U32 R138, R138, -0x2daee0ad, RZ ;  /* 0xd2511f538a8a7825 */ /* 0x000fc800078e00ff */
[----:B------:R-:W-:Y:S01]  /*4f50*/  IMAD.MOV.U32 R98, RZ, RZ, R138 ;  /* 0x000000ffff627224 */ /* 0x000fe200078e008a */
[----:B------:R-:W-:Y:S01]  /*4f60*/  LOP3.LUT R96, R139, UR36, R124, 0x96, !PT ;  /* 0x000000248b607c12 */ /* 0x000fe2000f8e967c */
[----:B------:R-:W-:-:S05]  /*4f70*/  IMAD.WIDE.U32 R124, R125, -0x326172a9, RZ ;  /* 0xcd9e8d577d7c7825 */ /* 0x000fca00078e00ff */
[----:B------:R-:W-:Y:S02]  /*4f80*/  LOP3.LUT R100, R125, UR35, R110, 0x96, !PT ;  /* 0x000000237d647c12 */ /* 0x000fe4000f8e966e */
[----:B------:R-:W-:-:S07]  /*4f90*/  MOV R106, R124 ;  /* 0x0000007c006a7202 */ /* 0x000fce0000000f00 */
.L_x_4084:
[----:B------:R-:W-:Y:S05]  /*4fa0*/  BSYNC B1 ;  /* 0x0000000000017941 */ /* 0x000fea0003800000 */
.L_x_4083:
[----:B------:R-:W-:Y:S01]  /*4fb0*/  I2FP.F32.U32 R101, R4 ;  /* 0x0000000400657245 */ /* 0x000fe20000201000 */
[----:B------:R-:W-:Y:S01]  /*4fc0*/  HADD2.F32 R109, -RZ, R5.H0_H0 ;  /* 0x20000005ff6d7230 */ /* 0x000fe20000004100 */
[----:B------:R-:W-:Y:S01]  /*4fd0*/  ISETP.NE.AND P2, PT, R111, 0x1, PT ;  /* 0x000000016f00780c */ /* 0x000fe20003f45270 */
        /* <DEDUP_REMOVED lines=19> */
.L_x_4088:
[----:B------:R-:W-:-:S07]  /*5110*/  IMAD.MOV.U32 R4, RZ, RZ, R106 ;  /* 0x000000ffff047224 */ /* 0x000fce00078e006a */
.L_x_4089:
[----:B------:R-:W-:Y:S05]  /*5120*/  BSYNC B1 ;  /* 0x0000000000017941 */ /* 0x000fea0003800000 */
.L_x_4087:
        /* <DEDUP_REMOVED lines=16> */
.L_x_4093:
[----:B------:R-:W-:Y:S05]  /*5230*/  BSYNC B2 ;  /* 0x0000000000027941 */ /* 0x000fea0003800000 */
.L_x_4092:
        /* <DEDUP_REMOVED lines=44> */
.L_x_4091:
[----:B------:R-:W-:Y:S05]  /*5500*/  BSYNC B1 ;  /* 0x0000000000017941 */ /* 0x000fea0003800000 */
.L_x_4090:
        /* <DEDUP_REMOVED lines=22> */
.L_x_4095:
[----:B------:R-:W-:-:S07]  /*5670*/  IMAD.MOV.U32 R113, RZ, RZ, R106 ;  /* 0x000000ffff717224 */ /* 0x000fce00078e006a */
.L_x_4096:
[----:B------:R-:W-:Y:S05]  /*5680*/  BSYNC B1 ;  /* 0x0000000000017941 */ /* 0x000fea0003800000 */
.L_x_4094:
        /* <DEDUP_REMOVED lines=16> */
.L_x_4100:
[----:B------:R-:W-:Y:S05]  /*5790*/  BSYNC B2 ;  /* 0x0000000000027941 */ /* 0x000fea0003800000 */
.L_x_4099:
        /* <DEDUP_REMOVED lines=44> */
.L_x_4098:
[----:B------:R-:W-:Y:S05]  /*5a60*/  BSYNC B1 ;  /* 0x0000000000017941 */ /* 0x000fea0003800000 */
.L_x_4097:
        /* <DEDUP_REMOVED lines=22> */
.L_x_4102:
[----:B------:R-:W-:-:S07]  /*5bd0*/  IMAD.MOV.U32 R110, RZ, RZ, R106 ;  /* 0x000000ffff6e7224 */ /* 0x000fce00078e006a */
.L_x_4103:
[----:B------:R-:W-:Y:S05]  /*5be0*/  BSYNC B1 ;  /* 0x0000000000017941 */ /* 0x000fea0003800000 */
.L_x_4101:
        /* <DEDUP_REMOVED lines=16> */
.L_x_4107:
[----:B------:R-:W-:Y:S05]  /*5cf0*/  BSYNC B2 ;  /* 0x0000000000027941 */ /* 0x000fea0003800000 */
.L_x_4106:
        /* <DEDUP_REMOVED lines=42> */
[----:B------:R-:W-:Y:S01]  /*5fa0*/  HFMA2.MMA R124, -RZ, RZ, 0, 0 ;  /* 0x00000000ff7c7435 */ /* 0x000fe200000001ff */
[----:B------:R-:W-:-:S10]  /*5fb0*/  LOP3.LUT R100, R125, UR35, R4, 0x96, !PT ;  /* 0x000000237d647c12 */ /* 0x000fd4000f8e9604 */
.L_x_4105:
[----:B------:R-:W-:Y:S05]  /*5fc0*/  BSYNC B1 ;  /* 0x0000000000017941 */ /* 0x000fea0003800000 */
.L_x_4104:
        /* <DEDUP_REMOVED lines=22> */
.L_x_4109:
[----:B------:R-:W-:-:S07]  /*6130*/  IMAD.MOV.U32 R6, RZ, RZ, R106 ;  /* 0x000000ffff067224 */ /* 0x000fce00078e006a */
.L_x_4110:
[----:B------:R-:W-:Y:S05]  /*6140*/  BSYNC B1 ;  /* 0x0000000000017941 */ /* 0x000fea0003800000 */
.L_x_4108:
        /* <DEDUP_REMOVED lines=16> */
.L_x_4114:
[----:B------:R-:W-:Y:S05]  /*6250*/  BSYNC B2 ;  /* 0x0000000000027941 */ /* 0x000fea0003800000 */
.L_x_4113:
        /* <DEDUP_REMOVED lines=44> */
.L_x_4112:
[----:B------:R-:W-:Y:S05]  /*6520*/  BSYNC B1 ;  /* 0x0000000000017941 */ /* 0x000fea0003800000 */
.L_x_4111:
[----:B------:R-:W-:Y:S01]  /*6530*/  I2FP.F32.U32 R5, R6 ;  /* 0x0000000600057245 */ /* 0x000fe20000201000 */
[----:B------:R-:W-:Y:S01]  /*6540*/  @P0 HADD2.F32 R4, -RZ, R11.H0_H0 ;  /* 0x2000000bff040230 */ /* 0x000fe20000004100 */
[C---:B------:R-:W-:Y:S01]  /*6550*/  ISETP.NE.AND P6, PT, R122.reuse, 0x1, PT ;  /* 0x000000017a00780c */ /* 0x040fe20003fc5270 */
[----:B------:R-:W-:Y:S01]  /*6560*/  BSSY B1, `(.L_x_4115) ;  /* 0x0000014000017945 */ /* 0x000fe20003800000 */
[----:B------:R-:W-:Y:S01]  /*6570*/  IADD3 R110, R122, 0x1, RZ ;  /* 0x000000017a6e7810 */ /* 0x000fe20007ffe0ff */
[----:B------:R-:W-:-:S05]  /*6580*/  FFMA.FTZ R5, R5, R108, 1.1641532182693481445e-10 ;  /* 0x2f00000005057423 */ /* 0x000fca000001006c */
[----:B------:R-:W-:Y:S01]  /*6590*/  FSETP.GTU.FTZ.AND P5, PT, R5, R102, PT ;  /* 0x000000660500720b */ /* 0x000fe20003fbc000 */
[----:B------:R-:W-:-:S05]  /*65a0*/  HADD2.F32 R5, -RZ, R7.H0_H0 ;  /* 0x20000007ff057230 */ /* 0x000fca0000004100 */
[----:B------:R-:W-:-:S04]  /*65b0*/  FMUL.FTZ R5, R5, R92 ;  /* 0x0000005c05057220 */ /* 0x000fc80000410000 */
[----:B------:R-:W-:-:S05]  /*65c0*/  FMUL.FTZ R5, R5, R104 ;  /* 0x0000006805057220 */ /* 0x000fca0000410000 */
        /* <DEDUP_REMOVED lines=12> */
.L_x_4116:
[----:B------:R-:W-:-:S07]  /*6690*/  IMAD.MOV.U32 R6, RZ, RZ, R106 ;  /* 0x000000ffff067224 */ /* 0x000fce00078e006a */
.L_x_4117:
[----:B------:R-:W-:Y:S05]  /*66a0*/  BSYNC B1 ;  /* 0x0000000000017941 */ /* 0x000fea0003800000 */
.L_x_4115:
        /* <DEDUP_REMOVED lines=15> */
[----:B------:R-:W-:Y:S02]  /*67a0*/  @P0 IADD3 R96, R89, RZ, RZ ;  /* 0x000000ff59600210 */ /* 0x000fe40007ffe0ff */
[----:B------:R-:W-:-:S03]  /*67b0*/  ISETP.NE.AND P0, PT, R5, RZ, PT ;  /* 0x000000ff0500720c */ /* 0x000fc60003f05270 */
[----:B------:R-:W-:-:S10]  /*67c0*/  @!P6 IMAD.MOV.U32 R89, RZ, RZ, R96 ;  /* 0x000000ffff59e224 */ /* 0x000fd400078e0060 */
.L_x_4121:
[----:B------:R-:W-:Y:S05]  /*67d0*/  BSYNC B2 ;  /* 0x0000000000027941 */ /* 0x000fea0003800000 */
.L_x_4120:
        /* <DEDUP_REMOVED lines=44> */
.L_x_4119:
[----:B------:R-:W-:Y:S05]  /*6aa0*/  BSYNC B1 ;  /* 0x0000000000017941 */ /* 0x000fea0003800000 */
.L_x_4118:
        /* <DEDUP_REMOVED lines=20> */
[C---:B------:R-:W-:Y:S02]  /*6bf0*/  LEA R142, P0, R94.reuse, UR12, 0x4 ;  /* 0x0000000c5e8e7c11 */ /* 0x040fe4000f8020ff */
        /* <DEDUP_REMOVED lines=18> */
.L_x_4065:
[----:B------:R-:W-:Y:S05]  /*6d20*/  BSYNC B0 ;  /* 0x0000000000007941 */ /* 0x000fea0003800000 */
.L_x_4064:
        /* <DEDUP_REMOVED lines=23> */
.L_x_4125:
[----:B------:R-:W-:-:S07]  /*6ea0*/  MOV R108, R106 ;  /* 0x0000006a006c7202 */ /* 0x000fce0000000f00 */
.L_x_4126:
[----:B------:R-:W-:Y:S05]  /*6eb0*/  BSYNC B1 ;  /* 0x0000000000017941 */ /* 0x000fea0003800000 */
.L_x_4124:
        /* <DEDUP_REMOVED lines=16> */
.L_x_4130:
[----:B------:R-:W-:Y:S05]  /*6fc0*/  BSYNC B2 ;  /* 0x0000000000027941 */ /* 0x000fea0003800000 */
.L_x_4129:
        /* <DEDUP_REMOVED lines=43> */
.L_x_4128:
[----:B------:R-:W-:Y:S05]  /*7280*/  BSYNC B1 ;  /* 0x0000000000017941 */ /* 0x000fea0003800000 */
.L_x_4127:
[----:B------:R-:W0:Y:S01]  /*7290*/  LDC R104, c[0x0][0x298] ;  /* 0x0000a600ff687b82 */ /* 0x000e220000000800 */
[----:B------:R-:W-:Y:S01]  /*72a0*/  I2FP.F32.U32 R103, R108 ;  /* 0x0000006c00677245 */ /* 0x000fe20000201000 */
[----:B-----5:R-:W-:Y:S01]  /*72b0*/  HADD2.F32 R107, -RZ, R4.H0_H0 ;  /* 0x20000004ff6b7230 */ /* 0x020fe20000004100 */
[----:B------:R-:W-:Y:S01]  /*72c0*/  MOV R108, 0x2f800000 ;  /* 0x2f800000006c7802 */ /* 0x000fe20000000f00 */
[----:B------:R-:W-:Y:S01]  /*72d0*/  @P0 HADD2.F32 R110, -RZ, R8.H0_H0 ;  /* 0x20000008ff6e0230 */ /* 0x000fe20000004100 */
[----:B------:R-:W-:Y:S01]  /*72e0*/  BSSY B1, `(.L_x_4131) ;  /* 0x0000016000017945 */ /* 0x000fe20003800000 */
[----:B------:R-:W-:Y:S02]  /*72f0*/  VIADD R115, R105, 0x1 ;  /* 0x0000000169737836 */ /* 0x000fe40000000000 */
        /* <DEDUP_REMOVED lines=19> */
.L_x_4132:
[----:B------:R-:W-:-:S07]  /*7430*/  MOV R110, R106 ;  /* 0x0000006a006e7202 */ /* 0x000fce0000000f00 */
.L_x_4133:
[----:B------:R-:W-:Y:S05]  /*7440*/  BSYNC B1 ;  /* 0x0000000000017941 */ /* 0x000fea0003800000 */
.L_x_4131:
        /* <DEDUP_REMOVED lines=16> */
.L_x_4137:
[----:B------:R-:W-:Y:S05]  /*7550*/  BSYNC B2 ;  /* 0x0000000000027941 */ /* 0x000fea0003800000 */
.L_x_4136:
        /* <DEDUP_REMOVED lines=9> */
[----:B------:R-:W-:Y:S01]  /*75f0*/  LOP3.LUT R107, R107, UR20, R115, 0x96, !PT ;  /* 0x000000146b6b7c12 */ /* 0x000fe2000f8e9673 */
[----:B------:R-:W-:-:S03]  /*7600*/  HFMA2.MMA R115, -RZ, RZ, 0, 0 ;  /* 0x00000000ff737435 */ /* 0x000fc600000001ff */
        /* <DEDUP_REMOVED lines=31> */
[----:B------:R-:W-:Y:S01]  /*7800*/  LOP3.LUT R100, R121, UR35, R106, 0x96, !PT ;  /* 0x0000002379647c12 */ /* 0x000fe2000f8e966a */
[----:B------:R-:W-:-:S07]  /*7810*/  IMAD.MOV.U32 R106, RZ, RZ, R120 ;  /* 0x000000ffff6a7224 */ /* 0x000fce00078e0078 */
.L_x_4135:
[----:B------:R-:W-:Y:S05]  /*7820*/  BSYNC B1 ;  /* 0x0000000000017941 */ /* 0x000fea0003800000 */
.L_x_4134:
        /* <DEDUP_REMOVED lines=23> */
.L_x_4139:
[----:B------:R-:W-:-:S07]  /*79a0*/  MOV R4, R106 ;  /* 0x0000006a00047202 */ /* 0x000fce0000000f00 */
.L_x_4140:
[----:B------:R-:W-:Y:S05]  /*79b0*/  BSYNC B1 ;  /* 0x0000000000017941 */ /* 0x000fea0003800000 */
.L_x_4138:
        /* <DEDUP_REMOVED lines=16> */
.L_x_4144:
[----:B------:R-:W-:Y:S05]  /*7ac0*/  BSYNC B2 ;  /* 0x0000000000027941 */ /* 0x000fea0003800000 */
.L_x_4143:
        /* <DEDUP_REMOVED lines=43> */
.L_x_4142:
[----:B------:R-:W-:Y:S05]  /*7d80*/  BSYNC B1 ;  /* 0x0000000000017941 */ /* 0x000fea0003800000 */
.L_x_4141:
        /* <DEDUP_REMOVED lines=22> */
.L_x_4146:
[----:B------:R-:W-:-:S07]  /*7ef0*/  IMAD.MOV.U32 R4, RZ, RZ, R106 ;  /* 0x000000ffff047224 */ /* 0x000fce00078e006a */
.L_x_4147:
[----:B------:R-:W-:Y:S05]  /*7f00*/  BSYNC B1 ;  /* 0x0000000000017941 */ /* 0x000fea0003800000 */
.L_x_4145:
        /* <DEDUP_REMOVED lines=16> */
.L_x_4151:
[----:B------:R-:W-:Y:S05]  /*8010*/  BSYNC B2 ;  /* 0x0000000000027941 */ /* 0x000fea0003800000 */
.L_x_4150:
        /* <DEDUP_REMOVED lines=11> */
[----:B------:R-:W-:Y:S01]  /*80d0*/  IMAD.WIDE.U32 R120, R117, -0x326172a9, RZ ;  /* 0xcd9e8d5775787825 */ /* 0x000fe200078e00ff */
[----:B------:R-:W-:-:S04]  /*80e0*/  HFMA2.MMA R117, -RZ, RZ, 0, 0 ;  /* 0x00000000ff757435 */ /* 0x000fc800000001ff */
        /* <DEDUP_REMOVED lines=31> */
.L_x_4149:
[----:B------:R-:W-:Y:S05]  /*82e0*/  BSYNC B1 ;  /* 0x0000000000017941 */ /* 0x000fea0003800000 */
.L_x_4148:
        /* <DEDUP_REMOVED lines=22> */
.L_x_4153:
[----:B------:R-:W-:-:S07]  /*8450*/  IMAD.MOV.U32 R110, RZ, RZ, R106 ;  /* 0x000000ffff6e7224 */ /* 0x000fce00078e006a */
.L_x_4154:
[----:B------:R-:W-:Y:S05]  /*8460*/  BSYNC B1 ;  /* 0x0000000000017941 */ /* 0x000fea0003800000 */
.L_x_4152:
        /* <DEDUP_REMOVED lines=16> */
.L_x_4158:
[----:B------:R-:W-:Y:S05]  /*8570*/  BSYNC B2 ;  /* 0x0000000000027941 */ /* 0x000fea0003800000 */
.L_x_4157:
        /* <DEDUP_REMOVED lines=42> */
[----:B------:R-:W-:Y:S01]  /*8820*/  HFMA2.MMA R118, -RZ, RZ, 0, 0 ;  /* 0x00000000ff767435 */ /* 0x000fe200000001ff */
[----:B------:R-:W-:-:S10]  /*8830*/  LOP3.LUT R100, R119, UR35, R4, 0x96, !PT ;  /* 0x0000002377647c12 */ /* 0x000fd4000f8e9604 */
.L_x_4156:
[----:B------:R-:W-:Y:S05]  /*8840*/  BSYNC B1 ;  /* 0x0000000000017941 */ /* 0x000fea0003800000 */
.L_x_4155:
        /* <DEDUP_REMOVED lines=22> */
.L_x_4160:
[----:B------:R-:W-:-:S07]  /*89b0*/  IMAD.MOV.U32 R110, RZ, RZ, R106 ;  /* 0x000000ffff6e7224 */ /* 0x000fce00078e006a */
.L_x_4161:
[----:B------:R-:W-:Y:S05]  /*89c0*/  BSYNC B1 ;  /* 0x0000000000017941 */ /* 0x000fea0003800000 */
.L_x_4159:
        /* <DEDUP_REMOVED lines=16> */
.L_x_4165:
[----:B------:R-:W-:Y:S05]  /*8ad0*/  BSYNC B2 ;  /* 0x0000000000027941 */ /* 0x000fea0003800000 */
.L_x_4164:
        /* <DEDUP_REMOVED lines=40> */
[----:B------:R-:W-:Y:S01]  /*8d60*/  MOV R98, R120 ;  /* 0x0000007800627202 */ /* 0x000fe20000000f00 */
[----:B------:R-:W-:Y:S02]  /*8d70*/  HFMA2.MMA R120, -RZ, RZ, 0, 0 ;  /* 0x00000000ff787435 */ /* 0x000fe400000001ff */
[----:B------:R-:W-:Y:S01]  /*8d80*/  IMAD.MOV.U32 R106, RZ, RZ, R118 ;  /* 0x000000ffff6a7224 */ /* 0x000fe200078e0076 */
[----:B------:R-:W-:-:S08]  /*8d90*/  LOP3.LUT R100, R119, UR35, R4, 0x96, !PT ;  /* 0x0000002377647c12 */ /* 0x000fd0000f8e9604 */
.L_x_4163:
[----:B------:R-:W-:Y:S05]  /*8da0*/  BSYNC B1 ;  /* 0x0000000000017941 */ /* 0x000fea0003800000 */
.L_x_4162:
        /* <DEDUP_REMOVED lines=22> */
.L_x_4167:
[----:B------:R-:W-:-:S07]  /*8f10*/  IMAD.MOV.U32 R6, RZ, RZ, R106 ;  /* 0x000000ffff067224 */ /* 0x000fce00078e006a */
.L_x_4168:
[----:B------:R-:W-:Y:S05]  /*8f20*/  BSYNC B1 ;  /* 0x0000000000017941 */ /* 0x000fea0003800000 */
.L_x_4166:
        /* <DEDUP_REMOVED lines=16> */
.L_x_4172:
[----:B------:R-:W-:Y:S05]  /*9030*/  BSYNC B2 ;  /* 0x0000000000027941 */ /* 0x000fea0003800000 */
.L_x_4171:
        /* <DEDUP_REMOVED lines=44> */
.L_x_4170:
[----:B------:R-:W-:Y:S05]  /*9300*/  BSYNC B1 ;  /* 0x0000000000017941 */ /* 0x000fea0003800000 */
.L_x_4169:
        /* <DEDUP_REMOVED lines=22> */
.L_x_4174:
[----:B------:R-:W-:-:S07]  /*9470*/  IMAD.MOV.U32 R6, RZ, RZ, R106 ;  /* 0x000000ffff067224 */ /* 0x000fce00078e006a */
.L_x_4175:
[----:B------:R-:W-:Y:S05]  /*9480*/  BSYNC B1 ;  /* 0x0000000000017941 */ /* 0x000fea0003800000 */
.L_x_4173:
        /* <DEDUP_REMOVED lines=18> */
.L_x_4179:
[----:B------:R-:W-:Y:S05]  /*95b0*/  BSYNC B2 ;  /* 0x0000000000027941 */ /* 0x000fea0003800000 */
.L_x_4178:
        /* <DEDUP_REMOVED lines=44> */
.L_x_4177:
[----:B------:R-:W-:Y:S05]  /*9880*/  BSYNC B1 ;  /* 0x0000000000017941 */ /* 0x000fea0003800000 */
.L_x_4176:
[----:B------:R-:W-:Y:S01]  /*9890*/  I2FP.F32.U32 R5, R6 ;  /* 0x0000000600057245 */ /* 0x000fe20000201000 */
[----:B------:R-:W-:Y:S01]  /*98a0*/  HADD2.F32 R7, -RZ, R7.H1_H1 ;  /* 0x30000007ff077230 */ /* 0x000fe20000004100 */
[----:B------:R-:W-:Y:S02]  /*98b0*/  SEL R141, RZ, 0x10000, P5 ;  /* 0x00010000ff8d7807 */ /* 0x000fe40002800000 */
[----:B------:R-:W-:Y:S01]  /*98c0*/  SEL R140, RZ, 0x1, P2 ;  /* 0x00000001ff8c7807 */ /* 0x000fe20001000000 */
[----:B------:R-:W-:Y:S01]  /*98d0*/  FFMA.FTZ R5, R5, R108, 1.1641532182693481445e-10 ;  /* 0x2f00000005057423 */ /* 0x000fe2000001006c */
[----:B------:R-:W-:Y:S01]  /*98e0*/  FMUL.FTZ R7, R7, R92 ;  /* 0x0000005c07077220 */ /* 0x000fe20000410000 */
[----:B------:R-:W-:Y:S02]  /*98f0*/  SEL R92, RZ, 0x100, P4 ;  /* 0x00000100ff5c7807 */ /* 0x000fe40002000000 */
[----:B------:R-:W-:Y:S01]  /*9900*/  SEL R145, RZ, 0x1, P3 ;  /* 0x00000001ff917807 */ /* 0x000fe20001800000 */
[----:B------:R-:W-:Y:S01]  /*9910*/  FMUL.FTZ R7, R7, R104 ;  /* 0x0000006807077220 */ /* 0x000fe20000410000 */
[----:B------:R-:W-:-:S02]  /*9920*/  FSETP.GTU.FTZ.AND P6, PT, R5, R102, PT ;  /* 0x000000660500720b */ /* 0x000fc40003fdc000 */
[----:B------:R-:W-:Y:S02]  /*9930*/  ISETP.NE.AND P5, PT, R124, RZ, PT ;  /* 0x000000ff7c00720c */ /* 0x000fe40003fa5270 */
        /* <DEDUP_REMOVED lines=27> */
.L_x_4123:
[----:B------:R-:W-:Y:S05]  /*9af0*/  BSYNC B0 ;  /* 0x0000000000007941 */ /* 0x000fea0003800000 */
.L_x_4122:
        /* <DEDUP_REMOVED lines=104> */
.L_x_4198:
        /* <DEDUP_REMOVED lines=13> */
[----:B------:R-:W-:Y:S01]  /*a250*/  BSSY B0, `(.L_x_4181) ;  /* 0x000006d000007945 */ /* 0x000fe20003800000 */
[----:B------:R-:W-:Y:S01]  /*a260*/  @!P0 IADD3 R7, R7, R92, RZ ;  /* 0x0000005c07078210 */ /* 0x000fe20007ffe0ff */
[----:B------:R-:W-:Y:S01]  /*a270*/  BAR.SYNC.DEFER_BLOCKING 0x0 ;  /* 0x0000000000007b1d */ /* 0x000fe20000010000 */
[----:B------:R-:W-:Y:S02]  /*a280*/  PLOP3.LUT P1, PT, PT, PT, UP1, 0x40, 0x0 ;  /* 0x000000000000781c */ /* 0x000fe40003f2e818 */
[----:B-1----:R-:W-:Y:S02]  /*a290*/  @!P0 LEA R0, R5, R0, 0x18 ;  /* 0x0000000005008211 */ /* 0x002fe400078ec0ff */
[----:B------:R-:W-:-:S03]  /*a2a0*/  CS2R R4, SRZ ;  /* 0x0000000000047805 */ /* 0x000fc6000001ff00 */
[----:B------:R-:W-:Y:S01]  /*a2b0*/  @!P0 IMAD R7, R7, 0x8, R0 ;  /* 0x0000000807078824 */ /* 0x000fe200078e0200 */
[----:B------:R-:W-:-:S04]  /*a2c0*/  HFMA2.MMA R0, -RZ, RZ, 0, 0 ;  /* 0x00000000ff007435 */ /* 0x000fc800000001ff */
[----:B------:R-:W1:Y:S02]  /*a2d0*/  @!P0 LDS.64 R4, [R7] ;  /* 0x0000000007048984 */ /* 0x000e640000000a00 */
[----:B------:R-:W-:Y:S02]  /*a2e0*/  @!P0 MOV R0, R90 ;  /* 0x0000005a00008202 */ /* 0x000fe40000000f00 */
        /* <DEDUP_REMOVED lines=80> */
[----:B------:R-:W-:Y:S01]  /*a7f0*/  F2FP.F16.F32.PACK_AB R4, R5, R0 ;  /* 0x000000000504723e */ /* 0x000fe200000000ff */
[--C-:B------:R-:W-:Y:S01]  /*a800*/  FADD.FTZ R0, R129, -R108.reuse ;  /* 0x8000006c81007221 */ /* 0x100fe20000010000 */
[----:B------:R-:W-:Y:S01]  /*a810*/  F2FP.F16.F32.PACK_AB R5, R7, R6 ;  /* 0x000000060705723e */ /* 0x000fe200000000ff */
[----:B------:R-:W-:-:S02]  /*a820*/  FADD.FTZ R6, R133, -R108 ;  /* 0x8000006c85067221 */ /* 0x000fc40000010000 */
[C---:B------:R-:W-:Y:S02]  /*a830*/  FMUL.FTZ R0, R147.reuse, R0 ;  /* 0x0000000093007220 */ /* 0x040fe40000410000 */
[----:B------:R-:W-:Y:S02]  /*a840*/  FMUL.FTZ R6, R147, R6 ;  /* 0x0000000693067220 */ /* 0x000fe40000410000 */
[----:B------:R-:W-:Y:S02]  /*a850*/  FFMA.FTZ R0, R48, R0, R57 ;  /* 0x0000000030007223 */ /* 0x000fe40000010039 */
[----:B------:R-:W-:-:S05]  /*a860*/  FFMA.FTZ R7, R49, R6, R56 ;  /* 0x0000000631077223 */ /* 0x000fca0000010038 */
[----:B------:R-:W-:Y:S01]  /*a870*/  F2FP.F16.F32.PACK_AB R6, R7, R0 ;  /* 0x000000000706723e */ /* 0x000fe200000000ff */
        /* <DEDUP_REMOVED lines=8> */
[----:B------:R-:W-:-:S05]  /*a900*/  F2FP.F16.F32.PACK_AB R7, R7, R0 ;  /* 0x000000000707723e */ /* 0x000fca00000000ff */
[----:B------:R1:W-:Y:S02]  /*a910*/  STG.E.128 desc[UR4][R140.64], R4 ;  /* 0x000000048c007986 */ /* 0x0003e4000c101d04 */
.L_x_4182:
[----:B------:R-:W-:Y:S05]  /*a920*/  BSYNC B0 ;  /* 0x0000000000007941 */ /* 0x000fea0003800000 */
.L_x_4181:
        /* <DEDUP_REMOVED lines=33> */
[----:B------:R-:W-:-:S05]  /*ab40*/  F2FP.F16.F32.PACK_AB R7, R7, R0 ;  /* 0x000000000707723e */ /* 0x000fca00000000ff */
[----:B------:R2:W-:Y:S02]  /*ab50*/  STG.E.128 desc[UR4][R140.64], R4 ;  /* 0x000000048c007986 */ /* 0x0005e4000c101d04 */
.L_x_4184:
[----:B------:R-:W-:Y:S05]  /*ab60*/  BSYNC B0 ;  /* 0x0000000000007941 */ /* 0x000fea0003800000 */
.L_x_4183:
        /* <DEDUP_REMOVED lines=14> */
[----:B------:R-:W-:Y:S01]  /*ac50*/  FADD.FTZ R108, R131, -R108 ;  /* 0x8000006c836c7221 */ /* 0x000fe20000010000 */
[C---:B------:R-:W-:Y:S01]  /*ac60*/  FMUL.FTZ R92, R147.reuse, R7 ;  /* 0x00000007935c7220 */ /* 0x040fe20000410000 */
[----:B------:R-:W-:Y:S01]  /*ac70*/  FMUL.FTZ R5, R147, R5 ;  /* 0x0000000593057220 */ /* 0x000fe20000410000 */
[----:B------:R-:W-:Y:S01]  /*ac80*/  F2FP.F16.F32.PACK_AB R4, R141, R0 ;  /* 0x000000008d04723e */ /* 0x000fe200000000ff */
        /* <DEDUP_REMOVED lines=11> */
[----:B------:R-:W-:Y:S02]  /*ad40*/  F2FP.F16.F32.PACK_AB R7, R108, R7 ;  /* 0x000000076c07723e */ /* 0x000fe400000000ff */
[----:B------:R-:W-:Y:S02]  /*ad50*/  F2FP.F16.F32.PACK_AB R6, R143, R94 ;  /* 0x0000005e8f06723e */ /* 0x000fe400000000ff */
[----:B------:R-:W-:Y:S01]  /*ad60*/  F2FP.F16.F32.PACK_AB R5, R92, R5 ;  /* 0x000000055c05723e */ /* 0x000fe200000000ff */
[----:B0-----:R-:W-:-:S05]  /*ad70*/  IMAD.WIDE.U32 R140, R91, 0x10, R140 ;  /* 0x000000105b8c7825 */ /* 0x001fca00078e008c */
[----:B------:R3:W-:Y:S02]  /*ad80*/  STG.E.128 desc[UR4][R140.64], R4 ;  /* 0x000000048c007986 */ /* 0x0007e4000c101d04 */
.L_x_4186:
[----:B------:R-:W-:Y:S05]  /*ad90*/  BSYNC B0 ;  /* 0x0000000000007941 */ /* 0x000fea0003800000 */
.L_x_4185:
[----:B------:R-:W-:Y:S02]  /*ada0*/  IADD3 R19, R19, UR18, RZ ;  /* 0x0000001213137c10 */ /* 0x000fe4000fffe0ff */
[----:B------:R-:W-:Y:S02]  /*adb0*/  SEL R0, RZ, 0x1, P2 ;  /* 0x00000001ff007807 */ /* 0x000fe40001000000 */
[----:B------:R-:W-:-:S13]  /*adc0*/  ISETP.GE.AND P0, PT, R19, UR19, PT ;  /* 0x0000001313007c0c */ /* 0x000fda000bf06270 */
[----:B------:R-:W-:Y:S05]  /*add0*/  @!P0 BRA `(.L_x_4187) ;  /* 0xffffff60009c8947 */ /* 0x000fea000383ffff */
[----:B------:R-:W-:Y:S05]  /*ade0*/  EXIT ;  /* 0x000000000000794d */ /* 0x000fea0003800000 */
.L_x_4180:
[----:B------:R-:W-:Y:S01]  /*adf0*/  HFMA2.MMA R108, -RZ, RZ, 0, 5.9604644775390625e-08 ;  /* 0x00000001ff6c7435 */ /* 0x000fe200000001ff */
[----:B------:R-:W-:Y:S01]  /*ae00*/  IMAD.MOV.U32 R145, RZ, RZ, R92 ;  /* 0x000000ffff917224 */ /* 0x000fe200078e005c */
[----:B------:R-:W-:Y:S01]  /*ae10*/  MOV R147, 0x1f ;  /* 0x0000001f00937802 */ /* 0x000fe20000000f00 */
[----:B------:R-:W-:-:S08]  /*ae20*/  IMAD.MOV.U32 R104, RZ, RZ, -0x1 ;  /* 0xffffffffff687424 */ /* 0x000fd000078e00ff */
[----:B------:R-:W-:Y:S05]  /*ae30*/  WARPSYNC.COLLECTIVE R104, `(.L_x_4188) ;  /* 0x0000000068087348 */ /* 0x000fea0003c00000 */
[----:B------:R0:W1:Y:S02]  /*ae40*/  SHFL.BFLY P4, R143, R145, R108, R147 ;  /* 0x0c00006c918f7389 */ /* 0x0000640000080093 */
[----:B01----:R-:W-:Y:S01]  /*ae50*/  ENDCOLLECTIVE ;  /* 0x000000000000791b */ /* 0x003fe20003800000 */
.L_x_4188:
[----:B------:R-:W-:Y:S01]  /*ae60*/  IMAD.MOV.U32 R108, RZ, RZ, 0x2 ;  /* 0x00000002ff6c7424 */ /* 0x000fe200078e00ff */
[----:B------:R-:W-:-:S05]  /*ae70*/  MOV R5, R143 ;  /* 0x0000008f00057202 */ /* 0x000fca0000000f00 */
[----:B------:R-:W-:-:S05]  /*ae80*/  FADD.FTZ R5, R92, R5 ;  /* 0x000000055c057221 */ /* 0x000fca0000010000 */
[----:B------:R-:W-:-:S07]  /*ae90*/  MOV R145, R5 ;  /* 0x0000000500917202 */ /* 0x000fce0000000f00 */
[----:B------:R-:W-:Y:S05]  /*aea0*/  WARPSYNC.COLLECTIVE R104, `(.L_x_4189) ;  /* 0x0000000068087348 */ /* 0x000fea0003c00000 */
[----:B------:R0:W1:Y:S02]  /*aeb0*/  SHFL.BFLY P4, R143, R145, R108, R147 ;  /* 0x0c00006c918f7389 */ /* 0x0000640000080093 */
[----:B01----:R-:W-:Y:S01]  /*aec0*/  ENDCOLLECTIVE ;  /* 0x000000000000791b */ /* 0x003fe20003800000 */
.L_x_4189:
[----:B------:R-:W-:Y:S01]  /*aed0*/  IMAD.MOV.U32 R108, RZ, RZ, 0x4 ;  /* 0x00000004ff6c7424 */ /* 0x000fe200078e00ff */
[----:B------:R-:W-:-:S05]  /*aee0*/  MOV R0, R143 ;  /* 0x0000008f00007202 */ /* 0x000fca0000000f00 */
[----:B------:R-:W-:-:S05]  /*aef0*/  FADD.FTZ R94, R5, R0 ;  /* 0x00000000055e7221 */ /* 0x000fca0000010000 */
[----:B------:R-:W-:-:S07]  /*af00*/  MOV R145, R94 ;  /* 0x0000005e00917202 */ /* 0x000fce0000000f00 */
[----:B------:R-:W-:Y:S05]  /*af10*/  WARPSYNC.COLLECTIVE R104, `(.L_x_4190) ;  /* 0x0000000068087348 */ /* 0x000fea0003c00000 */
[----:B------:R0:W1:Y:S02]  /*af20*/  SHFL.BFLY P4, R143, R145, R108, R147 ;  /* 0x0c00006c918f7389 */ /* 0x0000640000080093 */
[----:B01----:R-:W-:Y:S01]  /*af30*/  ENDCOLLECTIVE ;  /* 0x000000000000791b */ /* 0x003fe20003800000 */
.L_x_4190:
[----:B------:R-:W-:Y:S01]  /*af40*/  IMAD.MOV.U32 R108, RZ, RZ, 0x8 ;  /* 0x00000008ff6c7424 */ /* 0x000fe200078e00ff */
[----:B------:R-:W-:-:S05]  /*af50*/  MOV R141, R143 ;  /* 0x0000008f008d7202 */ /* 0x000fca0000000f00 */
[----:B------:R-:W-:-:S05]  /*af60*/  FADD.FTZ R141, R94, R141 ;  /* 0x0000008d5e8d7221 */ /* 0x000fca0000010000 */
[----:B------:R-:W-:-:S07]  /*af70*/  MOV R145, R141 ;  /* 0x0000008d00917202 */ /* 0x000fce0000000f00 */
[----:B------:R-:W-:Y:S05]  /*af80*/  WARPSYNC.COLLECTIVE R104, `(.L_x_4191) ;  /* 0x0000000068087348 */ /* 0x000fea0003c00000 */
[----:B------:R0:W1:Y:S02]  /*af90*/  SHFL.BFLY P4, R143, R145, R108, R147 ;  /* 0x0c00006c918f7389 */ /* 0x0000640000080093 */
[----:B01----:R-:W-:Y:S01]  /*afa0*/  ENDCOLLECTIVE ;  /* 0x000000000000791b */ /* 0x003fe20003800000 */
.L_x_4191:
[----:B------:R-:W-:Y:S01]  /*afb0*/  IMAD.MOV.U32 R108, RZ, RZ, 0x10 ;  /* 0x00000010ff6c7424 */ /* 0x000fe200078e00ff */
[----:B------:R-:W-:-:S05]  /*afc0*/  MOV R0, R143 ;  /* 0x0000008f00007202 */ /* 0x000fca0000000f00 */
[----:B------:R-:W-:-:S05]  /*afd0*/  FADD.FTZ R102, R141, R0 ;  /* 0x000000008d667221 */ /* 0x000fca0000010000 */
[----:B------:R-:W-:-:S07]  /*afe0*/  MOV R145, R102 ;  /* 0x0000006600917202 */ /* 0x000fce0000000f00 */
[----:B------:R-:W-:Y:S05]  /*aff0*/  WARPSYNC.COLLECTIVE R104, `(.L_x_4192) ;  /* 0x0000000068087348 */ /* 0x000fea0003c00000 */
[----:B------:R0:W1:Y:S02]  /*b000*/  SHFL.BFLY P4, R143, R145, R108, R147 ;  /* 0x0c00006c918f7389 */ /* 0x0000640000080093 */
[----:B01----:R-:W-:Y:S01]  /*b010*/  ENDCOLLECTIVE ;  /* 0x000000000000791b */ /* 0x003fe20003800000 */
.L_x_4192:
[----:B------:R-:W-:Y:S01]  /*b020*/  HFMA2.MMA R108, -RZ, RZ, 0, 5.9604644775390625e-08 ;  /* 0x00000001ff6c7435 */ /* 0x000fe200000001ff */
        /* <DEDUP_REMOVED lines=55> */
.L_x_4193:
[----:B------:R-:W-:Y:S01]  /*b3a0*/  HFMA2.MMA R108, -RZ, RZ, 0, 1.1920928955078125e-07 ;  /* 0x00000002ff6c7435 */ /* 0x000fe200000001ff */
[----:B------:R-:W-:-:S04]  /*b3b0*/  IMAD.MOV.U32 R5, RZ, RZ, R143 ;  /* 0x000000ffff057224 */ /* 0x000fc800078e008f */
[----:B------:R-:W-:-:S05]  /*b3c0*/  FADD.FTZ R5, R0, R5 ;  /* 0x0000000500057221 */ /* 0x000fca0000010000 */
[----:B------:R-:W-:-:S07]  /*b3d0*/  MOV R145, R5 ;  /* 0x0000000500917202 */ /* 0x000fce0000000f00 */
[----:B------:R-:W-:Y:S05]  /*b3e0*/  WARPSYNC.COLLECTIVE R104, `(.L_x_4194) ;  /* 0x0000000068087348 */ /* 0x000fea0003c00000 */
[----:B------:R0:W1:Y:S02]  /*b3f0*/  SHFL.BFLY P4, R143, R145, R108, R147 ;  /* 0x0c00006c918f7389 */ /* 0x0000640000080093 */
[----:B01----:R-:W-:Y:S01]  /*b400*/  ENDCOLLECTIVE ;  /* 0x000000000000791b */ /* 0x003fe20003800000 */
.L_x_4194:
[----:B------:R-:W-:Y:S01]  /*b410*/  HFMA2.MMA R108, -RZ, RZ, 0, 2.384185791015625e-07 ;  /* 0x00000004ff6c7435 */ /* 0x000fe200000001ff */
[----:B------:R-:W-:-:S04]  /*b420*/  IMAD.MOV.U32 R92, RZ, RZ, R143 ;  /* 0x000000ffff5c7224 */ /* 0x000fc800078e008f */
[----:B------:R-:W-:-:S05]  /*b430*/  FADD.FTZ R92, R5, R92 ;  /* 0x0000005c055c7221 */ /* 0x000fca0000010000 */
[----:B------:R-:W-:-:S07]  /*b440*/  MOV R145, R92 ;  /* 0x0000005c00917202 */ /* 0x000fce0000000f00 */
[----:B------:R-:W-:Y:S05]  /*b450*/  WARPSYNC.COLLECTIVE R104, `(.L_x_4195) ;  /* 0x0000000068087348 */ /* 0x000fea0003c00000 */
[----:B------:R0:W1:Y:S02]  /*b460*/  SHFL.BFLY P4, R143, R145, R108, R147 ;  /* 0x0c00006c918f7389 */ /* 0x0000640000080093 */
[----:B01----:R-:W-:Y:S01]  /*b470*/  ENDCOLLECTIVE ;  /* 0x000000000000791b */ /* 0x003fe20003800000 */
.L_x_4195:
[----:B------:R-:W-:Y:S01]  /*b480*/  HFMA2.MMA R108, -RZ, RZ, 0, 4.76837158203125e-07 ;  /* 0x00000008ff6c7435 */ /* 0x000fe200000001ff */
[----:B------:R-:W-:-:S04]  /*b490*/  IMAD.MOV.U32 R141, RZ, RZ, R143 ;  /* 0x000000ffff8d7224 */ /* 0x000fc800078e008f */
[----:B------:R-:W-:-:S05]  /*b4a0*/  FADD.FTZ R141, R92, R141 ;  /* 0x0000008d5c8d7221 */ /* 0x000fca0000010000 */
[----:B------:R-:W-:-:S07]  /*b4b0*/  MOV R145, R141 ;  /* 0x0000008d00917202 */ /* 0x000fce0000000f00 */
[----:B------:R-:W-:Y:S05]  /*b4c0*/  WARPSYNC.COLLECTIVE R104, `(.L_x_4196) ;  /* 0x0000000068087348 */ /* 0x000fea0003c00000 */
[----:B------:R0:W1:Y:S02]  /*b4d0*/  SHFL.BFLY P4, R143, R145, R108, R147 ;  /* 0x0c00006c918f7389 */ /* 0x0000640000080093 */
[----:B01----:R-:W-:Y:S01]  /*b4e0*/  ENDCOLLECTIVE ;  /* 0x000000000000791b */ /* 0x003fe20003800000 */
.L_x_4196:
[----:B------:R-:W-:Y:S01]  /*b4f0*/  HFMA2.MMA R108, -RZ, RZ, 0, 9.5367431640625e-07 ;  /* 0x00000010ff6c7435 */ /* 0x000fe200000001ff */
[----:B------:R-:W-:-:S04]  /*b500*/  IMAD.MOV.U32 R94, RZ, RZ, R143 ;  /* 0x000000ffff5e7224 */ /* 0x000fc800078e008f */
[----:B------:R-:W-:-:S05]  /*b510*/  FADD.FTZ R94, R141, R94 ;  /* 0x0000005e8d5e7221 */ /* 0x000fca0000010000 */
[----:B------:R-:W-:-:S07]  /*b520*/  MOV R145, R94 ;  /* 0x0000005e00917202 */ /* 0x000fce0000000f00 */
[----:B------:R-:W-:Y:S05]  /*b530*/  WARPSYNC.COLLECTIVE R104, `(.L_x_4197) ;  /* 0x0000000068087348 */ /* 0x000fea0003c00000 */
[----:B------:R0:W1:Y:S02]  /*b540*/  SHFL.BFLY P4, R143, R145, R108, R147 ;  /* 0x0c00006c918f7389 */ /* 0x0000640000080093 */
[----:B01----:R-:W-:Y:S01]  /*b550*/  ENDCOLLECTIVE ;  /* 0x000000000000791b */ /* 0x003fe20003800000 */
.L_x_4197:
[----:B------:R-:W-:Y:S05]  /*b560*/  BRA `(.L_x_4198) ;  /* 0xffffffec00047947 */ /* 0x000fea000383ffff */
.L_x_4199:
        /* <DEDUP_REMOVED lines=9> */
.L_x_23236:


//--------------------- .text._ZN10layer_norm13ln_fwd_kernelINS_13Kernel_traitsI6__halfS2_S2_S2_fjLj6144ELj1ELj1ELj8ELj16ENS_18Kernel_traits_baseILj6144ES2_S2_S2_S2_fjLj256EEEEELb1ELb1ELb0ELb1EEEvNS_9FwdParamsE --------------------------
	.section	.text._ZN10layer_norm13ln_fwd_kernelINS_13Kernel_traitsI6__halfS2_S2_S2_fjLj6144ELj1ELj1ELj8ELj16ENS_18Kernel_traits_baseILj6144ES2_S2_S2_S2_fjLj256EEEEELb1ELb1ELb0ELb1EEEvNS_9FwdParamsE,"ax",@progbits
	.align	128
        .global         _ZN10layer_norm13ln_fwd_kernelINS_13Kernel_traitsI6__halfS2_S2_S2_fjLj6144ELj1ELj1ELj8ELj16ENS_18Kernel_traits_baseILj6144ES2_S2_S2_S2_fjLj256EEEEELb1ELb1ELb0ELb1EEEvNS_9FwdParamsE
        .type           _ZN10layer_norm13ln_fwd_kernelINS_13Kernel_traitsI6__halfS2_S2_S2_fjLj6144ELj1ELj1ELj8ELj16ENS_18Kernel_traits_baseILj6144ES2_S2_S2_S2_fjLj256EEEEELb1ELb1ELb0ELb1EEEvNS_9FwdParamsE,@function
        .size           _ZN10layer_norm13ln_fwd_kernelINS_13Kernel_traitsI6__halfS2_S2_S2_fjLj6144ELj1ELj1ELj8ELj16ENS_18Kernel_traits_baseILj6144ES2_S2_S2_S2_fjLj256EEEEELb1ELb1ELb0ELb1EEEvNS_9FwdParamsE,(.L_x_23237 - _ZN10layer_norm13ln_fwd_kernelINS_13Kernel_traitsI6__halfS2_S2_S2_fjLj6144ELj1ELj1ELj8ELj16ENS_18Kernel_traits_baseILj6144ES2_S2_S2_S2_fjLj256EEEEELb1ELb1ELb0ELb1EEEvNS_9FwdParamsE)
        .other          _ZN10layer_norm13ln_fwd_kernelINS_13Kernel_traitsI6__halfS2_S2_S2_fjLj6144ELj1ELj1ELj8ELj16ENS_18Kernel_traits_baseILj6144ES2_S2_S2_S2_fjLj256EEEEELb1ELb1ELb0ELb1EEEvNS_9FwdParamsE,@"STO_CUDA_ENTRY STV_DEFAULT"
_ZN10layer_norm13ln_fwd_kernelINS_13Kernel_traitsI6__halfS2_S2_S2_fjLj6144ELj1ELj1ELj8ELj16ENS_18Kernel_traits_baseILj6144ES2_S2_S2_S2_fjLj256EEEEELb1ELb1ELb0ELb1EEEvNS_9FwdParamsE:
.text._ZN10layer_norm13ln_fwd_kernelINS_13Kernel_traitsI6__halfS2_S2_S2_fjLj6144ELj1ELj1ELj8ELj16ENS_18Kernel_traits_baseILj6144ES2_S2_S2_S2_fjLj256EEEEELb1ELb1ELb0ELb1EEEvNS_9FwdParamsE:
[----:B------:R-:W-:Y:S08]  /*0000*/  LDC R1, c[0x0][0x28] ;  /* 0x00000a00ff017b82 */ /* 0x000ff00000000800 */
[----:B------:R-:W0:Y:S01]  /*0010*/  LDC R98, c[0x0][0x2e8] ;  /* 0x0000ba00ff627b82 */ /* 0x000e220000000800 */
[----:B------:R-:W-:Y:S01]  /*0020*/  ULDC.U8 UR4, c[0x0][0x2f4] ;  /* 0x0000bd0000047ab9 */ /* 0x000fe20000000000 */
[----:B------:R-:W-:Y:S01]  /*0030*/  ULDC.64 UR6, c[0x0][0x2e0] ;  /* 0x0000b80000067ab9 */ /* 0x000fe20000000a00 */
[----:B------:R-:W-:Y:S01]  /*0040*/  ISETP.NE.AND P0, PT, RZ, UR4, PT ;  /* 0x00000004ff007c0c */ /* 0x000fe2000bf05270 */
[----:B------:R-:W-:Y:S01]  /*0050*/  ULDC.64 UR4, c[0x0][0x208] ;  /* 0x0000820000047ab9 */ /* 0x000fe20000000a00 */
[----:B------:R-:W-:-:S03]  /*0060*/  MOV R2, UR6 ;  /* 0x0000000600027c02 */ /* 0x000fc60008000f00 */
[----:B------:R-:W1:Y:S01]  /*0070*/  LDC R99, c[0x0][0x2ec] ;  /* 0x0000bb00ff637b82 */ /* 0x000e620000000800 */
[----:B------:R-:W-:Y:S01]  /*0080*/  MOV R3, UR7 ;  /* 0x0000000700037c02 */ /* 0x000fe20008000f00 */
[----:B------:R-:W2:Y:S01]  /*0090*/  S2R R22, SR_TID.X ;  /* 0x0000000000167919 */ /* 0x000ea20000002100 */
[----:B------:R-:W-:Y:S01]  /*00a0*/  ULDC.64 UR10, c[0x0][0x2c8] ;  /* 0x0000b200000a7ab9 */ /* 0x000fe20000000a00 */
[----:B------:R-:W-:-:S04]  /*00b0*/  ULDC UR12, c[0x0][0x214] ;  /* 0x00008500000c7ab9 */ /* 0x000fc80000000800 */
[----:B------:R-:W3:Y:S01]  /*00c0*/  @P0 LDG.E.64 R2, desc[UR4][R2.64] ;  /* 0x0000000402020981 */ /* 0x000ee2000c1e1b00 */
[----:B------:R-:W4:Y:S01]  /*00d0*/  @P0 LDC R7, c[0x0][0x2f0] ;  /* 0x0000bc00ff070b82 */ /* 0x000f220000000800 */
[----:B0-----:R-:W-:Y:S01]  /*00e0*/  @P0 IMAD.MOV.U32 R4, RZ, RZ, R98 ;  /* 0x000000ffff040224 */ /* 0x001fe200078e0062 */
[----:B-1----:R-:W-:-:S06]  /*00f0*/  @P0 MOV R5, R99 ;  /* 0x0000006300050202 */ /* 0x002fcc0000000f00 */
[----:B------:R-:W4:Y:S01]  /*0100*/  @P0 LDG.E.64 R4, desc[UR4][R4.64] ;  /* 0x0000000404040981 */ /* 0x000f22000c1e1b00 */
[----:B------:R-:W2:Y:S08]  /*0110*/  S2UR UR8, SR_CTAID.X ;  /* 0x00000000000879c3 */ /* 0x000eb00000002500 */
[----:B------:R-:W2:Y:S02]  /*0120*/  LDC R89, c[0x0][RZ] ;  /* 0x00000000ff597b82 */ /* 0x000ea40000000800 */
[----:B--2---:R-:W-:-:S02]  /*0130*/  IMAD R89, R89, UR8, R22 ;  /* 0x0000000859597c24 */ /* 0x004fc4000f8e0216 */
[----:B------:R-:W-:-:S05]  /*0140*/  IMAD.SHL.U32 R0, R22, 0x10, RZ ;  /* 0x0000001016007824 */ /* 0x000fca00078e00ff */
[----:B------:R-:W-:Y:S02]  /*0150*/  LOP3.LUT R23, R0, 0xff0, RZ, 0xc0, !PT ;  /* 0x00000ff000177812 */ /* 0x000fe400078ec0ff */
[----:B------:R-:W-:Y:S01]  /*0160*/  LEA.HI R0, R22, UR8, RZ, 0x18 ;  /* 0x0000000816007c11 */ /* 0x000fe2000f8fc0ff */
[----:B------:R-:W-:Y:S01]  /*0170*/  ULDC.64 UR8, c[0x0][0x260] ;  /* 0x0000980000087ab9 */ /* 0x000fe20000000a00 */
[----:B---3--:R-:W-:Y:S02]  /*0180*/  @P0 R2UR UR6, R2 ;  /* 0x00000000020602ca */ /* 0x008fe400000e0000 */
        /* <DEDUP_REMOVED lines=45> */
[----:B------:R-:W-:Y:S02]  /*0460*/  ISETP.NE.U32.AND P0, PT, RZ, UR10, PT ;  /* 0x0000000aff007c0c */ /* 0x000fe4000bf05070 */
[----:B------:R-:W-:Y:S01]  /*0470*/  LOP3.LUT R20, R3, UR29, R6, 0x96, !PT ;  /* 0x0000001d03147c12 */ /* 0x000fe2000f8e9606 */
[----:B------:R-:W-:Y:S01]  /*0480*/  IMAD.WIDE.U32 R6, R7, -0x2daee0ad, RZ ;  /* 0xd2511f5307067825 */ /* 0x000fe200078e00ff */
[----:B------:R-:W-:Y:S02]  /*0490*/  IADD3 R4, P1, R23, UR10, RZ ;  /* 0x0000000a17047c10 */ /* 0x000fe4000ff3e0ff */
[----:B------:R-:W-:Y:S02]  /*04a0*/  ISETP.NE.AND.EX P0, PT, RZ, UR11, PT, P0 ;  /* 0x0000000bff007c0c */ /* 0x000fe4000bf05300 */
[----:B------:R-:W-:Y:S01]  /*04b0*/  LOP3.LUT R52, R7, UR31, R2, 0x96, !PT ;  /* 0x0000001f07347c12 */ /* 0x000fe2000f8e9602 */
[----:B------:R-:W-:Y:S01]  /*04c0*/  UIADD3 UR30, UR6, 0x5384540f, URZ ;  /* 0x5384540f061e7890 */ /* 0x000fe2000fffe03f */
[----:B------:R-:W-:Y:S01]  /*04d0*/  LOP3.LUT R2, R22, 0xff, RZ, 0xc0, !PT ;  /* 0x000000ff16027812 */ /* 0x000fe200078ec0ff */
[----:B------:R-:W-:Y:S01]  /*04e0*/  IMAD.WIDE.U32 R20, R20, -0x326172a9, RZ ;  /* 0xcd9e8d5714147825 */ /* 0x000fe200078e00ff */
[----:B------:R-:W-:Y:S01]  /*04f0*/  IADD3.X R5, RZ, UR11, RZ, P1, !PT ;  /* 0x0000000bff057c10 */ /* 0x000fe20008ffe4ff */
[----:B------:R-:W-:Y:S01]  /*0500*/  ULDC.64 UR10, c[0x0][0x278] ;  /* 0x00009e00000a7ab9 */ /* 0x000fe20000000a00 */
[----:B------:R-:W-:-:S02]  /*0510*/  ISETP.GE.AND P1, PT, R0, UR12, PT ;  /* 0x0000000c00007c0c */ /* 0x000fc4000bf26270 */
[----:B------:R-:W-:Y:S02]  /*0520*/  LEA R14, P2, R2, UR10, 0x4 ;  /* 0x0000000a020e7c11 */ /* 0x000fe4000f8420ff */
[----:B------:R-:W-:Y:S01]  /*0530*/  LOP3.LUT R53, R21, UR30, R12, 0x96, !PT ;  /* 0x0000001e15357c12 */ /* 0x000fe2000f8e960c */
[----:B------:R-:W5:Y:S01]  /*0540*/  @P0 LDG.E.128 R8, desc[UR4][R4.64] ;  /* 0x0000000404080981 */ /* 0x000f62000c1e1d00 */
[----:B------:R-:W-:Y:S02]  /*0550*/  IADD3.X R15, RZ, UR11, RZ, P2, !PT ;  /* 0x0000000bff0f7c10 */ /* 0x000fe400097fe4ff */
[----:B------:R-:W-:Y:S01]  /*0560*/  IADD3 R12, P2, R23, UR8, RZ ;  /* 0x00000008170c7c10 */ /* 0x000fe2000ff5e0ff */
[----:B------:R-:W5:Y:S01]  /*0570*/  @P0 LDG.E.128 R16, desc[UR4][R4.64+0x1000] ;  /* 0x0010000404100981 */ /* 0x000f62000c1e1d00 */
[----:B------:R-:W-:Y:S01]  /*0580*/  UIADD3 UR32, UR6, -0xe443238, URZ ;  /* 0xf1bbcdc806207890 */ /* 0x000fe2000fffe03f */
[----:B------:R-:W-:Y:S01]  /*0590*/  IMAD.HI.U32 R3, R53, -0x2daee0ad, RZ ;  /* 0xd2511f5335037827 */ /* 0x000fe200078e00ff */
[----:B------:R-:W-:Y:S01]  /*05a0*/  UIADD3 UR33, UR7, -0x24c28bd8, URZ ;  /* 0xdb3d742807217890 */ /* 0x000fe2000fffe03f */
[----:B------:R0:W5:Y:S02]  /*05b0*/  @P0 LDG.E.128 R24, desc[UR4][R4.64+0x2000] ;  /* 0x0020000404180981 */ /* 0x000164000c1e1d00 */
[----:B------:R-:W-:-:S03]  /*05c0*/  IMAD.X R13, RZ, RZ, UR9, P2 ;  /* 0x00000009ff0d7e24 */ /* 0x000fc600090e06ff */
[----:B------:R-:W-:Y:S01]  /*05d0*/  LOP3.LUT R86, R3, UR33, R6, 0x96, !PT ;  /* 0x0000002103567c12 */ /* 0x000fe2000f8e9606 */
[----:B0-----:R-:W-:-:S05]  /*05e0*/  IMAD.HI.U32 R5, R52, -0x326172a9, RZ ;  /* 0xcd9e8d5734057827 */ /* 0x001fca00078e00ff */
[----:B------:R-:W-:Y:S01]  /*05f0*/  LOP3.LUT R54, R5, UR32, R20, 0x96, !PT ;  /* 0x0000002005367c12 */ /* 0x000fe2000f8e9614 */
[----:B------:R-:W-:Y:S06]  /*0600*/  @P1 EXIT ;  /* 0x000000000000194d */ /* 0x000fec0003800000 */
        /* <DEDUP_REMOVED lines=8> */
[----:B------:R-:W-:Y:S01]  /*0690*/  @!P0 CS2R R18, SRZ ;  /* 0x0000000000128805 */ /* 0x000fe2000001ff00 */
[----:B------:R-:W-:Y:S01]  /*06a0*/  UIADD3 UR34, UR6, -0x700cb87f, URZ ;  /* 0x8ff3478106227890 */ /* 0x000fe2000fffe03f */
[--C-:B------:R-:W-:Y:S01]  /*06b0*/  HADD2.F32 R3, -RZ, R8.reuse.H0_H0 ;  /* 0x20000008ff037230 */ /* 0x100fe20000004100 */
[----:B------:R-:W-:Y:S01]  /*06c0*/  @!P0 CS2R R26, SRZ ;  /* 0x00000000001a8805 */ /* 0x000fe2000001ff00 */
[----:B------:R-:W-:Y:S01]  /*06d0*/  HADD2.F32 R4, -RZ, R8.H1_H1 ;  /* 0x30000008ff047230 */ /* 0x000fe20000004100 */
[----:B------:R-:W-:Y:S01]  /*06e0*/  UIADD3 UR35, UR7, -0x695add53, URZ ;  /* 0x96a522ad07237890 */ /* 0x000fe2000fffe03f */
[--C-:B------:R-:W-:Y:S01]  /*06f0*/  HADD2.F32 R21, -RZ, R25.reuse.H0_H0 ;  /* 0x20000019ff157230 */ /* 0x100fe20000004100 */
[----:B------:R-:W5:Y:S01]  /*0700*/  LDG.E.128 R32, desc[UR4][R14.64] ;  /* 0x000000040e207981 */ /* 0x000f62000c1e1d00 */
[----:B------:R-:W-:Y:S01]  /*0710*/  HADD2.F32 R23, -RZ, R25.H1_H1 ;  /* 0x30000019ff177230 */ /* 0x000fe20000004100 */
[----:B------:R-:W-:Y:S01]  /*0720*/  ULDC.64 UR8, c[0x0][0x270] ;  /* 0x00009c0000087ab9 */ /* 0x000fe20000000a00 */
[--C-:B------:R-:W-:Y:S01]  /*0730*/  HADD2.F32 R5, -RZ, R9.reuse.H0_H0 ;  /* 0x20000009ff057230 */ /* 0x100fe20000004100 */
[----:B------:R1:W5:Y:S01]  /*0740*/  LDG.E.128 R28, desc[UR4][R14.64+0x1000] ;  /* 0x001000040e1c7981 */ /* 0x000362000c1e1d00 */
[----:B------:R-:W-:Y:S01]  /*0750*/  HADD2.F32 R6, -RZ, R9.H1_H1 ;  /* 0x30000009ff067230 */ /* 0x000fe20000004100 */
[----:B------:R-:W-:Y:S01]  /*0760*/  HFMA2.MMA R95, -RZ, RZ, 0, 5.9604644775390625e-08 ;  /* 0x00000001ff5f7435 */ /* 0x000fe200000001ff */
[--C-:B------:R-:W-:Y:S01]  /*0770*/  HADD2.F32 R7, -RZ, R10.reuse.H0_H0 ;  /* 0x2000000aff077230 */ /* 0x100fe20000004100 */
[----:B------:R-:W-:Y:S01]  /*0780*/  UISETP.NE.U32.AND UP0, UPT, UR8, URZ, UPT ;  /* 0x0000003f0800728c */ /* 0x000fe2000bf05070 */
[----:B------:R-:W-:Y:S01]  /*0790*/  HADD2.F32 R8, -RZ, R10.H1_H1 ;  /* 0x3000000aff087230 */ /* 0x000fe20000004100 */
[----:B------:R-:W-:Y:S01]  /*07a0*/  LOP3.LUT R98, R98, 0x3, RZ, 0xc0, !PT ;  /* 0x0000000362627812 */ /* 0x000fe200078ec0ff */
[----:B------:R-:W-:Y:S01]  /*07b0*/  IMAD R52, R52, -0x326172a9, RZ ;  /* 0xcd9e8d5734347824 */ /* 0x000fe200078e02ff */
[----:B------:R-:W-:Y:S01]  /*07c0*/  MOV R85, RZ ;  /* 0x000000ff00557202 */ /* 0x000fe20000000f00 */
[----:B------:R-:W-:Y:S01]  /*07d0*/  IMAD.HI.U32 R25, R86, -0x326172a9, RZ ;  /* 0xcd9e8d5756197827 */ /* 0x000fe200078e00ff */
[----:B------:R-:W-:Y:S01]  /*07e0*/  ULDC.U8 UR8, c[0x0][0x2a0] ;  /* 0x0000a80000087ab9 */ /* 0x000fe20000000000 */
[----:B------:R-:W-:-:S02]  /*07f0*/  UISETP.NE.AND.EX UP0, UPT, UR9, URZ, UPT, UP0 ;  /* 0x0000003f0900728c */ /* 0x000fc4000bf05300 */
[--C-:B------:R-:W-:Y:S01]  /*0800*/  HADD2.F32 R9, -RZ, R11.reuse.H0_H0 ;  /* 0x2000000bff097230 */ /* 0x100fe20000004100 */
[----:B------:R-:W-:Y:S01]  /*0810*/  LOP3.LUT R25, R25, UR34, R52, 0x96, !PT ;  /* 0x0000002219197c12 */ /* 0x000fe2000f8e9634 */
[----:B------:R-:W-:Y:S01]  /*0820*/  HADD2.F32 R10, -RZ, R11.H1_H1 ;  /* 0x3000000bff0a7230 */ /* 0x000fe20000004100 */
[----:B------:R-:W-:Y:S01]  /*0830*/  ULDC UR10, c[0x0][0x218] ;  /* 0x00008600000a7ab9 */ /* 0x000fe20000000800 */
[----:B------:R-:W-:Y:S01]  /*0840*/  IMAD R53, R53, -0x2daee0ad, RZ ;  /* 0xd2511f5335357824 */ /* 0x000fe200078e02ff */
[----:B------:R-:W-:Y:S01]  /*0850*/  ULDC UR11, c[0x0][0x290] ;  /* 0x0000a400000b7ab9 */ /* 0x000fe20000000800 */
[----:B------:R-:W-:Y:S01]  /*0860*/  IMAD.WIDE.U32 R54, R54, -0x2daee0ad, RZ ;  /* 0xd2511f5336367825 */ /* 0x000fe200078e00ff */
[----:B------:R-:W-:Y:S01]  /*0870*/  UISETP.NE.AND UP1, UPT, UR8, URZ, UPT ;  /* 0x0000003f0800728c */ /* 0x000fe2000bf25270 */
[----:B------:R-:W-:Y:S02]  /*0880*/  ULDC.64 UR12, c[0x0][0x230] ;  /* 0x00008c00000c7ab9 */ /* 0x000fe40000000a00 */
[--C-:B------:R-:W-:Y:S01]  /*0890*/  HADD2.F32 R11, -RZ, R16.reuse.H0_H0 ;  /* 0x20000010ff0b7230 */ /* 0x100fe20000004100 */
[----:B------:R-:W-:Y:S01]  /*08a0*/  LOP3.LUT R52, R55, UR35, R53, 0x96, !PT ;  /* 0x0000002337347c12 */ /* 0x000fe2000f8e9635 */
[----:B0-----:R-:W-:Y:S01]  /*08b0*/  HADD2.F32 R12, -RZ, R16.H1_H1 ;  /* 0x30000010ff0c7230 */ /* 0x001fe20000004100 */
[----:B------:R-:W-:Y:S01]  /*08c0*/  ULDC.64 UR14, c[0x0][0x2b8] ;  /* 0x0000ae00000e7ab9 */ /* 0x000fe20000000a00 */
[--C-:B------:R-:W-:Y:S01]  /*08d0*/  HADD2.F32 R13, -RZ, R17.reuse.H0_H0 ;  /* 0x20000011ff0d7230 */ /* 0x100fe20000004100 */
[----:B------:R-:W-:Y:S01]  /*08e0*/  ULDC.64 UR16, c[0x0][0x210] ;  /* 0x0000840000107ab9 */ /* 0x000fe20000000a00 */
[----:B-1----:R-:W-:-:S02]  /*08f0*/  HADD2.F32 R14, -RZ, R17.H1_H1 ;  /* 0x30000011ff0e7230 */ /* 0x002fc40000004100 */
[--C-:B------:R-:W-:Y:S02]  /*0900*/  HADD2.F32 R15, -RZ, R18.reuse.H0_H0 ;  /* 0x20000012ff0f7230 */ /* 0x100fe40000004100 */
[----:B------:R-:W-:Y:S02]  /*0910*/  HADD2.F32 R16, -RZ, R18.H1_H1 ;  /* 0x30000012ff107230 */ /* 0x000fe40000004100 */
[--C-:B------:R-:W-:Y:S02]  /*0920*/  HADD2.F32 R17, -RZ, R19.reuse.H0_H0 ;  /* 0x20000013ff117230 */ /* 0x100fe40000004100 */
[----:B------:R-:W-:Y:S02]  /*0930*/  HADD2.F32 R18, -RZ, R19.H1_H1 ;  /* 0x30000013ff127230 */ /* 0x000fe40000004100 */
[--C-:B------:R-:W-:Y:S02]  /*0940*/  HADD2.F32 R19, -RZ, R24.reuse.H0_H0 ;  /* 0x20000018ff137230 */ /* 0x100fe40000004100 */
[----:B------:R-:W-:-:S02]  /*0950*/  HADD2.F32 R20, -RZ, R24.H1_H1 ;  /* 0x30000018ff147230 */ /* 0x000fc40000004100 */
[--C-:B------:R-:W-:Y:S02]  /*0960*/  HADD2.F32 R22, -RZ, R26.reuse.H0_H0 ;  /* 0x2000001aff167230 */ /* 0x100fe40000004100 */
[--C-:B------:R-:W-:Y:S02]  /*0970*/  HADD2.F32 R24, -RZ, R27.reuse.H0_H0 ;  /* 0x2000001bff187230 */ /* 0x100fe40000004100 */
[----:B------:R-:W-:Y:S02]  /*0980*/  HADD2.F32 R26, -RZ, R26.H1_H1 ;  /* 0x3000001aff1a7230 */ /* 0x000fe40000004100 */
[----:B------:R-:W-:Y:S02]  /*0990*/  HADD2.F32 R27, -RZ, R27.H1_H1 ;  /* 0x3000001bff1b7230 */ /* 0x000fe40000004100 */
[----:B------:R-:W-:Y:S02]  /*09a0*/  IMAD R86, R86, -0x326172a9, RZ ;  /* 0xcd9e8d5756567824 */ /* 0x000fe400078e02ff */
        /* <DEDUP_REMOVED lines=32> */
.L_x_4369:
[----:B------:R-:W-:Y:S01]  /*0bb0*/  ISETP.NE.U32.AND P0, PT, RZ, UR12, PT ;  /* 0x0000000cff007c0c */ /* 0x000fe2000bf05070 */
[----:B------:R-:W0:Y:S01]  /*0bc0*/  LDC.64 R112, c[0x0][0x220] ;  /* 0x00008800ff707b82 */ /* 0x000e220000000a00 */
[----:B------:R-:W-:Y:S01]  /*0bd0*/  IMAD R42, R0, UR10, RZ ;  /* 0x0000000a002a7c24 */ /* 0x000fe2000f8e02ff */
[----:B------:R-:W-:Y:S01]  /*0be0*/  PLOP3.LUT P1, PT, PT, PT, UP0, 0x80, 0x0 ;  /* 0x000000000000781c */ /* 0x000fe20003f2f008 */
[----:B-1----:R-:W-:Y:S01]  /*0bf0*/  IMAD.MOV.U32 R45, RZ, RZ, 0x2 ;  /* 0x00000002ff2d7424 */ /* 0x002fe200078e00ff */
[----:B------:R-:W-:Y:S01]  /*0c00*/  ISETP.NE.AND.EX P0, PT, RZ, UR13, PT, P0 ;  /* 0x0000000dff007c0c */ /* 0x000fe2000bf05300 */
[----:B------:R-:W-:Y:S01]  /*0c10*/  @UP0 ULDC.64 UR8, c[0x0][0x270] ;  /* 0x00009c0000080ab9 */ /* 0x000fe20000000a00 */
[----:B------:R-:W-:Y:S02]  /*0c20*/  SHF.R.S32.HI R43, RZ, 0x1f, R42 ;  /* 0x0000001fff2b7819 */ /* 0x000fe4000001142a */
[----:B------:R-:W-:Y:S02]  /*0c30*/  PLOP3.LUT P2, PT, PT, PT, UP0, 0x80, 0x0 ;  /* 0x000000000000781c */ /* 0x000fe40003f4f008 */
[----:B------:R-:W-:-:S04]  /*0c40*/  LEA.HI R43, R43, R42, RZ, 0x3 ;  /* 0x0000002a2b2b7211 */ /* 0x000fc800078f18ff */
[----:B------:R-:W-:Y:S01]  /*0c50*/  LEA.HI.SX32 R48, R43, R2, 0x1d ;  /* 0x000000022b307211 */ /* 0x000fe200078feaff */
[----:B------:R-:W-:Y:S02]  /*0c60*/  @P1 IMAD.WIDE R44, R0, R45, UR8 ;  /* 0x00000008002c1e25 */ /* 0x000fe4000f8e022d */
        /* <DEDUP_REMOVED lines=8> */
[----:B------:R-:W-:Y:S02]  /*0cf0*/  PLOP3.LUT P2, PT, PT, PT, UP0, 0x80, 0x0 ;  /* 0x000000000000781c */ /* 0x000fe40003f4f008 */
[----:B------:R-:W-:Y:S02]  /*0d00*/  MOV R104, 0x3f800000 ;  /* 0x3f80000000687802 */ /* 0x000fe40000000f00 */
[----:B------:R-:W-:-:S09]  /*0d10*/  IADD3 R46, R98, 0x1, RZ ;  /* 0x00000001622e7810 */ /* 0x000fd20007ffe0ff */
        /* <DEDUP_REMOVED lines=10> */
.L_x_4201:
[----:B------:R-:W-:-:S07]  /*0dc0*/  IMAD.MOV.U32 R49, RZ, RZ, R86 ;  /* 0x000000ffff317224 */ /* 0x000fce00078e0056 */
.L_x_4202:
[----:B------:R-:W-:Y:S05]  /*0dd0*/  BSYNC B0 ;  /* 0x0000000000007941 */ /* 0x000fea0003800000 */
.L_x_4200:
        /* <DEDUP_REMOVED lines=16> */
.L_x_4206:
[----:B------:R-:W-:Y:S05]  /*0ee0*/  BSYNC B1 ;  /* 0x0000000000017941 */ /* 0x000fea0003800000 */
.L_x_4205:
        /* <DEDUP_REMOVED lines=44> */
.L_x_4204:
[----:B------:R-:W-:Y:S05]  /*11b0*/  BSYNC B0 ;  /* 0x0000000000007941 */ /* 0x000fea0003800000 */
.L_x_4203:
[----:B------:R-:W0:Y:S01]  /*11c0*/  LDC R103, c[0x0][0x298] ;  /* 0x0000a600ff677b82 */ /* 0x000e220000000800 */
[----:B------:R-:W-:Y:S01]  /*11d0*/  I2FP.F32.U32 R44, R49 ;  /* 0x00000031002c7245 */ /* 0x000fe20000201000 */
[----:B-----5:R-:W-:Y:S01]  /*11e0*/  HADD2.F32 R47, -RZ, R40.H0_H0 ;  /* 0x20000028ff2f7230 */ /* 0x020fe20000004100 */
[----:B------:R-:W-:Y:S01]  /*11f0*/  MOV R101, 0x2f800000 ;  /* 0x2f80000000657802 */ /* 0x000fe20000000f00 */
[----:B------:R-:W-:Y:S01]  /*1200*/  HADD2.F32 R49, -RZ, R32.H0_H0 ;  /* 0x20000020ff317230 */ /* 0x000fe20000004100 */
[----:B------:R-:W-:Y:S01]  /*1210*/  BSSY B0, `(.L_x_4207) ;  /* 0x0000017000007945 */ /* 0x000fe20003800000 */
[----:B------:R-:W-:Y:S02]  /*1220*/  @P0 HADD2.F32 R50, -RZ, R36.H0_H0 ;  /* 0x20000024ff320230 */ /* 0x000fe40000004100 */
[----:B------:R-:W1:Y:S01]  /*1230*/  LDC R102, c[0x0][0x294] ;  /* 0x0000a500ff667b82 */ /* 0x000e620000000800 */
[----:B------:R-:W-:Y:S01]  /*1240*/  FFMA.FTZ R45, R44, R101, 1.1641532182693481445e-10 ;  /* 0x2f0000002c2d7423 */ /* 0x000fe20000010065 */
[----:B------:R-:W-:Y:S01]  /*1250*/  FMUL.FTZ R44, R47, R104 ;  /* 0x000000682f2c7220 */ /* 0x000fe20000410000 */
[----:B------:R-:W-:-:S03]  /*1260*/  VIADD R51, R46, 0x1 ;  /* 0x000000012e337836 */ /* 0x000fc60000000000 */
        /* <DEDUP_REMOVED lines=16> */
.L_x_4208:
[----:B------:R-:W-:-:S07]  /*1370*/  MOV R91, R86 ;  /* 0x00000056005b7202 */ /* 0x000fce0000000f00 */
.L_x_4209:
[----:B------:R-:W-:Y:S05]  /*1380*/  BSYNC B0 ;  /* 0x0000000000007941 */ /* 0x000fea0003800000 */
.L_x_4207:
        /* <DEDUP_REMOVED lines=16> */
.L_x_4213:
[----:B------:R-:W-:Y:S05]  /*1490*/  BSYNC B1 ;  /* 0x0000000000017941 */ /* 0x000fea0003800000 */
.L_x_4212:
        /* <DEDUP_REMOVED lines=44> */
.L_x_4211:
[----:B------:R-:W-:Y:S05]  /*1760*/  BSYNC B0 ;  /* 0x0000000000007941 */ /* 0x000fea0003800000 */
.L_x_4210:
[----:B------:R-:W-:Y:S01]  /*1770*/  I2FP.F32.U32 R44, R91 ;  /* 0x0000005b002c7245 */ /* 0x000fe20000201000 */
[----:B------:R-:W-:Y:S01]  /*1780*/  HADD2.F32 R47, -RZ, R40.H1_H1 ;  /* 0x30000028ff2f7230 */ /* 0x000fe20000004100 */
[----:B------:R-:W-:Y:S01]  /*1790*/  BSSY B0, `(.L_x_4214) ;  /* 0x0000017000007945 */ /* 0x000fe20003800000 */
[----:B------:R-:W-:Y:S02]  /*17a0*/  VIADD R46, R51, 0x1 ;  /* 0x00000001332e7836 */ /* 0x000fe40000000000 */
[----:B------:R-:W-:Y:S01]  /*17b0*/  FFMA.FTZ R45, R44, R101, 1.1641532182693481445e-10 ;  /* 0x2f0000002c2d7423 */ /* 0x000fe20000010065 */
[----:B------:R-:W-:Y:S01]  /*17c0*/  FMUL.FTZ R40, R47, R104 ;  /* 0x000000682f287220 */ /* 0x000fe20000410000 */
[----:B------:R-:W-:-:S03]  /*17d0*/  @P0 HADD2.F32 R47, -RZ, R36.H1_H1 ;  /* 0x30000024ff2f0230 */ /* 0x000fc60000004100 */
[----:B------:R-:W-:Y:S01]  /*17e0*/  FMUL.FTZ R40, R40, R103 ;  /* 0x0000006728287220 */ /* 0x000fe20000410000 */
[----:B------:R-:W-:Y:S01]  /*17f0*/  FSETP.GTU.FTZ.AND P1, PT, R45, R102, PT ;  /* 0x000000662d00720b */ /* 0x000fe20003f3c000 */
[----:B------:R-:W-:-:S03]  /*1800*/  HADD2.F32 R45, -RZ, R32.H1_H1 ;  /* 0x30000020ff2d7230 */ /* 0x000fc60000004100 */
        /* <DEDUP_REMOVED lines=14> */
.L_x_4215:
[----:B------:R-:W-:-:S07]  /*18f0*/  MOV R40, R86 ;  /* 0x0000005600287202 */ /* 0x000fce0000000f00 */
.L_x_4216:
[----:B------:R-:W-:Y:S05]  /*1900*/  BSYNC B0 ;  /* 0x0000000000007941 */ /* 0x000fea0003800000 */
.L_x_4214:
        /* <DEDUP_REMOVED lines=16> */
.L_x_4220:
[----:B------:R-:W-:Y:S05]  /*1a10*/  BSYNC B1 ;  /* 0x0000000000017941 */ /* 0x000fea0003800000 */
.L_x_4219:
        /* <DEDUP_REMOVED lines=44> */
.L_x_4218:
[----:B------:R-:W-:Y:S05]  /*1ce0*/  BSYNC B0 ;  /* 0x0000000000007941 */ /* 0x000fea0003800000 */
.L_x_4217:
[----:B------:R-:W-:Y:S01]  /*1cf0*/  I2FP.F32.U32 R40, R40 ;  /* 0x0000002800287245 */ /* 0x000fe20000201000 */
[----:B------:R-:W-:Y:S01]  /*1d00*/  HADD2.F32 R47, -RZ, R41.H0_H0 ;  /* 0x20000029ff2f7230 */ /* 0x000fe20000004100 */
[----:B------:R-:W-:Y:S01]  /*1d10*/  ISETP.NE.AND P2, PT, R46, 0x1, PT ;  /* 0x000000012e00780c */ /* 0x000fe20003f45270 */
[----:B------:R-:W-:Y:S01]  /*1d20*/  HADD2.F32 R51, -RZ, R33.H0_H0 ;  /* 0x20000021ff337230 */ /* 0x000fe20000004100 */
[----:B------:R-:W-:Y:S01]  /*1d30*/  BSSY B0, `(.L_x_4221) ;  /* 0x0000014000007945 */ /* 0x000fe20003800000 */
[----:B------:R-:W-:Y:S01]  /*1d40*/  FFMA.FTZ R45, R40, R101, 1.1641532182693481445e-10 ;  /* 0x2f000000282d7423 */ /* 0x000fe20000010065 */
[----:B------:R-:W-:Y:S01]  /*1d50*/  FMUL.FTZ R40, R47, R104 ;  /* 0x000000682f287220 */ /* 0x000fe20000410000 */
[----:B------:R-:W-:Y:S02]  /*1d60*/  @P0 HADD2.F32 R44, -RZ, R37.H0_H0 ;  /* 0x20000025ff2c0230 */ /* 0x000fe40000004100 */
        /* <DEDUP_REMOVED lines=15> */
.L_x_4222:
[----:B------:R-:W-:-:S07]  /*1e60*/  MOV R40, R86 ;  /* 0x0000005600287202 */ /* 0x000fce0000000f00 */
.L_x_4223:
[----:B------:R-:W-:Y:S05]  /*1e70*/  BSYNC B0 ;  /* 0x0000000000007941 */ /* 0x000fea0003800000 */
.L_x_4221:
        /* <DEDUP_REMOVED lines=16> */
.L_x_4227:
[----:B------:R-:W-:Y:S05]  /*1f80*/  BSYNC B1 ;  /* 0x0000000000017941 */ /* 0x000fea0003800000 */
.L_x_4226:
        /* <DEDUP_REMOVED lines=44> */
.L_x_4225:
[----:B------:R-:W-:Y:S05]  /*2250*/  BSYNC B0 ;  /* 0x0000000000007941 */ /* 0x000fea0003800000 */
.L_x_4224:
[----:B------:R-:W-:Y:S01]  /*2260*/  I2FP.F32.U32 R40, R40 ;  /* 0x0000002800287245 */ /* 0x000fe20000201000 */
[----:B------:R-:W-:Y:S01]  /*2270*/  HADD2.F32 R45, -RZ, R41.H1_H1 ;  /* 0x30000029ff2d7230 */ /* 0x000fe20000004100 */
[----:B------:R-:W-:Y:S01]  /*2280*/  ISETP.NE.AND P3, PT, R47, 0x1, PT ;  /* 0x000000012f00780c */ /* 0x000fe20003f65270 */
[----:B------:R-:W-:Y:S01]  /*2290*/  HADD2.F32 R91, -RZ, R33.H1_H1 ;  /* 0x30000021ff5b7230 */ /* 0x000fe20000004100 */
[----:B------:R-:W-:Y:S01]  /*22a0*/  BSSY B0, `(.L_x_4228) ;  /* 0x0000014000007945 */ /* 0x000fe20003800000 */
[----:B------:R-:W-:Y:S01]  /*22b0*/  FFMA.FTZ R41, R40, R101, 1.1641532182693481445e-10 ;  /* 0x2f00000028297423 */ /* 0x000fe20000010065 */
[----:B------:R-:W-:Y:S01]  /*22c0*/  FMUL.FTZ R40, R45, R104 ;  /* 0x000000682d287220 */ /* 0x000fe20000410000 */
[----:B------:R-:W-:Y:S02]  /*22d0*/  @P0 HADD2.F32 R44, -RZ, R37.H1_H1 ;  /* 0x30000025ff2c0230 */ /* 0x000fe40000004100 */
        /* <DEDUP_REMOVED lines=15> */
.L_x_4229:
[----:B------:R-:W-:-:S07]  /*23d0*/  MOV R94, R86 ;  /* 0x00000056005e7202 */ /* 0x000fce0000000f00 */
.L_x_4230:
[----:B------:R-:W-:Y:S05]  /*23e0*/  BSYNC B0 ;  /* 0x0000000000007941 */ /* 0x000fea0003800000 */
.L_x_4228:
        /* <DEDUP_REMOVED lines=16> */
.L_x_4234:
[----:B------:R-:W-:Y:S05]  /*24f0*/  BSYNC B1 ;  /* 0x0000000000017941 */ /* 0x000fea0003800000 */
.L_x_4233:
        /* <DEDUP_REMOVED lines=44> */
.L_x_4232:
[----:B------:R-:W-:Y:S05]  /*27c0*/  BSYNC B0 ;  /* 0x0000000000007941 */ /* 0x000fea0003800000 */
.L_x_4231:
[----:B------:R-:W-:Y:S01]  /*27d0*/  I2FP.F32.U32 R40, R94 ;  /* 0x0000005e00287245 */ /* 0x000fe20000201000 */
[----:B------:R-:W-:Y:S01]  /*27e0*/  HADD2.F32 R45, -RZ, R42.H0_H0 ;  /* 0x2000002aff2d7230 */ /* 0x000fe20000004100 */
[C---:B------:R-:W-:Y:S01]  /*27f0*/  ISETP.NE.AND P4, PT, R46.reuse, 0x1, PT ;  /* 0x000000012e00780c */ /* 0x040fe20003f85270 */
[----:B------:R-:W-:Y:S01]  /*2800*/  BSSY B0, `(.L_x_4235) ;  /* 0x0000015000007945 */ /* 0x000fe20003800000 */
[----:B------:R-:W-:Y:S02]  /*2810*/  VIADD R44, R46, 0x1 ;  /* 0x000000012e2c7836 */ /* 0x000fe40000000000 */
[----:B------:R-:W-:Y:S01]  /*2820*/  FFMA.FTZ R41, R40, R101, 1.1641532182693481445e-10 ;  /* 0x2f00000028297423 */ /* 0x000fe20000010065 */
[----:B------:R-:W-:Y:S01]  /*2830*/  FMUL.FTZ R40, R45, R104 ;  /* 0x000000682d287220 */ /* 0x000fe20000410000 */
[----:B------:R-:W-:-:S03]  /*2840*/  @P0 HADD2.F32 R45, -RZ, R38.H0_H0 ;  /* 0x20000026ff2d0230 */ /* 0x000fc60000004100 */
[----:B------:R-:W-:Y:S01]  /*2850*/  FMUL.FTZ R40, R40, R103 ;  /* 0x0000006728287220 */ /* 0x000fe20000410000 */
[----:B------:R-:W-:Y:S01]  /*2860*/  FSETP.GTU.FTZ.AND P3, PT, R41, R102, PT ;  /* 0x000000662900720b */ /* 0x000fe20003f7c000 */
[----:B------:R-:W-:-:S03]  /*2870*/  HADD2.F32 R41, -RZ, R34.H0_H0 ;  /* 0x20000022ff297230 */ /* 0x000fc60000004100 */
        /* <DEDUP_REMOVED lines=12> */
.L_x_4236:
[----:B------:R-:W-:-:S07]  /*2940*/  MOV R93, R86 ;  /* 0x00000056005d7202 */ /* 0x000fce0000000f00 */
.L_x_4237:
[----:B------:R-:W-:Y:S05]  /*2950*/  BSYNC B0 ;  /* 0x0000000000007941 */ /* 0x000fea0003800000 */
.L_x_4235:
        /* <DEDUP_REMOVED lines=16> */
.L_x_4241:
[----:B------:R-:W-:Y:S05]  /*2a60*/  BSYNC B1 ;  /* 0x0000000000017941 */ /* 0x000fea0003800000 */
.L_x_4240:
        /* <DEDUP_REMOVED lines=44> */
.L_x_4239:
[----:B------:R-:W-:Y:S05]  /*2d30*/  BSYNC B0 ;  /* 0x0000000000007941 */ /* 0x000fea0003800000 */
.L_x_4238:
        /* <DEDUP_REMOVED lines=23> */
.L_x_4243:
[----:B------:R-:W-:-:S07]  /*2eb0*/  MOV R42, R86 ;  /* 0x00000056002a7202 */ /* 0x000fce0000000f00 */
.L_x_4244:
[----:B------:R-:W-:Y:S05]  /*2ec0*/  BSYNC B0 ;  /* 0x0000000000007941 */ /* 0x000fea0003800000 */
.L_x_4242:
        /* <DEDUP_REMOVED lines=16> */
.L_x_4248:
[----:B------:R-:W-:Y:S05]  /*2fd0*/  BSYNC B1 ;  /* 0x0000000000017941 */ /* 0x000fea0003800000 */
.L_x_4247:
        /* <DEDUP_REMOVED lines=44> */
.L_x_4246:
[----:B------:R-:W-:Y:S05]  /*32a0*/  BSYNC B0 ;  /* 0x0000000000007941 */ /* 0x000fea0003800000 */
.L_x_4245:
[----:B------:R-:W-:Y:S01]  /*32b0*/  I2FP.F32.U32 R40, R42 ;  /* 0x0000002a00287245 */ /* 0x000fe20000201000 */
[----:B------:R-:W-:Y:S01]  /*32c0*/  HADD2.F32 R45, -RZ, R43.H0_H0 ;  /* 0x2000002bff2d7230 */ /* 0x000fe20000004100 */
[C---:B------:R-:W-:Y:S01]  /*32d0*/  ISETP.NE.AND P6, PT, R46.reuse, 0x1, PT ;  /* 0x000000012e00780c */ /* 0x040fe20003fc5270 */
[----:B------:R-:W-:Y:S01]  /*32e0*/  BSSY B0, `(.L_x_4249) ;  /* 0x0000015000007945 */ /* 0x000fe20003800000 */
[----:B------:R-:W-:Y:S02]  /*32f0*/  VIADD R100, R46, 0x1 ;  /* 0x000000012e647836 */ /* 0x000fe40000000000 */
[----:B------:R-:W-:Y:S01]  /*3300*/  FFMA.FTZ R41, R40, R101, 1.1641532182693481445e-10 ;  /* 0x2f00000028297423 */ /* 0x000fe20000010065 */
[----:B------:R-:W-:Y:S01]  /*3310*/  FMUL.FTZ R40, R45, R104 ;  /* 0x000000682d287220 */ /* 0x000fe20000410000 */
[----:B------:R-:W-:-:S03]  /*3320*/  HADD2.F32 R45, -RZ, R35.H0_H0 ;  /* 0x20000023ff2d7230 */ /* 0x000fc60000004100 */
[----:B------:R-:W-:Y:S01]  /*3330*/  FMUL.FTZ R40, R40, R103 ;  /* 0x0000006728287220 */ /* 0x000fe20000410000 */
[----:B------:R-:W-:Y:S01]  /*3340*/  FSETP.GTU.FTZ.AND P5, PT, R41, R102, PT ;  /* 0x000000662900720b */ /* 0x000fe20003fbc000 */
[----:B------:R-:W-:-:S03]  /*3350*/  @P0 HADD2.F32 R41, -RZ, R39.H0_H0 ;  /* 0x20000027ff290230 */ /* 0x000fc60000004100 */
        /* <DEDUP_REMOVED lines=12> */
.L_x_4250:
[----:B------:R-:W-:-:S07]  /*3420*/  MOV R42, R86 ;  /* 0x00000056002a7202 */ /* 0x000fce0000000f00 */
.L_x_4251:
[----:B------:R-:W-:Y:S05]  /*3430*/  BSYNC B0 ;  /* 0x0000000000007941 */ /* 0x000fea0003800000 */
.L_x_4249:
        /* <DEDUP_REMOVED lines=18> */
.L_x_4255:
[----:B------:R-:W-:Y:S05]  /*3560*/  BSYNC B1 ;  /* 0x0000000000017941 */ /* 0x000fea0003800000 */
.L_x_4254:
        /* <DEDUP_REMOVED lines=44> */
.L_x_4253:
[----:B------:R-:W-:Y:S05]  /*3830*/  BSYNC B0 ;  /* 0x0000000000007941 */ /* 0x000fea0003800000 */
.L_x_4252:
[----:B------:R-:W-:Y:S01]  /*3840*/  I2FP.F32.U32 R40, R42 ;  /* 0x0000002a00287245 */ /* 0x000fe20000201000 */
[----:B------:R-:W-:Y:S01]  /*3850*/  HADD2.F32 R43, -RZ, R43.H1_H1 ;  /* 0x3000002bff2b7230 */ /* 0x000fe20000004100 */
[----:B------:R-:W-:Y:S01]  /*3860*/  SEL R108, RZ, 0x100, P4 ;  /* 0x00000100ff6c7807 */ /* 0x000fe20002000000 */
[----:B------:R-:W0:Y:S01]  /*3870*/  LDC.64 R46, c[0x0][0x238] ;  /* 0x00008e00ff2e7b82 */ /* 0x000e220000000a00 */
[----:B------:R-:W-:Y:S01]  /*3880*/  SEL R45, RZ, 0x10000, P5 ;  /* 0x00010000ff2d7807 */ /* 0x000fe20002800000 */
[----:B------:R-:W-:Y:S01]  /*3890*/  FFMA.FTZ R41, R40, R101, 1.1641532182693481445e-10 ;  /* 0x2f00000028297423 */ /* 0x000fe20000010065 */
[----:B------:R-:W-:Y:S01]  /*38a0*/  FMUL.FTZ R40, R43, R104 ;  /* 0x000000682b287220 */ /* 0x000fe20000410000 */
[----:B------:R-:W-:Y:S01]  /*38b0*/  ISETP.NE.AND P5, PT, R99, RZ, PT ;  /* 0x000000ff6300720c */ /* 0x000fe20003fa5270 */
[----:B------:R-:W-:Y:S01]  /*38c0*/  HADD2.F32 R97, -RZ, R35.H1_H1 ;  /* 0x30000023ff617230 */ /* 0x000fe20000004100 */
[----:B------:R-:W-:Y:S01]  /*38d0*/  SEL R42, RZ, 0x1, P2 ;  /* 0x00000001ff2a7807 */ /* 0x000fe20001000000 */
[----:B------:R-:W-:Y:S01]  /*38e0*/  FMUL.FTZ R40, R40, R103 ;  /* 0x0000006728287220 */ /* 0x000fe20000410000 */
[----:B------:R-:W-:Y:S01]  /*38f0*/  FSETP.GTU.FTZ.AND P4, PT, R41, R102, PT ;  /* 0x000000662900720b */ /* 0x000fe20003f9c000 */
[----:B------:R-:W1:Y:S01]  /*3900*/  @P0 LDC.64 R106, c[0x0][0x230] ;  /* 0x00008c00ff6a0b82 */ /* 0x000e620000000a00 */
[----:B------:R-:W-:Y:S01]  /*3910*/  ISETP.NE.AND P6, PT, R98, RZ, PT ;  /* 0x000000ff6200720c */ /* 0x000fe20003fc5270 */
[----:B------:R-:W-:Y:S01]  /*3920*/  IMAD.WIDE.U32 R42, R42, 0x1000000, RZ ;  /* 0x010000002a2a7825 */ /* 0x000fe200078e00ff */
[----:B------:R-:W-:-:S02]  /*3930*/  SEL R41, RZ, 0x1000000, P4 ;  /* 0x01000000ff297807 */ /* 0x000fc40002000000 */
[----:B------:R-:W-:Y:S01]  /*3940*/  FSEL R96, R40, RZ, !P4 ;  /* 0x000000ff28607208 */ /* 0x000fe20006000000 */
[----:B------:R-:W-:Y:S01]  /*3950*/  @P0 HADD2.F32 R105, -RZ, R39.H1_H1 ;  /* 0x30000027ff690230 */ /* 0x000fe20000004100 */
[----:B------:R-:W-:Y:S02]  /*3960*/  LOP3.LUT R108, R108, R41, R45, 0xfe, !PT ;  /* 0x000000296c6c7212 */ /* 0x000fe400078efe2d */
[----:B------:R-:W2:Y:S01]  /*3970*/  LDC.64 R44, c[0x0][0x240] ;  /* 0x00009000ff2c7b82 */ /* 0x000ea20000000a00 */
[----:B------:R-:W-:Y:S01]  /*3980*/  SEL R41, RZ, 0x1, P1 ;  /* 0x00000001ff297807 */ /* 0x000fe20000800000 */
[----:B------:R-:W-:Y:S01]  /*3990*/  FMUL.FTZ R96, R96, R97 ;  /* 0x0000006160607220 */ /* 0x000fe20000410000 */
[----:B------:R-:W-:Y:S01]  /*39a0*/  SEL R98, RZ, 0x1, P5 ;  /* 0x00000001ff627807 */ /* 0x000fe20002800000 */
[----:B------:R-:W-:Y:S01]  /*39b0*/  VIADD R97, R48, 0x100 ;  /* 0x0000010030617836 */ /* 0x000fe20000000000 */
[----:B------:R-:W-:Y:S01]  /*39c0*/  SEL R109, RZ, 0x1, P3 ;  /* 0x00000001ff6d7807 */ /* 0x000fe20001800000 */
[----:B------:R-:W-:-:S04]  /*39d0*/  IMAD.WIDE.U32 R40, R41, 0x10000, RZ ;  /* 0x0001000029287825 */ /* 0x000fc800078e00ff */
[----:B------:R-:W-:Y:S01]  /*39e0*/  @P0 FADD.FTZ R96, R96, R105 ;  /* 0x0000006960600221 */ /* 0x000fe20000010000 */
[----:B------:R-:W-:Y:S01]  /*39f0*/  SEL R105, RZ, 0x1, P6 ;  /* 0x00000001ff697807 */ /* 0x000fe20003000000 */
[----:B------:R-:W-:Y:S01]  /*3a00*/  IMAD.WIDE.U32 R98, R98, 0x100, RZ ;  /* 0x0000010062627825 */ /* 0x000fe200078e00ff */
[----:B------:R-:W-:-:S03]  /*3a10*/  LOP3.LUT R43, R43, R108, R109, 0xfe, !PT ;  /* 0x0000006c2b2b7212 */ /* 0x000fc600078efe6d */
[----:B0-----:R-:W-:Y:S01]  /*3a20*/  IMAD.WIDE.U32 R114, R48, 0x10, R46 ;  /* 0x0000001030727825 */ /* 0x001fe200078e002e */
[----:B------:R-:W-:Y:S02]  /*3a30*/  LOP3.LUT R98, R98, R42, R40, 0xfe, !PT ;  /* 0x0000002a62627212 */ /* 0x000fe400078efe28 */
[----:B------:R-:W-:Y:S01]  /*3a40*/  LOP3.LUT R99, R99, R43, R41, 0xfe, !PT ;  /* 0x0000002b63637212 */ /* 0x000fe200078efe29 */
[----:B-1----:R-:W-:Y:S01]  /*3a50*/  @P0 IMAD.WIDE.U32 R106, R97, 0x10, R106 ;  /* 0x00000010616a0825 */ /* 0x002fe200078e006a */
[----:B------:R-:W-:Y:S02]  /*3a60*/  F2FP.F16.F32.PACK_AB R42, R93, R92 ;  /* 0x0000005c5d2a723e */ /* 0x000fe400000000ff */
[----:B------:R-:W-:Y:S01]  /*3a70*/  F2FP.F16.F32.PACK_AB R41, R91, R51 ;  /* 0x000000335b29723e */ /* 0x000fe200000000ff */
[----:B------:R-:W-:Y:S01]  /*3a80*/  IMAD.WIDE.U32 R108, R97, 0x10, R112 ;  /* 0x00000010616c7825 */ /* 0x000fe200078e0070 */
[----:B------:R-:W-:Y:S02]  /*3a90*/  F2FP.F16.F32.PACK_AB R40, R50, R49 ;  /* 0x000000313228723e */ /* 0x000fe400000000ff */
[----:B------:R-:W-:Y:S01]  /*3aa0*/  F2FP.F16.F32.PACK_AB R43, R96, R94 ;  /* 0x0000005e602b723e */ /* 0x000fe200000000ff */
[----:B--2---:R-:W-:Y:S01]  /*3ab0*/  IMAD.WIDE.U32 R110, R48, 0x8, R44 ;  /* 0x00000008306e7825 */ /* 0x004fe200078e002c */
[----:B------:R-:W-:-:S03]  /*3ac0*/  LOP3.LUT R98, R98, R105, RZ, 0xfc, !PT ;  /* 0x0000006962627212 */ /* 0x000fc600078efcff */
[----:B------:R0:W-:Y:S04]  /*3ad0*/  STG.E.128 desc[UR4][R114.64], R40 ;  /* 0x0000002872007986 */ /* 0x0001e8000c101d04 */
[----:B------:R1:W-:Y:S04]  /*3ae0*/  STG.E.64 desc[UR4][R110.64], R98 ;  /* 0x000000626e007986 */ /* 0x0003e8000c101b04 */
[----:B------:R1:W5:Y:S04]  /*3af0*/  @P0 LDG.E.128 R36, desc[UR4][R106.64] ;  /* 0x000000046a240981 */ /* 0x000368000c1e1d00 */
[----:B0-----:R1:W5:Y:S01]  /*3b00*/  LDG.E.128 R40, desc[UR4][R108.64] ;  /* 0x000000046c287981 */ /* 0x001362000c1e1d00 */
[C---:B------:R-:W-:Y:S01]  /*3b10*/  ISETP.NE.AND P1, PT, R100.reuse, 0x1, PT ;  /* 0x000000016400780c */ /* 0x040fe20003f25270 */
[----:B------:R-:W-:Y:S01]  /*3b20*/  BSSY B0, `(.L_x_4256) ;  /* 0x000000c000007945 */ /* 0x000fe20003800000 */
[----:B------:R-:W-:-:S11]  /*3b30*/  IADD3 R116, R100, 0x1, RZ ;  /* 0x0000000164747810 */ /* 0x000fd60007ffe0ff */
        /* <DEDUP_REMOVED lines=9> */
.L_x_4257:
[----:B------:R-:W-:-:S07]  /*3bd0*/  MOV R105, R86 ;  /* 0x0000005600697202 */ /* 0x000fce0000000f00 */
.L_x_4258:
[----:B------:R-:W-:Y:S05]  /*3be0*/  BSYNC B0 ;  /* 0x0000000000007941 */ /* 0x000fea0003800000 */
.L_x_4256:
        /* <DEDUP_REMOVED lines=16> */
.L_x_4262:
[----:B------:R-:W-:Y:S05]  /*3cf0*/  BSYNC B1 ;  /* 0x0000000000017941 */ /* 0x000fea0003800000 */
.L_x_4261:
        /* <DEDUP_REMOVED lines=44> */
.L_x_4260:
[----:B------:R-:W-:Y:S05]  /*3fc0*/  BSYNC B0 ;  /* 0x0000000000007941 */ /* 0x000fea0003800000 */
.L_x_4259:
[----:B------:R-:W-:Y:S01]  /*3fd0*/  I2FP.F32.U32 R98, R105 ;  /* 0x0000006900627245 */ /* 0x000fe20000201000 */
[----:B-----5:R-:W-:Y:S01]  /*3fe0*/  HADD2.F32 R105, -RZ, R40.H0_H0 ;  /* 0x20000028ff697230 */ /* 0x020fe20000004100 */
[----:B------:R-:W-:Y:S01]  /*3ff0*/  BSSY B0, `(.L_x_4263) ;  /* 0x0000017000007945 */ /* 0x000fe20003800000 */
[----:B------:R-:W-:Y:S02]  /*4000*/  IADD3 R107, R116, 0x1, RZ ;  /* 0x00000001746b7810 */ /* 0x000fe40007ffe0ff */
[----:B------:R-:W-:Y:S01]  /*4010*/  FFMA.FTZ R99, R98, R101, 1.1641532182693481445e-10 ;  /* 0x2f00000062637423 */ /* 0x000fe20000010065 */
[----:B------:R-:W-:Y:S01]  /*4020*/  FMUL.FTZ R98, R105, R104 ;  /* 0x0000006869627220 */ /* 0x000fe20000410000 */
[----:B------:R-:W-:-:S03]  /*4030*/  @P0 HADD2.F32 R105, -RZ, R36.H0_H0 ;  /* 0x20000024ff690230 */ /* 0x000fc60000004100 */
[----:B------:R-:W-:Y:S01]  /*4040*/  FMUL.FTZ R98, R98, R103 ;  /* 0x0000006762627220 */ /* 0x000fe20000410000 */
[----:B------:R-:W-:Y:S01]  /*4050*/  FSETP.GTU.FTZ.AND P1, PT, R99, R102, PT ;  /* 0x000000666300720b */ /* 0x000fe20003f3c000 */
[----:B------:R-:W-:-:S03]  /*4060*/  HADD2.F32 R99, -RZ, R28.H0_H0 ;  /* 0x2000001cff637230 */ /* 0x000fc60000004100 */
        /* <DEDUP_REMOVED lines=14> */
.L_x_4264:
[----:B------:R-:W-:-:S07]  /*4150*/  MOV R105, R86 ;  /* 0x0000005600697202 */ /* 0x000fce0000000f00 */
.L_x_4265:
[----:B------:R-:W-:Y:S05]  /*4160*/  BSYNC B0 ;  /* 0x0000000000007941 */ /* 0x000fea0003800000 */
.L_x_4263:
        /* <DEDUP_REMOVED lines=16> */
.L_x_4269:
[----:B------:R-:W-:Y:S05]  /*4270*/  BSYNC B1 ;  /* 0x0000000000017941 */ /* 0x000fea0003800000 */
.L_x_4268:
        /* <DEDUP_REMOVED lines=42> */
[----:B------:R-:W-:Y:S02]  /*4520*/  LOP3.LUT R52, R99, UR35, R106, 0x96, !PT ;  /* 0x0000002363347c12 */ /* 0x000fe4000f8e966a */
[----:B------:R-:W-:-:S07]  /*4530*/  MOV R54, R98 ;  /* 0x0000006200367202 */ /* 0x000fce0000000f00 */
.L_x_4267:
[----:B------:R-:W-:Y:S05]  /*4540*/  BSYNC B0 ;  /* 0x0000000000007941 */ /* 0x000fea0003800000 */
.L_x_4266:
[----:B------:R-:W-:Y:S01]  /*4550*/  I2FP.F32.U32 R98, R105 ;  /* 0x0000006900627245 */ /* 0x000fe20000201000 */
[----:B------:R-:W-:Y:S01]  /*4560*/  HADD2.F32 R105, -RZ, R40.H1_H1 ;  /* 0x30000028ff697230 */ /* 0x000fe20000004100 */
[----:B------:R-:W-:Y:S01]  /*4570*/  BSSY B0, `(.L_x_4270) ;  /* 0x0000017000007945 */ /* 0x000fe20003800000 */
[----:B------:R-:W-:Y:S02]  /*4580*/  IADD3 R108, R107, 0x1, RZ ;  /* 0x000000016b6c7810 */ /* 0x000fe40007ffe0ff */
        /* <DEDUP_REMOVED lines=20> */
.L_x_4271:
[----:B------:R-:W-:-:S07]  /*46d0*/  MOV R40, R86 ;  /* 0x0000005600287202 */ /* 0x000fce0000000f00 */
.L_x_4272:
[----:B------:R-:W-:Y:S05]  /*46e0*/  BSYNC B0 ;  /* 0x0000000000007941 */ /* 0x000fea0003800000 */
.L_x_4270:
        /* <DEDUP_REMOVED lines=16> */
.L_x_4276:
[----:B------:R-:W-:Y:S05]  /*47f0*/  BSYNC B1 ;  /* 0x0000000000017941 */ /* 0x000fea0003800000 */
.L_x_4275:
        /* <DEDUP_REMOVED lines=44> */
.L_x_4274:
[----:B------:R-:W-:Y:S05]  /*4ac0*/  BSYNC B0 ;  /* 0x0000000000007941 */ /* 0x000fea0003800000 */
.L_x_4273:
[----:B------:R-:W-:Y:S01]  /*4ad0*/  I2FP.F32.U32 R40, R40 ;  /* 0x0000002800287245 */ /* 0x000fe20000201000 */
[----:B------:R-:W-:Y:S01]  /*4ae0*/  HADD2.F32 R105, -RZ, R41.H0_H0 ;  /* 0x20000029ff697230 */ /* 0x000fe20000004100 */
[----:B------:R-:W-:Y:S01]  /*4af0*/  ISETP.NE.AND P2, PT, R108, 0x1, PT ;  /* 0x000000016c00780c */ /* 0x000fe20003f45270 */
[----:B------:R-:W-:Y:S01]  /*4b00*/  @P0 HADD2.F32 R98, -RZ, R37.H0_H0 ;  /* 0x20000025ff620230 */ /* 0x000fe20000004100 */
[----:B------:R-:W-:Y:S01]  /*4b10*/  BSSY B0, `(.L_x_4277) ;  /* 0x0000014000007945 */ /* 0x000fe20003800000 */
[----:B------:R-:W-:Y:S01]  /*4b20*/  FFMA.FTZ R99, R40, R101, 1.1641532182693481445e-10 ;  /* 0x2f00000028637423 */ /* 0x000fe20000010065 */
[----:B------:R-:W-:Y:S01]  /*4b30*/  FMUL.FTZ R40, R105, R104 ;  /* 0x0000006869287220 */ /* 0x000fe20000410000 */
[----:B------:R-:W-:Y:S01]  /*4b40*/  HADD2.F32 R105, -RZ, R29.H0_H0 ;  /* 0x2000001dff697230 */ /* 0x000fe20000004100 */
[----:B------:R-:W-:Y:S02]  /*4b50*/  IADD3 R109, R108, 0x1, RZ ;  /* 0x000000016c6d7810 */ /* 0x000fe40007ffe0ff */
        /* <DEDUP_REMOVED lines=14> */
.L_x_4278:
[----:B------:R-:W-:-:S07]  /*4c40*/  MOV R40, R86 ;  /* 0x0000005600287202 */ /* 0x000fce0000000f00 */
.L_x_4279:
[----:B------:R-:W-:Y:S05]  /*4c50*/  BSYNC B0 ;  /* 0x0000000000007941 */ /* 0x000fea0003800000 */
.L_x_4277:
        /* <DEDUP_REMOVED lines=11> */
[----:B------:R-:W-:Y:S01]  /*4d10*/  @!P2 IMAD.MOV.U32 R87, RZ, RZ, RZ ;  /* 0x000000ffff57a224 */ /* 0x000fe200078e00ff */
[----:B------:R-:W-:Y:S02]  /*4d20*/  @!P2 IADD3 R25, R85, 0x1, RZ ;  /* 0x000000015519a810 */ /* 0x000fe40007ffe0ff */
[----:B------:R-:W-:-:S13]  /*4d30*/  ISETP.NE.AND P3, PT, R89, RZ, !P2 ;  /* 0x000000ff5900720c */ /* 0x000fda0005765270 */
[----:B------:R-:W-:-:S04]  /*4d40*/  @P3 IADD3 R25, R85, RZ, RZ ;  /* 0x000000ff55193210 */ /* 0x000fc80007ffe0ff */
[----:B------:R-:W-:-:S07]  /*4d50*/  @!P2 MOV R85, R25 ;  /* 0x000000190055a202 */ /* 0x000fce0000000f00 */
.L_x_4283:
[----:B------:R-:W-:Y:S05]  /*4d60*/  BSYNC B1 ;  /* 0x0000000000017941 */ /* 0x000fea0003800000 */
.L_x_4282:
        /* <DEDUP_REMOVED lines=44> */
.L_x_4281:
[----:B------:R-:W-:Y:S05]  /*5030*/  BSYNC B0 ;  /* 0x0000000000007941 */ /* 0x000fea0003800000 */
.L_x_4280:
[----:B------:R-:W-:Y:S01]  /*5040*/  I2FP.F32.U32 R40, R40 ;  /* 0x0000002800287245 */ /* 0x000fe20000201000 */
[----:B------:R-:W-:Y:S01]  /*5050*/  HADD2.F32 R99, -RZ, R41.H1_H1 ;  /* 0x30000029ff637230 */ /* 0x000fe20000004100 */
[C---:B------:R-:W-:Y:S01]  /*5060*/  ISETP.NE.AND P3, PT, R109.reuse, 0x1, PT ;  /* 0x000000016d00780c */ /* 0x040fe20003f65270 */
[----:B------:R-:W-:Y:S01]  /*5070*/  BSSY B0, `(.L_x_4284) ;  /* 0x0000015000007945 */ /* 0x000fe20003800000 */
[----:B------:R-:W-:Y:S01]  /*5080*/  IADD3 R110, R109, 0x1, RZ ;  /* 0x000000016d6e7810 */ /* 0x000fe20007ffe0ff */
[----:B------:R-:W-:Y:S01]  /*5090*/  FFMA.FTZ R41, R40, R101, 1.1641532182693481445e-10 ;  /* 0x2f00000028297423 */ /* 0x000fe20000010065 */
[----:B------:R-:W-:Y:S01]  /*50a0*/  FMUL.FTZ R40, R99, R104 ;  /* 0x0000006863287220 */ /* 0x000fe20000410000 */
[----:B------:R-:W-:-:S03]  /*50b0*/  @P0 HADD2.F32 R99, -RZ, R37.H1_H1 ;  /* 0x30000025ff630230 */ /* 0x000fc60000004100 */
[----:B------:R-:W-:Y:S01]  /*50c0*/  FMUL.FTZ R40, R40, R103 ;  /* 0x0000006728287220 */ /* 0x000fe20000410000 */
[----:B------:R-:W-:Y:S01]  /*50d0*/  FSETP.GTU.FTZ.AND P2, PT, R41, R102, PT ;  /* 0x000000662900720b */ /* 0x000fe20003f5c000 */
[----:B------:R-:W-:-:S03]  /*50e0*/  HADD2.F32 R41, -RZ, R29.H1_H1 ;  /* 0x3000001dff297230 */ /* 0x000fc60000004100 */
        /* <DEDUP_REMOVED lines=12> */
.L_x_4285:
[----:B------:R-:W-:-:S07]  /*51b0*/  MOV R107, R86 ;  /* 0x00000056006b7202 */ /* 0x000fce0000000f00 */
.L_x_4286:
[----:B------:R-:W-:Y:S05]  /*51c0*/  BSYNC B0 ;  /* 0x0000000000007941 */ /* 0x000fea0003800000 */
.L_x_4284:
        /* <DEDUP_REMOVED lines=16> */
.L_x_4290:
[----:B------:R-:W-:Y:S05]  /*52d0*/  BSYNC B1 ;  /* 0x0000000000017941 */ /* 0x000fea0003800000 */
.L_x_4289:
        /* <DEDUP_REMOVED lines=44> */
.L_x_4288:
[----:B------:R-:W-:Y:S05]  /*55a0*/  BSYNC B0 ;  /* 0x0000000000007941 */ /* 0x000fea0003800000 */
.L_x_4287:
        /* <DEDUP_REMOVED lines=21> */
[----:B------:R-:W-:Y:S01]  /*5700*/  MOV R109, R54 ;  /* 0x00000036006d7202 */ /* 0x000fe20000000f00 */
[----:B------:R-:W-:Y:S06]  /*5710*/  BRA `(.L_x_4293) ;  /* 0x0000000000047947 */ /* 0x000fec0003800000 */
.L_x_4292:
[----:B------:R-:W-:-:S07]  /*5720*/  IMAD.MOV.U32 R109, RZ, RZ, R86 ;  /* 0x000000ffff6d7224 */ /* 0x000fce00078e0056 */
.L_x_4293:
[----:B------:R-:W-:Y:S05]  /*5730*/  BSYNC B0 ;  /* 0x0000000000007941 */ /* 0x000fea0003800000 */
.L_x_4291:
        /* <DEDUP_REMOVED lines=10> */
[----:B------:R-:W-:Y:S01]  /*57e0*/  @!P4 IADD3 R89, R89, 0x1, RZ ;  /* 0x000000015959c810 */ /* 0x000fe20007ffe0ff */
[----:B------:R-:W-:Y:S01]  /*57f0*/  @!P4 VIADD R25, R85, 0x1 ;  /* 0x000000015519c836 */ /* 0x000fe20000000000 */
[----:B------:R-:W-:Y:S02]  /*5800*/  @!P4 MOV R87, RZ ;  /* 0x000000ff0057c202 */ /* 0x000fe40000000f00 */
[----:B------:R-:W-:-:S13]  /*5810*/  ISETP.NE.AND P5, PT, R89, RZ, !P4 ;  /* 0x000000ff5900720c */ /* 0x000fda00067a5270 */
[----:B------:R-:W-:-:S04]  /*5820*/  @P5 IADD3 R25, R85, RZ, RZ ;  /* 0x000000ff55195210 */ /* 0x000fc80007ffe0ff */
[----:B------:R-:W-:-:S07]  /*5830*/  @!P4 MOV R85, R25 ;  /* 0x000000190055c202 */ /* 0x000fce0000000f00 */
.L_x_4297:
[----:B------:R-:W-:Y:S05]  /*5840*/  BSYNC B1 ;  /* 0x0000000000017941 */ /* 0x000fea0003800000 */
.L_x_4296:
        /* <DEDUP_REMOVED lines=44> */
.L_x_4295:
[----:B------:R-:W-:Y:S05]  /*5b10*/  BSYNC B0 ;  /* 0x0000000000007941 */ /* 0x000fea0003800000 */
.L_x_4294:
        /* <DEDUP_REMOVED lines=23> */
.L_x_4299:
[----:B------:R-:W-:-:S07]  /*5c90*/  MOV R42, R86 ;  /* 0x00000056002a7202 */ /* 0x000fce0000000f00 */
.L_x_4300:
[----:B------:R-:W-:Y:S05]  /*5ca0*/  BSYNC B0 ;  /* 0x0000000000007941 */ /* 0x000fea0003800000 */
.L_x_4298:
        /* <DEDUP_REMOVED lines=10> */
[----:B------:R-:W-:Y:S02]  /*5d50*/  @!P5 IADD3 R89, R89, 0x1, RZ ;  /* 0x000000015959d810 */ /* 0x000fe40007ffe0ff */
[----:B------:R-:W-:Y:S02]  /*5d60*/  @!P5 IADD3 R25, R85, 0x1, RZ ;  /* 0x000000015519d810 */ /* 0x000fe40007ffe0ff */
[----:B------:R-:W-:Y:S02]  /*5d70*/  ISETP.NE.AND P6, PT, R89, RZ, !P5 ;  /* 0x000000ff5900720c */ /* 0x000fe40006fc5270 */
[----:B------:R-:W-:-:S11]  /*5d80*/  @!P5 MOV R87, RZ ;  /* 0x000000ff0057d202 */ /* 0x000fd60000000f00 */
[----:B------:R-:W-:-:S05]  /*5d90*/  @P6 IMAD.MOV R25, RZ, RZ, R85 ;  /* 0x000000ffff196224 */ /* 0x000fca00078e0255 */
[----:B------:R-:W-:-:S07]  /*5da0*/  @!P5 MOV R85, R25 ;  /* 0x000000190055d202 */ /* 0x000fce0000000f00 */
.L_x_4304:
[----:B------:R-:W-:Y:S05]  /*5db0*/  BSYNC B1 ;  /* 0x0000000000017941 */ /* 0x000fea0003800000 */
.L_x_4303:
        /* <DEDUP_REMOVED lines=44> */
.L_x_4302:
[----:B------:R-:W-:Y:S05]  /*6080*/  BSYNC B0 ;  /* 0x0000000000007941 */ /* 0x000fea0003800000 */
.L_x_4301:
[----:B------:R-:W-:Y:S01]  /*6090*/  I2FP.F32.U32 R40, R42 ;  /* 0x0000002a00287245 */ /* 0x000fe20000201000 */
[----:B------:R-:W-:Y:S01]  /*60a0*/  HADD2.F32 R99, -RZ, R43.H0_H0 ;  /* 0x2000002bff637230 */ /* 0x000fe20000004100 */
[----:B------:R-:W-:Y:S01]  /*60b0*/  ISETP.NE.AND P6, PT, R115, 0x1, PT ;  /* 0x000000017300780c */ /* 0x000fe20003fc5270 */
[----:B------:R-:W-:Y:S01]  /*60c0*/  HADD2.F32 R109, -RZ, R31.H0_H0 ;  /* 0x2000001fff6d7230 */ /* 0x000fe20000004100 */
[----:B------:R-:W-:Y:S01]  /*60d0*/  BSSY B0, `(.L_x_4305) ;  /* 0x0000014000007945 */ /* 0x000fe20003800000 */
[----:B------:R-:W-:Y:S01]  /*60e0*/  FFMA.FTZ R41, R40, R101, 1.1641532182693481445e-10 ;  /* 0x2f00000028297423 */ /* 0x000fe20000010065 */
[----:B------:R-:W-:Y:S01]  /*60f0*/  FMUL.FTZ R40, R99, R104 ;  /* 0x0000006863287220 */ /* 0x000fe20000410000 */
[----:B------:R-:W-:Y:S01]  /*6100*/  @P0 HADD2.F32 R42, -RZ, R39.H0_H0 ;  /* 0x20000027ff2a0230 */ /* 0x000fe20000004100 */
        /* <DEDUP_REMOVED lines=15> */
.L_x_4306:
[----:B------:R-:W-:-:S07]  /*6200*/  MOV R42, R86 ;  /* 0x00000056002a7202 */ /* 0x000fce0000000f00 */
.L_x_4307:
[----:B------:R-:W-:Y:S05]  /*6210*/  BSYNC B0 ;  /* 0x0000000000007941 */ /* 0x000fea0003800000 */
.L_x_4305:
        /* <DEDUP_REMOVED lines=12> */
[----:B------:R-:W-:Y:S01]  /*62e0*/  @!P6 IMAD.MOV.U32 R87, RZ, RZ, RZ ;  /* 0x000000ffff57e224 */ /* 0x000fe200078e00ff */
[----:B------:R-:W-:Y:S02]  /*62f0*/  @!P6 IADD3 R40, R85, 0x1, RZ ;  /* 0x000000015528e810 */ /* 0x000fe40007ffe0ff */
[----:B------:R-:W-:-:S13]  /*6300*/  ISETP.NE.AND P0, PT, R89, RZ, !P6 ;  /* 0x000000ff5900720c */ /* 0x000fda0007705270 */
[----:B------:R-:W-:Y:S02]  /*6310*/  @P0 IADD3 R40, R85, RZ, RZ ;  /* 0x000000ff55280210 */ /* 0x000fe40007ffe0ff */
[----:B------:R-:W-:Y:S02]  /*6320*/  ISETP.NE.AND P0, PT, R25, RZ, PT ;  /* 0x000000ff1900720c */ /* 0x000fe40003f05270 */
[----:B------:R-:W-:-:S11]  /*6330*/  @!P6 MOV R85, R40 ;  /* 0x000000280055e202 */ /* 0x000fd60000000f00 */
.L_x_4311:
[----:B------:R-:W-:Y:S05]  /*6340*/  BSYNC B1 ;  /* 0x0000000000017941 */ /* 0x000fea0003800000 */
.L_x_4310:
        /* <DEDUP_REMOVED lines=44> */
.L_x_4309:
[----:B------:R-:W-:Y:S05]  /*6610*/  BSYNC B0 ;  /* 0x0000000000007941 */ /* 0x000fea0003800000 */
.L_x_4308:
[----:B------:R-:W-:Y:S01]  /*6620*/  I2FP.F32.U32 R40, R42 ;  /* 0x0000002a00287245 */ /* 0x000fe20000201000 */
[----:B------:R-:W-:Y:S01]  /*6630*/  HADD2.F32 R43, -RZ, R43.H1_H1 ;  /* 0x3000002bff2b7230 */ /* 0x000fe20000004100 */
[----:B------:R-:W-:Y:S01]  /*6640*/  SEL R99, RZ, 0x10000, P5 ;  /* 0x00010000ff637807 */ /* 0x000fe20002800000 */
[----:B------:R-:W-:Y:S01]  /*6650*/  @P0 HADD2.F32 R42, -RZ, R39.H1_H1 ;  /* 0x30000027ff2a0230 */ /* 0x000fe20000004100 */
[----:B------:R-:W-:Y:S01]  /*6660*/  ISETP.NE.AND P5, PT, R118, RZ, PT ;  /* 0x000000ff7600720c */ /* 0x000fe20003fa5270 */
[----:B------:R-:W-:Y:S01]  /*6670*/  FFMA.FTZ R41, R40, R101, 1.1641532182693481445e-10 ;  /* 0x2f00000028297423 */ /* 0x000fe20000010065 */
[----:B------:R-:W-:Y:S01]  /*6680*/  FMUL.FTZ R40, R43, R104 ;  /* 0x000000682b287220 */ /* 0x000fe20000410000 */
[----:B------:R-:W-:Y:S01]  /*6690*/  SEL R118, RZ, 0x100, P4 ;  /* 0x00000100ff767807 */ /* 0x000fe20002000000 */
[----:B------:R-:W-:Y:S01]  /*66a0*/  IMAD.WIDE.U32 R114, R97, 0x10, R46 ;  /* 0x0000001061727825 */ /* 0x000fe200078e002e */
[----:B------:R-:W-:-:S03]  /*66b0*/  ISETP.NE.AND P6, PT, R111, RZ, PT ;  /* 0x000000ff6f00720c */ /* 0x000fc60003fc5270 */
[----:B------:R-:W-:Y:S01]  /*66c0*/  FMUL.FTZ R40, R40, R103 ;  /* 0x0000006728287220 */ /* 0x000fe20000410000 */
[----:B------:R-:W-:Y:S01]  /*66d0*/  FSETP.GTU.FTZ.AND P4, PT, R41, R102, PT ;  /* 0x000000662900720b */ /* 0x000fe20003f9c000 */
[----:B------:R-:W-:Y:S01]  /*66e0*/  HADD2.F32 R111, -RZ, R31.H1_H1 ;  /* 0x3000001fff6f7230 */ /* 0x000fe20000004100 */
[----:B------:R-:W-:Y:S02]  /*66f0*/  SEL R116, RZ, 0x1, P2 ;  /* 0x00000001ff747807 */ /* 0x000fe40001000000 */
[----:B------:R-:W-:Y:S02]  /*6700*/  FSEL R40, R40, RZ, !P4 ;  /* 0x000000ff28287208 */ /* 0x000fe40006000000 */
[----:B------:R-:W-:Y:S01]  /*6710*/  F2FP.F16.F32.PACK_AB R41, R108, R105 ;  /* 0x000000696c29723e */ /* 0x000fe200000000ff */
[----:B------:R-:W-:Y:S01]  /*6720*/  IMAD.WIDE.U32 R116, R116, 0x1000000, RZ ;  /* 0x0100000074747825 */ /* 0x000fe200078e00ff */
[----:B------:R-:W-:-:S03]  /*6730*/  SEL R119, RZ, 0x1000000, P4 ;  /* 0x01000000ff777807 */ /* 0x000fc60002000000 */
[----:B------:R-:W-:Y:S01]  /*6740*/  FMUL.FTZ R111, R40, R111 ;  /* 0x0000006f286f7220 */ /* 0x000fe20000410000 */
[----:B------:R-:W-:Y:S02]  /*6750*/  F2FP.F16.F32.PACK_AB R40, R106, R100 ;  /* 0x000000646a28723e */ /* 0x000fe400000000ff */
[----:B------:R-:W-:Y:S01]  /*6760*/  LOP3.LUT R118, R118, R119, R99, 0xfe, !PT ;  /* 0x0000007776767212 */ /* 0x000fe200078efe63 */
[----:B------:R-:W-:Y:S01]  /*6770*/  @P0 FADD.FTZ R111, R42, R111 ;  /* 0x0000006f2a6f0221 */ /* 0x000fe20000010000 */
[----:B------:R-:W-:Y:S02]  /*6780*/  F2FP.F16.F32.PACK_AB R42, R110, R107 ;  /* 0x0000006b6e2a723e */ /* 0x000fe400000000ff */
[----:B------:R-:W-:Y:S02]  /*6790*/  SEL R119, RZ, 0x1, P3 ;  /* 0x00000001ff777807 */ /* 0x000fe40001800000 */
[----:B------:R-:W-:Y:S02]  /*67a0*/  F2FP.F16.F32.PACK_AB R43, R111, R109 ;  /* 0x0000006d6f2b723e */ /* 0x000fe400000000ff */
[----:B------:R-:W-:-:S02]  /*67b0*/  LOP3.LUT R119, R117, R118, R119, 0xfe, !PT ;  /* 0x0000007675777212 */ /* 0x000fc400078efe77 */
[----:B------:R-:W-:Y:S01]  /*67c0*/  SEL R99, RZ, 0x1, P1 ;  /* 0x00000001ff637807 */ /* 0x000fe20000800000 */
[----:B------:R0:W-:Y:S01]  /*67d0*/  STG.E.128 desc[UR4][R114.64], R40 ;  /* 0x0000002872007986 */ /* 0x0001e2000c101d04 */
[----:B------:R-:W-:Y:S01]  /*67e0*/  SEL R117, RZ, 0x1, P5 ;  /* 0x00000001ff757807 */ /* 0x000fe20002800000 */
[----:B0-----:R-:W0:Y:S02]  /*67f0*/  @P0 LDC.64 R40, c[0x0][0x230] ;  /* 0x00008c00ff280b82 */ /* 0x001e240000000a00 */
[----:B------:R-:W-:Y:S01]  /*6800*/  IMAD.WIDE.U32 R114, R99, 0x10000, RZ ;  /* 0x0001000063727825 */ /* 0x000fe200078e00ff */
[----:B------:R-:W-:-:S03]  /*6810*/  SEL R99, RZ, 0x1, P6 ;  /* 0x00000001ff637807 */ /* 0x000fc60003000000 */
[----:B------:R-:W-:-:S03]  /*6820*/  IMAD.WIDE.U32 R42, R117, 0x100, RZ ;  /* 0x00000100752a7825 */ /* 0x000fc600078e00ff */
[----:B------:R-:W-:Y:S02]  /*6830*/  LOP3.LUT R116, R42, R116, R114, 0xfe, !PT ;  /* 0x000000742a747212 */ /* 0x000fe400078efe72 */
[----:B------:R-:W-:Y:S01]  /*6840*/  LOP3.LUT R43, R43, R119, R115, 0xfe, !PT ;  /* 0x000000772b2b7212 */ /* 0x000fe200078efe73 */
[----:B------:R-:W-:Y:S01]  /*6850*/  IMAD.WIDE.U32 R114, R97, 0x8, R44 ;  /* 0x0000000861727825 */ /* 0x000fe200078e002c */
[----:B------:R-:W-:Y:S02]  /*6860*/  LOP3.LUT R42, R116, R99, RZ, 0xfc, !PT ;  /* 0x00000063742a7212 */ /* 0x000fe400078efcff */
[----:B------:R-:W-:-:S03]  /*6870*/  IADD3 R99, R48, 0x200, RZ ;  /* 0x0000020030637810 */ /* 0x000fc60007ffe0ff */
[----:B------:R1:W-:Y:S02]  /*6880*/  STG.E.64 desc[UR4][R114.64], R42 ;  /* 0x0000002a72007986 */ /* 0x0003e4000c101b04 */
        /* <DEDUP_REMOVED lines=16> */
.L_x_4313:
[----:B------:R-:W-:-:S07]  /*6990*/  MOV R120, R86 ;  /* 0x0000005600787202 */ /* 0x000fce0000000f00 */
.L_x_4314:
[----:B------:R-:W-:Y:S05]  /*69a0*/  BSYNC B0 ;  /* 0x0000000000007941 */ /* 0x000fea0003800000 */
.L_x_4312:
        /* <DEDUP_REMOVED lines=16> */
.L_x_4318:
[----:B------:R-:W-:Y:S05]  /*6ab0*/  BSYNC B1 ;  /* 0x0000000000017941 */ /* 0x000fea0003800000 */
.L_x_4317:
        /* <DEDUP_REMOVED lines=44> */
.L_x_4316:
[----:B------:R-:W-:Y:S05]  /*6d80*/  BSYNC B0 ;  /* 0x0000000000007941 */ /* 0x000fea0003800000 */
.L_x_4315:
[----:B------:R-:W-:Y:S01]  /*6d90*/  I2FP.F32.U32 R98, R120 ;  /* 0x0000007800627245 */ /* 0x000fe20000201000 */
[----:B-----5:R-:W-:Y:S01]  /*6da0*/  HADD2.F32 R117, -RZ, R40.H0_H0 ;  /* 0x20000028ff757230 */ /* 0x020fe20000004100 */
[----:B------:R-:W-:Y:S01]  /*6db0*/  BSSY B0, `(.L_x_4319) ;  /* 0x0000016000007945 */ /* 0x000fe20003800000 */
[----:B------:R-:W-:Y:S02]  /*6dc0*/  IADD3 R116, R113, 0x1, RZ ;  /* 0x0000000171747810 */ /* 0x000fe40007ffe0ff */
[----:B------:R-:W-:Y:S01]  /*6dd0*/  FFMA.FTZ R115, R98, R101, 1.1641532182693481445e-10 ;  /* 0x2f00000062737423 */ /* 0x000fe20000010065 */
[----:B------:R-:W-:-:S04]  /*6de0*/  FMUL.FTZ R98, R117, R104 ;  /* 0x0000006875627220 */ /* 0x000fc80000410000 */
[----:B------:R-:W-:Y:S01]  /*6df0*/  FMUL.FTZ R98, R98, R103 ;  /* 0x0000006762627220 */ /* 0x000fe20000410000 */
[----:B------:R-:W-:Y:S01]  /*6e00*/  FSETP.GTU.FTZ.AND P1, PT, R115, R102, PT ;  /* 0x000000667300720b */ /* 0x000fe20003f3c000 */
[----:B------:R-:W-:-:S03]  /*6e10*/  @P0 HADD2.F32 R115, -RZ, R36.H0_H0 ;  /* 0x20000024ff730230 */ /* 0x000fc60000004100 */
        /* <DEDUP_REMOVED lines=14> */
.L_x_4320:
[----:B------:R-:W-:-:S07]  /*6f00*/  MOV R98, R86 ;  /* 0x0000005600627202 */ /* 0x000fce0000000f00 */
.L_x_4321:
[----:B------:R-:W-:Y:S05]  /*6f10*/  BSYNC B0 ;  /* 0x0000000000007941 */ /* 0x000fea0003800000 */
.L_x_4319:
        /* <DEDUP_REMOVED lines=16> */
.L_x_4325:
[----:B------:R-:W-:Y:S05]  /*7020*/  BSYNC B1 ;  /* 0x0000000000017941 */ /* 0x000fea0003800000 */
.L_x_4324:
        /* <DEDUP_REMOVED lines=40> */
[----:B------:R-:W-:-:S04]  /*72b0*/  MOV R86, R120 ;  /* 0x0000007800567202 */ /* 0x000fc80000000f00 */
[----:B------:R-:W-:Y:S01]  /*72c0*/  LOP3.LUT R52, R115, UR35, R116, 0x96, !PT ;  /* 0x0000002373347c12 */ /* 0x000fe2000f8e9674 */
[----:B------:R-:W-:Y:S01]  /*72d0*/  HFMA2.MMA R116, -RZ, RZ, 0, 0 ;  /* 0x00000000ff747435 */ /* 0x000fe200000001ff */
[----:B------:R-:W-:-:S10]  /*72e0*/  MOV R54, R114 ;  /* 0x0000007200367202 */ /* 0x000fd40000000f00 */
.L_x_4323:
[----:B------:R-:W-:Y:S05]  /*72f0*/  BSYNC B0 ;  /* 0x0000000000007941 */ /* 0x000fea0003800000 */
.L_x_4322:
[----:B------:R-:W-:Y:S01]  /*7300*/  I2FP.F32.U32 R98, R98 ;  /* 0x0000006200627245 */ /* 0x000fe20000201000 */
[----:B------:R-:W-:Y:S01]  /*7310*/  HADD2.F32 R115, -RZ, R40.H1_H1 ;  /* 0x30000028ff737230 */ /* 0x000fe20000004100 */
[----:B------:R-:W-:Y:S03]  /*7320*/  BSSY B0, `(.L_x_4326) ;  /* 0x0000016000007945 */ /* 0x000fe60003800000 */
[----:B------:R-:W-:Y:S01]  /*7330*/  FFMA.FTZ R113, R98, R101, 1.1641532182693481445e-10 ;  /* 0x2f00000062717423 */ /* 0x000fe20000010065 */
[----:B------:R-:W-:Y:S01]  /*7340*/  FMUL.FTZ R40, R115, R104 ;  /* 0x0000006873287220 */ /* 0x000fe20000410000 */
[----:B------:R-:W-:Y:S02]  /*7350*/  @P0 HADD2.F32 R115, -RZ, R36.H1_H1 ;  /* 0x30000024ff730230 */ /* 0x000fe40000004100 */
[----:B------:R-:W-:Y:S02]  /*7360*/  VIADD R98, R116, 0x1 ;  /* 0x0000000174627836 */ /* 0x000fe40000000000 */
        /* <DEDUP_REMOVED lines=16> */
.L_x_4327:
[----:B------:R-:W-:-:S07]  /*7470*/  IMAD.MOV.U32 R40, RZ, RZ, R86 ;  /* 0x000000ffff287224 */ /* 0x000fce00078e0056 */
.L_x_4328:
[----:B------:R-:W-:Y:S05]  /*7480*/  BSYNC B0 ;  /* 0x0000000000007941 */ /* 0x000fea0003800000 */
.L_x_4326:
        /* <DEDUP_REMOVED lines=16> */
.L_x_4332:
[----:B------:R-:W-:Y:S05]  /*7590*/  BSYNC B1 ;  /* 0x0000000000017941 */ /* 0x000fea0003800000 */
.L_x_4331:
[----:B------:R-:W-:Y:S01]  /*75a0*/  LOP3.LUT R54, R54, UR7, R85, 0x96, !PT ;  /* 0x0000000736367c12 */ /* 0x000fe2000f8e9655 */
[----:B------:R-:W-:Y:S01]  /*75b0*/  IMAD.HI.U32 R52, R89, -0x326172a9, RZ ;  /* 0xcd9e8d5759347827 */ /* 0x000fe200078e00ff */
[----:B------:R-:W-:-:S03]  /*75c0*/  HFMA2.MMA R98, -RZ, RZ, 0, 0 ;  /* 0x00000000ff627435 */ /* 0x000fc600000001ff */
        /* <DEDUP_REMOVED lines=41> */
.L_x_4330:
[----:B------:R-:W-:Y:S05]  /*7860*/  BSYNC B0 ;  /* 0x0000000000007941 */ /* 0x000fea0003800000 */
.L_x_4329:
        /* <DEDUP_REMOVED lines=22> */
.L_x_4334:
[----:B------:R-:W-:-:S07]  /*79d0*/  MOV R40, R86 ;  /* 0x0000005600287202 */ /* 0x000fce0000000f00 */
.L_x_4335:
[----:B------:R-:W-:Y:S05]  /*79e0*/  BSYNC B0 ;  /* 0x0000000000007941 */ /* 0x000fea0003800000 */
.L_x_4333:
        /* <DEDUP_REMOVED lines=16> */
.L_x_4339:
[----:B------:R-:W-:Y:S05]  /*7af0*/  BSYNC B1 ;  /* 0x0000000000017941 */ /* 0x000fea0003800000 */
.L_x_4338:
        /* <DEDUP_REMOVED lines=44> */
.L_x_4337:
[----:B------:R-:W-:Y:S05]  /*7dc0*/  BSYNC B0 ;  /* 0x0000000000007941 */ /* 0x000fea0003800000 */
.L_x_4336:
        /* <DEDUP_REMOVED lines=8> */
[----:B------:R-:W-:Y:S01]  /*7e50*/  FSETP.GTU.FTZ.AND P2, PT, R41, R102, PT ;  /* 0x000000662900720b */ /* 0x000fe20003f5c000 */
[----:B------:R-:W-:-:S03]  /*7e60*/  @P0 HADD2.F32 R41, -RZ, R37.H1_H1 ;  /* 0x30000025ff290230 */ /* 0x000fc60000004100 */
        /* <DEDUP_REMOVED lines=12> */
.L_x_4341:
[----:B------:R-:W-:-:S07]  /*7f30*/  MOV R98, R86 ;  /* 0x0000005600627202 */ /* 0x000fce0000000f00 */
.L_x_4342:
[----:B------:R-:W-:Y:S05]  /*7f40*/  BSYNC B0 ;  /* 0x0000000000007941 */ /* 0x000fea0003800000 */
.L_x_4340:
        /* <DEDUP_REMOVED lines=16> */
.L_x_4346:
[----:B------:R-:W-:Y:S05]  /*8050*/  BSYNC B1 ;  /* 0x0000000000017941 */ /* 0x000fea0003800000 */
.L_x_4345:
        /* <DEDUP_REMOVED lines=41> */
[----:B------:R-:W-:-:S05]  /*82f0*/  IMAD.WIDE.U32 R40, R52, -0x2daee0ad, RZ ;  /* 0xd2511f5334287825 */ /* 0x000fca00078e00ff */
[----:B------:R-:W-:Y:S02]  /*8300*/  LOP3.LUT R52, R41, UR35, R120, 0x96, !PT ;  /* 0x0000002329347c12 */ /* 0x000fe4000f8e9678 */
[----:B------:R-:W-:-:S07]  /*8310*/  MOV R54, R40 ;  /* 0x0000002800367202 */ /* 0x000fce0000000f00 */
.L_x_4344:
[----:B------:R-:W-:Y:S05]  /*8320*/  BSYNC B0 ;  /* 0x0000000000007941 */ /* 0x000fea0003800000 */
.L_x_4343:
[----:B------:R-:W-:Y:S01]  /*8330*/  I2FP.F32.U32 R40, R98 ;  /* 0x0000006200287245 */ /* 0x000fe20000201000 */
[----:B------:R-:W-:Y:S01]  /*8340*/  HADD2.F32 R115, -RZ, R42.H0_H0 ;  /* 0x2000002aff737230 */ /* 0x000fe20000004100 */
[C---:B------:R-:W-:Y:S01]  /*8350*/  ISETP.NE.AND P4, PT, R117.reuse, 0x1, PT ;  /* 0x000000017500780c */ /* 0x040fe20003f85270 */
[----:B------:R-:W-:Y:S01]  /*8360*/  BSSY B0, `(.L_x_4347) ;  /* 0x0000014000007945 */ /* 0x000fe20003800000 */
[----:B------:R-:W-:Y:S01]  /*8370*/  IADD3 R118, R117, 0x1, RZ ;  /* 0x0000000175767810 */ /* 0x000fe20007ffe0ff */
[----:B------:R-:W-:Y:S01]  /*8380*/  FFMA.FTZ R41, R40, R101, 1.1641532182693481445e-10 ;  /* 0x2f00000028297423 */ /* 0x000fe20000010065 */
[----:B------:R-:W-:-:S04]  /*8390*/  FMUL.FTZ R40, R115, R104 ;  /* 0x0000006873287220 */ /* 0x000fc80000410000 */
[----:B------:R-:W-:Y:S01]  /*83a0*/  FMUL.FTZ R40, R40, R103 ;  /* 0x0000006728287220 */ /* 0x000fe20000410000 */
[----:B------:R-:W-:-:S04]  /*83b0*/  FSETP.GTU.FTZ.AND P3, PT, R41, R102, PT ;  /* 0x000000662900720b */ /* 0x000fc80003f7c000 */
[----:B------:R-:W-:Y:S01]  /*83c0*/  FSEL R115, R40, RZ, !P3 ;  /* 0x000000ff28737208 */ /* 0x000fe20005800000 */
[----:B------:R-:W-:-:S04]  /*83d0*/  @P0 HADD2.F32 R40, -RZ, R38.H0_H0 ;  /* 0x20000026ff280230 */ /* 0x000fc80000004100 */
        /* <DEDUP_REMOVED lines=11> */
.L_x_4348:
[----:B------:R-:W-:-:S07]  /*8490*/  MOV R98, R86 ;  /* 0x0000005600627202 */ /* 0x000fce0000000f00 */
.L_x_4349:
[----:B------:R-:W-:Y:S05]  /*84a0*/  BSYNC B0 ;  /* 0x0000000000007941 */ /* 0x000fea0003800000 */
.L_x_4347:
        /* <DEDUP_REMOVED lines=16> */
.L_x_4353:
[----:B------:R-:W-:Y:S05]  /*85b0*/  BSYNC B1 ;  /* 0x0000000000017941 */ /* 0x000fea0003800000 */
.L_x_4352:
        /* <DEDUP_REMOVED lines=44> */
.L_x_4351:
[----:B------:R-:W-:Y:S05]  /*8880*/  BSYNC B0 ;  /* 0x0000000000007941 */ /* 0x000fea0003800000 */
.L_x_4350:
        /* <DEDUP_REMOVED lines=22> */
.L_x_4355:
[----:B------:R-:W-:-:S07]  /*89f0*/  IMAD.MOV.U32 R42, RZ, RZ, R86 ;  /* 0x000000ffff2a7224 */ /* 0x000fce00078e0056 */
.L_x_4356:
[----:B------:R-:W-:Y:S05]  /*8a00*/  BSYNC B0 ;  /* 0x0000000000007941 */ /* 0x000fea0003800000 */
.L_x_4354:
        /* <DEDUP_REMOVED lines=16> */
.L_x_4360:
[----:B------:R-:W-:Y:S05]  /*8b10*/  BSYNC B1 ;  /* 0x0000000000017941 */ /* 0x000fea0003800000 */
.L_x_4359:
        /* <DEDUP_REMOVED lines=42> */
[----:B------:R-:W-:Y:S01]  /*8dc0*/  HFMA2.MMA R120, -RZ, RZ, 0, 0 ;  /* 0x00000000ff787435 */ /* 0x000fe200000001ff */
[----:B------:R-:W-:-:S10]  /*8dd0*/  MOV R54, R40 ;  /* 0x0000002800367202 */ /* 0x000fd40000000f00 */
.L_x_4358:
[----:B------:R-:W-:Y:S05]  /*8de0*/  BSYNC B0 ;  /* 0x0000000000007941 */ /* 0x000fea0003800000 */
.L_x_4357:
        /* <DEDUP_REMOVED lines=11> */
[----:B------:R-:W-:-:S05]  /*8ea0*/  @P0 HADD2.F32 R41, -RZ, R39.H0_H0 ;  /* 0x20000027ff290230 */ /* 0x000fca0000004100 */
        /* <DEDUP_REMOVED lines=10> */
.L_x_4362:
[----:B------:R-:W-:-:S07]  /*8f50*/  MOV R42, R86 ;  /* 0x00000056002a7202 */ /* 0x000fce0000000f00 */
.L_x_4363:
[----:B------:R-:W-:Y:S05]  /*8f60*/  BSYNC B0 ;  /* 0x0000000000007941 */ /* 0x000fea0003800000 */
.L_x_4361:
        /* <DEDUP_REMOVED lines=18> */
.L_x_4367:
[----:B------:R-:W-:Y:S05]  /*9090*/  BSYNC B1 ;  /* 0x0000000000017941 */ /* 0x000fea0003800000 */
.L_x_4366:
        /* <DEDUP_REMOVED lines=44> */
.L_x_4365:
[----:B------:R-:W-:Y:S05]  /*9360*/  BSYNC B0 ;  /* 0x0000000000007941 */ /* 0x000fea0003800000 */
.L_x_4364:
[----:B------:R-:W-:Y:S01]  /*9370*/  I2FP.F32.U32 R40, R42 ;  /* 0x0000002a00287245 */ /* 0x000fe20000201000 */
[----:B------:R-:W-:Y:S01]  /*9380*/  HADD2.F32 R43, -RZ, R43.H1_H1 ;  /* 0x3000002bff2b7230 */ /* 0x000fe20000004100 */
[----:B------:R-:W-:Y:S01]  /*9390*/  ISETP.NE.AND P6, PT, R119, RZ, PT ;  /* 0x000000ff7700720c */ /* 0x000fe20003fc5270 */
[----:B------:R-:W-:Y:S01]  /*93a0*/  IMAD.WIDE.U32 R46, R99, 0x10, R46 ;  /* 0x00000010632e7825 */ /* 0x000fe200078e002e */
[----:B------:R-:W-:-:S03]  /*93b0*/  SEL R119, RZ, 0x10000, P5 ;  /* 0x00010000ff777807 */ /* 0x000fc60002800000 */
[----:B------:R-:W-:Y:S01]  /*93c0*/  FFMA.FTZ R101, R40, R101, 1.1641532182693481445e-10 ;  /* 0x2f00000028657423 */ /* 0x000fe20000010065 */
[----:B------:R-:W-:Y:S01]  /*93d0*/  FMUL.FTZ R104, R43, R104 ;  /* 0x000000682b687220 */ /* 0x000fe20000410000 */
[----:B------:R-:W-:Y:S01]  /*93e0*/  @P0 HADD2.F32 R40, -RZ, R39.H1_H1 ;  /* 0x30000027ff280230 */ /* 0x000fe20000004100 */
[----:B------:R-:W-:Y:S01]  /*93f0*/  F2FP.F16.F32.PACK_AB R42, R117, R115 ;  /* 0x00000073752a723e */ /* 0x000fe200000000ff */
[----:B------:R-:W-:-:S04]  /*9400*/  IMAD.WIDE.U32 R44, R99, 0x8, R44 ;  /* 0x00000008632c7825 */ /* 0x000fc800078e002c */
[----:B------:R-:W-:Y:S01]  /*9410*/  FMUL.FTZ R104, R104, R103 ;  /* 0x0000006768687220 */ /* 0x000fe20000410000 */
[----:B------:R-:W-:Y:S01]  /*9420*/  FSETP.GTU.FTZ.AND P5, PT, R101, R102, PT ;  /* 0x000000666500720b */ /* 0x000fe20003fbc000 */
[----:B------:R-:W-:Y:S01]  /*9430*/  UMOV UR8, 0xffffffff ;  /* 0xffffffff00087882 */ /* 0x000fe20000000000 */
[----:B------:R-:W-:Y:S02]  /*9440*/  F2FP.F16.F32.PACK_AB R41, R116, R113 ;  /* 0x000000717429723e */ /* 0x000fe400000000ff */
[----:B------:R-:W-:Y:S02]  /*9450*/  FSEL R101, R104, RZ, !P5 ;  /* 0x000000ff68657208 */ /* 0x000fe40006800000 */
[----:B------:R-:W-:Y:S02]  /*9460*/  SEL R102, RZ, 0x1, P2 ;  /* 0x00000001ff667807 */ /* 0x000fe40001000000 */
[----:B------:R-:W-:Y:S01]  /*9470*/  SEL R104, RZ, 0x100, P4 ;  /* 0x00000100ff687807 */ /* 0x000fe20002000000 */
[----:B------:R-:W-:Y:S01]  /*9480*/  FMUL.FTZ R101, R62, R101 ;  /* 0x000000653e657220 */ /* 0x000fe20000410000 */
[----:B------:R-:W-:-:S03]  /*9490*/  SEL R103, RZ, 0x1000000, P5 ;  /* 0x01000000ff677807 */ /* 0x000fc60002800000 */
[----:B------:R-:W-:Y:S01]  /*94a0*/  @P0 FADD.FTZ R101, R40, R101 ;  /* 0x0000006528650221 */ /* 0x000fe20000010000 */
[----:B------:R-:W-:Y:S02]  /*94b0*/  F2FP.F16.F32.PACK_AB R40, R114, R112 ;  /* 0x000000707228723e */ /* 0x000fe400000000ff */
[----:B------:R-:W-:Y:S02]  /*94c0*/  ISETP.NE.AND P0, PT, R122, RZ, PT ;  /* 0x000000ff7a00720c */ /* 0x000fe40003f05270 */
[----:B------:R-:W-:Y:S02]  /*94d0*/  F2FP.F16.F32.PACK_AB R43, R101, R118 ;  /* 0x00000076652b723e */ /* 0x000fe400000000ff */
        /* <DEDUP_REMOVED lines=113> */
.L_x_4380:
        /* <DEDUP_REMOVED lines=8> */
[----:B------:R-:W-:Y:S02]  /*9c70*/  @!P2 IADD3 R45, R46, R45, RZ ;  /* 0x0000002d2e2da210 */ /* 0x000fe40007ffe0ff */
[----:B--2---:R-:W-:Y:S02]  /*9c80*/  @!P1 LEA R44, R44, R41, 0x18 ;  /* 0x000000292c2c9211 */ /* 0x004fe400078ec0ff */
[----:B------:R-:W-:Y:S02]  /*9c90*/  @!P1 IADD3 R41, R46, R43, RZ ;  /* 0x0000002b2e299210 */ /* 0x000fe40007ffe0ff */
[----:B------:R-:W-:-:S03]  /*9ca0*/  @!P2 MOV R46, 0x400 ;  /* 0x00000400002ea802 */ /* 0x000fc60000000f00 */
[----:B------:R-:W-:Y:S02]  /*9cb0*/  @!P1 IMAD R44, R41, 0x8, R44 ;  /* 0x00000008292c9824 */ /* 0x000fe400078e022c */
[----:B-1----:R-:W-:Y:S01]  /*9cc0*/  FADD.FTZ R41, R47, R104 ;  /* 0x000000682f297221 */ /* 0x002fe20000010000 */
[----:B0-----:R-:W-:-:S04]  /*9cd0*/  HFMA2.MMA R47, -RZ, RZ, 0, 0 ;  /* 0x00000000ff2f7435 */ /* 0x001fc800000001ff */
[----:B------:R0:W-:Y:S01]  /*9ce0*/  @!P1 STS.64 [R44], R40 ;  /* 0x000000282c009388 */ /* 0x0001e20000000a00 */
[----:B------:R-:W-:Y:S01]  /*9cf0*/  BAR.SYNC.DEFER_BLOCKING 0x0 ;  /* 0x0000000000007b1d */ /* 0x000fe20000010000 */
[----:B------:R-:W-:Y:S01]  /*9d00*/  @!P2 IMAD.MOV.U32 R47, RZ, RZ, 0x300 ;  /* 0x00000300ff2fa424 */ /* 0x000fe200078e00ff */
[----:B------:R-:W-:Y:S02]  /*9d10*/  LOP3.LUT P1, RZ, R43, 0x1f, R42, 0xf8, !PT ;  /* 0x0000001f2bff7812 */ /* 0x000fe4000782f82a */
[----:B---3--:R-:W-:Y:S02]  /*9d20*/  @!P2 LEA R46, R95, R46, 0x18 ;  /* 0x0000002e5f2ea211 */ /* 0x008fe400078ec0ff */
[----:B------:R-:W-:Y:S02]  /*9d30*/  I2FP.F32.S32 R119, R47 ;  /* 0x0000002f00777245 */ /* 0x000fe40000201400 */
[----:B0-----:R-:W-:Y:S02]  /*9d40*/  CS2R R40, SRZ ;  /* 0x0000000000287805 */ /* 0x001fe4000001ff00 */
[----:B------:R-:W-:-:S02]  /*9d50*/  @!P2 LEA R102, R45, R46, 0x3 ;  /* 0x0000002e2d66a211 */ /* 0x000fc400078e18ff */
[----:B------:R-:W0:Y:S03]  /*9d60*/  SHFL.DOWN PT, R46, R47, 0x4, 0x1f ;  /* 0x08801f002f2e7f89 */ /* 0x000e2600000e0000 */
[----:B------:R-:W1:Y:S01]  /*9d70*/  @!P1 LDC.64 R42, c[0x0][0x250] ;  /* 0x00009400ff2a9b82 */ /* 0x000e620000000a00 */
[----:B------:R-:W2:Y:S01]  /*9d80*/  @!P2 LDS.64 R40, [R102] ;  /* 0x000000006628a984 */ /* 0x000ea20000000a00 */
[----:B------:R-:W-:Y:S02]  /*9d90*/  PLOP3.LUT P2, PT, PT, PT, UP1, 0x40, 0x0 ;  /* 0x000000000000781c */ /* 0x000fe40003f4e818 */
[----:B0-----:R-:W-:Y:S02]  /*9da0*/  IADD3 R45, R46, R47, RZ ;  /* 0x0000002f2e2d7210 */ /* 0x001fe40007ffe0ff */
[----:B------:R-:W-:Y:S02]  /*9db0*/  I2FP.F32.S32 R95, R46 ;  /* 0x0000002e005f7245 */ /* 0x000fe40000201400 */
[----:B------:R-:W-:Y:S01]  /*9dc0*/  I2FP.F32.S32 R44, R45 ;  /* 0x0000002d002c7245 */ /* 0x000fe20000201400 */
[----:B------:R-:W-:Y:S01]  /*9dd0*/  SHFL.DOWN PT, R102, R45, 0x2, 0x1f ;  /* 0x08401f002d667f89 */ /* 0x000fe200000e0000 */
[----:B-1----:R-:W-:-:S02]  /*9de0*/  @!P1 IMAD.WIDE R42, R0, 0x4, R42 ;  /* 0x00000004002a9825 */ /* 0x002fc400078e022a */
        /* <DEDUP_REMOVED lines=29> */
[-C--:B--2---:R-:W-:Y:S02]  /*9fc0*/  IADD3 R44, R46, R47.reuse, RZ ;  /* 0x0000002f2e2c7210 */ /* 0x084fe40007ffe0ff */
[----:B------:R-:W-:Y:S02]  /*9fd0*/  I2FP.F32.S32 R47, R47 ;  /* 0x0000002f002f7245 */ /* 0x000fe40000201400 */
        /* <DEDUP_REMOVED lines=51> */
[C---:B------:R-:W-:Y:S01]  /*a310*/  FMUL.FTZ R51, R47.reuse, R91 ;  /* 0x0000005b2f337220 */ /* 0x040fe20000410000 */
[C---:B------:R-:W-:Y:S01]  /*a320*/  FMUL.FTZ R94, R47.reuse, R105 ;  /* 0x000000692f5e7220 */ /* 0x040fe20000410000 */
[----:B------:R-:W-:Y:S01]  /*a330*/  FADD.FTZ R44, -R44, R101 ;  /* 0x000000652c2c7221 */ /* 0x000fe20000010100 */
[C---:B------:R-:W-:Y:S01]  /*a340*/  FMUL.FTZ R105, R47.reuse, R46 ;  /* 0x0000002e2f697220 */ /* 0x040fe20000410000 */
[C---:B------:R-:W-:Y:S01]  /*a350*/  FMUL.FTZ R92, R47.reuse, R92 ;  /* 0x0000005c2f5c7220 */ /* 0x040fe20000410000 */
[----:B------:R-:W-:Y:S01]  /*a360*/  FMUL.FTZ R101, R47, R93 ;  /* 0x0000005d2f657220 */ /* 0x000fe20000410000 */
[----:B------:R-:W-:Y:S01]  /*a370*/  FFMA.FTZ R49, R49, R61, R3 ;  /* 0x0000003d31317223 */ /* 0x000fe20000010003 */
[----:B---3--:R-:W-:-:S04]  /*a380*/  @!P1 IMAD.WIDE R40, R0, 0x4, R40 ;  /* 0x0000000400289825 */ /* 0x008fc800078e0228 */
[----:B------:R-:W-:Y:S01]  /*a390*/  FFMA.FTZ R46, R95, R64, R4 ;  /* 0x000000405f2e7223 */ /* 0x000fe20000010004 */
[----:B------:R-:W-:Y:S01]  /*a3a0*/  FMUL.FTZ R45, R47, R106 ;  /* 0x0000006a2f2d7220 */ /* 0x000fe20000410000 */
[----:B------:R-:W-:Y:S01]  /*a3b0*/  FFMA.FTZ R50, R50, R63, R5 ;  /* 0x0000003f32327223 */ /* 0x000fe20000010005 */
[----:B------:R-:W-:Y:S01]  /*a3c0*/  FFMA.FTZ R51, R51, R66, R6 ;  /* 0x0000004233337223 */ /* 0x000fe20000010006 */
[C---:B------:R-:W-:Y:S01]  /*a3d0*/  FMUL.FTZ R115, R47.reuse, R118 ;  /* 0x000000762f737220 */ /* 0x040fe20000410000 */
[----:B------:R-:W-:Y:S01]  /*a3e0*/  FMUL.FTZ R44, R47, R44 ;  /* 0x0000002c2f2c7220 */ /* 0x000fe20000410000 */
[----:B------:R1:W-:Y:S01]  /*a3f0*/  @!P1 STG.E desc[UR4][R40.64], R47 ;  /* 0x0000002f28009986 */ /* 0x0003e2000c101904 */
[----:B------:R-:W-:Y:S01]  /*a400*/  FFMA.FTZ R92, R92, R65, R7 ;  /* 0x000000415c5c7223 */ /* 0x000fe20000010007 */
[----:B------:R-:W-:Y:S01]  /*a410*/  FFMA.FTZ R101, R101, R68, R8 ;  /* 0x0000004465657223 */ /* 0x000fe20000010008 */
[C---:B------:R-:W-:Y:S01]  /*a420*/  FMUL.FTZ R100, R47.reuse, R100 ;  /* 0x000000642f647220 */ /* 0x040fe20000410000 */
[C---:B------:R-:W-:Y:S01]  /*a430*/  FMUL.FTZ R93, R47.reuse, R108 ;  /* 0x0000006c2f5d7220 */ /* 0x040fe20000410000 */
[C---:B------:R-:W-:Y:S01]  /*a440*/  FMUL.FTZ R104, R47.reuse, R104 ;  /* 0x000000682f687220 */ /* 0x040fe20000410000 */
[C---:B------:R-:W-:Y:S01]  /*a450*/  FMUL.FTZ R113, R47.reuse, R120 ;  /* 0x000000782f717220 */ /* 0x040fe20000410000 */
[----:B------:R-:W-:Y:S01]  /*a460*/  FMUL.FTZ R111, R47, R96 ;  /* 0x000000602f6f7220 */ /* 0x000fe20000410000 */
[----:B0-----:R-:W-:-:S04]  /*a470*/  IMAD.WIDE.U32 R96, R97, 0x10, R42 ;  /* 0x0000001061607825 */ /* 0x001fc800078e002a */
[C---:B------:R-:W-:Y:S01]  /*a480*/  FMUL.FTZ R102, R47.reuse, R102 ;  /* 0x000000662f667220 */ /* 0x040fe20000410000 */
[C---:B------:R-:W-:Y:S01]  /*a490*/  FMUL.FTZ R109, R47.reuse, R110 ;  /* 0x0000006e2f6d7220 */ /* 0x040fe20000410000 */
[----:B------:R-:W-:Y:S01]  /*a4a0*/  FMUL.FTZ R112, R47, R112 ;  /* 0x000000702f707220 */ /* 0x000fe20000410000 */
[----:B-1----:R-:W-:Y:S01]  /*a4b0*/  F2FP.F16.F32.PACK_AB R40, R46, R49 ;  /* 0x000000312e28723e */ /* 0x002fe200000000ff */
[----:B------:R-:W-:Y:S01]  /*a4c0*/  FFMA.FTZ R49, R45, R72, R12 ;  /* 0x000000482d317223 */ /* 0x000fe2000001000c */
        /* <DEDUP_REMOVED lines=18> */
[----:B------:R-:W-:Y:S01]  /*a5f0*/  F2FP.F16.F32.PACK_AB R45, R50, R45 ;  /* 0x0000002d322d723e */ /* 0x000fe200000000ff */
[----:B------:R-:W-:Y:S01]  /*a600*/  FFMA.FTZ R50, R103, R81, R22 ;  /* 0x0000005167327223 */ /* 0x000fe20000010016 */
[----:B------:R-:W-:Y:S01]  /*a610*/  F2FP.F16.F32.PACK_AB R44, R49, R100 ;  /* 0x00000064312c723e */ /* 0x000fe200000000ff */
[----:B------:R-:W-:Y:S01]  /*a620*/  FFMA.FTZ R49, R122, R79, R21 ;  /* 0x0000004f7a317223 */ /* 0x000fe20000010015 */
[----:B------:R-:W-:Y:S01]  /*a630*/  LEA R94, P1, R48, UR14, 0x4 ;  /* 0x0000000e305e7c11 */ /* 0x000fe2000f8220ff */
[----:B------:R-:W-:Y:S01]  /*a640*/  FFMA.FTZ R105, R105, R84, R26 ;  /* 0x0000005469697223 */ /* 0x000fe2000001001a */
[----:B------:R-:W-:Y:S01]  /*a650*/  F2FP.F16.F32.PACK_AB R47, R92, R47 ;  /* 0x0000002f5c2f723e */ /* 0x000fe200000000ff */
[----:B------:R-:W-:Y:S01]  /*a660*/  FFMA.FTZ R116, R116, R82, R23 ;  /* 0x0000005274747223 */ /* 0x000fe20000010017 */
[----:B------:R-:W-:Y:S01]  /*a670*/  FFMA.FTZ R112, R112, R77, R19 ;  /* 0x0000004d70707223 */ /* 0x000fe20000010013 */
[----:B------:R-:W-:Y:S01]  /*a680*/  FFMA.FTZ R91, R91, R80, R20 ;  /* 0x000000505b5b7223 */ /* 0x000fe20000010014 */
[----:B------:R-:W-:Y:S01]  /*a690*/  LEA R92, P2, R99, UR14, 0x4 ;  /* 0x0000000e635c7c11 */ /* 0x000fe2000f8420ff */
[----:B------:R-:W-:Y:S01]  /*a6a0*/  VIADD R0, R0, UR16 ;  /* 0x0000001000007c36 */ /* 0x000fe20008000000 */
[----:B------:R-:W-:-:S02]  /*a6b0*/  F2FP.F16.F32.PACK_AB R43, R106, R107 ;  /* 0x0000006b6a2b723e */ /* 0x000fc400000000ff */
[----:B------:R-:W-:Y:S02]  /*a6c0*/  LEA.HI.X R95, R48, UR15, RZ, 0x4, P1 ;  /* 0x0000000f305f7c11 */ /* 0x000fe400088f24ff */
[----:B------:R-:W-:Y:S02]  /*a6d0*/  F2FP.F16.F32.PACK_AB R46, R109, R46 ;  /* 0x0000002e6d2e723e */ /* 0x000fe400000000ff */
[----:B------:R-:W-:Y:S01]  /*a6e0*/  F2FP.F16.F32.PACK_AB R50, R105, R50 ;  /* 0x000000326932723e */ /* 0x000fe200000000ff */
[----:B------:R0:W-:Y:S01]  /*a6f0*/  STG.E.128 desc[UR4][R94.64], R40 ;  /* 0x000000285e007986 */ /* 0x0001e2000c101d04 */
[----:B------:R-:W-:Y:S02]  /*a700*/  F2FP.F16.F32.PACK_AB R49, R116, R49 ;  /* 0x000000317431723e */ /* 0x000fe400000000ff */
[----:B------:R-:W-:Y:S01]  /*a710*/  LEA.HI.X R93, R99, UR15, RZ, 0x4, P2 ;  /* 0x0000000f635d7c11 */ /* 0x000fe200090f24ff */
[----:B------:R1:W-:Y:S01]  /*a720*/  STG.E.128 desc[UR4][R96.64], R44 ;  /* 0x0000002c60007986 */ /* 0x0003e2000c101d04 */
[----:B------:R-:W-:-:S02]  /*a730*/  F2FP.F16.F32.PACK_AB R48, R91, R112 ;  /* 0x000000705b30723e */ /* 0x000fc400000000ff */
[----:B------:R-:W-:Y:S02]  /*a740*/  ISETP.GE.AND P1, PT, R0, UR17, PT ;  /* 0x0000001100007c0c */ /* 0x000fe4000bf26270 */
[----:B------:R-:W-:Y:S01]  /*a750*/  SEL R91, RZ, 0x1, P0 ;  /* 0x00000001ff5b7807 */ /* 0x000fe20000000000 */
[----:B------:R1:W-:Y:S03]  /*a760*/  STG.E.128 desc[UR4][R92.64], R48 ;  /* 0x000000305c007986 */ /* 0x0003e6000c101d04 */
[----:B0-----:R-:W-:-:S07]  /*a770*/  PRMT R95, R91, 0x7610, R95 ;  /* 0x000076105b5f7816 */ /* 0x001fce000000005f */
[----:B------:R-:W-:Y:S05]  /*a780*/  @!P1 BRA `(.L_x_4369) ;  /* 0xffffff6400089947 */ /* 0x000fea000383ffff */
[----:B------:R-:W-:Y:S05]  /*a790*/  EXIT ;  /* 0x000000000000794d */ /* 0x000fea0003800000 */
.L_x_4368:
[----:B------:R-:W-:Y:S01]  /*a7a0*/  HFMA2.MMA R119, -RZ, RZ, 0, 5.9604644775390625e-08 ;  /* 0x00000001ff777435 */ /* 0x000fe200000001ff */
[----:B------:R-:W-:Y:S01]  /*a7b0*/  MOV R120, R102 ;  /* 0x0000006600787202 */ /* 0x000fe20000000f00 */
[----:B------:R-:W-:Y:S01]  /*a7c0*/  IMAD.MOV.U32 R103, RZ, RZ, -0x1 ;  /* 0xffffffffff677424 */ /* 0x000fe200078e00ff */
[----:B------:R-:W-:-:S08]  /*a7d0*/  MOV R122, 0x1f ;  /* 0x0000001f007a7802 */ /* 0x000fd00000000f00 */
[----:B------:R-:W-:Y:S05]  /*a7e0*/  WARPSYNC.COLLECTIVE R103, `(.L_x_4370) ;  /* 0x0000000067087348 */ /* 0x000fea0003c00000 */
[----:B------:R0:W1:Y:S02]  /*a7f0*/  SHFL.BFLY P2, R104, R120, R119, R122 ;  /* 0x0c00007778687389 */ /* 0x000064000004007a */
[----:B01----:R-:W-:Y:S01]  /*a800*/  ENDCOLLECTIVE ;  /* 0x000000000000791b */ /* 0x003fe20003800000 */
.L_x_4370:
[----:B------:R-:W-:Y:S01]  /*a810*/  HFMA2.MMA R119, -RZ, RZ, 0, 1.1920928955078125e-07 ;  /* 0x00000002ff777435 */ /* 0x000fe200000001ff */
[----:B------:R-:W-:-:S05]  /*a820*/  MOV R41, R104 ;  /* 0x0000006800297202 */ /* 0x000fca0000000f00 */
[----:B------:R-:W-:-:S05]  /*a830*/  FADD.FTZ R44, R102, R41 ;  /* 0x00000029662c7221 */ /* 0x000fca0000010000 */
[----:B------:R-:W-:-:S07]  /*a840*/  MOV R120, R44 ;  /* 0x0000002c00787202 */ /* 0x000fce0000000f00 */
[----:B------:R-:W-:Y:S05]  /*a850*/  WARPSYNC.COLLECTIVE R103, `(.L_x_4371) ;  /* 0x0000000067087348 */ /* 0x000fea0003c00000 */
[----:B------:R0:W1:Y:S02]  /*a860*/  SHFL.BFLY P2, R104, R120, R119, R122 ;  /* 0x0c00007778687389 */ /* 0x000064000004007a */
[----:B01----:R-:W-:Y:S01]  /*a870*/  ENDCOLLECTIVE ;  /* 0x000000000000791b */ /* 0x003fe20003800000 */
.L_x_4371:
[----:B------:R-:W-:Y:S01]  /*a880*/  HFMA2.MMA R119, -RZ, RZ, 0, 2.384185791015625e-07 ;  /* 0x00000004ff777435 */ /* 0x000fe200000001ff */
[----:B------:R-:W-:-:S04]  /*a890*/  IMAD.MOV.U32 R41, RZ, RZ, R104 ;  /* 0x000000ffff297224 */ /* 0x000fc800078e0068 */
[----:B------:R-:W-:-:S05]  /*a8a0*/  FADD.FTZ R45, R44, R41 ;  /* 0x000000292c2d7221 */ /* 0x000fca0000010000 */
[----:B------:R-:W-:-:S07]  /*a8b0*/  MOV R120, R45 ;  /* 0x0000002d00787202 */ /* 0x000fce0000000f00 */
[----:B------:R-:W-:Y:S05]  /*a8c0*/  WARPSYNC.COLLECTIVE R103, `(.L_x_4372) ;  /* 0x0000000067087348 */ /* 0x000fea0003c00000 */
[----:B------:R0:W1:Y:S02]  /*a8d0*/  SHFL.BFLY P2, R104, R120, R119, R122 ;  /* 0x0c00007778687389 */ /* 0x000064000004007a */
[----:B01----:R-:W-:Y:S01]  /*a8e0*/  ENDCOLLECTIVE ;  /* 0x000000000000791b */ /* 0x003fe20003800000 */
.L_x_4372:
[----:B------:R-:W-:Y:S01]  /*a8f0*/  HFMA2.MMA R119, -RZ, RZ, 0, 4.76837158203125e-07 ;  /* 0x00000008ff777435 */ /* 0x000fe200000001ff */
[----:B------:R-:W-:-:S05]  /*a900*/  MOV R40, R104 ;  /* 0x0000006800287202 */ /* 0x000fca0000000f00 */
[----:B------:R-:W-:-:S04]  /*a910*/  FADD.FTZ R47, R45, R40 ;  /* 0x000000282d2f7221 */ /* 0x000fc80000010000 */
[----:B------:R-:W-:-:S07]  /*a920*/  IMAD.MOV.U32 R120, RZ, RZ, R47 ;  /* 0x000000ffff787224 */ /* 0x000fce00078e002f */
[----:B------:R-:W-:Y:S05]  /*a930*/  WARPSYNC.COLLECTIVE R103, `(.L_x_4373) ;  /* 0x0000000067087348 */ /* 0x000fea0003c00000 */
[----:B------:R0:W1:Y:S02]  /*a940*/  SHFL.BFLY P2, R104, R120, R119, R122 ;  /* 0x0c00007778687389 */ /* 0x000064000004007a */
[----:B01----:R-:W-:Y:S01]  /*a950*/  ENDCOLLECTIVE ;  /* 0x000000000000791b */ /* 0x003fe20003800000 */
.L_x_4373:
[----:B------:R-:W-:Y:S01]  /*a960*/  IMAD.MOV.U32 R119, RZ, RZ, 0x10 ;  /* 0x00000010ff777424 */ /* 0x000fe200078e00ff */
[----:B------:R-:W-:-:S05]  /*a970*/  MOV R40, R104 ;  /* 0x0000006800287202 */ /* 0x000fca0000000f00 */
[----:B------:R-:W-:-:S05]  /*a980*/  FADD.FTZ R95, R47, R40 ;  /* 0x000000282f5f7221 */ /* 0x000fca0000010000 */
[----:B------:R-:W-:-:S07]  /*a990*/  MOV R120, R95 ;  /* 0x0000005f00787202 */ /* 0x000fce0000000f00 */
[----:B------:R-:W-:Y:S05]  /*a9a0*/  WARPSYNC.COLLECTIVE R103, `(.L_x_4374) ;  /* 0x0000000067087348 */ /* 0x000fea0003c00000 */
[----:B------:R0:W1:Y:S02]  /*a9b0*/  SHFL.BFLY P2, R104, R120, R119, R122 ;  /* 0x0c00007778687389 */ /* 0x000064000004007a */
[----:B01----:R-:W-:Y:S01]  /*a9c0*/  ENDCOLLECTIVE ;  /* 0x000000000000791b */ /* 0x003fe20003800000 */
.L_x_4374:
        /* <DEDUP_REMOVED lines=56> */
.L_x_4375:
[----:B------:R-:W-:Y:S01]  /*ad50*/  HFMA2.MMA R119, -RZ, RZ, 0, 1.1920928955078125e-07 ;  /* 0x00000002ff777435 */ /* 0x000fe200000001ff */
[----:B------:R-:W-:-:S04]  /*ad60*/  IMAD.MOV.U32 R44, RZ, RZ, R104 ;  /* 0x000000ffff2c7224 */ /* 0x000fc800078e0068 */
[----:B------:R-:W-:-:S05]  /*ad70*/  FADD.FTZ R44, R41, R44 ;  /* 0x0000002c292c7221 */ /* 0x000fca0000010000 */
[----:B------:R-:W-:-:S07]  /*ad80*/  MOV R120, R44 ;  /* 0x0000002c00787202 */ /* 0x000fce0000000f00 */
[----:B------:R-:W-:Y:S05]  /*ad90*/  WARPSYNC.COLLECTIVE R103, `(.L_x_4376) ;  /* 0x0000000067087348 */ /* 0x000fea0003c00000 */
[----:B------:R0:W1:Y:S02]  /*ada0*/  SHFL.BFLY P2, R104, R120, R119, R122 ;  /* 0x0c00007778687389 */ /* 0x000064000004007a */
[----:B01----:R-:W-:Y:S01]  /*adb0*/  ENDCOLLECTIVE ;  /* 0x000000000000791b */ /* 0x003fe20003800000 */
.L_x_4376:
[----:B------:R-:W-:Y:S01]  /*adc0*/  HFMA2.MMA R119, -RZ, RZ, 0, 2.384185791015625e-07 ;  /* 0x00000004ff777435 */ /* 0x000fe200000001ff */
[----:B------:R-:W-:-:S05]  /*add0*/  MOV R45, R104 ;  /* 0x00000068002d7202 */ /* 0x000fca0000000f00 */
[----:B------:R-:W-:-:S04]  /*ade0*/  FADD.FTZ R45, R44, R45 ;  /* 0x0000002d2c2d7221 */ /* 0x000fc80000010000 */
[----:B------:R-:W-:-:S07]  /*adf0*/  IMAD.MOV.U32 R120, RZ, RZ, R45 ;  /* 0x000000ffff787224 */ /* 0x000fce00078e002d */
[----:B------:R-:W-:Y:S05]  /*ae00*/  WARPSYNC.COLLECTIVE R103, `(.L_x_4377) ;  /* 0x0000000067087348 */ /* 0x000fea0003c00000 */
[----:B------:R0:W1:Y:S02]  /*ae10*/  SHFL.BFLY P2, R104, R120, R119, R122 ;  /* 0x0c00007778687389 */ /* 0x000064000004007a */
[----:B01----:R-:W-:Y:S01]  /*ae20*/  ENDCOLLECTIVE ;  /* 0x000000000000791b */ /* 0x003fe20003800000 */
.L_x_4377:
[----:B------:R-:W-:Y:S01]  /*ae30*/  IMAD.MOV.U32 R119, RZ, RZ, 0x8 ;  /* 0x00000008ff777424 */ /* 0x000fe200078e00ff */
[----:B------:R-:W-:-:S05]  /*ae40*/  MOV R102, R104 ;  /* 0x0000006800667202 */ /* 0x000fca0000000f00 */
[----:B------:R-:W-:-:S05]  /*ae50*/  FADD.FTZ R102, R45, R102 ;  /* 0x000000662d667221 */ /* 0x000fca0000010000 */
[----:B------:R-:W-:-:S07]  /*ae60*/  MOV R120, R102 ;  /* 0x0000006600787202 */ /* 0x000fce0000000f00 */
[----:B------:R-:W-:Y:S05]  /*ae70*/  WARPSYNC.COLLECTIVE R103, `(.L_x_4378) ;  /* 0x0000000067087348 */ /* 0x000fea0003c00000 */
[----:B------:R0:W1:Y:S02]  /*ae80*/  SHFL.BFLY P2, R104, R120, R119, R122 ;  /* 0x0c00007778687389 */ /* 0x000064000004007a */
[----:B01----:R-:W-:Y:S01]  /*ae90*/  ENDCOLLECTIVE ;  /* 0x000000000000791b */ /* 0x003fe20003800000 */
.L_x_4378:
[----:B------:R-:W-:Y:S01]  /*aea0*/  HFMA2.MMA R119, -RZ, RZ, 0, 9.5367431640625e-07 ;  /* 0x00000010ff777435 */ /* 0x000fe200000001ff */
[----:B------:R-:W-:-:S05]  /*aeb0*/  MOV R47, R104 ;  /* 0x00000068002f7202 */ /* 0x000fca0000000f00 */
[----:B------:R-:W-:-:S05]  /*aec0*/  FADD.FTZ R47, R102, R47 ;  /* 0x0000002f662f7221 */ /* 0x000fca0000010000 */
[----:B------:R-:W-:-:S07]  /*aed0*/  MOV R120, R47 ;  /* 0x0000002f00787202 */ /* 0x000fce0000000f00 */
[----:B------:R-:W-:Y:S05]  /*aee0*/  WARPSYNC.COLLECTIVE R103, `(.L_x_4379) ;  /* 0x0000000067087348 */ /* 0x000fea0003c00000 */
[----:B------:R0:W1:Y:S02]  /*aef0*/  SHFL.BFLY P2, R104, R120, R119, R122 ;  /* 0x0c00007778687389 */ /* 0x000064000004007a */
[----:B01----:R-:W-:Y:S01]  /*af00*/  ENDCOLLECTIVE ;  /* 0x000000000000791b */ /* 0x003fe20003800000 */
.L_x_4379:
[----:B------:R-:W-:Y:S05]  /*af10*/  BRA `(.L_x_4380) ;  /* 0xffffffec00347947 */ /* 0x000fea000383ffff */
.L_x_4381:
        /* <DEDUP_REMOVED lines=14> */
.L_x_23237:


//--------------------- .text._ZN10layer_norm13ln_fwd_kernelINS_13Kernel_traitsI6__halfS2_S2_S2_fjLj6144ELj1ELj1ELj8ELj16ENS_18Kernel_traits_baseILj6144ES2_S2_S2_S2_fjLj256EEEEELb1ELb1ELb1ELb0EEEvNS_9FwdParamsE --------------------------
	.section	.text._ZN10layer_norm13ln_fwd_kernelINS_13Kernel_traitsI6__halfS2_S2_S2_fjLj6144ELj1ELj1ELj8ELj16ENS_18Kernel_traits_baseILj6144ES2_S2_S2_S2_fjLj256EEEEELb1ELb1ELb1ELb0EEEvNS_9FwdParamsE,"ax",@progbits
	.align	128
        .global         _ZN10layer_norm13ln_fwd_kernelINS_13Kernel_traitsI6__halfS2_S2_S2_fjLj6144ELj1ELj1ELj8ELj16ENS_18Kernel_traits_baseILj6144ES2_S2_S2_S2_fjLj256EEEEELb1ELb1ELb1ELb0EEEvNS_9FwdParamsE
        .type           _ZN10layer_norm13ln_fwd_kernelINS_13Kernel_traitsI6__halfS2_S2_S2_fjLj6144ELj1ELj1ELj8ELj16ENS_18Kernel_traits_baseILj6144ES2_S2_S2_S2_fjLj256EEEEELb1ELb1ELb1ELb0EEEvNS_9FwdParamsE,@function
        .size           _ZN10layer_norm13ln_fwd_kernelINS_13Kernel_traitsI6__halfS2_S2_S2_fjLj6144ELj1ELj1ELj8ELj16ENS_18Kernel_traits_baseILj6144ES2_S2_S2_S2_fjLj256EEEEELb1ELb1ELb1ELb0EEEvNS_9FwdParamsE,(.L_x_23238 - _ZN10layer_norm13ln_fwd_kernelINS_13Kernel_traitsI6__halfS2_S2_S2_fjLj6144ELj1ELj1ELj8ELj16ENS_18Kernel_traits_baseILj6144ES2_S2_S2_S2_fjLj256EEEEELb1ELb1ELb1ELb0EEEvNS_9FwdParamsE)
        .other          _ZN10layer_norm13ln_fwd_kernelINS_13Kernel_traitsI6__halfS2_S2_S2_fjLj6144ELj1ELj1ELj8ELj16ENS_18Kernel_traits_baseILj6144ES2_S2_S2_S2_fjLj256EEEEELb1ELb1ELb1ELb0EEEvNS_9FwdParamsE,@"STO_CUDA_ENTRY STV_DEFAULT"
_ZN10layer_norm13ln_fwd_kernelINS_13Kernel_traitsI6__halfS2_S2_S2_fjLj6144ELj1ELj1ELj8ELj16ENS_18Kernel_traits_baseILj6144ES2_S2_S2_S2_fjLj256EEEEELb1ELb1ELb1ELb0EEEvNS_9FwdParamsE:
.text._ZN10layer_norm13ln_fwd_kernelINS_13Kernel_traitsI6__halfS2_S2_S2_fjLj6144ELj1ELj1ELj8ELj16ENS_18Kernel_traits_baseILj6144ES2_S2_S2_S2_fjLj256EEEEELb1ELb1ELb1ELb0EEEvNS_9FwdParamsE:
        /* <DEDUP_REMOVED lines=8> */
[----:B------:R-:W-:Y:S01]  /*0080*/  IMAD.U32 R113, RZ, RZ, UR7 ;  /* 0x00000007ff717e24 */ /* 0x000fe2000f8e00ff */
[----:B------:R-:W2:Y:S03]  /*0090*/  S2R R57, SR_TID.X ;  /* 0x0000000000397919 */ /* 0x000ea60000002100 */
[----:B------:R-:W3:Y:S02]  /*00a0*/  @P0 LDC R5, c[0x0][0x2f0] ;  /* 0x0000bc00ff050b82 */ /* 0x000ee40000000800 */
[----:B------:R-:W4:Y:S01]  /*00b0*/  @P0 LDG.E.64 R112, desc[UR4][R112.64] ;  /* 0x0000000470700981 */ /* 0x000f22000c1e1b00 */
[----:B0-----:R-:W-:-:S05]  /*00c0*/  @P0 MOV R2, R152 ;  /* 0x0000009800020202 */ /* 0x001fca0000000f00 */
[----:B------:R-:W2:Y:S01]  /*00d0*/  LDC R56, c[0x0][RZ] ;  /* 0x00000000ff387b82 */ /* 0x000ea20000000800 */
[----:B-1----:R-:W-:-:S07]  /*00e0*/  @P0 IMAD.MOV.U32 R3, RZ, RZ, R153 ;  /* 0x000000ffff030224 */ /* 0x002fce00078e0099 */
[----:B------:R-:W0:Y:S01]  /*00f0*/  LDC R11, c[0x0][0x218] ;  /* 0x00008600ff0b7b82 */ /* 0x000e220000000800 */
[----:B------:R-:W3:Y:S07]  /*0100*/  @P0 LDG.E.64 R2, desc[UR4][R2.64] ;  /* 0x0000000402020981 */ /* 0x000eee000c1e1b00 */
[----:B------:R-:W2:Y:S02]  /*0110*/  S2UR UR6, SR_CTAID.X ;  /* 0x00000000000679c3 */ /* 0x000ea40000002500 */
[----:B--2---:R-:W-:Y:S01]  /*0120*/  IMAD R56, R56, UR6, R57 ;  /* 0x0000000638387c24 */ /* 0x004fe2000f8e0239 */
[----:B------:R-:W-:-:S02]  /*0130*/  LOP3.LUT R46, R57, 0xff, RZ, 0xc0, !PT ;  /* 0x000000ff392e7812 */ /* 0x000fc400078ec0ff */
[----:B0-----:R-:W-:-:S03]  /*0140*/  SHF.R.S32.HI R0, RZ, 0x1f, R11 ;  /* 0x0000001fff007819 */ /* 0x001fc6000001140b */
[----:B------:R-:W-:Y:S01]  /*0150*/  IMAD.MOV.U32 R15, RZ, RZ, R46 ;  /* 0x000000ffff0f7224 */ /* 0x000fe200078e002e */
[----:B------:R-:W-:Y:S01]  /*0160*/  LEA.HI R96, R0, R11, RZ, 0x3 ;  /* 0x0000000b00607211 */ /* 0x000fe200078f18ff */
[----:B------:R-:W-:Y:S01]  /*0170*/  BSSY B0, `(.L_x_4382) ;  /* 0x0000047000007945 */ /* 0x000fe20003800000 */
[----:B------:R-:W-:Y:S01]  /*0180*/  LEA.HI R38, R57, UR6, RZ, 0x18 ;  /* 0x0000000639267c11 */ /* 0x000fe2000f8fc0ff */
[----:B----4-:R-:W-:Y:S01]  /*0190*/  VIADD R53, R113, 0xbb67ae85 ;  /* 0xbb67ae8571357836 */ /* 0x010fe20000000000 */
[----:B---3--:R-:W-:Y:S01]  /*01a0*/  @P0 IADD3 R152, P1, R2, R5, RZ ;  /* 0x0000000502980210 */ /* 0x008fe20007f3e0ff */
[----:B------:R-:W-:-:S03]  /*01b0*/  IMAD.WIDE.U32 R4, R56, -0x326172a9, RZ ;  /* 0xcd9e8d5738047825 */ /* 0x000fc600078e00ff */
[----:B------:R-:W-:-:S04]  /*01c0*/  @P0 IADD3.X R153, RZ, R3, RZ, P1, !PT ;  /* 0x00000003ff990210 */ /* 0x000fc80000ffe4ff */
[--C-:B------:R-:W-:Y:S02]  /*01d0*/  SHF.R.U32.HI R55, RZ, 0x2, R153.reuse ;  /* 0x00000002ff377819 */ /* 0x100fe40000011699 */
[----:B------:R-:W-:Y:S02]  /*01e0*/  SHF.R.U64 R54, R152, 0x2, R153 ;  /* 0x0000000298367819 */ /* 0x000fe40000001299 */
[----:B------:R-:W-:-:S03]  /*01f0*/  LOP3.LUT R6, R5, R55, R112, 0x96, !PT ;  /* 0x0000003705067212 */ /* 0x000fc600078e9670 */
[----:B------:R-:W-:-:S04]  /*0200*/  IMAD.WIDE.U32 R2, R54, -0x2daee0ad, RZ ;  /* 0xd2511f5336027825 */ /* 0x000fc800078e00ff */
[----:B------:R-:W-:Y:S01]  /*0210*/  IMAD.WIDE.U32 R6, R6, -0x2daee0ad, RZ ;  /* 0xd2511f5306067825 */ /* 0x000fe200078e00ff */
[----:B------:R-:W-:Y:S02]  /*0220*/  LOP3.LUT R3, R3, R113, RZ, 0x3c, !PT ;  /* 0x0000007103037212 */ /* 0x000fe400078e3cff */
[----:B------:R-:W-:Y:S02]  /*0230*/  IADD3 R52, R112, -0x61c88647, RZ ;  /* 0x9e3779b970347810 */ /* 0x000fe40007ffe0ff */
[----:B------:R-:W-:Y:S01]  /*0240*/  LOP3.LUT R8, R7, R2, R53, 0x96, !PT ;  /* 0x0000000207087212 */ /* 0x000fe200078e9635 */
[----:B------:R-:W-:-:S04]  /*0250*/  IMAD.WIDE.U32 R2, R3, -0x326172a9, RZ ;  /* 0xcd9e8d5703027825 */ /* 0x000fc800078e00ff */
[----:B------:R-:W-:Y:S01]  /*0260*/  IMAD.WIDE.U32 R8, R8, -0x326172a9, RZ ;  /* 0xcd9e8d5708087825 */ /* 0x000fe200078e00ff */
[----:B------:R-:W-:-:S03]  /*0270*/  LOP3.LUT R3, R3, R52, R4, 0x96, !PT ;  /* 0x0000003403037212 */ /* 0x000fc600078e9604 */
[----:B------:R-:W-:Y:S01]  /*0280*/  VIADD R51, R112, 0x3c6ef372 ;  /* 0x3c6ef37270337836 */ /* 0x000fe20000000000 */
[----:B------:R-:W-:-:S04]  /*0290*/  IADD3 R50, R113, 0x76cf5d0a, RZ ;  /* 0x76cf5d0a71327810 */ /* 0x000fc80007ffe0ff */
[----:B------:R-:W-:Y:S01]  /*02a0*/  LOP3.LUT R4, R9, R2, R51, 0x96, !PT ;  /* 0x0000000209047212 */ /* 0x000fe200078e9633 */
[----:B------:R-:W-:-:S04]  /*02b0*/  IMAD.WIDE.U32 R2, R3, -0x2daee0ad, RZ ;  /* 0xd2511f5303027825 */ /* 0x000fc800078e00ff */
[----:B------:R-:W-:Y:S01]  /*02c0*/  IMAD.WIDE.U32 R4, R4, -0x2daee0ad, RZ ;  /* 0xd2511f5304047825 */ /* 0x000fe200078e00ff */
[----:B------:R-:W-:-:S03]  /*02d0*/  LOP3.LUT R3, R3, R6, R50, 0x96, !PT ;  /* 0x0000000603037212 */ /* 0x000fc600078e9632 */
[----:B------:R-:W-:Y:S01]  /*02e0*/  VIADD R49, R113, 0x32370b8f ;  /* 0x32370b8f71317836 */ /* 0x000fe20000000000 */
[----:B------:R-:W-:-:S04]  /*02f0*/  IADD3 R48, R112, -0x255992d5, RZ ;  /* 0xdaa66d2b70307810 */ /* 0x000fc80007ffe0ff */
[----:B------:R-:W-:Y:S01]  /*0300*/  LOP3.LUT R6, R5, R2, R49, 0x96, !PT ;  /* 0x0000000205067212 */ /* 0x000fe200078e9631 */
[----:B------:R-:W-:-:S04]  /*0310*/  IMAD.WIDE.U32 R2, R3, -0x326172a9, RZ ;  /* 0xcd9e8d5703027825 */ /* 0x000fc800078e00ff */
[----:B------:R-:W-:Y:S01]  /*0320*/  IMAD.WIDE.U32 R6, R6, -0x326172a9, RZ ;  /* 0xcd9e8d5706067825 */ /* 0x000fe200078e00ff */
[----:B------:R-:W-:-:S03]  /*0330*/  LOP3.LUT R3, R3, R8, R48, 0x96, !PT ;  /* 0x0000000803037212 */ /* 0x000fc600078e9630 */
[----:B------:R-:W-:Y:S01]  /*0340*/  VIADD R47, R112, 0x78dde6e4 ;  /* 0x78dde6e4702f7836 */ /* 0x000fe20000000000 */
[----:B------:R-:W-:-:S04]  /*0350*/  IADD3 R45, R113, -0x126145ec, RZ ;  /* 0xed9eba14712d7810 */ /* 0x000fc80007ffe0ff */
[----:B------:R-:W-:Y:S01]  /*0360*/  LOP3.LUT R5, R7, R2, R47, 0x96, !PT ;  /* 0x0000000207057212 */ /* 0x000fe200078e962f */
[----:B------:R-:W-:-:S05]  /*0370*/  IMAD.WIDE.U32 R2, R3, -0x2daee0ad, RZ ;  /* 0xd2511f5303027825 */ /* 0x000fca00078e00ff */
[----:B------:R-:W-:Y:S02]  /*0380*/  LOP3.LUT R8, R3, R4, R45, 0x96, !PT ;  /* 0x0000000403087212 */ /* 0x000fe400078e962d */
[----:B------:R-:W-:Y:S01]  /*0390*/  LOP3.LUT R3, R15, 0xff, RZ, 0x3c, !PT ;  /* 0x000000ff0f037812 */ /* 0x000fe200078e3cff */
[----:B------:R-:W-:Y:S01]  /*03a0*/  IMAD.WIDE.U32 R4, R5, -0x2daee0ad, RZ ;  /* 0xd2511f5305047825 */ /* 0x000fe200078e00ff */
[----:B------:R-:W-:Y:S02]  /*03b0*/  IADD3 R44, R113, -0x56f99767, RZ ;  /* 0xa9066899712c7810 */ /* 0x000fe40007ffe0ff */
[----:B------:R-:W-:Y:S01]  /*03c0*/  LEA.HI.SX32 R42, R96, R3, 0x1d ;  /* 0x00000003602a7211 */ /* 0x000fe200078feaff */
[----:B------:R-:W-:Y:S01]  /*03d0*/  IMAD.WIDE.U32 R8, R8, -0x326172a9, RZ ;  /* 0xcd9e8d5708087825 */ /* 0x000fe200078e00ff */
[----:B------:R-:W-:Y:S02]  /*03e0*/  LOP3.LUT R10, R5, R2, R44, 0x96, !PT ;  /* 0x00000002050a7212 */ /* 0x000fe400078e962c */
[----:B------:R-:W-:Y:S01]  /*03f0*/  LOP3.LUT P1, RZ, R42, 0xffffff00, RZ, 0xc0, !PT ;  /* 0xffffff002aff7812 */ /* 0x000fe2000782c0ff */
[----:B------:R-:W-:-:S02]  /*0400*/  VIADD R43, R112, 0x1715609d ;  /* 0x1715609d702b7836 */ /* 0x000fc40000000000 */
[----:B------:R-:W-:Y:S02]  /*0410*/  VIADD R40, R112, 0xb54cda56 ;  /* 0xb54cda5670287836 */ /* 0x000fe40000000000 */
[----:B------:R-:W-:Y:S01]  /*0420*/  IMAD.WIDE.U32 R10, R10, -0x326172a9, RZ ;  /* 0xcd9e8d570a0a7825 */ /* 0x000fe200078e00ff */
[----:B------:R-:W-:Y:S02]  /*0430*/  LOP3.LUT R2, R9, R6, R43, 0x96, !PT ;  /* 0x0000000609027212 */ /* 0x000fe400078e962b */
[----:B------:R-:W-:Y:S02]  /*0440*/  IADD3 R41, R113, 0x646e171e, RZ ;  /* 0x646e171e71297810 */ /* 0x000fe40007ffe0ff */
[----:B------:R-:W-:Y:S01]  /*0450*/  LOP3.LUT R8, R11, R8, R40, 0x96, !PT ;  /* 0x000000080b087212 */ /* 0x000fe200078e9628 */
[----:B------:R-:W-:Y:S01]  /*0460*/  IMAD.WIDE.U32 R2, R2, -0x2daee0ad, RZ ;  /* 0xd2511f5302027825 */ /* 0x000fe200078e00ff */
[C---:B------:R-:W-:Y:S02]  /*0470*/  ISETP.GE.U32.AND P4, PT, R42.reuse, 0x200, PT ;  /* 0x000002002a00780c */ /* 0x040fe40003f86070 */
[----:B------:R-:W-:Y:S01]  /*0480*/  ISETP.GE.U32.AND P0, PT, R42, 0x300, PT ;  /* 0x000003002a00780c */ /* 0x000fe20003f06070 */
[----:B------:R-:W-:Y:S01]  /*0490*/  IMAD.WIDE.U32 R8, R8, -0x2daee0ad, RZ ;  /* 0xd2511f5308087825 */ /* 0x000fe200078e00ff */
[----:B------:R-:W-:-:S02]  /*04a0*/  P2R R0, PR, RZ, 0x10 ;  /* 0x00000010ff007803 */ /* 0x000fc40000000000 */
[----:B------:R-:W-:Y:S02]  /*04b0*/  LOP3.LUT R14, R3, R4, R41, 0x96, !PT ;  /* 0x00000004030e7212 */ /* 0x000fe400078e9629 */
[----:B------:R-:W-:Y:S01]  /*04c0*/  IADD3 R39, R113, 0x1fd5c5a3, RZ ;  /* 0x1fd5c5a371277810 */ /* 0x000fe20007ffe0ff */
        /* <DEDUP_REMOVED lines=14> */
[----:B------:R-:W-:Y:S02]  /*05b0*/  LOP3.LUT R15, R15, 0x100, RZ, 0xfc, !PT ;  /* 0x000001000f0f7812 */ /* 0x000fe400078efcff */
[----:B------:R-:W-:Y:S02]  /*05c0*/  @!P2 CS2R R76, SRZ ;  /* 0x00000000004ca805 */ /* 0x000fe4000001ff00 */
[----:B0-----:R-:W-:-:S07]  /*05d0*/  @!P2 CS2R R78, SRZ ;  /* 0x00000000004ea805 */ /* 0x001fce000001ff00 */
.L_x_4383:
[----:B------:R-:W-:Y:S05]  /*05e0*/  BSYNC B0 ;  /* 0x0000000000007941 */ /* 0x000fea0003800000 */
.L_x_4382:
        /* <DEDUP_REMOVED lines=15> */
[----:B------:R-:W-:Y:S01]  /*06e0*/  VIADD R15, R15, 0x100 ;  /* 0x000001000f0f7836 */ /* 0x000fe20000000000 */
[----:B------:R-:W-:-:S02]  /*06f0*/  @!P2 CS2R R72, SRZ ;  /* 0x000000000048a805 */ /* 0x000fc4000001ff00 */
[----:B0-----:R-:W-:-:S07]  /*0700*/  @!P2 CS2R R74, SRZ ;  /* 0x00000000004aa805 */ /* 0x001fce000001ff00 */
.L_x_4385:
[----:B------:R-:W-:Y:S05]  /*0710*/  BSYNC B0 ;  /* 0x0000000000007941 */ /* 0x000fea0003800000 */
.L_x_4384:
        /* <DEDUP_REMOVED lines=17> */
.L_x_4387:
[----:B------:R-:W-:Y:S05]  /*0830*/  BSYNC B0 ;  /* 0x0000000000007941 */ /* 0x000fea0003800000 */
.L_x_4386:
[----:B------:R-:W-:Y:S01]  /*0840*/  ULDC UR6, c[0x0][0x214] ;  /* 0x0000850000067ab9 */ /* 0x000fe20000000800 */
[----:B------:R-:W-:Y:S01]  /*0850*/  LOP3.LUT R144, R9, R2, R39, 0x96, !PT ;  /* 0x0000000209907212 */ /* 0x000fe200078e9627 */
[----:B------:R-:W-:Y:S01]  /*0860*/  IMAD.WIDE.U32 R2, R14, -0x326172a9, RZ ;  /* 0xcd9e8d570e027825 */ /* 0x000fe200078e00ff */
[----:B------:R-:W-:Y:S02]  /*0870*/  ISETP.GE.AND P2, PT, R38, UR6, PT ;  /* 0x0000000626007c0c */ /* 0x000fe4000bf46270 */
[----:B------:R-:W-:Y:S01]  /*0880*/  IADD3 R37, R112, 0x5384540f, RZ ;  /* 0x5384540f70257810 */ /* 0x000fe20007ffe0ff */
[----:B------:R-:W-:Y:S01]  /*0890*/  IMAD.HI.U32 R11, R144, -0x326172a9, RZ ;  /* 0xcd9e8d57900b7827 */ /* 0x000fe200078e00ff */
[----:B------:R-:W-:Y:S02]  /*08a0*/  IADD3 R35, R113, -0x24c28bd8, RZ ;  /* 0xdb3d742871237810 */ /* 0x000fe40007ffe0ff */
[----:B------:R-:W-:Y:S01]  /*08b0*/  LOP3.LUT R110, R3, R10, R37, 0x96, !PT ;  /* 0x0000000a036e7212 */ /* 0x000fe200078e9625 */
[----:B------:R-:W-:-:S05]  /*08c0*/  VIADD R36, R112, 0xf1bbcdc8 ;  /* 0xf1bbcdc870247836 */ /* 0x000fca0000000000 */
[----:B------:R-:W-:Y:S01]  /*08d0*/  LOP3.LUT R154, R11, R2, R36, 0x96, !PT ;  /* 0x000000020b9a7212 */ /* 0x000fe200078e9624 */
[----:B------:R-:W-:Y:S01]  /*08e0*/  IMAD.HI.U32 R2, R110, -0x2daee0ad, RZ ;  /* 0xd2511f536e027827 */ /* 0x000fe200078e00ff */
[----:B------:R-:W-:Y:S06]  /*08f0*/  @P2 EXIT ;  /* 0x000000000000294d */ /* 0x000fec0003800000 */
[--C-:B-----5:R-:W-:Y:S01]  /*0900*/  HADD2.F32 R32, -RZ, R25.reuse.H0_H0 ;  /* 0x20000019ff207230 */ /* 0x120fe20000004100 */
[----:B------:R-:W-:Y:S01]  /*0910*/  LOP3.LUT R146, R2, R8, R35, 0x96, !PT ;  /* 0x0000000802927212 */ /* 0x000fe200078e9623 */
[----:B------:R-:W-:Y:S01]  /*0920*/  HADD2.F32 R31, -RZ, R25.H1_H1 ;  /* 0x30000019ff1f7230 */ /* 0x000fe20000004100 */
[----:B------:R-:W-:Y:S01]  /*0930*/  ULDC.U8 UR6, c[0x0][0x2a0] ;  /* 0x0000a80000067ab9 */ /* 0x000fe20000000000 */
[--C-:B------:R-:W-:Y:S01]  /*0940*/  HADD2.F32 R30, -RZ, R26.reuse.H0_H0 ;  /* 0x2000001aff1e7230 */ /* 0x100fe20000004100 */
[----:B------:R-:W-:Y:S01]  /*0950*/  IADD3 R109, R113, -0x695add53, RZ ;  /* 0x96a522ad716d7810 */ /* 0x000fe20007ffe0ff */
[----:B------:R-:W-:Y:S01]  /*0960*/  HADD2.F32 R29, -RZ, R26.H1_H1 ;  /* 0x3000001aff1d7230 */ /* 0x000fe20000004100 */
[----:B------:R-:W-:Y:S01]  /*0970*/  ISETP.NE.AND P2, PT, RZ, UR6, PT ;  /* 0x00000006ff007c0c */ /* 0x000fe2000bf45270 */
[--C-:B------:R-:W-:Y:S01]  /*0980*/  HADD2.F32 R26, -RZ, R16.reuse.H0_H0 ;  /* 0x20000010ff1a7230 */ /* 0x100fe20000004100 */
[----:B------:R-:W-:Y:S01]  /*0990*/  HFMA2.MMA R115, -RZ, RZ, 0, 0 ;  /* 0x00000000ff737435 */ /* 0x000fe200000001ff */
[----:B------:R-:W-:Y:S01]  /*09a0*/  HADD2.F32 R25, -RZ, R16.H1_H1 ;  /* 0x30000010ff197230 */ /* 0x000fe20000004100 */
[----:B------:R-:W-:Y:S01]  /*09b0*/  LOP3.LUT R152, R152, 0x3, RZ, 0xc0, !PT ;  /* 0x0000000398987812 */ /* 0x000fe200078ec0ff */
        /* <DEDUP_REMOVED lines=19> */
[----:B------:R-:W-:Y:S01]  /*0af0*/  HADD2.F32 R95, -RZ, R60.H1_H1 ;  /* 0x3000003cff5f7230 */ /* 0x000fe20000004100 */
[----:B------:R-:W-:Y:S01]  /*0b00*/  SHF.R.S32.HI R60, RZ, 0x3, R96 ;  /* 0x00000003ff3c7819 */ /* 0x000fe20000011460 */
[--C-:B------:R-:W-:Y:S02]  /*0b10*/  HADD2.F32 R6, -RZ, R82.reuse.H0_H0 ;  /* 0x20000052ff067230 */ /* 0x100fe40000004100 */
[----:B------:R-:W-:Y:S02]  /*0b20*/  HADD2.F32 R5, -RZ, R82.H1_H1 ;  /* 0x30000052ff057230 */ /* 0x000fe40000004100 */
[--C-:B------:R-:W-:Y:S02]  /*0b30*/  HADD2.F32 R81, -RZ, R79.reuse.H0_H0 ;  /* 0x2000004fff517230 */ /* 0x100fe40000004100 */
[----:B------:R-:W-:Y:S02]  /*0b40*/  HADD2.F32 R80, -RZ, R79.H1_H1 ;  /* 0x3000004fff507230 */ /* 0x000fe40000004100 */
[----:B------:R-:W-:-:S02]  /*0b50*/  HADD2.F32 R79, -RZ, R68.H0_H0 ;  /* 0x20000044ff4f7230 */ /* 0x000fc40000004100 */
        /* <DEDUP_REMOVED lines=13> */
[----:B------:R-:W-:Y:S01]  /*0c30*/  IMAD R144, R144, -0x326172a9, RZ ;  /* 0xcd9e8d5790907824 */ /* 0x000fe200078e02ff */
[----:B------:R-:W-:Y:S01]  /*0c40*/  VIADDMNMX R68, R61, -R68, RZ, !PT ;  /* 0x800000443d447246 */ /* 0x000fe200078001ff */
[----:B------:R-:W-:Y:S01]  /*0c50*/  IMAD.HI.U32 R148, R154, -0x2daee0ad, RZ ;  /* 0xd2511f539a947827 */ /* 0x000fe200078e00ff */
[----:B------:R-:W-:-:S02]  /*0c60*/  LOP3.LUT R61, R60, 0x1fffffe0, RZ, 0xc0, !PT ;  /* 0x1fffffe03c3d7812 */ /* 0x000fc400078ec0ff */
[----:B------:R-:W-:Y:S01]  /*0c70*/  VIMNMX R62, R62, 0x20, PT ;  /* 0x000000203e3e7848 */ /* 0x000fe20003fe0100 */
[----:B------:R-:W-:Y:S01]  /*0c80*/  IMAD R60, R110, -0x2daee0ad, RZ ;  /* 0xd2511f536e3c7824 */ /* 0x000fe200078e02ff */
[----:B------:R-:W-:Y:S01]  /*0c90*/  VIMNMX R68, R68, 0x20, PT ;  /* 0x0000002044447848 */ /* 0x000fe20003fe0100 */
[----:B------:R-:W-:-:S03]  /*0ca0*/  IMAD.HI.U32 R63, R146, -0x326172a9, RZ ;  /* 0xcd9e8d57923f7827 */ /* 0x000fc600078e00ff */
[----:B------:R-:W-:Y:S01]  /*0cb0*/  IADD3 R68, R61, R68, RZ ;  /* 0x000000443d447210 */ /* 0x000fe20007ffe0ff */
[----:B------:R-:W-:Y:S01]  /*0cc0*/  IMAD.IADD R62, R62, 0x1, R61 ;  /* 0x000000013e3e7824 */ /* 0x000fe200078e023d */
[----:B------:R-:W-:Y:S01]  /*0cd0*/  LOP3.LUT R148, R148, R60, R109, 0x96, !PT ;  /* 0x0000003c94947212 */ /* 0x000fe200078e966d */
[----:B------:R-:W-:Y:S02]  /*0ce0*/  VIADD R110, R112, 0x8ff34781 ;  /* 0x8ff34781706e7836 */ /* 0x000fe40000000000 */
[--C-:B------:R-:W-:Y:S01]  /*0cf0*/  HADD2.F32 R34, -RZ, R24.reuse.H0_H0 ;  /* 0x20000018ff227230 */ /* 0x100fe20000004100 */
[----:B------:R-:W-:Y:S01]  /*0d00*/  SHF.L.U32 R62, R62, 0x3, RZ ;  /* 0x000000033e3e7819 */ /* 0x000fe200000006ff */
[----:B------:R-:W-:Y:S01]  /*0d10*/  HADD2.F32 R33, -RZ, R24.H1_H1 ;  /* 0x30000018ff217230 */ /* 0x000fe20000004100 */
[----:B------:R-:W-:Y:S01]  /*0d20*/  LOP3.LUT R144, R63, R144, R110, 0x96, !PT ;  /* 0x000000903f907212 */ /* 0x000fe200078e966e */
[--C-:B------:R-:W-:Y:S01]  /*0d30*/  HADD2.F32 R24, -RZ, R17.reuse.H0_H0 ;  /* 0x20000011ff187230 */ /* 0x100fe20000004100 */
[----:B------:R-:W-:Y:S01]  /*0d40*/  I2FP.F32.U32 R62, R62 ;  /* 0x0000003e003e7245 */ /* 0x000fe20000201000 */
[----:B------:R-:W-:-:S02]  /*0d50*/  HADD2.F32 R23, -RZ, R17.H1_H1 ;  /* 0x30000011ff177230 */ /* 0x000fc40000004100 */
[--C-:B------:R-:W-:Y:S01]  /*0d60*/  HADD2.F32 R22, -RZ, R18.reuse.H0_H0 ;  /* 0x20000012ff167230 */ /* 0x100fe20000004100 */
[----:B------:R0:W1:Y:S01]  /*0d70*/  MUFU.RCP R111, R62 ;  /* 0x0000003e006f7308 */ /* 0x0000620000001000 */
[----:B------:R-:W-:Y:S02]  /*0d80*/  HADD2.F32 R21, -RZ, R18.H1_H1 ;  /* 0x30000012ff157230 */ /* 0x000fe40000004100 */
[--C-:B------:R-:W-:Y:S02]  /*0d90*/  HADD2.F32 R18, -RZ, R4.reuse.H0_H0 ;  /* 0x20000004ff127230 */ /* 0x100fe40000004100 */
[----:B------:R-:W-:Y:S02]  /*0da0*/  HADD2.F32 R17, -RZ, R4.H1_H1 ;  /* 0x30000004ff117230 */ /* 0x000fe40000004100 */
[--C-:B------:R-:W-:Y:S02]  /*0db0*/  HADD2.F32 R59, -RZ, R77.reuse.H0_H0 ;  /* 0x2000004dff3b7230 */ /* 0x100fe40000004100 */
[----:B------:R-:W-:-:S02]  /*0dc0*/  HADD2.F32 R58, -RZ, R77.H1_H1 ;  /* 0x3000004dff3a7230 */ /* 0x000fc40000004100 */
[--C-:B------:R-:W-:Y:S02]  /*0dd0*/  HADD2.F32 R88, -RZ, R72.reuse.H0_H0 ;  /* 0x20000048ff587230 */ /* 0x100fe40000004100 */
[----:B------:R-:W-:Y:S02]  /*0de0*/  HADD2.F32 R91, -RZ, R72.H1_H1 ;  /* 0x30000048ff5b7230 */ /* 0x000fe40000004100 */
[----:B------:R-:W-:Y:S02]  /*0df0*/  HADD2.F32 R28, -RZ, R27.H0_H0 ;  /* 0x2000001bff1c7230 */ /* 0x000fe40000004100 */
[----:B------:R-:W-:Y:S02]  /*0e00*/  HADD2.F32 R20, -RZ, R19.H0_H0 ;  /* 0x20000013ff147230 */ /* 0x000fe40000004100 */
[--C-:B------:R-:W-:Y:S02]  /*0e10*/  HADD2.F32 R4, -RZ, R83.reuse.H0_H0 ;  /* 0x20000053ff047230 */ /* 0x100fe40000004100 */
[----:B------:R-:W-:-:S02]  /*0e20*/  HADD2.F32 R3, -RZ, R83.H1_H1 ;  /* 0x30000053ff037230 */ /* 0x000fc40000004100 */
[----:B------:R-:W-:Y:S02]  /*0e30*/  HADD2.F32 R2, -RZ, R76.H0_H0 ;  /* 0x2000004cff027230 */ /* 0x000fe40000004100 */
[----:B------:R-:W-:Y:S02]  /*0e40*/  HADD2.F32 R77, -RZ, R78.H0_H0 ;  /* 0x2000004eff4d7230 */ /* 0x000fe40000004100 */
[----:B------:R-:W-:Y:S02]  /*0e50*/  HADD2.F32 R72, -RZ, R73.H0_H0 ;  /* 0x20000049ff487230 */ /* 0x000fe40000004100 */
[----:B------:R-:W-:Y:S02]  /*0e60*/  HADD2.F32 R90, -RZ, R74.H0_H0 ;  /* 0x2000004aff5a7230 */ /* 0x000fe40000004100 */
[----:B------:R-:W-:Y:S02]  /*0e70*/  HADD2.F32 R27, -RZ, R27.H1_H1 ;  /* 0x3000001bff1b7230 */ /* 0x000fe40000004100 */
        /* <DEDUP_REMOVED lines=19> */
[----:B------:R-:W-:Y:S02]  /*0fb0*/  IMAD.MOV.U32 R138, RZ, RZ, 0x1 ;  /* 0x00000001ff8a7424 */ /* 0x000fe400078e00ff */
[----:B------:R-:W-:Y:S02]  /*0fc0*/  IMAD.SHL.U32 R114, R68, 0x8, RZ ;  /* 0x0000000844727824 */ /* 0x000fe400078e00ff */
[----:B------:R-:W-:Y:S02]  /*0fd0*/  IMAD R154, R154, -0x2daee0ad, RZ ;  /* 0xd2511f539a9a7824 */ /* 0x000fe400078e02ff */
[----:B01----:R-:W-:-:S07]  /*0fe0*/  IMAD R146, R146, -0x326172a9, RZ ;  /* 0xcd9e8d5792927824 */ /* 0x003fce00078e02ff */
.L_x_4645:
        /* <DEDUP_REMOVED lines=39> */
.L_x_4391:
        /* <DEDUP_REMOVED lines=12> */
.L_x_4394:
[----:B------:R-:W-:-:S07]  /*1320*/  IMAD.MOV.U32 R119, RZ, RZ, R146 ;  /* 0x000000ffff777224 */ /* 0x000fce00078e0092 */
.L_x_4395:
[----:B------:R-:W-:Y:S05]  /*1330*/  BSYNC B2 ;  /* 0x0000000000027941 */ /* 0x000fea0003800000 */
.L_x_4393:
        /* <DEDUP_REMOVED lines=16> */
.L_x_4399:
[----:B------:R-:W-:Y:S05]  /*1440*/  BSYNC B3 ;  /* 0x0000000000037941 */ /* 0x000fea0003800000 */
.L_x_4398:
        /* <DEDUP_REMOVED lines=44> */
.L_x_4397:
[----:B------:R-:W-:Y:S05]  /*1710*/  BSYNC B2 ;  /* 0x0000000000027941 */ /* 0x000fea0003800000 */
.L_x_4396:
[----:B------:R-:W-:Y:S01]  /*1720*/  HFMA2.MMA R116, -RZ, RZ, 0.1171875, 0 ;  /* 0x2f800000ff747435 */ /* 0x000fe200000001ff */
[----:B------:R-:W-:Y:S01]  /*1730*/  I2FP.F32.U32 R69, R119 ;  /* 0x0000007700457245 */ /* 0x000fe20000201000 */
[----:B-----5:R-:W-:-:S05]  /*1740*/  HADD2.F32 R70, -RZ, R60.H0_H0 ;  /* 0x2000003cff467230 */ /* 0x020fca0000004100 */
[----:B------:R-:W-:-:S03]  /*1750*/  FMUL.FTZ R70, R70, UR11 ;  /* 0x0000000b46467c20 */ /* 0x000fc60008410000 */
[----:B------:R-:W-:Y:S01]  /*1760*/  FFMA.FTZ R69, R69, R116, 1.1641532182693481445e-10 ;  /* 0x2f00000045457423 */ /* 0x000fe20000010074 */
[----:B------:R-:W-:-:S04]  /*1770*/  FMUL.FTZ R70, R70, UR10 ;  /* 0x0000000a46467c20 */ /* 0x000fc80008410000 */
[----:B------:R-:W-:-:S04]  /*1780*/  FSETP.GTU.FTZ.AND P5, PT, R69, UR8, PT ;  /* 0x0000000845007c0b */ /* 0x000fc8000bfbc000 */
[----:B------:R-:W-:Y:S01]  /*1790*/  FSEL R117, R70, RZ, !P5 ;  /* 0x000000ff46757208 */ /* 0x000fe20006800000 */
[----:B------:R-:W-:Y:S01]  /*17a0*/  @P3 HADD2.F32 R70, -RZ, R64.H0_H0 ;  /* 0x20000040ff463230 */ /* 0x000fe20000004100 */
[----:B------:R-:W-:-:S03]  /*17b0*/  SEL R116, RZ, 0x1, P5 ;  /* 0x00000001ff747807 */ /* 0x000fc60002800000 */
[----:B------:R-:W-:-:S04]  /*17c0*/  FMUL.FTZ R117, R34, R117 ;  /* 0x0000007522757220 */ /* 0x000fc80000410000 */
[----:B------:R-:W-:-:S07]  /*17d0*/  @P3 FADD.FTZ R117, R70, R117 ;  /* 0x0000007546753221 */ /* 0x000fce0000010000 */
.L_x_4392:
[----:B------:R-:W-:Y:S05]  /*17e0*/  BSYNC B1 ;  /* 0x0000000000017941 */ /* 0x000fea0003800000 */
.L_x_4390:
        /* <DEDUP_REMOVED lines=8> */
.L_x_4401:
        /* <DEDUP_REMOVED lines=12> */
.L_x_4404:
[----:B------:R-:W-:-:S07]  /*1930*/  MOV R121, R146 ;  /* 0x0000009200797202 */ /* 0x000fce0000000f00 */
.L_x_4405:
[----:B------:R-:W-:Y:S05]  /*1940*/  BSYNC B2 ;  /* 0x0000000000027941 */ /* 0x000fea0003800000 */
.L_x_4403:
        /* <DEDUP_REMOVED lines=16> */
.L_x_4409:
[----:B------:R-:W-:Y:S05]  /*1a50*/  BSYNC B3 ;  /* 0x0000000000037941 */ /* 0x000fea0003800000 */
.L_x_4408:
        /* <DEDUP_REMOVED lines=43> */
[----:B------:R-:W-:-:S11]  /*1d10*/  HFMA2.MMA R69, -RZ, RZ, 0, 0 ;  /* 0x00000000ff457435 */ /* 0x000fd600000001ff */
.L_x_4407:
[----:B------:R-:W-:Y:S05]  /*1d20*/  BSYNC B2 ;  /* 0x0000000000027941 */ /* 0x000fea0003800000 */
.L_x_4406:
        /* <DEDUP_REMOVED lines=10> */
[----:B------:R-:W-:-:S04]  /*1dd0*/  FMUL.FTZ R119, R33, R70 ;  /* 0x0000004621777220 */ /* 0x000fc80000410000 */
[----:B------:R-:W-:-:S07]  /*1de0*/  @P3 FADD.FTZ R119, R68, R119 ;  /* 0x0000007744773221 */ /* 0x000fce0000010000 */
.L_x_4402:
[----:B------:R-:W-:Y:S05]  /*1df0*/  BSYNC B1 ;  /* 0x0000000000017941 */ /* 0x000fea0003800000 */
.L_x_4400:
        /* <DEDUP_REMOVED lines=8> */
.L_x_4411:
        /* <DEDUP_REMOVED lines=12> */
.L_x_4414:
[----:B------:R-:W-:-:S07]  /*1f40*/  IMAD.MOV.U32 R123, RZ, RZ, R146 ;  /* 0x000000ffff7b7224 */ /* 0x000fce00078e0092 */
.L_x_4415:
[----:B------:R-:W-:Y:S05]  /*1f50*/  BSYNC B2 ;  /* 0x0000000000027941 */ /* 0x000fea0003800000 */
.L_x_4413:
        /* <DEDUP_REMOVED lines=16> */
.L_x_4419:
[----:B------:R-:W-:Y:S05]  /*2060*/  BSYNC B3 ;  /* 0x0000000000037941 */ /* 0x000fea0003800000 */
.L_x_4418:
        /* <DEDUP_REMOVED lines=42> */
[----:B------:R-:W-:Y:S01]  /*2310*/  HFMA2.MMA R68, -RZ, RZ, 0, 0 ;  /* 0x00000000ff447435 */ /* 0x000fe200000001ff */
[----:B------:R-:W-:-:S10]  /*2320*/  LOP3.LUT R148, R69, R70, R109, 0x96, !PT ;  /* 0x0000004645947212 */ /* 0x000fd400078e966d */
.L_x_4417:
[----:B------:R-:W-:Y:S05]  /*2330*/  BSYNC B2 ;  /* 0x0000000000027941 */ /* 0x000fea0003800000 */
.L_x_4416:
[----:B------:R-:W-:Y:S01]  /*2340*/  I2FP.F32.U32 R69, R123 ;  /* 0x0000007b00457245 */ /* 0x000fe20000201000 */
[----:B-----5:R-:W-:Y:S02]  /*2350*/  HADD2.F32 R70, -RZ, R61.H0_H0 ;  /* 0x2000003dff467230 */ /* 0x020fe40000004100 */
[----:B------:R-:W-:-:S03]  /*2360*/  IMAD.MOV.U32 R120, RZ, RZ, 0x2f800000 ;  /* 0x2f800000ff787424 */ /* 0x000fc600078e00ff */
[----:B------:R-:W-:Y:S01]  /*2370*/  FMUL.FTZ R70, R70, UR11 ;  /* 0x0000000b46467c20 */ /* 0x000fe20008410000 */
[----:B------:R-:W-:-:S03]  /*2380*/  FFMA.FTZ R69, R69, R120, 1.1641532182693481445e-10 ;  /* 0x2f00000045457423 */ /* 0x000fc60000010078 */
[----:B------:R-:W-:Y:S02]  /*2390*/  FMUL.FTZ R70, R70, UR10 ;  /* 0x0000000a46467c20 */ /* 0x000fe40008410000 */
[----:B------:R-:W-:-:S04]  /*23a0*/  FSETP.GTU.FTZ.AND P5, PT, R69, UR8, PT ;  /* 0x0000000845007c0b */ /* 0x000fc8000bfbc000 */
[----:B------:R-:W-:Y:S01]  /*23b0*/  FSEL R121, R70, RZ, !P5 ;  /* 0x000000ff46797208 */ /* 0x000fe20006800000 */
[----:B------:R-:W-:Y:S01]  /*23c0*/  @P3 HADD2.F32 R70, -RZ, R65.H0_H0 ;  /* 0x20000041ff463230 */ /* 0x000fe20000004100 */
[----:B------:R-:W-:-:S03]  /*23d0*/  SEL R120, RZ, 0x1, P5 ;  /* 0x00000001ff787807 */ /* 0x000fc60002800000 */
[----:B------:R-:W-:-:S04]  /*23e0*/  FMUL.FTZ R121, R32, R121 ;  /* 0x0000007920797220 */ /* 0x000fc80000410000 */
[----:B------:R-:W-:-:S07]  /*23f0*/  @P3 FADD.FTZ R121, R70, R121 ;  /* 0x0000007946793221 */ /* 0x000fce0000010000 */
.L_x_4412:
[----:B------:R-:W-:Y:S05]  /*2400*/  BSYNC B1 ;  /* 0x0000000000017941 */ /* 0x000fea0003800000 */
.L_x_4410:
        /* <DEDUP_REMOVED lines=8> */
.L_x_4421:
        /* <DEDUP_REMOVED lines=12> */
.L_x_4424:
[----:B------:R-:W-:-:S07]  /*2550*/  MOV R125, R146 ;  /* 0x00000092007d7202 */ /* 0x000fce0000000f00 */
.L_x_4425:
[----:B------:R-:W-:Y:S05]  /*2560*/  BSYNC B2 ;  /* 0x0000000000027941 */ /* 0x000fea0003800000 */
.L_x_4423:
        /* <DEDUP_REMOVED lines=16> */
.L_x_4429:
[----:B------:R-:W-:Y:S05]  /*2670*/  BSYNC B3 ;  /* 0x0000000000037941 */ /* 0x000fea0003800000 */
.L_x_4428:
        /* <DEDUP_REMOVED lines=40> */
[----:B------:R-:W-:-:S04]  /*2900*/  MOV R146, R122 ;  /* 0x0000007a00927202 */ /* 0x000fc80000000f00 */
[----:B------:R-:W-:Y:S01]  /*2910*/  LOP3.LUT R148, R69, R70, R109, 0x96, !PT ;  /* 0x0000004645947212 */ /* 0x000fe200078e966d */
[----:B------:R-:W-:Y:S01]  /*2920*/  IMAD.MOV.U32 R69, RZ, RZ, RZ ;  /* 0x000000ffff457224 */ /* 0x000fe200078e00ff */
[----:B------:R-:W-:-:S07]  /*2930*/  MOV R154, R68 ;  /* 0x00000044009a7202 */ /* 0x000fce0000000f00 */
.L_x_4427:
[----:B------:R-:W-:Y:S05]  /*2940*/  BSYNC B2 ;  /* 0x0000000000027941 */ /* 0x000fea0003800000 */
.L_x_4426:
        /* <DEDUP_REMOVED lines=10> */
[----:B------:R-:W-:-:S04]  /*29f0*/  FMUL.FTZ R123, R31, R70 ;  /* 0x000000461f7b7220 */ /* 0x000fc80000410000 */
[----:B------:R-:W-:-:S07]  /*2a00*/  @P3 FADD.FTZ R123, R68, R123 ;  /* 0x0000007b447b3221 */ /* 0x000fce0000010000 */
.L_x_4422:
[----:B------:R-:W-:Y:S05]  /*2a10*/  BSYNC B1 ;  /* 0x0000000000017941 */ /* 0x000fea0003800000 */
.L_x_4420:
        /* <DEDUP_REMOVED lines=8> */
.L_x_4431:
        /* <DEDUP_REMOVED lines=12> */
.L_x_4434:
[----:B------:R-:W-:-:S07]  /*2b60*/  IMAD.MOV.U32 R127, RZ, RZ, R146 ;  /* 0x000000ffff7f7224 */ /* 0x000fce00078e0092 */
.L_x_4435:
[----:B------:R-:W-:Y:S05]  /*2b70*/  BSYNC B2 ;  /* 0x0000000000027941 */ /* 0x000fea0003800000 */
.L_x_4433:
        /* <DEDUP_REMOVED lines=16> */
.L_x_4439:
[----:B------:R-:W-:Y:S05]  /*2c80*/  BSYNC B3 ;  /* 0x0000000000037941 */ /* 0x000fea0003800000 */
.L_x_4438:
        /* <DEDUP_REMOVED lines=44> */
.L_x_4437:
[----:B------:R-:W-:Y:S05]  /*2f50*/  BSYNC B2 ;  /* 0x0000000000027941 */ /* 0x000fea0003800000 */
.L_x_4436:
[----:B------:R-:W-:Y:S01]  /*2f60*/  I2FP.F32.U32 R69, R127 ;  /* 0x0000007f00457245 */ /* 0x000fe20000201000 */
[----:B-----5:R-:W-:Y:S01]  /*2f70*/  HADD2.F32 R70, -RZ, R62.H0_H0 ;  /* 0x2000003eff467230 */ /* 0x020fe20000004100 */
[----:B------:R-:W-:-:S04]  /*2f80*/  MOV R124, 0x2f800000 ;  /* 0x2f800000007c7802 */ /* 0x000fc80000000f00 */
        /* <DEDUP_REMOVED lines=9> */
.L_x_4432:
[----:B------:R-:W-:Y:S05]  /*3020*/  BSYNC B1 ;  /* 0x0000000000017941 */ /* 0x000fea0003800000 */
.L_x_4430:
        /* <DEDUP_REMOVED lines=8> */
.L_x_4441:
        /* <DEDUP_REMOVED lines=12> */
.L_x_4444:
[----:B------:R-:W-:-:S07]  /*3170*/  MOV R129, R146 ;  /* 0x0000009200817202 */ /* 0x000fce0000000f00 */
.L_x_4445:
[----:B------:R-:W-:Y:S05]  /*3180*/  BSYNC B2 ;  /* 0x0000000000027941 */ /* 0x000fea0003800000 */
.L_x_4443:
        /* <DEDUP_REMOVED lines=16> */
.L_x_4449:
[----:B------:R-:W-:Y:S05]  /*3290*/  BSYNC B3 ;  /* 0x0000000000037941 */ /* 0x000fea0003800000 */
.L_x_4448:
        /* <DEDUP_REMOVED lines=41> */
[----:B------:R-:W-:Y:S01]  /*3530*/  LOP3.LUT R148, R69, R70, R109, 0x96, !PT ;  /* 0x0000004645947212 */ /* 0x000fe200078e966d */
[----:B------:R-:W-:Y:S01]  /*3540*/  HFMA2.MMA R69, -RZ, RZ, 0, 0 ;  /* 0x00000000ff457435 */ /* 0x000fe200000001ff */
[----:B------:R-:W-:-:S10]  /*3550*/  MOV R154, R68 ;  /* 0x00000044009a7202 */ /* 0x000fd40000000f00 */
.L_x_4447:
[----:B------:R-:W-:Y:S05]  /*3560*/  BSYNC B2 ;  /* 0x0000000000027941 */ /* 0x000fea0003800000 */
.L_x_4446:
        /* <DEDUP_REMOVED lines=12> */
.L_x_4442:
[----:B------:R-:W-:Y:S05]  /*3630*/  BSYNC B1 ;  /* 0x0000000000017941 */ /* 0x000fea0003800000 */
.L_x_4440:
        /* <DEDUP_REMOVED lines=8> */
.L_x_4451:
        /* <DEDUP_REMOVED lines=12> */
.L_x_4454:
[----:B------:R-:W-:-:S07]  /*3780*/  MOV R134, R146 ;  /* 0x0000009200867202 */ /* 0x000fce0000000f00 */
.L_x_4455:
[----:B------:R-:W-:Y:S05]  /*3790*/  BSYNC B2 ;  /* 0x0000000000027941 */ /* 0x000fea0003800000 */
.L_x_4453:
        /* <DEDUP_REMOVED lines=16> */
.L_x_4459:
[----:B------:R-:W-:Y:S05]  /*38a0*/  BSYNC B3 ;  /* 0x0000000000037941 */ /* 0x000fea0003800000 */
.L_x_4458:
        /* <DEDUP_REMOVED lines=40> */
[----:B------:R-:W-:-:S03]  /*3b30*/  IMAD.WIDE.U32 R68, R71, -0x2daee0ad, RZ ;  /* 0xd2511f5347447825 */ /* 0x000fc600078e00ff */
[----:B------:R-:W-:Y:S01]  /*3b40*/  MOV R154, R68 ;  /* 0x00000044009a7202 */ /* 0x000fe20000000f00 */
[----:B------:R-:W-:Y:S01]  /*3b50*/  IMAD.MOV.U32 R68, RZ, RZ, RZ ;  /* 0x000000ffff447224 */ /* 0x000fe200078e00ff */
[----:B------:R-:W-:-:S07]  /*3b60*/  LOP3.LUT R148, R69, R70, R109, 0x96, !PT ;  /* 0x0000004645947212 */ /* 0x000fce00078e966d */
.L_x_4457:
[----:B------:R-:W-:Y:S05]  /*3b70*/  BSYNC B2 ;  /* 0x0000000000027941 */ /* 0x000fea0003800000 */
.L_x_4456:
        /* <DEDUP_REMOVED lines=12> */
.L_x_4452:
[----:B------:R-:W-:Y:S05]  /*3c40*/  BSYNC B1 ;  /* 0x0000000000017941 */ /* 0x000fea0003800000 */
.L_x_4450:
        /* <DEDUP_REMOVED lines=8> */
.L_x_4461:
        /* <DEDUP_REMOVED lines=12> */
.L_x_4464:
[----:B------:R-:W-:-:S07]  /*3d90*/  IMAD.MOV.U32 R150, RZ, RZ, R146 ;  /* 0x000000ffff967224 */ /* 0x000fce00078e0092 */
.L_x_4465:
[----:B------:R-:W-:Y:S05]  /*3da0*/  BSYNC B2 ;  /* 0x0000000000027941 */ /* 0x000fea0003800000 */
.L_x_4463:
        /* <DEDUP_REMOVED lines=16> */
.L_x_4469:
[----:B------:R-:W-:Y:S05]  /*3eb0*/  BSYNC B3 ;  /* 0x0000000000037941 */ /* 0x000fea0003800000 */
.L_x_4468:
        /* <DEDUP_REMOVED lines=44> */
.L_x_4467:
[----:B------:R-:W-:Y:S05]  /*4180*/  BSYNC B2 ;  /* 0x0000000000027941 */ /* 0x000fea0003800000 */
.L_x_4466:
[----:B------:R-:W-:Y:S02]  /*4190*/  I2FP.F32.U32 R68, R150 ;  /* 0x0000009600447245 */ /* 0x000fe40000201000 */
[----:B------:R-:W-:-:S05]  /*41a0*/  MOV R69, 0x2f800000 ;  /* 0x2f80000000457802 */ /* 0x000fca0000000f00 */
[----:B------:R-:W-:Y:S01]  /*41b0*/  FFMA.FTZ R68, R68, R69, 1.1641532182693481445e-10 ;  /* 0x2f00000044447423 */ /* 0x000fe20000010045 */
[----:B-----5:R-:W-:-:S04]  /*41c0*/  HADD2.F32 R69, -RZ, R63.H1_H1 ;  /* 0x3000003fff457230 */ /* 0x020fc80000004100 */
[----:B------:R-:W-:Y:S01]  /*41d0*/  FSETP.GTU.FTZ.AND P4, PT, R68, UR8, PT ;  /* 0x0000000844007c0b */ /* 0x000fe2000bf9c000 */
[----:B------:R-:W-:-:S03]  /*41e0*/  FMUL.FTZ R69, R69, UR11 ;  /* 0x0000000b45457c20 */ /* 0x000fc60008410000 */
[----:B------:R-:W-:Y:S01]  /*41f0*/  SEL R150, RZ, 0x1, P4 ;  /* 0x00000001ff967807 */ /* 0x000fe20002000000 */
[----:B------:R-:W-:-:S05]  /*4200*/  FMUL.FTZ R69, R69, UR10 ;  /* 0x0000000a45457c20 */ /* 0x000fca0008410000 */
[----:B------:R-:W-:-:S05]  /*4210*/  FSEL R68, R69, RZ, !P4 ;  /* 0x000000ff45447208 */ /* 0x000fca0006000000 */
[----:B------:R-:W-:Y:S01]  /*4220*/  FMUL.FTZ R167, R27, R68 ;  /* 0x000000441ba77220 */ /* 0x000fe20000410000 */
[----:B------:R-:W-:-:S05]  /*4230*/  @P3 HADD2.F32 R68, -RZ, R67.H1_H1 ;  /* 0x30000043ff443230 */ /* 0x000fca0000004100 */
[----:B------:R-:W-:-:S07]  /*4240*/  @P3 FADD.FTZ R167, R68, R167 ;  /* 0x000000a744a73221 */ /* 0x000fce0000010000 */
.L_x_4462:
[----:B------:R-:W-:Y:S05]  /*4250*/  BSYNC B1 ;  /* 0x0000000000017941 */ /* 0x000fea0003800000 */
.L_x_4460:
        /* <DEDUP_REMOVED lines=29> */
.L_x_4471:
[----:B------:R-:W-:Y:S05]  /*4430*/  BSYNC B1 ;  /* 0x0000000000017941 */ /* 0x000fea0003800000 */
.L_x_4470:
[----:B------:R-:W-:Y:S02]  /*4440*/  IADD3 R142, R142, 0x100, RZ ;  /* 0x000001008e8e7810 */ /* 0x000fe40007ffe0ff */
[----:B------:R-:W-:-:S07]  /*4450*/  IADD3 R165, R165, 0x100, RZ ;  /* 0x00000100a5a57810 */ /* 0x000fce0007ffe0ff */
.L_x_4389:
[----:B------:R-:W-:Y:S05]  /*4460*/  BSYNC B0 ;  /* 0x0000000000007941 */ /* 0x000fea0003800000 */
.L_x_4388:
        /* <DEDUP_REMOVED lines=17> */
[----:B------:R-:W-:Y:S01]  /*4580*/  MOV R68, R152 ;  /* 0x0000009800447202 */ /* 0x000fe20000000f00 */
[----:B-----5:R-:W-:Y:S01]  /*4590*/  HADD2.F32 R131, -RZ, R64.H0_H0 ;  /* 0x20000040ff837230 */ /* 0x020fe20000004100 */
[----:B------:R-:W-:Y:S06]  /*45a0*/  BRA `(.L_x_4476) ;  /* 0x0000000400607947 */ /* 0x000fec0003800000 */
.L_x_4475:
        /* <DEDUP_REMOVED lines=12> */
.L_x_4478:
[----:B------:R-:W-:-:S07]  /*4670*/  MOV R116, R146 ;  /* 0x0000009200747202 */ /* 0x000fce0000000f00 */
.L_x_4479:
[----:B------:R-:W-:Y:S05]  /*4680*/  BSYNC B2 ;  /* 0x0000000000027941 */ /* 0x000fea0003800000 */
.L_x_4477:
        /* <DEDUP_REMOVED lines=16> */
.L_x_4483:
[----:B------:R-:W-:Y:S05]  /*4790*/  BSYNC B3 ;  /* 0x0000000000037941 */ /* 0x000fea0003800000 */
.L_x_4482:
        /* <DEDUP_REMOVED lines=44> */
.L_x_4481:
[----:B------:R-:W-:Y:S05]  /*4a60*/  BSYNC B2 ;  /* 0x0000000000027941 */ /* 0x000fea0003800000 */
.L_x_4480:
        /* <DEDUP_REMOVED lines=10> */
[----:B------:R-:W-:-:S04]  /*4b10*/  FMUL.FTZ R131, R26, R131 ;  /* 0x000000831a837220 */ /* 0x000fc80000410000 */
[----:B------:R-:W-:-:S07]  /*4b20*/  @P3 FADD.FTZ R131, R70, R131 ;  /* 0x0000008346833221 */ /* 0x000fce0000010000 */
.L_x_4476:
[----:B------:R-:W-:Y:S05]  /*4b30*/  BSYNC B1 ;  /* 0x0000000000017941 */ /* 0x000fea0003800000 */
.L_x_4474:
        /* <DEDUP_REMOVED lines=8> */
.L_x_4485:
        /* <DEDUP_REMOVED lines=12> */
.L_x_4488:
[----:B------:R-:W-:-:S07]  /*4c80*/  MOV R118, R146 ;  /* 0x0000009200767202 */ /* 0x000fce0000000f00 */
.L_x_4489:
[----:B------:R-:W-:Y:S05]  /*4c90*/  BSYNC B2 ;  /* 0x0000000000027941 */ /* 0x000fea0003800000 */
.L_x_4487:
        /* <DEDUP_REMOVED lines=16> */
.L_x_4493:
[----:B------:R-:W-:Y:S05]  /*4da0*/  BSYNC B3 ;  /* 0x0000000000037941 */ /* 0x000fea0003800000 */
.L_x_4492:
        /* <DEDUP_REMOVED lines=40> */
[----:B------:R-:W-:Y:S02]  /*5030*/  MOV R146, R134 ;  /* 0x0000008600927202 */ /* 0x000fe40000000f00 */
[----:B------:R-:W-:Y:S01]  /*5040*/  LOP3.LUT R148, R69, R70, R109, 0x96, !PT ;  /* 0x0000004645947212 */ /* 0x000fe200078e966d */
[----:B------:R-:W-:Y:S01]  /*5050*/  IMAD.MOV.U32 R69, RZ, RZ, RZ ;  /* 0x000000ffff457224 */ /* 0x000fe200078e00ff */
[----:B------:R-:W-:-:S07]  /*5060*/  MOV R154, R68 ;  /* 0x00000044009a7202 */ /* 0x000fce0000000f00 */
.L_x_4491:
[----:B------:R-:W-:Y:S05]  /*5070*/  BSYNC B2 ;  /* 0x0000000000027941 */ /* 0x000fea0003800000 */
.L_x_4490:
[----:B------:R-:W-:Y:S01]  /*5080*/  HFMA2.MMA R71, -RZ, RZ, 0.1171875, 0 ;  /* 0x2f800000ff477435 */ /* 0x000fe200000001ff */
[----:B------:R-:W-:Y:S01]  /*5090*/  I2FP.F32.U32 R68, R118 ;  /* 0x0000007600447245 */ /* 0x000fe20000201000 */
[----:B-----5:R-:W-:-:S05]  /*50a0*/  HADD2.F32 R70, -RZ, R60.H1_H1 ;  /* 0x3000003cff467230 */ /* 0x020fca0000004100 */
[----:B------:R-:W-:-:S03]  /*50b0*/  FMUL.FTZ R70, R70, UR11 ;  /* 0x0000000b46467c20 */ /* 0x000fc60008410000 */
[----:B------:R-:W-:Y:S01]  /*50c0*/  FFMA.FTZ R68, R68, R71, 1.1641532182693481445e-10 ;  /* 0x2f00000044447423 */ /* 0x000fe20000010047 */
[----:B------:R-:W-:-:S04]  /*50d0*/  FMUL.FTZ R70, R70, UR10 ;  /* 0x0000000a46467c20 */ /* 0x000fc80008410000 */
[----:B------:R-:W-:-:S04]  /*50e0*/  FSETP.GTU.FTZ.AND P5, PT, R68, UR8, PT ;  /* 0x0000000844007c0b */ /* 0x000fc8000bfbc000 */
[----:B------:R-:W-:Y:S01]  /*50f0*/  FSEL R68, R70, RZ, !P5 ;  /* 0x000000ff46447208 */ /* 0x000fe20006800000 */
[----:B------:R-:W-:Y:S01]  /*5100*/  @P3 HADD2.F32 R70, -RZ, R64.H1_H1 ;  /* 0x30000040ff463230 */ /* 0x000fe20000004100 */
[----:B------:R-:W-:-:S03]  /*5110*/  SEL R118, RZ, 0x1, P5 ;  /* 0x00000001ff767807 */ /* 0x000fc60002800000 */
[----:B------:R-:W-:-:S04]  /*5120*/  FMUL.FTZ R133, R25, R68 ;  /* 0x0000004419857220 */ /* 0x000fc80000410000 */
[----:B------:R-:W-:-:S07]  /*5130*/  @P3 FADD.FTZ R133, R70, R133 ;  /* 0x0000008546853221 */ /* 0x000fce0000010000 */
.L_x_4486:
[----:B------:R-:W-:Y:S05]  /*5140*/  BSYNC B1 ;  /* 0x0000000000017941 */ /* 0x000fea0003800000 */
.L_x_4484:
        /* <DEDUP_REMOVED lines=8> */
.L_x_4495:
        /* <DEDUP_REMOVED lines=12> */
.L_x_4498:
[----:B------:R-:W-:-:S07]  /*5290*/  IMAD.MOV.U32 R120, RZ, RZ, R146 ;  /* 0x000000ffff787224 */ /* 0x000fce00078e0092 */
.L_x_4499:
[----:B------:R-:W-:Y:S05]  /*52a0*/  BSYNC B2 ;  /* 0x0000000000027941 */ /* 0x000fea0003800000 */
.L_x_4497:
        /* <DEDUP_REMOVED lines=16> */
.L_x_4503:
[----:B------:R-:W-:Y:S05]  /*53b0*/  BSYNC B3 ;  /* 0x0000000000037941 */ /* 0x000fea0003800000 */
.L_x_4502:
        /* <DEDUP_REMOVED lines=42> */
[----:B------:R-:W-:Y:S01]  /*5660*/  HFMA2.MMA R68, -RZ, RZ, 0, 0 ;  /* 0x00000000ff447435 */ /* 0x000fe200000001ff */
[----:B------:R-:W-:-:S10]  /*5670*/  LOP3.LUT R148, R69, R70, R109, 0x96, !PT ;  /* 0x0000004645947212 */ /* 0x000fd400078e966d */
.L_x_4501:
[----:B------:R-:W-:Y:S05]  /*5680*/  BSYNC B2 ;  /* 0x0000000000027941 */ /* 0x000fea0003800000 */
.L_x_4500:
        /* <DEDUP_REMOVED lines=12> */
.L_x_4496:
[----:B------:R-:W-:Y:S05]  /*5750*/  BSYNC B1 ;  /* 0x0000000000017941 */ /* 0x000fea0003800000 */
.L_x_4494:
        /* <DEDUP_REMOVED lines=8> */
.L_x_4505:
        /* <DEDUP_REMOVED lines=12> */
.L_x_4508:
[----:B------:R-:W-:-:S07]  /*58a0*/  MOV R122, R146 ;  /* 0x00000092007a7202 */ /* 0x000fce0000000f00 */
.L_x_4509:
[----:B------:R-:W-:Y:S05]  /*58b0*/  BSYNC B2 ;  /* 0x0000000000027941 */ /* 0x000fea0003800000 */
.L_x_4507:
        /* <DEDUP_REMOVED lines=16> */
.L_x_4513:
[----:B------:R-:W-:Y:S05]  /*59c0*/  BSYNC B3 ;  /* 0x0000000000037941 */ /* 0x000fea0003800000 */
.L_x_4512:
        /* <DEDUP_REMOVED lines=43> */
[----:B------:R-:W-:-:S10]  /*5c80*/  MOV R154, R68 ;  /* 0x00000044009a7202 */ /* 0x000fd40000000f00 */
.L_x_4511:
[----:B------:R-:W-:Y:S05]  /*5c90*/  BSYNC B2 ;  /* 0x0000000000027941 */ /* 0x000fea0003800000 */
.L_x_4510:
[----:B------:R-:W-:Y:S01]  /*5ca0*/  I2FP.F32.U32 R68, R122 ;  /* 0x0000007a00447245 */ /* 0x000fe20000201000 */
[----:B-----5:R-:W-:Y:S02]  /*5cb0*/  HADD2.F32 R70, -RZ, R61.H1_H1 ;  /* 0x3000003dff467230 */ /* 0x020fe40000004100 */
[----:B------:R-:W-:-:S03]  /*5cc0*/  IMAD.MOV.U32 R71, RZ, RZ, 0x2f800000 ;  /* 0x2f800000ff477424 */ /* 0x000fc600078e00ff */
[----:B------:R-:W-:Y:S01]  /*5cd0*/  FMUL.FTZ R70, R70, UR11 ;  /* 0x0000000b46467c20 */ /* 0x000fe20008410000 */
[----:B------:R-:W-:-:S03]  /*5ce0*/  FFMA.FTZ R68, R68, R71, 1.1641532182693481445e-10 ;  /* 0x2f00000044447423 */ /* 0x000fc60000010047 */
[----:B------:R-:W-:Y:S02]  /*5cf0*/  FMUL.FTZ R70, R70, UR10 ;  /* 0x0000000a46467c20 */ /* 0x000fe40008410000 */
[----:B------:R-:W-:-:S04]  /*5d00*/  FSETP.GTU.FTZ.AND P5, PT, R68, UR8, PT ;  /* 0x0000000844007c0b */ /* 0x000fc8000bfbc000 */
[----:B------:R-:W-:Y:S02]  /*5d10*/  FSEL R68, R70, RZ, !P5 ;  /* 0x000000ff46447208 */ /* 0x000fe40006800000 */
[----:B------:R-:W-:-:S03]  /*5d20*/  SEL R122, RZ, 0x1, P5 ;  /* 0x00000001ff7a7807 */ /* 0x000fc60002800000 */
[----:B------:R-:W-:Y:S01]  /*5d30*/  FMUL.FTZ R139, R23, R68 ;  /* 0x00000044178b7220 */ /* 0x000fe20000410000 */
[----:B------:R-:W-:-:S05]  /*5d40*/  @P3 HADD2.F32 R68, -RZ, R65.H1_H1 ;  /* 0x30000041ff443230 */ /* 0x000fca0000004100 */
[----:B------:R-:W-:-:S07]  /*5d50*/  @P3 FADD.FTZ R139, R68, R139 ;  /* 0x0000008b448b3221 */ /* 0x000fce0000010000 */
.L_x_4506:
[----:B------:R-:W-:Y:S05]  /*5d60*/  BSYNC B1 ;  /* 0x0000000000017941 */ /* 0x000fea0003800000 */
.L_x_4504:
        /* <DEDUP_REMOVED lines=8> */
.L_x_4515:
        /* <DEDUP_REMOVED lines=12> */
.L_x_4518:
[----:B------:R-:W-:-:S07]  /*5eb0*/  MOV R124, R146 ;  /* 0x00000092007c7202 */ /* 0x000fce0000000f00 */
.L_x_4519:
[----:B------:R-:W-:Y:S05]  /*5ec0*/  BSYNC B2 ;  /* 0x0000000000027941 */ /* 0x000fea0003800000 */
.L_x_4517:
        /* <DEDUP_REMOVED lines=16> */
.L_x_4523:
[----:B------:R-:W-:Y:S05]  /*5fd0*/  BSYNC B3 ;  /* 0x0000000000037941 */ /* 0x000fea0003800000 */
.L_x_4522:
        /* <DEDUP_REMOVED lines=44> */
.L_x_4521:
[----:B------:R-:W-:Y:S05]  /*62a0*/  BSYNC B2 ;  /* 0x0000000000027941 */ /* 0x000fea0003800000 */
.L_x_4520:
        /* <DEDUP_REMOVED lines=10> */
[----:B------:R-:W-:-:S04]  /*6350*/  FMUL.FTZ R141, R22, R141 ;  /* 0x0000008d168d7220 */ /* 0x000fc80000410000 */
[----:B------:R-:W-:-:S07]  /*6360*/  @P3 FADD.FTZ R141, R70, R141 ;  /* 0x0000008d468d3221 */ /* 0x000fce0000010000 */
.L_x_4516:
[----:B------:R-:W-:Y:S05]  /*6370*/  BSYNC B1 ;  /* 0x0000000000017941 */ /* 0x000fea0003800000 */
.L_x_4514:
        /* <DEDUP_REMOVED lines=8> */
.L_x_4525:
        /* <DEDUP_REMOVED lines=12> */
.L_x_4528:
[----:B------:R-:W-:-:S07]  /*64c0*/  IMAD.MOV.U32 R126, RZ, RZ, R146 ;  /* 0x000000ffff7e7224 */ /* 0x000fce00078e0092 */
.L_x_4529:
[----:B------:R-:W-:Y:S05]  /*64d0*/  BSYNC B2 ;  /* 0x0000000000027941 */ /* 0x000fea0003800000 */
.L_x_4527:
        /* <DEDUP_REMOVED lines=16> */
.L_x_4533:
[----:B------:R-:W-:Y:S05]  /*65e0*/  BSYNC B3 ;  /* 0x0000000000037941 */ /* 0x000fea0003800000 */
.L_x_4532:
        /* <DEDUP_REMOVED lines=44> */
.L_x_4531:
[----:B------:R-:W-:Y:S05]  /*68b0*/  BSYNC B2 ;  /* 0x0000000000027941 */ /* 0x000fea0003800000 */
.L_x_4530:
[----:B------:R-:W-:Y:S01]  /*68c0*/  I2FP.F32.U32 R68, R126 ;  /* 0x0000007e00447245 */ /* 0x000fe20000201000 */
[----:B-----5:R-:W-:Y:S01]  /*68d0*/  HADD2.F32 R70, -RZ, R62.H1_H1 ;  /* 0x3000003eff467230 */ /* 0x020fe20000004100 */
[----:B------:R-:W-:-:S04]  /*68e0*/  MOV R71, 0x2f800000 ;  /* 0x2f80000000477802 */ /* 0x000fc80000000f00 */
        /* <DEDUP_REMOVED lines=9> */
.L_x_4526:
[----:B------:R-:W-:Y:S05]  /*6980*/  BSYNC B1 ;  /* 0x0000000000017941 */ /* 0x000fea0003800000 */
.L_x_4524:
        /* <DEDUP_REMOVED lines=8> */
.L_x_4535:
        /* <DEDUP_REMOVED lines=12> */
.L_x_4538:
[----:B------:R-:W-:-:S07]  /*6ad0*/  MOV R128, R146 ;  /* 0x0000009200807202 */ /* 0x000fce0000000f00 */
.L_x_4539:
[----:B------:R-:W-:Y:S05]  /*6ae0*/  BSYNC B2 ;  /* 0x0000000000027941 */ /* 0x000fea0003800000 */
.L_x_4537:
        /* <DEDUP_REMOVED lines=16> */
.L_x_4543:
[----:B------:R-:W-:Y:S05]  /*6bf0*/  BSYNC B3 ;  /* 0x0000000000037941 */ /* 0x000fea0003800000 */
.L_x_4542:
        /* <DEDUP_REMOVED lines=42> */
[----:B------:R-:W-:Y:S01]  /*6ea0*/  HFMA2.MMA R68, -RZ, RZ, 0, 0 ;  /* 0x00000000ff447435 */ /* 0x000fe200000001ff */
[----:B------:R-:W-:-:S10]  /*6eb0*/  LOP3.LUT R148, R69, R70, R109, 0x96, !PT ;  /* 0x0000004645947212 */ /* 0x000fd400078e966d */
.L_x_4541:
[----:B------:R-:W-:Y:S05]  /*6ec0*/  BSYNC B2 ;  /* 0x0000000000027941 */ /* 0x000fea0003800000 */
.L_x_4540:
        /* <DEDUP_REMOVED lines=12> */
.L_x_4536:
[----:B------:R-:W-:Y:S05]  /*6f90*/  BSYNC B1 ;  /* 0x0000000000017941 */ /* 0x000fea0003800000 */
.L_x_4534:
        /* <DEDUP_REMOVED lines=8> */
.L_x_4545:
        /* <DEDUP_REMOVED lines=12> */
.L_x_4548:
[----:B------:R-:W-:-:S07]  /*70e0*/  MOV R150, R146 ;  /* 0x0000009200967202 */ /* 0x000fce0000000f00 */
.L_x_4549:
[----:B------:R-:W-:Y:S05]  /*70f0*/  BSYNC B2 ;  /* 0x0000000000027941 */ /* 0x000fea0003800000 */
.L_x_4547:
        /* <DEDUP_REMOVED lines=16> */
.L_x_4553:
[----:B------:R-:W-:Y:S05]  /*7200*/  BSYNC B3 ;  /* 0x0000000000037941 */ /* 0x000fea0003800000 */
.L_x_4552:
        /* <DEDUP_REMOVED lines=9> */
[----:B------:R-:W-:Y:S01]  /*72a0*/  LOP3.LUT R71, R135, R71, R53, 0x96, !PT ;  /* 0x0000004787477212 */ /* 0x000fe200078e9635 */
[----:B------:R-:W-:Y:S01]  /*72b0*/  IMAD.MOV.U32 R152, RZ, RZ, RZ ;  /* 0x000000ffff987224 */ /* 0x000fe200078e00ff */
        /* <DEDUP_REMOVED lines=30> */
[----:B------:R-:W-:-:S05]  /*74a0*/  IMAD.WIDE.U32 R70, R69, -0x2daee0ad, RZ ;  /* 0xd2511f5345467825 */ /* 0x000fca00078e00ff */
[----:B------:R-:W-:Y:S02]  /*74b0*/  LOP3.LUT R148, R71, R68, R109, 0x96, !PT ;  /* 0x0000004447947212 */ /* 0x000fe400078e966d */
[----:B------:R-:W-:-:S07]  /*74c0*/  MOV R154, R70 ;  /* 0x00000046009a7202 */ /* 0x000fce0000000f00 */
.L_x_4551:
[----:B------:R-:W-:Y:S05]  /*74d0*/  BSYNC B2 ;  /* 0x0000000000027941 */ /* 0x000fea0003800000 */
.L_x_4550:
[----:B------:R-:W-:Y:S01]  /*74e0*/  HFMA2.MMA R69, -RZ, RZ, 0.1171875, 0 ;  /* 0x2f800000ff457435 */ /* 0x000fe200000001ff */
[----:B------:R-:W-:-:S09]  /*74f0*/  I2FP.F32.U32 R68, R150 ;  /* 0x0000009600447245 */ /* 0x000fd20000201000 */
        /* <DEDUP_REMOVED lines=10> */
.L_x_4546:
[----:B------:R-:W-:Y:S05]  /*75a0*/  BSYNC B1 ;  /* 0x0000000000017941 */ /* 0x000fea0003800000 */
.L_x_4544:
        /* <DEDUP_REMOVED lines=29> */
.L_x_4555:
[----:B------:R-:W-:Y:S05]  /*7780*/  BSYNC B1 ;  /* 0x0000000000017941 */ /* 0x000fea0003800000 */
.L_x_4554:
[----:B------:R-:W-:Y:S01]  /*7790*/  VIADD R142, R142, 0x100 ;  /* 0x000001008e8e7836 */ /* 0x000fe20000000000 */
[----:B------:R-:W-:-:S07]  /*77a0*/  IADD3 R165, R165, 0x100, RZ ;  /* 0x00000100a5a57810 */ /* 0x000fce0007ffe0ff */
.L_x_4473:
[----:B------:R-:W-:Y:S05]  /*77b0*/  BSYNC B0 ;  /* 0x0000000000007941 */ /* 0x000fea0003800000 */
.L_x_4472:
        /* <DEDUP_REMOVED lines=19> */
.L_x_4559:
        /* <DEDUP_REMOVED lines=12> */
.L_x_4562:
[----:B------:R-:W-:-:S07]  /*79b0*/  IMAD.MOV.U32 R116, RZ, RZ, R146 ;  /* 0x000000ffff747224 */ /* 0x000fce00078e0092 */
.L_x_4563:
[----:B------:R-:W-:Y:S05]  /*79c0*/  BSYNC B2 ;  /* 0x0000000000027941 */ /* 0x000fea0003800000 */
.L_x_4561:
        /* <DEDUP_REMOVED lines=16> */
.L_x_4567:
[----:B------:R-:W-:Y:S05]  /*7ad0*/  BSYNC B3 ;  /* 0x0000000000037941 */ /* 0x000fea0003800000 */
.L_x_4566:
        /* <DEDUP_REMOVED lines=42> */
.L_x_4565:
[----:B------:R-:W-:Y:S05]  /*7d80*/  BSYNC B2 ;  /* 0x0000000000027941 */ /* 0x000fea0003800000 */
.L_x_4564:
        /* <DEDUP_REMOVED lines=12> */
.L_x_4560:
[----:B------:R-:W-:Y:S05]  /*7e50*/  BSYNC B1 ;  /* 0x0000000000017941 */ /* 0x000fea0003800000 */
.L_x_4558:
        /* <DEDUP_REMOVED lines=8> */
.L_x_4569:
        /* <DEDUP_REMOVED lines=12> */
.L_x_4572:
[----:B------:R-:W-:-:S07]  /*7fa0*/  MOV R118, R146 ;  /* 0x0000009200767202 */ /* 0x000fce0000000f00 */
.L_x_4573:
[----:B------:R-:W-:Y:S05]  /*7fb0*/  BSYNC B2 ;  /* 0x0000000000027941 */ /* 0x000fea0003800000 */
.L_x_4571:
        /* <DEDUP_REMOVED lines=16> */
.L_x_4577:
[----:B------:R-:W-:Y:S05]  /*80c0*/  BSYNC B3 ;  /* 0x0000000000037941 */ /* 0x000fea0003800000 */
.L_x_4576:
        /* <DEDUP_REMOVED lines=40> */
[----:B------:R-:W-:Y:S01]  /*8350*/  HFMA2.MMA R69, -RZ, RZ, 0, 0 ;  /* 0x00000000ff457435 */ /* 0x000fe200000001ff */
[----:B------:R-:W-:Y:S02]  /*8360*/  MOV R146, R68 ;  /* 0x0000004400927202 */ /* 0x000fe40000000f00 */
[----:B------:R-:W-:-:S08]  /*8370*/  LOP3.LUT R148, R155, R148, R109, 0x96, !PT ;  /* 0x000000949b947212 */ /* 0x000fd000078e966d */
.L_x_4575:
[----:B------:R-:W-:Y:S05]  /*8380*/  BSYNC B2 ;  /* 0x0000000000027941 */ /* 0x000fea0003800000 */
.L_x_4574:
[----:B------:R-:W-:Y:S01]  /*8390*/  I2FP.F32.U32 R68, R118 ;  /* 0x0000007600447245 */ /* 0x000fe20000201000 */
[----:B-----5:R-:W-:Y:S02]  /*83a0*/  HADD2.F32 R70, -RZ, R60.H1_H1 ;  /* 0x3000003cff467230 */ /* 0x020fe40000004100 */
[----:B------:R-:W-:-:S03]  /*83b0*/  IMAD.MOV.U32 R71, RZ, RZ, 0x2f800000 ;  /* 0x2f800000ff477424 */ /* 0x000fc600078e00ff */
[----:B------:R-:W-:Y:S01]  /*83c0*/  FMUL.FTZ R70, R70, UR11 ;  /* 0x0000000b46467c20 */ /* 0x000fe20008410000 */
[----:B------:R-:W-:-:S03]  /*83d0*/  FFMA.FTZ R68, R68, R71, 1.1641532182693481445e-10 ;  /* 0x2f00000044447423 */ /* 0x000fc60000010047 */
[----:B------:R-:W-:Y:S02]  /*83e0*/  FMUL.FTZ R70, R70, UR10 ;  /* 0x0000000a46467c20 */ /* 0x000fe40008410000 */
[----:B------:R-:W-:-:S04]  /*83f0*/  FSETP.GTU.FTZ.AND P5, PT, R68, UR8, PT ;  /* 0x0000000844007c0b */ /* 0x000fc8000bfbc000 */
[----:B------:R-:W-:Y:S01]  /*8400*/  FSEL R68, R70, RZ, !P5 ;  /* 0x000000ff46447208 */ /* 0x000fe20006800000 */
[----:B------:R-:W-:Y:S01]  /*8410*/  @P3 HADD2.F32 R70, -RZ, R64.H1_H1 ;  /* 0x30000040ff463230 */ /* 0x000fe20000004100 */
[----:B------:R-:W-:-:S03]  /*8420*/  SEL R118, RZ, 0x1, P5 ;  /* 0x00000001ff767807 */ /* 0x000fc60002800000 */
[----:B------:R-:W-:-:S04]  /*8430*/  FMUL.FTZ R149, R17, R68 ;  /* 0x0000004411957220 */ /* 0x000fc80000410000 */
[----:B------:R-:W-:-:S07]  /*8440*/  @P3 FADD.FTZ R149, R70, R149 ;  /* 0x0000009546953221 */ /* 0x000fce0000010000 */
.L_x_4570:
[----:B------:R-:W-:Y:S05]  /*8450*/  BSYNC B1 ;  /* 0x0000000000017941 */ /* 0x000fea0003800000 */
.L_x_4568:
        /* <DEDUP_REMOVED lines=8> */
.L_x_4579:
        /* <DEDUP_REMOVED lines=12> */
.L_x_4582:
[----:B------:R-:W-:-:S07]  /*85a0*/  MOV R120, R146 ;  /* 0x0000009200787202 */ /* 0x000fce0000000f00 */
.L_x_4583:
[----:B------:R-:W-:Y:S05]  /*85b0*/  BSYNC B2 ;  /* 0x0000000000027941 */ /* 0x000fea0003800000 */
.L_x_4581:
        /* <DEDUP_REMOVED lines=16> */
.L_x_4587:
[----:B------:R-:W-:Y:S05]  /*86c0*/  BSYNC B3 ;  /* 0x0000000000037941 */ /* 0x000fea0003800000 */
.L_x_4586:
        /* <DEDUP_REMOVED lines=42> */
[----:B------:R-:W-:-:S11]  /*8970*/  HFMA2.MMA R68, -RZ, RZ, 0, 0 ;  /* 0x00000000ff447435 */ /* 0x000fd600000001ff */
.L_x_4585:
[----:B------:R-:W-:Y:S05]  /*8980*/  BSYNC B2 ;  /* 0x0000000000027941 */ /* 0x000fea0003800000 */
.L_x_4584:
        /* <DEDUP_REMOVED lines=12> */
.L_x_4580:
[----:B------:R-:W-:Y:S05]  /*8a50*/  BSYNC B1 ;  /* 0x0000000000017941 */ /* 0x000fea0003800000 */
.L_x_4578:
        /* <DEDUP_REMOVED lines=8> */
.L_x_4589:
        /* <DEDUP_REMOVED lines=12> */
.L_x_4592:
[----:B------:R-:W-:-:S07]  /*8ba0*/  MOV R122, R146 ;  /* 0x00000092007a7202 */ /* 0x000fce0000000f00 */
.L_x_4593:
[----:B------:R-:W-:Y:S05]  /*8bb0*/  BSYNC B2 ;  /* 0x0000000000027941 */ /* 0x000fea0003800000 */
.L_x_4591:
        /* <DEDUP_REMOVED lines=16> */
.L_x_4597:
[----:B------:R-:W-:Y:S05]  /*8cc0*/  BSYNC B3 ;  /* 0x0000000000037941 */ /* 0x000fea0003800000 */
.L_x_4596:
        /* <DEDUP_REMOVED lines=37> */
[----:B------:R-:W-:Y:S01]  /*8f20*/  LOP3.LUT R154, R135, R70, R36, 0x96, !PT ;  /* 0x00000046879a7212 */ /* 0x000fe200078e9624 */
[----:B------:R-:W-:-:S04]  /*8f30*/  IMAD.WIDE.U32 R70, R71, -0x326172a9, RZ ;  /* 0xcd9e8d5747467825 */ /* 0x000fc800078e00ff */
[----:B------:R-:W-:Y:S01]  /*8f40*/  IMAD.WIDE.U32 R154, R154, -0x2daee0ad, RZ ;  /* 0xd2511f539a9a7825 */ /* 0x000fe200078e00ff */
[----:B------:R-:W-:Y:S02]  /*8f50*/  LOP3.LUT R144, R71, R134, R110, 0x96, !PT ;  /* 0x0000008647907212 */ /* 0x000fe400078e966e */
[----:B------:R-:W-:Y:S02]  /*8f60*/  MOV R146, R70 ;  /* 0x0000004600927202 */ /* 0x000fe40000000f00 */
[----:B------:R-:W-:-:S07]  /*8f70*/  LOP3.LUT R148, R155, R68, R109, 0x96, !PT ;  /* 0x000000449b947212 */ /* 0x000fce00078e966d */
.L_x_4595:
[----:B------:R-:W-:Y:S05]  /*8f80*/  BSYNC B2 ;  /* 0x0000000000027941 */ /* 0x000fea0003800000 */
.L_x_4594:
        /* <DEDUP_REMOVED lines=12> */
.L_x_4590:
[----:B------:R-:W-:Y:S05]  /*9050*/  BSYNC B1 ;  /* 0x0000000000017941 */ /* 0x000fea0003800000 */
.L_x_4588:
        /* <DEDUP_REMOVED lines=8> */
.L_x_4599:
        /* <DEDUP_REMOVED lines=12> */
.L_x_4602:
[----:B------:R-:W-:-:S07]  /*91a0*/  MOV R124, R146 ;  /* 0x00000092007c7202 */ /* 0x000fce0000000f00 */
.L_x_4603:
[----:B------:R-:W-:Y:S05]  /*91b0*/  BSYNC B2 ;  /* 0x0000000000027941 */ /* 0x000fea0003800000 */
.L_x_4601:
        /* <DEDUP_REMOVED lines=16> */
.L_x_4607:
[----:B------:R-:W-:Y:S05]  /*92c0*/  BSYNC B3 ;  /* 0x0000000000037941 */ /* 0x000fea0003800000 */
.L_x_4606:
        /* <DEDUP_REMOVED lines=39> */
[----:B------:R-:W-:Y:S02]  /*9540*/  LOP3.LUT R144, R71, R134, R110, 0x96, !PT ;  /* 0x0000008647907212 */ /* 0x000fe400078e966e */
[----:B------:R-:W-:Y:S02]  /*9550*/  MOV R146, R70 ;  /* 0x0000004600927202 */ /* 0x000fe40000000f00 */
[----:B------:R-:W-:Y:S01]  /*9560*/  LOP3.LUT R148, R155, R68, R109, 0x96, !PT ;  /* 0x000000449b947212 */ /* 0x000fe200078e966d */
[----:B------:R-:W-:-:S11]  /*9570*/  HFMA2.MMA R68, -RZ, RZ, 0, 0 ;  /* 0x00000000ff447435 */ /* 0x000fd600000001ff */
.L_x_4605:
[----:B------:R-:W-:Y:S05]  /*9580*/  BSYNC B2 ;  /* 0x0000000000027941 */ /* 0x000fea0003800000 */
.L_x_4604:
        /* <DEDUP_REMOVED lines=12> */
.L_x_4600:
[----:B------:R-:W-:Y:S05]  /*9650*/  BSYNC B1 ;  /* 0x0000000000017941 */ /* 0x000fea0003800000 */
.L_x_4598:
        /* <DEDUP_REMOVED lines=8> */
.L_x_4609:
        /* <DEDUP_REMOVED lines=12> */
.L_x_4612:
[----:B------:R-:W-:-:S07]  /*97a0*/  MOV R126, R146 ;  /* 0x00000092007e7202 */ /* 0x000fce0000000f00 */
.L_x_4613:
[----:B------:R-:W-:Y:S05]  /*97b0*/  BSYNC B2 ;  /* 0x0000000000027941 */ /* 0x000fea0003800000 */
.L_x_4611:
        /* <DEDUP_REMOVED lines=16> */
.L_x_4617:
[----:B------:R-:W-:Y:S05]  /*98c0*/  BSYNC B3 ;  /* 0x0000000000037941 */ /* 0x000fea0003800000 */
.L_x_4616:
        /* <DEDUP_REMOVED lines=41> */
[----:B------:R-:W-:Y:S01]  /*9b60*/  LOP3.LUT R148, R69, R70, R109, 0x96, !PT ;  /* 0x0000004645947212 */ /* 0x000fe200078e966d */
[----:B------:R-:W-:Y:S01]  /*9b70*/  IMAD.MOV.U32 R69, RZ, RZ, RZ ;  /* 0x000000ffff457224 */ /* 0x000fe200078e00ff */
[----:B------:R-:W-:-:S07]  /*9b80*/  MOV R154, R68 ;  /* 0x00000044009a7202 */ /* 0x000fce0000000f00 */
.L_x_4615:
[----:B------:R-:W-:Y:S05]  /*9b90*/  BSYNC B2 ;  /* 0x0000000000027941 */ /* 0x000fea0003800000 */
.L_x_4614:
[----:B------:R-:W-:Y:S01]  /*9ba0*/  HFMA2.MMA R71, -RZ, RZ, 0.1171875, 0 ;  /* 0x2f800000ff477435 */ /* 0x000fe200000001ff */
[----:B------:R-:W-:Y:S01]  /*9bb0*/  I2FP.F32.U32 R68, R126 ;  /* 0x0000007e00447245 */ /* 0x000fe20000201000 */
[----:B-----5:R-:W-:-:S05]  /*9bc0*/  HADD2.F32 R70, -RZ, R62.H1_H1 ;  /* 0x3000003eff467230 */ /* 0x020fca0000004100 */
[----:B------:R-:W-:-:S03]  /*9bd0*/  FMUL.FTZ R70, R70, UR11 ;  /* 0x0000000b46467c20 */ /* 0x000fc60008410000 */
[----:B------:R-:W-:Y:S01]  /*9be0*/  FFMA.FTZ R68, R68, R71, 1.1641532182693481445e-10 ;  /* 0x2f00000044447423 */ /* 0x000fe20000010047 */
[----:B------:R-:W-:-:S04]  /*9bf0*/  FMUL.FTZ R70, R70, UR10 ;  /* 0x0000000a46467c20 */ /* 0x000fc80008410000 */
[----:B------:R-:W-:-:S04]  /*9c00*/  FSETP.GTU.FTZ.AND P5, PT, R68, UR8, PT ;  /* 0x0000000844007c0b */ /* 0x000fc8000bfbc000 */
[----:B------:R-:W-:Y:S02]  /*9c10*/  FSEL R68, R70, RZ, !P5 ;  /* 0x000000ff46447208 */ /* 0x000fe40006800000 */
[----:B------:R-:W-:-:S03]  /*9c20*/  SEL R126, RZ, 0x1, P5 ;  /* 0x00000001ff7e7807 */ /* 0x000fc60002800000 */
[----:B------:R-:W-:Y:S01]  /*9c30*/  FMUL.FTZ R157, R13, R68 ;  /* 0x000000440d9d7220 */ /* 0x000fe20000410000 */
[----:B------:R-:W-:-:S05]  /*9c40*/  @P3 HADD2.F32 R68, -RZ, R66.H1_H1 ;  /* 0x30000042ff443230 */ /* 0x000fca0000004100 */
[----:B------:R-:W-:-:S07]  /*9c50*/  @P3 FADD.FTZ R157, R68, R157 ;  /* 0x0000009d449d3221 */ /* 0x000fce0000010000 */
.L_x_4610:
[----:B------:R-:W-:Y:S05]  /*9c60*/  BSYNC B1 ;  /* 0x0000000000017941 */ /* 0x000fea0003800000 */
.L_x_4608:
        /* <DEDUP_REMOVED lines=8> */
.L_x_4619:
        /* <DEDUP_REMOVED lines=12> */
.L_x_4622:
[----:B------:R-:W-:-:S07]  /*9db0*/  IMAD.MOV.U32 R128, RZ, RZ, R146 ;  /* 0x000000ffff807224 */ /* 0x000fce00078e0092 */
.L_x_4623:
[----:B------:R-:W-:Y:S05]  /*9dc0*/  BSYNC B2 ;  /* 0x0000000000027941 */ /* 0x000fea0003800000 */
.L_x_4621:
        /* <DEDUP_REMOVED lines=16> */
.L_x_4627:
[----:B------:R-:W-:Y:S05]  /*9ed0*/  BSYNC B3 ;  /* 0x0000000000037941 */ /* 0x000fea0003800000 */
.L_x_4626:
        /* <DEDUP_REMOVED lines=44> */
.L_x_4625:
[----:B------:R-:W-:Y:S05]  /*a1a0*/  BSYNC B2 ;  /* 0x0000000000027941 */ /* 0x000fea0003800000 */
.L_x_4624:
        /* <DEDUP_REMOVED lines=12> */
.L_x_4620:
[----:B------:R-:W-:Y:S05]  /*a270*/  BSYNC B1 ;  /* 0x0000000000017941 */ /* 0x000fea0003800000 */
.L_x_4618:
        /* <DEDUP_REMOVED lines=8> */
.L_x_4629:
        /* <DEDUP_REMOVED lines=12> */
.L_x_4632:
[----:B------:R-:W-:-:S07]  /*a3c0*/  MOV R140, R146 ;  /* 0x00000092008c7202 */ /* 0x000fce0000000f00 */
.L_x_4633:
[----:B------:R-:W-:Y:S05]  /*a3d0*/  BSYNC B2 ;  /* 0x0000000000027941 */ /* 0x000fea0003800000 */
.L_x_4631:
        /* <DEDUP_REMOVED lines=16> */
.L_x_4637:
[----:B------:R-:W-:Y:S05]  /*a4e0*/  BSYNC B3 ;  /* 0x0000000000037941 */ /* 0x000fea0003800000 */
.L_x_4636:
        /* <DEDUP_REMOVED lines=44> */
.L_x_4635:
[----:B------:R-:W-:Y:S05]  /*a7b0*/  BSYNC B2 ;  /* 0x0000000000027941 */ /* 0x000fea0003800000 */
.L_x_4634:
[----:B------:R-:W-:Y:S01]  /*a7c0*/  I2FP.F32.U32 R68, R140 ;  /* 0x0000008c00447245 */ /* 0x000fe20000201000 */
[----:B------:R-:W-:-:S04]  /*a7d0*/  IMAD.MOV.U32 R69, RZ, RZ, 0x2f800000 ;  /* 0x2f800000ff457424 */ /* 0x000fc800078e00ff */
[----:B------:R-:W-:Y:S01]  /*a7e0*/  FFMA.FTZ R68, R68, R69, 1.1641532182693481445e-10 ;  /* 0x2f00000044447423 */ /* 0x000fe20000010045 */
[----:B-----5:R-:W-:-:S04]  /*a7f0*/  HADD2.F32 R69, -RZ, R63.H1_H1 ;  /* 0x3000003fff457230 */ /* 0x020fc80000004100 */
[----:B------:R-:W-:Y:S01]  /*a800*/  FSETP.GTU.FTZ.AND P4, PT, R68, UR8, PT ;  /* 0x0000000844007c0b */ /* 0x000fe2000bf9c000 */
[----:B------:R-:W-:Y:S01]  /*a810*/  FMUL.FTZ R69, R69, UR11 ;  /* 0x0000000b45457c20 */ /* 0x000fe20008410000 */
[----:B------:R-:W-:Y:S02]  /*a820*/  @P3 HADD2.F32 R68, -RZ, R67.H1_H1 ;  /* 0x30000043ff443230 */ /* 0x000fe40000004100 */
[----:B------:R-:W-:Y:S01]  /*a830*/  SEL R150, RZ, 0x1, P4 ;  /* 0x00000001ff967807 */ /* 0x000fe20002000000 */
[----:B------:R-:W-:-:S05]  /*a840*/  FMUL.FTZ R69, R69, UR10 ;  /* 0x0000000a45457c20 */ /* 0x000fca0008410000 */
[----:B------:R-:W-:-:S05]  /*a850*/  FSEL R161, R69, RZ, !P4 ;  /* 0x000000ff45a17208 */ /* 0x000fca0006000000 */
[----:B------:R-:W-:-:S04]  /*a860*/  FMUL.FTZ R161, R10, R161 ;  /* 0x000000a10aa17220 */ /* 0x000fc80000410000 */
[----:B------:R-:W-:-:S07]  /*a870*/  @P3 FADD.FTZ R161, R68, R161 ;  /* 0x000000a144a13221 */ /* 0x000fce0000010000 */
.L_x_4630:
[----:B------:R-:W-:Y:S05]  /*a880*/  BSYNC B1 ;  /* 0x0000000000017941 */ /* 0x000fea0003800000 */
.L_x_4628:
[----:B------:R-:W0:Y:S01]  /*a890*/  LDC.64 R134, c[0x0][0x238] ;  /* 0x00008e00ff867b82 */ /* 0x000e220000000a00 */
[----:B------:R-:W-:Y:S02]  /*a8a0*/  F2FP.F16.F32.PACK_AB R71, R161, R159 ;  /* 0x0000009fa147723e */ /* 0x000fe400000000ff */
[----:B------:R-:W-:Y:S02]  /*a8b0*/  F2FP.F16.F32.PACK_AB R70, R157, R155 ;  /* 0x0000009b9d46723e */ /* 0x000fe400000000ff */
[----:B------:R-:W-:Y:S02]  /*a8c0*/  F2FP.F16.F32.PACK_AB R69, R153, R151 ;  /* 0x000000979945723e */ /* 0x000fe400000000ff */
[----:B------:R-:W-:Y:S01]  /*a8d0*/  F2FP.F16.F32.PACK_AB R68, R149, R147 ;  /* 0x000000939544723e */ /* 0x000fe200000000ff */
        /* <DEDUP_REMOVED lines=23> */
.L_x_4557:
[----:B------:R-:W-:Y:S05]  /*aa50*/  BSYNC B0 ;  /* 0x0000000000007941 */ /* 0x000fea0003800000 */
.L_x_4556:
        /* <DEDUP_REMOVED lines=103> */
.L_x_4656:
[----:B------:R-:W2:Y:S01]  /*b0d0*/  @!P5 S2R R135, SR_CgaCtaId ;  /* 0x000000000087d919 */ /* 0x000ea20000008800 */
[----:B------:R-:W-:Y:S01]  /*b0e0*/  LOP3.LUT R71, R71, 0x7, RZ, 0xc0, !PT ;  /* 0x0000000747477812 */ /* 0x000fe200078ec0ff */
[----:B-1----:R-:W-:Y:S01]  /*b0f0*/  FADD.FTZ R69, R165, R140 ;  /* 0x0000008ca5457221 */ /* 0x002fe20000010000 */
[----:B------:R-:W-:Y:S01]  /*b100*/  @!P5 MOV R134, 0x400 ;  /* 0x000004000086d802 */ /* 0x000fe20000000f00 */
[----:B------:R-:W-:Y:S05]  /*b110*/  WARPSYNC.ALL ;  /* 0x0000000000007948 */ /* 0x000fea0003800000 */
[----:B--2---:R-:W-:Y:S01]  /*b120*/  @!P5 LEA R135, R135, R134, 0x18 ;  /* 0x000000868787d211 */ /* 0x004fe200078ec0ff */
[----:B------:R-:W-:-:S05]  /*b130*/  @!P5 IMAD.IADD R134, R70, 0x1, R71 ;  /* 0x000000014686d824 */ /* 0x000fca00078e0247 */
        /* <DEDUP_REMOVED lines=15> */
[----:B------:R-:W-:Y:S02]  /*b230*/  @!P2 MOV R70, R114 ;  /* 0x000000720046a202 */ /* 0x000fe40000000f00 */
[----:B------:R-:W-:-:S03]  /*b240*/  LOP3.LUT P2, RZ, R71, 0x1f, R57, 0xf8, !PT ;  /* 0x0000001f47ff7812 */ /* 0x000fc6000784f839 */
[----:B------:R-:W1:Y:S02]  /*b250*/  SHFL.DOWN PT, R135, R70, 0x4, 0x1f ;  /* 0x08801f0046877f89 */ /* 0x000e6400000e0000 */
[----:B-1----:R-:W-:Y:S01]  /*b260*/  IMAD.IADD R138, R135, 0x1, R70 ;  /* 0x00000001878a7824 */ /* 0x002fe200078e0246 */
[----:B------:R-:W-:Y:S02]  /*b270*/  I2FP.F32.S32 R158, R135 ;  /* 0x00000087009e7245 */ /* 0x000fe40000201400 */
[----:B------:R-:W-:Y:S02]  /*b280*/  I2FP.F32.S32 R135, R70 ;  /* 0x0000004600877245 */ /* 0x000fe40000201400 */
[----:B------:R-:W-:Y:S01]  /*b290*/  I2FP.F32.S32 R140, R138 ;  /* 0x0000008a008c7245 */ /* 0x000fe20000201400 */
[----:B------:R-:W-:Y:S03]  /*b2a0*/  SHFL.DOWN PT, R171, R138, 0x2, 0x1f ;  /* 0x08401f008aab7f89 */ /* 0x000fe600000e0000 */
        /* <DEDUP_REMOVED lines=13> */
[-C--:B------:R-:W-:Y:S02]  /*b380*/  I2FP.F32.S32 R142, R171.reuse ;  /* 0x000000ab008e7245 */ /* 0x080fe40000201400 */
[----:B------:R-:W-:Y:S01]  /*b390*/  IADD3 R171, R138, R171, RZ ;  /* 0x000000ab8aab7210 */ /* 0x000fe20007ffe0ff */
        /* <DEDUP_REMOVED lines=66> */
[--C-:B------:R-:W-:Y:S01]  /*b7c0*/  FADD.FTZ R138, R167, -R140.reuse ;  /* 0x8000008ca78a7221 */ /* 0x100fe20000010000 */
[C---:B------:R-:W-:Y:S01]  /*b7d0*/  FMUL.FTZ R70, R173.reuse, R70 ;  /* 0x00000046ad467220 */ /* 0x040fe20000410000 */
[----:B------:R-:W-:Y:S01]  /*b7e0*/  FMUL.FTZ R71, R173, R71 ;  /* 0x00000047ad477220 */ /* 0x000fe20000410000 */
[----:B------:R-:W-:Y:S01]  /*b7f0*/  F2FP.F16.F32.PACK_AB R68, R69, R68 ;  /* 0x000000444544723e */ /* 0x000fe200000000ff */
        /* <DEDUP_REMOVED lines=13> */
[----:B------:R-:W-:Y:S02]  /*b8d0*/  F2FP.F16.F32.PACK_AB R69, R70, R69 ;  /* 0x000000454645723e */ /* 0x000fe400000000ff */
[----:B------:R-:W-:Y:S02]  /*b8e0*/  F2FP.F16.F32.PACK_AB R70, R132, R71 ;  /* 0x000000478446723e */ /* 0x000fe400000000ff */
[----:B------:R-:W-:-:S05]  /*b8f0*/  F2FP.F16.F32.PACK_AB R71, R165, R136 ;  /* 0x00000088a547723e */ /* 0x000fca00000000ff */
[----:B------:R0:W-:Y:S02]  /*b900*/  STG.E.128 desc[UR4][R134.64], R68 ;  /* 0x0000004486007986 */ /* 0x0001e4000c101d04 */
.L_x_4642:
[----:B------:R-:W-:Y:S05]  /*b910*/  BSYNC B1 ;  /* 0x0000000000017941 */ /* 0x000fea0003800000 */
.L_x_4641:
        /* <DEDUP_REMOVED lines=35> */
.L_x_4644:
[----:B------:R-:W-:Y:S05]  /*bb50*/  BSYNC B1 ;  /* 0x0000000000017941 */ /* 0x000fea0003800000 */
.L_x_4643:
        /* <DEDUP_REMOVED lines=26> */
[----:B------:R-:W-:-:S03]  /*bd00*/  FFMA.FTZ R165, R95, R69, R102 ;  /* 0x000000455fa57223 */ /* 0x000fc60000010066 */
[----:B------:R-:W-:Y:S02]  /*bd10*/  F2FP.F16.F32.PACK_AB R70, R173, R70 ;  /* 0x00000046ad46723e */ /* 0x000fe400000000ff */
[----:B------:R-:W-:Y:S01]  /*bd20*/  F2FP.F16.F32.PACK_AB R69, R171, R132 ;  /* 0x00000084ab45723e */ /* 0x000fe200000000ff */
[----:B0-----:R-:W-:Y:S01]  /*bd30*/  IMAD.WIDE.U32 R134, R163, 0x10, R134 ;  /* 0x00000010a3867825 */ /* 0x001fe200078e0086 */
[----:B------:R-:W-:-:S05]  /*bd40*/  F2FP.F16.F32.PACK_AB R68, R165, R68 ;  /* 0x00000044a544723e */ /* 0x000fca00000000ff */
[----:B------:R2:W-:Y:S02]  /*bd50*/  STG.E.128 desc[UR4][R134.64], R68 ;  /* 0x0000004486007986 */ /* 0x0005e4000c101d04 */
.L_x_4640:
[----:B------:R-:W-:Y:S05]  /*bd60*/  BSYNC B0 ;  /* 0x0000000000007941 */ /* 0x000fea0003800000 */
.L_x_4639:
[----:B------:R-:W-:Y:S01]  /*bd70*/  VIADD R38, R38, UR12 ;  /* 0x0000000c26267c36 */ /* 0x000fe20008000000 */
[----:B------:R-:W-:-:S04]  /*bd80*/  SEL R138, RZ, 0x1, P4 ;  /* 0x00000001ff8a7807 */ /* 0x000fc80002000000 */
[----:B------:R-:W-:-:S13]  /*bd90*/  ISETP.GE.AND P2, PT, R38, UR13, PT ;  /* 0x0000000d26007c0c */ /* 0x000fda000bf46270 */
[----:B------:R-:W-:Y:S05]  /*bda0*/  @!P2 BRA `(.L_x_4645) ;  /* 0xffffff500090a947 */ /* 0x000fea000383ffff */
[----:B------:R-:W-:Y:S05]  /*bdb0*/  EXIT ;  /* 0x000000000000794d */ /* 0x000fea0003800000 */
.L_x_4638:
[----:B------:R-:W-:Y:S01]  /*bdc0*/  HFMA2.MMA R160, -RZ, RZ, 0, 5.9604644775390625e-08 ;  /* 0x00000001ffa07435 */ /* 0x000fe200000001ff */
[----:B------:R-:W-:Y:S01]  /*bdd0*/  MOV R171, R134 ;  /* 0x0000008600ab7202 */ /* 0x000fe20000000f00 */
[----:B------:R-:W-:Y:S01]  /*bde0*/  IMAD.MOV.U32 R173, RZ, RZ, 0x1f ;  /* 0x0000001fffad7424 */ /* 0x000fe200078e00ff */
[----:B------:R-:W-:-:S08]  /*bdf0*/  MOV R156, 0xffffffff ;  /* 0xffffffff009c7802 */ /* 0x000fd00000000f00 */
[----:B-----5:R-:W-:Y:S05]  /*be00*/  WARPSYNC.COLLECTIVE R156, `(.L_x_4646) ;  /* 0x000000009c087348 */ /* 0x020fea0003c00000 */
[----:B------:R0:W1:Y:S02]  /*be10*/  SHFL.BFLY P6, R158, R171, R160, R173 ;  /* 0x0c0000a0ab9e7389 */ /* 0x00006400000c00ad */
[----:B01---5:R-:W-:Y:S01]  /*be20*/  ENDCOLLECTIVE ;  /* 0x000000000000791b */ /* 0x023fe20003800000 */
.L_x_4646:
[----:B------:R-:W-:Y:S01]  /*be30*/  HFMA2.MMA R160, -RZ, RZ, 0, 1.1920928955078125e-07 ;  /* 0x00000002ffa07435 */ /* 0x000fe200000001ff */
[----:B------:R-:W-:-:S05]  /*be40*/  MOV R69, R158 ;  /* 0x0000009e00457202 */ /* 0x000fca0000000f00 */
[----:B------:R-:W-:-:S04]  /*be50*/  FADD.FTZ R135, R134, R69 ;  /* 0x0000004586877221 */ /* 0x000fc80000010000 */
[----:B------:R-:W-:-:S07]  /*be60*/  IMAD.MOV.U32 R171, RZ, RZ, R135 ;  /* 0x000000ffffab7224 */ /* 0x000fce00078e0087 */
[----:B------:R-:W-:Y:S05]  /*be70*/  WARPSYNC.COLLECTIVE R156, `(.L_x_4647) ;  /* 0x000000009c087348 */ /* 0x000fea0003c00000 */
[----:B------:R0:W1:Y:S02]  /*be80*/  SHFL.BFLY P6, R158, R171, R160, R173 ;  /* 0x0c0000a0ab9e7389 */ /* 0x00006400000c00ad */
[----:B01----:R-:W-:Y:S01]  /*be90*/  ENDCOLLECTIVE ;  /* 0x000000000000791b */ /* 0x003fe20003800000 */
.L_x_4647:
[----:B------:R-:W-:Y:S01]  /*bea0*/  HFMA2.MMA R160, -RZ, RZ, 0, 2.384185791015625e-07 ;  /* 0x00000004ffa07435 */ /* 0x000fe200000001ff */
[----:B------:R-:W-:-:S05]  /*beb0*/  MOV R68, R158 ;  /* 0x0000009e00447202 */ /* 0x000fca0000000f00 */
[----:B------:R-:W-:-:S04]  /*bec0*/  FADD.FTZ R138, R135, R68 ;  /* 0x00000044878a7221 */ /* 0x000fc80000010000 */
[----:B------:R-:W-:-:S07]  /*bed0*/  IMAD.MOV.U32 R171, RZ, RZ, R138 ;  /* 0x000000ffffab7224 */ /* 0x000fce00078e008a */
[----:B------:R-:W-:Y:S05]  /*bee0*/  WARPSYNC.COLLECTIVE R156, `(.L_x_4648) ;  /* 0x000000009c087348 */ /* 0x000fea0003c00000 */
[----:B------:R0:W1:Y:S02]  /*bef0*/  SHFL.BFLY P6, R158, R171, R160, R173 ;  /* 0x0c0000a0ab9e7389 */ /* 0x00006400000c00ad */
[----:B01----:R-:W-:Y:S01]  /*bf00*/  ENDCOLLECTIVE ;  /* 0x000000000000791b */ /* 0x003fe20003800000 */
.L_x_4648:
[----:B------:R-:W-:Y:S01]  /*bf10*/  HFMA2.MMA R160, -RZ, RZ, 0, 4.76837158203125e-07 ;  /* 0x00000008ffa07435 */ /* 0x000fe200000001ff */
[----:B------:R-:W-:-:S05]  /*bf20*/  MOV R69, R158 ;  /* 0x0000009e00457202 */ /* 0x000fca0000000f00 */
[----:B------:R-:W-:-:S04]  /*bf30*/  FADD.FTZ R140, R138, R69 ;  /* 0x000000458a8c7221 */ /* 0x000fc80000010000 */
[----:B------:R-:W-:-:S07]  /*bf40*/  IMAD.MOV.U32 R171, RZ, RZ, R140 ;  /* 0x000000ffffab7224 */ /* 0x000fce00078e008c */
[----:B------:R-:W-:Y:S05]  /*bf50*/  WARPSYNC.COLLECTIVE R156, `(.L_x_4649) ;  /* 0x000000009c087348 */ /* 0x000fea0003c00000 */
[----:B------:R0:W1:Y:S02]  /*bf60*/  SHFL.BFLY P6, R158, R171, R160, R173 ;  /* 0x0c0000a0ab9e7389 */ /* 0x00006400000c00ad */
[----:B01----:R-:W-:Y:S01]  /*bf70*/  ENDCOLLECTIVE ;  /* 0x000000000000791b */ /* 0x003fe20003800000 */
.L_x_4649:
[----:B------:R-:W-:Y:S01]  /*bf80*/  HFMA2.MMA R160, -RZ, RZ, 0, 9.5367431640625e-07 ;  /* 0x00000010ffa07435 */ /* 0x000fe200000001ff */
[----:B------:R-:W-:-:S05]  /*bf90*/  MOV R69, R158 ;  /* 0x0000009e00457202 */ /* 0x000fca0000000f00 */
[----:B------:R-:W-:-:S04]  /*bfa0*/  FADD.FTZ R142, R140, R69 ;  /* 0x000000458c8e7221 */ /* 0x000fc80000010000 */
[----:B------:R-:W-:-:S07]  /*bfb0*/  IMAD.MOV.U32 R171, RZ, RZ, R142 ;  /* 0x000000ffffab7224 */ /* 0x000fce00078e008e */
[----:B------:R-:W-:Y:S05]  /*bfc0*/  WARPSYNC.COLLECTIVE R156, `(.L_x_4650) ;  /* 0x000000009c087348 */ /* 0x000fea0003c00000 */
[----:B------:R0:W1:Y:S02]  /*bfd0*/  SHFL.BFLY P6, R158, R171, R160, R173 ;  /* 0x0c0000a0ab9e7389 */ /* 0x00006400000c00ad */
[----:B01----:R-:W-:Y:S01]  /*bfe0*/  ENDCOLLECTIVE ;  /* 0x000000000000791b */ /* 0x003fe20003800000 */
.L_x_4650:
        /* <DEDUP_REMOVED lines=57> */
.L_x_4651:
[----:B------:R-:W-:Y:S01]  /*c380*/  HFMA2.MMA R160, -RZ, RZ, 0, 1.1920928955078125e-07 ;  /* 0x00000002ffa07435 */ /* 0x000fe200000001ff */
[----:B------:R-:W-:-:S05]  /*c390*/  MOV R134, R158 ;  /* 0x0000009e00867202 */ /* 0x000fca0000000f00 */
[----:B------:R-:W-:-:S04]  /*c3a0*/  FADD.FTZ R134, R69, R134 ;  /* 0x0000008645867221 */ /* 0x000fc80000010000 */
[----:B------:R-:W-:-:S07]  /*c3b0*/  IMAD.MOV.U32 R171, RZ, RZ, R134 ;  /* 0x000000ffffab7224 */ /* 0x000fce00078e0086 */
[----:B------:R-:W-:Y:S05]  /*c3c0*/  WARPSYNC.COLLECTIVE R156, `(.L_x_4652) ;  /* 0x000000009c087348 */ /* 0x000fea0003c00000 */
[----:B------:R0:W1:Y:S02]  /*c3d0*/  SHFL.BFLY P6, R158, R171, R160, R173 ;  /* 0x0c0000a0ab9e7389 */ /* 0x00006400000c00ad */
[----:B01----:R-:W-:Y:S01]  /*c3e0*/  ENDCOLLECTIVE ;  /* 0x000000000000791b */ /* 0x003fe20003800000 */
.L_x_4652:
[----:B------:R-:W-:Y:S01]  /*c3f0*/  HFMA2.MMA R160, -RZ, RZ, 0, 2.384185791015625e-07 ;  /* 0x00000004ffa07435 */ /* 0x000fe200000001ff */
[----:B------:R-:W-:-:S05]  /*c400*/  MOV R135, R158 ;  /* 0x0000009e00877202 */ /* 0x000fca0000000f00 */
[----:B------:R-:W-:-:S04]  /*c410*/  FADD.FTZ R135, R134, R135 ;  /* 0x0000008786877221 */ /* 0x000fc80000010000 */
[----:B------:R-:W-:-:S07]  /*c420*/  IMAD.MOV.U32 R171, RZ, RZ, R135 ;  /* 0x000000ffffab7224 */ /* 0x000fce00078e0087 */
[----:B------:R-:W-:Y:S05]  /*c430*/  WARPSYNC.COLLECTIVE R156, `(.L_x_4653) ;  /* 0x000000009c087348 */ /* 0x000fea0003c00000 */
[----:B------:R0:W1:Y:S02]  /*c440*/  SHFL.BFLY P6, R158, R171, R160, R173 ;  /* 0x0c0000a0ab9e7389 */ /* 0x00006400000c00ad */
[----:B01----:R-:W-:Y:S01]  /*c450*/  ENDCOLLECTIVE ;  /* 0x000000000000791b */ /* 0x003fe20003800000 */
.L_x_4653:
[----:B------:R-:W-:Y:S01]  /*c460*/  HFMA2.MMA R160, -RZ, RZ, 0, 4.76837158203125e-07 ;  /* 0x00000008ffa07435 */ /* 0x000fe200000001ff */
[----:B------:R-:W-:-:S05]  /*c470*/  MOV R138, R158 ;  /* 0x0000009e008a7202 */ /* 0x000fca0000000f00 */
[----:B------:R-:W-:-:S04]  /*c480*/  FADD.FTZ R138, R135, R138 ;  /* 0x0000008a878a7221 */ /* 0x000fc80000010000 */
[----:B------:R-:W-:-:S07]  /*c490*/  IMAD.MOV.U32 R171, RZ, RZ, R138 ;  /* 0x000000ffffab7224 */ /* 0x000fce00078e008a */
[----:B------:R-:W-:Y:S05]  /*c4a0*/  WARPSYNC.COLLECTIVE R156, `(.L_x_4654) ;  /* 0x000000009c087348 */ /* 0x000fea0003c00000 */
[----:B------:R0:W1:Y:S02]  /*c4b0*/  SHFL.BFLY P6, R158, R171, R160, R173 ;  /* 0x0c0000a0ab9e7389 */ /* 0x00006400000c00ad */
[----:B01----:R-:W-:Y:S01]  /*c4c0*/  ENDCOLLECTIVE ;  /* 0x000000000000791b */ /* 0x003fe20003800000 */
.L_x_4654:
[----:B------:R-:W-:Y:S01]  /*c4d0*/  HFMA2.MMA R160, -RZ, RZ, 0, 9.5367431640625e-07 ;  /* 0x00000010ffa07435 */ /* 0x000fe200000001ff */
[----:B------:R-:W-:-:S05]  /*c4e0*/  MOV R165, R158 ;  /* 0x0000009e00a57202 */ /* 0x000fca0000000f00 */
[----:B------:R-:W-:-:S04]  /*c4f0*/  FADD.FTZ R165, R138, R165 ;  /* 0x000000a58aa57221 */ /* 0x000fc80000010000 */
[----:B------:R-:W-:-:S07]  /*c500*/  IMAD.MOV.U32 R171, RZ, RZ, R165 ;  /* 0x000000ffffab7224 */ /* 0x000fce00078e00a5 */
[----:B------:R-:W-:Y:S05]  /*c510*/  WARPSYNC.COLLECTIVE R156, `(.L_x_4655) ;  /* 0x000000009c087348 */ /* 0x000fea0003c00000 */
[----:B------:R0:W1:Y:S02]  /*c520*/  SHFL.BFLY P6, R158, R171, R160, R173 ;  /* 0x0c0000a0ab9e7389 */ /* 0x00006400000c00ad */
[----:B01----:R-:W-:Y:S01]  /*c530*/  ENDCOLLECTIVE ;  /* 0x000000000000791b */ /* 0x003fe20003800000 */
.L_x_4655:
[----:B------:R-:W-:Y:S01]  /*c540*/  MOV R140, R158 ;  /* 0x0000009e008c7202 */ /* 0x000fe20000000f00 */
[----:B------:R-:W-:Y:S06]  /*c550*/  BRA `(.L_x_4656) ;  /* 0xffffffe800dc7947 */ /* 0x000fec000383ffff */
.L_x_4657:
        /* <DEDUP_REMOVED lines=10> */
.L_x_23238:


//--------------------- .text._ZN10layer_norm13ln_fwd_kernelINS_13Kernel_traitsI6__halfS2_S2_S2_fjLj6144ELj1ELj1ELj8ELj16ENS_18Kernel_traits_baseILj6144ES2_S2_S2_S2_fjLj256EEEEELb1ELb1ELb1ELb1EEEvNS_9FwdParamsE --------------------------
	.section	.text._ZN10layer_norm13ln_fwd_kernelINS_13Kernel_traitsI6__halfS2_S2_S2_fjLj6144ELj1ELj1ELj8ELj16ENS_18Kernel_traits_baseILj6144ES2_S2_S2_S2_fjLj256EEEEELb1ELb1ELb1ELb1EEEvNS_9FwdParamsE,"ax",@progbits
	.align	128
        .global         _ZN10layer_norm13ln_fwd_kernelINS_13Kernel_traitsI6__halfS2_S2_S2_fjLj6144ELj1ELj1ELj8ELj16ENS_18Kernel_traits_baseILj6144ES2_S2_S2_S2_fjLj256EEEEELb1ELb1ELb1ELb1EEEvNS_9FwdParamsE
        .type           _ZN10layer_norm13ln_fwd_kernelINS_13Kernel_traitsI6__halfS2_S2_S2_fjLj6144ELj1ELj1ELj8ELj16ENS_18Kernel_traits_baseILj6144ES2_S2_S2_S2_fjLj256EEEEELb1ELb1ELb1ELb1EEEvNS_9FwdParamsE,@function
        .size           _ZN10layer_norm13ln_fwd_kernelINS_13Kernel_traitsI6__halfS2_S2_S2_fjLj6144ELj1ELj1ELj8ELj16ENS_18Kernel_traits_baseILj6144ES2_S2_S2_S2_fjLj256EEEEELb1ELb1ELb1ELb1EEEvNS_9FwdParamsE,(.L_x_23239 - _ZN10layer_norm13ln_fwd_kernelINS_13Kernel_traitsI6__halfS2_S2_S2_fjLj6144ELj1ELj1ELj8ELj16ENS_18Kernel_traits_baseILj6144ES2_S2_S2_S2_fjLj256EEEEELb1ELb1ELb1ELb1EEEvNS_9FwdParamsE)
        .other          _ZN10layer_norm13ln_fwd_kernelINS_13Kernel_traitsI6__halfS2_S2_S2_fjLj6144ELj1ELj1ELj8ELj16ENS_18Kernel_traits_baseILj6144ES2_S2_S2_S2_fjLj256EEEEELb1ELb1ELb1ELb1EEEvNS_9FwdParamsE,@"STO_CUDA_ENTRY STV_DEFAULT"
_ZN10layer_norm13ln_fwd_kernelINS_13Kernel_traitsI6__halfS2_S2_S2_fjLj6144ELj1ELj1ELj8ELj16ENS_18Kernel_traits_baseILj6144ES2_S2_S2_S2_fjLj256EEEEELb1ELb1ELb1ELb1EEEvNS_9FwdParamsE:
.text._ZN10layer_norm13ln_fwd_kernelINS_13Kernel_traitsI6__halfS2_S2_S2_fjLj6144ELj1ELj1ELj8ELj16ENS_18Kernel_traits_baseILj6144ES2_S2_S2_S2_fjLj256EEEEELb1ELb1ELb1ELb1EEEvNS_9FwdParamsE:
        /* <DEDUP_REMOVED lines=22> */
[C---:B------:R-:W-:Y:S01]  /*0160*/  LEA.HI R19, R18.reuse, UR8, RZ, 0x18 ;  /* 0x0000000812137c11 */ /* 0x040fe2000f8fc0ff */
[----:B------:R-:W-:Y:S01]  /*0170*/  ULDC.64 UR8, c[0x0][0x260] ;  /* 0x0000980000087ab9 */ /* 0x000fe20000000a00 */
        /* <DEDUP_REMOVED lines=41> */
[----:B------:R-:W-:Y:S01]  /*0410*/  UIADD3 UR26, UR6, -0x4ab325aa, URZ ;  /* 0xb54cda56061a7890 */ /* 0x000fe2000fffe03f */
[----:B------:R-:W-:Y:S01]  /*0420*/  ISETP.NE.U32.AND P0, PT, RZ, UR10, PT ;  /* 0x0000000aff007c0c */ /* 0x000fe2000bf05070 */
[----:B------:R-:W-:Y:S01]  /*0430*/  UIADD3 UR27, UR7, 0x646e171e, URZ ;  /* 0x646e171e071b7890 */ /* 0x000fe2000fffe03f */
[----:B------:R-:W-:-:S04]  /*0440*/  IMAD.WIDE.U32 R14, R15, -0x326172a9, RZ ;  /* 0xcd9e8d570f0e7825 */ /* 0x000fc800078e00ff */
[----:B------:R-:W-:Y:S01]  /*0450*/  IMAD.WIDE.U32 R10, R10, -0x2daee0ad, RZ ;  /* 0xd2511f530a0a7825 */ /* 0x000fe200078e00ff */
[----:B------:R-:W-:Y:S02]  /*0460*/  ISETP.NE.AND.EX P0, PT, RZ, UR11, PT, P0 ;  /* 0x0000000bff007c0c */ /* 0x000fe4000bf05300 */
[----:B------:R-:W-:Y:S02]  /*0470*/  IADD3 R2, P1, R0, UR10, RZ ;  /* 0x0000000a00027c10 */ /* 0x000fe4000ff3e0ff */
[----:B------:R-:W-:Y:S02]  /*0480*/  LOP3.LUT R12, R15, UR26, R12, 0x96, !PT ;  /* 0x0000001a0f0c7c12 */ /* 0x000fe4000f8e960c */
[----:B------:R-:W-:Y:S01]  /*0490*/  LOP3.LUT R16, R11, UR27, R8, 0x96, !PT ;  /* 0x0000001b0b107c12 */ /* 0x000fe2000f8e9608 */
[----:B------:R-:W-:Y:S01]  /*04a0*/  UIADD3 UR28, UR6, 0x5384540f, URZ ;  /* 0x5384540f061c7890 */ /* 0x000fe2000fffe03f */
[----:B------:R-:W-:Y:S01]  /*04b0*/  IADD3.X R3, RZ, UR11, RZ, P1, !PT ;  /* 0x0000000bff037c10 */ /* 0x000fe20008ffe4ff */
[----:B------:R-:W-:Y:S01]  /*04c0*/  UIADD3 UR29, UR7, 0x1fd5c5a3, URZ ;  /* 0x1fd5c5a3071d7890 */ /* 0x000fe2000fffe03f */
[----:B------:R-:W-:Y:S01]  /*04d0*/  IMAD.WIDE.U32 R12, R12, -0x2daee0ad, RZ ;  /* 0xd2511f530c0c7825 */ /* 0x000fe200078e00ff */
[----:B------:R-:W-:Y:S01]  /*04e0*/  ISETP.GE.AND P1, PT, R19, UR12, PT ;  /* 0x0000000c13007c0c */ /* 0x000fe2000bf26270 */
[----:B------:R-:W-:Y:S01]  /*04f0*/  ULDC.64 UR10, c[0x0][0x278] ;  /* 0x00009e00000a7ab9 */ /* 0x000fe20000000a00 */
[----:B------:R-:W5:Y:S01]  /*0500*/  @P0 LDG.E.128 R4, desc[UR4][R2.64] ;  /* 0x0000000402040981 */ /* 0x000f62000c1e1d00 */
[----:B------:R-:W-:Y:S01]  /*0510*/  IMAD.WIDE.U32 R16, R16, -0x326172a9, RZ ;  /* 0xcd9e8d5710107825 */ /* 0x000fe200078e00ff */
[----:B------:R-:W-:-:S02]  /*0520*/  LOP3.LUT R54, R13, UR29, R10, 0x96, !PT ;  /* 0x0000001d0d367c12 */ /* 0x000fc4000f8e960a */
[----:B------:R-:W5:Y:S02]  /*0530*/  @P0 LDG.E.128 R48, desc[UR4][R2.64+0x1000] ;  /* 0x0010000402300981 */ /* 0x000f64000c1e1d00 */
[----:B------:R-:W-:Y:S02]  /*0540*/  LOP3.LUT R53, R17, UR28, R14, 0x96, !PT ;  /* 0x0000001c11357c12 */ /* 0x000fe4000f8e960e */
[----:B------:R0:W5:Y:S01]  /*0550*/  @P0 LDG.E.128 R44, desc[UR4][R2.64+0x2000] ;  /* 0x00200004022c0981 */ /* 0x000162000c1e1d00 */
[----:B------:R-:W-:Y:S01]  /*0560*/  LEA R8, P3, R18, UR10, 0x4 ;  /* 0x0000000a12087c11 */ /* 0x000fe2000f8620ff */
[----:B------:R-:W-:Y:S01]  /*0570*/  UIADD3 UR30, UR6, -0xe443238, URZ ;  /* 0xf1bbcdc8061e7890 */ /* 0x000fe2000fffe03f */
[----:B------:R-:W-:Y:S01]  /*0580*/  IMAD.HI.U32 R13, R54, -0x326172a9, RZ ;  /* 0xcd9e8d57360d7827 */ /* 0x000fe200078e00ff */
[----:B------:R-:W-:Y:S01]  /*0590*/  UIADD3 UR31, UR7, -0x24c28bd8, URZ ;  /* 0xdb3d7428071f7890 */ /* 0x000fe2000fffe03f */
[----:B------:R-:W-:Y:S02]  /*05a0*/  IADD3.X R9, RZ, UR11, RZ, P3, !PT ;  /* 0x0000000bff097c10 */ /* 0x000fe40009ffe4ff */
[----:B------:R-:W-:Y:S01]  /*05b0*/  IMAD.HI.U32 R11, R53, -0x2daee0ad, RZ ;  /* 0xd2511f53350b7827 */ /* 0x000fe200078e00ff */
[----:B0-----:R-:W-:-:S02]  /*05c0*/  IADD3 R2, P2, R0, UR8, RZ ;  /* 0x0000000800027c10 */ /* 0x001fc4000ff5e0ff */
[----:B------:R-:W-:-:S03]  /*05d0*/  LOP3.LUT R55, R13, UR30, R16, 0x96, !PT ;  /* 0x0000001e0d377c12 */ /* 0x000fc6000f8e9610 */
[----:B------:R-:W-:Y:S01]  /*05e0*/  IMAD.X R3, RZ, RZ, UR9, P2 ;  /* 0x00000009ff037e24 */ /* 0x000fe200090e06ff */
[----:B------:R-:W-:Y:S01]  /*05f0*/  LOP3.LUT R71, R11, UR31, R12, 0x96, !PT ;  /* 0x0000001f0b477c12 */ /* 0x000fe2000f8e960c */
[----:B------:R-:W-:Y:S06]  /*0600*/  @P1 EXIT ;  /* 0x000000000000194d */ /* 0x000fec0003800000 */
[----:B-----5:R-:W-:Y:S02]  /*0610*/  @!P0 CS2R R6, SRZ ;  /* 0x0000000000068805 */ /* 0x020fe4000001ff00 */
[----:B------:R-:W-:Y:S02]  /*0620*/  @!P0 CS2R R48, SRZ ;  /* 0x0000000000308805 */ /* 0x000fe4000001ff00 */
[----:B------:R-:W-:Y:S01]  /*0630*/  @!P0 CS2R R44, SRZ ;  /* 0x00000000002c8805 */ /* 0x000fe2000001ff00 */
[----:B------:R-:W5:Y:S01]  /*0640*/  LDG.E.128 R28, desc[UR4][R8.64] ;  /* 0x00000004081c7981 */ /* 0x000f62000c1e1d00 */
[----:B------:R-:W-:Y:S02]  /*0650*/  @!P0 CS2R R4, SRZ ;  /* 0x0000000000048805 */ /* 0x000fe4000001ff00 */
[----:B------:R-:W-:Y:S01]  /*0660*/  @!P0 CS2R R50, SRZ ;  /* 0x0000000000328805 */ /* 0x000fe2000001ff00 */
[--C-:B------:R-:W-:Y:S01]  /*0670*/  HADD2.F32 R13, -RZ, R6.reuse.H0_H0 ;  /* 0x20000006ff0d7230 */ /* 0x100fe20000004100 */
[----:B------:R-:W5:Y:S01]  /*0680*/  LDG.E.128 R24, desc[UR4][R8.64+0x1000] ;  /* 0x0010000408187981 */ /* 0x000f62000c1e1d00 */
[----:B------:R-:W-:Y:S01]  /*0690*/  HADD2.F32 R12, -RZ, R6.H1_H1 ;  /* 0x30000006ff0c7230 */ /* 0x000fe20000004100 */
[----:B------:R-:W-:Y:S01]  /*06a0*/  @!P0 CS2R R46, SRZ ;  /* 0x00000000002e8805 */ /* 0x000fe2000001ff00 */
[--C-:B------:R-:W-:Y:S01]  /*06b0*/  HADD2.F32 R11, -RZ, R7.reuse.H0_H0 ;  /* 0x20000007ff0b7230 */ /* 0x100fe20000004100 */
[----:B------:R0:W5:Y:S01]  /*06c0*/  LDG.E.128 R20, desc[UR4][R8.64+0x2000] ;  /* 0x0020000408147981 */ /* 0x000162000c1e1d00 */
[----:B------:R-:W-:Y:S01]  /*06d0*/  HADD2.F32 R10, -RZ, R7.H1_H1 ;  /* 0x30000007ff0a7230 */ /* 0x000fe20000004100 */
[----:B------:R-:W-:Y:S01]  /*06e0*/  UIADD3 UR32, UR6, -0x700cb87f, URZ ;  /* 0x8ff3478106207890 */ /* 0x000fe2000fffe03f */
[--C-:B------:R-:W-:Y:S01]  /*06f0*/  HADD2.F32 R7, -RZ, R49.reuse.H0_H0 ;  /* 0x20000031ff077230 */ /* 0x100fe20000004100 */
[----:B------:R-:W-:Y:S01]  /*0700*/  UIADD3 UR33, UR7, -0x695add53, URZ ;  /* 0x96a522ad07217890 */ /* 0x000fe2000fffe03f */
[----:B------:R-:W-:Y:S01]  /*0710*/  HADD2.F32 R6, -RZ, R49.H1_H1 ;  /* 0x30000031ff067230 */ /* 0x000fe20000004100 */
[----:B------:R-:W5:Y:S01]  /*0720*/  LDG.E.128 R40, desc[UR4][R2.64] ;  /* 0x0000000402287981 */ /* 0x000f62000c1e1d00 */
[----:B------:R-:W-:-:S02]  /*0730*/  HADD2.F32 R0, -RZ, R44.H0_H0 ;  /* 0x2000002cff007230 */ /* 0x000fc40000004100 */
[----:B------:R-:W-:Y:S01]  /*0740*/  IMAD.HI.U32 R77, R71, -0x326172a9, RZ ;  /* 0xcd9e8d57474d7827 */ /* 0x000fe200078e00ff */
[----:B------:R-:W-:Y:S01]  /*0750*/  HFMA2.MMA R58, -RZ, RZ, 0, 5.9604644775390625e-08 ;  /* 0x00000001ff3a7435 */ /* 0x000fe200000001ff */
[----:B------:R-:W5:Y:S01]  /*0760*/  LDG.E.128 R36, desc[UR4][R2.64+0x1000] ;  /* 0x0010000402247981 */ /* 0x000f62000c1e1d00 */
[----:B------:R-:W-:Y:S01]  /*0770*/  LOP3.LUT R87, R52, 0x3, RZ, 0xc0, !PT ;  /* 0x0000000334577812 */ /* 0x000fe200078ec0ff */
[--C-:B0-----:R-:W-:Y:S01]  /*0780*/  HADD2.F32 R9, -RZ, R48.reuse.H0_H0 ;  /* 0x20000030ff097230 */ /* 0x101fe20000004100 */
[----:B------:R-:W-:Y:S01]  /*0790*/  ULDC.U8 UR8, c[0x0][0x2a0] ;  /* 0x0000a80000087ab9 */ /* 0x000fe20000000000 */
[----:B------:R-:W-:Y:S01]  /*07a0*/  HADD2.F32 R8, -RZ, R48.H1_H1 ;  /* 0x30000030ff087230 */ /* 0x000fe20000004100 */
[----:B------:R0:W5:Y:S01]  /*07b0*/  LDG.E.128 R32, desc[UR4][R2.64+0x2000] ;  /* 0x0020000402207981 */ /* 0x000162000c1e1d00 */
[----:B------:R-:W-:Y:S01]  /*07c0*/  HADD2.F32 R65, -RZ, R44.H1_H1 ;  /* 0x3000002cff417230 */ /* 0x000fe20000004100 */
[----:B------:R-:W-:Y:S01]  /*07d0*/  ULDC UR10, c[0x0][0x294] ;  /* 0x0000a500000a7ab9 */ /* 0x000fe20000000800 */
[--C-:B------:R-:W-:Y:S01]  /*07e0*/  HADD2.F32 R64, -RZ, R45.reuse.H0_H0 ;  /* 0x2000002dff407230 */ /* 0x100fe20000004100 */
[----:B------:R-:W-:Y:S01]  /*07f0*/  ULDC UR11, c[0x0][0x290] ;  /* 0x0000a400000b7ab9 */ /* 0x000fe20000000800 */
[----:B------:R-:W-:Y:S01]  /*0800*/  HADD2.F32 R67, -RZ, R45.H1_H1 ;  /* 0x3000002dff437230 */ /* 0x000fe20000004100 */
[----:B------:R-:W-:Y:S01]  /*0810*/  ULDC.64 UR12, c[0x0][0x298] ;  /* 0x0000a600000c7ab9 */ /* 0x000fe20000000a00 */
[----:B------:R-:W-:Y:S01]  /*0820*/  IMAD R49, R53, -0x2daee0ad, RZ ;  /* 0xd2511f5335317824 */ /* 0x000fe200078e02ff */
[----:B------:R-:W-:Y:S01]  /*0830*/  ULDC.64 UR14, c[0x0][0x210] ;  /* 0x00008400000e7ab9 */ /* 0x000fe20000000a00 */
[----:B------:R-:W-:-:S02]  /*0840*/  IMAD R48, R54, -0x326172a9, RZ ;  /* 0xcd9e8d5736307824 */ /* 0x000fc400078e02ff */
[----:B------:R-:W-:Y:S01]  /*0850*/  IMAD.WIDE.U32 R44, R55, -0x2daee0ad, RZ ;  /* 0xd2511f53372c7825 */ /* 0x000fe200078e00ff */
[----:B------:R-:W-:Y:S01]  /*0860*/  ISETP.NE.AND P1, PT, RZ, UR8, PT ;  /* 0x00000008ff007c0c */ /* 0x000fe2000bf25270 */
[----:B------:R-:W-:Y:S01]  /*0870*/  ULDC.64 UR8, c[0x0][0x230] ;  /* 0x00008c0000087ab9 */ /* 0x000fe20000000a00 */
[----:B------:R-:W-:Y:S01]  /*0880*/  LOP3.LUT R77, R77, UR32, R48, 0x96, !PT ;  /* 0x000000204d4d7c12 */ /* 0x000fe2000f8e9630 */
[--C-:B------:R-:W-:Y:S01]  /*0890*/  HADD2.F32 R17, -RZ, R4.reuse.H0_H0 ;  /* 0x20000004ff117230 */ /* 0x100fe20000004100 */
[----:B------:R-:W-:Y:S01]  /*08a0*/  LOP3.LUT R76, R45, UR33, R49, 0x96, !PT ;  /* 0x000000212d4c7c12 */ /* 0x000fe2000f8e9631 */
[----:B------:R-:W-:Y:S01]  /*08b0*/  HADD2.F32 R16, -RZ, R4.H1_H1 ;  /* 0x30000004ff107230 */ /* 0x000fe20000004100 */
[----:B------:R-:W-:Y:S01]  /*08c0*/  MOV R75, R44 ;  /* 0x0000002c004b7202 */ /* 0x000fe20000000f00 */
[--C-:B------:R-:W-:Y:S02]  /*08d0*/  HADD2.F32 R15, -RZ, R5.reuse.H0_H0 ;  /* 0x20000005ff0f7230 */ /* 0x100fe40000004100 */
[----:B------:R-:W-:-:S02]  /*08e0*/  HADD2.F32 R14, -RZ, R5.H1_H1 ;  /* 0x30000005ff0e7230 */ /* 0x000fc40000004100 */
[--C-:B------:R-:W-:Y:S02]  /*08f0*/  HADD2.F32 R5, -RZ, R50.reuse.H0_H0 ;  /* 0x20000032ff057230 */ /* 0x100fe40000004100 */
[----:B------:R-:W-:Y:S02]  /*0900*/  HADD2.F32 R4, -RZ, R50.H1_H1 ;  /* 0x30000032ff047230 */ /* 0x000fe40000004100 */
[--C-:B0-----:R-:W-:Y:S02]  /*0910*/  HADD2.F32 R3, -RZ, R51.reuse.H0_H0 ;  /* 0x20000033ff037230 */ /* 0x101fe40000004100 */
[----:B------:R-:W-:Y:S02]  /*0920*/  HADD2.F32 R2, -RZ, R51.H1_H1 ;  /* 0x30000033ff027230 */ /* 0x000fe40000004100 */
[--C-:B------:R-:W-:Y:S02]  /*0930*/  HADD2.F32 R66, -RZ, R46.reuse.H0_H0 ;  /* 0x2000002eff427230 */ /* 0x100fe40000004100 */
[----:B------:R-:W-:-:S02]  /*0940*/  HADD2.F32 R69, -RZ, R46.H1_H1 ;  /* 0x3000002eff457230 */ /* 0x000fc40000004100 */
[--C-:B------:R-:W-:Y:S02]  /*0950*/  HADD2.F32 R68, -RZ, R47.reuse.H0_H0 ;  /* 0x2000002fff447230 */ /* 0x100fe40000004100 */
[----:B------:R-:W-:Y:S02]  /*0960*/  HADD2.F32 R78, -RZ, R47.H1_H1 ;  /* 0x3000002fff4e7230 */ /* 0x000fe40000004100 */
[----:B------:R-:W-:Y:S02]  /*0970*/  IMAD R71, R71, -0x326172a9, RZ ;  /* 0xcd9e8d5747477824 */ /* 0x000fe400078e02ff */
[----:B------:R-:W-:-:S07]  /*0980*/  IMAD.MOV.U32 R70, RZ, RZ, RZ ;  /* 0x000000ffff467224 */ /* 0x000fce00078e00ff */
.L_x_4907:
[----:B------:R-:W0:Y:S01]  /*0990*/  LDC.64 R60, c[0x0][0x280] ;  /* 0x0000a000ff3c7b82 */ /* 0x000e220000000a00 */
[----:B------:R-:W-:-:S07]  /*09a0*/  ISETP.NE.U32.AND P0, PT, RZ, UR8, PT ;  /* 0x00000008ff007c0c */ /* 0x000fce000bf05070 */
[----:B------:R-:W1:Y:S08]  /*09b0*/  LDC R94, c[0x0][0x218] ;  /* 0x00008600ff5e7b82 */ /* 0x000e700000000800 */
[----:B------:R-:W2:Y:S01]  /*09c0*/  LDC.64 R56, c[0x0][0x288] ;  /* 0x0000a200ff387b82 */ /* 0x000ea20000000a00 */
[----:B0-----:R-:W-:-:S06]  /*09d0*/  IMAD.WIDE R60, R19, 0x4, R60 ;  /* 0x00000004133c7825 */ /* 0x001fcc00078e023c */
        /* <DEDUP_REMOVED lines=25> */
[----:B------:R-:W-:Y:S01]  /*0b70*/  IMAD.MOV.U32 R91, RZ, RZ, RZ ;  /* 0x000000ffff5b7224 */ /* 0x000fe200078e00ff */
[----:B------:R-:W-:Y:S01]  /*0b80*/  MOV R52, R87 ;  /* 0x0000005700347202 */ /* 0x000fe20000000f00 */
[----:B------:R-:W-:Y:S06]  /*0b90*/  @!P0 BRA `(.L_x_4660) ;  /* 0x0000000400708947 */ /* 0x000fec0003800000 */
[----:B------:R-:W-:Y:S01]  /*0ba0*/  MOV R52, R87 ;  /* 0x0000005700347202 */ /* 0x000fe20000000f00 */
[----:B-----5:R-:W-:Y:S01]  /*0bb0*/  HADD2.F32 R91, -RZ, R44.H0_H0 ;  /* 0x2000002cff5b7230 */ /* 0x020fe20000004100 */
[----:B------:R-:W-:Y:S06]  /*0bc0*/  BRA `(.L_x_4660) ;  /* 0x0000000400647947 */ /* 0x000fec0003800000 */
.L_x_4659:
        /* <DEDUP_REMOVED lines=12> */
.L_x_4662:
[----:B------:R-:W-:-:S07]  /*0c90*/  MOV R62, R71 ;  /* 0x00000047003e7202 */ /* 0x000fce0000000f00 */
.L_x_4663:
[----:B------:R-:W-:Y:S05]  /*0ca0*/  BSYNC B1 ;  /* 0x0000000000017941 */ /* 0x000fea0003800000 */
.L_x_4661:
        /* <DEDUP_REMOVED lines=16> */
.L_x_4667:
[----:B------:R-:W-:Y:S05]  /*0db0*/  BSYNC B2 ;  /* 0x0000000000027941 */ /* 0x000fea0003800000 */
.L_x_4666:
        /* <DEDUP_REMOVED lines=44> */
.L_x_4665:
[----:B------:R-:W-:Y:S05]  /*1080*/  BSYNC B1 ;  /* 0x0000000000017941 */ /* 0x000fea0003800000 */
.L_x_4664:
[----:B------:R-:W-:Y:S01]  /*1090*/  I2FP.F32.U32 R53, R62 ;  /* 0x0000003e00357245 */ /* 0x000fe20000201000 */
[----:B-----5:R-:W-:Y:S02]  /*10a0*/  HADD2.F32 R54, -RZ, R48.H0_H0 ;  /* 0x20000030ff367230 */ /* 0x020fe40000004100 */
[----:B------:R-:W-:Y:S02]  /*10b0*/  IMAD.MOV.U32 R56, RZ, RZ, 0x2f800000 ;  /* 0x2f800000ff387424 */ /* 0x000fe400078e00ff */
[----:B------:R-:W-:Y:S02]  /*10c0*/  HADD2.F32 R91, -RZ, R28.H0_H0 ;  /* 0x2000001cff5b7230 */ /* 0x000fe40000004100 */
[----:B------:R-:W-:Y:S01]  /*10d0*/  FMUL.FTZ R54, R54, UR13 ;  /* 0x0000000d36367c20 */ /* 0x000fe20008410000 */
[----:B------:R-:W-:Y:S01]  /*10e0*/  FFMA.FTZ R53, R53, R56, 1.1641532182693481445e-10 ;  /* 0x2f00000035357423 */ /* 0x000fe20000010038 */
[----:B------:R-:W-:Y:S02]  /*10f0*/  @P0 HADD2.F32 R56, -RZ, R44.H0_H0 ;  /* 0x2000002cff380230 */ /* 0x000fe40000004100 */
[----:B------:R-:W-:-:S02]  /*1100*/  FMUL.FTZ R54, R54, UR12 ;  /* 0x0000000c36367c20 */ /* 0x000fc40008410000 */
[----:B------:R-:W-:-:S04]  /*1110*/  FSETP.GTU.FTZ.AND P4, PT, R53, UR10, PT ;  /* 0x0000000a35007c0b */ /* 0x000fc8000bf9c000 */
[----:B------:R-:W-:Y:S02]  /*1120*/  FSEL R54, R54, RZ, !P4 ;  /* 0x000000ff36367208 */ /* 0x000fe40006000000 */
[----:B------:R-:W-:-:S03]  /*1130*/  SEL R79, RZ, 0x1, P4 ;  /* 0x00000001ff4f7807 */ /* 0x000fc60002000000 */
[----:B------:R-:W-:-:S04]  /*1140*/  FMUL.FTZ R91, R54, R91 ;  /* 0x0000005b365b7220 */ /* 0x000fc80000410000 */
[----:B------:R-:W-:-:S07]  /*1150*/  @P0 FADD.FTZ R91, R91, R56 ;  /* 0x000000385b5b0221 */ /* 0x000fce0000010000 */
.L_x_4660:
[----:B------:R-:W-:Y:S05]  /*1160*/  BSYNC B0 ;  /* 0x0000000000007941 */ /* 0x000fea0003800000 */
.L_x_4658:
        /* <DEDUP_REMOVED lines=8> */
.L_x_4669:
        /* <DEDUP_REMOVED lines=12> */
.L_x_4672:
[----:B------:R-:W-:-:S07]  /*12b0*/  MOV R62, R71 ;  /* 0x00000047003e7202 */ /* 0x000fce0000000f00 */
.L_x_4673:
[----:B------:R-:W-:Y:S05]  /*12c0*/  BSYNC B1 ;  /* 0x0000000000017941 */ /* 0x000fea0003800000 */
.L_x_4671:
        /* <DEDUP_REMOVED lines=16> */
.L_x_4677:
[----:B------:R-:W-:Y:S05]  /*13d0*/  BSYNC B2 ;  /* 0x0000000000027941 */ /* 0x000fea0003800000 */
.L_x_4676:
        /* <DEDUP_REMOVED lines=44> */
.L_x_4675:
[----:B------:R-:W-:Y:S05]  /*16a0*/  BSYNC B1 ;  /* 0x0000000000017941 */ /* 0x000fea0003800000 */
.L_x_4674:
[----:B------:R-:W-:Y:S01]  /*16b0*/  HFMA2.MMA R55, -RZ, RZ, 0.1171875, 0 ;  /* 0x2f800000ff377435 */ /* 0x000fe200000001ff */
[----:B------:R-:W-:Y:S01]  /*16c0*/  I2FP.F32.U32 R52, R62 ;  /* 0x0000003e00347245 */ /* 0x000fe20000201000 */
[----:B-----5:R-:W-:Y:S02]  /*16d0*/  HADD2.F32 R54, -RZ, R48.H1_H1 ;  /* 0x30000030ff367230 */ /* 0x020fe40000004100 */
[----:B------:R-:W-:-:S03]  /*16e0*/  @P0 HADD2.F32 R57, -RZ, R44.H1_H1 ;  /* 0x3000002cff390230 */ /* 0x000fc60000004100 */
[----:B------:R-:W-:-:S03]  /*16f0*/  FMUL.FTZ R54, R54, UR13 ;  /* 0x0000000d36367c20 */ /* 0x000fc60008410000 */
[----:B------:R-:W-:Y:S01]  /*1700*/  FFMA.FTZ R52, R52, R55, 1.1641532182693481445e-10 ;  /* 0x2f00000034347423 */ /* 0x000fe20000010037 */
[----:B------:R-:W-:Y:S01]  /*1710*/  FMUL.FTZ R54, R54, UR12 ;  /* 0x0000000c36367c20 */ /* 0x000fe20008410000 */
[----:B------:R-:W-:-:S03]  /*1720*/  HADD2.F32 R55, -RZ, R28.H1_H1 ;  /* 0x3000001cff377230 */ /* 0x000fc60000004100 */
[----:B------:R-:W-:-:S04]  /*1730*/  FSETP.GTU.FTZ.AND P4, PT, R52, UR10, PT ;  /* 0x0000000a34007c0b */ /* 0x000fc8000bf9c000 */
[----:B------:R-:W-:Y:S02]  /*1740*/  FSEL R54, R54, RZ, !P4 ;  /* 0x000000ff36367208 */ /* 0x000fe40006000000 */
[----:B------:R-:W-:-:S03]  /*1750*/  SEL R80, RZ, 0x1, P4 ;  /* 0x00000001ff507807 */ /* 0x000fc60002000000 */
[----:B------:R-:W-:-:S04]  /*1760*/  FMUL.FTZ R90, R54, R55 ;  /* 0x00000037365a7220 */ /* 0x000fc80000410000 */
[----:B------:R-:W-:-:S07]  /*1770*/  @P0 FADD.FTZ R90, R90, R57 ;  /* 0x000000395a5a0221 */ /* 0x000fce0000010000 */
.L_x_4670:
[----:B------:R-:W-:Y:S05]  /*1780*/  BSYNC B0 ;  /* 0x0000000000007941 */ /* 0x000fea0003800000 */
.L_x_4668:
        /* <DEDUP_REMOVED lines=8> */
.L_x_4679:
        /* <DEDUP_REMOVED lines=12> */
.L_x_4682:
[----:B------:R-:W-:-:S07]  /*18d0*/  IMAD.MOV.U32 R62, RZ, RZ, R71 ;  /* 0x000000ffff3e7224 */ /* 0x000fce00078e0047 */
.L_x_4683:
[----:B------:R-:W-:Y:S05]  /*18e0*/  BSYNC B1 ;  /* 0x0000000000017941 */ /* 0x000fea0003800000 */
.L_x_4681:
        /* <DEDUP_REMOVED lines=16> */
.L_x_4687:
[----:B------:R-:W-:Y:S05]  /*19f0*/  BSYNC B2 ;  /* 0x0000000000027941 */ /* 0x000fea0003800000 */
.L_x_4686:
        /* <DEDUP_REMOVED lines=44> */
.L_x_4685:
[----:B------:R-:W-:Y:S05]  /*1cc0*/  BSYNC B1 ;  /* 0x0000000000017941 */ /* 0x000fea0003800000 */
.L_x_4684:
[----:B------:R-:W-:Y:S01]  /*1cd0*/  I2FP.F32.U32 R53, R62 ;  /* 0x0000003e00357245 */ /* 0x000fe20000201000 */
[----:B-----5:R-:W-:Y:S01]  /*1ce0*/  HADD2.F32 R54, -RZ, R49.H0_H0 ;  /* 0x20000031ff367230 */ /* 0x020fe20000004100 */
[----:B------:R-:W-:Y:S01]  /*1cf0*/  MOV R56, 0x2f800000 ;  /* 0x2f80000000387802 */ /* 0x000fe20000000f00 */
[----:B------:R-:W-:-:S03]  /*1d00*/  HADD2.F32 R89, -RZ, R29.H0_H0 ;  /* 0x2000001dff597230 */ /* 0x000fc60000004100 */
        /* <DEDUP_REMOVED lines=9> */
.L_x_4680:
[----:B------:R-:W-:Y:S05]  /*1da0*/  BSYNC B0 ;  /* 0x0000000000007941 */ /* 0x000fea0003800000 */
.L_x_4678:
        /* <DEDUP_REMOVED lines=8> */
.L_x_4689:
        /* <DEDUP_REMOVED lines=12> */
.L_x_4692:
[----:B------:R-:W-:-:S07]  /*1ef0*/  MOV R62, R71 ;  /* 0x00000047003e7202 */ /* 0x000fce0000000f00 */
.L_x_4693:
[----:B------:R-:W-:Y:S05]  /*1f00*/  BSYNC B1 ;  /* 0x0000000000017941 */ /* 0x000fea0003800000 */
.L_x_4691:
        /* <DEDUP_REMOVED lines=16> */
.L_x_4697:
[----:B------:R-:W-:Y:S05]  /*2010*/  BSYNC B2 ;  /* 0x0000000000027941 */ /* 0x000fea0003800000 */
.L_x_4696:
        /* <DEDUP_REMOVED lines=44> */
.L_x_4695:
[----:B------:R-:W-:Y:S05]  /*22e0*/  BSYNC B1 ;  /* 0x0000000000017941 */ /* 0x000fea0003800000 */
.L_x_4694:
[----:B------:R-:W-:Y:S01]  /*22f0*/  I2FP.F32.U32 R52, R62 ;  /* 0x0000003e00347245 */ /* 0x000fe20000201000 */
[----:B-----5:R-:W-:Y:S02]  /*2300*/  HADD2.F32 R54, -RZ, R49.H1_H1 ;  /* 0x30000031ff367230 */ /* 0x020fe40000004100 */
[----:B------:R-:W-:Y:S02]  /*2310*/  IMAD.MOV.U32 R55, RZ, RZ, 0x2f800000 ;  /* 0x2f800000ff377424 */ /* 0x000fe400078e00ff */
[----:B------:R-:W-:Y:S02]  /*2320*/  @P0 HADD2.F32 R57, -RZ, R45.H1_H1 ;  /* 0x3000002dff390230 */ /* 0x000fe40000004100 */
[----:B------:R-:W-:Y:S01]  /*2330*/  FMUL.FTZ R54, R54, UR13 ;  /* 0x0000000d36367c20 */ /* 0x000fe20008410000 */
[----:B------:R-:W-:Y:S01]  /*2340*/  FFMA.FTZ R52, R52, R55, 1.1641532182693481445e-10 ;  /* 0x2f00000034347423 */ /* 0x000fe20000010037 */
[----:B------:R-:W-:Y:S02]  /*2350*/  HADD2.F32 R55, -RZ, R29.H1_H1 ;  /* 0x3000001dff377230 */ /* 0x000fe40000004100 */
[----:B------:R-:W-:-:S02]  /*2360*/  FMUL.FTZ R54, R54, UR12 ;  /* 0x0000000c36367c20 */ /* 0x000fc40008410000 */
[----:B------:R-:W-:-:S04]  /*2370*/  FSETP.GTU.FTZ.AND P4, PT, R52, UR10, PT ;  /* 0x0000000a34007c0b */ /* 0x000fc8000bf9c000 */
[----:B------:R-:W-:Y:S02]  /*2380*/  FSEL R54, R54, RZ, !P4 ;  /* 0x000000ff36367208 */ /* 0x000fe40006000000 */
[----:B------:R-:W-:-:S03]  /*2390*/  SEL R82, RZ, 0x1, P4 ;  /* 0x00000001ff527807 */ /* 0x000fc60002000000 */
[----:B------:R-:W-:-:S04]  /*23a0*/  FMUL.FTZ R88, R54, R55 ;  /* 0x0000003736587220 */ /* 0x000fc80000410000 */
[----:B------:R-:W-:-:S07]  /*23b0*/  @P0 FADD.FTZ R88, R88, R57 ;  /* 0x0000003958580221 */ /* 0x000fce0000010000 */
.L_x_4690:
[----:B------:R-:W-:Y:S05]  /*23c0*/  BSYNC B0 ;  /* 0x0000000000007941 */ /* 0x000fea0003800000 */
.L_x_4688:
        /* <DEDUP_REMOVED lines=8> */
.L_x_4699:
        /* <DEDUP_REMOVED lines=12> */
.L_x_4702:
[----:B------:R-:W-:-:S07]  /*2510*/  MOV R62, R71 ;  /* 0x00000047003e7202 */ /* 0x000fce0000000f00 */
.L_x_4703:
[----:B------:R-:W-:Y:S05]  /*2520*/  BSYNC B1 ;  /* 0x0000000000017941 */ /* 0x000fea0003800000 */
.L_x_4701:
        /* <DEDUP_REMOVED lines=16> */
.L_x_4707:
[----:B------:R-:W-:Y:S05]  /*2630*/  BSYNC B2 ;  /* 0x0000000000027941 */ /* 0x000fea0003800000 */
.L_x_4706:
        /* <DEDUP_REMOVED lines=44> */
.L_x_4705:
[----:B------:R-:W-:Y:S05]  /*2900*/  BSYNC B1 ;  /* 0x0000000000017941 */ /* 0x000fea0003800000 */
.L_x_4704:
[----:B------:R-:W-:Y:S01]  /*2910*/  HFMA2.MMA R56, -RZ, RZ, 0.1171875, 0 ;  /* 0x2f800000ff387435 */ /* 0x000fe200000001ff */
[----:B------:R-:W-:Y:S01]  /*2920*/  I2FP.F32.U32 R53, R62 ;  /* 0x0000003e00357245 */ /* 0x000fe20000201000 */
[----:B-----5:R-:W-:Y:S02]  /*2930*/  HADD2.F32 R54, -RZ, R50.H0_H0 ;  /* 0x20000032ff367230 */ /* 0x020fe40000004100 */
[----:B------:R-:W-:-:S03]  /*2940*/  HADD2.F32 R63, -RZ, R30.H0_H0 ;  /* 0x2000001eff3f7230 */ /* 0x000fc60000004100 */
        /* <DEDUP_REMOVED lines=9> */
.L_x_4700:
[----:B------:R-:W-:Y:S05]  /*29e0*/  BSYNC B0 ;  /* 0x0000000000007941 */ /* 0x000fea0003800000 */
.L_x_4698:
        /* <DEDUP_REMOVED lines=8> */
.L_x_4709:
        /* <DEDUP_REMOVED lines=12> */
.L_x_4712:
[----:B------:R-:W-:-:S07]  /*2b30*/  IMAD.MOV.U32 R62, RZ, RZ, R71 ;  /* 0x000000ffff3e7224 */ /* 0x000fce00078e0047 */
.L_x_4713:
[----:B------:R-:W-:Y:S05]  /*2b40*/  BSYNC B1 ;  /* 0x0000000000017941 */ /* 0x000fea0003800000 */
.L_x_4711:
        /* <DEDUP_REMOVED lines=16> */
.L_x_4717:
[----:B------:R-:W-:Y:S05]  /*2c50*/  BSYNC B2 ;  /* 0x0000000000027941 */ /* 0x000fea0003800000 */
.L_x_4716:
        /* <DEDUP_REMOVED lines=44> */
.L_x_4715:
[----:B------:R-:W-:Y:S05]  /*2f20*/  BSYNC B1 ;  /* 0x0000000000017941 */ /* 0x000fea0003800000 */
.L_x_4714:
[----:B------:R-:W-:Y:S01]  /*2f30*/  I2FP.F32.U32 R52, R62 ;  /* 0x0000003e00347245 */ /* 0x000fe20000201000 */
[----:B-----5:R-:W-:Y:S01]  /*2f40*/  HADD2.F32 R54, -RZ, R50.H1_H1 ;  /* 0x30000032ff367230 */ /* 0x020fe20000004100 */
[----:B------:R-:W-:Y:S01]  /*2f50*/  MOV R55, 0x2f800000 ;  /* 0x2f80000000377802 */ /* 0x000fe20000000f00 */
[----:B------:R-:W-:-:S03]  /*2f60*/  @P0 HADD2.F32 R57, -RZ, R46.H1_H1 ;  /* 0x3000002eff390230 */ /* 0x000fc60000004100 */
[----:B------:R-:W-:Y:S01]  /*2f70*/  FMUL.FTZ R54, R54, UR13 ;  /* 0x0000000d36367c20 */ /* 0x000fe20008410000 */
[----:B------:R-:W-:Y:S01]  /*2f80*/  FFMA.FTZ R52, R52, R55, 1.1641532182693481445e-10 ;  /* 0x2f00000034347423 */ /* 0x000fe20000010037 */
[----:B------:R-:W-:Y:S02]  /*2f90*/  HADD2.F32 R55, -RZ, R30.H1_H1 ;  /* 0x3000001eff377230 */ /* 0x000fe40000004100 */
[----:B------:R-:W-:Y:S02]  /*2fa0*/  FMUL.FTZ R54, R54, UR12 ;  /* 0x0000000c36367c20 */ /* 0x000fe40008410000 */
[----:B------:R-:W-:-:S04]  /*2fb0*/  FSETP.GTU.FTZ.AND P4, PT, R52, UR10, PT ;  /* 0x0000000a34007c0b */ /* 0x000fc8000bf9c000 */
[----:B------:R-:W-:Y:S02]  /*2fc0*/  FSEL R54, R54, RZ, !P4 ;  /* 0x000000ff36367208 */ /* 0x000fe40006000000 */
[----:B------:R-:W-:-:S03]  /*2fd0*/  SEL R84, RZ, 0x1, P4 ;  /* 0x00000001ff547807 */ /* 0x000fc60002000000 */
[----:B------:R-:W-:-:S04]  /*2fe0*/  FMUL.FTZ R62, R54, R55 ;  /* 0x00000037363e7220 */ /* 0x000fc80000410000 */
[----:B------:R-:W-:-:S07]  /*2ff0*/  @P0 FADD.FTZ R62, R62, R57 ;  /* 0x000000393e3e0221 */ /* 0x000fce0000010000 */
.L_x_4710:
[----:B------:R-:W-:Y:S05]  /*3000*/  BSYNC B0 ;  /* 0x0000000000007941 */ /* 0x000fea0003800000 */
.L_x_4708:
        /* <DEDUP_REMOVED lines=8> */
.L_x_4719:
        /* <DEDUP_REMOVED lines=12> */
.L_x_4722:
[----:B------:R-:W-:-:S07]  /*3150*/  MOV R85, R71 ;  /* 0x0000004700557202 */ /* 0x000fce0000000f00 */
.L_x_4723:
[----:B------:R-:W-:Y:S05]  /*3160*/  BSYNC B1 ;  /* 0x0000000000017941 */ /* 0x000fea0003800000 */
.L_x_4721:
        /* <DEDUP_REMOVED lines=16> */
.L_x_4727:
[----:B------:R-:W-:Y:S05]  /*3270*/  BSYNC B2 ;  /* 0x0000000000027941 */ /* 0x000fea0003800000 */
.L_x_4726:
        /* <DEDUP_REMOVED lines=44> */
.L_x_4725:
[----:B------:R-:W-:Y:S05]  /*3540*/  BSYNC B1 ;  /* 0x0000000000017941 */ /* 0x000fea0003800000 */
.L_x_4724:
        /* <DEDUP_REMOVED lines=13> */
.L_x_4720:
[----:B------:R-:W-:Y:S05]  /*3620*/  BSYNC B0 ;  /* 0x0000000000007941 */ /* 0x000fea0003800000 */
.L_x_4718:
        /* <DEDUP_REMOVED lines=8> */
.L_x_4729:
        /* <DEDUP_REMOVED lines=12> */
.L_x_4732:
[----:B------:R-:W-:-:S07]  /*3770*/  MOV R60, R71 ;  /* 0x00000047003c7202 */ /* 0x000fce0000000f00 */
.L_x_4733:
[----:B------:R-:W-:Y:S05]  /*3780*/  BSYNC B1 ;  /* 0x0000000000017941 */ /* 0x000fea0003800000 */
.L_x_4731:
        /* <DEDUP_REMOVED lines=16> */
.L_x_4737:
[----:B------:R-:W-:Y:S05]  /*3890*/  BSYNC B2 ;  /* 0x0000000000027941 */ /* 0x000fea0003800000 */
.L_x_4736:
        /* <DEDUP_REMOVED lines=44> */
.L_x_4735:
[----:B------:R-:W-:Y:S05]  /*3b60*/  BSYNC B1 ;  /* 0x0000000000017941 */ /* 0x000fea0003800000 */
.L_x_4734:
[----:B------:R-:W-:Y:S01]  /*3b70*/  HFMA2.MMA R55, -RZ, RZ, 0.1171875, 0 ;  /* 0x2f800000ff377435 */ /* 0x000fe200000001ff */
[----:B------:R-:W-:Y:S01]  /*3b80*/  I2FP.F32.U32 R52, R60 ;  /* 0x0000003c00347245 */ /* 0x000fe20000201000 */
[----:B-----5:R-:W-:Y:S02]  /*3b90*/  HADD2.F32 R53, -RZ, R51.H1_H1 ;  /* 0x30000033ff357230 */ /* 0x020fe40000004100 */
[----:B------:R-:W-:-:S03]  /*3ba0*/  HADD2.F32 R60, -RZ, R31.H1_H1 ;  /* 0x3000001fff3c7230 */ /* 0x000fc60000004100 */
[----:B------:R-:W-:-:S03]  /*3bb0*/  FMUL.FTZ R53, R53, UR13 ;  /* 0x0000000d35357c20 */ /* 0x000fc60008410000 */
[----:B------:R-:W-:Y:S01]  /*3bc0*/  FFMA.FTZ R52, R52, R55, 1.1641532182693481445e-10 ;  /* 0x2f00000034347423 */ /* 0x000fe20000010037 */
[----:B------:R-:W-:Y:S01]  /*3bd0*/  FMUL.FTZ R53, R53, UR12 ;  /* 0x0000000c35357c20 */ /* 0x000fe20008410000 */
[----:B------:R-:W-:-:S03]  /*3be0*/  @P0 HADD2.F32 R55, -RZ, R47.H1_H1 ;  /* 0x3000002fff370230 */ /* 0x000fc60000004100 */
[----:B------:R-:W-:-:S04]  /*3bf0*/  FSETP.GTU.FTZ.AND P4, PT, R52, UR10, PT ;  /* 0x0000000a34007c0b */ /* 0x000fc8000bf9c000 */
[----:B------:R-:W-:Y:S02]  /*3c00*/  FSEL R53, R53, RZ, !P4 ;  /* 0x000000ff35357208 */ /* 0x000fe40006000000 */
[----:B------:R-:W-:-:S03]  /*3c10*/  SEL R86, RZ, 0x1, P4 ;  /* 0x00000001ff567807 */ /* 0x000fc60002000000 */
[----:B------:R-:W-:-:S04]  /*3c20*/  FMUL.FTZ R60, R53, R60 ;  /* 0x0000003c353c7220 */ /* 0x000fc80000410000 */
[----:B------:R-:W-:-:S07]  /*3c30*/  @P0 FADD.FTZ R60, R60, R55 ;  /* 0x000000373c3c0221 */ /* 0x000fce0000010000 */
.L_x_4730:
[----:B------:R-:W-:Y:S05]  /*3c40*/  BSYNC B0 ;  /* 0x0000000000007941 */ /* 0x000fea0003800000 */
.L_x_4728:
        /* <DEDUP_REMOVED lines=35> */
.L_x_4739:
[----:B------:R-:W-:Y:S05]  /*3e80*/  BSYNC B0 ;  /* 0x0000000000007941 */ /* 0x000fea0003800000 */
.L_x_4738:
        /* <DEDUP_REMOVED lines=10> */
.L_x_4741:
        /* <DEDUP_REMOVED lines=12> */
.L_x_4744:
[----:B------:R-:W-:-:S07]  /*3ff0*/  IMAD.MOV.U32 R79, RZ, RZ, R71 ;  /* 0x000000ffff4f7224 */ /* 0x000fce00078e0047 */
.L_x_4745:
[----:B------:R-:W-:Y:S05]  /*4000*/  BSYNC B1 ;  /* 0x0000000000017941 */ /* 0x000fea0003800000 */
.L_x_4743:
        /* <DEDUP_REMOVED lines=16> */
.L_x_4749:
[----:B------:R-:W-:Y:S05]  /*4110*/  BSYNC B2 ;  /* 0x0000000000027941 */ /* 0x000fea0003800000 */
.L_x_4748:
        /* <DEDUP_REMOVED lines=44> */
.L_x_4747:
[----:B------:R-:W-:Y:S05]  /*43e0*/  BSYNC B1 ;  /* 0x0000000000017941 */ /* 0x000fea0003800000 */
.L_x_4746:
[----:B------:R-:W-:Y:S01]  /*43f0*/  I2FP.F32.U32 R53, R79 ;  /* 0x0000004f00357245 */ /* 0x000fe20000201000 */
[----:B-----5:R-:W-:Y:S01]  /*4400*/  HADD2.F32 R55, -RZ, R48.H0_H0 ;  /* 0x20000030ff377230 */ /* 0x020fe20000004100 */
[----:B------:R-:W-:-:S04]  /*4410*/  MOV R54, 0x2f800000 ;  /* 0x2f80000000367802 */ /* 0x000fc80000000f00 */
[----:B------:R-:W-:Y:S01]  /*4420*/  FMUL.FTZ R55, R55, UR13 ;  /* 0x0000000d37377c20 */ /* 0x000fe20008410000 */
[----:B------:R-:W-:-:S03]  /*4430*/  FFMA.FTZ R53, R53, R54, 1.1641532182693481445e-10 ;  /* 0x2f00000035357423 */ /* 0x000fc60000010036 */
[----:B------:R-:W-:Y:S02]  /*4440*/  FMUL.FTZ R55, R55, UR12 ;  /* 0x0000000c37377c20 */ /* 0x000fe40008410000 */
[----:B------:R-:W-:Y:S01]  /*4450*/  FSETP.GTU.FTZ.AND P4, PT, R53, UR10, PT ;  /* 0x0000000a35007c0b */ /* 0x000fe2000bf9c000 */
[----:B------:R-:W-:-:S03]  /*4460*/  HADD2.F32 R53, -RZ, R24.H0_H0 ;  /* 0x20000018ff357230 */ /* 0x000fc60000004100 */
[----:B------:R-:W-:Y:S01]  /*4470*/  FSEL R102, R55, RZ, !P4 ;  /* 0x000000ff37667208 */ /* 0x000fe20006000000 */
[----:B------:R-:W-:Y:S01]  /*4480*/  @P0 HADD2.F32 R55, -RZ, R44.H0_H0 ;  /* 0x2000002cff370230 */ /* 0x000fe20000004100 */
[----:B------:R-:W-:-:S03]  /*4490*/  SEL R79, RZ, 0x1, P4 ;  /* 0x00000001ff4f7807 */ /* 0x000fc60002000000 */
[----:B------:R-:W-:-:S04]  /*44a0*/  FMUL.FTZ R102, R102, R53 ;  /* 0x0000003566667220 */ /* 0x000fc80000410000 */
[----:B------:R-:W-:-:S07]  /*44b0*/  @P0 FADD.FTZ R102, R55, R102 ;  /* 0x0000006637660221 */ /* 0x000fce0000010000 */
.L_x_4742:
[----:B------:R-:W-:Y:S05]  /*44c0*/  BSYNC B0 ;  /* 0x0000000000007941 */ /* 0x000fea0003800000 */
.L_x_4740:
        /* <DEDUP_REMOVED lines=8> */
.L_x_4751:
        /* <DEDUP_REMOVED lines=12> */
.L_x_4754:
[----:B------:R-:W-:-:S07]  /*4610*/  MOV R80, R71 ;  /* 0x0000004700507202 */ /* 0x000fce0000000f00 */
.L_x_4755:
[----:B------:R-:W-:Y:S05]  /*4620*/  BSYNC B1 ;  /* 0x0000000000017941 */ /* 0x000fea0003800000 */
.L_x_4753:
        /* <DEDUP_REMOVED lines=16> */
.L_x_4759:
[----:B------:R-:W-:Y:S05]  /*4730*/  BSYNC B2 ;  /* 0x0000000000027941 */ /* 0x000fea0003800000 */
.L_x_4758:
        /* <DEDUP_REMOVED lines=44> */
.L_x_4757:
[----:B------:R-:W-:Y:S05]  /*4a00*/  BSYNC B1 ;  /* 0x0000000000017941 */ /* 0x000fea0003800000 */
.L_x_4756:
[----:B------:R-:W-:Y:S01]  /*4a10*/  I2FP.F32.U32 R52, R80 ;  /* 0x0000005000347245 */ /* 0x000fe20000201000 */
[----:B-----5:R-:W-:Y:S02]  /*4a20*/  HADD2.F32 R54, -RZ, R48.H1_H1 ;  /* 0x30000030ff367230 */ /* 0x020fe40000004100 */
[----:B------:R-:W-:-:S03]  /*4a30*/  IMAD.MOV.U32 R55, RZ, RZ, 0x2f800000 ;  /* 0x2f800000ff377424 */ /* 0x000fc600078e00ff */
[----:B------:R-:W-:Y:S01]  /*4a40*/  FMUL.FTZ R54, R54, UR13 ;  /* 0x0000000d36367c20 */ /* 0x000fe20008410000 */
[----:B------:R-:W-:-:S03]  /*4a50*/  FFMA.FTZ R52, R52, R55, 1.1641532182693481445e-10 ;  /* 0x2f00000034347423 */ /* 0x000fc60000010037 */
[----:B------:R-:W-:Y:S02]  /*4a60*/  FMUL.FTZ R54, R54, UR12 ;  /* 0x0000000c36367c20 */ /* 0x000fe40008410000 */
[----:B------:R-:W-:Y:S01]  /*4a70*/  FSETP.GTU.FTZ.AND P4, PT, R52, UR10, PT ;  /* 0x0000000a34007c0b */ /* 0x000fe2000bf9c000 */
[----:B------:R-:W-:-:S03]  /*4a80*/  HADD2.F32 R52, -RZ, R24.H1_H1 ;  /* 0x30000018ff347230 */ /* 0x000fc60000004100 */
[----:B------:R-:W-:Y:S01]  /*4a90*/  FSEL R101, R54, RZ, !P4 ;  /* 0x000000ff36657208 */ /* 0x000fe20006000000 */
[----:B------:R-:W-:Y:S01]  /*4aa0*/  @P0 HADD2.F32 R54, -RZ, R44.H1_H1 ;  /* 0x3000002cff360230 */ /* 0x000fe20000004100 */
[----:B------:R-:W-:-:S03]  /*4ab0*/  SEL R80, RZ, 0x1, P4 ;  /* 0x00000001ff507807 */ /* 0x000fc60002000000 */
[----:B------:R-:W-:-:S04]  /*4ac0*/  FMUL.FTZ R101, R101, R52 ;  /* 0x0000003465657220 */ /* 0x000fc80000410000 */
[----:B------:R-:W-:-:S07]  /*4ad0*/  @P0 FADD.FTZ R101, R54, R101 ;  /* 0x0000006536650221 */ /* 0x000fce0000010000 */
.L_x_4752:
[----:B------:R-:W-:Y:S05]  /*4ae0*/  BSYNC B0 ;  /* 0x0000000000007941 */ /* 0x000fea0003800000 */
.L_x_4750:
        /* <DEDUP_REMOVED lines=8> */
.L_x_4761:
        /* <DEDUP_REMOVED lines=12> */
.L_x_4764:
[----:B------:R-:W-:-:S07]  /*4c30*/  MOV R81, R71 ;  /* 0x0000004700517202 */ /* 0x000fce0000000f00 */
.L_x_4765:
[----:B------:R-:W-:Y:S05]  /*4c40*/  BSYNC B1 ;  /* 0x0000000000017941 */ /* 0x000fea0003800000 */
.L_x_4763:
        /* <DEDUP_REMOVED lines=16> */
.L_x_4769:
[----:B------:R-:W-:Y:S05]  /*4d50*/  BSYNC B2 ;  /* 0x0000000000027941 */ /* 0x000fea0003800000 */
.L_x_4768:
        /* <DEDUP_REMOVED lines=44> */
.L_x_4767:
[----:B------:R-:W-:Y:S05]  /*5020*/  BSYNC B1 ;  /* 0x0000000000017941 */ /* 0x000fea0003800000 */
.L_x_4766:
[----:B------:R-:W-:Y:S01]  /*5030*/  HFMA2.MMA R54, -RZ, RZ, 0.1171875, 0 ;  /* 0x2f800000ff367435 */ /* 0x000fe200000001ff */
[----:B------:R-:W-:Y:S01]  /*5040*/  I2FP.F32.U32 R53, R81 ;  /* 0x0000005100357245 */ /* 0x000fe20000201000 */
[----:B-----5:R-:W-:-:S05]  /*5050*/  HADD2.F32 R55, -RZ, R49.H0_H0 ;  /* 0x20000031ff377230 */ /* 0x020fca0000004100 */
[----:B------:R-:W-:-:S03]  /*5060*/  FMUL.FTZ R55, R55, UR13 ;  /* 0x0000000d37377c20 */ /* 0x000fc60008410000 */
[----:B------:R-:W-:Y:S01]  /*5070*/  FFMA.FTZ R53, R53, R54, 1.1641532182693481445e-10 ;  /* 0x2f00000035357423 */ /* 0x000fe20000010036 */
[----:B------:R-:W-:-:S04]  /*5080*/  FMUL.FTZ R55, R55, UR12 ;  /* 0x0000000c37377c20 */ /* 0x000fc80008410000 */
[----:B------:R-:W-:Y:S01]  /*5090*/  FSETP.GTU.FTZ.AND P4, PT, R53, UR10, PT ;  /* 0x0000000a35007c0b */ /* 0x000fe2000bf9c000 */
[----:B------:R-:W-:-:S03]  /*50a0*/  HADD2.F32 R53, -RZ, R25.H0_H0 ;  /* 0x20000019ff357230 */ /* 0x000fc60000004100 */
[----:B------:R-:W-:Y:S01]  /*50b0*/  FSEL R100, R55, RZ, !P4 ;  /* 0x000000ff37647208 */ /* 0x000fe20006000000 */
[----:B------:R-:W-:Y:S01]  /*50c0*/  @P0 HADD2.F32 R55, -RZ, R45.H0_H0 ;  /* 0x2000002dff370230 */ /* 0x000fe20000004100 */
[----:B------:R-:W-:-:S03]  /*50d0*/  SEL R81, RZ, 0x1, P4 ;  /* 0x00000001ff517807 */ /* 0x000fc60002000000 */
[----:B------:R-:W-:-:S04]  /*50e0*/  FMUL.FTZ R100, R100, R53 ;  /* 0x0000003564647220 */ /* 0x000fc80000410000 */
[----:B------:R-:W-:-:S07]  /*50f0*/  @P0 FADD.FTZ R100, R55, R100 ;  /* 0x0000006437640221 */ /* 0x000fce0000010000 */
.L_x_4762:
[----:B------:R-:W-:Y:S05]  /*5100*/  BSYNC B0 ;  /* 0x0000000000007941 */ /* 0x000fea0003800000 */
.L_x_4760:
[----:B------:R-:W-:Y:S04]  /*5110*/  BSSY B0, `(.L_x_4770) ;  /* 0x0000061000007945 */ /* 0x000fe80003800000 */
[----:B------:R-:W-:Y:S05]  /*5120*/  @P3 BRA `(.L_x_4771) ;  /* 0x0000000000183947 */ /* 0x000fea0003800000 */
[----:B--2---:R-:W-:Y:S01]  /*5130*/  MOV R99, RZ ;  /* 0x000000ff00637202 */ /* 0x004fe20000000f00 */
[----:B------:R-:W-:Y:S01]  /*5140*/  IMAD.MOV.U32 R53, RZ, RZ, R52 ;  /* 0x000000ffff357224 */ /* 0x000fe200078e0034 */
[----:B------:R-:W-:Y:S06]  /*5150*/  @!P0 BRA `(.L_x_4772) ;  /* 0x0000000400708947 */ /* 0x000fec0003800000 */
[----:B------:R-:W-:Y:S01]  /*5160*/  MOV R53, R52 ;  /* 0x0000003400357202 */ /* 0x000fe20000000f00 */
[----:B-----5:R-:W-:Y:S01]  /*5170*/  HADD2.F32 R99, -RZ, R45.H1_H1 ;  /* 0x3000002dff637230 */ /* 0x020fe20000004100 */
[----:B------:R-:W-:Y:S06]  /*5180*/  BRA `(.L_x_4772) ;  /* 0x0000000400647947 */ /* 0x000fec0003800000 */
.L_x_4771:
        /* <DEDUP_REMOVED lines=12> */
.L_x_4774:
[----:B------:R-:W-:-:S07]  /*5250*/  IMAD.MOV.U32 R82, RZ, RZ, R71 ;  /* 0x000000ffff527224 */ /* 0x000fce00078e0047 */
.L_x_4775:
[----:B------:R-:W-:Y:S05]  /*5260*/  BSYNC B1 ;  /* 0x0000000000017941 */ /* 0x000fea0003800000 */
.L_x_4773:
        /* <DEDUP_REMOVED lines=16> */
.L_x_4779:
[----:B------:R-:W-:Y:S05]  /*5370*/  BSYNC B2 ;  /* 0x0000000000027941 */ /* 0x000fea0003800000 */
.L_x_4778:
        /* <DEDUP_REMOVED lines=44> */
.L_x_4777:
[----:B------:R-:W-:Y:S05]  /*5640*/  BSYNC B1 ;  /* 0x0000000000017941 */ /* 0x000fea0003800000 */
.L_x_4776:
[----:B------:R-:W-:Y:S01]  /*5650*/  I2FP.F32.U32 R52, R82 ;  /* 0x0000005200347245 */ /* 0x000fe20000201000 */
[----:B-----5:R-:W-:Y:S01]  /*5660*/  HADD2.F32 R54, -RZ, R49.H1_H1 ;  /* 0x30000031ff367230 */ /* 0x020fe20000004100 */
[----:B------:R-:W-:-:S04]  /*5670*/  MOV R55, 0x2f800000 ;  /* 0x2f80000000377802 */ /* 0x000fc80000000f00 */
[----:B------:R-:W-:Y:S01]  /*5680*/  FMUL.FTZ R54, R54, UR13 ;  /* 0x0000000d36367c20 */ /* 0x000fe20008410000 */
[----:B------:R-:W-:-:S03]  /*5690*/  FFMA.FTZ R52, R52, R55, 1.1641532182693481445e-10 ;  /* 0x2f00000034347423 */ /* 0x000fc60000010037 */
[----:B------:R-:W-:Y:S02]  /*56a0*/  FMUL.FTZ R54, R54, UR12 ;  /* 0x0000000c36367c20 */ /* 0x000fe40008410000 */
[----:B------:R-:W-:Y:S01]  /*56b0*/  FSETP.GTU.FTZ.AND P4, PT, R52, UR10, PT ;  /* 0x0000000a34007c0b */ /* 0x000fe2000bf9c000 */
[----:B------:R-:W-:-:S03]  /*56c0*/  HADD2.F32 R52, -RZ, R25.H1_H1 ;  /* 0x30000019ff347230 */ /* 0x000fc60000004100 */
[----:B--2---:R-:W-:Y:S01]  /*56d0*/  FSEL R99, R54, RZ, !P4 ;  /* 0x000000ff36637208 */ /* 0x004fe20006000000 */
[----:B------:R-:W-:Y:S01]  /*56e0*/  @P0 HADD2.F32 R54, -RZ, R45.H1_H1 ;  /* 0x3000002dff360230 */ /* 0x000fe20000004100 */
[----:B------:R-:W-:-:S03]  /*56f0*/  SEL R82, RZ, 0x1, P4 ;  /* 0x00000001ff527807 */ /* 0x000fc60002000000 */
[----:B------:R-:W-:-:S04]  /*5700*/  FMUL.FTZ R99, R99, R52 ;  /* 0x0000003463637220 */ /* 0x000fc80000410000 */
[----:B------:R-:W-:-:S07]  /*5710*/  @P0 FADD.FTZ R99, R54, R99 ;  /* 0x0000006336630221 */ /* 0x000fce0000010000 */
.L_x_4772:
[----:B------:R-:W-:Y:S05]  /*5720*/  BSYNC B0 ;  /* 0x0000000000007941 */ /* 0x000fea0003800000 */
.L_x_4770:
        /* <DEDUP_REMOVED lines=8> */
.L_x_4781:
        /* <DEDUP_REMOVED lines=12> */
.L_x_4784:
[----:B------:R-:W-:-:S07]  /*5870*/  MOV R83, R71 ;  /* 0x0000004700537202 */ /* 0x000fce0000000f00 */
.L_x_4785:
[----:B------:R-:W-:Y:S05]  /*5880*/  BSYNC B1 ;  /* 0x0000000000017941 */ /* 0x000fea0003800000 */
.L_x_4783:
        /* <DEDUP_REMOVED lines=16> */
.L_x_4789:
[----:B------:R-:W-:Y:S05]  /*5990*/  BSYNC B2 ;  /* 0x0000000000027941 */ /* 0x000fea0003800000 */
.L_x_4788:
        /* <DEDUP_REMOVED lines=44> */
.L_x_4787:
[----:B------:R-:W-:Y:S05]  /*5c60*/  BSYNC B1 ;  /* 0x0000000000017941 */ /* 0x000fea0003800000 */
.L_x_4786:
[----:B------:R-:W-:Y:S01]  /*5c70*/  I2FP.F32.U32 R53, R83 ;  /* 0x0000005300357245 */ /* 0x000fe20000201000 */
[----:B-----5:R-:W-:Y:S02]  /*5c80*/  HADD2.F32 R55, -RZ, R50.H0_H0 ;  /* 0x20000032ff377230 */ /* 0x020fe40000004100 */
[----:B------:R-:W-:-:S03]  /*5c90*/  IMAD.MOV.U32 R54, RZ, RZ, 0x2f800000 ;  /* 0x2f800000ff367424 */ /* 0x000fc600078e00ff */
        /* <DEDUP_REMOVED lines=10> */
.L_x_4782:
[----:B------:R-:W-:Y:S05]  /*5d40*/  BSYNC B0 ;  /* 0x0000000000007941 */ /* 0x000fea0003800000 */
.L_x_4780:
        /* <DEDUP_REMOVED lines=8> */
.L_x_4791:
        /* <DEDUP_REMOVED lines=12> */
.L_x_4794:
[----:B------:R-:W-:-:S07]  /*5e90*/  MOV R84, R71 ;  /* 0x0000004700547202 */ /* 0x000fce0000000f00 */
.L_x_4795:
[----:B------:R-:W-:Y:S05]  /*5ea0*/  BSYNC B1 ;  /* 0x0000000000017941 */ /* 0x000fea0003800000 */
.L_x_4793:
        /* <DEDUP_REMOVED lines=16> */
.L_x_4799:
[----:B------:R-:W-:Y:S05]  /*5fb0*/  BSYNC B2 ;  /* 0x0000000000027941 */ /* 0x000fea0003800000 */
.L_x_4798:
        /* <DEDUP_REMOVED lines=44> */
.L_x_4797:
[----:B------:R-:W-:Y:S05]  /*6280*/  BSYNC B1 ;  /* 0x0000000000017941 */ /* 0x000fea0003800000 */
.L_x_4796:
[----:B------:R-:W-:Y:S01]  /*6290*/  HFMA2.MMA R55, -RZ, RZ, 0.1171875, 0 ;  /* 0x2f800000ff377435 */ /* 0x000fe200000001ff */
[----:B------:R-:W-:Y:S01]  /*62a0*/  I2FP.F32.U32 R52, R84 ;  /* 0x0000005400347245 */ /* 0x000fe20000201000 */
[----:B-----5:R-:W-:-:S05]  /*62b0*/  HADD2.F32 R54, -RZ, R50.H1_H1 ;  /* 0x30000032ff367230 */ /* 0x020fca0000004100 */
[----:B------:R-:W-:-:S03]  /*62c0*/  FMUL.FTZ R54, R54, UR13 ;  /* 0x0000000d36367c20 */ /* 0x000fc60008410000 */
[----:B------:R-:W-:Y:S01]  /*62d0*/  FFMA.FTZ R52, R52, R55, 1.1641532182693481445e-10 ;  /* 0x2f00000034347423 */ /* 0x000fe20000010037 */
[----:B------:R-:W-:-:S04]  /*62e0*/  FMUL.FTZ R54, R54, UR12 ;  /* 0x0000000c36367c20 */ /* 0x000fc80008410000 */
[----:B------:R-:W-:Y:S01]  /*62f0*/  FSETP.GTU.FTZ.AND P4, PT, R52, UR10, PT ;  /* 0x0000000a34007c0b */ /* 0x000fe2000bf9c000 */
[----:B------:R-:W-:-:S03]  /*6300*/  HADD2.F32 R52, -RZ, R26.H1_H1 ;  /* 0x3000001aff347230 */ /* 0x000fc60000004100 */
[----:B------:R-:W-:Y:S01]  /*6310*/  FSEL R97, R54, RZ, !P4 ;  /* 0x000000ff36617208 */ /* 0x000fe20006000000 */
[----:B------:R-:W-:Y:S01]  /*6320*/  @P0 HADD2.F32 R54, -RZ, R46.H1_H1 ;  /* 0x3000002eff360230 */ /* 0x000fe20000004100 */
[----:B------:R-:W-:-:S03]  /*6330*/  SEL R84, RZ, 0x1, P4 ;  /* 0x00000001ff547807 */ /* 0x000fc60002000000 */
[----:B------:R-:W-:-:S04]  /*6340*/  FMUL.FTZ R97, R97, R52 ;  /* 0x0000003461617220 */ /* 0x000fc80000410000 */
[----:B------:R-:W-:-:S07]  /*6350*/  @P0 FADD.FTZ R97, R54, R97 ;  /* 0x0000006136610221 */ /* 0x000fce0000010000 */
.L_x_4792:
[----:B------:R-:W-:Y:S05]  /*6360*/  BSYNC B0 ;  /* 0x0000000000007941 */ /* 0x000fea0003800000 */
.L_x_4790:
        /* <DEDUP_REMOVED lines=8> */
.L_x_4801:
        /* <DEDUP_REMOVED lines=12> */
.L_x_4804:
[----:B------:R-:W-:-:S07]  /*64b0*/  IMAD.MOV.U32 R85, RZ, RZ, R71 ;  /* 0x000000ffff557224 */ /* 0x000fce00078e0047 */
.L_x_4805:
[----:B------:R-:W-:Y:S05]  /*64c0*/  BSYNC B1 ;  /* 0x0000000000017941 */ /* 0x000fea0003800000 */
.L_x_4803:
        /* <DEDUP_REMOVED lines=16> */
.L_x_4809:
[----:B------:R-:W-:Y:S05]  /*65d0*/  BSYNC B2 ;  /* 0x0000000000027941 */ /* 0x000fea0003800000 */
.L_x_4808:
        /* <DEDUP_REMOVED lines=44> */
.L_x_4807:
[----:B------:R-:W-:Y:S05]  /*68a0*/  BSYNC B1 ;  /* 0x0000000000017941 */ /* 0x000fea0003800000 */
.L_x_4806:
        /* <DEDUP_REMOVED lines=13> */
.L_x_4802:
[----:B------:R-:W-:Y:S05]  /*6980*/  BSYNC B0 ;  /* 0x0000000000007941 */ /* 0x000fea0003800000 */
.L_x_4800:
        /* <DEDUP_REMOVED lines=8> */
.L_x_4811:
        /* <DEDUP_REMOVED lines=12> */
.L_x_4814:
[----:B------:R-:W-:-:S07]  /*6ad0*/  MOV R86, R71 ;  /* 0x0000004700567202 */ /* 0x000fce0000000f00 */
.L_x_4815:
[----:B------:R-:W-:Y:S05]  /*6ae0*/  BSYNC B1 ;  /* 0x0000000000017941 */ /* 0x000fea0003800000 */
.L_x_4813:
        /* <DEDUP_REMOVED lines=16> */
.L_x_4819:
[----:B------:R-:W-:Y:S05]  /*6bf0*/  BSYNC B2 ;  /* 0x0000000000027941 */ /* 0x000fea0003800000 */
.L_x_4818:
        /* <DEDUP_REMOVED lines=44> */
.L_x_4817:
[----:B------:R-:W-:Y:S05]  /*6ec0*/  BSYNC B1 ;  /* 0x0000000000017941 */ /* 0x000fea0003800000 */
.L_x_4816:
        /* <DEDUP_REMOVED lines=13> */
.L_x_4812:
[----:B------:R-:W-:Y:S05]  /*6fa0*/  BSYNC B0 ;  /* 0x0000000000007941 */ /* 0x000fea0003800000 */
.L_x_4810:
        /* <DEDUP_REMOVED lines=34> */
.L_x_4821:
[----:B------:R-:W-:Y:S05]  /*71d0*/  BSYNC B0 ;  /* 0x0000000000007941 */ /* 0x000fea0003800000 */
.L_x_4820:
        /* <DEDUP_REMOVED lines=10> */
.L_x_4823:
        /* <DEDUP_REMOVED lines=12> */
.L_x_4826:
[----:B------:R-:W-:-:S07]  /*7340*/  MOV R79, R71 ;  /* 0x00000047004f7202 */ /* 0x000fce0000000f00 */
.L_x_4827:
[----:B------:R-:W-:Y:S05]  /*7350*/  BSYNC B1 ;  /* 0x0000000000017941 */ /* 0x000fea0003800000 */
.L_x_4825:
        /* <DEDUP_REMOVED lines=16> */
.L_x_4831:
[----:B------:R-:W-:Y:S05]  /*7460*/  BSYNC B2 ;  /* 0x0000000000027941 */ /* 0x000fea0003800000 */
.L_x_4830:
        /* <DEDUP_REMOVED lines=44> */
.L_x_4829:
[----:B------:R-:W-:Y:S05]  /*7730*/  BSYNC B1 ;  /* 0x0000000000017941 */ /* 0x000fea0003800000 */
.L_x_4828:
[----:B------:R-:W-:Y:S01]  /*7740*/  HFMA2.MMA R54, -RZ, RZ, 0.1171875, 0 ;  /* 0x2f800000ff367435 */ /* 0x000fe200000001ff */
[----:B------:R-:W-:Y:S01]  /*7750*/  I2FP.F32.U32 R53, R79 ;  /* 0x0000004f00357245 */ /* 0x000fe20000201000 */
[----:B-----5:R-:W-:Y:S02]  /*7760*/  HADD2.F32 R55, -RZ, R48.H0_H0 ;  /* 0x20000030ff377230 */ /* 0x020fe40000004100 */
[----:B-1----:R-:W-:-:S03]  /*7770*/  @P0 HADD2.F32 R104, -RZ, R44.H0_H0 ;  /* 0x2000002cff680230 */ /* 0x002fc60000004100 */
[----:B------:R-:W-:-:S03]  /*7780*/  FMUL.FTZ R55, R55, UR13 ;  /* 0x0000000d37377c20 */ /* 0x000fc60008410000 */
[----:B------:R-:W-:Y:S01]  /*7790*/  FFMA.FTZ R53, R53, R54, 1.1641532182693481445e-10 ;  /* 0x2f00000035357423 */ /* 0x000fe20000010036 */
[----:B------:R-:W-:Y:S01]  /*77a0*/  FMUL.FTZ R55, R55, UR12 ;  /* 0x0000000c37377c20 */ /* 0x000fe20008410000 */
[----:B------:R-:W-:-:S03]  /*77b0*/  HADD2.F32 R54, -RZ, R20.H0_H0 ;  /* 0x20000014ff367230 */ /* 0x000fc60000004100 */
[----:B------:R-:W-:-:S04]  /*77c0*/  FSETP.GTU.FTZ.AND P4, PT, R53, UR10, PT ;  /* 0x0000000a35007c0b */ /* 0x000fc8000bf9c000 */
[----:B------:R-:W-:Y:S02]  /*77d0*/  FSEL R103, R55, RZ, !P4 ;  /* 0x000000ff37677208 */ /* 0x000fe40006000000 */
[----:B------:R-:W-:-:S03]  /*77e0*/  SEL R79, RZ, 0x1, P4 ;  /* 0x00000001ff4f7807 */ /* 0x000fc60002000000 */
[----:B------:R-:W-:-:S04]  /*77f0*/  FMUL.FTZ R103, R103, R54 ;  /* 0x0000003667677220 */ /* 0x000fc80000410000 */
[----:B------:R-:W-:-:S07]  /*7800*/  @P0 FADD.FTZ R103, R104, R103 ;  /* 0x0000006768670221 */ /* 0x000fce0000010000 */
.L_x_4824:
[----:B------:R-:W-:Y:S05]  /*7810*/  BSYNC B0 ;  /* 0x0000000000007941 */ /* 0x000fea0003800000 */
.L_x_4822:
[----:B------:R-:W-:Y:S04]  /*7820*/  BSSY B0, `(.L_x_4832) ;  /* 0x0000061000007945 */ /* 0x000fe80003800000 */
[----:B------:R-:W-:Y:S05]  /*7830*/  @P3 BRA `(.L_x_4833) ;  /* 0x0000000000183947 */ /* 0x000fea0003800000 */
[----:B-1----:R-:W-:Y:S01]  /*7840*/  MOV R104, RZ ;  /* 0x000000ff00687202 */ /* 0x002fe20000000f00 */
[----:B------:R-:W-:Y:S01]  /*7850*/  IMAD.MOV.U32 R53, RZ, RZ, R52 ;  /* 0x000000ffff357224 */ /* 0x000fe200078e0034 */
[----:B------:R-:W-:Y:S06]  /*7860*/  @!P0 BRA `(.L_x_4834) ;  /* 0x0000000400708947 */ /* 0x000fec0003800000 */
[----:B------:R-:W-:Y:S01]  /*7870*/  MOV R53, R52 ;  /* 0x0000003400357202 */ /* 0x000fe20000000f00 */
[----:B-----5:R-:W-:Y:S01]  /*7880*/  HADD2.F32 R104, -RZ, R44.H1_H1 ;  /* 0x3000002cff687230 */ /* 0x020fe20000004100 */
[----:B------:R-:W-:Y:S06]  /*7890*/  BRA `(.L_x_4834) ;  /* 0x0000000400647947 */ /* 0x000fec0003800000 */
.L_x_4833:
        /* <DEDUP_REMOVED lines=12> */
.L_x_4836:
[----:B------:R-:W-:-:S07]  /*7960*/  IMAD.MOV.U32 R80, RZ, RZ, R71 ;  /* 0x000000ffff507224 */ /* 0x000fce00078e0047 */
.L_x_4837:
[----:B------:R-:W-:Y:S05]  /*7970*/  BSYNC B1 ;  /* 0x0000000000017941 */ /* 0x000fea0003800000 */
.L_x_4835:
        /* <DEDUP_REMOVED lines=16> */
.L_x_4841:
[----:B------:R-:W-:Y:S05]  /*7a80*/  BSYNC B2 ;  /* 0x0000000000027941 */ /* 0x000fea0003800000 */
.L_x_4840:
        /* <DEDUP_REMOVED lines=44> */
.L_x_4839:
[----:B------:R-:W-:Y:S05]  /*7d50*/  BSYNC B1 ;  /* 0x0000000000017941 */ /* 0x000fea0003800000 */
.L_x_4838:
        /* <DEDUP_REMOVED lines=9> */
[----:B-1----:R-:W-:Y:S02]  /*7df0*/  FSEL R104, R54, RZ, !P4 ;  /* 0x000000ff36687208 */ /* 0x002fe40006000000 */
[----:B------:R-:W-:-:S03]  /*7e00*/  SEL R80, RZ, 0x1, P4 ;  /* 0x00000001ff507807 */ /* 0x000fc60002000000 */
[----:B------:R-:W-:-:S04]  /*7e10*/  FMUL.FTZ R104, R104, R55 ;  /* 0x0000003768687220 */ /* 0x000fc80000410000 */
[----:B------:R-:W-:-:S07]  /*7e20*/  @P0 FADD.FTZ R104, R87, R104 ;  /* 0x0000006857680221 */ /* 0x000fce0000010000 */
.L_x_4834:
[----:B------:R-:W-:Y:S05]  /*7e30*/  BSYNC B0 ;  /* 0x0000000000007941 */ /* 0x000fea0003800000 */
.L_x_4832:
        /* <DEDUP_REMOVED lines=8> */
.L_x_4843:
        /* <DEDUP_REMOVED lines=12> */
.L_x_4846:
[----:B------:R-:W-:-:S07]  /*7f80*/  MOV R81, R71 ;  /* 0x0000004700517202 */ /* 0x000fce0000000f00 */
.L_x_4847:
[----:B------:R-:W-:Y:S05]  /*7f90*/  BSYNC B1 ;  /* 0x0000000000017941 */ /* 0x000fea0003800000 */
.L_x_4845:
        /* <DEDUP_REMOVED lines=16> */
.L_x_4851:
[----:B------:R-:W-:Y:S05]  /*80a0*/  BSYNC B2 ;  /* 0x0000000000027941 */ /* 0x000fea0003800000 */
.L_x_4850:
        /* <DEDUP_REMOVED lines=44> */
.L_x_4849:
[----:B------:R-:W-:Y:S05]  /*8370*/  BSYNC B1 ;  /* 0x0000000000017941 */ /* 0x000fea0003800000 */
.L_x_4848:
[----:B------:R-:W-:Y:S01]  /*8380*/  I2FP.F32.U32 R53, R81 ;  /* 0x0000005100357245 */ /* 0x000fe20000201000 */
[----:B-----5:R-:W-:Y:S02]  /*8390*/  HADD2.F32 R55, -RZ, R49.H0_H0 ;  /* 0x20000031ff377230 */ /* 0x020fe40000004100 */
[----:B------:R-:W-:Y:S02]  /*83a0*/  IMAD.MOV.U32 R54, RZ, RZ, 0x2f800000 ;  /* 0x2f800000ff367424 */ /* 0x000fe400078e00ff */
[----:B------:R-:W-:Y:S02]  /*83b0*/  @P0 HADD2.F32 R106, -RZ, R45.H0_H0 ;  /* 0x2000002dff6a0230 */ /* 0x000fe40000004100 */
[----:B------:R-:W-:Y:S01]  /*83c0*/  FMUL.FTZ R55, R55, UR13 ;  /* 0x0000000d37377c20 */ /* 0x000fe20008410000 */
[----:B------:R-:W-:Y:S01]  /*83d0*/  FFMA.FTZ R53, R53, R54, 1.1641532182693481445e-10 ;  /* 0x2f00000035357423 */ /* 0x000fe20000010036 */
[----:B------:R-:W-:Y:S02]  /*83e0*/  HADD2.F32 R54, -RZ, R21.H0_H0 ;  /* 0x20000015ff367230 */ /* 0x000fe40000004100 */
[----:B------:R-:W-:-:S02]  /*83f0*/  FMUL.FTZ R55, R55, UR12 ;  /* 0x0000000c37377c20 */ /* 0x000fc40008410000 */
[----:B------:R-:W-:-:S04]  /*8400*/  FSETP.GTU.FTZ.AND P4, PT, R53, UR10, PT ;  /* 0x0000000a35007c0b */ /* 0x000fc8000bf9c000 */
[----:B------:R-:W-:Y:S02]  /*8410*/  FSEL R105, R55, RZ, !P4 ;  /* 0x000000ff37697208 */ /* 0x000fe40006000000 */
[----:B------:R-:W-:-:S03]  /*8420*/  SEL R81, RZ, 0x1, P4 ;  /* 0x00000001ff517807 */ /* 0x000fc60002000000 */
[----:B------:R-:W-:-:S04]  /*8430*/  FMUL.FTZ R105, R105, R54 ;  /* 0x0000003669697220 */ /* 0x000fc80000410000 */
[----:B------:R-:W-:-:S07]  /*8440*/  @P0 FADD.FTZ R105, R106, R105 ;  /* 0x000000696a690221 */ /* 0x000fce0000010000 */
.L_x_4844:
[----:B------:R-:W-:Y:S05]  /*8450*/  BSYNC B0 ;  /* 0x0000000000007941 */ /* 0x000fea0003800000 */
.L_x_4842:
        /* <DEDUP_REMOVED lines=8> */
.L_x_4853:
        /* <DEDUP_REMOVED lines=12> */
.L_x_4856:
[----:B------:R-:W-:-:S07]  /*85a0*/  MOV R82, R71 ;  /* 0x0000004700527202 */ /* 0x000fce0000000f00 */
.L_x_4857:
[----:B------:R-:W-:Y:S05]  /*85b0*/  BSYNC B1 ;  /* 0x0000000000017941 */ /* 0x000fea0003800000 */
.L_x_4855:
        /* <DEDUP_REMOVED lines=16> */
.L_x_4861:
[----:B------:R-:W-:Y:S05]  /*86c0*/  BSYNC B2 ;  /* 0x0000000000027941 */ /* 0x000fea0003800000 */
.L_x_4860:
        /* <DEDUP_REMOVED lines=44> */
.L_x_4859:
[----:B------:R-:W-:Y:S05]  /*8990*/  BSYNC B1 ;  /* 0x0000000000017941 */ /* 0x000fea0003800000 */
.L_x_4858:
        /* <DEDUP_REMOVED lines=13> */
.L_x_4854:
[----:B------:R-:W-:Y:S05]  /*8a70*/  BSYNC B0 ;  /* 0x0000000000007941 */ /* 0x000fea0003800000 */
.L_x_4852:
        /* <DEDUP_REMOVED lines=8> */
.L_x_4863:
[C---:B------:R-:W-:Y:S01]  /*8b00*/  ISETP.NE.AND P4, PT, R53.reuse, 0x1, PT ;  /* 0x000000013500780c */ /* 0x040fe20003f85270 */
[----:B------:R-:W-:Y:S01]  /*8b10*/  BSSY B1, `(.L_x_4865) ;  /* 0x000000c000017945 */ /* 0x000fe20003800000 */
[----:B------:R-:W-:-:S11]  /*8b20*/  IADD3 R52, R53, 0x1, RZ ;  /* 0x0000000135347810 */ /* 0x000fd60007ffe0ff */
        /* <DEDUP_REMOVED lines=9> */
.L_x_4866:
[----:B------:R-:W-:-:S07]  /*8bc0*/  MOV R83, R71 ;  /* 0x0000004700537202 */ /* 0x000fce0000000f00 */
.L_x_4867:
[----:B------:R-:W-:Y:S05]  /*8bd0*/  BSYNC B1 ;  /* 0x0000000000017941 */ /* 0x000fea0003800000 */
.L_x_4865:
        /* <DEDUP_REMOVED lines=16> */
.L_x_4871:
[----:B------:R-:W-:Y:S05]  /*8ce0*/  BSYNC B2 ;  /* 0x0000000000027941 */ /* 0x000fea0003800000 */
.L_x_4870:
        /* <DEDUP_REMOVED lines=42> */
[----:B------:R-:W-:Y:S01]  /*8f90*/  HFMA2.MMA R52, -RZ, RZ, 0, 0 ;  /* 0x00000000ff347435 */ /* 0x000fe200000001ff */
[----:B------:R-:W-:-:S10]  /*8fa0*/  LOP3.LUT R76, R53, UR33, R76, 0x96, !PT ;  /* 0x00000021354c7c12 */ /* 0x000fd4000f8e964c */
.L_x_4869:
[----:B------:R-:W-:Y:S05]  /*8fb0*/  BSYNC B1 ;  /* 0x0000000000017941 */ /* 0x000fea0003800000 */
.L_x_4868:
        /* <DEDUP_REMOVED lines=13> */
.L_x_4864:
[----:B------:R-:W-:Y:S05]  /*9090*/  BSYNC B0 ;  /* 0x0000000000007941 */ /* 0x000fea0003800000 */
.L_x_4862:
[----:B------:R-:W-:Y:S04]  /*90a0*/  BSSY B0, `(.L_x_4872) ;  /* 0x0000061000007945 */ /* 0x000fe80003800000 */
[----:B------:R-:W-:Y:S05]  /*90b0*/  @P3 BRA `(.L_x_4873) ;  /* 0x0000000000183947 */ /* 0x000fea0003800000 */
[----:B------:R-:W-:Y:S02]  /*90c0*/  MOV R108, RZ ;  /* 0x000000ff006c7202 */ /* 0x000fe40000000f00 */
[----:B------:R-:W-:Y:S01]  /*90d0*/  MOV R53, R52 ;  /* 0x0000003400357202 */ /* 0x000fe20000000f00 */
[----:B------:R-:W-:Y:S06]  /*90e0*/  @!P0 BRA `(.L_x_4874) ;  /* 0x0000000400708947 */ /* 0x000fec0003800000 */
[----:B------:R-:W-:Y:S01]  /*90f0*/  MOV R53, R52 ;  /* 0x0000003400357202 */ /* 0x000fe20000000f00 */
[----:B-----5:R-:W-:Y:S01]  /*9100*/  HADD2.F32 R108, -RZ, R46.H1_H1 ;  /* 0x3000002eff6c7230 */ /* 0x020fe20000004100 */
[----:B------:R-:W-:Y:S06]  /*9110*/  BRA `(.L_x_4874) ;  /* 0x0000000400647947 */ /* 0x000fec0003800000 */
.L_x_4873:
        /* <DEDUP_REMOVED lines=12> */
.L_x_4876:
[----:B------:R-:W-:-:S07]  /*91e0*/  IMAD.MOV.U32 R84, RZ, RZ, R71 ;  /* 0x000000ffff547224 */ /* 0x000fce00078e0047 */
.L_x_4877:
[----:B------:R-:W-:Y:S05]  /*91f0*/  BSYNC B1 ;  /* 0x0000000000017941 */ /* 0x000fea0003800000 */
.L_x_4875:
        /* <DEDUP_REMOVED lines=16> */
.L_x_4881:
[----:B------:R-:W-:Y:S05]  /*9300*/  BSYNC B2 ;  /* 0x0000000000027941 */ /* 0x000fea0003800000 */
.L_x_4880:
        /* <DEDUP_REMOVED lines=44> */
.L_x_4879:
[----:B------:R-:W-:Y:S05]  /*95d0*/  BSYNC B1 ;  /* 0x0000000000017941 */ /* 0x000fea0003800000 */
.L_x_4878:
        /* <DEDUP_REMOVED lines=13> */
.L_x_4874:
[----:B------:R-:W-:Y:S05]  /*96b0*/  BSYNC B0 ;  /* 0x0000000000007941 */ /* 0x000fea0003800000 */
.L_x_4872:
        /* <DEDUP_REMOVED lines=8> */
.L_x_4883:
        /* <DEDUP_REMOVED lines=12> */
.L_x_4886:
[----:B------:R-:W-:-:S07]  /*9800*/  MOV R85, R71 ;  /* 0x0000004700557202 */ /* 0x000fce0000000f00 */
.L_x_4887:
[----:B------:R-:W-:Y:S05]  /*9810*/  BSYNC B1 ;  /* 0x0000000000017941 */ /* 0x000fea0003800000 */
.L_x_4885:
        /* <DEDUP_REMOVED lines=16> */
.L_x_4891:
[----:B------:R-:W-:Y:S05]  /*9920*/  BSYNC B2 ;  /* 0x0000000000027941 */ /* 0x000fea0003800000 */
.L_x_4890:
        /* <DEDUP_REMOVED lines=44> */
.L_x_4889:
[----:B------:R-:W-:Y:S05]  /*9bf0*/  BSYNC B1 ;  /* 0x0000000000017941 */ /* 0x000fea0003800000 */
.L_x_4888:
[----:B------:R-:W-:Y:S01]  /*9c00*/  I2FP.F32.U32 R53, R85 ;  /* 0x0000005500357245 */ /* 0x000fe20000201000 */
[----:B-----5:R-:W-:Y:S01]  /*9c10*/  HADD2.F32 R55, -RZ, R51.H0_H0 ;  /* 0x20000033ff377230 */ /* 0x020fe20000004100 */
[----:B------:R-:W-:Y:S01]  /*9c20*/  MOV R54, 0x2f800000 ;  /* 0x2f80000000367802 */ /* 0x000fe20000000f00 */
[----:B------:R-:W-:-:S03]  /*9c30*/  @P0 HADD2.F32 R110, -RZ, R47.H0_H0 ;  /* 0x2000002fff6e0230 */ /* 0x000fc60000004100 */
[----:B------:R-:W-:Y:S01]  /*9c40*/  FMUL.FTZ R55, R55, UR13 ;  /* 0x0000000d37377c20 */ /* 0x000fe20008410000 */
[----:B------:R-:W-:Y:S01]  /*9c50*/  FFMA.FTZ R53, R53, R54, 1.1641532182693481445e-10 ;  /* 0x2f00000035357423 */ /* 0x000fe20000010036 */
[----:B------:R-:W-:Y:S02]  /*9c60*/  HADD2.F32 R54, -RZ, R23.H0_H0 ;  /* 0x20000017ff367230 */ /* 0x000fe40000004100 */
[----:B------:R-:W-:Y:S02]  /*9c70*/  FMUL.FTZ R55, R55, UR12 ;  /* 0x0000000c37377c20 */ /* 0x000fe40008410000 */
[----:B------:R-:W-:-:S04]  /*9c80*/  FSETP.GTU.FTZ.AND P4, PT, R53, UR10, PT ;  /* 0x0000000a35007c0b */ /* 0x000fc8000bf9c000 */
[----:B------:R-:W-:Y:S02]  /*9c90*/  FSEL R109, R55, RZ, !P4 ;  /* 0x000000ff376d7208 */ /* 0x000fe40006000000 */
[----:B------:R-:W-:-:S03]  /*9ca0*/  SEL R85, RZ, 0x1, P4 ;  /* 0x00000001ff557807 */ /* 0x000fc60002000000 */
[----:B------:R-:W-:-:S04]  /*9cb0*/  FMUL.FTZ R109, R109, R54 ;  /* 0x000000366d6d7220 */ /* 0x000fc80000410000 */
[----:B------:R-:W-:-:S07]  /*9cc0*/  @P0 FADD.FTZ R109, R110, R109 ;  /* 0x0000006d6e6d0221 */ /* 0x000fce0000010000 */
.L_x_4884:
[----:B------:R-:W-:Y:S05]  /*9cd0*/  BSYNC B0 ;  /* 0x0000000000007941 */ /* 0x000fea0003800000 */
.L_x_4882:
[----:B------:R-:W-:Y:S04]  /*9ce0*/  BSSY B0, `(.L_x_4892) ;  /* 0x0000061000007945 */ /* 0x000fe80003800000 */
[----:B------:R-:W-:Y:S05]  /*9cf0*/  @P3 BRA `(.L_x_4893) ;  /* 0x0000000000183947 */ /* 0x000fea0003800000 */
[----:B------:R-:W-:Y:S01]  /*9d00*/  HFMA2.MMA R110, -RZ, RZ, 0, 0 ;  /* 0x00000000ff6e7435 */ /* 0x000fe200000001ff */
[----:B------:R-:W-:Y:S01]  /*9d10*/  IMAD.MOV.U32 R87, RZ, RZ, R52 ;  /* 0x000000ffff577224 */ /* 0x000fe200078e0034 */
[----:B------:R-:W-:Y:S09]  /*9d20*/  @!P0 BRA `(.L_x_4894) ;  /* 0x0000000400708947 */ /* 0x000ff20003800000 */
[----:B------:R-:W-:Y:S01]  /*9d30*/  MOV R87, R52 ;  /* 0x0000003400577202 */ /* 0x000fe20000000f00 */
[----:B-----5:R-:W-:Y:S01]  /*9d40*/  HADD2.F32 R110, -RZ, R47.H1_H1 ;  /* 0x3000002fff6e7230 */ /* 0x020fe20000004100 */
[----:B------:R-:W-:Y:S06]  /*9d50*/  BRA `(.L_x_4894) ;  /* 0x0000000400647947 */ /* 0x000fec0003800000 */
.L_x_4893:
        /* <DEDUP_REMOVED lines=12> */
.L_x_4896:
[----:B------:R-:W-:-:S07]  /*9e20*/  MOV R110, R71 ;  /* 0x00000047006e7202 */ /* 0x000fce0000000f00 */
.L_x_4897:
[----:B------:R-:W-:Y:S05]  /*9e30*/  BSYNC B1 ;  /* 0x0000000000017941 */ /* 0x000fea0003800000 */
.L_x_4895:
        /* <DEDUP_REMOVED lines=16> */
.L_x_4901:
[----:B------:R-:W-:Y:S05]  /*9f40*/  BSYNC B2 ;  /* 0x0000000000027941 */ /* 0x000fea0003800000 */
.L_x_4900:
        /* <DEDUP_REMOVED lines=44> */
.L_x_4899:
[----:B------:R-:W-:Y:S05]  /*a210*/  BSYNC B1 ;  /* 0x0000000000017941 */ /* 0x000fea0003800000 */
.L_x_4898:
        /* <DEDUP_REMOVED lines=13> */
.L_x_4894:
[----:B------:R-:W-:Y:S05]  /*a2f0*/  BSYNC B0 ;  /* 0x0000000000007941 */ /* 0x000fea0003800000 */
.L_x_4892:
[----:B------:R-:W-:Y:S01]  /*a300*/  FADD.FTZ R53, RZ, R91 ;  /* 0x0000005bff357221 */ /* 0x000fe20000010000 */
[----:B------:R-:W0:Y:S01]  /*a310*/  S2R R111, SR_TID.X ;  /* 0x00000000006f7919 */ /* 0x000e220000002100 */
[----:B------:R-:W-:Y:S01]  /*a320*/  IMAD.WIDE.U32 R56, R59, 0x10, R56 ;  /* 0x000000103b387825 */ /* 0x000fe200078e0038 */
[----:B------:R-:W-:-:S03]  /*a330*/  F2FP.F16.F32.PACK_AB R55, R110, R109 ;  /* 0x0000006d6e37723e */ /* 0x000fc600000000ff */
[----:B------:R-:W-:Y:S01]  /*a340*/  FADD.FTZ R52, R53, R90 ;  /* 0x0000005a35347221 */ /* 0x000fe20000010000 */
[----:B------:R-:W-:Y:S01]  /*a350*/  F2FP.F16.F32.PACK_AB R54, R108, R107 ;  /* 0x0000006b6c36723e */ /* 0x000fe200000000ff */
        /* <DEDUP_REMOVED lines=30> */
[----:B0-----:R-:W-:Y:S02]  /*a540*/  SHF.L.U32 R52, R85, 0x10, RZ ;  /* 0x0000001055347819 */ /* 0x001fe400000006ff */
[----:B------:R-:W-:Y:S02]  /*a550*/  LOP3.LUT R54, R86, 0xffff, RZ, 0xc0, !PT ;  /* 0x0000ffff56367812 */ /* 0x000fe400078ec0ff */
[----:B------:R-:W-:Y:S02]  /*a560*/  LOP3.LUT R55, R52, 0xff0000, RZ, 0xc0, !PT ;  /* 0x00ff000034377812 */ /* 0x000fe400078ec0ff */
[----:B------:R-:W0:Y:S01]  /*a570*/  LDC.64 R52, c[0x0][0x240] ;  /* 0x00009000ff347b82 */ /* 0x000e220000000a00 */
[----:B------:R-:W-:Y:S02]  /*a580*/  PRMT R57, R84, 0x7104, RZ ;  /* 0x0000710454397816 */ /* 0x000fe400000000ff */
[----:B------:R-:W-:Y:S02]  /*a590*/  PRMT R54, R55, 0x4210, R54 ;  /* 0x0000421037367816 */ /* 0x000fe40000000036 */
[----:B------:R-:W-:-:S02]  /*a5a0*/  LOP3.LUT R55, R82, 0xff, RZ, 0xc0, !PT ;  /* 0x000000ff52377812 */ /* 0x000fc400078ec0ff */
[----:B------:R-:W-:Y:S02]  /*a5b0*/  LOP3.LUT R54, R54, 0xff00, R57, 0xf8, !PT ;  /* 0x0000ff0036367812 */ /* 0x000fe400078ef839 */
[----:B------:R-:W-:Y:S02]  /*a5c0*/  LOP3.LUT R56, R81, 0xff, RZ, 0xc0, !PT ;  /* 0x000000ff51387812 */ /* 0x000fe400078ec0ff */
[----:B------:R-:W-:Y:S02]  /*a5d0*/  LOP3.LUT R58, R80, 0xff, RZ, 0xc0, !PT ;  /* 0x000000ff503a7812 */ /* 0x000fe400078ec0ff */
[----:B------:R-:W-:Y:S01]  /*a5e0*/  LOP3.LUT R117, R54, 0xff, R83, 0xf8, !PT ;  /* 0x000000ff36757812 */ /* 0x000fe200078ef853 */
[----:B------:R-:W-:-:S04]  /*a5f0*/  IMAD.WIDE.U32 R54, R55, 0x1000000, RZ ;  /* 0x0100000037367825 */ /* 0x000fc800078e00ff */
        /* <DEDUP_REMOVED lines=8> */
.L_x_4903:
[----:B------:R-:W-:Y:S05]  /*a680*/  BSYNC B0 ;  /* 0x0000000000007941 */ /* 0x000fea0003800000 */
.L_x_4902:
        /* <DEDUP_REMOVED lines=72> */
.L_x_4918:
        /* <DEDUP_REMOVED lines=13> */
[----:B0-----:R-:W-:Y:S01]  /*abe0*/  IMAD.MOV.U32 R57, RZ, RZ, RZ ;  /* 0x000000ffff397224 */ /* 0x001fe200078e00ff */
[----:B------:R-:W-:Y:S01]  /*abf0*/  @!P2 IADD3 R56, R113, R56, RZ ;  /* 0x000000387138a210 */ /* 0x000fe20007ffe0ff */
[----:B------:R-:W-:Y:S01]  /*ac00*/  BAR.SYNC.DEFER_BLOCKING 0x0 ;  /* 0x0000000000007b1d */ /* 0x000fe20000010000 */
[----:B------:R-:W-:-:S05]  /*ac10*/  @!P2 MOV R57, 0x300 ;  /* 0x000003000039a802 */ /* 0x000fca0000000f00 */
[----:B------:R-:W-:Y:S01]  /*ac20*/  BSSY B0, `(.L_x_4905) ;  /* 0x00000c4000007945 */ /* 0x000fe20003800000 */
[----:B------:R-:W0:Y:S01]  /*ac30*/  SHFL.DOWN PT, R112, R57, 0x4, 0x1f ;  /* 0x08801f0039707f89 */ /* 0x000e2200000e0000 */
[----:B-1----:R-:W-:Y:S02]  /*ac40*/  @!P2 LEA R55, R53, R52, 0x18 ;  /* 0x000000343537a211 */ /* 0x002fe400078ec0ff */
[----:B------:R-:W-:Y:S02]  /*ac50*/  CS2R R52, SRZ ;  /* 0x0000000000347805 */ /* 0x000fe4000001ff00 */
[----:B------:R-:W-:Y:S02]  /*ac60*/  @!P2 LEA R58, R56, R55, 0x3 ;  /* 0x00000037383aa211 */ /* 0x000fe400078e18ff */
[----:B0-----:R-:W-:Y:S02]  /*ac70*/  IADD3 R118, R112, R57, RZ ;  /* 0x0000003970767210 */ /* 0x001fe40007ffe0ff */
[----:B------:R-:W-:Y:S01]  /*ac80*/  I2FP.F32.S32 R112, R112 ;  /* 0x0000007000707245 */ /* 0x000fe20000201400 */
[----:B------:R0:W-:Y:S01]  /*ac90*/  @!P2 LDS.64 R52, [R58] ;  /* 0x000000003a34a984 */ /* 0x0001e20000000a00 */
[----:B------:R-:W-:-:S02]  /*aca0*/  I2FP.F32.S32 R54, R118 ;  /* 0x0000007600367245 */ /* 0x000fc40000201400 */
        /* <DEDUP_REMOVED lines=64> */
[----:B------:R-:W-:Y:S01]  /*b0b0*/  FSEL R53, R113, RZ, !P1 ;  /* 0x000000ff71357208 */ /* 0x000fe20004800000 */
[----:B------:R-:W-:Y:S01]  /*b0c0*/  HADD2.F32 R55, -RZ, R43.H1_H1 ;  /* 0x3000002bff377230 */ /* 0x000fe20000004100 */
        /* <DEDUP_REMOVED lines=9> */
[----:B------:R-:W-:Y:S02]  /*b160*/  HADD2.F32 R60, -RZ, R42.H0_H0 ;  /* 0x2000002aff3c7230 */ /* 0x000fe40000004100 */
[C---:B------:R-:W-:Y:S01]  /*b170*/  FADD.FTZ R114, -R53.reuse, R96 ;  /* 0x0000006035727221 */ /* 0x040fe20000010100 */
[----:B------:R-:W-:Y:S01]  /*b180*/  FADD.FTZ R100, -R53, R109 ;  /* 0x0000006d35647221 */ /* 0x000fe20000010100 */
[----:B------:R-:W-:Y:S01]  /*b190*/  FMUL.FTZ R97, R57, R56 ;  /* 0x0000003839617220 */ /* 0x000fe20000410000 */
[C---:B------:R-:W-:Y:S01]  /*b1a0*/  FADD.FTZ R88, -R53.reuse, R88 ;  /* 0x0000005835587221 */ /* 0x040fe20000010100 */
[----:B------:R-:W-:Y:S01]  /*b1b0*/  FADD.FTZ R96, -R53, R107 ;  /* 0x0000006b35607221 */ /* 0x000fe20000010100 */
[----:B------:R-:W-:-:S02]  /*b1c0*/  IMAD R94, R93, R94, RZ ;  /* 0x0000005e5d5e7224 */ /* 0x000fc400078e02ff */
[C---:B------:R-:W-:Y:S01]  /*b1d0*/  FADD.FTZ R90, -R53.reuse, R90 ;  /* 0x0000005a355a7221 */ /* 0x040fe20000010100 */
[----:B------:R-:W-:Y:S01]  /*b1e0*/  FADD.FTZ R54, -R53, R89 ;  /* 0x0000005935367221 */ /* 0x000fe20000010100 */
[----:B------:R-:W-:Y:S01]  /*b1f0*/  FMUL.FTZ R109, R57, R92 ;  /* 0x0000005c396d7220 */ /* 0x000fe20000410000 */
[----:B------:R-:W-:Y:S01]  /*b200*/  FADD.FTZ R122, -R53, R101 ;  /* 0x00000065357a7221 */ /* 0x000fe20000010100 */
[----:B------:R-:W-:Y:S01]  /*b210*/  FMUL.FTZ R93, R57, R98 ;  /* 0x00000062395d7220 */ /* 0x000fe20000410000 */
[C---:B------:R-:W-:Y:S01]  /*b220*/  FADD.FTZ R52, -R53.reuse, R91 ;  /* 0x0000005b35347221 */ /* 0x040fe20000010100 */
[C---:B------:R-:W-:Y:S01]  /*b230*/  FADD.FTZ R118, -R53.reuse, R99 ;  /* 0x0000006335767221 */ /* 0x040fe20000010100 */
[----:B------:R-:W-:Y:S01]  /*b240*/  FADD.FTZ R112, -R53, R103 ;  /* 0x0000006735707221 */ /* 0x000fe20000010100 */
[----:B------:R-:W-:Y:S01]  /*b250*/  FMUL.FTZ R101, R57, R100 ;  /* 0x0000006439657220 */ /* 0x000fe20000410000 */
[----:B------:R-:W-:Y:S01]  /*b260*/  FFMA.FTZ R60, R97, R60, R13 ;  /* 0x0000003c613c7223 */ /* 0x000fe2000001000d */
[----:B------:R-:W-:-:S02]  /*b270*/  HADD2.F32 R98, -RZ, R41.H1_H1 ;  /* 0x30000029ff627230 */ /* 0x000fc40000004100 */
        /* <DEDUP_REMOVED lines=8> */
[----:B------:R-:W-:Y:S02]  /*b300*/  HADD2.F32 R97, -RZ, R41.H0_H0 ;  /* 0x20000029ff617230 */ /* 0x000fe40000004100 */
[----:B------:R-:W-:Y:S01]  /*b310*/  FMUL.FTZ R53, R57, R90 ;  /* 0x0000005a39357220 */ /* 0x000fe20000410000 */
[----:B------:R-:W-:-:S02]  /*b320*/  HADD2.F32 R100, -RZ, R40.H1_H1 ;  /* 0x30000028ff647230 */ /* 0x000fc40000004100 */
[----:B------:R-:W-:Y:S01]  /*b330*/  FMUL.FTZ R54, R57, R54 ;  /* 0x0000003639367220 */ /* 0x000fe20000410000 */
[----:B------:R-:W-:Y:S02]  /*b340*/  HADD2.F32 R110, -RZ, R43.H0_H0 ;  /* 0x2000002bff6e7230 */ /* 0x000fe40000004100 */
[----:B------:R-:W-:Y:S01]  /*b350*/  FFMA.FTZ R96, R109, R55, R10 ;  /* 0x000000376d607223 */ /* 0x000fe2000001000a */
[C---:B------:R-:W-:Y:S01]  /*b360*/  FMUL.FTZ R107, R57.reuse, R58 ;  /* 0x0000003a396b7220 */ /* 0x040fe20000410000 */
[----:B------:R-:W-:Y:S02]  /*b370*/  HADD2.F32 R55, -RZ, R40.H0_H0 ;  /* 0x20000028ff377230 */ /* 0x000fe40000004100 */
[C---:B------:R-:W-:Y:S01]  /*b380*/  FMUL.FTZ R52, R57.reuse, R52 ;  /* 0x0000003439347220 */ /* 0x040fe20000410000 */
[C---:B------:R-:W-:Y:S01]  /*b390*/  FMUL.FTZ R95, R57.reuse, R62 ;  /* 0x0000003e395f7220 */ /* 0x040fe20000410000 */
[----:B------:R-:W-:Y:S01]  /*b3a0*/  FMUL.FTZ R56, R57, R61 ;  /* 0x0000003d39387220 */ /* 0x000fe20000410000 */
        /* <DEDUP_REMOVED lines=16> */
[----:B------:R-:W-:Y:S01]  /*b4b0*/  SHF.R.S32.HI R53, RZ, 0x1f, R94 ;  /* 0x0000001fff357819 */ /* 0x000fe2000001145e */
[----:B------:R-:W-:-:S02]  /*b4c0*/  HADD2.F32 R54, -RZ, R38.H0_H0 ;  /* 0x20000026ff367230 */ /* 0x000fc40000004100 */
[----:B------:R-:W-:Y:S01]  /*b4d0*/  FFMA.FTZ R52, R52, R55, R17 ;  /* 0x0000003734347223 */ /* 0x000fe20000010011 */
[----:B------:R-:W-:Y:S01]  /*b4e0*/  HADD2.F32 R107, -RZ, R38.H1_H1 ;  /* 0x30000026ff6b7230 */ /* 0x000fe20000004100 */
[----:B------:R-:W-:Y:S01]  /*b4f0*/  LEA.HI R53, R53, R94, RZ, 0x3 ;  /* 0x0000005e35357211 */ /* 0x000fe200078f18ff */
[----:B------:R-:W-:Y:S02]  /*b500*/  HADD2.F32 R55, -RZ, R39.H0_H0 ;  /* 0x20000027ff377230 */ /* 0x000fe40000004100 */
[----:B------:R-:W-:Y:S01]  /*b510*/  FFMA.FTZ R94, R88, R54, R5 ;  /* 0x00000036585e7223 */ /* 0x000fe20000010005 */
[----:B------:R-:W-:Y:S02]  /*b520*/  HADD2.F32 R102, -RZ, R42.H1_H1 ;  /* 0x3000002aff667230 */ /* 0x000fe40000004100 */
[----:B------:R-:W-:Y:S01]  /*b530*/  FFMA.FTZ R107, R89, R107, R4 ;  /* 0x0000006b596b7223 */ /* 0x000fe20000010004 */
[--C-:B------:R-:W-:Y:S02]  /*b540*/  HADD2.F32 R54, -RZ, R36.reuse.H0_H0 ;  /* 0x20000024ff367230 */ /* 0x100fe40000004100 */
[----:B------:R-:W-:Y:S01]  /*b550*/  FFMA.FTZ R114, R114, R55, R3 ;  /* 0x0000003772727223 */ /* 0x000fe20000010003 */
[----:B------:R-:W0:Y:S01]  /*b560*/  LDC.64 R88, c[0x0][0x2b8] ;  /* 0x0000ae00ff587b82 */ /* 0x000e220000000a00 */
[----:B------:R-:W-:-:S02]  /*b570*/  HADD2.F32 R55, -RZ, R36.H1_H1 ;  /* 0x30000024ff377230 */ /* 0x000fc40000004100 */
[----:B------:R-:W-:Y:S01]  /*b580*/  FFMA.FTZ R95, R95, R102, R12 ;  /* 0x000000665f5f7223 */ /* 0x000fe2000001000c */
[----:B------:R-:W-:Y:S02]  /*b590*/  HADD2.F32 R102, -RZ, R37.H1_H1 ;  /* 0x30000025ff667230 */ /* 0x000fe40000004100 */
[----:B------:R-:W-:Y:S01]  /*b5a0*/  FFMA.FTZ R56, R56, R54, R9 ;  /* 0x0000003638387223 */ /* 0x000fe20000010009 */
[----:B------:R-:W-:Y:S02]  /*b5b0*/  HADD2.F32 R100, -RZ, R39.H1_H1 ;  /* 0x30000027ff647230 */ /* 0x000fe40000004100 */
[----:B------:R-:W-:Y:S01]  /*b5c0*/  FFMA.FTZ R61, R61, R55, R8 ;  /* 0x000000373d3d7223 */ /* 0x000fe20000010008 */
[----:B------:R-:W-:Y:S02]  /*b5d0*/  HADD2.F32 R54, -RZ, R35.H0_H0 ;  /* 0x20000023ff367230 */ /* 0x000fe40000004100 */
[----:B------:R-:W-:Y:S01]  /*b5e0*/  FFMA.FTZ R63, R63, R102, R6 ;  /* 0x000000663f3f7223 */ /* 0x000fe20000010006 */
[----:B------:R-:W-:-:S02]  /*b5f0*/  HADD2.F32 R55, -RZ, R34.H0_H0 ;  /* 0x20000022ff377230 */ /* 0x000fc40000004100 */
[----:B------:R-:W-:Y:S01]  /*b600*/  FFMA.FTZ R105, R105, R100, R2 ;  /* 0x0000006469697223 */ /* 0x000fe20000010002 */
[----:B------:R-:W-:Y:S02]  /*b610*/  HADD2.F32 R102, -RZ, R35.H1_H1 ;  /* 0x30000023ff667230 */ /* 0x000fe40000004100 */
[----:B------:R-:W-:Y:S01]  /*b620*/  FFMA.FTZ R101, R101, R54, R68 ;  /* 0x0000003665657223 */ /* 0x000fe20000010044 */
[----:B------:R-:W-:Y:S02]  /*b630*/  HADD2.F32 R100, -RZ, R37.H0_H0 ;  /* 0x20000025ff647230 */ /* 0x000fe40000004100 */
[----:B------:R-:W-:Y:S01]  /*b640*/  FFMA.FTZ R99, R99, R55, R66 ;  /* 0x0000003763637223 */ /* 0x000fe20000010042 */
[--C-:B------:R-:W-:Y:S02]  /*b650*/  HADD2.F32 R54, -RZ, R33.reuse.H0_H0 ;  /* 0x20000021ff367230 */ /* 0x100fe40000004100 */
[----:B------:R-:W-:Y:S01]  /*b660*/  FFMA.FTZ R102, R103, R102, R78 ;  /* 0x0000006667667223 */ /* 0x000fe2000001004e */
[----:B------:R-:W-:Y:S01]  /*b670*/  HADD2.F32 R55, -RZ, R33.H1_H1 ;  /* 0x30000021ff377230 */ /* 0x000fe20000004100 */
[----:B------:R-:W-:Y:S01]  /*b680*/  LEA.HI.SX32 R53, R53, R18, 0x1d ;  /* 0x0000001235357211 */ /* 0x000fe200078feaff */
[----:B------:R-:W-:Y:S01]  /*b690*/  FFMA.FTZ R100, R58, R100, R7 ;  /* 0x000000643a647223 */ /* 0x000fe20000010007 */
[----:B------:R-:W-:Y:S01]  /*b6a0*/  FFMA.FTZ R103, R93, R54, R64 ;  /* 0x000000365d677223 */ /* 0x000fe20000010040 */
[----:B------:R-:W-:-:S02]  /*b6b0*/  HADD2.F32 R104, -RZ, R34.H1_H1 ;  /* 0x30000022ff687230 */ /* 0x000fc40000004100 */
[----:B------:R-:W-:Y:S01]  /*b6c0*/  FFMA.FTZ R108, R90, R55, R67 ;  /* 0x000000375a6c7223 */ /* 0x000fe20000010043 */
[--C-:B------:R-:W-:Y:S01]  /*b6d0*/  HADD2.F32 R54, -RZ, R32.reuse.H0_H0 ;  /* 0x20000020ff367230 */ /* 0x100fe20000004100 */
[C---:B------:R-:W-:Y:S01]  /*b6e0*/  IADD3 R55, R53.reuse, 0x100, RZ ;  /* 0x0000010035377810 */ /* 0x040fe20007ffe0ff */
[----:B------:R-:W-:Y:S02]  /*b6f0*/  HADD2.F32 R58, -RZ, R32.H1_H1 ;  /* 0x30000020ff3a7230 */ /* 0x000fe40000004100 */
[----:B------:R-:W-:Y:S01]  /*b700*/  FFMA.FTZ R104, R92, R104, R69 ;  /* 0x000000685c687223 */ /* 0x000fe20000010045 */
[----:B------:R-:W-:Y:S01]  /*b710*/  IADD3 R109, R53, 0x200, RZ ;  /* 0x00000200356d7810 */ /* 0x000fe20007ffe0ff */
        /* <DEDUP_REMOVED lines=20> */
.L_x_4906:
[----:B------:R-:W-:Y:S05]  /*b860*/  BSYNC B0 ;  /* 0x0000000000007941 */ /* 0x000fea0003800000 */
.L_x_4905:
[----:B------:R-:W-:Y:S01]  /*b870*/  VIADD R19, R19, UR14 ;  /* 0x0000000e13137c36 */ /* 0x000fe20008000000 */
[----:B0-----:R-:W-:-:S04]  /*b880*/  SEL R58, RZ, 0x1, P0 ;  /* 0x00000001ff3a7807 */ /* 0x001fc80000000000 */
[----:B------:R-:W-:-:S13]  /*b890*/  ISETP.GE.AND P2, PT, R19, UR15, PT ;  /* 0x0000000f13007c0c */ /* 0x000fda000bf46270 */
[----:B------:R-:W-:Y:S05]  /*b8a0*/  @!P2 BRA `(.L_x_4907) ;  /* 0xffffff500038a947 */ /* 0x000fea000383ffff */
[----:B------:R-:W-:Y:S05]  /*b8b0*/  EXIT ;  /* 0x000000000000794d */ /* 0x000fea0003800000 */
.L_x_4904:
[----:B------:R-:W-:Y:S01]  /*b8c0*/  HFMA2.MMA R116, -RZ, RZ, 0, 5.9604644775390625e-08 ;  /* 0x00000001ff747435 */ /* 0x000fe200000001ff */
[----:B------:R-:W-:Y:S01]  /*b8d0*/  MOV R112, R115 ;  /* 0x0000007300707202 */ /* 0x000fe20000000f00 */
[----:B------:R-:W-:Y:S01]  /*b8e0*/  IMAD.MOV.U32 R59, RZ, RZ, -0x1 ;  /* 0xffffffffff3b7424 */ /* 0x000fe200078e00ff */
[----:B------:R-:W-:-:S08]  /*b8f0*/  MOV R117, 0x1f ;  /* 0x0000001f00757802 */ /* 0x000fd00000000f00 */
[----:B01---5:R-:W-:Y:S05]  /*b900*/  WARPSYNC.COLLECTIVE R59, `(.L_x_4908) ;  /* 0x000000003b087348 */ /* 0x023fea0003c00000 */
[----:B------:R2:W3:Y:S02]  /*b910*/  SHFL.BFLY P2, R58, R112, R116, R117 ;  /* 0x0c000074703a7389 */ /* 0x0004e40000040075 */
[----:B0123-5:R-:W-:Y:S01]  /*b920*/  ENDCOLLECTIVE ;  /* 0x000000000000791b */ /* 0x02ffe20003800000 */
.L_x_4908:
[----:B------:R-:W-:Y:S01]  /*b930*/  HFMA2.MMA R116, -RZ, RZ, 0, 1.1920928955078125e-07 ;  /* 0x00000002ff747435 */ /* 0x000fe200000001ff */
[----:B------:R-:W-:-:S05]  /*b940*/  MOV R52, R58 ;  /* 0x0000003a00347202 */ /* 0x000fca0000000f00 */
[----:B------:R-:W-:-:S05]  /*b950*/  FADD.FTZ R54, R115, R52 ;  /* 0x0000003473367221 */ /* 0x000fca0000010000 */
[----:B------:R-:W-:-:S07]  /*b960*/  MOV R112, R54 ;  /* 0x0000003600707202 */ /* 0x000fce0000000f00 */
[----:B------:R-:W-:Y:S05]  /*b970*/  WARPSYNC.COLLECTIVE R59, `(.L_x_4909) ;  /* 0x000000003b087348 */ /* 0x000fea0003c00000 */
[----:B------:R0:W1:Y:S02]  /*b980*/  SHFL.BFLY P2, R58, R112, R116, R117 ;  /* 0x0c000074703a7389 */ /* 0x0000640000040075 */
[----:B01----:R-:W-:Y:S01]  /*b990*/  ENDCOLLECTIVE ;  /* 0x000000000000791b */ /* 0x003fe20003800000 */
.L_x_4909:
[----:B------:R-:W-:Y:S01]  /*b9a0*/  HFMA2.MMA R116, -RZ, RZ, 0, 2.384185791015625e-07 ;  /* 0x00000004ff747435 */ /* 0x000fe200000001ff */
[----:B------:R-:W-:-:S04]  /*b9b0*/  IMAD.MOV.U32 R53, RZ, RZ, R58 ;  /* 0x000000ffff357224 */ /* 0x000fc800078e003a */
[----:B------:R-:W-:-:S05]  /*b9c0*/  FADD.FTZ R55, R54, R53 ;  /* 0x0000003536377221 */ /* 0x000fca0000010000 */
[----:B------:R-:W-:-:S07]  /*b9d0*/  MOV R112, R55 ;  /* 0x0000003700707202 */ /* 0x000fce0000000f00 */
[----:B------:R-:W-:Y:S05]  /*b9e0*/  WARPSYNC.COLLECTIVE R59, `(.L_x_4910) ;  /* 0x000000003b087348 */ /* 0x000fea0003c00000 */
[----:B------:R0:W1:Y:S02]  /*b9f0*/  SHFL.BFLY P2, R58, R112, R116, R117 ;  /* 0x0c000074703a7389 */ /* 0x0000640000040075 */
[----:B01----:R-:W-:Y:S01]  /*ba00*/  ENDCOLLECTIVE ;  /* 0x000000000000791b */ /* 0x003fe20003800000 */
.L_x_4910:
[----:B------:R-:W-:Y:S01]  /*ba10*/  HFMA2.MMA R116, -RZ, RZ, 0, 4.76837158203125e-07 ;  /* 0x00000008ff747435 */ /* 0x000fe200000001ff */
[----:B------:R-:W-:-:S05]  /*ba20*/  MOV R52, R58 ;  /* 0x0000003a00347202 */ /* 0x000fca0000000f00 */
[----:B------:R-:W-:-:S04]  /*ba30*/  FADD.FTZ R56, R55, R52 ;  /* 0x0000003437387221 */ /* 0x000fc80000010000 */
[----:B------:R-:W-:-:S07]  /*ba40*/  IMAD.MOV.U32 R112, RZ, RZ, R56 ;  /* 0x000000ffff707224 */ /* 0x000fce00078e0038 */
[----:B------:R-:W-:Y:S05]  /*ba50*/  WARPSYNC.COLLECTIVE R59, `(.L_x_4911) ;  /* 0x000000003b087348 */ /* 0x000fea0003c00000 */
[----:B------:R0:W1:Y:S02]  /*ba60*/  SHFL.BFLY P2, R58, R112, R116, R117 ;  /* 0x0c000074703a7389 */ /* 0x0000640000040075 */
[----:B01----:R-:W-:Y:S01]  /*ba70*/  ENDCOLLECTIVE ;  /* 0x000000000000791b */ /* 0x003fe20003800000 */
.L_x_4911:
[----:B------:R-:W-:Y:S01]  /*ba80*/  IMAD.MOV.U32 R116, RZ, RZ, 0x10 ;  /* 0x00000010ff747424 */ /* 0x000fe200078e00ff */
[----:B------:R-:W-:-:S05]  /*ba90*/  MOV R53, R58 ;  /* 0x0000003a00357202 */ /* 0x000fca0000000f00 */
[----:B------:R-:W-:-:S05]  /*baa0*/  FADD.FTZ R57, R56, R53 ;  /* 0x0000003538397221 */ /* 0x000fca0000010000 */
[----:B------:R-:W-:-:S07]  /*bab0*/  MOV R112, R57 ;  /* 0x0000003900707202 */ /* 0x000fce0000000f00 */
[----:B------:R-:W-:Y:S05]  /*bac0*/  WARPSYNC.COLLECTIVE R59, `(.L_x_4912) ;  /* 0x000000003b087348 */ /* 0x000fea0003c00000 */
[----:B------:R0:W1:Y:S02]  /*bad0*/  SHFL.BFLY P2, R58, R112, R116, R117 ;  /* 0x0c000074703a7389 */ /* 0x0000640000040075 */
[----:B01----:R-:W-:Y:S01]  /*bae0*/  ENDCOLLECTIVE ;  /* 0x000000000000791b */ /* 0x003fe20003800000 */
.L_x_4912:
        /* <DEDUP_REMOVED lines=56> */
.L_x_4913:
[----:B------:R-:W-:Y:S01]  /*be70*/  HFMA2.MMA R116, -RZ, RZ, 0, 1.1920928955078125e-07 ;  /* 0x00000002ff747435 */ /* 0x000fe200000001ff */
[----:B------:R-:W-:-:S04]  /*be80*/  IMAD.MOV.U32 R54, RZ, RZ, R58 ;  /* 0x000000ffff367224 */ /* 0x000fc800078e003a */
[----:B------:R-:W-:-:S05]  /*be90*/  FADD.FTZ R54, R53, R54 ;  /* 0x0000003635367221 */ /* 0x000fca0000010000 */
[----:B------:R-:W-:-:S07]  /*bea0*/  MOV R112, R54 ;  /* 0x0000003600707202 */ /* 0x000fce0000000f00 */
[----:B------:R-:W-:Y:S05]  /*beb0*/  WARPSYNC.COLLECTIVE R59, `(.L_x_4914) ;  /* 0x000000003b087348 */ /* 0x000fea0003c00000 */
[----:B------:R0:W1:Y:S02]  /*bec0*/  SHFL.BFLY P2, R58, R112, R116, R117 ;  /* 0x0c000074703a7389 */ /* 0x0000640000040075 */
[----:B01----:R-:W-:Y:S01]  /*bed0*/  ENDCOLLECTIVE ;  /* 0x000000000000791b */ /* 0x003fe20003800000 */
.L_x_4914:
[----:B------:R-:W-:Y:S01]  /*bee0*/  HFMA2.MMA R116, -RZ, RZ, 0, 2.384185791015625e-07 ;  /* 0x00000004ff747435 */ /* 0x000fe200000001ff */
[----:B------:R-:W-:-:S05]  /*bef0*/  MOV R55, R58 ;  /* 0x0000003a00377202 */ /* 0x000fca0000000f00 */
[----:B------:R-:W-:-:S04]  /*bf00*/  FADD.FTZ R55, R54, R55 ;  /* 0x0000003736377221 */ /* 0x000fc80000010000 */
[----:B------:R-:W-:-:S07]  /*bf10*/  IMAD.MOV.U32 R112, RZ, RZ, R55 ;  /* 0x000000ffff707224 */ /* 0x000fce00078e0037 */
[----:B------:R-:W-:Y:S05]  /*bf20*/  WARPSYNC.COLLECTIVE R59, `(.L_x_4915) ;  /* 0x000000003b087348 */ /* 0x000fea0003c00000 */
[----:B------:R0:W1:Y:S02]  /*bf30*/  SHFL.BFLY P2, R58, R112, R116, R117 ;  /* 0x0c000074703a7389 */ /* 0x0000640000040075 */
[----:B01----:R-:W-:Y:S01]  /*bf40*/  ENDCOLLECTIVE ;  /* 0x000000000000791b */ /* 0x003fe20003800000 */
.L_x_4915:
[----:B------:R-:W-:Y:S01]  /*bf50*/  IMAD.MOV.U32 R116, RZ, RZ, 0x8 ;  /* 0x00000008ff747424 */ /* 0x000fe200078e00ff */
[----:B------:R-:W-:-:S05]  /*bf60*/  MOV R56, R58 ;  /* 0x0000003a00387202 */ /* 0x000fca0000000f00 */
[----:B------:R-:W-:-:S05]  /*bf70*/  FADD.FTZ R56, R55, R56 ;  /* 0x0000003837387221 */ /* 0x000fca0000010000 */
[----:B------:R-:W-:-:S07]  /*bf80*/  MOV R112, R56 ;  /* 0x0000003800707202 */ /* 0x000fce0000000f00 */
[----:B------:R-:W-:Y:S05]  /*bf90*/  WARPSYNC.COLLECTIVE R59, `(.L_x_4916) ;  /* 0x000000003b087348 */ /* 0x000fea0003c00000 */
[----:B------:R0:W1:Y:S02]  /*bfa0*/  SHFL.BFLY P2, R58, R112, R116, R117 ;  /* 0x0c000074703a7389 */ /* 0x0000640000040075 */
[----:B01----:R-:W-:Y:S01]  /*bfb0*/  ENDCOLLECTIVE ;  /* 0x000000000000791b */ /* 0x003fe20003800000 */
.L_x_4916:
[----:B------:R-:W-:Y:S01]  /*bfc0*/  HFMA2.MMA R116, -RZ, RZ, 0, 9.5367431640625e-07 ;  /* 0x00000010ff747435 */ /* 0x000fe200000001ff */
[----:B------:R-:W-:-:S05]  /*bfd0*/  MOV R57, R58 ;  /* 0x0000003a00397202 */ /* 0x000fca0000000f00 */
[----:B------:R-:W-:-:S05]  /*bfe0*/  FADD.FTZ R57, R56, R57 ;  /* 0x0000003938397221 */ /* 0x000fca0000010000 */
[----:B------:R-:W-:-:S07]  /*bff0*/  MOV R112, R57 ;  /* 0x0000003900707202 */ /* 0x000fce0000000f00 */
[----:B------:R-:W-:Y:S05]  /*c000*/  WARPSYNC.COLLECTIVE R59, `(.L_x_4917) ;  /* 0x000000003b087348 */ /* 0x000fea0003c00000 */
[----:B------:R0:W1:Y:S02]  /*c010*/  SHFL.BFLY P2, R58, R112, R116, R117 ;  /* 0x0c000074703a7389 */ /* 0x0000640000040075 */
[----:B01----:R-:W-:Y:S01]  /*c020*/  ENDCOLLECTIVE ;  /* 0x000000000000791b */ /* 0x003fe20003800000 */
.L_x_4917:
[----:B------:R-:W-:Y:S05]  /*c030*/  BRA `(.L_x_4918) ;  /* 0xffffffe800b47947 */ /* 0x000fea000383ffff */
.L_x_4919:
        /* <DEDUP_REMOVED lines=12> */
.L_x_23239:


//--------------------- .text._ZN10layer_norm13ln_fwd_kernelINS_13Kernel_traitsIf13__nv_bfloat16S2_S2_fjLj6144ELj1ELj1ELj8ELj16ENS_18Kernel_traits_baseILj6144EfS2_S2_S2_fjLj256EEEEELb0ELb0ELb0ELb0EEEvNS_9FwdParamsE --------------------------
	.section	.text._ZN10layer_norm13ln_fwd_kernelINS_13Kernel_traitsIf13__nv_bfloat16S2_S2_fjLj6144ELj1ELj1ELj8ELj16ENS_18Kernel_traits_baseILj6144EfS2_S2_S2_fjLj256EEEEELb0ELb0ELb0ELb0EEEvNS_9FwdParamsE,"ax",@progbits
	.align	128
        .global         _ZN10layer_norm13ln_fwd_kernelINS_13Kernel_traitsIf13__nv_bfloat16S2_S2_fjLj6144ELj1ELj1ELj8ELj16ENS_18Kernel_traits_baseILj6144EfS2_S2_S2_fjLj256EEEEELb0ELb0ELb0ELb0EEEvNS_9FwdParamsE
        .type           _ZN10layer_norm13ln_fwd_kernelINS_13Kernel_traitsIf13__nv_bfloat16S2_S2_fjLj6144ELj1ELj1ELj8ELj16ENS_18Kernel_traits_baseILj6144EfS2_S2_S2_fjLj256EEEEELb0ELb0ELb0ELb0EEEvNS_9FwdParamsE,@function
        .size           _ZN10layer_norm13ln_fwd_kernelINS_13Kernel_traitsIf13__nv_bfloat16S2_S2_fjLj6144ELj1ELj1ELj8ELj16ENS_18Kernel_traits_baseILj6144EfS2_S2_S2_fjLj256EEEEELb0ELb0ELb0ELb0EEEvNS_9FwdParamsE,(.L_x_23240 - _ZN10layer_norm13ln_fwd_kernelINS_13Kernel_traitsIf13__nv_bfloat16S2_S2_fjLj6144ELj1ELj1ELj8ELj16ENS_18Kernel_traits_baseILj6144EfS2_S2_S2_fjLj256EEEEELb0ELb0ELb0ELb0EEEvNS_9FwdParamsE)
        .other          _ZN10layer_norm13ln_fwd_kernelINS_13Kernel_traitsIf13__nv_bfloat16S2_S2_fjLj6144ELj1ELj1ELj8ELj16ENS_18Kernel_traits_baseILj6144EfS2_S2_S2_fjLj256EEEEELb0ELb0ELb0ELb0EEEvNS_9FwdParamsE,@"STO_CUDA_ENTRY STV_DEFAULT"
_ZN10layer_norm13ln_fwd_kernelINS_13Kernel_traitsIf13__nv_bfloat16S2_S2_fjLj6144ELj1ELj1ELj8ELj16ENS_18Kernel_traits_baseILj6144EfS2_S2_S2_fjLj256EEEEELb0ELb0ELb0ELb0EEEvNS_9FwdParamsE:
.text._ZN10layer_norm13ln_fwd_kernelINS_13Kernel_traitsIf13__nv_bfloat16S2_S2_fjLj6144ELj1ELj1ELj8ELj16ENS_18Kernel_traits_baseILj6144EfS2_S2_S2_fjLj256EEEEELb0ELb0ELb0ELb0EEEvNS_9FwdParamsE:
        /* <DEDUP_REMOVED lines=17> */
[----:B------:R-:W-:Y:S01]  /*0110*/  ULDC.64 UR6, c[0x0][0x2c8] ;  /* 0x0000b20000067ab9 */ /* 0x000fe20000000a00 */
[----:B------:R-:W-:Y:S02]  /*0120*/  CS2R R58, SRZ ;  /* 0x00000000003a7805 */ /* 0x000fe4000001ff00 */
[----:B------:R-:W-:Y:S02]  /*0130*/  ISETP.NE.U32.AND P1, PT, RZ, UR6, PT ;  /* 0x00000006ff007c0c */ /* 0x000fe4000bf25070 */
[----:B------:R-:W-:Y:S02]  /*0140*/  CS2R R56, SRZ ;  /* 0x0000000000387805 */ /* 0x000fe4000001ff00 */
[----:B------:R-:W-:Y:S02]  /*0150*/  CS2R R54, SRZ ;  /* 0x0000000000367805 */ /* 0x000fe4000001ff00 */
[----:B------:R-:W-:-:S02]  /*0160*/  CS2R R52, SRZ ;  /* 0x0000000000347805 */ /* 0x000fc4000001ff00 */
[----:B------:R-:W-:-:S13]  /*0170*/  ISETP.NE.AND.EX P1, PT, RZ, UR7, PT, P1 ;  /* 0x00000007ff007c0c */ /* 0x000fda000bf25310 */
[----:B------:R-:W-:-:S04]  /*0180*/  @P1 LEA R6, P2, R9, UR6, 0x5 ;  /* 0x0000000609061c11 */ /* 0x000fc8000f8428ff */
[C---:B------:R-:W-:Y:S01]  /*0190*/  @P1 LEA.HI.X R7, R9.reuse, UR7, RZ, 0x5, P2 ;  /* 0x0000000709071c11 */ /* 0x040fe200090f2cff */
[----:B0-----:R-:W-:-:S04]  /*01a0*/  IMAD.WIDE.U32 R4, R9, 0x20, R4 ;  /* 0x0000002009047825 */ /* 0x001fc800078e0004 */
[----:B------:R0:W5:Y:S04]  /*01b0*/  @P1 LDG.E.128 R56, desc[UR4][R6.64] ;  /* 0x0000000406381981 */ /* 0x000168000c1e1d00 */
[----:B------:R0:W5:Y:S04]  /*01c0*/  LDG.E.128 R48, desc[UR4][R4.64] ;  /* 0x0000000404307981 */ /* 0x000168000c1e1d00 */
[----:B------:R0:W5:Y:S04]  /*01d0*/  @P1 LDG.E.128 R52, desc[UR4][R6.64+0x10] ;  /* 0x0000100406341981 */ /* 0x000168000c1e1d00 */
[----:B------:R0:W5:Y:S01]  /*01e0*/  LDG.E.128 R44, desc[UR4][R4.64+0x10] ;  /* 0x00001004042c7981 */ /* 0x000162000c1e1d00 */
[----:B------:R-:W-:-:S07]  /*01f0*/  LOP3.LUT R9, R9, 0x100, RZ, 0xfc, !PT ;  /* 0x0000010009097812 */ /* 0x000fce00078efcff */
.L_x_4921:
[----:B------:R-:W-:Y:S05]  /*0200*/  BSYNC B0 ;  /* 0x0000000000007941 */ /* 0x000fea0003800000 */
.L_x_4920:
[----:B------:R-:W-:Y:S04]  /*0210*/  BSSY B0, `(.L_x_4922) ;  /* 0x0000012000007945 */ /* 0x000fe80003800000 */
[----:B------:R-:W-:Y:S05]  /*0220*/  @!P4 BRA `(.L_x_4923) ;  /* 0x000000000040c947 */ /* 0x000fea0003800000 */
[----:B0-----:R-:W0:Y:S01]  /*0230*/  LDC.64 R6, c[0x0][0x260] ;  /* 0x00009800ff067b82 */ /* 0x001e220000000a00 */
        /* <DEDUP_REMOVED lines=14> */
[----:B------:R-:W-:-:S07]  /*0320*/  IADD3 R9, R9, 0x100, RZ ;  /* 0x0000010009097810 */ /* 0x000fce0007ffe0ff */
.L_x_4923:
[----:B------:R-:W-:Y:S05]  /*0330*/  BSYNC B0 ;  /* 0x0000000000007941 */ /* 0x000fea0003800000 */
.L_x_4922:
[----:B------:R-:W-:Y:S04]  /*0340*/  BSSY B0, `(.L_x_4924) ;  /* 0x0000011000007945 */ /* 0x000fe80003800000 */
[----:B------:R-:W-:Y:S05]  /*0350*/  @!P3 BRA `(.L_x_4925) ;  /* 0x00000000003cb947 */ /* 0x000fea0003800000 */
[----:B01----:R-:W0:Y:S01]  /*0360*/  LDC.64 R4, c[0x0][0x260] ;  /* 0x00009800ff047b82 */ /* 0x003e220000000a00 */
[----:B------:R-:W-:Y:S01]  /*0370*/  ULDC.64 UR6, c[0x0][0x2c8] ;  /* 0x0000b20000067ab9 */ /* 0x000fe20000000a00 */
[----:B------:R-:W-:Y:S02]  /*0380*/  CS2R R26, SRZ ;  /* 0x00000000001a7805 */ /* 0x000fe4000001ff00 */
[----:B------:R-:W-:Y:S02]  /*0390*/  ISETP.NE.U32.AND P1, PT, RZ, UR6, PT ;  /* 0x00000006ff007c0c */ /* 0x000fe4000bf25070 */
[----:B------:R-:W-:Y:S02]  /*03a0*/  CS2R R24, SRZ ;  /* 0x0000000000187805 */ /* 0x000fe4000001ff00 */
[----:B------:R-:W-:Y:S02]  /*03b0*/  CS2R R22, SRZ ;  /* 0x0000000000167805 */ /* 0x000fe4000001ff00 */
[----:B------:R-:W-:-:S02]  /*03c0*/  CS2R R20, SRZ ;  /* 0x0000000000147805 */ /* 0x000fc4000001ff00 */
[----:B------:R-:W-:-:S13]  /*03d0*/  ISETP.NE.AND.EX P1, PT, RZ, UR7, PT, P1 ;  /* 0x00000007ff007c0c */ /* 0x000fda000bf25310 */
[C---:B------:R-:W-:Y:S01]  /*03e0*/  @P1 LEA R6, P2, R9.reuse, UR6, 0x5 ;  /* 0x0000000609061c11 */ /* 0x040fe2000f8428ff */
[----:B0-----:R-:W-:-:S03]  /*03f0*/  IMAD.WIDE.U32 R4, R9, 0x20, R4 ;  /* 0x0000002009047825 */ /* 0x001fc600078e0004 */
[----:B------:R-:W-:Y:S02]  /*0400*/  @P1 LEA.HI.X R7, R9, UR7, RZ, 0x5, P2 ;  /* 0x0000000709071c11 */ /* 0x000fe400090f2cff */
[----:B------:R2:W5:Y:S04]  /*0410*/  LDG.E.128 R16, desc[UR4][R4.64] ;  /* 0x0000000404107981 */ /* 0x000568000c1e1d00 */
[----:B------:R2:W5:Y:S04]  /*0420*/  @P1 LDG.E.128 R24, desc[UR4][R6.64] ;  /* 0x0000000406181981 */ /* 0x000568000c1e1d00 */
[----:B------:R2:W5:Y:S04]  /*0430*/  @P1 LDG.E.128 R20, desc[UR4][R6.64+0x10] ;  /* 0x0000100406141981 */ /* 0x000568000c1e1d00 */
[----:B------:R2:W5:Y:S02]  /*0440*/  LDG.E.128 R12, desc[UR4][R4.64+0x10] ;  /* 0x00001004040c7981 */ /* 0x000564000c1e1d00 */
.L_x_4925:
[----:B------:R-:W-:Y:S05]  /*0450*/  BSYNC B0 ;  /* 0x0000000000007941 */ /* 0x000fea0003800000 */
.L_x_4924:
[----:B------:R-:W3:Y:S08]  /*0460*/  S2UR UR6, SR_CTAID.X ;  /* 0x00000000000679c3 */ /* 0x000ef00000002500 */
[----:B------:R-:W4:Y:S01]  /*0470*/  LDC.64 R8, c[0x0][0x270] ;  /* 0x00009c00ff087b82 */ /* 0x000f220000000a00 */
[----:B---3--:R-:W-:Y:S01]  /*0480*/  LEA.HI R65, R2, UR6, RZ, 0x18 ;  /* 0x0000000602417c11 */ /* 0x008fe2000f8fc0ff */
[----:B------:R-:W-:-:S03]  /*0490*/  ULDC UR6, c[0x0][0x214] ;  /* 0x0000850000067ab9 */ /* 0x000fc60000000800 */
[----:B------:R-:W-:Y:S01]  /*04a0*/  ISETP.GE.AND P2, PT, R65, UR6, PT ;  /* 0x0000000641007c0c */ /* 0x000fe2000bf46270 */
[----:B------:R-:W-:Y:S02]  /*04b0*/  ULDC.64 UR6, c[0x0][0x230] ;  /* 0x00008c0000067ab9 */ /* 0x000fe40000000a00 */
[----:B----4-:R-:W-:-:S04]  /*04c0*/  LOP3.LUT P1, RZ, R8, UR6, RZ, 0xfc, !PT ;  /* 0x0000000608ff7c12 */ /* 0x010fc8000f82fcff */
[----:B------:R-:W-:-:S06]  /*04d0*/  LOP3.LUT P1, RZ, R9, UR7, RZ, 0xfc, P1 ;  /* 0x0000000709ff7c12 */ /* 0x000fcc000882fcff */
[----:B------:R-:W-:Y:S07]  /*04e0*/  @P2 EXIT ;  /* 0x000000000000294d */ /* 0x000fee0003800000 */
[----:B------:R-:W-:Y:S01]  /*04f0*/  SHF.R.S32.HI R0, RZ, 0x3, R0 ;  /* 0x00000003ff007819 */ /* 0x000fe20000011400 */
[----:B------:R-:W-:Y:S01]  /*0500*/  ULDC.U8 UR6, c[0x0][0x2a0] ;  /* 0x0000a80000067ab9 */ /* 0x000fe20000000000 */
[----:B012---:R-:W-:Y:S01]  /*0510*/  LOP3.LUT R5, R2, 0xe0, RZ, 0xc0, !PT ;  /* 0x000000e002057812 */ /* 0x007fe200078ec0ff */
[----:B------:R-:W-:Y:S01]  /*0520*/  ULDC UR7, c[0x0][0x218] ;  /* 0x0000860000077ab9 */ /* 0x000fe20000000800 */
[----:B------:R-:W-:Y:S01]  /*0530*/  LOP3.LUT R4, R0, 0xff, RZ, 0xc0, !PT ;  /* 0x000000ff00047812 */ /* 0x000fe200078ec0ff */
[----:B------:R-:W-:Y:S01]  /*0540*/  ULDC.64 UR10, c[0x0][0x230] ;  /* 0x00008c00000a7ab9 */ /* 0x000fe20000000a00 */
[----:B------:R-:W-:Y:S01]  /*0550*/  SHF.R.U32.HI R0, RZ, 0x3, R0 ;  /* 0x00000003ff007819 */ /* 0x000fe20000011600 */
[----:B------:R-:W-:Y:S01]  /*0560*/  ULDC.64 UR8, c[0x0][0x210] ;  /* 0x0000840000087ab9 */ /* 0x000fe20000000a00 */
[----:B------:R-:W-:Y:S02]  /*0570*/  VIADDMNMX R5, R4, -R5, RZ, !PT ;  /* 0x8000000504057246 */ /* 0x000fe400078001ff */
[----:B------:R-:W-:-:S02]  /*0580*/  LOP3.LUT R0, R0, 0x1fffffe0, RZ, 0xc0, !PT ;  /* 0x1fffffe000007812 */ /* 0x000fc400078ec0ff */
[----:B------:R-:W-:Y:S02]  /*0590*/  VIMNMX R5, R5, 0x20, PT ;  /* 0x0000002005057848 */ /* 0x000fe40003fe0100 */
[----:B------:R-:W-:Y:S02]  /*05a0*/  SHF.L.U32 R6, R2, 0x5, RZ ;  /* 0x0000000502067819 */ /* 0x000fe400000006ff */
[----:B------:R-:W-:Y:S02]  /*05b0*/  IADD3 R5, R5, R0, RZ ;  /* 0x0000000005057210 */ /* 0x000fe40007ffe0ff */
[----:B------:R-:W-:Y:S02]  /*05c0*/  LOP3.LUT R7, R6, 0x3e0, RZ, 0xc0, !PT ;  /* 0x000003e006077812 */ /* 0x000fe400078ec0ff */
[----:B------:R-:W-:Y:S02]  /*05d0*/  SHF.L.U32 R5, R5, 0x3, RZ ;  /* 0x0000000305057819 */ /* 0x000fe400000006ff */
[----:B------:R-:W-:-:S02]  /*05e0*/  VIADDMNMX R7, R4, -R7, RZ, !PT ;  /* 0x8000000704077246 */ /* 0x000fc400078001ff */
[----:B------:R-:W-:Y:S02]  /*05f0*/  I2FP.F32.U32 R5, R5 ;  /* 0x0000000500057245 */ /* 0x000fe40000201000 */
[----:B------:R-:W-:Y:S02]  /*0600*/  VIMNMX R7, R7, 0x20, PT ;  /* 0x0000002007077848 */ /* 0x000fe40003fe0100 */
[----:B------:R0:W1:Y:S01]  /*0610*/  MUFU.RCP R64, R5 ;  /* 0x0000000500407308 */ /* 0x0000620000001000 */
[----:B------:R-:W-:Y:S02]  /*0620*/  ISETP.NE.U32.AND P2, PT, R8, RZ, PT ;  /* 0x000000ff0800720c */ /* 0x000fe40003f45070 */
[----:B------:R-:W-:Y:S01]  /*0630*/  IADD3 R7, R0, R7, RZ ;  /* 0x0000000700077210 */ /* 0x000fe20007ffe0ff */
[----:B------:R-:W-:Y:S01]  /*0640*/  HFMA2.MMA R0, -RZ, RZ, 0, 5.9604644775390625e-08 ;  /* 0x00000001ff007435 */ /* 0x000fe200000001ff */
[----:B------:R-:W-:Y:S01]  /*0650*/  ISETP.NE.AND P3, PT, RZ, UR6, PT ;  /* 0x00000006ff007c0c */ /* 0x000fe2000bf65270 */
[----:B------:R-:W-:Y:S01]  /*0660*/  ULDC UR6, c[0x0][0x290] ;  /* 0x0000a40000067ab9 */ /* 0x000fe20000000800 */
[----:B------:R-:W-:-:S02]  /*0670*/  ISETP.NE.AND.EX P2, PT, R9, RZ, PT, P2 ;  /* 0x000000ff0900720c */ /* 0x000fc40003f45320 */
[----:B------:R-:W-:Y:S02]  /*0680*/  P2R R70, PR, RZ, 0x8 ;  /* 0x00000008ff467803 */ /* 0x000fe40000000000 */
[----:B0-----:R-:W-:-:S09]  /*0690*/  SHF.L.U32 R66, R7, 0x3, RZ ;  /* 0x0000000307427819 */ /* 0x001fd200000006ff */
.L_x_5011:
[----:B-123--:R-:W0:Y:S02]  /*06a0*/  @P2 LDC.64 R60, c[0x0][0x270] ;  /* 0x00009c00ff3c2b82 */ /* 0x00ee240000000a00 */
        /* <DEDUP_REMOVED lines=28> */
.L_x_4928:
[----:B-----5:R-:W-:-:S05]  /*0870*/  SHF.L.U32 R60, R8, 0x10, RZ ;  /* 0x00000010083c7819 */ /* 0x020fca00000006ff */
[----:B------:R-:W-:-:S07]  /*0880*/  FADD.FTZ R77, R60, R77 ;  /* 0x0000004d3c4d7221 */ /* 0x000fce0000010000 */
.L_x_4929:
[----:B------:R-:W-:-:S04]  /*0890*/  F2FP.BF16.F32.PACK_AB R60, RZ, R77 ;  /* 0x0000004dff3c723e */ /* 0x000fc800000010ff */
[----:B------:R-:W-:-:S07]  /*08a0*/  PRMT R4, R60, 0x7610, R4 ;  /* 0x000076103c047816 */ /* 0x000fce0000000004 */
.L_x_4930:
[----:B------:R-:W-:-:S05]  /*08b0*/  SHF.L.U32 R75, R76, 0x10, RZ ;  /* 0x000000104c4b7819 */ /* 0x000fca00000006ff */
[----:B------:R-:W-:Y:S01]  /*08c0*/  FMUL.FTZ R75, R75, R72 ;  /* 0x000000484b4b7220 */ /* 0x000fe20000410000 */
[----:B------:R-:W-:Y:S06]  /*08d0*/  @P3 BRA `(.L_x_4931) ;  /* 0x0000000000083947 */ /* 0x000fec0003800000 */
[----:B------:R-:W-:Y:S05]  /*08e0*/  @P1 BRA `(.L_x_4932) ;  /* 0x0000000000101947 */ /* 0x000fea0003800000 */
[----:B------:R-:W-:Y:S05]  /*08f0*/  BRA `(.L_x_4933) ;  /* 0x0000000000147947 */ /* 0x000fea0003800000 */
.L_x_4931:
[----:B-----5:R-:W-:-:S04]  /*0900*/  PRMT R60, R8, 0x7632, R60 ;  /* 0x00007632083c7816 */ /* 0x020fc8000000003c */
[----:B------:R-:W-:-:S05]  /*0910*/  SHF.L.U32 R60, R60, 0x10, RZ ;  /* 0x000000103c3c7819 */ /* 0x000fca00000006ff */
[----:B------:R-:W-:-:S07]  /*0920*/  FADD.FTZ R75, R60, R75 ;  /* 0x0000004b3c4b7221 */ /* 0x000fce0000010000 */
.L_x_4932:
[----:B------:R-:W-:-:S04]  /*0930*/  F2FP.BF16.F32.PACK_AB R60, RZ, R75 ;  /* 0x0000004bff3c723e */ /* 0x000fc800000010ff */
[----:B------:R-:W-:-:S07]  /*0940*/  PRMT R4, R4, 0x5410, R60 ;  /* 0x0000541004047816 */ /* 0x000fce000000003c */
.L_x_4933:
[C---:B------:R-:W-:Y:S02]  /*0950*/  SHF.L.U32 R79, R61.reuse, 0x10, RZ ;  /* 0x000000103d4f7819 */ /* 0x040fe400000006ff */
[----:B------:R-:W-:-:S03]  /*0960*/  PRMT R61, R61, 0x7632, R61 ;  /* 0x000076323d3d7816 */ /* 0x000fc6000000003d */
[----:B------:R-:W-:Y:S01]  /*0970*/  FMUL.FTZ R79, R79, R72 ;  /* 0x000000484f4f7220 */ /* 0x000fe20000410000 */
[----:B------:R-:W-:Y:S06]  /*0980*/  @P3 BRA `(.L_x_4934) ;  /* 0x0000000000083947 */ /* 0x000fec0003800000 */
[----:B------:R-:W-:Y:S05]  /*0990*/  @P1 BRA `(.L_x_4935) ;  /* 0x00000000000c1947 */ /* 0x000fea0003800000 */
[----:B------:R-:W-:Y:S05]  /*09a0*/  BRA `(.L_x_4936) ;  /* 0x0000000000107947 */ /* 0x000fea0003800000 */
.L_x_4934:
[----:B-----5:R-:W-:-:S05]  /*09b0*/  SHF.L.U32 R60, R9, 0x10, RZ ;  /* 0x00000010093c7819 */ /* 0x020fca00000006ff */
[----:B------:R-:W-:-:S07]  /*09c0*/  FADD.FTZ R79, R60, R79 ;  /* 0x0000004f3c4f7221 */ /* 0x000fce0000010000 */
.L_x_4935:
[----:B------:R-:W-:-:S04]  /*09d0*/  F2FP.BF16.F32.PACK_AB R60, RZ, R79 ;  /* 0x0000004fff3c723e */ /* 0x000fc800000010ff */
[----:B------:R-:W-:-:S07]  /*09e0*/  PRMT R5, R60, 0x7610, R5 ;  /* 0x000076103c057816 */ /* 0x000fce0000000005 */
.L_x_4936:
[----:B------:R-:W-:-:S05]  /*09f0*/  SHF.L.U32 R61, R61, 0x10, RZ ;  /* 0x000000103d3d7819 */ /* 0x000fca00000006ff */
[----:B------:R-:W-:Y:S01]  /*0a00*/  FMUL.FTZ R81, R61, R72 ;  /* 0x000000483d517220 */ /* 0x000fe20000410000 */
[----:B------:R-:W-:Y:S06]  /*0a10*/  @P3 BRA `(.L_x_4937) ;  /* 0x0000000000083947 */ /* 0x000fec0003800000 */
[----:B------:R-:W-:Y:S05]  /*0a20*/  @P1 BRA `(.L_x_4938) ;  /* 0x0000000000101947 */ /* 0x000fea0003800000 */
[----:B------:R-:W-:Y:S05]  /*0a30*/  BRA `(.L_x_4939) ;  /* 0x0000000000147947 */ /* 0x000fea0003800000 */
.L_x_4937:
[----:B-----5:R-:W-:-:S04]  /*0a40*/  PRMT R60, R9, 0x7632, R60 ;  /* 0x00007632093c7816 */ /* 0x020fc8000000003c */
[----:B------:R-:W-:-:S05]  /*0a50*/  SHF.L.U32 R60, R60, 0x10, RZ ;  /* 0x000000103c3c7819 */ /* 0x000fca00000006ff */
[----:B------:R-:W-:-:S07]  /*0a60*/  FADD.FTZ R81, R60, R81 ;  /* 0x000000513c517221 */ /* 0x000fce0000010000 */
.L_x_4938:
[----:B------:R-:W-:-:S04]  /*0a70*/  F2FP.BF16.F32.PACK_AB R60, RZ, R81 ;  /* 0x00000051ff3c723e */ /* 0x000fc800000010ff */
[----:B------:R-:W-:-:S07]  /*0a80*/  PRMT R5, R5, 0x5410, R60 ;  /* 0x0000541005057816 */ /* 0x000fce000000003c */
.L_x_4939:
[C---:B------:R-:W-:Y:S02]  /*0a90*/  SHF.L.U32 R83, R62.reuse, 0x10, RZ ;  /* 0x000000103e537819 */ /* 0x040fe400000006ff */
[----:B------:R-:W-:-:S03]  /*0aa0*/  PRMT R62, R62, 0x7632, R62 ;  /* 0x000076323e3e7816 */ /* 0x000fc6000000003e */
[----:B------:R-:W-:Y:S01]  /*0ab0*/  FMUL.FTZ R83, R83, R72 ;  /* 0x0000004853537220 */ /* 0x000fe20000410000 */
[----:B------:R-:W-:Y:S06]  /*0ac0*/  @P3 BRA `(.L_x_4940) ;  /* 0x0000000000083947 */ /* 0x000fec0003800000 */
[----:B------:R-:W-:Y:S05]  /*0ad0*/  @P1 BRA `(.L_x_4941) ;  /* 0x00000000000c1947 */ /* 0x000fea0003800000 */
[----:B------:R-:W-:Y:S05]  /*0ae0*/  BRA `(.L_x_4942) ;  /* 0x0000000000107947 */ /* 0x000fea0003800000 */
.L_x_4940:
[----:B-----5:R-:W-:-:S05]  /*0af0*/  SHF.L.U32 R60, R10, 0x10, RZ ;  /* 0x000000100a3c7819 */ /* 0x020fca00000006ff */
[----:B------:R-:W-:-:S07]  /*0b00*/  FADD.FTZ R83, R60, R83 ;  /* 0x000000533c537221 */ /* 0x000fce0000010000 */
.L_x_4941:
[----:B------:R-:W-:-:S04]  /*0b10*/  F2FP.BF16.F32.PACK_AB R60, RZ, R83 ;  /* 0x00000053ff3c723e */ /* 0x000fc800000010ff */
[----:B------:R-:W-:-:S07]  /*0b20*/  PRMT R6, R60, 0x7610, R6 ;  /* 0x000076103c067816 */ /* 0x000fce0000000006 */
.L_x_4942:
[----:B------:R-:W-:-:S05]  /*0b30*/  SHF.L.U32 R85, R62, 0x10, RZ ;  /* 0x000000103e557819 */ /* 0x000fca00000006ff */
[----:B------:R-:W-:Y:S01]  /*0b40*/  FMUL.FTZ R85, R85, R72 ;  /* 0x0000004855557220 */ /* 0x000fe20000410000 */
[----:B------:R-:W-:Y:S06]  /*0b50*/  @P3 BRA `(.L_x_4943) ;  /* 0x0000000000083947 */ /* 0x000fec0003800000 */
[----:B------:R-:W-:Y:S05]  /*0b60*/  @P1 BRA `(.L_x_4944) ;  /* 0x0000000000101947 */ /* 0x000fea0003800000 */
[----:B------:R-:W-:Y:S05]  /*0b70*/  BRA `(.L_x_4945) ;  /* 0x0000000000147947 */ /* 0x000fea0003800000 */
.L_x_4943:
[----:B-----5:R-:W-:-:S04]  /*0b80*/  PRMT R60, R10, 0x7632, R60 ;  /* 0x000076320a3c7816 */ /* 0x020fc8000000003c */
[----:B------:R-:W-:-:S05]  /*0b90*/  SHF.L.U32 R60, R60, 0x10, RZ ;  /* 0x000000103c3c7819 */ /* 0x000fca00000006ff */
[----:B------:R-:W-:-:S07]  /*0ba0*/  FADD.FTZ R85, R60, R85 ;  /* 0x000000553c557221 */ /* 0x000fce0000010000 */
.L_x_4944:
[----:B------:R-:W-:-:S04]  /*0bb0*/  F2FP.BF16.F32.PACK_AB R60, RZ, R85 ;  /* 0x00000055ff3c723e */ /* 0x000fc800000010ff */
[----:B------:R-:W-:-:S07]  /*0bc0*/  PRMT R6, R6, 0x5410, R60 ;  /* 0x0000541006067816 */ /* 0x000fce000000003c */
.L_x_4945:
[C---:B------:R-:W-:Y:S02]  /*0bd0*/  SHF.L.U32 R103, R63.reuse, 0x10, RZ ;  /* 0x000000103f677819 */ /* 0x040fe400000006ff */
[----:B------:R-:W-:-:S03]  /*0be0*/  PRMT R63, R63, 0x7632, R63 ;  /* 0x000076323f3f7816 */ /* 0x000fc6000000003f */
[----:B------:R-:W-:Y:S01]  /*0bf0*/  FMUL.FTZ R103, R103, R72 ;  /* 0x0000004867677220 */ /* 0x000fe20000410000 */
[----:B------:R-:W-:Y:S06]  /*0c00*/  @P3 BRA `(.L_x_4946) ;  /* 0x0000000000083947 */ /* 0x000fec0003800000 */
[----:B------:R-:W-:Y:S05]  /*0c10*/  @P1 BRA `(.L_x_4947) ;  /* 0x00000000000c1947 */ /* 0x000fea0003800000 */
[----:B------:R-:W-:Y:S05]  /*0c20*/  BRA `(.L_x_4948) ;  /* 0x0000000000107947 */ /* 0x000fea0003800000 */
.L_x_4946:
[----:B-----5:R-:W-:-:S05]  /*0c30*/  SHF.L.U32 R60, R11, 0x10, RZ ;  /* 0x000000100b3c7819 */ /* 0x020fca00000006ff */
[----:B------:R-:W-:-:S07]  /*0c40*/  FADD.FTZ R103, R60, R103 ;  /* 0x000000673c677221 */ /* 0x000fce0000010000 */
.L_x_4947:
[----:B------:R-:W-:-:S04]  /*0c50*/  F2FP.BF16.F32.PACK_AB R60, RZ, R103 ;  /* 0x00000067ff3c723e */ /* 0x000fc800000010ff */
[----:B------:R-:W-:-:S07]  /*0c60*/  PRMT R7, R60, 0x7610, R7 ;  /* 0x000076103c077816 */ /* 0x000fce0000000007 */
.L_x_4948:
[----:B------:R-:W-:-:S05]  /*0c70*/  SHF.L.U32 R63, R63, 0x10, RZ ;  /* 0x000000103f3f7819 */ /* 0x000fca00000006ff */
[----:B------:R-:W-:Y:S01]  /*0c80*/  FMUL.FTZ R105, R63, R72 ;  /* 0x000000483f697220 */ /* 0x000fe20000410000 */
[----:B------:R-:W-:Y:S06]  /*0c90*/  @P3 BRA `(.L_x_4949) ;  /* 0x0000000000083947 */ /* 0x000fec0003800000 */
[----:B------:R-:W-:Y:S05]  /*0ca0*/  @P1 BRA `(.L_x_4950) ;  /* 0x0000000000101947 */ /* 0x000fea0003800000 */
[----:B------:R-:W-:Y:S05]  /*0cb0*/  BRA `(.L_x_4951) ;  /* 0x0000000000147947 */ /* 0x000fea0003800000 */
.L_x_4949:
[----:B-----5:R-:W-:-:S04]  /*0cc0*/  PRMT R60, R11, 0x7632, R60 ;  /* 0x000076320b3c7816 */ /* 0x020fc8000000003c */
[----:B------:R-:W-:-:S05]  /*0cd0*/  SHF.L.U32 R60, R60, 0x10, RZ ;  /* 0x000000103c3c7819 */ /* 0x000fca00000006ff */
[----:B------:R-:W-:-:S07]  /*0ce0*/  FADD.FTZ R105, R60, R105 ;  /* 0x000000693c697221 */ /* 0x000fce0000010000 */
.L_x_4950:
[----:B------:R-:W-:-:S04]  /*0cf0*/  F2FP.BF16.F32.PACK_AB R60, RZ, R105 ;  /* 0x00000069ff3c723e */ /* 0x000fc800000010ff */
[----:B------:R-:W-:-:S07]  /*0d00*/  PRMT R7, R7, 0x5410, R60 ;  /* 0x0000541007077816 */ /* 0x000fce000000003c */
.L_x_4951:
[----:B------:R-:W0:Y:S01]  /*0d10*/  @P1 LDC.64 R60, c[0x0][0x238] ;  /* 0x00008e00ff3c1b82 */ /* 0x000e220000000a00 */
[C---:B------:R-:W-:Y:S02]  /*0d20*/  IADD3 R74, R68.reuse, 0x100, RZ ;  /* 0x00000100444a7810 */ /* 0x040fe40007ffe0ff */
[----:B0-----:R-:W-:-:S04]  /*0d30*/  @P1 LEA R60, P3, R68, R60, 0x4 ;  /* 0x0000003c443c1211 */ /* 0x001fc800078620ff */
[----:B------:R-:W-:-:S05]  /*0d40*/  @P1 LEA.HI.X R61, R68, R61, RZ, 0x4, P3 ;  /* 0x0000003d443d1211 */ /* 0x000fca00018f24ff */
[----:B------:R0:W-:Y:S04]  /*0d50*/  @P1 STG.E.128 desc[UR4][R60.64], R4 ;  /* 0x000000043c001986 */ /* 0x0001e8000c101d04 */
.L_x_4927:
[----:B------:R-:W-:Y:S05]  /*0d60*/  BSYNC B0 ;  /* 0x0000000000007941 */ /* 0x000fea0003800000 */
.L_x_4926:
        /* <DEDUP_REMOVED lines=19> */
.L_x_4954:
[----:B-----5:R-:W-:-:S05]  /*0ea0*/  SHF.L.U32 R60, R8, 0x10, RZ ;  /* 0x00000010083c7819 */ /* 0x020fca00000006ff */
[----:B------:R-:W-:-:S07]  /*0eb0*/  FADD.FTZ R73, R60, R73 ;  /* 0x000000493c497221 */ /* 0x000fce0000010000 */
.L_x_4955:
[----:B------:R-:W-:-:S04]  /*0ec0*/  F2FP.BF16.F32.PACK_AB R60, RZ, R73 ;  /* 0x00000049ff3c723e */ /* 0x000fc800000010ff */
[----:B------:R-:W-:-:S07]  /*0ed0*/  PRMT R4, R60, 0x7610, R4 ;  /* 0x000076103c047816 */ /* 0x000fce0000000004 */
.L_x_4956:
[----:B------:R-:W-:-:S05]  /*0ee0*/  SHF.L.U32 R71, R71, 0x10, RZ ;  /* 0x0000001047477819 */ /* 0x000fca00000006ff */
[----:B------:R-:W-:Y:S01]  /*0ef0*/  FMUL.FTZ R71, R71, R72 ;  /* 0x0000004847477220 */ /* 0x000fe20000410000 */
[----:B------:R-:W-:Y:S06]  /*0f00*/  @P3 BRA `(.L_x_4957) ;  /* 0x0000000000083947 */ /* 0x000fec0003800000 */
[----:B------:R-:W-:Y:S05]  /*0f10*/  @P1 BRA `(.L_x_4958) ;  /* 0x0000000000101947 */ /* 0x000fea0003800000 */
[----:B------:R-:W-:Y:S05]  /*0f20*/  BRA `(.L_x_4959) ;  /* 0x0000000000147947 */ /* 0x000fea0003800000 */
.L_x_4957:
[----:B-----5:R-:W-:-:S04]  /*0f30*/  PRMT R60, R8, 0x7632, R60 ;  /* 0x00007632083c7816 */ /* 0x020fc8000000003c */
[----:B------:R-:W-:-:S05]  /*0f40*/  SHF.L.U32 R60, R60, 0x10, RZ ;  /* 0x000000103c3c7819 */ /* 0x000fca00000006ff */
[----:B------:R-:W-:-:S07]  /*0f50*/  FADD.FTZ R71, R60, R71 ;  /* 0x000000473c477221 */ /* 0x000fce0000010000 */
.L_x_4958:
[----:B------:R-:W-:-:S04]  /*0f60*/  F2FP.BF16.F32.PACK_AB R60, RZ, R71 ;  /* 0x00000047ff3c723e */ /* 0x000fc800000010ff */
[----:B------:R-:W-:-:S07]  /*0f70*/  PRMT R4, R4, 0x5410, R60 ;  /* 0x0000541004047816 */ /* 0x000fce000000003c */
.L_x_4959:
[C---:B------:R-:W-:Y:S02]  /*0f80*/  SHF.L.U32 R87, R61.reuse, 0x10, RZ ;  /* 0x000000103d577819 */ /* 0x040fe400000006ff */
[----:B------:R-:W-:-:S03]  /*0f90*/  PRMT R61, R61, 0x7632, R61 ;  /* 0x000076323d3d7816 */ /* 0x000fc6000000003d */
[----:B------:R-:W-:Y:S01]  /*0fa0*/  FMUL.FTZ R87, R87, R72 ;  /* 0x0000004857577220 */ /* 0x000fe20000410000 */
[----:B------:R-:W-:Y:S06]  /*0fb0*/  @P3 BRA `(.L_x_4960) ;  /* 0x0000000000083947 */ /* 0x000fec0003800000 */
[----:B------:R-:W-:Y:S05]  /*0fc0*/  @P1 BRA `(.L_x_4961) ;  /* 0x00000000000c1947 */ /* 0x000fea0003800000 */
[----:B------:R-:W-:Y:S05]  /*0fd0*/  BRA `(.L_x_4962) ;  /* 0x0000000000107947 */ /* 0x000fea0003800000 */
.L_x_4960:
[----:B-----5:R-:W-:-:S05]  /*0fe0*/  SHF.L.U32 R60, R9, 0x10, RZ ;  /* 0x00000010093c7819 */ /* 0x020fca00000006ff */
[----:B------:R-:W-:-:S07]  /*0ff0*/  FADD.FTZ R87, R60, R87 ;  /* 0x000000573c577221 */ /* 0x000fce0000010000 */
.L_x_4961:
[----:B------:R-:W-:-:S04]  /*1000*/  F2FP.BF16.F32.PACK_AB R60, RZ, R87 ;  /* 0x00000057ff3c723e */ /* 0x000fc800000010ff */
[----:B------:R-:W-:-:S07]  /*1010*/  PRMT R5, R60, 0x7610, R5 ;  /* 0x000076103c057816 */ /* 0x000fce0000000005 */
.L_x_4962:
[----:B------:R-:W-:-:S05]  /*1020*/  SHF.L.U32 R61, R61, 0x10, RZ ;  /* 0x000000103d3d7819 */ /* 0x000fca00000006ff */
[----:B------:R-:W-:Y:S01]  /*1030*/  FMUL.FTZ R89, R61, R72 ;  /* 0x000000483d597220 */ /* 0x000fe20000410000 */
[----:B------:R-:W-:Y:S06]  /*1040*/  @P3 BRA `(.L_x_4963) ;  /* 0x0000000000083947 */ /* 0x000fec0003800000 */
[----:B------:R-:W-:Y:S05]  /*1050*/  @P1 BRA `(.L_x_4964) ;  /* 0x0000000000101947 */ /* 0x000fea0003800000 */
[----:B------:R-:W-:Y:S05]  /*1060*/  BRA `(.L_x_4965) ;  /* 0x0000000000147947 */ /* 0x000fea0003800000 */
.L_x_4963:
[----:B-----5:R-:W-:-:S04]  /*1070*/  PRMT R60, R9, 0x7632, R60 ;  /* 0x00007632093c7816 */ /* 0x020fc8000000003c */
[----:B------:R-:W-:-:S05]  /*1080*/  SHF.L.U32 R60, R60, 0x10, RZ ;  /* 0x000000103c3c7819 */ /* 0x000fca00000006ff */
[----:B------:R-:W-:-:S07]  /*1090*/  FADD.FTZ R89, R60, R89 ;  /* 0x000000593c597221 */ /* 0x000fce0000010000 */
.L_x_4964:
[----:B------:R-:W-:-:S04]  /*10a0*/  F2FP.BF16.F32.PACK_AB R60, RZ, R89 ;  /* 0x00000059ff3c723e */ /* 0x000fc800000010ff */
[----:B------:R-:W-:-:S07]  /*10b0*/  PRMT R5, R5, 0x5410, R60 ;  /* 0x0000541005057816 */ /* 0x000fce000000003c */
.L_x_4965:
[C---:B------:R-:W-:Y:S02]  /*10c0*/  SHF.L.U32 R91, R62.reuse, 0x10, RZ ;  /* 0x000000103e5b7819 */ /* 0x040fe400000006ff */
[----:B------:R-:W-:-:S03]  /*10d0*/  PRMT R62, R62, 0x7632, R62 ;  /* 0x000076323e3e7816 */ /* 0x000fc6000000003e */
[----:B------:R-:W-:Y:S01]  /*10e0*/  FMUL.FTZ R91, R91, R72 ;  /* 0x000000485b5b7220 */ /* 0x000fe20000410000 */
[----:B------:R-:W-:Y:S06]  /*10f0*/  @P3 BRA `(.L_x_4966) ;  /* 0x0000000000083947 */ /* 0x000fec0003800000 */
[----:B------:R-:W-:Y:S05]  /*1100*/  @P1 BRA `(.L_x_4967) ;  /* 0x00000000000c1947 */ /* 0x000fea0003800000 */
[----:B------:R-:W-:Y:S05]  /*1110*/  BRA `(.L_x_4968) ;  /* 0x0000000000107947 */ /* 0x000fea0003800000 */
.L_x_4966:
[----:B-----5:R-:W-:-:S05]  /*1120*/  SHF.L.U32 R60, R10, 0x10, RZ ;  /* 0x000000100a3c7819 */ /* 0x020fca00000006ff */
[----:B------:R-:W-:-:S07]  /*1130*/  FADD.FTZ R91, R60, R91 ;  /* 0x0000005b3c5b7221 */ /* 0x000fce0000010000 */
.L_x_4967:
[----:B------:R-:W-:-:S04]  /*1140*/  F2FP.BF16.F32.PACK_AB R60, RZ, R91 ;  /* 0x0000005bff3c723e */ /* 0x000fc800000010ff */
[----:B------:R-:W-:-:S07]  /*1150*/  PRMT R6, R60, 0x7610, R6 ;  /* 0x000076103c067816 */ /* 0x000fce0000000006 */
.L_x_4968:
[----:B------:R-:W-:-:S05]  /*1160*/  SHF.L.U32 R93, R62, 0x10, RZ ;  /* 0x000000103e5d7819 */ /* 0x000fca00000006ff */
[----:B------:R-:W-:Y:S01]  /*1170*/  FMUL.FTZ R93, R93, R72 ;  /* 0x000000485d5d7220 */ /* 0x000fe20000410000 */
[----:B------:R-:W-:Y:S06]  /*1180*/  @P3 BRA `(.L_x_4969) ;  /* 0x0000000000083947 */ /* 0x000fec0003800000 */
[----:B------:R-:W-:Y:S05]  /*1190*/  @P1 BRA `(.L_x_4970) ;  /* 0x0000000000101947 */ /* 0x000fea0003800000 */
[----:B------:R-:W-:Y:S05]  /*11a0*/  BRA `(.L_x_4971) ;  /* 0x0000000000147947 */ /* 0x000fea0003800000 */
.L_x_4969:
[----:B-----5:R-:W-:-:S04]  /*11b0*/  PRMT R60, R10, 0x7632, R60 ;  /* 0x000076320a3c7816 */ /* 0x020fc8000000003c */
[----:B------:R-:W-:-:S05]  /*11c0*/  SHF.L.U32 R60, R60, 0x10, RZ ;  /* 0x000000103c3c7819 */ /* 0x000fca00000006ff */
[----:B------:R-:W-:-:S07]  /*11d0*/  FADD.FTZ R93, R60, R93 ;  /* 0x0000005d3c5d7221 */ /* 0x000fce0000010000 */
.L_x_4970:
[----:B------:R-:W-:-:S04]  /*11e0*/  F2FP.BF16.F32.PACK_AB R60, RZ, R93 ;  /* 0x0000005dff3c723e */ /* 0x000fc800000010ff */
[----:B------:R-:W-:-:S07]  /*11f0*/  PRMT R6, R6, 0x5410, R60 ;  /* 0x0000541006067816 */ /* 0x000fce000000003c */
.L_x_4971:
[C---:B------:R-:W-:Y:S02]  /*1200*/  SHF.L.U32 R107, R63.reuse, 0x10, RZ ;  /* 0x000000103f6b7819 */ /* 0x040fe400000006ff */
[----:B------:R-:W-:-:S03]  /*1210*/  PRMT R63, R63, 0x7632, R63 ;  /* 0x000076323f3f7816 */ /* 0x000fc6000000003f */
[----:B------:R-:W-:Y:S01]  /*1220*/  FMUL.FTZ R107, R107, R72 ;  /* 0x000000486b6b7220 */ /* 0x000fe20000410000 */
[----:B------:R-:W-:Y:S06]  /*1230*/  @P3 BRA `(.L_x_4972) ;  /* 0x0000000000083947 */ /* 0x000fec0003800000 */
[----:B------:R-:W-:Y:S05]  /*1240*/  @P1 BRA `(.L_x_4973) ;  /* 0x00000000000c1947 */ /* 0x000fea0003800000 */
[----:B------:R-:W-:Y:S05]  /*1250*/  BRA `(.L_x_4974) ;  /* 0x0000000000107947 */ /* 0x000fea0003800000 */
.L_x_4972:
[----:B-----5:R-:W-:-:S05]  /*1260*/  SHF.L.U32 R60, R11, 0x10, RZ ;  /* 0x000000100b3c7819 */ /* 0x020fca00000006ff */
[----:B------:R-:W-:-:S07]  /*1270*/  FADD.FTZ R107, R60, R107 ;  /* 0x0000006b3c6b7221 */ /* 0x000fce0000010000 */
.L_x_4973:
[----:B------:R-:W-:-:S04]  /*1280*/  F2FP.BF16.F32.PACK_AB R60, RZ, R107 ;  /* 0x0000006bff3c723e */ /* 0x000fc800000010ff */
[----:B------:R-:W-:-:S07]  /*1290*/  PRMT R7, R60, 0x7610, R7 ;  /* 0x000076103c077816 */ /* 0x000fce0000000007 */
.L_x_4974:
[----:B------:R-:W-:-:S05]  /*12a0*/  SHF.L.U32 R63, R63, 0x10, RZ ;  /* 0x000000103f3f7819 */ /* 0x000fca00000006ff */
[----:B------:R-:W-:Y:S01]  /*12b0*/  FMUL.FTZ R109, R63, R72 ;  /* 0x000000483f6d7220 */ /* 0x000fe20000410000 */
[----:B------:R-:W-:Y:S06]  /*12c0*/  @P3 BRA `(.L_x_4975) ;  /* 0x0000000000083947 */ /* 0x000fec0003800000 */
[----:B------:R-:W-:Y:S05]  /*12d0*/  @P1 BRA `(.L_x_4976) ;  /* 0x0000000000101947 */ /* 0x000fea0003800000 */
[----:B------:R-:W-:Y:S05]  /*12e0*/  BRA `(.L_x_4977) ;  /* 0x0000000000147947 */ /* 0x000fea0003800000 */
.L_x_4975:
[----:B-----5:R-:W-:-:S04]  /*12f0*/  PRMT R60, R11, 0x7632, R60 ;  /* 0x000076320b3c7816 */ /* 0x020fc8000000003c */
[----:B------:R-:W-:-:S05]  /*1300*/  SHF.L.U32 R60, R60, 0x10, RZ ;  /* 0x000000103c3c7819 */ /* 0x000fca00000006ff */
[----:B------:R-:W-:-:S07]  /*1310*/  FADD.FTZ R109, R60, R109 ;  /* 0x0000006d3c6d7221 */ /* 0x000fce0000010000 */
.L_x_4976:
[----:B------:R-:W-:-:S04]  /*1320*/  F2FP.BF16.F32.PACK_AB R60, RZ, R109 ;  /* 0x0000006dff3c723e */ /* 0x000fc800000010ff */
[----:B------:R-:W-:-:S07]  /*1330*/  PRMT R7, R7, 0x5410, R60 ;  /* 0x0000541007077816 */ /* 0x000fce000000003c */
.L_x_4977:
[----:B------:R-:W0:Y:S02]  /*1340*/  @P1 LDC.64 R60, c[0x0][0x238] ;  /* 0x00008e00ff3c1b82 */ /* 0x000e240000000a00 */
[----:B0-----:R-:W-:-:S04]  /*1350*/  @P1 LEA R60, P3, R74, R60, 0x4 ;  /* 0x0000003c4a3c1211 */ /* 0x001fc800078620ff */
[C---:B------:R-:W-:Y:S02]  /*1360*/  @P1 LEA.HI.X R61, R74.reuse, R61, RZ, 0x4, P3 ;  /* 0x0000003d4a3d1211 */ /* 0x040fe400018f24ff */
[----:B------:R-:W-:-:S03]  /*1370*/  IADD3 R74, R74, 0x100, RZ ;  /* 0x000001004a4a7810 */ /* 0x000fc60007ffe0ff */
[----:B------:R2:W-:Y:S04]  /*1380*/  @P1 STG.E.128 desc[UR4][R60.64], R4 ;  /* 0x000000043c001986 */ /* 0x0005e8000c101d04 */
.L_x_4953:
[----:B------:R-:W-:Y:S05]  /*1390*/  BSYNC B0 ;  /* 0x0000000000007941 */ /* 0x000fea0003800000 */
.L_x_4952:
[----:B------:R-:W-:Y:S01]  /*13a0*/  ISETP.GE.U32.AND P3, PT, R3, 0x300, PT ;  /* 0x000003000300780c */ /* 0x000fe20003f66070 */
[----:B------:R-:W-:-:S12]  /*13b0*/  BSSY B0, `(.L_x_4978) ;  /* 0x0000060000007945 */ /* 0x000fd80003800000 */
[----:B------:R-:W-:Y:S05]  /*13c0*/  @!P3 BRA `(.L_x_4979) ;  /* 0x000000040078b947 */ /* 0x000fea0003800000 */
[----:B0-2---:R-:W0:Y:S01]  /*13d0*/  LDC.64 R60, c[0x0][0x220] ;  /* 0x00008800ff3c7b82 */ /* 0x005e220000000a00 */
        /* <DEDUP_REMOVED lines=15> */
.L_x_4980:
[----:B-----5:R-:W-:-:S05]  /*14d0*/  SHF.L.U32 R60, R8, 0x10, RZ ;  /* 0x00000010083c7819 */ /* 0x020fca00000006ff */
[----:B------:R-:W-:-:S07]  /*14e0*/  FADD.FTZ R69, R60, R69 ;  /* 0x000000453c457221 */ /* 0x000fce0000010000 */
.L_x_4981:
[----:B------:R-:W-:-:S04]  /*14f0*/  F2FP.BF16.F32.PACK_AB R60, RZ, R69 ;  /* 0x00000045ff3c723e */ /* 0x000fc800000010ff */
[----:B------:R-:W-:-:S07]  /*1500*/  PRMT R4, R60, 0x7610, R4 ;  /* 0x000076103c047816 */ /* 0x000fce0000000004 */
.L_x_4982:
[----:B------:R-:W-:-:S05]  /*1510*/  SHF.L.U32 R67, R67, 0x10, RZ ;  /* 0x0000001043437819 */ /* 0x000fca00000006ff */
[----:B------:R-:W-:Y:S01]  /*1520*/  FMUL.FTZ R67, R67, R72 ;  /* 0x0000004843437220 */ /* 0x000fe20000410000 */
[----:B------:R-:W-:Y:S06]  /*1530*/  @P3 BRA `(.L_x_4983) ;  /* 0x0000000000083947 */ /* 0x000fec0003800000 */
[----:B------:R-:W-:Y:S05]  /*1540*/  @P1 BRA `(.L_x_4984) ;  /* 0x0000000000101947 */ /* 0x000fea0003800000 */
[----:B------:R-:W-:Y:S05]  /*1550*/  BRA `(.L_x_4985) ;  /* 0x0000000000147947 */ /* 0x000fea0003800000 */
.L_x_4983:
[----:B-----5:R-:W-:-:S04]  /*1560*/  PRMT R60, R8, 0x7632, R60 ;  /* 0x00007632083c7816 */ /* 0x020fc8000000003c */
[----:B------:R-:W-:-:S05]  /*1570*/  SHF.L.U32 R60, R60, 0x10, RZ ;  /* 0x000000103c3c7819 */ /* 0x000fca00000006ff */
[----:B------:R-:W-:-:S07]  /*1580*/  FADD.FTZ R67, R60, R67 ;  /* 0x000000433c437221 */ /* 0x000fce0000010000 */
.L_x_4984:
[----:B------:R-:W-:-:S04]  /*1590*/  F2FP.BF16.F32.PACK_AB R60, RZ, R67 ;  /* 0x00000043ff3c723e */ /* 0x000fc800000010ff */
[----:B------:R-:W-:-:S07]  /*15a0*/  PRMT R4, R4, 0x5410, R60 ;  /* 0x0000541004047816 */ /* 0x000fce000000003c */
.L_x_4985:
[C---:B------:R-:W-:Y:S02]  /*15b0*/  SHF.L.U32 R95, R61.reuse, 0x10, RZ ;  /* 0x000000103d5f7819 */ /* 0x040fe400000006ff */
[----:B------:R-:W-:-:S03]  /*15c0*/  PRMT R61, R61, 0x7632, R61 ;  /* 0x000076323d3d7816 */ /* 0x000fc6000000003d */
[----:B------:R-:W-:Y:S01]  /*15d0*/  FMUL.FTZ R95, R95, R72 ;  /* 0x000000485f5f7220 */ /* 0x000fe20000410000 */
[----:B------:R-:W-:Y:S06]  /*15e0*/  @P3 BRA `(.L_x_4986) ;  /* 0x0000000000083947 */ /* 0x000fec0003800000 */
[----:B------:R-:W-:Y:S05]  /*15f0*/  @P1 BRA `(.L_x_4987) ;  /* 0x00000000000c1947 */ /* 0x000fea0003800000 */
[----:B------:R-:W-:Y:S05]  /*1600*/  BRA `(.L_x_4988) ;  /* 0x0000000000107947 */ /* 0x000fea0003800000 */
.L_x_4986:
[----:B-----5:R-:W-:-:S05]  /*1610*/  SHF.L.U32 R60, R9, 0x10, RZ ;  /* 0x00000010093c7819 */ /* 0x020fca00000006ff */
[----:B------:R-:W-:-:S07]  /*1620*/  FADD.FTZ R95, R60, R95 ;  /* 0x0000005f3c5f7221 */ /* 0x000fce0000010000 */
.L_x_4987:
[----:B------:R-:W-:-:S04]  /*1630*/  F2FP.BF16.F32.PACK_AB R60, RZ, R95 ;  /* 0x0000005fff3c723e */ /* 0x000fc800000010ff */
[----:B------:R-:W-:-:S07]  /*1640*/  PRMT R5, R60, 0x7610, R5 ;  /* 0x000076103c057816 */ /* 0x000fce0000000005 */
.L_x_4988:
[----:B------:R-:W-:-:S05]  /*1650*/  SHF.L.U32 R61, R61, 0x10, RZ ;  /* 0x000000103d3d7819 */ /* 0x000fca00000006ff */
[----:B------:R-:W-:Y:S01]  /*1660*/  FMUL.FTZ R97, R61, R72 ;  /* 0x000000483d617220 */ /* 0x000fe20000410000 */
[----:B------:R-:W-:Y:S06]  /*1670*/  @P3 BRA `(.L_x_4989) ;  /* 0x0000000000083947 */ /* 0x000fec0003800000 */
[----:B------:R-:W-:Y:S05]  /*1680*/  @P1 BRA `(.L_x_4990) ;  /* 0x0000000000101947 */ /* 0x000fea0003800000 */
[----:B------:R-:W-:Y:S05]  /*1690*/  BRA `(.L_x_4991) ;  /* 0x0000000000147947 */ /* 0x000fea0003800000 */
.L_x_4989:
[----:B-----5:R-:W-:-:S04]  /*16a0*/  PRMT R60, R9, 0x7632, R60 ;  /* 0x00007632093c7816 */ /* 0x020fc8000000003c */
[----:B------:R-:W-:-:S05]  /*16b0*/  SHF.L.U32 R60, R60, 0x10, RZ ;  /* 0x000000103c3c7819 */ /* 0x000fca00000006ff */
[----:B------:R-:W-:-:S07]  /*16c0*/  FADD.FTZ R97, R60, R97 ;  /* 0x000000613c617221 */ /* 0x000fce0000010000 */
.L_x_4990:
[----:B------:R-:W-:-:S04]  /*16d0*/  F2FP.BF16.F32.PACK_AB R60, RZ, R97 ;  /* 0x00000061ff3c723e */ /* 0x000fc800000010ff */
[----:B------:R-:W-:-:S07]  /*16e0*/  PRMT R5, R5, 0x5410, R60 ;  /* 0x0000541005057816 */ /* 0x000fce000000003c */
.L_x_4991:
[C---:B------:R-:W-:Y:S02]  /*16f0*/  SHF.L.U32 R99, R62.reuse, 0x10, RZ ;  /* 0x000000103e637819 */ /* 0x040fe400000006ff */
[----:B------:R-:W-:-:S03]  /*1700*/  PRMT R62, R62, 0x7632, R62 ;  /* 0x000076323e3e7816 */ /* 0x000fc6000000003e */
[----:B------:R-:W-:Y:S01]  /*1710*/  FMUL.FTZ R99, R99, R72 ;  /* 0x0000004863637220 */ /* 0x000fe20000410000 */
[----:B------:R-:W-:Y:S06]  /*1720*/  @P3 BRA `(.L_x_4992) ;  /* 0x0000000000083947 */ /* 0x000fec0003800000 */
[----:B------:R-:W-:Y:S05]  /*1730*/  @P1 BRA `(.L_x_4993) ;  /* 0x00000000000c1947 */ /* 0x000fea0003800000 */
[----:B------:R-:W-:Y:S05]  /*1740*/  BRA `(.L_x_4994) ;  /* 0x0000000000107947 */ /* 0x000fea0003800000 */
.L_x_4992:
[----:B-----5:R-:W-:-:S05]  /*1750*/  SHF.L.U32 R60, R10, 0x10, RZ ;  /* 0x000000100a3c7819 */ /* 0x020fca00000006ff */
[----:B------:R-:W-:-:S07]  /*1760*/  FADD.FTZ R99, R60, R99 ;  /* 0x000000633c637221 */ /* 0x000fce0000010000 */
.L_x_4993:
[----:B------:R-:W-:-:S04]  /*1770*/  F2FP.BF16.F32.PACK_AB R60, RZ, R99 ;  /* 0x00000063ff3c723e */ /* 0x000fc800000010ff */
[----:B------:R-:W-:-:S07]  /*1780*/  PRMT R6, R60, 0x7610, R6 ;  /* 0x000076103c067816 */ /* 0x000fce0000000006 */
.L_x_4994:
[----:B------:R-:W-:-:S05]  /*1790*/  SHF.L.U32 R101, R62, 0x10, RZ ;  /* 0x000000103e657819 */ /* 0x000fca00000006ff */
[----:B------:R-:W-:Y:S01]  /*17a0*/  FMUL.FTZ R101, R101, R72 ;  /* 0x0000004865657220 */ /* 0x000fe20000410000 */
[----:B------:R-:W-:Y:S06]  /*17b0*/  @P3 BRA `(.L_x_4995) ;  /* 0x0000000000083947 */ /* 0x000fec0003800000 */
[----:B------:R-:W-:Y:S05]  /*17c0*/  @P1 BRA `(.L_x_4996) ;  /* 0x0000000000101947 */ /* 0x000fea0003800000 */
[----:B------:R-:W-:Y:S05]  /*17d0*/  BRA `(.L_x_4997) ;  /* 0x0000000000147947 */ /* 0x000fea0003800000 */
.L_x_4995:
[----:B-----5:R-:W-:-:S04]  /*17e0*/  PRMT R60, R10, 0x7632, R60 ;  /* 0x000076320a3c7816 */ /* 0x020fc8000000003c */
[----:B------:R-:W-:-:S05]  /*17f0*/  SHF.L.U32 R60, R60, 0x10, RZ ;  /* 0x000000103c3c7819 */ /* 0x000fca00000006ff */
[----:B------:R-:W-:-:S07]  /*1800*/  FADD.FTZ R101, R60, R101 ;  /* 0x000000653c657221 */ /* 0x000fce0000010000 */
.L_x_4996:
[----:B------:R-:W-:-:S04]  /*1810*/  F2FP.BF16.F32.PACK_AB R60, RZ, R101 ;  /* 0x00000065ff3c723e */ /* 0x000fc800000010ff */
[----:B------:R-:W-:-:S07]  /*1820*/  PRMT R6, R6, 0x5410, R60 ;  /* 0x0000541006067816 */ /* 0x000fce000000003c */
.L_x_4997:
[C---:B------:R-:W-:Y:S02]  /*1830*/  SHF.L.U32 R111, R63.reuse, 0x10, RZ ;  /* 0x000000103f6f7819 */ /* 0x040fe400000006ff */
[----:B------:R-:W-:-:S03]  /*1840*/  PRMT R63, R63, 0x7632, R63 ;  /* 0x000076323f3f7816 */ /* 0x000fc6000000003f */
[----:B------:R-:W-:Y:S01]  /*1850*/  FMUL.FTZ R111, R111, R72 ;  /* 0x000000486f6f7220 */ /* 0x000fe20000410000 */
[----:B------:R-:W-:Y:S06]  /*1860*/  @P3 BRA `(.L_x_4998) ;  /* 0x0000000000083947 */ /* 0x000fec0003800000 */
[----:B------:R-:W-:Y:S05]  /*1870*/  @P1 BRA `(.L_x_4999) ;  /* 0x00000000000c1947 */ /* 0x000fea0003800000 */
[----:B------:R-:W-:Y:S05]  /*1880*/  BRA `(.L_x_5000) ;  /* 0x0000000000107947 */ /* 0x000fea0003800000 */
.L_x_4998:
[----:B-----5:R-:W-:-:S05]  /*1890*/  SHF.L.U32 R60, R11, 0x10, RZ ;  /* 0x000000100b3c7819 */ /* 0x020fca00000006ff */
[----:B------:R-:W-:-:S07]  /*18a0*/  FADD.FTZ R111, R60, R111 ;  /* 0x0000006f3c6f7221 */ /* 0x000fce0000010000 */
.L_x_4999:
[----:B------:R-:W-:-:S04]  /*18b0*/  F2FP.BF16.F32.PACK_AB R60, RZ, R111 ;  /* 0x0000006fff3c723e */ /* 0x000fc800000010ff */
[----:B------:R-:W-:-:S07]  /*18c0*/  PRMT R7, R60, 0x7610, R7 ;  /* 0x000076103c077816 */ /* 0x000fce0000000007 */
.L_x_5000:
[----:B------:R-:W-:-:S05]  /*18d0*/  SHF.L.U32 R63, R63, 0x10, RZ ;  /* 0x000000103f3f7819 */ /* 0x000fca00000006ff */
[----:B------:R-:W-:Y:S01]  /*18e0*/  FMUL.FTZ R113, R63, R72 ;  /* 0x000000483f717220 */ /* 0x000fe20000410000 */
[----:B------:R-:W-:Y:S06]  /*18f0*/  @P3 BRA `(.L_x_5001) ;  /* 0x0000000000083947 */ /* 0x000fec0003800000 */
[----:B------:R-:W-:Y:S05]  /*1900*/  @P1 BRA `(.L_x_5002) ;  /* 0x0000000000101947 */ /* 0x000fea0003800000 */
[----:B------:R-:W-:Y:S05]  /*1910*/  BRA `(.L_x_5003) ;  /* 0x0000000000147947 */ /* 0x000fea0003800000 */
.L_x_5001:
[----:B-----5:R-:W-:-:S04]  /*1920*/  PRMT R60, R11, 0x7632, R60 ;  /* 0x000076320b3c7816 */ /* 0x020fc8000000003c */
[----:B------:R-:W-:-:S05]  /*1930*/  SHF.L.U32 R60, R60, 0x10, RZ ;  /* 0x000000103c3c7819 */ /* 0x000fca00000006ff */
[----:B------:R-:W-:-:S07]  /*1940*/  FADD.FTZ R113, R60, R113 ;  /* 0x000000713c717221 */ /* 0x000fce0000010000 */
.L_x_5002:
[----:B------:R-:W-:-:S04]  /*1950*/  F2FP.BF16.F32.PACK_AB R60, RZ, R113 ;  /* 0x00000071ff3c723e */ /* 0x000fc800000010ff */
[----:B------:R-:W-:-:S07]  /*1960*/  PRMT R7, R7, 0x5410, R60 ;  /* 0x0000541007077816 */ /* 0x000fce000000003c */
.L_x_5003:
[----:B------:R-:W0:Y:S02]  /*1970*/  @P1 LDC.64 R60, c[0x0][0x238] ;  /* 0x00008e00ff3c1b82 */ /* 0x000e240000000a00 */
[----:B0-----:R-:W-:-:S04]  /*1980*/  @P1 LEA R60, P3, R74, R60, 0x4 ;  /* 0x0000003c4a3c1211 */ /* 0x001fc800078620ff */
[----:B------:R-:W-:-:S05]  /*1990*/  @P1 LEA.HI.X R61, R74, R61, RZ, 0x4, P3 ;  /* 0x0000003d4a3d1211 */ /* 0x000fca00018f24ff */
[----:B------:R3:W-:Y:S04]  /*19a0*/  @P1 STG.E.128 desc[UR4][R60.64], R4 ;  /* 0x000000043c001986 */ /* 0x0007e8000c101d04 */
.L_x_4979:
[----:B------:R-:W-:Y:S05]  /*19b0*/  BSYNC B0 ;  /* 0x0000000000007941 */ /* 0x000fea0003800000 */
.L_x_4978:
[----:B0-23--:R-:W-:Y:S01]  /*19c0*/  FADD.FTZ R60, RZ, R77 ;  /* 0x0000004dff3c7221 */ /* 0x00dfe20000010000 */
        /* <DEDUP_REMOVED lines=9> */
[----:B------:R-:W-:Y:S01]  /*1a60*/  FADD.FTZ R60, R81, R60 ;  /* 0x0000003c513c7221 */ /* 0x000fe20000010000 */
[----:B------:R-:W-:-:S03]  /*1a70*/  P2R R0, PR, RZ, 0x40 ;  /* 0x00000040ff007803 */ /* 0x000fc60000000000 */
        /* <DEDUP_REMOVED lines=33> */
[----:B-1----:R-:W-:-:S04]  /*1c90*/  FMUL.FTZ R60, R64, R117 ;  /* 0x00000075403c7220 */ /* 0x002fc80000410000 */
[--C-:B------:R-:W-:Y:S01]  /*1ca0*/  FADD.FTZ R0, R77, -R60.reuse ;  /* 0x8000003c4d007221 */ /* 0x100fe20000010000 */
[--C-:B------:R-:W-:Y:S01]  /*1cb0*/  FADD.FTZ R117, R75, -R60.reuse ;  /* 0x8000003c4b757221 */ /* 0x100fe20000010000 */
[--C-:B------:R-:W-:Y:S01]  /*1cc0*/  FADD.FTZ R63, R79, -R60.reuse ;  /* 0x8000003c4f3f7221 */ /* 0x100fe20000010000 */
[--C-:B------:R-:W-:Y:S01]  /*1cd0*/  FADD.FTZ R115, R85, -R60.reuse ;  /* 0x8000003c55737221 */ /* 0x100fe20000010000 */
[----:B------:R-:W-:Y:S01]  /*1ce0*/  FFMA.FTZ R0, R0, R0, RZ ;  /* 0x0000000000007223 */ /* 0x000fe200000100ff */
[--C-:B------:R-:W-:Y:S01]  /*1cf0*/  FADD.FTZ R72, R71, -R60.reuse ;  /* 0x8000003c47487221 */ /* 0x100fe20000010000 */
[----:B------:R-:W-:Y:S02]  /*1d00*/  FADD.FTZ R74, R87, -R60 ;  /* 0x8000003c574a7221 */ /* 0x000fe40000010000 */
[----:B------:R-:W-:Y:S01]  /*1d10*/  FFMA.FTZ R0, R117, R117, R0 ;  /* 0x0000007575007223 */ /* 0x000fe20000010000 */
[----:B------:R-:W-:-:S03]  /*1d20*/  FADD.FTZ R117, R81, -R60 ;  /* 0x8000003c51757221 */ /* 0x000fc60000010000 */
        /* <DEDUP_REMOVED lines=49> */
.L_x_5022:
[----:B------:R-:W-:Y:S01]  /*2040*/  LOP3.LUT P3, RZ, R2, 0x1f, RZ, 0xc0, !PT ;  /* 0x0000001f02ff7812 */ /* 0x000fe2000786c0ff */
[----:B------:R-:W-:Y:S05]  /*2050*/  WARPSYNC.ALL ;  /* 0x0000000000007948 */ /* 0x000fea0003800000 */
[----:B------:R-:W-:Y:S01]  /*2060*/  LOP3.LUT R63, R61, 0x7, RZ, 0xc0, !PT ;  /* 0x000000073d3f7812 */ /* 0x000fe200078ec0ff */
[----:B-1----:R-:W-:-:S06]  /*2070*/  FADD.FTZ R61, R74, R117 ;  /* 0x000000754a3d7221 */ /* 0x002fcc0000010000 */
        /* <DEDUP_REMOVED lines=15> */
[----:B------:R-:W-:Y:S01]  /*2170*/  CS2R R60, SRZ ;  /* 0x00000000003c7805 */ /* 0x000fe2000001ff00 */
[----:B------:R-:W-:Y:S01]  /*2180*/  HFMA2.MMA R0, -RZ, RZ, 0, 0 ;  /* 0x00000000ff007435 */ /* 0x000fe200000001ff */
[----:B------:R-:W-:-:S05]  /*2190*/  @!P3 LEA R62, R62, R115, 0x3 ;  /* 0x000000733e3eb211 */ /* 0x000fca00078e18ff */
[----:B------:R-:W-:Y:S01]  /*21a0*/  @!P3 MOV R0, R66 ;  /* 0x000000420000b202 */ /* 0x000fe20000000f00 */
[----:B------:R-:W-:Y:S01]  /*21b0*/  @!P3 LDS.64 R60, [R62] ;  /* 0x000000003e3cb984 */ /* 0x000fe20000000a00 */
[----:B------:R-:W-:-:S03]  /*21c0*/  LOP3.LUT P3, RZ, R63, 0x1f, R2, 0xf8, !PT ;  /* 0x0000001f3fff7812 */ /* 0x000fc6000786f802 */
[----:B------:R-:W1:Y:S02]  /*21d0*/  SHFL.DOWN PT, R115, R0, 0x4, 0x1f ;  /* 0x08801f0000737f89 */ /* 0x000e6400000e0000 */
[----:B-1----:R-:W-:Y:S02]  /*21e0*/  IADD3 R72, R115, R0, RZ ;  /* 0x0000000073487210 */ /* 0x002fe40007ffe0ff */
[----:B------:R-:W-:Y:S02]  /*21f0*/  I2FP.F32.S32 R78, R115 ;  /* 0x00000073004e7245 */ /* 0x000fe40000201400 */
[----:B0-----:R-:W-:Y:S01]  /*2200*/  I2FP.F32.S32 R74, R72 ;  /* 0x00000048004a7245 */ /* 0x001fe20000201400 */
[----:B------:R-:W0:Y:S01]  /*2210*/  SHFL.DOWN PT, R121, R72, 0x2, 0x1f ;  /* 0x08401f0048797f89 */ /* 0x000e2200000e0000 */
[----:B------:R-:W-:Y:S02]  /*2220*/  I2FP.F32.S32 R115, R0 ;  /* 0x0000000000737245 */ /* 0x000fe40000201400 */
[----:B------:R-:W1:Y:S01]  /*2230*/  MUFU.RCP R76, R74 ;  /* 0x0000004a004c7308 */ /* 0x000e620000001000 */
[----:B------:R-:W2:Y:S04]  /*2240*/  SHFL.DOWN PT, R117, R60, 0x4, 0x1f ;  /* 0x08801f003c757f89 */ /* 0x000ea800000e0000 */
[----:B------:R-:W3:Y:S01]  /*2250*/  SHFL.DOWN PT, R62, R61, 0x4, 0x1f ;  /* 0x08801f003d3e7f89 */ /* 0x000ee200000e0000 */
[----:B0-----:R-:W-:-:S02]  /*2260*/  IADD3 R82, R72, R121, RZ ;  /* 0x0000007948527210 */ /* 0x001fc40007ffe0ff */
[----:B------:R-:W-:Y:S02]  /*2270*/  I2FP.F32.S32 R121, R121 ;  /* 0x0000007900797245 */ /* 0x000fe40000201400 */
[----:B------:R-:W-:Y:S01]  /*2280*/  I2FP.F32.S32 R0, R82 ;  /* 0x0000005200007245 */ /* 0x000fe20000201400 */
[----:B------:R-:W0:Y:S01]  /*2290*/  SHFL.DOWN PT, R123, R82, 0x1, 0x1f ;  /* 0x08201f00527b7f89 */ /* 0x000e2200000e0000 */
[----:B--2---:R-:W-:-:S04]  /*22a0*/  FMUL.FTZ R80, R117, R78 ;  /* 0x0000004e75507220 */ /* 0x004fc80000410000 */
[----:B------:R-:W-:Y:S01]  /*22b0*/  FFMA.FTZ R119, R115, R60, R80 ;  /* 0x0000003c73777223 */ /* 0x000fe20000010050 */
[----:B------:R-:W-:-:S03]  /*22c0*/  FADD.FTZ R60, -R117, R60 ;  /* 0x0000003c753c7221 */ /* 0x000fc60000010100 */
[----:B-1----:R-:W-:Y:S01]  /*22d0*/  FMUL.FTZ R119, R76, R119 ;  /* 0x000000774c777220 */ /* 0x002fe20000410000 */
[----:B------:R-:W-:-:S04]  /*22e0*/  FMUL.FTZ R60, R60, R60 ;  /* 0x0000003c3c3c7220 */ /* 0x000fc80000410000 */
[----:B------:R-:W1:Y:S01]  /*22f0*/  SHFL.DOWN PT, R80, R119, 0x2, 0x1f ;  /* 0x08401f0077507f89 */ /* 0x000e6200000e0000 */
[----:B------:R-:W-:Y:S01]  /*2300*/  FMUL.FTZ R60, R60, R115 ;  /* 0x000000733c3c7220 */ /* 0x000fe20000410000 */
[----:B---3--:R-:W-:Y:S02]  /*2310*/  FADD.FTZ R115, R62, R61 ;  /* 0x0000003d3e737221 */ /* 0x008fe40000010000 */
[----:B------:R-:W2:Y:S01]  /*2320*/  MUFU.RCP R62, R0 ;  /* 0x00000000003e7308 */ /* 0x000ea20000001000 */
[----:B------:R-:W-:-:S04]  /*2330*/  FMUL.FTZ R60, R60, R78 ;  /* 0x0000004e3c3c7220 */ /* 0x000fc80000410000 */
[----:B------:R-:W-:Y:S01]  /*2340*/  FFMA.FTZ R60, R76, R60, R115 ;  /* 0x0000003c4c3c7223 */ /* 0x000fe20000010073 */
[-C--:B0-----:R-:W-:Y:S02]  /*2350*/  IADD3 R76, R82, R123.reuse, RZ ;  /* 0x0000007b524c7210 */ /* 0x081fe40007ffe0ff */
[----:B------:R-:W-:Y:S02]  /*2360*/  I2FP.F32.S32 R123, R123 ;  /* 0x0000007b007b7245 */ /* 0x000fe40000201400 */
[----:B------:R-:W0:Y:S01]  /*2370*/  SHFL.DOWN PT, R61, R60, 0x2, 0x1f ;  /* 0x08401f003c3d7f89 */ /* 0x000e2200000e0000 */
        /* <DEDUP_REMOVED lines=9> */
[----:B0-----:R-:W-:-:S03]  /*2410*/  FADD.FTZ R61, R60, R61 ;  /* 0x0000003d3c3d7221 */ /* 0x001fc60000010000 */
[----:B------:R-:W-:-:S04]  /*2420*/  FMUL.FTZ R115, R115, R121 ;  /* 0x0000007973737220 */ /* 0x000fc80000410000 */
[----:B------:R-:W-:Y:S02]  /*2430*/  FFMA.FTZ R61, R62, R115, R61 ;  /* 0x000000733e3d7223 */ /* 0x000fe4000001003d */
[----:B------:R-:W0:Y:S03]  /*2440*/  @!P3 LDC.64 R62, c[0x0][0x250] ;  /* 0x00009400ff3ebb82 */ /* 0x000e260000000a00 */
[----:B------:R-:W2:Y:S01]  /*2450*/  SHFL.DOWN PT, R60, R61, 0x1, 0x1f ;  /* 0x08201f003d3c7f89 */ /* 0x000ea200000e0000 */
[----:B-1----:R-:W-:Y:S01]  /*2460*/  FMUL.FTZ R115, R72, R123 ;  /* 0x0000007b48737220 */ /* 0x002fe20000410000 */
[----:B------:R-:W-:-:S03]  /*2470*/  FADD.FTZ R72, R117, -R72 ;  /* 0x8000004875487221 */ /* 0x000fc60000010000 */
[----:B------:R-:W-:-:S04]  /*2480*/  FFMA.FTZ R115, R0, R117, R115 ;  /* 0x0000007500737223 */ /* 0x000fc80000010073 */
[----:B---3--:R-:W-:Y:S01]  /*2490*/  FMUL.FTZ R74, R76, R115 ;  /* 0x000000734c4a7220 */ /* 0x008fe20000410000 */
[----:B------:R-:W-:Y:S02]  /*24a0*/  FMUL.FTZ R115, R72, R72 ;  /* 0x0000004848737220 */ /* 0x000fe40000410000 */
[----:B------:R-:W1:Y:S01]  /*24b0*/  LDC R72, c[0x0][0x2d8] ;  /* 0x0000b600ff487b82 */ /* 0x000e620000000800 */
[----:B0-----:R-:W-:-:S04]  /*24c0*/  @!P3 IMAD.WIDE R62, R65, 0x4, R62 ;  /* 0x00000004413eb825 */ /* 0x001fc800078e023e */
[----:B------:R-:W-:Y:S01]  /*24d0*/  FMUL.FTZ R0, R0, R115 ;  /* 0x0000007300007220 */ /* 0x000fe20000410000 */
[----:B--2---:R-:W-:Y:S01]  /*24e0*/  FADD.FTZ R115, R61, R60 ;  /* 0x0000003c3d737221 */ /* 0x004fe20000010000 */
[----:B------:R-:W0:Y:S02]  /*24f0*/  SHFL.IDX PT, R119, R74, RZ, 0x1f ;  /* 0x00001fff4a777589 */ /* 0x000e2400000e0000 */
[----:B------:R-:W-:Y:S01]  /*2500*/  FMUL.FTZ R0, R0, R123 ;  /* 0x0000007b00007220 */ /* 0x000fe20000410000 */
[----:B------:R-:W2:Y:S03]  /*2510*/  @!P3 LDC.64 R60, c[0x0][0x258] ;  /* 0x00009600ff3cbb82 */ /* 0x000ea60000000a00 */
[----:B------:R-:W-:-:S06]  /*2520*/  FFMA.FTZ R115, R76, R0, R115 ;  /* 0x000000004c737223 */ /* 0x000fcc0000010073 */
[----:B------:R-:W1:Y:S01]  /*2530*/  SHFL.IDX PT, R115, R115, RZ, 0x1f ;  /* 0x00001fff73737589 */ /* 0x000e6200000e0000 */
[----:B0-----:R-:W-:-:S03]  /*2540*/  FMUL.FTZ R0, R119, R119 ;  /* 0x0000007777007220 */ /* 0x001fc60000410000 */
[----:B------:R0:W-:Y:S01]  /*2550*/  @!P3 STG.E desc[UR4][R62.64], R119 ;  /* 0x000000773e00b986 */ /* 0x0001e2000c101904 */
[----:B--2---:R-:W-:Y:S01]  /*2560*/  @!P3 IMAD.WIDE R60, R65, 0x4, R60 ;  /* 0x00000004413cb825 */ /* 0x004fe200078e023c */
[----:B------:R-:W-:-:S03]  /*2570*/  FSEL R117, R0, RZ, P5 ;  /* 0x000000ff00757208 */ /* 0x000fc60002800000 */
[----:B-1----:R-:W-:Y:S01]  /*2580*/  FFMA.FTZ R0, R115, UR6, R72 ;  /* 0x0000000673007c23 */ /* 0x002fe20008010048 */
[----:B------:R-:W-:-:S03]  /*2590*/  FSEL R72, R119, RZ, !P5 ;  /* 0x000000ff77487208 */ /* 0x000fc60006800000 */
        /* <DEDUP_REMOVED lines=21> */
[----:B-----5:R-:W-:Y:S01]  /*26f0*/  FFMA.FTZ R60, R48, R61, R56 ;  /* 0x0000003d303c7223 */ /* 0x020fe20000010038 */
        /* <DEDUP_REMOVED lines=14> */
.L_x_5006:
[----:B------:R-:W-:Y:S05]  /*27e0*/  BSYNC B0 ;  /* 0x0000000000007941 */ /* 0x000fea0003800000 */
.L_x_5005:
        /* <DEDUP_REMOVED lines=35> */
.L_x_5008:
[----:B------:R-:W-:Y:S05]  /*2a20*/  BSYNC B0 ;  /* 0x0000000000007941 */ /* 0x000fea0003800000 */
.L_x_5007:
[----:B------:R-:W-:Y:S01]  /*2a30*/  ISETP.GE.U32.AND P3, PT, R3, 0x300, PT ;  /* 0x000003000300780c */ /* 0x000fe20003f66070 */
[----:B------:R-:W-:-:S12]  /*2a40*/  BSSY B0, `(.L_x_5009) ;  /* 0x0000021000007945 */ /* 0x000fd80003800000 */
[----:B------:R-:W-:Y:S05]  /*2a50*/  @!P3 BRA `(.L_x_5010) ;  /* 0x00000000007cb947 */ /* 0x000fea0003800000 */
[----:B012---:R-:W0:Y:S01]  /*2a60*/  LDC.64 R60, c[0x0][0x2b8] ;  /* 0x0000ae00ff3c7b82 */ /* 0x007e220000000a00 */
        /* <DEDUP_REMOVED lines=30> */
.L_x_5010:
[----:B------:R-:W-:Y:S05]  /*2c50*/  BSYNC B0 ;  /* 0x0000000000007941 */ /* 0x000fea0003800000 */
.L_x_5009:
[----:B------:R-:W-:Y:S02]  /*2c60*/  IADD3 R65, R65, UR8, RZ ;  /* 0x0000000841417c10 */ /* 0x000fe4000fffe0ff */
[----:B0-----:R-:W-:Y:S02]  /*2c70*/  SEL R0, RZ, 0x1, P4 ;  /* 0x00000001ff007807 */ /* 0x001fe40002000000 */
[----:B------:R-:W-:-:S13]  /*2c80*/  ISETP.GE.AND P3, PT, R65, UR9, PT ;  /* 0x0000000941007c0c */ /* 0x000fda000bf66270 */
[----:B------:R-:W-:Y:S05]  /*2c90*/  @!P3 BRA `(.L_x_5011) ;  /* 0xffffffd80080b947 */ /* 0x000fea000383ffff */
[----:B------:R-:W-:Y:S05]  /*2ca0*/  EXIT ;  /* 0x000000000000794d */ /* 0x000fea0003800000 */
.L_x_5004:
[----:B------:R-:W-:Y:S01]  /*2cb0*/  HFMA2.MMA R80, -RZ, RZ, 0, 5.9604644775390625e-08 ;  /* 0x00000001ff507435 */ /* 0x000fe200000001ff */
[----:B------:R-:W-:Y:S02]  /*2cc0*/  MOV R119, R72 ;  /* 0x0000004800777202 */ /* 0x000fe40000000f00 */
[----:B------:R-:W-:Y:S02]  /*2cd0*/  MOV R121, 0x1f ;  /* 0x0000001f00797802 */ /* 0x000fe40000000f00 */
[----:B------:R-:W-:-:S07]  /*2ce0*/  MOV R78, 0xffffffff ;  /* 0xffffffff004e7802 */ /* 0x000fce0000000f00 */
[----:B-1---5:R-:W-:Y:S05]  /*2cf0*/  WARPSYNC.COLLECTIVE R78, `(.L_x_5012) ;  /* 0x000000004e087348 */ /* 0x022fea0003c00000 */
[----:B------:R0:W2:Y:S02]  /*2d00*/  SHFL.BFLY P6, R117, R119, R80, R121 ;  /* 0x0c00005077757389 */ /* 0x0000a400000c0079 */
[----:B012--5:R-:W-:Y:S01]  /*2d10*/  ENDCOLLECTIVE ;  /* 0x000000000000791b */ /* 0x027fe20003800000 */
.L_x_5012:
[----:B------:R-:W-:Y:S01]  /*2d20*/  HFMA2.MMA R80, -RZ, RZ, 0, 1.1920928955078125e-07 ;  /* 0x00000002ff507435 */ /* 0x000fe200000001ff */
[----:B------:R-:W-:-:S05]  /*2d30*/  MOV R63, R117 ;  /* 0x00000075003f7202 */ /* 0x000fca0000000f00 */
[----:B------:R-:W-:-:S05]  /*2d40*/  FADD.FTZ R63, R72, R63 ;  /* 0x0000003f483f7221 */ /* 0x000fca0000010000 */
[----:B------:R-:W-:-:S07]  /*2d50*/  MOV R119, R63 ;  /* 0x0000003f00777202 */ /* 0x000fce0000000f00 */
[----:B------:R-:W-:Y:S05]  /*2d60*/  WARPSYNC.COLLECTIVE R78, `(.L_x_5013) ;  /* 0x000000004e087348 */ /* 0x000fea0003c00000 */
[----:B------:R0:W1:Y:S02]  /*2d70*/  SHFL.BFLY P6, R117, R119, R80, R121 ;  /* 0x0c00005077757389 */ /* 0x00006400000c0079 */
[----:B01----:R-:W-:Y:S01]  /*2d80*/  ENDCOLLECTIVE ;  /* 0x000000000000791b */ /* 0x003fe20003800000 */
.L_x_5013:
[----:B------:R-:W-:Y:S01]  /*2d90*/  HFMA2.MMA R80, -RZ, RZ, 0, 2.384185791015625e-07 ;  /* 0x00000004ff507435 */ /* 0x000fe200000001ff */
[----:B------:R-:W-:-:S05]  /*2da0*/  MOV R0, R117 ;  /* 0x0000007500007202 */ /* 0x000fca0000000f00 */
[----:B------:R-:W-:-:S05]  /*2db0*/  FADD.FTZ R74, R63, R0 ;  /* 0x000000003f4a7221 */ /* 0x000fca0000010000 */
[----:B------:R-:W-:-:S07]  /*2dc0*/  MOV R119, R74 ;  /* 0x0000004a00777202 */ /* 0x000fce0000000f00 */
[----:B------:R-:W-:Y:S05]  /*2dd0*/  WARPSYNC.COLLECTIVE R78, `(.L_x_5014) ;  /* 0x000000004e087348 */ /* 0x000fea0003c00000 */
[----:B------:R0:W1:Y:S02]  /*2de0*/  SHFL.BFLY P6, R117, R119, R80, R121 ;  /* 0x0c00005077757389 */ /* 0x00006400000c0079 */
[----:B01----:R-:W-:Y:S01]  /*2df0*/  ENDCOLLECTIVE ;  /* 0x000000000000791b */ /* 0x003fe20003800000 */
.L_x_5014:
[----:B------:R-:W-:Y:S01]  /*2e00*/  HFMA2.MMA R80, -RZ, RZ, 0, 4.76837158203125e-07 ;  /* 0x00000008ff507435 */ /* 0x000fe200000001ff */
[----:B------:R-:W-:-:S05]  /*2e10*/  MOV R115, R117 ;  /* 0x0000007500737202 */ /* 0x000fca0000000f00 */
[----:B------:R-:W-:-:S05]  /*2e20*/  FADD.FTZ R115, R74, R115 ;  /* 0x000000734a737221 */ /* 0x000fca0000010000 */
[----:B------:R-:W-:-:S07]  /*2e30*/  MOV R119, R115 ;  /* 0x0000007300777202 */ /* 0x000fce0000000f00 */
[----:B------:R-:W-:Y:S05]  /*2e40*/  WARPSYNC.COLLECTIVE R78, `(.L_x_5015) ;  /* 0x000000004e087348 */ /* 0x000fea0003c00000 */
[----:B------:R0:W1:Y:S02]  /*2e50*/  SHFL.BFLY P6, R117, R119, R80, R121 ;  /* 0x0c00005077757389 */ /* 0x00006400000c0079 */
[----:B01----:R-:W-:Y:S01]  /*2e60*/  ENDCOLLECTIVE ;  /* 0x000000000000791b */ /* 0x003fe20003800000 */
.L_x_5015:
[----:B------:R-:W-:Y:S01]  /*2e70*/  HFMA2.MMA R80, -RZ, RZ, 0, 9.5367431640625e-07 ;  /* 0x00000010ff507435 */ /* 0x000fe200000001ff */
[----:B------:R-:W-:-:S05]  /*2e80*/  MOV R0, R117 ;  /* 0x0000007500007202 */ /* 0x000fca0000000f00 */
[----:B------:R-:W-:-:S05]  /*2e90*/  FADD.FTZ R76, R115, R0 ;  /* 0x00000000734c7221 */ /* 0x000fca0000010000 */
[----:B------:R-:W-:-:S07]  /*2ea0*/  MOV R119, R76 ;  /* 0x0000004c00777202 */ /* 0x000fce0000000f00 */
[----:B------:R-:W-:Y:S05]  /*2eb0*/  WARPSYNC.COLLECTIVE R78, `(.L_x_5016) ;  /* 0x000000004e087348 */ /* 0x000fea0003c00000 */
[----:B------:R0:W1:Y:S02]  /*2ec0*/  SHFL.BFLY P6, R117, R119, R80, R121 ;  /* 0x0c00005077757389 */ /* 0x00006400000c0079 */
[----:B01----:R-:W-:Y:S01]  /*2ed0*/  ENDCOLLECTIVE ;  /* 0x000000000000791b */ /* 0x003fe20003800000 */
.L_x_5016:
[----:B------:R-:W-:Y:S01]  /*2ee0*/  HFMA2.MMA R80, -RZ, RZ, 0, 5.9604644775390625e-08 ;  /* 0x00000001ff507435 */ /* 0x000fe200000001ff */
        /* <DEDUP_REMOVED lines=55> */
.L_x_5017:
[----:B------:R-:W-:Y:S01]  /*3260*/  HFMA2.MMA R80, -RZ, RZ, 0, 1.1920928955078125e-07 ;  /* 0x00000002ff507435 */ /* 0x000fe200000001ff */
[----:B------:R-:W-:-:S05]  /*3270*/  MOV R63, R117 ;  /* 0x00000075003f7202 */ /* 0x000fca0000000f00 */
[----:B------:R-:W-:-:S05]  /*3280*/  FADD.FTZ R63, R0, R63 ;  /* 0x0000003f003f7221 */ /* 0x000fca0000010000 */
[----:B------:R-:W-:-:S07]  /*3290*/  MOV R119, R63 ;  /* 0x0000003f00777202 */ /* 0x000fce0000000f00 */
[----:B------:R-:W-:Y:S05]  /*32a0*/  WARPSYNC.COLLECTIVE R78, `(.L_x_5018) ;  /* 0x000000004e087348 */ /* 0x000fea0003c00000 */
[----:B------:R0:W1:Y:S02]  /*32b0*/  SHFL.BFLY P6, R117, R119, R80, R121 ;  /* 0x0c00005077757389 */ /* 0x00006400000c0079 */
[----:B01----:R-:W-:Y:S01]  /*32c0*/  ENDCOLLECTIVE ;  /* 0x000000000000791b */ /* 0x003fe20003800000 */
.L_x_5018:
[----:B------:R-:W-:Y:S01]  /*32d0*/  HFMA2.MMA R80, -RZ, RZ, 0, 2.384185791015625e-07 ;  /* 0x00000004ff507435 */ /* 0x000fe200000001ff */
[----:B------:R-:W-:-:S05]  /*32e0*/  MOV R72, R117 ;  /* 0x0000007500487202 */ /* 0x000fca0000000f00 */
[----:B------:R-:W-:-:S05]  /*32f0*/  FADD.FTZ R72, R63, R72 ;  /* 0x000000483f487221 */ /* 0x000fca0000010000 */
[----:B------:R-:W-:-:S07]  /*3300*/  MOV R119, R72 ;  /* 0x0000004800777202 */ /* 0x000fce0000000f00 */
[----:B------:R-:W-:Y:S05]  /*3310*/  WARPSYNC.COLLECTIVE R78, `(.L_x_5019) ;  /* 0x000000004e087348 */ /* 0x000fea0003c00000 */
[----:B------:R0:W1:Y:S02]  /*3320*/  SHFL.BFLY P6, R117, R119, R80, R121 ;  /* 0x0c00005077757389 */ /* 0x00006400000c0079 */
[----:B01----:R-:W-:Y:S01]  /*3330*/  ENDCOLLECTIVE ;  /* 0x000000000000791b */ /* 0x003fe20003800000 */
.L_x_5019:
[----:B------:R-:W-:Y:S01]  /*3340*/  HFMA2.MMA R80, -RZ, RZ, 0, 4.76837158203125e-07 ;  /* 0x00000008ff507435 */ /* 0x000fe200000001ff */
[----:B------:R-:W-:-:S05]  /*3350*/  MOV R115, R117 ;  /* 0x0000007500737202 */ /* 0x000fca0000000f00 */
[----:B------:R-:W-:-:S05]  /*3360*/  FADD.FTZ R115, R72, R115 ;  /* 0x0000007348737221 */ /* 0x000fca0000010000 */
[----:B------:R-:W-:-:S07]  /*3370*/  MOV R119, R115 ;  /* 0x0000007300777202 */ /* 0x000fce0000000f00 */
[----:B------:R-:W-:Y:S05]  /*3380*/  WARPSYNC.COLLECTIVE R78, `(.L_x_5020) ;  /* 0x000000004e087348 */ /* 0x000fea0003c00000 */
[----:B------:R0:W1:Y:S02]  /*3390*/  SHFL.BFLY P6, R117, R119, R80, R121 ;  /* 0x0c00005077757389 */ /* 0x00006400000c0079 */
[----:B01----:R-:W-:Y:S01]  /*33a0*/  ENDCOLLECTIVE ;  /* 0x000000000000791b */ /* 0x003fe20003800000 */
.L_x_5020:
[----:B------:R-:W-:Y:S01]  /*33b0*/  HFMA2.MMA R80, -RZ, RZ, 0, 9.5367431640625e-07 ;  /* 0x00000010ff507435 */ /* 0x000fe200000001ff */
[----:B------:R-:W-:-:S05]  /*33c0*/  MOV R74, R117 ;  /* 0x00000075004a7202 */ /* 0x000fca0000000f00 */
[----:B------:R-:W-:-:S05]  /*33d0*/  FADD.FTZ R74, R115, R74 ;  /* 0x0000004a734a7221 */ /* 0x000fca0000010000 */
[----:B------:R-:W-:-:S07]  /*33e0*/  MOV R119, R74 ;  /* 0x0000004a00777202 */ /* 0x000fce0000000f00 */
[----:B------:R-:W-:Y:S05]  /*33f0*/  WARPSYNC.COLLECTIVE R78, `(.L_x_5021) ;  /* 0x000000004e087348 */ /* 0x000fea0003c00000 */
[----:B------:R0:W1:Y:S02]  /*3400*/  SHFL.BFLY P6, R117, R119, R80, R121 ;  /* 0x0c00005077757389 */ /* 0x00006400000c0079 */
[----:B01----:R-:W-:Y:S01]  /*3410*/  ENDCOLLECTIVE ;  /* 0x000000000000791b */ /* 0x003fe20003800000 */
.L_x_5021:
[----:B------:R-:W-:Y:S05]  /*3420*/  BRA `(.L_x_5022) ;  /* 0xffffffec00047947 */ /* 0x000fea000383ffff */
.L_x_5023:
        /* <DEDUP_REMOVED lines=13> */
.L_x_23240:


//--------------------- .text._ZN10layer_norm13ln_fwd_kernelINS_13Kernel_traitsIf13__nv_bfloat16S2_S2_fjLj6144ELj1ELj1ELj8ELj16ENS_18Kernel_traits_baseILj6144EfS2_S2_S2_fjLj256EEEEELb0ELb0ELb0ELb1EEEvNS_9FwdParamsE --------------------------
	.section	.text._ZN10layer_norm13ln_fwd_kernelINS_13Kernel_traitsIf13__nv_bfloat16S2_S2_fjLj6144ELj1ELj1ELj8ELj16ENS_18Kernel_traits_baseILj6144EfS2_S2_S2_fjLj256EEEEELb0ELb0ELb0ELb1EEEvNS_9FwdParamsE,"ax",@progbits
	.align	128
        .global         _ZN10layer_norm13ln_fwd_kernelINS_13Kernel_traitsIf13__nv_bfloat16S2_S2_fjLj6144ELj1ELj1ELj8ELj16ENS_18Kernel_traits_baseILj6144EfS2_S2_S2_fjLj256EEEEELb0ELb0ELb0ELb1EEEvNS_9FwdParamsE
        .type           _ZN10layer_norm13ln_fwd_kernelINS_13Kernel_traitsIf13__nv_bfloat16S2_S2_fjLj6144ELj1ELj1ELj8ELj16ENS_18Kernel_traits_baseILj6144EfS2_S2_S2_fjLj256EEEEELb0ELb0ELb0ELb1EEEvNS_9FwdParamsE,@function
        .size           _ZN10layer_norm13ln_fwd_kernelINS_13Kernel_traitsIf13__nv_bfloat16S2_S2_fjLj6144ELj1ELj1ELj8ELj16ENS_18Kernel_traits_baseILj6144EfS2_S2_S2_fjLj256EEEEELb0ELb0ELb0ELb1EEEvNS_9FwdParamsE,(.L_x_23241 - _ZN10layer_norm13ln_fwd_kernelINS_13Kernel_traitsIf13__nv_bfloat16S2_S2_fjLj6144ELj1ELj1ELj8ELj16ENS_18Kernel_traits_baseILj6144EfS2_S2_S2_fjLj256EEEEELb0ELb0ELb0ELb1EEEvNS_9FwdParamsE)
        .other          _ZN10layer_norm13ln_fwd_kernelINS_13Kernel_traitsIf13__nv_bfloat16S2_S2_fjLj6144ELj1ELj1ELj8ELj16ENS_18Kernel_traits_baseILj6144EfS2_S2_S2_fjLj256EEEEELb0ELb0ELb0ELb1EEEvNS_9FwdParamsE,@"STO_CUDA_ENTRY STV_DEFAULT"
_ZN10layer_norm13ln_fwd_kernelINS_13Kernel_traitsIf13__nv_bfloat16S2_S2_fjLj6144ELj1ELj1ELj8ELj16ENS_18Kernel_traits_baseILj6144EfS2_S2_S2_fjLj256EEEEELb0ELb0ELb0ELb1EEEvNS_9FwdParamsE:
.text._ZN10layer_norm13ln_fwd_kernelINS_13Kernel_traitsIf13__nv_bfloat16S2_S2_fjLj6144ELj1ELj1ELj8ELj16ENS_18Kernel_traits_baseILj6144EfS2_S2_S2_fjLj256EEEEELb0ELb0ELb0ELb1EEEvNS_9FwdParamsE:
[----:B------:R-:W-:Y:S01]  /*0000*/  LDC R1, c[0x0][0x28] ;  /* 0x00000a00ff017b82 */ /* 0x000fe20000000800 */
[----:B------:R-:W0:Y:S01]  /*0010*/  S2R R2, SR_TID.X ;  /* 0x0000000000027919 */ /* 0x000e220000002100 */
[----:B------:R-:W-:Y:S01]  /*0020*/  ULDC.64 UR4, c[0x0][0x2c8] ;  /* 0x0000b20000047ab9 */ /* 0x000fe20000000a00 */
[----:B------:R-:W-:Y:S02]  /*0030*/  CS2R R52, SRZ ;  /* 0x0000000000347805 */ /* 0x000fe4000001ff00 */
[----:B------:R-:W-:Y:S02]  /*0040*/  ISETP.NE.U32.AND P1, PT, RZ, UR4, PT ;  /* 0x00000004ff007c0c */ /* 0x000fe4000bf25070 */
[----:B------:R-:W-:Y:S02]  /*0050*/  CS2R R54, SRZ ;  /* 0x0000000000367805 */ /* 0x000fe4000001ff00 */
[----:B------:R-:W-:Y:S02]  /*0060*/  CS2R R48, SRZ ;  /* 0x0000000000307805 */ /* 0x000fe4000001ff00 */
[----:B------:R-:W-:-:S02]  /*0070*/  CS2R R50, SRZ ;  /* 0x0000000000327805 */ /* 0x000fc4000001ff00 */
[----:B------:R-:W-:Y:S02]  /*0080*/  ISETP.NE.AND.EX P1, PT, RZ, UR5, PT, P1 ;  /* 0x00000005ff007c0c */ /* 0x000fe4000bf25310 */
[----:B------:R-:W-:Y:S02]  /*0090*/  CS2R R44, SRZ ;  /* 0x00000000002c7805 */ /* 0x000fe4000001ff00 */
[----:B------:R-:W-:Y:S02]  /*00a0*/  CS2R R46, SRZ ;  /* 0x00000000002e7805 */ /* 0x000fe4000001ff00 */
[----:B------:R-:W-:Y:S02]  /*00b0*/  CS2R R40, SRZ ;  /* 0x0000000000287805 */ /* 0x000fe4000001ff00 */
[----:B------:R-:W-:Y:S02]  /*00c0*/  CS2R R42, SRZ ;  /* 0x00000000002a7805 */ /* 0x000fe4000001ff00 */
[----:B------:R-:W-:-:S02]  /*00d0*/  CS2R R36, SRZ ;  /* 0x0000000000247805 */ /* 0x000fc4000001ff00 */
[----:B------:R-:W-:Y:S02]  /*00e0*/  CS2R R38, SRZ ;  /* 0x0000000000267805 */ /* 0x000fe4000001ff00 */
[----:B------:R-:W-:Y:S02]  /*00f0*/  CS2R R32, SRZ ;  /* 0x0000000000207805 */ /* 0x000fe4000001ff00 */
[----:B------:R-:W-:Y:S01]  /*0100*/  CS2R R34, SRZ ;  /* 0x0000000000227805 */ /* 0x000fe2000001ff00 */
[----:B------:R-:W-:Y:S01]  /*0110*/  ULDC.64 UR6, c[0x0][0x260] ;  /* 0x0000980000067ab9 */ /* 0x000fe20000000a00 */
[----:B------:R-:W1:Y:S01]  /*0120*/  LDC.64 R56, c[0x0][0x270] ;  /* 0x00009c00ff387b82 */ /* 0x000e620000000a00 */
[----:B------:R-:W-:Y:S01]  /*0130*/  ULDC.64 UR8, c[0x0][0x230] ;  /* 0x00008c0000087ab9 */ /* 0x000fe20000000a00 */
[----:B0-----:R-:W-:-:S04]  /*0140*/  SHF.L.U32 R0, R2, 0x5, RZ ;  /* 0x0000000502007819 */ /* 0x001fc800000006ff */
[----:B------:R-:W-:-:S04]  /*0150*/  LOP3.LUT R0, R0, 0x1fe0, RZ, 0xc0, !PT ;  /* 0x00001fe000007812 */ /* 0x000fc800078ec0ff */
[C---:B------:R-:W-:Y:S02]  /*0160*/  IADD3 R6, P3, R0.reuse, UR4, RZ ;  /* 0x0000000400067c10 */ /* 0x040fe4000ff7e0ff */
[----:B------:R-:W-:Y:S01]  /*0170*/  IADD3 R4, P2, R0, UR6, RZ ;  /* 0x0000000600047c10 */ /* 0x000fe2000ff5e0ff */
[----:B------:R-:W0:Y:S01]  /*0180*/  S2UR UR6, SR_CTAID.X ;  /* 0x00000000000679c3 */ /* 0x000e220000002500 */
[----:B------:R-:W-:Y:S01]  /*0190*/  IADD3.X R7, RZ, UR5, RZ, P3, !PT ;  /* 0x00000005ff077c10 */ /* 0x000fe20009ffe4ff */
[----:B------:R-:W-:Y:S01]  /*01a0*/  ULDC.64 UR4, c[0x0][0x208] ;  /* 0x0000820000047ab9 */ /* 0x000fe20000000a00 */
[----:B------:R-:W-:Y:S01]  /*01b0*/  IADD3.X R5, RZ, UR7, RZ, P2, !PT ;  /* 0x00000007ff057c10 */ /* 0x000fe200097fe4ff */
[----:B------:R-:W-:Y:S01]  /*01c0*/  ULDC UR7, c[0x0][0x214] ;  /* 0x0000850000077ab9 */ /* 0x000fe20000000800 */
[----:B-1----:R-:W-:Y:S01]  /*01d0*/  LOP3.LUT P0, RZ, R56, UR8, RZ, 0xfc, !PT ;  /* 0x0000000838ff7c12 */ /* 0x002fe2000f80fcff */
[----:B------:R1:W5:Y:S03]  /*01e0*/  @P1 LDG.E.128 R52, desc[UR4][R6.64] ;  /* 0x0000000406341981 */ /* 0x000366000c1e1d00 */
[----:B------:R-:W-:Y:S01]  /*01f0*/  LOP3.LUT P0, RZ, R57, UR9, RZ, 0xfc, P0 ;  /* 0x0000000939ff7c12 */ /* 0x000fe2000800fcff */
[----:B------:R1:W5:Y:S04]  /*0200*/  @P1 LDG.E.128 R48, desc[UR4][R6.64+0x10] ;  /* 0x0000100406301981 */ /* 0x000368000c1e1d00 */
[----:B------:R1:W5:Y:S04]  /*0210*/  @P1 LDG.E.128 R44, desc[UR4][R6.64+0x2000] ;  /* 0x00200004062c1981 */ /* 0x000368000c1e1d00 */
[----:B------:R1:W5:Y:S04]  /*0220*/  @P1 LDG.E.128 R40, desc[UR4][R6.64+0x2010] ;  /* 0x0020100406281981 */ /* 0x000368000c1e1d00 */
[----:B------:R1:W5:Y:S01]  /*0230*/  @P1 LDG.E.128 R36, desc[UR4][R6.64+0x4000] ;  /* 0x0040000406241981 */ /* 0x000362000c1e1d00 */
[----:B0-----:R-:W-:-:S03]  /*0240*/  LEA.HI R3, R2, UR6, RZ, 0x18 ;  /* 0x0000000602037c11 */ /* 0x001fc6000f8fc0ff */
[----:B------:R1:W5:Y:S01]  /*0250*/  @P1 LDG.E.128 R32, desc[UR4][R6.64+0x4010] ;  /* 0x0040100406201981 */ /* 0x000362000c1e1d00 */
[----:B------:R-:W-:-:S13]  /*0260*/  ISETP.GE.AND P2, PT, R3, UR7, PT ;  /* 0x0000000703007c0c */ /* 0x000fda000bf46270 */
[----:B-1----:R-:W-:Y:S05]  /*0270*/  @P2 EXIT ;  /* 0x000000000000294d */ /* 0x002fea0003800000 */
[----:B------:R0:W5:Y:S04]  /*0280*/  LDG.E.128 R28, desc[UR4][R4.64] ;  /* 0x00000004041c7981 */ /* 0x000168000c1e1d00 */
[----:B------:R0:W5:Y:S04]  /*0290*/  LDG.E.128 R24, desc[UR4][R4.64+0x10] ;  /* 0x0000100404187981 */ /* 0x000168000c1e1d00 */
[----:B------:R0:W5:Y:S04]  /*02a0*/  LDG.E.128 R20, desc[UR4][R4.64+0x2000] ;  /* 0x0020000404147981 */ /* 0x000168000c1e1d00 */
[----:B------:R0:W5:Y:S04]  /*02b0*/  LDG.E.128 R16, desc[UR4][R4.64+0x2010] ;  /* 0x0020100404107981 */ /* 0x000168000c1e1d00 */
[----:B------:R0:W5:Y:S04]  /*02c0*/  LDG.E.128 R12, desc[UR4][R4.64+0x4000] ;  /* 0x00400004040c7981 */ /* 0x000168000c1e1d00 */
[----:B------:R0:W5:Y:S01]  /*02d0*/  LDG.E.128 R8, desc[UR4][R4.64+0x4010] ;  /* 0x0040100404087981 */ /* 0x000162000c1e1d00 */
[----:B------:R-:W-:Y:S01]  /*02e0*/  ISETP.NE.U32.AND P1, PT, R56, RZ, PT ;  /* 0x000000ff3800720c */ /* 0x000fe20003f25070 */
[----:B------:R-:W-:Y:S01]  /*02f0*/  HFMA2.MMA R0, -RZ, RZ, 0, 5.9604644775390625e-08 ;  /* 0x00000001ff007435 */ /* 0x000fe200000001ff */
[----:B------:R-:W-:Y:S01]  /*0300*/  ULDC.U8 UR6, c[0x0][0x2a0] ;  /* 0x0000a80000067ab9 */ /* 0x000fe20000000000 */
[----:B------:R-:W-:Y:S01]  /*0310*/  ULDC UR7, c[0x0][0x290] ;  /* 0x0000a40000077ab9 */ /* 0x000fe20000000800 */
[----:B------:R-:W-:Y:S01]  /*0320*/  ISETP.NE.AND.EX P1, PT, R57, RZ, PT, P1 ;  /* 0x000000ff3900720c */ /* 0x000fe20003f25310 */
[----:B------:R-:W-:Y:S01]  /*0330*/  ULDC.64 UR10, c[0x0][0x230] ;  /* 0x00008c00000a7ab9 */ /* 0x000fe20000000a00 */
[----:B------:R-:W-:Y:S01]  /*0340*/  ISETP.NE.AND P4, PT, RZ, UR6, PT ;  /* 0x00000006ff007c0c */ /* 0x000fe2000bf85270 */
[----:B------:R-:W-:Y:S01]  /*0350*/  ULDC UR6, c[0x0][0x218] ;  /* 0x0000860000067ab9 */ /* 0x000fe20000000800 */
[----:B------:R-:W-:-:S11]  /*0360*/  ULDC.64 UR8, c[0x0][0x210] ;  /* 0x0000840000087ab9 */ /* 0x000fd60000000a00 */
.L_x_5097:
[----:B------:R-:W-:Y:S01]  /*0370*/  ISETP.NE.U32.AND P2, PT, RZ, UR10, PT ;  /* 0x0000000aff007c0c */ /* 0x000fe2000bf45070 */
[----:B-1----:R-:W1:Y:S01]  /*0380*/  @P1 LDC.64 R66, c[0x0][0x270] ;  /* 0x00009c00ff421b82 */ /* 0x002e620000000a00 */
[----:B------:R-:W-:Y:S01]  /*0390*/  IMAD R60, R3, UR6, RZ ;  /* 0x00000006033c7c24 */ /* 0x000fe2000f8e02ff */
[----:B------:R-:W-:Y:S02]  /*03a0*/  LOP3.LUT R65, R2, 0xff, RZ, 0xc0, !PT ;  /* 0x000000ff02417812 */ /* 0x000fe400078ec0ff */
[----:B------:R-:W-:Y:S02]  /*03b0*/  ISETP.NE.AND.EX P2, PT, RZ, UR11, PT, P2 ;  /* 0x0000000bff007c0c */ /* 0x000fe4000bf45320 */
[----:B------:R-:W-:Y:S02]  /*03c0*/  SHF.R.S32.HI R61, RZ, 0x1f, R60 ;  /* 0x0000001fff3d7819 */ /* 0x000fe4000001143c */
[----:B------:R-:W2:Y:S02]  /*03d0*/  LDC.64 R68, c[0x0][0x220] ;  /* 0x00008800ff447b82 */ /* 0x000ea40000000a00 */
[----:B------:R-:W-:-:S04]  /*03e0*/  LEA.HI R60, R61, R60, RZ, 0x3 ;  /* 0x0000003c3d3c7211 */ /* 0x000fc800078f18ff */
[----:B------:R-:W-:-:S03]  /*03f0*/  LEA.HI.SX32 R65, R60, R65, 0x1d ;  /* 0x000000413c417211 */ /* 0x000fc600078feaff */
[----:B------:R-:W3:Y:S01]  /*0400*/  @P2 LDC.64 R70, c[0x0][0x230] ;  /* 0x00008c00ff462b82 */ /* 0x000ee20000000a00 */
[----:B-1----:R-:W-:-:S06]  /*0410*/  @P1 IMAD.WIDE R66, R3, 0x2, R66 ;  /* 0x0000000203421825 */ /* 0x002fcc00078e0242 */
[----:B------:R-:W4:Y:S01]  /*0420*/  @P1 LDG.E.U16 R66, desc[UR4][R66.64] ;  /* 0x0000000442421981 */ /* 0x000f22000c1e1500 */
[----:B--2---:R-:W-:-:S06]  /*0430*/  IMAD.WIDE.U32 R60, R65, 0x10, R68 ;  /* 0x00000010413c7825 */ /* 0x004fcc00078e0044 */
[----:B------:R-:W2:Y:S01]  /*0440*/  LDG.E.128 R60, desc[UR4][R60.64] ;  /* 0x000000043c3c7981 */ /* 0x000ea2000c1e1d00 */
[----:B---3--:R-:W-:-:S05]  /*0450*/  @P2 IMAD.WIDE.U32 R70, R65, 0x10, R70 ;  /* 0x0000001041462825 */ /* 0x008fca00078e0046 */
[----:B0----5:R0:W5:Y:S01]  /*0460*/  @P2 LDG.E.128 R4, desc[UR4][R70.64] ;  /* 0x0000000446042981 */ /* 0x021162000c1e1d00 */
[----:B------:R-:W-:-:S04]  /*0470*/  ISETP.NE.U32.AND P3, PT, RZ, UR10, PT ;  /* 0x0000000aff007c0c */ /* 0x000fc8000bf65070 */
[----:B------:R-:W-:Y:S02]  /*0480*/  ISETP.NE.AND.EX P3, PT, RZ, UR11, PT, P3 ;  /* 0x0000000bff007c0c */ /* 0x000fe4000bf65330 */
[----:B------:R-:W-:Y:S02]  /*0490*/  MOV R64, 0x3f800000 ;  /* 0x3f80000000407802 */ /* 0x000fe40000000f00 */
[----:B----4-:R-:W-:Y:S02]  /*04a0*/  @P1 SHF.L.U32 R64, R66, 0x10, RZ ;  /* 0x0000001042401819 */ /* 0x010fe400000006ff */
[C---:B--2---:R-:W-:Y:S02]  /*04b0*/  SHF.L.U32 R75, R60.reuse, 0x10, RZ ;  /* 0x000000103c4b7819 */ /* 0x044fe400000006ff */
[----:B------:R-:W-:-:S03]  /*04c0*/  PRMT R72, R60, 0x7632, R72 ;  /* 0x000076323c487816 */ /* 0x000fc60000000048 */
[----:B------:R-:W-:Y:S02]  /*04d0*/  FMUL.FTZ R75, R75, R64 ;  /* 0x000000404b4b7220 */ /* 0x000fe40000410000 */
[----:B0-----:R-:W-:Y:S05]  /*04e0*/  @P3 BRA `(.L_x_5024) ;  /* 0x0000000000083947 */ /* 0x001fea0003800000 */
[----:B------:R-:W-:Y:S05]  /*04f0*/  @P0 BRA `(.L_x_5025) ;  /* 0x00000000000c0947 */ /* 0x000fea0003800000 */
[----:B------:R-:W-:Y:S05]  /*0500*/  BRA `(.L_x_5026) ;  /* 0x0000000000107947 */ /* 0x000fea0003800000 */
.L_x_5024:
[----:B-----5:R-:W-:-:S05]  /*0510*/  SHF.L.U32 R60, R4, 0x10, RZ ;  /* 0x00000010043c7819 */ /* 0x020fca00000006ff */
[----:B------:R-:W-:-:S07]  /*0520*/  FADD.FTZ R75, R75, R60 ;  /* 0x0000003c4b4b7221 */ /* 0x000fce0000010000 */
.L_x_5025:
[----:B------:R-:W-:-:S04]  /*0530*/  F2FP.BF16.F32.PACK_AB R60, RZ, R75 ;  /* 0x0000004bff3c723e */ /* 0x000fc800000010ff */
[----:B------:R-:W-:-:S07]  /*0540*/  PRMT R56, R60, 0x7610, R56 ;  /* 0x000076103c387816 */ /* 0x000fce0000000038 */
.L_x_5026:
[----:B------:R-:W-:-:S05]  /*0550*/  SHF.L.U32 R77, R72, 0x10, RZ ;  /* 0x00000010484d7819 */ /* 0x000fca00000006ff */
[----:B------:R-:W-:Y:S01]  /*0560*/  FMUL.FTZ R77, R77, R64 ;  /* 0x000000404d4d7220 */ /* 0x000fe20000410000 */
[----:B------:R-:W-:Y:S06]  /*0570*/  @P3 BRA `(.L_x_5027) ;  /* 0x0000000000083947 */ /* 0x000fec0003800000 */
[----:B------:R-:W-:Y:S05]  /*0580*/  @P0 BRA `(.L_x_5028) ;  /* 0x0000000000100947 */ /* 0x000fea0003800000 */
[----:B------:R-:W-:Y:S05]  /*0590*/  BRA `(.L_x_5029) ;  /* 0x0000000000147947 */ /* 0x000fea0003800000 */
.L_x_5027:
[----:B-----5:R-:W-:-:S04]  /*05a0*/  PRMT R60, R4, 0x7632, R60 ;  /* 0x00007632043c7816 */ /* 0x020fc8000000003c */
[----:B------:R-:W-:-:S05]  /*05b0*/  SHF.L.U32 R60, R60, 0x10, RZ ;  /* 0x000000103c3c7819 */ /* 0x000fca00000006ff */
[----:B------:R-:W-:-:S07]  /*05c0*/  FADD.FTZ R77, R77, R60 ;  /* 0x0000003c4d4d7221 */ /* 0x000fce0000010000 */
.L_x_5028:
[----:B------:R-:W-:-:S04]  /*05d0*/  F2FP.BF16.F32.PACK_AB R60, RZ, R77 ;  /* 0x0000004dff3c723e */ /* 0x000fc800000010ff */
[----:B------:R-:W-:-:S07]  /*05e0*/  PRMT R56, R56, 0x5410, R60 ;  /* 0x0000541038387816 */ /* 0x000fce000000003c */
.L_x_5029:
[C---:B------:R-:W-:Y:S02]  /*05f0*/  SHF.L.U32 R79, R61.reuse, 0x10, RZ ;  /* 0x000000103d4f7819 */ /* 0x040fe400000006ff */
[----:B------:R-:W-:-:S03]  /*0600*/  PRMT R61, R61, 0x7632, R61 ;  /* 0x000076323d3d7816 */ /* 0x000fc6000000003d */
[----:B------:R-:W-:Y:S01]  /*0610*/  FMUL.FTZ R79, R79, R64 ;  /* 0x000000404f4f7220 */ /* 0x000fe20000410000 */
[----:B------:R-:W-:Y:S06]  /*0620*/  @P3 BRA `(.L_x_5030) ;  /* 0x0000000000083947 */ /* 0x000fec0003800000 */
[----:B------:R-:W-:Y:S05]  /*0630*/  @P0 BRA `(.L_x_5031) ;  /* 0x00000000000c0947 */ /* 0x000fea0003800000 */
[----:B------:R-:W-:Y:S05]  /*0640*/  BRA `(.L_x_5032) ;  /* 0x0000000000107947 */ /* 0x000fea0003800000 */
.L_x_5030:
[----:B-----5:R-:W-:-:S05]  /*0650*/  SHF.L.U32 R60, R5, 0x10, RZ ;  /* 0x00000010053c7819 */ /* 0x020fca00000006ff */
[----:B------:R-:W-:-:S07]  /*0660*/  FADD.FTZ R79, R79, R60 ;  /* 0x0000003c4f4f7221 */ /* 0x000fce0000010000 */
.L_x_5031:
[----:B------:R-:W-:-:S04]  /*0670*/  F2FP.BF16.F32.PACK_AB R60, RZ, R79 ;  /* 0x0000004fff3c723e */ /* 0x000fc800000010ff */
[----:B------:R-:W-:-:S07]  /*0680*/  PRMT R57, R60, 0x7610, R57 ;  /* 0x000076103c397816 */ /* 0x000fce0000000039 */
.L_x_5032:
[----:B------:R-:W-:-:S05]  /*0690*/  SHF.L.U32 R61, R61, 0x10, RZ ;  /* 0x000000103d3d7819 */ /* 0x000fca00000006ff */
[----:B------:R-:W-:Y:S01]  /*06a0*/  FMUL.FTZ R81, R61, R64 ;  /* 0x000000403d517220 */ /* 0x000fe20000410000 */
[----:B------:R-:W-:Y:S06]  /*06b0*/  @P3 BRA `(.L_x_5033) ;  /* 0x0000000000083947 */ /* 0x000fec0003800000 */
[----:B------:R-:W-:Y:S05]  /*06c0*/  @P0 BRA `(.L_x_5034) ;  /* 0x0000000000100947 */ /* 0x000fea0003800000 */
[----:B------:R-:W-:Y:S05]  /*06d0*/  BRA `(.L_x_5035) ;  /* 0x0000000000147947 */ /* 0x000fea0003800000 */
.L_x_5033:
[----:B-----5:R-:W-:-:S04]  /*06e0*/  PRMT R60, R5, 0x7632, R60 ;  /* 0x00007632053c7816 */ /* 0x020fc8000000003c */
[----:B------:R-:W-:-:S05]  /*06f0*/  SHF.L.U32 R60, R60, 0x10, RZ ;  /* 0x000000103c3c7819 */ /* 0x000fca00000006ff */
[----:B------:R-:W-:-:S07]  /*0700*/  FADD.FTZ R81, R81, R60 ;  /* 0x0000003c51517221 */ /* 0x000fce0000010000 */
.L_x_5034:
[----:B------:R-:W-:-:S04]  /*0710*/  F2FP.BF16.F32.PACK_AB R60, RZ, R81 ;  /* 0x00000051ff3c723e */ /* 0x000fc800000010ff */
[----:B------:R-:W-:-:S07]  /*0720*/  PRMT R57, R57, 0x5410, R60 ;  /* 0x0000541039397816 */ /* 0x000fce000000003c */
.L_x_5035:
[C---:B------:R-:W-:Y:S02]  /*0730*/  SHF.L.U32 R83, R62.reuse, 0x10, RZ ;  /* 0x000000103e537819 */ /* 0x040fe400000006ff */
[----:B------:R-:W-:-:S03]  /*0740*/  PRMT R62, R62, 0x7632, R62 ;  /* 0x000076323e3e7816 */ /* 0x000fc6000000003e */
[----:B------:R-:W-:Y:S01]  /*0750*/  FMUL.FTZ R83, R83, R64 ;  /* 0x0000004053537220 */ /* 0x000fe20000410000 */
[----:B------:R-:W-:Y:S06]  /*0760*/  @P3 BRA `(.L_x_5036) ;  /* 0x0000000000083947 */ /* 0x000fec0003800000 */
[----:B------:R-:W-:Y:S05]  /*0770*/  @P0 BRA `(.L_x_5037) ;  /* 0x00000000000c0947 */ /* 0x000fea0003800000 */
[----:B------:R-:W-:Y:S05]  /*0780*/  BRA `(.L_x_5038) ;  /* 0x0000000000107947 */ /* 0x000fea0003800000 */
.L_x_5036:
[----:B-----5:R-:W-:-:S05]  /*0790*/  SHF.L.U32 R60, R6, 0x10, RZ ;  /* 0x00000010063c7819 */ /* 0x020fca00000006ff */
[----:B------:R-:W-:-:S07]  /*07a0*/  FADD.FTZ R83, R83, R60 ;  /* 0x0000003c53537221 */ /* 0x000fce0000010000 */
.L_x_5037:
[----:B------:R-:W-:-:S04]  /*07b0*/  F2FP.BF16.F32.PACK_AB R60, RZ, R83 ;  /* 0x00000053ff3c723e */ /* 0x000fc800000010ff */
[----:B------:R-:W-:-:S07]  /*07c0*/  PRMT R58, R60, 0x7610, R58 ;  /* 0x000076103c3a7816 */ /* 0x000fce000000003a */
.L_x_5038:
[----:B------:R-:W-:-:S05]  /*07d0*/  SHF.L.U32 R73, R62, 0x10, RZ ;  /* 0x000000103e497819 */ /* 0x000fca00000006ff */
[----:B------:R-:W-:Y:S01]  /*07e0*/  FMUL.FTZ R73, R73, R64 ;  /* 0x0000004049497220 */ /* 0x000fe20000410000 */
[----:B------:R-:W-:Y:S06]  /*07f0*/  @P3 BRA `(.L_x_5039) ;  /* 0x0000000000083947 */ /* 0x000fec0003800000 */
[----:B------:R-:W-:Y:S05]  /*0800*/  @P0 BRA `(.L_x_5040) ;  /* 0x0000000000100947 */ /* 0x000fea0003800000 */
[----:B------:R-:W-:Y:S05]  /*0810*/  BRA `(.L_x_5041) ;  /* 0x0000000000147947 */ /* 0x000fea0003800000 */
.L_x_5039:
[----:B-----5:R-:W-:-:S04]  /*0820*/  PRMT R60, R6, 0x7632, R60 ;  /* 0x00007632063c7816 */ /* 0x020fc8000000003c */
[----:B------:R-:W-:-:S05]  /*0830*/  SHF.L.U32 R60, R60, 0x10, RZ ;  /* 0x000000103c3c7819 */ /* 0x000fca00000006ff */
[----:B------:R-:W-:-:S07]  /*0840*/  FADD.FTZ R73, R73, R60 ;  /* 0x0000003c49497221 */ /* 0x000fce0000010000 */
.L_x_5040:
[----:B------:R-:W-:-:S04]  /*0850*/  F2FP.BF16.F32.PACK_AB R60, RZ, R73 ;  /* 0x00000049ff3c723e */ /* 0x000fc800000010ff */
[----:B------:R-:W-:-:S07]  /*0860*/  PRMT R58, R58, 0x5410, R60 ;  /* 0x000054103a3a7816 */ /* 0x000fce000000003c */
.L_x_5041:
[C---:B------:R-:W-:Y:S02]  /*0870*/  SHF.L.U32 R85, R63.reuse, 0x10, RZ ;  /* 0x000000103f557819 */ /* 0x040fe400000006ff */
[----:B------:R-:W-:-:S03]  /*0880*/  PRMT R63, R63, 0x7632, R63 ;  /* 0x000076323f3f7816 */ /* 0x000fc6000000003f */
[----:B------:R-:W-:Y:S01]  /*0890*/  FMUL.FTZ R85, R85, R64 ;  /* 0x0000004055557220 */ /* 0x000fe20000410000 */
[----:B------:R-:W-:Y:S06]  /*08a0*/  @P3 BRA `(.L_x_5042) ;  /* 0x0000000000083947 */ /* 0x000fec0003800000 */
[----:B------:R-:W-:Y:S05]  /*08b0*/  @P0 BRA `(.L_x_5043) ;  /* 0x00000000000c0947 */ /* 0x000fea0003800000 */
[----:B------:R-:W-:Y:S05]  /*08c0*/  BRA `(.L_x_5044) ;  /* 0x0000000000107947 */ /* 0x000fea0003800000 */
.L_x_5042:
[----:B-----5:R-:W-:-:S05]  /*08d0*/  SHF.L.U32 R60, R7, 0x10, RZ ;  /* 0x00000010073c7819 */ /* 0x020fca00000006ff */
[----:B------:R-:W-:-:S07]  /*08e0*/  FADD.FTZ R85, R85, R60 ;  /* 0x0000003c55557221 */ /* 0x000fce0000010000 */
.L_x_5043:
[----:B------:R-:W-:-:S04]  /*08f0*/  F2FP.BF16.F32.PACK_AB R60, RZ, R85 ;  /* 0x00000055ff3c723e */ /* 0x000fc800000010ff */
[----:B------:R-:W-:-:S07]  /*0900*/  PRMT R59, R60, 0x7610, R59 ;  /* 0x000076103c3b7816 */ /* 0x000fce000000003b */
.L_x_5044:
[----:B------:R-:W-:-:S05]  /*0910*/  SHF.L.U32 R63, R63, 0x10, RZ ;  /* 0x000000103f3f7819 */ /* 0x000fca00000006ff */
[----:B------:R-:W-:Y:S01]  /*0920*/  FMUL.FTZ R87, R63, R64 ;  /* 0x000000403f577220 */ /* 0x000fe20000410000 */
[----:B------:R-:W-:Y:S06]  /*0930*/  @P3 BRA `(.L_x_5045) ;  /* 0x0000000000083947 */ /* 0x000fec0003800000 */
[----:B------:R-:W-:Y:S05]  /*0940*/  @P0 BRA `(.L_x_5046) ;  /* 0x0000000000100947 */ /* 0x000fea0003800000 */
[----:B------:R-:W-:Y:S05]  /*0950*/  BRA `(.L_x_5047) ;  /* 0x0000000000147947 */ /* 0x000fea0003800000 */
.L_x_5045:
[----:B-----5:R-:W-:-:S04]  /*0960*/  PRMT R60, R7, 0x7632, R60 ;  /* 0x00007632073c7816 */ /* 0x020fc8000000003c */
[----:B------:R-:W-:-:S05]  /*0970*/  SHF.L.U32 R60, R60, 0x10, RZ ;  /* 0x000000103c3c7819 */ /* 0x000fca00000006ff */
[----:B------:R-:W-:-:S07]  /*0980*/  FADD.FTZ R87, R87, R60 ;  /* 0x0000003c57577221 */ /* 0x000fce0000010000 */
.L_x_5046:
[----:B------:R-:W-:-:S04]  /*0990*/  F2FP.BF16.F32.PACK_AB R60, RZ, R87 ;  /* 0x00000057ff3c723e */ /* 0x000fc800000010ff */
[----:B------:R-:W-:-:S07]  /*09a0*/  PRMT R59, R59, 0x5410, R60 ;  /* 0x000054103b3b7816 */ /* 0x000fce000000003c */
.L_x_5047:
        /* <DEDUP_REMOVED lines=15> */
.L_x_5048:
[----:B-----5:R-:W-:-:S05]  /*0aa0*/  SHF.L.U32 R60, R4, 0x10, RZ ;  /* 0x00000010043c7819 */ /* 0x020fca00000006ff */
[----:B------:R-:W-:-:S07]  /*0ab0*/  FADD.FTZ R99, R60, R99 ;  /* 0x000000633c637221 */ /* 0x000fce0000010000 */
.L_x_5049:
[----:B------:R-:W-:-:S04]  /*0ac0*/  F2FP.BF16.F32.PACK_AB R60, RZ, R99 ;  /* 0x00000063ff3c723e */ /* 0x000fc800000010ff */
[----:B------:R-:W-:-:S07]  /*0ad0*/  PRMT R56, R60, 0x7610, R56 ;  /* 0x000076103c387816 */ /* 0x000fce0000000038 */
.L_x_5050:
[----:B------:R-:W-:-:S05]  /*0ae0*/  SHF.L.U32 R101, R66, 0x10, RZ ;  /* 0x0000001042657819 */ /* 0x000fca00000006ff */
[----:B------:R-:W-:Y:S01]  /*0af0*/  FMUL.FTZ R101, R101, R64 ;  /* 0x0000004065657220 */ /* 0x000fe20000410000 */
[----:B------:R-:W-:Y:S06]  /*0b00*/  @P3 BRA `(.L_x_5051) ;  /* 0x0000000000083947 */ /* 0x000fec0003800000 */
[----:B------:R-:W-:Y:S05]  /*0b10*/  @P0 BRA `(.L_x_5052) ;  /* 0x0000000000100947 */ /* 0x000fea0003800000 */
[----:B------:R-:W-:Y:S05]  /*0b20*/  BRA `(.L_x_5053) ;  /* 0x0000000000147947 */ /* 0x000fea0003800000 */
.L_x_5051:
[----:B-----5:R-:W-:-:S04]  /*0b30*/  PRMT R60, R4, 0x7632, R60 ;  /* 0x00007632043c7816 */ /* 0x020fc8000000003c */
[----:B------:R-:W-:-:S05]  /*0b40*/  SHF.L.U32 R60, R60, 0x10, RZ ;  /* 0x000000103c3c7819 */ /* 0x000fca00000006ff */
[----:B------:R-:W-:-:S07]  /*0b50*/  FADD.FTZ R101, R101, R60 ;  /* 0x0000003c65657221 */ /* 0x000fce0000010000 */
.L_x_5052:
[----:B------:R-:W-:-:S04]  /*0b60*/  F2FP.BF16.F32.PACK_AB R60, RZ, R101 ;  /* 0x00000065ff3c723e */ /* 0x000fc800000010ff */
[----:B------:R-:W-:-:S07]  /*0b70*/  PRMT R56, R56, 0x5410, R60 ;  /* 0x0000541038387816 */ /* 0x000fce000000003c */
.L_x_5053:
[C---:B------:R-:W-:Y:S02]  /*0b80*/  SHF.L.U32 R103, R61.reuse, 0x10, RZ ;  /* 0x000000103d677819 */ /* 0x040fe400000006ff */
[----:B------:R-:W-:-:S03]  /*0b90*/  PRMT R61, R61, 0x7632, R61 ;  /* 0x000076323d3d7816 */ /* 0x000fc6000000003d */
[----:B------:R-:W-:Y:S01]  /*0ba0*/  FMUL.FTZ R103, R103, R64 ;  /* 0x0000004067677220 */ /* 0x000fe20000410000 */
[----:B------:R-:W-:Y:S06]  /*0bb0*/  @P3 BRA `(.L_x_5054) ;  /* 0x0000000000083947 */ /* 0x000fec0003800000 */
[----:B------:R-:W-:Y:S05]  /*0bc0*/  @P0 BRA `(.L_x_5055) ;  /* 0x00000000000c0947 */ /* 0x000fea0003800000 */
[----:B------:R-:W-:Y:S05]  /*0bd0*/  BRA `(.L_x_5056) ;  /* 0x0000000000107947 */ /* 0x000fea0003800000 */
.L_x_5054:
[----:B-----5:R-:W-:-:S05]  /*0be0*/  SHF.L.U32 R60, R5, 0x10, RZ ;  /* 0x00000010053c7819 */ /* 0x020fca00000006ff */
[----:B------:R-:W-:-:S07]  /*0bf0*/  FADD.FTZ R103, R60, R103 ;  /* 0x000000673c677221 */ /* 0x000fce0000010000 */
.L_x_5055:
[----:B------:R-:W-:-:S04]  /*0c00*/  F2FP.BF16.F32.PACK_AB R60, RZ, R103 ;  /* 0x00000067ff3c723e */ /* 0x000fc800000010ff */
[----:B------:R-:W-:-:S07]  /*0c10*/  PRMT R57, R60, 0x7610, R57 ;  /* 0x000076103c397816 */ /* 0x000fce0000000039 */
.L_x_5056:
[----:B------:R-:W-:-:S05]  /*0c20*/  SHF.L.U32 R61, R61, 0x10, RZ ;  /* 0x000000103d3d7819 */ /* 0x000fca00000006ff */
[----:B------:R-:W-:Y:S01]  /*0c30*/  FMUL.FTZ R89, R61, R64 ;  /* 0x000000403d597220 */ /* 0x000fe20000410000 */
[----:B------:R-:W-:Y:S06]  /*0c40*/  @P3 BRA `(.L_x_5057) ;  /* 0x0000000000083947 */ /* 0x000fec0003800000 */
[----:B------:R-:W-:Y:S05]  /*0c50*/  @P0 BRA `(.L_x_5058) ;  /* 0x0000000000100947 */ /* 0x000fea0003800000 */
[----:B------:R-:W-:Y:S05]  /*0c60*/  BRA `(.L_x_5059) ;  /* 0x0000000000147947 */ /* 0x000fea0003800000 */
.L_x_5057:
[----:B-----5:R-:W-:-:S04]  /*0c70*/  PRMT R60, R5, 0x7632, R60 ;  /* 0x00007632053c7816 */ /* 0x020fc8000000003c */
[----:B------:R-:W-:-:S05]  /*0c80*/  SHF.L.U32 R60, R60, 0x10, RZ ;  /* 0x000000103c3c7819 */ /* 0x000fca00000006ff */
[----:B------:R-:W-:-:S07]  /*0c90*/  FADD.FTZ R89, R89, R60 ;  /* 0x0000003c59597221 */ /* 0x000fce0000010000 */
.L_x_5058:
[----:B------:R-:W-:-:S04]  /*0ca0*/  F2FP.BF16.F32.PACK_AB R60, RZ, R89 ;  /* 0x00000059ff3c723e */ /* 0x000fc800000010ff */
[----:B------:R-:W-:-:S07]  /*0cb0*/  PRMT R57, R57, 0x5410, R60 ;  /* 0x0000541039397816 */ /* 0x000fce000000003c */
.L_x_5059:
[C---:B------:R-:W-:Y:S02]  /*0cc0*/  SHF.L.U32 R91, R62.reuse, 0x10, RZ ;  /* 0x000000103e5b7819 */ /* 0x040fe400000006ff */
[----:B------:R-:W-:-:S03]  /*0cd0*/  PRMT R62, R62, 0x7632, R62 ;  /* 0x000076323e3e7816 */ /* 0x000fc6000000003e */
[----:B------:R-:W-:Y:S01]  /*0ce0*/  FMUL.FTZ R91, R91, R64 ;  /* 0x000000405b5b7220 */ /* 0x000fe20000410000 */
[----:B------:R-:W-:Y:S06]  /*0cf0*/  @P3 BRA `(.L_x_5060) ;  /* 0x0000000000083947 */ /* 0x000fec0003800000 */
[----:B------:R-:W-:Y:S05]  /*0d00*/  @P0 BRA `(.L_x_5061) ;  /* 0x00000000000c0947 */ /* 0x000fea0003800000 */
[----:B------:R-:W-:Y:S05]  /*0d10*/  BRA `(.L_x_5062) ;  /* 0x0000000000107947 */ /* 0x000fea0003800000 */
.L_x_5060:
[----:B-----5:R-:W-:-:S05]  /*0d20*/  SHF.L.U32 R60, R6, 0x10, RZ ;  /* 0x00000010063c7819 */ /* 0x020fca00000006ff */
[----:B------:R-:W-:-:S07]  /*0d30*/  FADD.FTZ R91, R60, R91 ;  /* 0x0000005b3c5b7221 */ /* 0x000fce0000010000 */
.L_x_5061:
[----:B------:R-:W-:-:S04]  /*0d40*/  F2FP.BF16.F32.PACK_AB R60, RZ, R91 ;  /* 0x0000005bff3c723e */ /* 0x000fc800000010ff */
[----:B------:R-:W-:-:S07]  /*0d50*/  PRMT R58, R60, 0x7610, R58 ;  /* 0x000076103c3a7816 */ /* 0x000fce000000003a */
.L_x_5062:
[----:B------:R-:W-:-:S05]  /*0d60*/  SHF.L.U32 R93, R62, 0x10, RZ ;  /* 0x000000103e5d7819 */ /* 0x000fca00000006ff */
[----:B------:R-:W-:Y:S01]  /*0d70*/  FMUL.FTZ R93, R93, R64 ;  /* 0x000000405d5d7220 */ /* 0x000fe20000410000 */
[----:B------:R-:W-:Y:S06]  /*0d80*/  @P3 BRA `(.L_x_5063) ;  /* 0x0000000000083947 */ /* 0x000fec0003800000 */
[----:B------:R-:W-:Y:S05]  /*0d90*/  @P0 BRA `(.L_x_5064) ;  /* 0x0000000000100947 */ /* 0x000fea0003800000 */
[----:B------:R-:W-:Y:S05]  /*0da0*/  BRA `(.L_x_5065) ;  /* 0x0000000000147947 */ /* 0x000fea0003800000 */
.L_x_5063:
[----:B-----5:R-:W-:-:S04]  /*0db0*/  PRMT R60, R6, 0x7632, R60 ;  /* 0x00007632063c7816 */ /* 0x020fc8000000003c */
[----:B------:R-:W-:-:S05]  /*0dc0*/  SHF.L.U32 R60, R60, 0x10, RZ ;  /* 0x000000103c3c7819 */ /* 0x000fca00000006ff */
[----:B------:R-:W-:-:S07]  /*0dd0*/  FADD.FTZ R93, R93, R60 ;  /* 0x0000003c5d5d7221 */ /* 0x000fce0000010000 */
.L_x_5064:
[----:B------:R-:W-:-:S04]  /*0de0*/  F2FP.BF16.F32.PACK_AB R60, RZ, R93 ;  /* 0x0000005dff3c723e */ /* 0x000fc800000010ff */
[----:B------:R-:W-:-:S07]  /*0df0*/  PRMT R58, R58, 0x5410, R60 ;  /* 0x000054103a3a7816 */ /* 0x000fce000000003c */
.L_x_5065:
[C---:B------:R-:W-:Y:S02]  /*0e00*/  SHF.L.U32 R95, R63.reuse, 0x10, RZ ;  /* 0x000000103f5f7819 */ /* 0x040fe400000006ff */
[----:B------:R-:W-:-:S03]  /*0e10*/  PRMT R63, R63, 0x7632, R63 ;  /* 0x000076323f3f7816 */ /* 0x000fc6000000003f */
[----:B------:R-:W-:Y:S01]  /*0e20*/  FMUL.FTZ R95, R95, R64 ;  /* 0x000000405f5f7220 */ /* 0x000fe20000410000 */
[----:B------:R-:W-:Y:S06]  /*0e30*/  @P3 BRA `(.L_x_5066) ;  /* 0x0000000000083947 */ /* 0x000fec0003800000 */
[----:B------:R-:W-:Y:S05]  /*0e40*/  @P0 BRA `(.L_x_5067) ;  /* 0x00000000000c0947 */ /* 0x000fea0003800000 */
[----:B------:R-:W-:Y:S05]  /*0e50*/  BRA `(.L_x_5068) ;  /* 0x0000000000107947 */ /* 0x000fea0003800000 */
.L_x_5066:
[----:B-----5:R-:W-:-:S05]  /*0e60*/  SHF.L.U32 R60, R7, 0x10, RZ ;  /* 0x00000010073c7819 */ /* 0x020fca00000006ff */
[----:B------:R-:W-:-:S07]  /*0e70*/  FADD.FTZ R95, R60, R95 ;  /* 0x0000005f3c5f7221 */ /* 0x000fce0000010000 */
.L_x_5067:
[----:B------:R-:W-:-:S04]  /*0e80*/  F2FP.BF16.F32.PACK_AB R60, RZ, R95 ;  /* 0x0000005fff3c723e */ /* 0x000fc800000010ff */
[----:B------:R-:W-:-:S07]  /*0e90*/  PRMT R59, R60, 0x7610, R59 ;  /* 0x000076103c3b7816 */ /* 0x000fce000000003b */
.L_x_5068:
[----:B------:R-:W-:-:S05]  /*0ea0*/  SHF.L.U32 R63, R63, 0x10, RZ ;  /* 0x000000103f3f7819 */ /* 0x000fca00000006ff */
[----:B------:R-:W-:Y:S01]  /*0eb0*/  FMUL.FTZ R97, R63, R64 ;  /* 0x000000403f617220 */ /* 0x000fe20000410000 */
[----:B------:R-:W-:Y:S06]  /*0ec0*/  @P3 BRA `(.L_x_5069) ;  /* 0x0000000000083947 */ /* 0x000fec0003800000 */
[----:B------:R-:W-:Y:S05]  /*0ed0*/  @P0 BRA `(.L_x_5070) ;  /* 0x0000000000100947 */ /* 0x000fea0003800000 */
[----:B------:R-:W-:Y:S05]  /*0ee0*/  BRA `(.L_x_5071) ;  /* 0x0000000000147947 */ /* 0x000fea0003800000 */
.L_x_5069:
[----:B-----5:R-:W-:-:S04]  /*0ef0*/  PRMT R60, R7, 0x7632, R60 ;  /* 0x00007632073c7816 */ /* 0x020fc8000000003c */
[----:B------:R-:W-:-:S05]  /*0f00*/  SHF.L.U32 R60, R60, 0x10, RZ ;  /* 0x000000103c3c7819 */ /* 0x000fca00000006ff */
[----:B------:R-:W-:-:S07]  /*0f10*/  FADD.FTZ R97, R97, R60 ;  /* 0x0000003c61617221 */ /* 0x000fce0000010000 */
.L_x_5070:
[----:B------:R-:W-:-:S04]  /*0f20*/  F2FP.BF16.F32.PACK_AB R60, RZ, R97 ;  /* 0x00000061ff3c723e */ /* 0x000fc800000010ff */
[----:B------:R-:W-:-:S07]  /*0f30*/  PRMT R59, R59, 0x5410, R60 ;  /* 0x000054103b3b7816 */ /* 0x000fce000000003c */
.L_x_5071:
        /* <DEDUP_REMOVED lines=15> */
.L_x_5072:
[----:B-----5:R-:W-:-:S05]  /*1030*/  SHF.L.U32 R60, R4, 0x10, RZ ;  /* 0x00000010043c7819 */ /* 0x020fca00000006ff */
[----:B------:R-:W-:-:S07]  /*1040*/  FADD.FTZ R69, R60, R69 ;  /* 0x000000453c457221 */ /* 0x000fce0000010000 */
.L_x_5073:
[----:B------:R-:W-:-:S04]  /*1050*/  F2FP.BF16.F32.PACK_AB R60, RZ, R69 ;  /* 0x00000045ff3c723e */ /* 0x000fc800000010ff */
[----:B------:R-:W-:-:S07]  /*1060*/  PRMT R56, R60, 0x7610, R56 ;  /* 0x000076103c387816 */ /* 0x000fce0000000038 */
.L_x_5074:
[----:B------:R-:W-:-:S05]  /*1070*/  SHF.L.U32 R105, R66, 0x10, RZ ;  /* 0x0000001042697819 */ /* 0x000fca00000006ff */
[----:B------:R-:W-:Y:S01]  /*1080*/  FMUL.FTZ R105, R105, R64 ;  /* 0x0000004069697220 */ /* 0x000fe20000410000 */
[----:B------:R-:W-:Y:S06]  /*1090*/  @P3 BRA `(.L_x_5075) ;  /* 0x0000000000083947 */ /* 0x000fec0003800000 */
[----:B------:R-:W-:Y:S05]  /*10a0*/  @P0 BRA `(.L_x_5076) ;  /* 0x0000000000100947 */ /* 0x000fea0003800000 */
[----:B------:R-:W-:Y:S05]  /*10b0*/  BRA `(.L_x_5077) ;  /* 0x0000000000147947 */ /* 0x000fea0003800000 */
.L_x_5075:
[----:B-----5:R-:W-:-:S04]  /*10c0*/  PRMT R60, R4, 0x7632, R60 ;  /* 0x00007632043c7816 */ /* 0x020fc8000000003c */
[----:B------:R-:W-:-:S05]  /*10d0*/  SHF.L.U32 R60, R60, 0x10, RZ ;  /* 0x000000103c3c7819 */ /* 0x000fca00000006ff */
[----:B------:R-:W-:-:S07]  /*10e0*/  FADD.FTZ R105, R105, R60 ;  /* 0x0000003c69697221 */ /* 0x000fce0000010000 */
.L_x_5076:
[----:B------:R-:W-:-:S04]  /*10f0*/  F2FP.BF16.F32.PACK_AB R60, RZ, R105 ;  /* 0x00000069ff3c723e */ /* 0x000fc800000010ff */
[----:B------:R-:W-:-:S07]  /*1100*/  PRMT R56, R56, 0x5410, R60 ;  /* 0x0000541038387816 */ /* 0x000fce000000003c */
.L_x_5077:
[C---:B------:R-:W-:Y:S02]  /*1110*/  SHF.L.U32 R107, R61.reuse, 0x10, RZ ;  /* 0x000000103d6b7819 */ /* 0x040fe400000006ff */
[----:B------:R-:W-:-:S03]  /*1120*/  PRMT R61, R61, 0x7632, R61 ;  /* 0x000076323d3d7816 */ /* 0x000fc6000000003d */
[----:B------:R-:W-:Y:S01]  /*1130*/  FMUL.FTZ R107, R107, R64 ;  /* 0x000000406b6b7220 */ /* 0x000fe20000410000 */
[----:B------:R-:W-:Y:S06]  /*1140*/  @P3 BRA `(.L_x_5078) ;  /* 0x0000000000083947 */ /* 0x000fec0003800000 */
[----:B------:R-:W-:Y:S05]  /*1150*/  @P0 BRA `(.L_x_5079) ;  /* 0x00000000000c0947 */ /* 0x000fea0003800000 */
[----:B------:R-:W-:Y:S05]  /*1160*/  BRA `(.L_x_5080) ;  /* 0x0000000000107947 */ /* 0x000fea0003800000 */
.L_x_5078:
[----:B-----5:R-:W-:-:S05]  /*1170*/  SHF.L.U32 R60, R5, 0x10, RZ ;  /* 0x00000010053c7819 */ /* 0x020fca00000006ff */
[----:B------:R-:W-:-:S07]  /*1180*/  FADD.FTZ R107, R60, R107 ;  /* 0x0000006b3c6b7221 */ /* 0x000fce0000010000 */
.L_x_5079:
[----:B------:R-:W-:-:S04]  /*1190*/  F2FP.BF16.F32.PACK_AB R60, RZ, R107 ;  /* 0x0000006bff3c723e */ /* 0x000fc800000010ff */
[----:B------:R-:W-:-:S07]  /*11a0*/  PRMT R57, R60, 0x7610, R57 ;  /* 0x000076103c397816 */ /* 0x000fce0000000039 */
.L_x_5080:
[----:B------:R-:W-:-:S05]  /*11b0*/  SHF.L.U32 R61, R61, 0x10, RZ ;  /* 0x000000103d3d7819 */ /* 0x000fca00000006ff */
[----:B------:R-:W-:Y:S01]  /*11c0*/  FMUL.FTZ R109, R61, R64 ;  /* 0x000000403d6d7220 */ /* 0x000fe20000410000 */
[----:B------:R-:W-:Y:S06]  /*11d0*/  @P3 BRA `(.L_x_5081) ;  /* 0x0000000000083947 */ /* 0x000fec0003800000 */
[----:B------:R-:W-:Y:S05]  /*11e0*/  @P0 BRA `(.L_x_5082) ;  /* 0x0000000000100947 */ /* 0x000fea0003800000 */
[----:B------:R-:W-:Y:S05]  /*11f0*/  BRA `(.L_x_5083) ;  /* 0x0000000000147947 */ /* 0x000fea0003800000 */
.L_x_5081:
[----:B-----5:R-:W-:-:S04]  /*1200*/  PRMT R60, R5, 0x7632, R60 ;  /* 0x00007632053c7816 */ /* 0x020fc8000000003c */
[----:B------:R-:W-:-:S05]  /*1210*/  SHF.L.U32 R60, R60, 0x10, RZ ;  /* 0x000000103c3c7819 */ /* 0x000fca00000006ff */
[----:B------:R-:W-:-:S07]  /*1220*/  FADD.FTZ R109, R109, R60 ;  /* 0x0000003c6d6d7221 */ /* 0x000fce0000010000 */
.L_x_5082:
[----:B------:R-:W-:-:S04]  /*1230*/  F2FP.BF16.F32.PACK_AB R60, RZ, R109 ;  /* 0x0000006dff3c723e */ /* 0x000fc800000010ff */
[----:B------:R-:W-:-:S07]  /*1240*/  PRMT R57, R57, 0x5410, R60 ;  /* 0x0000541039397816 */ /* 0x000fce000000003c */
.L_x_5083:
[C---:B------:R-:W-:Y:S02]  /*1250*/  SHF.L.U32 R111, R62.reuse, 0x10, RZ ;  /* 0x000000103e6f7819 */ /* 0x040fe400000006ff */
[----:B------:R-:W-:-:S03]  /*1260*/  PRMT R62, R62, 0x7632, R62 ;  /* 0x000076323e3e7816 */ /* 0x000fc6000000003e */
[----:B------:R-:W-:Y:S01]  /*1270*/  FMUL.FTZ R111, R111, R64 ;  /* 0x000000406f6f7220 */ /* 0x000fe20000410000 */
[----:B------:R-:W-:Y:S06]  /*1280*/  @P3 BRA `(.L_x_5084) ;  /* 0x0000000000083947 */ /* 0x000fec0003800000 */
[----:B------:R-:W-:Y:S05]  /*1290*/  @P0 BRA `(.L_x_5085) ;  /* 0x00000000000c0947 */ /* 0x000fea0003800000 */
[----:B------:R-:W-:Y:S05]  /*12a0*/  BRA `(.L_x_5086) ;  /* 0x0000000000107947 */ /* 0x000fea0003800000 */
.L_x_5084:
[----:B-----5:R-:W-:-:S05]  /*12b0*/  SHF.L.U32 R60, R6, 0x10, RZ ;  /* 0x00000010063c7819 */ /* 0x020fca00000006ff */
[----:B------:R-:W-:-:S07]  /*12c0*/  FADD.FTZ R111, R60, R111 ;  /* 0x0000006f3c6f7221 */ /* 0x000fce0000010000 */
.L_x_5085:
[----:B------:R-:W-:-:S04]  /*12d0*/  F2FP.BF16.F32.PACK_AB R60, RZ, R111 ;  /* 0x0000006fff3c723e */ /* 0x000fc800000010ff */
[----:B------:R-:W-:-:S07]  /*12e0*/  PRMT R58, R60, 0x7610, R58 ;  /* 0x000076103c3a7816 */ /* 0x000fce000000003a */
.L_x_5086:
[----:B------:R-:W-:-:S05]  /*12f0*/  SHF.L.U32 R113, R62, 0x10, RZ ;  /* 0x000000103e717819 */ /* 0x000fca00000006ff */
[----:B------:R-:W-:Y:S01]  /*1300*/  FMUL.FTZ R113, R113, R64 ;  /* 0x0000004071717220 */ /* 0x000fe20000410000 */
[----:B------:R-:W-:Y:S06]  /*1310*/  @P3 BRA `(.L_x_5087) ;  /* 0x0000000000083947 */ /* 0x000fec0003800000 */
[----:B------:R-:W-:Y:S05]  /*1320*/  @P0 BRA `(.L_x_5088) ;  /* 0x0000000000100947 */ /* 0x000fea0003800000 */
[----:B------:R-:W-:Y:S05]  /*1330*/  BRA `(.L_x_5089) ;  /* 0x0000000000147947 */ /* 0x000fea0003800000 */
.L_x_5087:
[----:B-----5:R-:W-:-:S04]  /*1340*/  PRMT R60, R6, 0x7632, R60 ;  /* 0x00007632063c7816 */ /* 0x020fc8000000003c */
[----:B------:R-:W-:-:S05]  /*1350*/  SHF.L.U32 R60, R60, 0x10, RZ ;  /* 0x000000103c3c7819 */ /* 0x000fca00000006ff */
[----:B------:R-:W-:-:S07]  /*1360*/  FADD.FTZ R113, R113, R60 ;  /* 0x0000003c71717221 */ /* 0x000fce0000010000 */
.L_x_5088:
[----:B------:R-:W-:-:S04]  /*1370*/  F2FP.BF16.F32.PACK_AB R60, RZ, R113 ;  /* 0x00000071ff3c723e */ /* 0x000fc800000010ff */
[----:B------:R-:W-:-:S07]  /*1380*/  PRMT R58, R58, 0x5410, R60 ;  /* 0x000054103a3a7816 */ /* 0x000fce000000003c */
.L_x_5089:
[C---:B------:R-:W-:Y:S02]  /*1390*/  SHF.L.U32 R61, R63.reuse, 0x10, RZ ;  /* 0x000000103f3d7819 */ /* 0x040fe400000006ff */
[----:B------:R-:W-:-:S03]  /*13a0*/  PRMT R60, R63, 0x7632, R60 ;  /* 0x000076323f3c7816 */ /* 0x000fc6000000003c */
[----:B------:R-:W-:Y:S01]  /*13b0*/  FMUL.FTZ R63, R61, R64 ;  /* 0x000000403d3f7220 */ /* 0x000fe20000410000 */
[----:B------:R-:W-:Y:S06]  /*13c0*/  @P3 BRA `(.L_x_5090) ;  /* 0x0000000000083947 */ /* 0x000fec0003800000 */
[----:B------:R-:W-:Y:S05]  /*13d0*/  @P0 BRA `(.L_x_5091) ;  /* 0x00000000000c0947 */ /* 0x000fea0003800000 */
[----:B------:R-:W-:Y:S05]  /*13e0*/  BRA `(.L_x_5092) ;  /* 0x0000000000107947 */ /* 0x000fea0003800000 */
.L_x_5090:
[----:B-----5:R-:W-:-:S05]  /*13f0*/  SHF.L.U32 R62, R7, 0x10, RZ ;  /* 0x00000010073e7819 */ /* 0x020fca00000006ff */
[----:B------:R-:W-:-:S07]  /*1400*/  FADD.FTZ R63, R62, R63 ;  /* 0x0000003f3e3f7221 */ /* 0x000fce0000010000 */
.L_x_5091:
[----:B------:R-:W-:-:S04]  /*1410*/  F2FP.BF16.F32.PACK_AB R61, RZ, R63 ;  /* 0x0000003fff3d723e */ /* 0x000fc800000010ff */
[----:B------:R-:W-:-:S07]  /*1420*/  PRMT R59, R61, 0x7610, R59 ;  /* 0x000076103d3b7816 */ /* 0x000fce000000003b */
.L_x_5092:
[----:B------:R-:W-:-:S05]  /*1430*/  SHF.L.U32 R115, R60, 0x10, RZ ;  /* 0x000000103c737819 */ /* 0x000fca00000006ff */
[----:B------:R-:W-:Y:S01]  /*1440*/  FMUL.FTZ R115, R115, R64 ;  /* 0x0000004073737220 */ /* 0x000fe20000410000 */
[----:B------:R-:W-:Y:S06]  /*1450*/  @P3 BRA `(.L_x_5093) ;  /* 0x0000000000083947 */ /* 0x000fec0003800000 */
[----:B------:R-:W-:Y:S05]  /*1460*/  @P0 BRA `(.L_x_5094) ;  /* 0x0000000000100947 */ /* 0x000fea0003800000 */
[----:B------:R-:W-:Y:S05]  /*1470*/  BRA `(.L_x_5095) ;  /* 0x0000000000147947 */ /* 0x000fea0003800000 */
.L_x_5093:
[----:B-----5:R-:W-:-:S04]  /*1480*/  PRMT R60, R7, 0x7632, R60 ;  /* 0x00007632073c7816 */ /* 0x020fc8000000003c */
[----:B------:R-:W-:-:S05]  /*1490*/  SHF.L.U32 R60, R60, 0x10, RZ ;  /* 0x000000103c3c7819 */ /* 0x000fca00000006ff */
[----:B------:R-:W-:-:S07]  /*14a0*/  FADD.FTZ R115, R115, R60 ;  /* 0x0000003c73737221 */ /* 0x000fce0000010000 */
.L_x_5094:
[----:B------:R-:W-:-:S04]  /*14b0*/  F2FP.BF16.F32.PACK_AB R60, RZ, R115 ;  /* 0x00000073ff3c723e */ /* 0x000fc800000010ff */
[----:B------:R-:W-:-:S07]  /*14c0*/  PRMT R59, R59, 0x5410, R60 ;  /* 0x000054103b3b7816 */ /* 0x000fce000000003c */
.L_x_5095:
        /* <DEDUP_REMOVED lines=102> */
.L_x_5108:
[----:B------:R-:W2:Y:S01]  /*1b30*/  @!P3 S2R R117, SR_CgaCtaId ;  /* 0x000000000075b919 */ /* 0x000ea20000008800 */
[----:B-1----:R-:W-:Y:S01]  /*1b40*/  FADD.FTZ R61, R68, R119 ;  /* 0x00000077443d7221 */ /* 0x002fe20000010000 */
[----:B------:R-:W-:Y:S01]  /*1b50*/  @!P3 MOV R0, 0x400 ;  /* 0x000004000000b802 */ /* 0x000fe20000000f00 */
[----:B------:R-:W-:Y:S05]  /*1b60*/  WARPSYNC.ALL ;  /* 0x0000000000007948 */ /* 0x000fea0003800000 */
[----:B------:R-:W-:Y:S02]  /*1b70*/  LOP3.LUT R119, R62, 0x7, RZ, 0xc0, !PT ;  /* 0x000000073e777812 */ /* 0x000fe400078ec0ff */
[----:B--2---:R-:W-:-:S02]  /*1b80*/  @!P3 LEA R117, R117, R0, 0x18 ;  /* 0x000000007575b211 */ /* 0x004fc400078ec0ff */
[----:B------:R-:W-:-:S04]  /*1b90*/  @!P3 IADD3 R0, R64, R119, RZ ;  /* 0x000000774000b210 */ /* 0x000fc80007ffe0ff */
[----:B------:R-:W-:Y:S02]  /*1ba0*/  @!P3 LEA R0, R0, R117, 0x3 ;  /* 0x000000750000b211 */ /* 0x000fe400078e18ff */
[----:B------:R-:W-:-:S03]  /*1bb0*/  LOP3.LUT R117, R2, 0x1f, RZ, 0xc0, !PT ;  /* 0x0000001f02757812 */ /* 0x000fc600078ec0ff */
[----:B------:R1:W-:Y:S01]  /*1bc0*/  @!P3 STS.64 [R0], R60 ;  /* 0x0000003c0000b388 */ /* 0x0003e20000000a00 */
[----:B------:R-:W-:Y:S01]  /*1bd0*/  BAR.SYNC.DEFER_BLOCKING 0x0 ;  /* 0x0000000000007b1d */ /* 0x000fe20000010000 */
[----:B------:R-:W-:Y:S02]  /*1be0*/  ISETP.GT.U32.AND P5, PT, R117, 0x7, PT ;  /* 0x000000077500780c */ /* 0x000fe40003fa4070 */
[----:B------:R-:W-:Y:S01]  /*1bf0*/  LOP3.LUT P3, RZ, R119, 0x1f, R2, 0xf8, !PT ;  /* 0x0000001f77ff7812 */ /* 0x000fe2000786f802 */
[----:B-1----:R-:W-:-:S10]  /*1c00*/  HFMA2.MMA R0, -RZ, RZ, 0, 0 ;  /* 0x00000000ff007435 */ /* 0x002fd400000001ff */
[----:B------:R-:W1:Y:S01]  /*1c10*/  @!P5 S2R R121, SR_CgaCtaId ;  /* 0x000000000079d919 */ /* 0x000e620000008800 */
[----:B------:R-:W-:Y:S02]  /*1c20*/  @!P5 MOV R62, 0x400 ;  /* 0x00000400003ed802 */ /* 0x000fe40000000f00 */
[----:B------:R-:W-:Y:S02]  /*1c30*/  @!P5 IADD3 R64, R64, R117, RZ ;  /* 0x000000754040d210 */ /* 0x000fe40007ffe0ff */
[----:B------:R-:W-:Y:S02]  /*1c40*/  CS2R R116, SRZ ;  /* 0x0000000000747805 */ /* 0x000fe4000001ff00 */
[----:B------:R-:W-:-:S05]  /*1c50*/  @!P5 MOV R0, 0x300 ;  /* 0x000003000000d802 */ /* 0x000fca0000000f00 */
[----:B------:R-:W2:Y:S01]  /*1c60*/  SHFL.DOWN PT, R61, R0, 0x4, 0x1f ;  /* 0x08801f00003d7f89 */ /* 0x000ea200000e0000 */
[----:B-1----:R-:W-:Y:S02]  /*1c70*/  @!P5 LEA R121, R121, R62, 0x18 ;  /* 0x0000003e7979d211 */ /* 0x002fe400078ec0ff */
[-C--:B--2---:R-:W-:Y:S02]  /*1c80*/  IADD3 R62, R61, R0.reuse, RZ ;  /* 0x000000003d3e7210 */ /* 0x084fe40007ffe0ff */
[----:B------:R-:W-:Y:S02]  /*1c90*/  @!P5 LEA R64, R64, R121, 0x3 ;  /* 0x000000794040d211 */ /* 0x000fe400078e18ff */
[----:B------:R-:W-:Y:S02]  /*1ca0*/  I2FP.F32.S32 R121, R0 ;  /* 0x0000000000797245 */ /* 0x000fe40000201400 */
[----:B------:R-:W-:Y:S01]  /*1cb0*/  I2FP.F32.S32 R61, R61 ;  /* 0x0000003d003d7245 */ /* 0x000fe20000201400 */
[----:B------:R-:W1:Y:S01]  /*1cc0*/  @!P5 LDS.64 R116, [R64] ;  /* 0x000000004074d984 */ /* 0x000e620000000a00 */
[----:B------:R-:W-:-:S03]  /*1cd0*/  I2FP.F32.S32 R0, R62 ;  /* 0x0000003e00007245 */ /* 0x000fc60000201400 */
[----:B-1----:R-:W1:Y:S02]  /*1ce0*/  SHFL.DOWN PT, R119, R116, 0x4, 0x1f ;  /* 0x08801f0074777f89 */ /* 0x002e6400000e0000 */
[----:B-1----:R-:W-:-:S04]  /*1cf0*/  FADD.FTZ R60, -R119, R116 ;  /* 0x00000074773c7221 */ /* 0x002fc80000010100 */
[----:B------:R-:W-:-:S04]  /*1d00*/  FMUL.FTZ R60, R60, R60 ;  /* 0x0000003c3c3c7220 */ /* 0x000fc80000410000 */
[----:B------:R-:W-:-:S04]  /*1d10*/  FMUL.FTZ R60, R60, R121 ;  /* 0x000000793c3c7220 */ /* 0x000fc80000410000 */
[-C--:B------:R-:W-:Y:S01]  /*1d20*/  FMUL.FTZ R64, R60, R61.reuse ;  /* 0x0000003d3c407220 */ /* 0x080fe20000410000 */
[----:B------:R-:W-:Y:S02]  /*1d30*/  FMUL.FTZ R60, R119, R61 ;  /* 0x0000003d773c7220 */ /* 0x000fe40000410000 */
[----:B------:R-:W-:Y:S02]  /*1d40*/  SHFL.DOWN PT, R119, R62, 0x2, 0x1f ;  /* 0x08401f003e777f89 */ /* 0x000fe400000e0000 */
[----:B------:R-:W-:Y:S02]  /*1d50*/  FFMA.FTZ R121, R121, R116, R60 ;  /* 0x0000007479797223 */ /* 0x000fe4000001003c */
[----:B------:R-:W1:Y:S02]  /*1d60*/  SHFL.DOWN PT, R60, R117, 0x4, 0x1f ;  /* 0x08801f00753c7f89 */ /* 0x000e6400000e0000 */
[----:B-1----:R-:W-:Y:S02]  /*1d70*/  FADD.FTZ R61, R60, R117 ;  /* 0x000000753c3d7221 */ /* 0x002fe40000010000 */
[----:B------:R-:W1:Y:S02]  /*1d80*/  MUFU.RCP R60, R0 ;  /* 0x00000000003c7308 */ /* 0x000e640000001000 */
[C---:B-1----:R-:W-:Y:S01]  /*1d90*/  FMUL.FTZ R121, R60.reuse, R121 ;  /* 0x000000793c797220 */ /* 0x042fe20000410000 */
[----:B------:R-:W-:-:S04]  /*1da0*/  FFMA.FTZ R61, R60, R64, R61 ;  /* 0x000000403c3d7223 */ /* 0x000fc8000001003d */
[----:B------:R-:W1:Y:S02]  /*1db0*/  SHFL.DOWN PT, R60, R121, 0x2, 0x1f ;  /* 0x08401f00793c7f89 */ /* 0x000e6400000e0000 */
[----:B-1----:R-:W-:-:S04]  /*1dc0*/  FADD.FTZ R64, R121, -R60 ;  /* 0x8000003c79407221 */ /* 0x002fc80000010000 */
[----:B------:R-:W-:Y:S01]  /*1dd0*/  FMUL.FTZ R123, R64, R64 ;  /* 0x00000040407b7220 */ /* 0x000fe20000410000 */
[-C--:B------:R-:W-:Y:S02]  /*1de0*/  IADD3 R64, R62, R119.reuse, RZ ;  /* 0x000000773e407210 */ /* 0x080fe40007ffe0ff */
[----:B------:R-:W-:Y:S01]  /*1df0*/  I2FP.F32.S32 R119, R119 ;  /* 0x0000007700777245 */ /* 0x000fe20000201400 */
[----:B------:R-:W-:-:S04]  /*1e00*/  FMUL.FTZ R123, R0, R123 ;  /* 0x0000007b007b7220 */ /* 0x000fc80000410000 */
[-C--:B------:R-:W-:Y:S01]  /*1e10*/  FMUL.FTZ R123, R123, R119.reuse ;  /* 0x000000777b7b7220 */ /* 0x080fe20000410000 */
[----:B------:R-:W-:-:S04]  /*1e20*/  FMUL.FTZ R119, R60, R119 ;  /* 0x000000773c777220 */ /* 0x000fc80000410000 */
[----:B------:R-:W-:Y:S02]  /*1e30*/  FFMA.FTZ R119, R0, R121, R119 ;  /* 0x0000007900777223 */ /* 0x000fe40000010077 */
[----:B------:R-:W1:Y:S04]  /*1e40*/  SHFL.DOWN PT, R0, R61, 0x2, 0x1f ;  /* 0x08401f003d007f89 */ /* 0x000e6800000e0000 */
[----:B------:R-:W-:Y:S01]  /*1e50*/  SHFL.DOWN PT, R121, R64, 0x1, 0x1f ;  /* 0x08201f0040797f89 */ /* 0x000fe200000e0000 */
[----:B-1----:R-:W-:Y:S01]  /*1e60*/  FADD.FTZ R117, R61, R0 ;  /* 0x000000003d757221 */ /* 0x002fe20000010000 */
[----:B------:R-:W-:-:S04]  /*1e70*/  I2FP.F32.S32 R0, R64 ;  /* 0x0000004000007245 */ /* 0x000fc80000201400 */
        /* <DEDUP_REMOVED lines=8> */
[----:B------:R-:W-:Y:S01]  /*1f00*/  FMUL.FTZ R123, R0, R123 ;  /* 0x0000007b007b7220 */ /* 0x000fe20000410000 */
[----:B------:R-:W-:-:S03]  /*1f10*/  I2FP.F32.S32 R62, R62 ;  /* 0x0000003e003e7245 */ /* 0x000fc60000201400 */
[-C--:B------:R-:W-:Y:S01]  /*1f20*/  FMUL.FTZ R123, R123, R121.reuse ;  /* 0x000000797b7b7220 */ /* 0x080fe20000410000 */
[----:B------:R-:W-:Y:S02]  /*1f30*/  FMUL.FTZ R121, R60, R121 ;  /* 0x000000793c797220 */ /* 0x000fe40000410000 */
[----:B------:R-:W1:Y:S02]  /*1f40*/  MUFU.RCP R62, R62 ;  /* 0x0000003e003e7308 */ /* 0x000e640000001000 */
[----:B------:R-:W-:Y:S02]  /*1f50*/  FFMA.FTZ R121, R0, R119, R121 ;  /* 0x0000007700797223 */ /* 0x000fe40000010079 */
[----:B------:R-:W2:Y:S02]  /*1f60*/  SHFL.DOWN PT, R0, R117, 0x1, 0x1f ;  /* 0x08201f0075007f89 */ /* 0x000ea400000e0000 */
[----:B-1----:R-:W-:-:S06]  /*1f70*/  FMUL.FTZ R121, R62, R121 ;  /* 0x000000793e797220 */ /* 0x002fcc0000410000 */
[----:B------:R-:W1:Y:S01]  /*1f80*/  SHFL.IDX PT, R121, R121, RZ, 0x1f ;  /* 0x00001fff79797589 */ /* 0x000e6200000e0000 */
[----:B--2---:R-:W-:Y:S02]  /*1f90*/  FADD.FTZ R61, R117, R0 ;  /* 0x00000000753d7221 */ /* 0x004fe40000010000 */
[----:B------:R-:W2:Y:S02]  /*1fa0*/  LDC R0, c[0x0][0x2d8] ;  /* 0x0000b600ff007b82 */ /* 0x000ea40000000800 */
[----:B------:R-:W-:-:S06]  /*1fb0*/  FFMA.FTZ R123, R62, R123, R61 ;  /* 0x0000007b3e7b7223 */ /* 0x000fcc000001003d */
[----:B------:R-:W3:Y:S01]  /*1fc0*/  @!P3 LDC.64 R60, c[0x0][0x250] ;  /* 0x00009400ff3cbb82 */ /* 0x000ee20000000a00 */
[----:B------:R-:W2:Y:S01]  /*1fd0*/  SHFL.IDX PT, R123, R123, RZ, 0x1f ;  /* 0x00001fff7b7b7589 */ /* 0x000ea200000e0000 */
[C---:B-1----:R-:W-:Y:S01]  /*1fe0*/  FMUL.FTZ R64, R121.reuse, R121 ;  /* 0x0000007979407220 */ /* 0x042fe20000410000 */
[----:B------:R-:W-:-:S04]  /*1ff0*/  FSEL R62, R121, RZ, !P4 ;  /* 0x000000ff793e7208 */ /* 0x000fc80006000000 */
[----:B------:R-:W-:Y:S01]  /*2000*/  FSEL R117, R64, RZ, P4 ;  /* 0x000000ff40757208 */ /* 0x000fe20002000000 */
        /* <DEDUP_REMOVED lines=9> */
[----:B---3--:R-:W-:-:S04]  /*20a0*/  @!P3 IMAD.WIDE R60, R3, 0x4, R60 ;  /* 0x00000004033cb825 */ /* 0x008fc800078e023c */
[----:B--2---:R-:W-:Y:S01]  /*20b0*/  FFMA.FTZ R0, R123, UR7, R0 ;  /* 0x000000077b007c23 */ /* 0x004fe20008010000 */
[C---:B------:R-:W-:Y:S01]  /*20c0*/  FADD.FTZ R93, -R62.reuse, R93 ;  /* 0x0000005d3e5d7221 */ /* 0x040fe20000010100 */
[C---:B------:R-:W-:Y:S01]  /*20d0*/  FADD.FTZ R77, -R62.reuse, R77 ;  /* 0x0000004d3e4d7221 */ /* 0x040fe20000010100 */
[----:B------:R-:W-:Y:S01]  /*20e0*/  FADD.FTZ R99, -R62, R99 ;  /* 0x000000633e637221 */ /* 0x000fe20000010100 */
[----:B------:R1:W-:Y:S01]  /*20f0*/  @!P3 STG.E desc[UR4][R60.64], R121 ;  /* 0x000000793c00b986 */ /* 0x0003e2000c101904 */
[----:B------:R-:W-:Y:S01]  /*2100*/  FADD.FTZ R0, R0, R117 ;  /* 0x0000007500007221 */ /* 0x000fe20000010000 */
[C---:B------:R-:W-:Y:S01]  /*2110*/  FADD.FTZ R117, -R62.reuse, R79 ;  /* 0x0000004f3e757221 */ /* 0x040fe20000010100 */
[C---:B------:R-:W-:Y:S01]  /*2120*/  FADD.FTZ R79, -R62.reuse, R69 ;  /* 0x000000453e4f7221 */ /* 0x040fe20000010100 */
[C---:B------:R-:W-:Y:S01]  /*2130*/  FADD.FTZ R101, -R62.reuse, R101 ;  /* 0x000000653e657221 */ /* 0x040fe20000010100 */
[----:B------:R-:W2:Y:S01]  /*2140*/  MUFU.RSQ R74, R0 ;  /* 0x00000000004a7308 */ /* 0x000ea20000001400 */
[C---:B------:R-:W-:Y:S01]  /*2150*/  FADD.FTZ R103, -R62.reuse, R103 ;  /* 0x000000673e677221 */ /* 0x040fe20000010100 */
[C---:B------:R-:W-:Y:S01]  /*2160*/  FADD.FTZ R89, -R62.reuse, R89 ;  /* 0x000000593e597221 */ /* 0x040fe20000010100 */
[C---:B------:R-:W-:Y:S01]  /*2170*/  FADD.FTZ R105, -R62.reuse, R105 ;  /* 0x000000693e697221 */ /* 0x040fe20000010100 */
[C---:B------:R-:W-:Y:S01]  /*2180*/  FADD.FTZ R107, -R62.reuse, R107 ;  /* 0x0000006b3e6b7221 */ /* 0x040fe20000010100 */
[C---:B------:R-:W-:Y:S01]  /*2190*/  FADD.FTZ R109, -R62.reuse, R109 ;  /* 0x0000006d3e6d7221 */ /* 0x040fe20000010100 */
[C---:B------:R-:W-:Y:S01]  /*21a0*/  FADD.FTZ R111, -R62.reuse, R111 ;  /* 0x0000006f3e6f7221 */ /* 0x040fe20000010100 */
[----:B-1----:R-:W0:Y:S01]  /*21b0*/  LDC.64 R60, c[0x0][0x2b8] ;  /* 0x0000ae00ff3c7b82 */ /* 0x002e220000000a00 */
[C---:B------:R-:W-:Y:S01]  /*21c0*/  FADD.FTZ R121, -R62.reuse, R73 ;  /* 0x000000493e797221 */ /* 0x040fe20000010100 */
[C---:B------:R-:W-:Y:S01]  /*21d0*/  FADD.FTZ R113, -R62.reuse, R113 ;  /* 0x000000713e717221 */ /* 0x040fe20000010100 */
[----:B------:R-:W-:Y:S01]  /*21e0*/  FADD.FTZ R115, -R62, R115 ;  /* 0x000000733e737221 */ /* 0x000fe20000010100 */
[C---:B--2---:R-:W-:Y:S01]  /*21f0*/  FMUL.FTZ R85, R74.reuse, R85 ;  /* 0x000000554a557220 */ /* 0x044fe20000410000 */
[C---:B------:R-:W-:Y:S01]  /*2200*/  FMUL.FTZ R64, R74.reuse, R87 ;  /* 0x000000574a407220 */ /* 0x040fe20000410000 */
[C---:B------:R-:W-:Y:S01]  /*2210*/  FMUL.FTZ R117, R74.reuse, R117 ;  /* 0x000000754a757220 */ /* 0x040fe20000410000 */
[----:B------:R-:W-:Y:S01]  /*2220*/  FMUL.FTZ R0, R74, R119 ;  /* 0x000000774a007220 */ /* 0x000fe20000410000 */
[----:B------:R-:W-:Y:S01]  /*2230*/  FFMA.FTZ R63, R26, R85, R50 ;  /* 0x000000551a3f7223 */ /* 0x000fe20000010032 */
[----:B------:R-:W-:Y:S01]  /*2240*/  FFMA.FTZ R64, R27, R64, R51 ;  /* 0x000000401b407223 */ /* 0x000fe20000010033 */
[C---:B------:R-:W-:Y:S01]  /*2250*/  FMUL.FTZ R83, R74.reuse, R83 ;  /* 0x000000534a537220 */ /* 0x040fe20000410000 */
[----:B------:R-:W-:Y:S01]  /*2260*/  FFMA.FTZ R0, R31, R0, R55 ;  /* 0x000000001f007223 */ /* 0x000fe20000010037 */
[C---:B------:R-:W-:Y:S01]  /*2270*/  FMUL.FTZ R95, R74.reuse, R95 ;  /* 0x0000005f4a5f7220 */ /* 0x040fe20000410000 */
[----:B------:R-:W-:Y:S01]  /*2280*/  FMUL.FTZ R76, R74, R97 ;  /* 0x000000614a4c7220 */ /* 0x000fe20000410000 */
[----:B------:R-:W-:Y:S01]  /*2290*/  FFMA.FTZ R62, R24, R83, R48 ;  /* 0x00000053183e7223 */ /* 0x000fe20000010030 */
[----:B------:R-:W-:Y:S01]  /*22a0*/  F2FP.BF16.F32.PACK_AB R63, R64, R63 ;  /* 0x0000003f403f723e */ /* 0x000fe200000010ff */
[C---:B------:R-:W-:Y:S01]  /*22b0*/  FMUL.FTZ R75, R74.reuse, R75 ;  /* 0x0000004b4a4b7220 */ /* 0x040fe20000410000 */
[----:B------:R-:W-:Y:S01]  /*22c0*/  FMUL.FTZ R91, R74, R91 ;  /* 0x0000005b4a5b7220 */ /* 0x000fe20000410000 */
[----:B0-----:R-:W-:-:S04]  /*22d0*/  IMAD.WIDE.U32 R68, R65, 0x10, R60 ;  /* 0x0000001041447825 */ /* 0x001fc800078e003c */
[----:B------:R-:W-:Y:S01]  /*22e0*/  FMUL.FTZ R64, R74, R93 ;  /* 0x0000005d4a407220 */ /* 0x000fe20000410000 */
[----:B------:R-:W-:Y:S01]  /*22f0*/  FFMA.FTZ R76, R19, R76, R43 ;  /* 0x0000004c134c7223 */ /* 0x000fe2000001002b */
[----:B------:R-:W-:Y:S01]  /*2300*/  FFMA.FTZ R66, R16, R91, R40 ;  /* 0x0000005b10427223 */ /* 0x000fe20000010028 */
[----:B------:R-:W-:-:S04]  /*2310*/  IMAD.WIDE.U32 R72, R67, 0x10, R60 ;  /* 0x0000001043487825 */ /* 0x000fc800078e003c */
[----:B------:R-:W-:Y:S01]  /*2320*/  FFMA.FTZ R67, R18, R95, R42 ;  /* 0x0000005f12437223 */ /* 0x000fe2000001002a */
[C---:B------:R-:W-:Y:S01]  /*2330*/  FMUL.FTZ R103, R74.reuse, R103 ;  /* 0x000000674a677220 */ /* 0x040fe20000410000 */
[----:B------:R-:W-:Y:S01]  /*2340*/  FMUL.FTZ R99, R74, R99 ;  /* 0x000000634a637220 */ /* 0x000fe20000410000 */
[----:B------:R-:W-:-:S04]  /*2350*/  IMAD.WIDE.U32 R70, R71, 0x10, R60 ;  /* 0x0000001047467825 */ /* 0x000fc800078e003c */
[----:B------:R-:W-:Y:S01]  /*2360*/  FMUL.FTZ R60, R74, R121 ;  /* 0x000000794a3c7220 */ /* 0x000fe20000410000 */
[----:B------:R-:W-:Y:S01]  /*2370*/  FFMA.FTZ R61, R30, R117, R54 ;  /* 0x000000751e3d7223 */ /* 0x000fe20000010036 */
[----:B------:R-:W-:Y:S01]  /*2380*/  F2FP.BF16.F32.PACK_AB R67, R76, R67 ;  /* 0x000000434c43723e */ /* 0x000fe200000010ff */
[----:B------:R-:W-:Y:S01]  /*2390*/  FMUL.FTZ R76, R74, R89 ;  /* 0x000000594a4c7220 */ /* 0x000fe20000410000 */
[----:B------:R-:W-:Y:S01]  /*23a0*/  FFMA.FTZ R65, R25, R60, R49 ;  /* 0x0000003c19417223 */ /* 0x000fe20000010031 */
[----:B------:R-:W-:Y:S01]  /*23b0*/  FFMA.FTZ R60, R28, R75, R52 ;  /* 0x0000004b1c3c7223 */ /* 0x000fe20000010034 */
[----:B------:R-:W-:Y:S01]  /*23c0*/  F2FP.BF16.F32.PACK_AB R61, R0, R61 ;  /* 0x0000003d003d723e */ /* 0x000fe200000010ff */
[----:B------:R-:W-:Y:S01]  /*23d0*/  FMUL.FTZ R0, R74, R77 ;  /* 0x0000004d4a007220 */ /* 0x000fe20000410000 */
[----:B------:R-:W-:Y:S01]  /*23e0*/  FFMA.FTZ R75, R17, R64, R41 ;  /* 0x00000040114b7223 */ /* 0x000fe20000010029 */
[----:B------:R-:W-:Y:S01]  /*23f0*/  F2FP.BF16.F32.PACK_AB R62, R65, R62 ;  /* 0x0000003e413e723e */ /* 0x000fe200000010ff */
[----:B------:R-:W-:Y:S01]  /*2400*/  FFMA.FTZ R64, R20, R99, R44 ;  /* 0x0000006314407223 */ /* 0x000fe2000001002c */
[----:B------:R-:W-:Y:S01]  /*2410*/  FFMA.FTZ R65, R29, R0, R53 ;  /* 0x000000001d417223 */ /* 0x000fe20000010035 */
[C---:B------:R-:W-:Y:S01]  /*2420*/  FMUL.FTZ R0, R74.reuse, R101 ;  /* 0x000000654a007220 */ /* 0x040fe20000410000 */
[----:B------:R-:W-:Y:S01]  /*2430*/  F2FP.BF16.F32.PACK_AB R66, R75, R66 ;  /* 0x000000424b42723e */ /* 0x000fe200000010ff */
[C---:B------:R-:W-:Y:S01]  /*2440*/  FMUL.FTZ R84, R74.reuse, R115 ;  /* 0x000000734a547220 */ /* 0x040fe20000410000 */
[----:B------:R-:W-:Y:S01]  /*2450*/  FMUL.FTZ R79, R74, R79 ;  /* 0x0000004f4a4f7220 */ /* 0x000fe20000410000 */
[----:B------:R-:W-:Y:S01]  /*2460*/  FFMA.FTZ R75, R21, R0, R45 ;  /* 0x00000000154b7223 */ /* 0x000fe2000001002d */
[----:B------:R-:W-:Y:S01]  /*2470*/  FFMA.FTZ R0, R23, R76, R47 ;  /* 0x0000004c17007223 */ /* 0x000fe2000001002f */
[----:B------:R-:W-:Y:S01]  /*2480*/  F2FP.BF16.F32.PACK_AB R60, R65, R60 ;  /* 0x0000003c413c723e */ /* 0x000fe200000010ff */
[----:B------:R-:W0:Y:S01]  /*2490*/  @!P3 LDC.64 R76, c[0x0][0x258] ;  /* 0x00009600ff4cbb82 */ /* 0x000e220000000a00 */
        /* <DEDUP_REMOVED lines=16> */
[----:B------:R-:W-:-:S02]  /*25a0*/  FFMA.FTZ R75, R13, R78, R37 ;  /* 0x0000004e0d4b7223 */ /* 0x000fc40000010025 */
[----:B------:R-:W-:Y:S02]  /*25b0*/  F2FP.BF16.F32.PACK_AB R79, R86, R79 ;  /* 0x0000004f564f723e */ /* 0x000fe400000010ff */
[----:B------:R-:W-:Y:S01]  /*25c0*/  F2FP.BF16.F32.PACK_AB R78, R84, R111 ;  /* 0x0000006f544e723e */ /* 0x000fe200000010ff */
[----:B0-----:R-:W-:Y:S01]  /*25d0*/  @!P3 IMAD.WIDE R80, R3, 0x4, R76 ;  /* 0x000000040350b825 */ /* 0x001fe200078e024c */
[----:B------:R-:W-:Y:S02]  /*25e0*/  F2FP.BF16.F32.PACK_AB R77, R82, R107 ;  /* 0x0000006b524d723e */ /* 0x000fe400000010ff */
[----:B------:R-:W-:Y:S02]  /*25f0*/  F2FP.BF16.F32.PACK_AB R76, R75, R0 ;  /* 0x000000004b4c723e */ /* 0x000fe400000010ff */
[----:B------:R1:W-:Y:S01]  /*2600*/  @!P3 STG.E desc[UR4][R80.64], R74 ;  /* 0x0000004a5000b986 */ /* 0x0003e2000c101904 */
[----:B------:R-:W-:Y:S02]  /*2610*/  IADD3 R3, R3, UR8, RZ ;  /* 0x0000000803037c10 */ /* 0x000fe4000fffe0ff */
[----:B------:R-:W-:Y:S01]  /*2620*/  SEL R0, RZ, 0x1, P2 ;  /* 0x00000001ff007807 */ /* 0x000fe20001000000 */
[----:B------:R1:W-:Y:S01]  /*2630*/  STG.E.128 desc[UR4][R68.64], R60 ;  /* 0x0000003c44007986 */ /* 0x0003e2000c101d04 */
[----:B------:R-:W-:-:S03]  /*2640*/  ISETP.GE.AND P3, PT, R3, UR9, PT ;  /* 0x0000000903007c0c */ /* 0x000fc6000bf66270 */
[----:B------:R1:W-:Y:S04]  /*2650*/  STG.E.128 desc[UR4][R72.64], R64 ;  /* 0x0000004048007986 */ /* 0x0003e8000c101d04 */
[----:B------:R1:W-:Y:S06]  /*2660*/  STG.E.128 desc[UR4][R70.64], R76 ;  /* 0x0000004c46007986 */ /* 0x0003ec000c101d04 */
[----:B------:R-:W-:Y:S05]  /*2670*/  @!P3 BRA `(.L_x_5097) ;  /* 0xffffffdc003cb947 */ /* 0x000fea000383ffff */
[----:B------:R-:W-:Y:S05]  /*2680*/  EXIT ;  /* 0x000000000000794d */ /* 0x000fea0003800000 */
.L_x_5096:
[----:B------:R-:W-:Y:S01]  /*2690*/  HFMA2.MMA R72, -RZ, RZ, 0, 5.9604644775390625e-08 ;  /* 0x00000001ff487435 */ /* 0x000fe200000001ff */
[----:B------:R-:W-:Y:S02]  /*26a0*/  MOV R121, R0 ;  /* 0x0000000000797202 */ /* 0x000fe40000000f00 */
[----:B------:R-:W-:Y:S02]  /*26b0*/  MOV R123, 0x1f ;  /* 0x0000001f007b7802 */ /* 0x000fe40000000f00 */
[----:B------:R-:W-:-:S07]  /*26c0*/  MOV R70, 0xffffffff ;  /* 0xffffffff00467802 */ /* 0x000fce0000000f00 */
[----:B-----5:R-:W-:Y:S05]  /*26d0*/  WARPSYNC.COLLECTIVE R70, `(.L_x_5098) ;  /* 0x0000000046087348 */ /* 0x020fea0003c00000 */
[----:B------:R0:W1:Y:S02]  /*26e0*/  SHFL.BFLY P5, R119, R121, R72, R123 ;  /* 0x0c00004879777389 */ /* 0x00006400000a007b */
[----:B01---5:R-:W-:Y:S01]  /*26f0*/  ENDCOLLECTIVE ;  /* 0x000000000000791b */ /* 0x023fe20003800000 */
.L_x_5098:
[----:B------:R-:W-:Y:S01]  /*2700*/  HFMA2.MMA R72, -RZ, RZ, 0, 1.1920928955078125e-07 ;  /* 0x00000002ff487435 */ /* 0x000fe200000001ff */
[----:B------:R-:W-:-:S05]  /*2710*/  MOV R61, R119 ;  /* 0x00000077003d7202 */ /* 0x000fca0000000f00 */
[----:B------:R-:W-:-:S05]  /*2720*/  FADD.FTZ R61, R0, R61 ;  /* 0x0000003d003d7221 */ /* 0x000fca0000010000 */
[----:B------:R-:W-:-:S07]  /*2730*/  MOV R121, R61 ;  /* 0x0000003d00797202 */ /* 0x000fce0000000f00 */
[----:B------:R-:W-:Y:S05]  /*2740*/  WARPSYNC.COLLECTIVE R70, `(.L_x_5099) ;  /* 0x0000000046087348 */ /* 0x000fea0003c00000 */
[----:B------:R0:W1:Y:S02]  /*2750*/  SHFL.BFLY P5, R119, R121, R72, R123 ;  /* 0x0c00004879777389 */ /* 0x00006400000a007b */
[----:B01----:R-:W-:Y:S01]  /*2760*/  ENDCOLLECTIVE ;  /* 0x000000000000791b */ /* 0x003fe20003800000 */
.L_x_5099:
[----:B------:R-:W-:Y:S01]  /*2770*/  HFMA2.MMA R72, -RZ, RZ, 0, 2.384185791015625e-07 ;  /* 0x00000004ff487435 */ /* 0x000fe200000001ff */
[----:B------:R-:W-:-:S05]  /*2780*/  MOV R60, R119 ;  /* 0x00000077003c7202 */ /* 0x000fca0000000f00 */
[----:B------:R-:W-:-:S05]  /*2790*/  FADD.FTZ R66, R61, R60 ;  /* 0x0000003c3d427221 */ /* 0x000fca0000010000 */
[----:B------:R-:W-:-:S07]  /*27a0*/  MOV R121, R66 ;  /* 0x0000004200797202 */ /* 0x000fce0000000f00 */
[----:B------:R-:W-:Y:S05]  /*27b0*/  WARPSYNC.COLLECTIVE R70, `(.L_x_5100) ;  /* 0x0000000046087348 */ /* 0x000fea0003c00000 */
[----:B------:R0:W1:Y:S02]  /*27c0*/  SHFL.BFLY P5, R119, R121, R72, R123 ;  /* 0x0c00004879777389 */ /* 0x00006400000a007b */
[----:B01----:R-:W-:Y:S01]  /*27d0*/  ENDCOLLECTIVE ;  /* 0x000000000000791b */ /* 0x003fe20003800000 */
.L_x_5100:
[----:B------:R-:W-:Y:S01]  /*27e0*/  HFMA2.MMA R72, -RZ, RZ, 0, 4.76837158203125e-07 ;  /* 0x00000008ff487435 */ /* 0x000fe200000001ff */
[----:B------:R-:W-:-:S05]  /*27f0*/  MOV R117, R119 ;  /* 0x0000007700757202 */ /* 0x000fca0000000f00 */
[----:B------:R-:W-:-:S05]  /*2800*/  FADD.FTZ R117, R66, R117 ;  /* 0x0000007542757221 */ /* 0x000fca0000010000 */
[----:B------:R-:W-:-:S07]  /*2810*/  MOV R121, R117 ;  /* 0x0000007500797202 */ /* 0x000fce0000000f00 */
[----:B------:R-:W-:Y:S05]  /*2820*/  WARPSYNC.COLLECTIVE R70, `(.L_x_5101) ;  /* 0x0000000046087348 */ /* 0x000fea0003c00000 */
[----:B------:R0:W1:Y:S02]  /*2830*/  SHFL.BFLY P5, R119, R121, R72, R123 ;  /* 0x0c00004879777389 */ /* 0x00006400000a007b */
[----:B01----:R-:W-:Y:S01]  /*2840*/  ENDCOLLECTIVE ;  /* 0x000000000000791b */ /* 0x003fe20003800000 */
.L_x_5101:
[----:B------:R-:W-:Y:S01]  /*2850*/  HFMA2.MMA R72, -RZ, RZ, 0, 9.5367431640625e-07 ;  /* 0x00000010ff487435 */ /* 0x000fe200000001ff */
[----:B------:R-:W-:-:S05]  /*2860*/  MOV R60, R119 ;  /* 0x00000077003c7202 */ /* 0x000fca0000000f00 */
[----:B------:R-:W-:-:S05]  /*2870*/  FADD.FTZ R68, R117, R60 ;  /* 0x0000003c75447221 */ /* 0x000fca0000010000 */
[----:B------:R-:W-:-:S07]  /*2880*/  MOV R121, R68 ;  /* 0x0000004400797202 */ /* 0x000fce0000000f00 */
[----:B------:R-:W-:Y:S05]  /*2890*/  WARPSYNC.COLLECTIVE R70, `(.L_x_5102) ;  /* 0x0000000046087348 */ /* 0x000fea0003c00000 */
[----:B------:R0:W1:Y:S02]  /*28a0*/  SHFL.BFLY P5, R119, R121, R72, R123 ;  /* 0x0c00004879777389 */ /* 0x00006400000a007b */
[----:B01----:R-:W-:Y:S01]  /*28b0*/  ENDCOLLECTIVE ;  /* 0x000000000000791b */ /* 0x003fe20003800000 */
.L_x_5102:
        /* <DEDUP_REMOVED lines=55> */
.L_x_5103:
[----:B------:R-:W-:Y:S01]  /*2c30*/  HFMA2.MMA R72, -RZ, RZ, 0, 1.1920928955078125e-07 ;  /* 0x00000002ff487435 */ /* 0x000fe200000001ff */
[----:B------:R-:W-:-:S05]  /*2c40*/  MOV R61, R119 ;  /* 0x00000077003d7202 */ /* 0x000fca0000000f00 */
[----:B------:R-:W-:-:S05]  /*2c50*/  FADD.FTZ R61, R0, R61 ;  /* 0x0000003d003d7221 */ /* 0x000fca0000010000 */
[----:B------:R-:W-:-:S07]  /*2c60*/  MOV R121, R61 ;  /* 0x0000003d00797202 */ /* 0x000fce0000000f00 */
[----:B------:R-:W-:Y:S05]  /*2c70*/  WARPSYNC.COLLECTIVE R70, `(.L_x_5104) ;  /* 0x0000000046087348 */ /* 0x000fea0003c00000 */
[----:B------:R0:W1:Y:S02]  /*2c80*/  SHFL.BFLY P5, R119, R121, R72, R123 ;  /* 0x0c00004879777389 */ /* 0x00006400000a007b */
[----:B01----:R-:W-:Y:S01]  /*2c90*/  ENDCOLLECTIVE ;  /* 0x000000000000791b */ /* 0x003fe20003800000 */
.L_x_5104:
[----:B------:R-:W-:Y:S01]  /*2ca0*/  HFMA2.MMA R72, -RZ, RZ, 0, 2.384185791015625e-07 ;  /* 0x00000004ff487435 */ /* 0x000fe200000001ff */
[----:B------:R-:W-:-:S05]  /*2cb0*/  MOV R66, R119 ;  /* 0x0000007700427202 */ /* 0x000fca0000000f00 */
[----:B------:R-:W-:-:S05]  /*2cc0*/  FADD.FTZ R66, R61, R66 ;  /* 0x000000423d427221 */ /* 0x000fca0000010000 */
[----:B------:R-:W-:-:S07]  /*2cd0*/  MOV R121, R66 ;  /* 0x0000004200797202 */ /* 0x000fce0000000f00 */
[----:B------:R-:W-:Y:S05]  /*2ce0*/  WARPSYNC.COLLECTIVE R70, `(.L_x_5105) ;  /* 0x0000000046087348 */ /* 0x000fea0003c00000 */
[----:B------:R0:W1:Y:S02]  /*2cf0*/  SHFL.BFLY P5, R119, R121, R72, R123 ;  /* 0x0c00004879777389 */ /* 0x00006400000a007b */
[----:B01----:R-:W-:Y:S01]  /*2d00*/  ENDCOLLECTIVE ;  /* 0x000000000000791b */ /* 0x003fe20003800000 */
.L_x_5105:
[----:B------:R-:W-:Y:S01]  /*2d10*/  HFMA2.MMA R72, -RZ, RZ, 0, 4.76837158203125e-07 ;  /* 0x00000008ff487435 */ /* 0x000fe200000001ff */
[----:B------:R-:W-:-:S05]  /*2d20*/  MOV R117, R119 ;  /* 0x0000007700757202 */ /* 0x000fca0000000f00 */
[----:B------:R-:W-:-:S05]  /*2d30*/  FADD.FTZ R117, R66, R117 ;  /* 0x0000007542757221 */ /* 0x000fca0000010000 */
[----:B------:R-:W-:-:S07]  /*2d40*/  MOV R121, R117 ;  /* 0x0000007500797202 */ /* 0x000fce0000000f00 */
[----:B------:R-:W-:Y:S05]  /*2d50*/  WARPSYNC.COLLECTIVE R70, `(.L_x_5106) ;  /* 0x0000000046087348 */ /* 0x000fea0003c00000 */
[----:B------:R0:W1:Y:S02]  /*2d60*/  SHFL.BFLY P5, R119, R121, R72, R123 ;  /* 0x0c00004879777389 */ /* 0x00006400000a007b */
[----:B01----:R-:W-:Y:S01]  /*2d70*/  ENDCOLLECTIVE ;  /* 0x000000000000791b */ /* 0x003fe20003800000 */
.L_x_5106:
[----:B------:R-:W-:Y:S01]  /*2d80*/  HFMA2.MMA R72, -RZ, RZ, 0, 9.5367431640625e-07 ;  /* 0x00000010ff487435 */ /* 0x000fe200000001ff */
[----:B------:R-:W-:-:S05]  /*2d90*/  MOV R68, R119 ;  /* 0x0000007700447202 */ /* 0x000fca0000000f00 */
[----:B------:R-:W-:-:S05]  /*2da0*/  FADD.FTZ R68, R117, R68 ;  /* 0x0000004475447221 */ /* 0x000fca0000010000 */
[----:B------:R-:W-:-:S07]  /*2db0*/  MOV R121, R68 ;  /* 0x0000004400797202 */ /* 0x000fce0000000f00 */
[----:B------:R-:W-:Y:S05]  /*2dc0*/  WARPSYNC.COLLECTIVE R70, `(.L_x_5107) ;  /* 0x0000000046087348 */ /* 0x000fea0003c00000 */
[----:B------:R0:W1:Y:S02]  /*2dd0*/  SHFL.BFLY P5, R119, R121, R72, R123 ;  /* 0x0c00004879777389 */ /* 0x00006400000a007b */
[----:B01----:R-:W-:Y:S01]  /*2de0*/  ENDCOLLECTIVE ;  /* 0x000000000000791b */ /* 0x003fe20003800000 */
.L_x_5107:
[----:B------:R-:W-:Y:S05]  /*2df0*/  BRA `(.L_x_5108) ;  /* 0xffffffec004c7947 */ /* 0x000fea000383ffff */
.L_x_5109:
        /* <DEDUP_REMOVED lines=16> */
.L_x_23241:


//--------------------- .text._ZN10layer_norm13ln_fwd_kernelINS_13Kernel_traitsIf13__nv_bfloat16S2_S2_fjLj6144ELj1ELj1ELj8ELj16ENS_18Kernel_traits_baseILj6144EfS2_S2_S2_fjLj256EEEEELb0ELb0ELb1ELb0EEEvNS_9FwdParamsE --------------------------
	.section	.text._ZN10layer_norm13ln_fwd_kernelINS_13Kernel_traitsIf13__nv_bfloat16S2_S2_fjLj6144ELj1ELj1ELj8ELj16ENS_18Kernel_traits_baseILj6144EfS2_S2_S2_fjLj256EEEEELb0ELb0ELb1ELb0EEEvNS_9FwdParamsE,"ax",@progbits
	.align	128
        .global         _ZN10layer_norm13ln_fwd_kernelINS_13Kernel_traitsIf13__nv_bfloat16S2_S2_fjLj6144ELj1ELj1ELj8ELj16ENS_18Kernel_traits_baseILj6144EfS2_S2_S2_fjLj256EEEEELb0ELb0ELb1ELb0EEEvNS_9FwdParamsE
        .type           _ZN10layer_norm13ln_fwd_kernelINS_13Kernel_traitsIf13__nv_bfloat16S2_S2_fjLj6144ELj1ELj1ELj8ELj16ENS_18Kernel_traits_baseILj6144EfS2_S2_S2_fjLj256EEEEELb0ELb0ELb1ELb0EEEvNS_9FwdParamsE,@function
        .size           _ZN10layer_norm13ln_fwd_kernelINS_13Kernel_traitsIf13__nv_bfloat16S2_S2_fjLj6144ELj1ELj1ELj8ELj16ENS_18Kernel_traits_baseILj6144EfS2_S2_S2_fjLj256EEEEELb0ELb0ELb1ELb0EEEvNS_9FwdParamsE,(.L_x_23242 - _ZN10layer_norm13ln_fwd_kernelINS_13Kernel_traitsIf13__nv_bfloat16S2_S2_fjLj6144ELj1ELj1ELj8ELj16ENS_18Kernel_traits_baseILj6144EfS2_S2_S2_fjLj256EEEEELb0ELb0ELb1ELb0EEEvNS_9FwdParamsE)
        .other          _ZN10layer_norm13ln_fwd_kernelINS_13Kernel_traitsIf13__nv_bfloat16S2_S2_fjLj6144ELj1ELj1ELj8ELj16ENS_18Kernel_traits_baseILj6144EfS2_S2_S2_fjLj256EEEEELb0ELb0ELb1ELb0EEEvNS_9FwdParamsE,@"STO_CUDA_ENTRY STV_DEFAULT"
_ZN10layer_norm13ln_fwd_kernelINS_13Kernel_traitsIf13__nv_bfloat16S2_S2_fjLj6144ELj1ELj1ELj8ELj16ENS_18Kernel_traits_baseILj6144EfS2_S2_S2_fjLj256EEEEELb0ELb0ELb1ELb0EEEvNS_9FwdParamsE:
.text._ZN10layer_norm13ln_fwd_kernelINS_13Kernel_traitsIf13__nv_bfloat16S2_S2_fjLj6144ELj1ELj1ELj8ELj16ENS_18Kernel_traits_baseILj6144EfS2_S2_S2_fjLj256EEEEELb0ELb0ELb1ELb0EEEvNS_9FwdParamsE:
        /* <DEDUP_REMOVED lines=31> */
.L_x_5111:
[----:B------:R-:W-:Y:S05]  /*01f0*/  BSYNC B0 ;  /* 0x0000000000007941 */ /* 0x000fea0003800000 */
.L_x_5110:
        /* <DEDUP_REMOVED lines=18> */
.L_x_5113:
[----:B------:R-:W-:Y:S05]  /*0320*/  BSYNC B0 ;  /* 0x0000000000007941 */ /* 0x000fea0003800000 */
.L_x_5112:
        /* <DEDUP_REMOVED lines=17> */
.L_x_5115:
[----:B------:R-:W-:Y:S05]  /*0440*/  BSYNC B0 ;  /* 0x0000000000007941 */ /* 0x000fea0003800000 */
.L_x_5114:
[----:B------:R-:W3:Y:S02]  /*0450*/  S2UR UR6, SR_CTAID.X ;  /* 0x00000000000679c3 */ /* 0x000ee40000002500 */
[----:B---3--:R-:W-:Y:S01]  /*0460*/  LEA.HI R65, R0, UR6, RZ, 0x18 ;  /* 0x0000000600417c11 */ /* 0x008fe2000f8fc0ff */
[----:B------:R-:W-:-:S03]  /*0470*/  ULDC UR6, c[0x0][0x214] ;  /* 0x0000850000067ab9 */ /* 0x000fc60000000800 */
[----:B------:R-:W-:-:S13]  /*0480*/  ISETP.GE.AND P0, PT, R65, UR6, PT ;  /* 0x0000000641007c0c */ /* 0x000fda000bf06270 */
[----:B------:R-:W-:Y:S05]  /*0490*/  @P0 EXIT ;  /* 0x000000000000094d */ /* 0x000fea0003800000 */
[----:B------:R-:W-:Y:S01]  /*04a0*/  SHF.R.S32.HI R8, RZ, 0x3, R8 ;  /* 0x00000003ff087819 */ /* 0x000fe20000011408 */
[----:B------:R-:W-:Y:S01]  /*04b0*/  ULDC.U8 UR6, c[0x0][0x2a0] ;  /* 0x0000a80000067ab9 */ /* 0x000fe20000000000 */
[----:B012---:R-:W-:Y:S01]  /*04c0*/  LOP3.LUT R5, R0, 0xe0, RZ, 0xc0, !PT ;  /* 0x000000e000057812 */ /* 0x007fe200078ec0ff */
[----:B------:R-:W-:Y:S01]  /*04d0*/  HFMA2.MMA R76, -RZ, RZ, 0, 5.9604644775390625e-08 ;  /* 0x00000001ff4c7435 */ /* 0x000fe200000001ff */
[----:B------:R-:W-:Y:S01]  /*04e0*/  LOP3.LUT R4, R8, 0xff, RZ, 0xc0, !PT ;  /* 0x000000ff08047812 */ /* 0x000fe200078ec0ff */
[----:B------:R-:W-:Y:S01]  /*04f0*/  ULDC UR8, c[0x0][0x29c] ;  /* 0x0000a70000087ab9 */ /* 0x000fe20000000800 */
[----:B------:R-:W-:Y:S01]  /*0500*/  SHF.R.U32.HI R8, RZ, 0x3, R8 ;  /* 0x00000003ff087819 */ /* 0x000fe20000011608 */
[----:B------:R-:W-:Y:S01]  /*0510*/  ULDC UR9, c[0x0][0x290] ;  /* 0x0000a40000097ab9 */ /* 0x000fe20000000800 */
[----:B------:R-:W-:Y:S01]  /*0520*/  VIADDMNMX R5, R4, -R5, RZ, !PT ;  /* 0x8000000504057246 */ /* 0x000fe200078001ff */
[----:B------:R-:W-:Y:S01]  /*0530*/  ULDC.64 UR10, c[0x0][0x210] ;  /* 0x00008400000a7ab9 */ /* 0x000fe20000000a00 */
        /* <DEDUP_REMOVED lines=10> */
[----:B------:R-:W-:Y:S01]  /*05e0*/  ISETP.NE.AND P0, PT, RZ, UR6, PT ;  /* 0x00000006ff007c0c */ /* 0x000fe2000bf05270 */
[----:B------:R-:W-:Y:S01]  /*05f0*/  ULDC.64 UR6, c[0x0][0x230] ;  /* 0x00008c0000067ab9 */ /* 0x000fe20000000a00 */
[----:B------:R-:W-:Y:S02]  /*0600*/  IADD3 R7, R8, R7, RZ ;  /* 0x0000000708077210 */ /* 0x000fe40007ffe0ff */
[----:B------:R-:W-:Y:S02]  /*0610*/  P2R R68, PR, RZ, 0x1 ;  /* 0x00000001ff447803 */ /* 0x000fe40000000000 */
[----:B------:R-:W-:-:S07]  /*0620*/  SHF.L.U32 R66, R7, 0x3, RZ ;  /* 0x0000000307427819 */ /* 0x000fce00000006ff */
.L_x_5201:
[----:B-123--:R-:W2:Y:S08]  /*0630*/  LDC.64 R60, c[0x0][0x280] ;  /* 0x0000a000ff3c7b82 */ /* 0x00eeb00000000a00 */
[----:B------:R-:W3:Y:S08]  /*0640*/  LDC.64 R62, c[0x0][0x288] ;  /* 0x0000a200ff3e7b82 */ /* 0x000ef00000000a00 */
[----:B------:R-:W4:Y:S01]  /*0650*/  LDC R72, c[0x0][0x218] ;  /* 0x00008600ff487b82 */ /* 0x000f220000000800 */
[----:B--2---:R-:W-:-:S05]  /*0660*/  IMAD.WIDE R60, R65, 0x4, R60 ;  /* 0x00000004413c7825 */ /* 0x004fca00078e023c */
[----:B------:R-:W2:Y:S01]  /*0670*/  LDG.E R78, desc[UR4][R60.64] ;  /* 0x000000043c4e7981 */ /* 0x000ea2000c1e1900 */
[----:B---3--:R-:W-:-:S05]  /*0680*/  IMAD.WIDE R62, R65, 0x4, R62 ;  /* 0x00000004413e7825 */ /* 0x008fca00078e023e */
[----:B-----5:R3:W5:Y:S01]  /*0690*/  LDG.E R70, desc[UR4][R62.64] ;  /* 0x000000043e467981 */ /* 0x020762000c1e1900 */
[----:B------:R-:W-:Y:S01]  /*06a0*/  BSSY B0, `(.L_x_5116) ;  /* 0x0000084000007945 */ /* 0x000fe20003800000 */
[----:B----4-:R-:W-:Y:S01]  /*06b0*/  IMAD R74, R65, R72, RZ ;  /* 0x00000048414a7224 */ /* 0x010fe200078e02ff */
[----:B--2---:R-:W-:-:S13]  /*06c0*/  ISETP.GE.AND P1, PT, R78, 0x1, PT ;  /* 0x000000014e00780c */ /* 0x004fda0003f26270 */
[----:B------:R-:W-:-:S05]  /*06d0*/  @P1 IADD3 R115, R78, -0x1, RZ ;  /* 0xffffffff4e731810 */ /* 0x000fca0007ffe0ff */
[----:B------:R-:W-:Y:S01]  /*06e0*/  @P1 IMAD R80, R115, R72, RZ ;  /* 0x0000004873501224 */ /* 0x000fe200078e02ff */
[----:B------:R-:W-:-:S04]  /*06f0*/  SHF.R.S32.HI R115, RZ, 0x1f, R74 ;  /* 0x0000001fff737819 */ /* 0x000fc8000001144a */
[----:B------:R-:W-:Y:S02]  /*0700*/  @P1 SHF.R.S32.HI R117, RZ, 0x1f, R80 ;  /* 0x0000001fff751819 */ /* 0x000fe40000011450 */
[----:B------:R-:W-:Y:S02]  /*0710*/  LEA.HI R115, R115, R74, RZ, 0x3 ;  /* 0x0000004a73737211 */ /* 0x000fe400078f18ff */
[----:B------:R-:W-:Y:S02]  /*0720*/  @P1 LEA.HI R117, R117, R80, RZ, 0x3 ;  /* 0x0000005075751211 */ /* 0x000fe400078f18ff */
[----:B------:R-:W-:Y:S02]  /*0730*/  MOV R80, RZ ;  /* 0x000000ff00507202 */ /* 0x000fe40000000f00 */
[----:B------:R-:W-:Y:S02]  /*0740*/  @P1 LEA.HI.SX32 R80, R117, R2, 0x1d ;  /* 0x0000000275501211 */ /* 0x000fe400078feaff */
[----:B------:R-:W-:-:S02]  /*0750*/  SHF.R.S32.HI R74, RZ, 0x1f, R65 ;  /* 0x0000001fff4a7819 */ /* 0x000fc40000011441 */
[----:B------:R-:W-:Y:S01]  /*0760*/  LEA.HI.SX32 R117, R115, R2, 0x1d ;  /* 0x0000000273757211 */ /* 0x000fe200078feaff */
[----:B---3--:R-:W-:Y:S06]  /*0770*/  @!P5 BRA `(.L_x_5117) ;  /* 0x0000000400d8d947 */ /* 0x008fec0003800000 */
[----:B------:R-:W-:Y:S01]  /*0780*/  ISETP.NE.U32.AND P0, PT, RZ, UR6, PT ;  /* 0x00000006ff007c0c */ /* 0x000fe2000bf05070 */
[----:B------:R-:W2:Y:S03]  /*0790*/  @P1 LDC.64 R60, c[0x0][0x220] ;  /* 0x00008800ff3c1b82 */ /* 0x000ea60000000a00 */
[----:B------:R-:W-:-:S13]  /*07a0*/  ISETP.NE.AND.EX P0, PT, RZ, UR7, PT, P0 ;  /* 0x00000007ff007c0c */ /* 0x000fda000bf05300 */
[----:B------:R-:W3:Y:S01]  /*07b0*/  @P0 LDC.64 R62, c[0x0][0x230] ;  /* 0x00008c00ff3e0b82 */ /* 0x000ee20000000a00 */
[----:B--2---:R-:W-:-:S05]  /*07c0*/  @P1 IMAD.WIDE.U32 R60, R80, 0x10, R60 ;  /* 0x00000010503c1825 */ /* 0x004fca00078e003c */
[----:B------:R2:W5:Y:S01]  /*07d0*/  @P1 LDG.E.128 R8, desc[UR4][R60.64] ;  /* 0x000000043c081981 */ /* 0x000562000c1e1d00 */
[----:B---3--:R-:W-:-:S05]  /*07e0*/  @P0 IMAD.WIDE.U32 R62, R117, 0x10, R62 ;  /* 0x00000010753e0825 */ /* 0x008fca00078e003e */
[----:B0-----:R2:W5:Y:S01]  /*07f0*/  @P0 LDG.E.128 R4, desc[UR4][R62.64] ;  /* 0x000000043e040981 */ /* 0x001562000c1e1d00 */
[----:B------:R-:W-:Y:S01]  /*0800*/  ISETP.GT.AND P2, PT, R78, RZ, PT ;  /* 0x000000ff4e00720c */ /* 0x000fe20003f44270 */
[----:B------:R-:W-:-:S12]  /*0810*/  BSSY B1, `(.L_x_5118) ;  /* 0x000000a000017945 */ /* 0x000fd80003800000 */
[----:B--2---:R-:W-:Y:S05]  /*0820*/  @P2 BRA `(.L_x_5119) ;  /* 0x0000000000102947 */ /* 0x004fea0003800000 */
[----:B------:R-:W-:Y:S01]  /*0830*/  MOV R67, RZ ;  /* 0x000000ff00437202 */ /* 0x000fe20000000f00 */
[----:B------:R-:W-:Y:S06]  /*0840*/  @!P0 BRA `(.L_x_5120) ;  /* 0x0000000000188947 */ /* 0x000fec0003800000 */
[----:B-----5:R-:W-:Y:S01]  /*0850*/  SHF.L.U32 R67, R4, 0x10, RZ ;  /* 0x0000001004437819 */ /* 0x020fe200000006ff */
[----:B------:R-:W-:Y:S06]  /*0860*/  BRA `(.L_x_5120) ;  /* 0x0000000000107947 */ /* 0x000fec0003800000 */
.L_x_5119:
[----:B-----5:R-:W-:Y:S02]  /*0870*/  SHF.L.U32 R67, R8, 0x10, RZ ;  /* 0x0000001008437819 */ /* 0x020fe400000006ff */
[----:B------:R-:W-:-:S03]  /*0880*/  @P0 SHF.L.U32 R60, R4, 0x10, RZ ;  /* 0x00000010043c0819 */ /* 0x000fc600000006ff */
[----:B------:R-:W-:-:S04]  /*0890*/  FMUL.FTZ R67, R67, UR8 ;  /* 0x0000000843437c20 */ /* 0x000fc80008410000 */
[----:B------:R-:W-:-:S07]  /*08a0*/  @P0 FADD.FTZ R67, R60, R67 ;  /* 0x000000433c430221 */ /* 0x000fce0000010000 */
.L_x_5120:
[----:B------:R-:W-:Y:S05]  /*08b0*/  BSYNC B1 ;  /* 0x0000000000017941 */ /* 0x000fea0003800000 */
.L_x_5118:
[----:B------:R-:W-:Y:S04]  /*08c0*/  BSSY B1, `(.L_x_5121) ;  /* 0x000000d000017945 */ /* 0x000fe80003800000 */
[----:B------:R-:W-:Y:S05]  /*08d0*/  @P2 BRA `(.L_x_5122) ;  /* 0x0000000000142947 */ /* 0x000fea0003800000 */
[----:B------:R-:W-:Y:S01]  /*08e0*/  HFMA2.MMA R69, -RZ, RZ, 0, 0 ;  /* 0x00000000ff457435 */ /* 0x000fe200000001ff */
[----:B------:R-:W-:Y:S10]  /*08f0*/  @!P0 BRA `(.L_x_5123) ;  /* 0x0000000000248947 */ /* 0x000ff40003800000 */
[----:B-----5:R-:W-:-:S04]  /*0900*/  PRMT R69, R4, 0x7632, R69 ;  /* 0x0000763204457816 */ /* 0x020fc80000000045 */
[----:B------:R-:W-:Y:S01]  /*0910*/  SHF.L.U32 R69, R69, 0x10, RZ ;  /* 0x0000001045457819 */ /* 0x000fe200000006ff */
[----:B------:R-:W-:Y:S06]  /*0920*/  BRA `(.L_x_5123) ;  /* 0x0000000000187947 */ /* 0x000fec0003800000 */
.L_x_5122:
[----:B-----5:R-:W-:Y:S02]  /*0930*/  PRMT R60, R8, 0x7632, R60 ;  /* 0x00007632083c7816 */ /* 0x020fe4000000003c */
[----:B------:R-:W-:Y:S02]  /*0940*/  @P0 PRMT R61, R4, 0x7632, R61 ;  /* 0x00007632043d0816 */ /* 0x000fe4000000003d */
[----:B------:R-:W-:Y:S02]  /*0950*/  SHF.L.U32 R60, R60, 0x10, RZ ;  /* 0x000000103c3c7819 */ /* 0x000fe400000006ff */
[----:B------:R-:W-:-:S03]  /*0960*/  @P0 SHF.L.U32 R62, R61, 0x10, RZ ;  /* 0x000000103d3e0819 */ /* 0x000fc600000006ff */
[----:B------:R-:W-:-:S04]  /*0970*/  FMUL.FTZ R69, R60, UR8 ;  /* 0x000000083c457c20 */ /* 0x000fc80008410000 */
[----:B------:R-:W-:-:S07]  /*0980*/  @P0 FADD.FTZ R69, R62, R69 ;  /* 0x000000453e450221 */ /* 0x000fce0000010000 */
.L_x_5123:
[----:B------:R-:W-:Y:S05]  /*0990*/  BSYNC B1 ;  /* 0x0000000000017941 */ /* 0x000fea0003800000 */
.L_x_5121:
[----:B------:R-:W-:Y:S04]  /*09a0*/  BSSY B1, `(.L_x_5124) ;  /* 0x000000a000017945 */ /* 0x000fe80003800000 */
[----:B------:R-:W-:Y:S05]  /*09b0*/  @P2 BRA `(.L_x_5125) ;  /* 0x0000000000102947 */ /* 0x000fea0003800000 */
[----:B------:R-:W-:Y:S01]  /*09c0*/  MOV R71, RZ ;  /* 0x000000ff00477202 */ /* 0x000fe20000000f00 */
[----:B------:R-:W-:Y:S06]  /*09d0*/  @!P0 BRA `(.L_x_5126) ;  /* 0x0000000000188947 */ /* 0x000fec0003800000 */
[----:B-----5:R-:W-:Y:S01]  /*09e0*/  SHF.L.U32 R71, R5, 0x10, RZ ;  /* 0x0000001005477819 */ /* 0x020fe200000006ff */
[----:B------:R-:W-:Y:S06]  /*09f0*/  BRA `(.L_x_5126) ;  /* 0x0000000000107947 */ /* 0x000fec0003800000 */
.L_x_5125:
[----:B-----5:R-:W-:Y:S02]  /*0a00*/  SHF.L.U32 R71, R9, 0x10, RZ ;  /* 0x0000001009477819 */ /* 0x020fe400000006ff */
[----:B------:R-:W-:-:S03]  /*0a10*/  @P0 SHF.L.U32 R60, R5, 0x10, RZ ;  /* 0x00000010053c0819 */ /* 0x000fc600000006ff */
[----:B------:R-:W-:-:S04]  /*0a20*/  FMUL.FTZ R71, R71, UR8 ;  /* 0x0000000847477c20 */ /* 0x000fc80008410000 */
[----:B------:R-:W-:-:S07]  /*0a30*/  @P0 FADD.FTZ R71, R60, R71 ;  /* 0x000000473c470221 */ /* 0x000fce0000010000 */
.L_x_5126:
[----:B------:R-:W-:Y:S05]  /*0a40*/  BSYNC B1 ;  /* 0x0000000000017941 */ /* 0x000fea0003800000 */
.L_x_5124:
[----:B------:R-:W-:Y:S04]  /*0a50*/  BSSY B1, `(.L_x_5127) ;  /* 0x000000d000017945 */ /* 0x000fe80003800000 */
[----:B------:R-:W-:Y:S05]  /*0a60*/  @P2 BRA `(.L_x_5128) ;  /* 0x0000000000142947 */ /* 0x000fea0003800000 */
[----:B------:R-:W-:Y:S01]  /*0a70*/  HFMA2.MMA R73, -RZ, RZ, 0, 0 ;  /* 0x00000000ff497435 */ /* 0x000fe200000001ff */
[----:B------:R-:W-:Y:S10]  /*0a80*/  @!P0 BRA `(.L_x_5129) ;  /* 0x0000000000248947 */ /* 0x000ff40003800000 */
[----:B-----5:R-:W-:-:S04]  /*0a90*/  PRMT R73, R5, 0x7632, R73 ;  /* 0x0000763205497816 */ /* 0x020fc80000000049 */
[----:B------:R-:W-:Y:S01]  /*0aa0*/  SHF.L.U32 R73, R73, 0x10, RZ ;  /* 0x0000001049497819 */ /* 0x000fe200000006ff */
[----:B------:R-:W-:Y:S06]  /*0ab0*/  BRA `(.L_x_5129) ;  /* 0x0000000000187947 */ /* 0x000fec0003800000 */
.L_x_5128:
[----:B-----5:R-:W-:Y:S02]  /*0ac0*/  PRMT R60, R9, 0x7632, R60 ;  /* 0x00007632093c7816 */ /* 0x020fe4000000003c */
[----:B------:R-:W-:Y:S02]  /*0ad0*/  @P0 PRMT R61, R5, 0x7632, R61 ;  /* 0x00007632053d0816 */ /* 0x000fe4000000003d */
[----:B------:R-:W-:Y:S02]  /*0ae0*/  SHF.L.U32 R60, R60, 0x10, RZ ;  /* 0x000000103c3c7819 */ /* 0x000fe400000006ff */
[----:B------:R-:W-:-:S03]  /*0af0*/  @P0 SHF.L.U32 R62, R61, 0x10, RZ ;  /* 0x000000103d3e0819 */ /* 0x000fc600000006ff */
[----:B------:R-:W-:-:S04]  /*0b00*/  FMUL.FTZ R73, R60, UR8 ;  /* 0x000000083c497c20 */ /* 0x000fc80008410000 */
[----:B------:R-:W-:-:S07]  /*0b10*/  @P0 FADD.FTZ R73, R62, R73 ;  /* 0x000000493e490221 */ /* 0x000fce0000010000 */
.L_x_5129:
[----:B------:R-:W-:Y:S05]  /*0b20*/  BSYNC B1 ;  /* 0x0000000000017941 */ /* 0x000fea0003800000 */
.L_x_5127:
[----:B------:R-:W-:Y:S04]  /*0b30*/  BSSY B1, `(.L_x_5130) ;  /* 0x000000a000017945 */ /* 0x000fe80003800000 */
[----:B------:R-:W-:Y:S05]  /*0b40*/  @P2 BRA `(.L_x_5131) ;  /* 0x0000000000102947 */ /* 0x000fea0003800000 */
[----:B------:R-:W-:Y:S01]  /*0b50*/  MOV R75, RZ ;  /* 0x000000ff004b7202 */ /* 0x000fe20000000f00 */
[----:B------:R-:W-:Y:S06]  /*0b60*/  @!P0 BRA `(.L_x_5132) ;  /* 0x0000000000188947 */ /* 0x000fec0003800000 */
[----:B-----5:R-:W-:Y:S01]  /*0b70*/  SHF.L.U32 R75, R6, 0x10, RZ ;  /* 0x00000010064b7819 */ /* 0x020fe200000006ff */
[----:B------:R-:W-:Y:S06]  /*0b80*/  BRA `(.L_x_5132) ;  /* 0x0000000000107947 */ /* 0x000fec0003800000 */
.L_x_5131:
[----:B-----5:R-:W-:Y:S02]  /*0b90*/  SHF.L.U32 R75, R10, 0x10, RZ ;  /* 0x000000100a4b7819 */ /* 0x020fe400000006ff */
[----:B------:R-:W-:-:S03]  /*0ba0*/  @P0 SHF.L.U32 R60, R6, 0x10, RZ ;  /* 0x00000010063c0819 */ /* 0x000fc600000006ff */
[----:B------:R-:W-:-:S04]  /*0bb0*/  FMUL.FTZ R75, R75, UR8 ;  /* 0x000000084b4b7c20 */ /* 0x000fc80008410000 */
[----:B------:R-:W-:-:S07]  /*0bc0*/  @P0 FADD.FTZ R75, R60, R75 ;  /* 0x0000004b3c4b0221 */ /* 0x000fce0000010000 */
.L_x_5132:
[----:B------:R-:W-:Y:S05]  /*0bd0*/  BSYNC B1 ;  /* 0x0000000000017941 */ /* 0x000fea0003800000 */
.L_x_5130:
[----:B------:R-:W-:Y:S04]  /*0be0*/  BSSY B1, `(.L_x_5133) ;  /* 0x000000d000017945 */ /* 0x000fe80003800000 */
[----:B------:R-:W-:Y:S05]  /*0bf0*/  @P2 BRA `(.L_x_5134) ;  /* 0x0000000000142947 */ /* 0x000fea0003800000 */
[----:B------:R-:W-:Y:S01]  /*0c00*/  IMAD.MOV.U32 R77, RZ, RZ, RZ ;  /* 0x000000ffff4d7224 */ /* 0x000fe200078e00ff */
[----:B------:R-:W-:Y:S06]  /*0c10*/  @!P0 BRA `(.L_x_5135) ;  /* 0x0000000000248947 */ /* 0x000fec0003800000 */
[----:B-----5:R-:W-:-:S04]  /*0c20*/  PRMT R77, R6, 0x7632, R77 ;  /* 0x00007632064d7816 */ /* 0x020fc8000000004d */
[----:B------:R-:W-:Y:S01]  /*0c30*/  SHF.L.U32 R77, R77, 0x10, RZ ;  /* 0x000000104d4d7819 */ /* 0x000fe200000006ff */
[----:B------:R-:W-:Y:S06]  /*0c40*/  BRA `(.L_x_5135) ;  /* 0x0000000000187947 */ /* 0x000fec0003800000 */
.L_x_5134:
[----:B-----5:R-:W-:Y:S02]  /*0c50*/  PRMT R60, R10, 0x7632, R60 ;  /* 0x000076320a3c7816 */ /* 0x020fe4000000003c */
[----:B------:R-:W-:Y:S02]  /*0c60*/  @P0 PRMT R61, R6, 0x7632, R61 ;  /* 0x00007632063d0816 */ /* 0x000fe4000000003d */
[----:B------:R-:W-:Y:S02]  /*0c70*/  SHF.L.U32 R60, R60, 0x10, RZ ;  /* 0x000000103c3c7819 */ /* 0x000fe400000006ff */
[----:B------:R-:W-:-:S03]  /*0c80*/  @P0 SHF.L.U32 R62, R61, 0x10, RZ ;  /* 0x000000103d3e0819 */ /* 0x000fc600000006ff */
[----:B------:R-:W-:-:S04]  /*0c90*/  FMUL.FTZ R77, R60, UR8 ;  /* 0x000000083c4d7c20 */ /* 0x000fc80008410000 */
[----:B------:R-:W-:-:S07]  /*0ca0*/  @P0 FADD.FTZ R77, R62, R77 ;  /* 0x0000004d3e4d0221 */ /* 0x000fce0000010000 */
.L_x_5135:
[----:B------:R-:W-:Y:S05]  /*0cb0*/  BSYNC B1 ;  /* 0x0000000000017941 */ /* 0x000fea0003800000 */
.L_x_5133:
[----:B------:R-:W-:Y:S04]  /*0cc0*/  BSSY B1, `(.L_x_5136) ;  /* 0x000000a000017945 */ /* 0x000fe80003800000 */
[----:B------:R-:W-:Y:S05]  /*0cd0*/  @P2 BRA `(.L_x_5137) ;  /* 0x0000000000102947 */ /* 0x000fea0003800000 */
[----:B------:R-:W-:Y:S01]  /*0ce0*/  HFMA2.MMA R79, -RZ, RZ, 0, 0 ;  /* 0x00000000ff4f7435 */ /* 0x000fe200000001ff */
[----:B------:R-:W-:Y:S10]  /*0cf0*/  @!P0 BRA `(.L_x_5138) ;  /* 0x0000000000188947 */ /* 0x000ff40003800000 */
[----:B-----5:R-:W-:Y:S01]  /*0d00*/  SHF.L.U32 R79, R7, 0x10, RZ ;  /* 0x00000010074f7819 */ /* 0x020fe200000006ff */
[----:B------:R-:W-:Y:S06]  /*0d10*/  BRA `(.L_x_5138) ;  /* 0x0000000000107947 */ /* 0x000fec0003800000 */
.L_x_5137:
[----:B-----5:R-:W-:Y:S02]  /*0d20*/  SHF.L.U32 R79, R11, 0x10, RZ ;  /* 0x000000100b4f7819 */ /* 0x020fe400000006ff */
[----:B------:R-:W-:-:S03]  /*0d30*/  @P0 SHF.L.U32 R60, R7, 0x10, RZ ;  /* 0x00000010073c0819 */ /* 0x000fc600000006ff */
[----:B------:R-:W-:-:S04]  /*0d40*/  FMUL.FTZ R79, R79, UR8 ;  /* 0x000000084f4f7c20 */ /* 0x000fc80008410000 */
[----:B------:R-:W-:-:S07]  /*0d50*/  @P0 FADD.FTZ R79, R60, R79 ;  /* 0x0000004f3c4f0221 */ /* 0x000fce0000010000 */
.L_x_5138:
[----:B------:R-:W-:Y:S05]  /*0d60*/  BSYNC B1 ;  /* 0x0000000000017941 */ /* 0x000fea0003800000 */
.L_x_5136:
[----:B------:R-:W-:Y:S04]  /*0d70*/  BSSY B1, `(.L_x_5139) ;  /* 0x000000d000017945 */ /* 0x000fe80003800000 */
[----:B------:R-:W-:Y:S05]  /*0d80*/  @P2 BRA `(.L_x_5140) ;  /* 0x0000000000142947 */ /* 0x000fea0003800000 */
[----:B------:R-:W-:Y:S01]  /*0d90*/  MOV R81, RZ ;  /* 0x000000ff00517202 */ /* 0x000fe20000000f00 */
[----:B------:R-:W-:Y:S06]  /*0da0*/  @!P0 BRA `(.L_x_5141) ;  /* 0x0000000000248947 */ /* 0x000fec0003800000 */
[----:B-----5:R-:W-:-:S04]  /*0db0*/  PRMT R81, R7, 0x7632, R81 ;  /* 0x0000763207517816 */ /* 0x020fc80000000051 */
[----:B------:R-:W-:Y:S01]  /*0dc0*/  SHF.L.U32 R81, R81, 0x10, RZ ;  /* 0x0000001051517819 */ /* 0x000fe200000006ff */
[----:B------:R-:W-:Y:S06]  /*0dd0*/  BRA `(.L_x_5141) ;  /* 0x0000000000187947 */ /* 0x000fec0003800000 */
.L_x_5140:
[----:B-----5:R-:W-:Y:S02]  /*0de0*/  PRMT R60, R11, 0x7632, R60 ;  /* 0x000076320b3c7816 */ /* 0x020fe4000000003c */
[----:B------:R-:W-:Y:S02]  /*0df0*/  @P0 PRMT R61, R7, 0x7632, R61 ;  /* 0x00007632073d0816 */ /* 0x000fe4000000003d */
[----:B------:R-:W-:Y:S02]  /*0e00*/  SHF.L.U32 R60, R60, 0x10, RZ ;  /* 0x000000103c3c7819 */ /* 0x000fe400000006ff */
[----:B------:R-:W-:-:S03]  /*0e10*/  @P0 SHF.L.U32 R62, R61, 0x10, RZ ;  /* 0x000000103d3e0819 */ /* 0x000fc600000006ff */
[----:B------:R-:W-:-:S04]  /*0e20*/  FMUL.FTZ R81, R60, UR8 ;  /* 0x000000083c517c20 */ /* 0x000fc80008410000 */
[----:B------:R-:W-:-:S07]  /*0e30*/  @P0 FADD.FTZ R81, R62, R81 ;  /* 0x000000513e510221 */ /* 0x000fce0000010000 */
.L_x_5141:
[----:B------:R-:W-:Y:S05]  /*0e40*/  BSYNC B1 ;  /* 0x0000000000017941 */ /* 0x000fea0003800000 */
.L_x_5139:
        /* <DEDUP_REMOVED lines=9> */
.L_x_5117:
[----:B------:R-:W-:Y:S05]  /*0ee0*/  BSYNC B0 ;  /* 0x0000000000007941 */ /* 0x000fea0003800000 */
.L_x_5116:
[----:B------:R-:W-:Y:S04]  /*0ef0*/  BSSY B0, `(.L_x_5142) ;  /* 0x0000078000007945 */ /* 0x000fe80003800000 */
[----:B------:R-:W-:Y:S05]  /*0f00*/  @!P4 BRA `(.L_x_5143) ;  /* 0x0000000400d8c947 */ /* 0x000fea0003800000 */
[----:B------:R-:W-:Y:S01]  /*0f10*/  ISETP.NE.U32.AND P0, PT, RZ, UR6, PT ;  /* 0x00000006ff007c0c */ /* 0x000fe2000bf05070 */
[----:B--2---:R-:W2:Y:S03]  /*0f20*/  @P1 LDC.64 R60, c[0x0][0x220] ;  /* 0x00008800ff3c1b82 */ /* 0x004ea60000000a00 */
[----:B------:R-:W-:-:S13]  /*0f30*/  ISETP.NE.AND.EX P0, PT, RZ, UR7, PT, P0 ;  /* 0x00000007ff007c0c */ /* 0x000fda000bf05300 */
[----:B------:R-:W3:Y:S01]  /*0f40*/  @P0 LDC.64 R62, c[0x0][0x230] ;  /* 0x00008c00ff3e0b82 */ /* 0x000ee20000000a00 */
[----:B--2---:R-:W-:-:S05]  /*0f50*/  @P1 IMAD.WIDE.U32 R60, R80, 0x10, R60 ;  /* 0x00000010503c1825 */ /* 0x004fca00078e003c */
[----:B-----5:R2:W5:Y:S01]  /*0f60*/  @P1 LDG.E.128 R8, desc[UR4][R60.64] ;  /* 0x000000043c081981 */ /* 0x020562000c1e1d00 */
[----:B---3--:R-:W-:-:S05]  /*0f70*/  @P0 IMAD.WIDE.U32 R62, R117, 0x10, R62 ;  /* 0x00000010753e0825 */ /* 0x008fca00078e003e */
[----:B0-----:R2:W5:Y:S01]  /*0f80*/  @P0 LDG.E.128 R4, desc[UR4][R62.64] ;  /* 0x000000043e040981 */ /* 0x001562000c1e1d00 */
[----:B------:R-:W-:Y:S01]  /*0f90*/  ISETP.GT.AND P2, PT, R78, RZ, PT ;  /* 0x000000ff4e00720c */ /* 0x000fe20003f44270 */
[----:B------:R-:W-:-:S12]  /*0fa0*/  BSSY B1, `(.L_x_5144) ;  /* 0x000000a000017945 */ /* 0x000fd80003800000 */
[----:B--2---:R-:W-:Y:S05]  /*0fb0*/  @P2 BRA `(.L_x_5145) ;  /* 0x0000000000102947 */ /* 0x004fea0003800000 */
[----:B------:R-:W-:Y:S01]  /*0fc0*/  HFMA2.MMA R83, -RZ, RZ, 0, 0 ;  /* 0x00000000ff537435 */ /* 0x000fe200000001ff */
[----:B------:R-:W-:Y:S10]  /*0fd0*/  @!P0 BRA `(.L_x_5146) ;  /* 0x0000000000188947 */ /* 0x000ff40003800000 */
[----:B-----5:R-:W-:Y:S01]  /*0fe0*/  SHF.L.U32 R83, R4, 0x10, RZ ;  /* 0x0000001004537819 */ /* 0x020fe200000006ff */
[----:B------:R-:W-:Y:S06]  /*0ff0*/  BRA `(.L_x_5146) ;  /* 0x0000000000107947 */ /* 0x000fec0003800000 */
.L_x_5145:
[----:B-----5:R-:W-:Y:S02]  /*1000*/  SHF.L.U32 R83, R8, 0x10, RZ ;  /* 0x0000001008537819 */ /* 0x020fe400000006ff */
[----:B------:R-:W-:-:S03]  /*1010*/  @P0 SHF.L.U32 R60, R4, 0x10, RZ ;  /* 0x00000010043c0819 */ /* 0x000fc600000006ff */
[----:B------:R-:W-:-:S04]  /*1020*/  FMUL.FTZ R83, R83, UR8 ;  /* 0x0000000853537c20 */ /* 0x000fc80008410000 */
[----:B------:R-:W-:-:S07]  /*1030*/  @P0 FADD.FTZ R83, R60, R83 ;  /* 0x000000533c530221 */ /* 0x000fce0000010000 */
.L_x_5146:
[----:B------:R-:W-:Y:S05]  /*1040*/  BSYNC B1 ;  /* 0x0000000000017941 */ /* 0x000fea0003800000 */
.L_x_5144:
[----:B------:R-:W-:Y:S04]  /*1050*/  BSSY B1, `(.L_x_5147) ;  /* 0x000000d000017945 */ /* 0x000fe80003800000 */
[----:B------:R-:W-:Y:S05]  /*1060*/  @P2 BRA `(.L_x_5148) ;  /* 0x0000000000142947 */ /* 0x000fea0003800000 */
[----:B------:R-:W-:Y:S01]  /*1070*/  MOV R85, RZ ;  /* 0x000000ff00557202 */ /* 0x000fe20000000f00 */
[----:B------:R-:W-:Y:S06]  /*1080*/  @!P0 BRA `(.L_x_5149) ;  /* 0x0000000000248947 */ /* 0x000fec0003800000 */
[----:B-----5:R-:W-:-:S04]  /*1090*/  PRMT R85, R4, 0x7632, R85 ;  /* 0x0000763204557816 */ /* 0x020fc80000000055 */
[----:B------:R-:W-:Y:S01]  /*10a0*/  SHF.L.U32 R85, R85, 0x10, RZ ;  /* 0x0000001055557819 */ /* 0x000fe200000006ff */
[----:B------:R-:W-:Y:S06]  /*10b0*/  BRA `(.L_x_5149) ;  /* 0x0000000000187947 */ /* 0x000fec0003800000 */
.L_x_5148:
[----:B-----5:R-:W-:Y:S02]  /*10c0*/  PRMT R60, R8, 0x7632, R60 ;  /* 0x00007632083c7816 */ /* 0x020fe4000000003c */
[----:B------:R-:W-:Y:S02]  /*10d0*/  @P0 PRMT R61, R4, 0x7632, R61 ;  /* 0x00007632043d0816 */ /* 0x000fe4000000003d */
[----:B------:R-:W-:Y:S02]  /*10e0*/  SHF.L.U32 R60, R60, 0x10, RZ ;  /* 0x000000103c3c7819 */ /* 0x000fe400000006ff */
[----:B------:R-:W-:-:S03]  /*10f0*/  @P0 SHF.L.U32 R62, R61, 0x10, RZ ;  /* 0x000000103d3e0819 */ /* 0x000fc600000006ff */
[----:B------:R-:W-:-:S04]  /*1100*/  FMUL.FTZ R85, R60, UR8 ;  /* 0x000000083c557c20 */ /* 0x000fc80008410000 */
[----:B------:R-:W-:-:S07]  /*1110*/  @P0 FADD.FTZ R85, R62, R85 ;  /* 0x000000553e550221 */ /* 0x000fce0000010000 */
.L_x_5149:
[----:B------:R-:W-:Y:S05]  /*1120*/  BSYNC B1 ;  /* 0x0000000000017941 */ /* 0x000fea0003800000 */
.L_x_5147:
[----:B------:R-:W-:Y:S04]  /*1130*/  BSSY B1, `(.L_x_5150) ;  /* 0x000000a000017945 */ /* 0x000fe80003800000 */
[----:B------:R-:W-:Y:S05]  /*1140*/  @P2 BRA `(.L_x_5151) ;  /* 0x0000000000102947 */ /* 0x000fea0003800000 */
[----:B------:R-:W-:Y:S01]  /*1150*/  HFMA2.MMA R87, -RZ, RZ, 0, 0 ;  /* 0x00000000ff577435 */ /* 0x000fe200000001ff */
[----:B------:R-:W-:Y:S10]  /*1160*/  @!P0 BRA `(.L_x_5152) ;  /* 0x0000000000188947 */ /* 0x000ff40003800000 */
[----:B-----5:R-:W-:Y:S01]  /*1170*/  SHF.L.U32 R87, R5, 0x10, RZ ;  /* 0x0000001005577819 */ /* 0x020fe200000006ff */
[----:B------:R-:W-:Y:S06]  /*1180*/  BRA `(.L_x_5152) ;  /* 0x0000000000107947 */ /* 0x000fec0003800000 */
.L_x_5151:
[----:B-----5:R-:W-:Y:S01]  /*1190*/  SHF.L.U32 R87, R9, 0x10, RZ ;  /* 0x0000001009577819 */ /* 0x020fe200000006ff */
[----:B------:R-:W-:-:S04]  /*11a0*/  @P0 IMAD.U32 R60, R5, 0x10000, RZ ;  /* 0x00010000053c0824 */ /* 0x000fc800078e00ff */
[----:B------:R-:W-:-:S04]  /*11b0*/  FMUL.FTZ R87, R87, UR8 ;  /* 0x0000000857577c20 */ /* 0x000fc80008410000 */
[----:B------:R-:W-:-:S07]  /*11c0*/  @P0 FADD.FTZ R87, R60, R87 ;  /* 0x000000573c570221 */ /* 0x000fce0000010000 */
.L_x_5152:
[----:B------:R-:W-:Y:S05]  /*11d0*/  BSYNC B1 ;  /* 0x0000000000017941 */ /* 0x000fea0003800000 */
.L_x_5150:
[----:B------:R-:W-:Y:S04]  /*11e0*/  BSSY B1, `(.L_x_5153) ;  /* 0x000000d000017945 */ /* 0x000fe80003800000 */
[----:B------:R-:W-:Y:S05]  /*11f0*/  @P2 BRA `(.L_x_5154) ;  /* 0x0000000000142947 */ /* 0x000fea0003800000 */
[----:B------:R-:W-:Y:S01]  /*1200*/  MOV R89, RZ ;  /* 0x000000ff00597202 */ /* 0x000fe20000000f00 */
[----:B------:R-:W-:Y:S06]  /*1210*/  @!P0 BRA `(.L_x_5155) ;  /* 0x0000000000248947 */ /* 0x000fec0003800000 */
[----:B-----5:R-:W-:-:S04]  /*1220*/  PRMT R89, R5, 0x7632, R89 ;  /* 0x0000763205597816 */ /* 0x020fc80000000059 */
[----:B------:R-:W-:Y:S01]  /*1230*/  SHF.L.U32 R89, R89, 0x10, RZ ;  /* 0x0000001059597819 */ /* 0x000fe200000006ff */
[----:B------:R-:W-:Y:S06]  /*1240*/  BRA `(.L_x_5155) ;  /* 0x0000000000187947 */ /* 0x000fec0003800000 */
.L_x_5154:
[----:B-----5:R-:W-:Y:S02]  /*1250*/  PRMT R60, R9, 0x7632, R60 ;  /* 0x00007632093c7816 */ /* 0x020fe4000000003c */
[----:B------:R-:W-:Y:S02]  /*1260*/  @P0 PRMT R61, R5, 0x7632, R61 ;  /* 0x00007632053d0816 */ /* 0x000fe4000000003d */
[----:B------:R-:W-:Y:S02]  /*1270*/  SHF.L.U32 R60, R60, 0x10, RZ ;  /* 0x000000103c3c7819 */ /* 0x000fe400000006ff */
[----:B------:R-:W-:-:S03]  /*1280*/  @P0 SHF.L.U32 R62, R61, 0x10, RZ ;  /* 0x000000103d3e0819 */ /* 0x000fc600000006ff */
[----:B------:R-:W-:-:S04]  /*1290*/  FMUL.FTZ R89, R60, UR8 ;  /* 0x000000083c597c20 */ /* 0x000fc80008410000 */
[----:B------:R-:W-:-:S07]  /*12a0*/  @P0 FADD.FTZ R89, R62, R89 ;  /* 0x000000593e590221 */ /* 0x000fce0000010000 */
.L_x_5155:
[----:B------:R-:W-:Y:S05]  /*12b0*/  BSYNC B1 ;  /* 0x0000000000017941 */ /* 0x000fea0003800000 */
.L_x_5153:
[----:B------:R-:W-:Y:S04]  /*12c0*/  BSSY B1, `(.L_x_5156) ;  /* 0x000000a000017945 */ /* 0x000fe80003800000 */
[----:B------:R-:W-:Y:S05]  /*12d0*/  @P2 BRA `(.L_x_5157) ;  /* 0x0000000000102947 */ /* 0x000fea0003800000 */
[----:B------:R-:W-:Y:S01]  /*12e0*/  HFMA2.MMA R91, -RZ, RZ, 0, 0 ;  /* 0x00000000ff5b7435 */ /* 0x000fe200000001ff */
[----:B------:R-:W-:Y:S10]  /*12f0*/  @!P0 BRA `(.L_x_5158) ;  /* 0x0000000000188947 */ /* 0x000ff40003800000 */
[----:B-----5:R-:W-:Y:S01]  /*1300*/  SHF.L.U32 R91, R6, 0x10, RZ ;  /* 0x00000010065b7819 */ /* 0x020fe200000006ff */
[----:B------:R-:W-:Y:S06]  /*1310*/  BRA `(.L_x_5158) ;  /* 0x0000000000107947 */ /* 0x000fec0003800000 */
.L_x_5157:
[----:B-----5:R-:W-:Y:S02]  /*1320*/  SHF.L.U32 R91, R10, 0x10, RZ ;  /* 0x000000100a5b7819 */ /* 0x020fe400000006ff */
[----:B------:R-:W-:-:S03]  /*1330*/  @P0 SHF.L.U32 R60, R6, 0x10, RZ ;  /* 0x00000010063c0819 */ /* 0x000fc600000006ff */
[----:B------:R-:W-:-:S04]  /*1340*/  FMUL.FTZ R91, R91, UR8 ;  /* 0x000000085b5b7c20 */ /* 0x000fc80008410000 */
[----:B------:R-:W-:-:S07]  /*1350*/  @P0 FADD.FTZ R91, R60, R91 ;  /* 0x0000005b3c5b0221 */ /* 0x000fce0000010000 */
.L_x_5158:
[----:B------:R-:W-:Y:S05]  /*1360*/  BSYNC B1 ;  /* 0x0000000000017941 */ /* 0x000fea0003800000 */
.L_x_5156:
[----:B------:R-:W-:Y:S04]  /*1370*/  BSSY B1, `(.L_x_5159) ;  /* 0x000000d000017945 */ /* 0x000fe80003800000 */
[----:B------:R-:W-:Y:S05]  /*1380*/  @P2 BRA `(.L_x_5160) ;  /* 0x0000000000142947 */ /* 0x000fea0003800000 */
[----:B------:R-:W-:Y:S01]  /*1390*/  MOV R93, RZ ;  /* 0x000000ff005d7202 */ /* 0x000fe20000000f00 */
[----:B------:R-:W-:Y:S06]  /*13a0*/  @!P0 BRA `(.L_x_5161) ;  /* 0x0000000000248947 */ /* 0x000fec0003800000 */
[----:B-----5:R-:W-:-:S04]  /*13b0*/  PRMT R93, R6, 0x7632, R93 ;  /* 0x00007632065d7816 */ /* 0x020fc8000000005d */
[----:B------:R-:W-:Y:S01]  /*13c0*/  SHF.L.U32 R93, R93, 0x10, RZ ;  /* 0x000000105d5d7819 */ /* 0x000fe200000006ff */
[----:B------:R-:W-:Y:S06]  /*13d0*/  BRA `(.L_x_5161) ;  /* 0x0000000000187947 */ /* 0x000fec0003800000 */
.L_x_5160:
[----:B-----5:R-:W-:Y:S02]  /*13e0*/  PRMT R60, R10, 0x7632, R60 ;  /* 0x000076320a3c7816 */ /* 0x020fe4000000003c */
[----:B------:R-:W-:Y:S02]  /*13f0*/  @P0 PRMT R61, R6, 0x7632, R61 ;  /* 0x00007632063d0816 */ /* 0x000fe4000000003d */
[----:B------:R-:W-:Y:S02]  /*1400*/  SHF.L.U32 R60, R60, 0x10, RZ ;  /* 0x000000103c3c7819 */ /* 0x000fe400000006ff */
[----:B------:R-:W-:-:S03]  /*1410*/  @P0 SHF.L.U32 R62, R61, 0x10, RZ ;  /* 0x000000103d3e0819 */ /* 0x000fc600000006ff */
[----:B------:R-:W-:-:S04]  /*1420*/  FMUL.FTZ R93, R60, UR8 ;  /* 0x000000083c5d7c20 */ /* 0x000fc80008410000 */
[----:B------:R-:W-:-:S07]  /*1430*/  @P0 FADD.FTZ R93, R62, R93 ;  /* 0x0000005d3e5d0221 */ /* 0x000fce0000010000 */
.L_x_5161:
[----:B------:R-:W-:Y:S05]  /*1440*/  BSYNC B1 ;  /* 0x0000000000017941 */ /* 0x000fea0003800000 */
.L_x_5159:
[----:B------:R-:W-:Y:S04]  /*1450*/  BSSY B1, `(.L_x_5162) ;  /* 0x000000a000017945 */ /* 0x000fe80003800000 */
[----:B------:R-:W-:Y:S05]  /*1460*/  @P2 BRA `(.L_x_5163) ;  /* 0x0000000000102947 */ /* 0x000fea0003800000 */
[----:B------:R-:W-:Y:S01]  /*1470*/  HFMA2.MMA R95, -RZ, RZ, 0, 0 ;  /* 0x00000000ff5f7435 */ /* 0x000fe200000001ff */
[----:B------:R-:W-:Y:S10]  /*1480*/  @!P0 BRA `(.L_x_5164) ;  /* 0x0000000000188947 */ /* 0x000ff40003800000 */
[----:B-----5:R-:W-:Y:S01]  /*1490*/  SHF.L.U32 R95, R7, 0x10, RZ ;  /* 0x00000010075f7819 */ /* 0x020fe200000006ff */
[----:B------:R-:W-:Y:S06]  /*14a0*/  BRA `(.L_x_5164) ;  /* 0x0000000000107947 */ /* 0x000fec0003800000 */
.L_x_5163:
[----:B-----5:R-:W-:Y:S02]  /*14b0*/  SHF.L.U32 R95, R11, 0x10, RZ ;  /* 0x000000100b5f7819 */ /* 0x020fe400000006ff */
[----:B------:R-:W-:-:S03]  /*14c0*/  @P0 SHF.L.U32 R60, R7, 0x10, RZ ;  /* 0x00000010073c0819 */ /* 0x000fc600000006ff */
[----:B------:R-:W-:-:S04]  /*14d0*/  FMUL.FTZ R95, R95, UR8 ;  /* 0x000000085f5f7c20 */ /* 0x000fc80008410000 */
[----:B------:R-:W-:-:S07]  /*14e0*/  @P0 FADD.FTZ R95, R60, R95 ;  /* 0x0000005f3c5f0221 */ /* 0x000fce0000010000 */
.L_x_5164:
[----:B------:R-:W-:Y:S05]  /*14f0*/  BSYNC B1 ;  /* 0x0000000000017941 */ /* 0x000fea0003800000 */
.L_x_5162:
[----:B------:R-:W-:Y:S04]  /*1500*/  BSSY B1, `(.L_x_5165) ;  /* 0x000000d000017945 */ /* 0x000fe80003800000 */
[----:B------:R-:W-:Y:S05]  /*1510*/  @P2 BRA `(.L_x_5166) ;  /* 0x0000000000142947 */ /* 0x000fea0003800000 */
[----:B------:R-:W-:Y:S01]  /*1520*/  MOV R97, RZ ;  /* 0x000000ff00617202 */ /* 0x000fe20000000f00 */
[----:B------:R-:W-:Y:S06]  /*1530*/  @!P0 BRA `(.L_x_5167) ;  /* 0x0000000000248947 */ /* 0x000fec0003800000 */
[----:B-----5:R-:W-:-:S04]  /*1540*/  PRMT R97, R7, 0x7632, R97 ;  /* 0x0000763207617816 */ /* 0x020fc80000000061 */
[----:B------:R-:W-:Y:S01]  /*1550*/  SHF.L.U32 R97, R97, 0x10, RZ ;  /* 0x0000001061617819 */ /* 0x000fe200000006ff */
[----:B------:R-:W-:Y:S06]  /*1560*/  BRA `(.L_x_5167) ;  /* 0x0000000000187947 */ /* 0x000fec0003800000 */
.L_x_5166:
[----:B-----5:R-:W-:Y:S02]  /*1570*/  PRMT R60, R11, 0x7632, R60 ;  /* 0x000076320b3c7816 */ /* 0x020fe4000000003c */
[----:B------:R-:W-:Y:S02]  /*1580*/  @P0 PRMT R61, R7, 0x7632, R61 ;  /* 0x00007632073d0816 */ /* 0x000fe4000000003d */
[----:B------:R-:W-:Y:S02]  /*1590*/  SHF.L.U32 R60, R60, 0x10, RZ ;  /* 0x000000103c3c7819 */ /* 0x000fe400000006ff */
[----:B------:R-:W-:-:S03]  /*15a0*/  @P0 SHF.L.U32 R62, R61, 0x10, RZ ;  /* 0x000000103d3e0819 */ /* 0x000fc600000006ff */
[----:B------:R-:W-:-:S04]  /*15b0*/  FMUL.FTZ R97, R60, UR8 ;  /* 0x000000083c617c20 */ /* 0x000fc80008410000 */
[----:B------:R-:W-:-:S07]  /*15c0*/  @P0 FADD.FTZ R97, R62, R97 ;  /* 0x000000613e610221 */ /* 0x000fce0000010000 */
.L_x_5167:
[----:B------:R-:W-:Y:S05]  /*15d0*/  BSYNC B1 ;  /* 0x0000000000017941 */ /* 0x000fea0003800000 */
.L_x_5165:
        /* <DEDUP_REMOVED lines=9> */
.L_x_5143:
[----:B------:R-:W-:Y:S05]  /*1670*/  BSYNC B0 ;  /* 0x0000000000007941 */ /* 0x000fea0003800000 */
.L_x_5142:
[----:B------:R-:W-:Y:S04]  /*1680*/  BSSY B0, `(.L_x_5168) ;  /* 0x0000076000007945 */ /* 0x000fe80003800000 */
[----:B------:R-:W-:Y:S05]  /*1690*/  @!P3 BRA `(.L_x_5169) ;  /* 0x0000000400d0b947 */ /* 0x000fea0003800000 */
[----:B------:R-:W-:Y:S01]  /*16a0*/  ISETP.NE.U32.AND P0, PT, RZ, UR6, PT ;  /* 0x00000006ff007c0c */ /* 0x000fe2000bf05070 */
[----:B--23--:R-:W2:Y:S03]  /*16b0*/  @P1 LDC.64 R60, c[0x0][0x220] ;  /* 0x00008800ff3c1b82 */ /* 0x00cea60000000a00 */
        /* <DEDUP_REMOVED lines=13> */
.L_x_5171:
[----:B-----5:R-:W-:Y:S01]  /*1790*/  IMAD.U32 R99, R8, 0x10000, RZ ;  /* 0x0001000008637824 */ /* 0x020fe200078e00ff */
[----:B------:R-:W-:-:S03]  /*17a0*/  @P0 SHF.L.U32 R60, R4, 0x10, RZ ;  /* 0x00000010043c0819 */ /* 0x000fc600000006ff */
[----:B------:R-:W-:-:S04]  /*17b0*/  FMUL.FTZ R99, R99, UR8 ;  /* 0x0000000863637c20 */ /* 0x000fc80008410000 */
[----:B------:R-:W-:-:S07]  /*17c0*/  @P0 FADD.FTZ R99, R60, R99 ;  /* 0x000000633c630221 */ /* 0x000fce0000010000 */
.L_x_5172:
[----:B------:R-:W-:Y:S05]  /*17d0*/  BSYNC B1 ;  /* 0x0000000000017941 */ /* 0x000fea0003800000 */
.L_x_5170:
[----:B------:R-:W-:Y:S04]  /*17e0*/  BSSY B1, `(.L_x_5173) ;  /* 0x000000d000017945 */ /* 0x000fe80003800000 */
[----:B------:R-:W-:Y:S05]  /*17f0*/  @P1 BRA `(.L_x_5174) ;  /* 0x0000000000141947 */ /* 0x000fea0003800000 */
[----:B------:R-:W-:Y:S01]  /*1800*/  MOV R101, RZ ;  /* 0x000000ff00657202 */ /* 0x000fe20000000f00 */
[----:B------:R-:W-:Y:S06]  /*1810*/  @!P0 BRA `(.L_x_5175) ;  /* 0x0000000000248947 */ /* 0x000fec0003800000 */
[----:B-----5:R-:W-:-:S04]  /*1820*/  PRMT R101, R4, 0x7632, R101 ;  /* 0x0000763204657816 */ /* 0x020fc80000000065 */
[----:B------:R-:W-:Y:S01]  /*1830*/  SHF.L.U32 R101, R101, 0x10, RZ ;  /* 0x0000001065657819 */ /* 0x000fe200000006ff */
[----:B------:R-:W-:Y:S06]  /*1840*/  BRA `(.L_x_5175) ;  /* 0x0000000000187947 */ /* 0x000fec0003800000 */
.L_x_5174:
[----:B-----5:R-:W-:Y:S02]  /*1850*/  PRMT R60, R8, 0x7632, R60 ;  /* 0x00007632083c7816 */ /* 0x020fe4000000003c */
[----:B------:R-:W-:Y:S02]  /*1860*/  @P0 PRMT R61, R4, 0x7632, R61 ;  /* 0x00007632043d0816 */ /* 0x000fe4000000003d */
[----:B------:R-:W-:Y:S02]  /*1870*/  SHF.L.U32 R60, R60, 0x10, RZ ;  /* 0x000000103c3c7819 */ /* 0x000fe400000006ff */
[----:B------:R-:W-:-:S03]  /*1880*/  @P0 SHF.L.U32 R62, R61, 0x10, RZ ;  /* 0x000000103d3e0819 */ /* 0x000fc600000006ff */
[----:B------:R-:W-:-:S04]  /*1890*/  FMUL.FTZ R101, R60, UR8 ;  /* 0x000000083c657c20 */ /* 0x000fc80008410000 */
[----:B------:R-:W-:-:S07]  /*18a0*/  @P0 FADD.FTZ R101, R62, R101 ;  /* 0x000000653e650221 */ /* 0x000fce0000010000 */
.L_x_5175:
[----:B------:R-:W-:Y:S05]  /*18b0*/  BSYNC B1 ;  /* 0x0000000000017941 */ /* 0x000fea0003800000 */
.L_x_5173:
[----:B------:R-:W-:Y:S04]  /*18c0*/  BSSY B1, `(.L_x_5176) ;  /* 0x000000a000017945 */ /* 0x000fe80003800000 */
[----:B------:R-:W-:Y:S05]  /*18d0*/  @P1 BRA `(.L_x_5177) ;  /* 0x0000000000101947 */ /* 0x000fea0003800000 */
[----:B------:R-:W-:Y:S01]  /*18e0*/  HFMA2.MMA R103, -RZ, RZ, 0, 0 ;  /* 0x00000000ff677435 */ /* 0x000fe200000001ff */
[----:B------:R-:W-:Y:S10]  /*18f0*/  @!P0 BRA `(.L_x_5178) ;  /* 0x0000000000188947 */ /* 0x000ff40003800000 */
[----:B-----5:R-:W-:Y:S01]  /*1900*/  SHF.L.U32 R103, R5, 0x10, RZ ;  /* 0x0000001005677819 */ /* 0x020fe200000006ff */
[----:B------:R-:W-:Y:S06]  /*1910*/  BRA `(.L_x_5178) ;  /* 0x0000000000107947 */ /* 0x000fec0003800000 */
.L_x_5177:
[----:B-----5:R-:W-:Y:S02]  /*1920*/  SHF.L.U32 R103, R9, 0x10, RZ ;  /* 0x0000001009677819 */ /* 0x020fe400000006ff */
[----:B------:R-:W-:-:S03]  /*1930*/  @P0 SHF.L.U32 R60, R5, 0x10, RZ ;  /* 0x00000010053c0819 */ /* 0x000fc600000006ff */
[----:B------:R-:W-:-:S04]  /*1940*/  FMUL.FTZ R103, R103, UR8 ;  /* 0x0000000867677c20 */ /* 0x000fc80008410000 */
[----:B------:R-:W-:-:S07]  /*1950*/  @P0 FADD.FTZ R103, R60, R103 ;  /* 0x000000673c670221 */ /* 0x000fce0000010000 */
.L_x_5178:
[----:B------:R-:W-:Y:S05]  /*1960*/  BSYNC B1 ;  /* 0x0000000000017941 */ /* 0x000fea0003800000 */
.L_x_5176:
[----:B------:R-:W-:Y:S04]  /*1970*/  BSSY B1, `(.L_x_5179) ;  /* 0x000000d000017945 */ /* 0x000fe80003800000 */
[----:B------:R-:W-:Y:S05]  /*1980*/  @P1 BRA `(.L_x_5180) ;  /* 0x0000000000141947 */ /* 0x000fea0003800000 */
[----:B------:R-:W-:Y:S01]  /*1990*/  MOV R105, RZ ;  /* 0x000000ff00697202 */ /* 0x000fe20000000f00 */
[----:B------:R-:W-:Y:S06]  /*19a0*/  @!P0 BRA `(.L_x_5181) ;  /* 0x0000000000248947 */ /* 0x000fec0003800000 */
[----:B-----5:R-:W-:-:S04]  /*19b0*/  PRMT R105, R5, 0x7632, R105 ;  /* 0x0000763205697816 */ /* 0x020fc80000000069 */
[----:B------:R-:W-:Y:S01]  /*19c0*/  SHF.L.U32 R105, R105, 0x10, RZ ;  /* 0x0000001069697819 */ /* 0x000fe200000006ff */
[----:B------:R-:W-:Y:S06]  /*19d0*/  BRA `(.L_x_5181) ;  /* 0x0000000000187947 */ /* 0x000fec0003800000 */
.L_x_5180:
[----:B-----5:R-:W-:Y:S02]  /*19e0*/  PRMT R60, R9, 0x7632, R60 ;  /* 0x00007632093c7816 */ /* 0x020fe4000000003c */
[----:B------:R-:W-:Y:S02]  /*19f0*/  @P0 PRMT R61, R5, 0x7632, R61 ;  /* 0x00007632053d0816 */ /* 0x000fe4000000003d */
[----:B------:R-:W-:Y:S02]  /*1a00*/  SHF.L.U32 R60, R60, 0x10, RZ ;  /* 0x000000103c3c7819 */ /* 0x000fe400000006ff */
[----:B------:R-:W-:-:S03]  /*1a10*/  @P0 SHF.L.U32 R62, R61, 0x10, RZ ;  /* 0x000000103d3e0819 */ /* 0x000fc600000006ff */
[----:B------:R-:W-:-:S04]  /*1a20*/  FMUL.FTZ R105, R60, UR8 ;  /* 0x000000083c697c20 */ /* 0x000fc80008410000 */
[----:B------:R-:W-:-:S07]  /*1a30*/  @P0 FADD.FTZ R105, R62, R105 ;  /* 0x000000693e690221 */ /* 0x000fce0000010000 */
.L_x_5181:
[----:B------:R-:W-:Y:S05]  /*1a40*/  BSYNC B1 ;  /* 0x0000000000017941 */ /* 0x000fea0003800000 */
.L_x_5179:
[----:B------:R-:W-:Y:S04]  /*1a50*/  BSSY B1, `(.L_x_5182) ;  /* 0x000000a000017945 */ /* 0x000fe80003800000 */
[----:B------:R-:W-:Y:S05]  /*1a60*/  @P1 BRA `(.L_x_5183) ;  /* 0x0000000000101947 */ /* 0x000fea0003800000 */
[----:B------:R-:W-:Y:S01]  /*1a70*/  HFMA2.MMA R107, -RZ, RZ, 0, 0 ;  /* 0x00000000ff6b7435 */ /* 0x000fe200000001ff */
[----:B------:R-:W-:Y:S10]  /*1a80*/  @!P0 BRA `(.L_x_5184) ;  /* 0x0000000000188947 */ /* 0x000ff40003800000 */
[----:B-----5:R-:W-:Y:S01]  /*1a90*/  SHF.L.U32 R107, R6, 0x10, RZ ;  /* 0x00000010066b7819 */ /* 0x020fe200000006ff */
[----:B------:R-:W-:Y:S06]  /*1aa0*/  BRA `(.L_x_5184) ;  /* 0x0000000000107947 */ /* 0x000fec0003800000 */
.L_x_5183:
[----:B-----5:R-:W-:Y:S02]  /*1ab0*/  SHF.L.U32 R107, R10, 0x10, RZ ;  /* 0x000000100a6b7819 */ /* 0x020fe400000006ff */
[----:B------:R-:W-:-:S03]  /*1ac0*/  @P0 SHF.L.U32 R60, R6, 0x10, RZ ;  /* 0x00000010063c0819 */ /* 0x000fc600000006ff */
[----:B------:R-:W-:-:S04]  /*1ad0*/  FMUL.FTZ R107, R107, UR8 ;  /* 0x000000086b6b7c20 */ /* 0x000fc80008410000 */
[----:B------:R-:W-:-:S07]  /*1ae0*/  @P0 FADD.FTZ R107, R60, R107 ;  /* 0x0000006b3c6b0221 */ /* 0x000fce0000010000 */
.L_x_5184:
[----:B------:R-:W-:Y:S05]  /*1af0*/  BSYNC B1 ;  /* 0x0000000000017941 */ /* 0x000fea0003800000 */
.L_x_5182:
[----:B------:R-:W-:Y:S04]  /*1b00*/  BSSY B1, `(.L_x_5185) ;  /* 0x000000d000017945 */ /* 0x000fe80003800000 */
[----:B------:R-:W-:Y:S05]  /*1b10*/  @P1 BRA `(.L_x_5186) ;  /* 0x0000000000141947 */ /* 0x000fea0003800000 */
[----:B------:R-:W-:Y:S01]  /*1b20*/  MOV R109, RZ ;  /* 0x000000ff006d7202 */ /* 0x000fe20000000f00 */
[----:B------:R-:W-:Y:S06]  /*1b30*/  @!P0 BRA `(.L_x_5187) ;  /* 0x0000000000248947 */ /* 0x000fec0003800000 */
[----:B-----5:R-:W-:-:S04]  /*1b40*/  PRMT R109, R6, 0x7632, R109 ;  /* 0x00007632066d7816 */ /* 0x020fc8000000006d */
[----:B------:R-:W-:Y:S01]  /*1b50*/  SHF.L.U32 R109, R109, 0x10, RZ ;  /* 0x000000106d6d7819 */ /* 0x000fe200000006ff */
[----:B------:R-:W-:Y:S06]  /*1b60*/  BRA `(.L_x_5187) ;  /* 0x0000000000187947 */ /* 0x000fec0003800000 */
.L_x_5186:
[----:B-----5:R-:W-:Y:S02]  /*1b70*/  PRMT R60, R10, 0x7632, R60 ;  /* 0x000076320a3c7816 */ /* 0x020fe4000000003c */
[----:B------:R-:W-:Y:S02]  /*1b80*/  @P0 PRMT R61, R6, 0x7632, R61 ;  /* 0x00007632063d0816 */ /* 0x000fe4000000003d */
[----:B------:R-:W-:Y:S02]  /*1b90*/  SHF.L.U32 R60, R60, 0x10, RZ ;  /* 0x000000103c3c7819 */ /* 0x000fe400000006ff */
[----:B------:R-:W-:-:S03]  /*1ba0*/  @P0 SHF.L.U32 R62, R61, 0x10, RZ ;  /* 0x000000103d3e0819 */ /* 0x000fc600000006ff */
[----:B------:R-:W-:-:S04]  /*1bb0*/  FMUL.FTZ R109, R60, UR8 ;  /* 0x000000083c6d7c20 */ /* 0x000fc80008410000 */
[----:B------:R-:W-:-:S07]  /*1bc0*/  @P0 FADD.FTZ R109, R62, R109 ;  /* 0x0000006d3e6d0221 */ /* 0x000fce0000010000 */
.L_x_5187:
[----:B------:R-:W-:Y:S05]  /*1bd0*/  BSYNC B1 ;  /* 0x0000000000017941 */ /* 0x000fea0003800000 */
.L_x_5185:
[----:B------:R-:W-:Y:S04]  /*1be0*/  BSSY B1, `(.L_x_5188) ;  /* 0x000000a000017945 */ /* 0x000fe80003800000 */
[----:B------:R-:W-:Y:S05]  /*1bf0*/  @P1 BRA `(.L_x_5189) ;  /* 0x0000000000101947 */ /* 0x000fea0003800000 */
[----:B------:R-:W-:Y:S01]  /*1c00*/  HFMA2.MMA R111, -RZ, RZ, 0, 0 ;  /* 0x00000000ff6f7435 */ /* 0x000fe200000001ff */
[----:B------:R-:W-:Y:S10]  /*1c10*/  @!P0 BRA `(.L_x_5190) ;  /* 0x0000000000188947 */ /* 0x000ff40003800000 */
[----:B-----5:R-:W-:Y:S01]  /*1c20*/  SHF.L.U32 R111, R7, 0x10, RZ ;  /* 0x00000010076f7819 */ /* 0x020fe200000006ff */
[----:B------:R-:W-:Y:S06]  /*1c30*/  BRA `(.L_x_5190) ;  /* 0x0000000000107947 */ /* 0x000fec0003800000 */
.L_x_5189:
[----:B-----5:R-:W-:Y:S01]  /*1c40*/  SHF.L.U32 R111, R11, 0x10, RZ ;  /* 0x000000100b6f7819 */ /* 0x020fe200000006ff */
[----:B------:R-:W-:-:S04]  /*1c50*/  @P0 IMAD.U32 R60, R7, 0x10000, RZ ;  /* 0x00010000073c0824 */ /* 0x000fc800078e00ff */
[----:B------:R-:W-:-:S04]  /*1c60*/  FMUL.FTZ R111, R111, UR8 ;  /* 0x000000086f6f7c20 */ /* 0x000fc80008410000 */
[----:B------:R-:W-:-:S07]  /*1c70*/  @P0 FADD.FTZ R111, R60, R111 ;  /* 0x0000006f3c6f0221 */ /* 0x000fce0000010000 */
.L_x_5190:
[----:B------:R-:W-:Y:S05]  /*1c80*/  BSYNC B1 ;  /* 0x0000000000017941 */ /* 0x000fea0003800000 */
.L_x_5188:
[----:B------:R-:W-:Y:S04]  /*1c90*/  BSSY B1, `(.L_x_5191) ;  /* 0x000000d000017945 */ /* 0x000fe80003800000 */
[----:B------:R-:W-:Y:S05]  /*1ca0*/  @P1 BRA `(.L_x_5192) ;  /* 0x0000000000141947 */ /* 0x000fea0003800000 */
[----:B------:R-:W-:Y:S01]  /*1cb0*/  MOV R113, RZ ;  /* 0x000000ff00717202 */ /* 0x000fe20000000f00 */
[----:B------:R-:W-:Y:S06]  /*1cc0*/  @!P0 BRA `(.L_x_5193) ;  /* 0x0000000000248947 */ /* 0x000fec0003800000 */
[----:B-----5:R-:W-:-:S04]  /*1cd0*/  PRMT R113, R7, 0x7632, R113 ;  /* 0x0000763207717816 */ /* 0x020fc80000000071 */
[----:B------:R-:W-:Y:S01]  /*1ce0*/  SHF.L.U32 R113, R113, 0x10, RZ ;  /* 0x0000001071717819 */ /* 0x000fe200000006ff */
[----:B------:R-:W-:Y:S06]  /*1cf0*/  BRA `(.L_x_5193) ;  /* 0x0000000000187947 */ /* 0x000fec0003800000 */
.L_x_5192:
[----:B-----5:R-:W-:Y:S02]  /*1d00*/  PRMT R60, R11, 0x7632, R60 ;  /* 0x000076320b3c7816 */ /* 0x020fe4000000003c */
[----:B------:R-:W-:Y:S02]  /*1d10*/  @P0 PRMT R61, R7, 0x7632, R61 ;  /* 0x00007632073d0816 */ /* 0x000fe4000000003d */
[----:B------:R-:W-:Y:S02]  /*1d20*/  SHF.L.U32 R60, R60, 0x10, RZ ;  /* 0x000000103c3c7819 */ /* 0x000fe400000006ff */
[----:B------:R-:W-:-:S03]  /*1d30*/  @P0 SHF.L.U32 R62, R61, 0x10, RZ ;  /* 0x000000103d3e0819 */ /* 0x000fc600000006ff */
[----:B------:R-:W-:-:S04]  /*1d40*/  FMUL.FTZ R113, R60, UR8 ;  /* 0x000000083c717c20 */ /* 0x000fc80008410000 */
[----:B------:R-:W-:-:S07]  /*1d50*/  @P0 FADD.FTZ R113, R62, R113 ;  /* 0x000000713e710221 */ /* 0x000fce0000010000 */
.L_x_5193:
[----:B------:R-:W-:Y:S05]  /*1d60*/  BSYNC B1 ;  /* 0x0000000000017941 */ /* 0x000fea0003800000 */
.L_x_5191:
[----:B------:R-:W0:Y:S01]  /*1d70*/  LDC.64 R114, c[0x0][0x238] ;  /* 0x00008e00ff727b82 */ /* 0x000e220000000a00 */
[----:B------:R-:W-:Y:S02]  /*1d80*/  F2FP.BF16.F32.PACK_AB R63, R113, R111 ;  /* 0x0000006f713f723e */ /* 0x000fe400000010ff */
[----:B------:R-:W-:Y:S02]  /*1d90*/  F2FP.BF16.F32.PACK_AB R62, R109, R107 ;  /* 0x0000006b6d3e723e */ /* 0x000fe400000010ff */
[----:B------:R-:W-:Y:S02]  /*1da0*/  F2FP.BF16.F32.PACK_AB R61, R105, R103 ;  /* 0x00000067693d723e */ /* 0x000fe400000010ff */
[----:B------:R-:W-:Y:S01]  /*1db0*/  F2FP.BF16.F32.PACK_AB R60, R101, R99 ;  /* 0x00000063653c723e */ /* 0x000fe200000010ff */
[----:B0-----:R-:W-:-:S05]  /*1dc0*/  IMAD.WIDE.U32 R114, R117, 0x10, R114 ;  /* 0x0000001075727825 */ /* 0x001fca00078e0072 */
[----:B------:R4:W-:Y:S02]  /*1dd0*/  STG.E.128 desc[UR4][R114.64], R60 ;  /* 0x0000003c72007986 */ /* 0x0009e4000c101d04 */
.L_x_5169:
[----:B------:R-:W-:Y:S05]  /*1de0*/  BSYNC B0 ;  /* 0x0000000000007941 */ /* 0x000fea0003800000 */
.L_x_5168:
[----:B--234-:R-:W-:Y:S01]  /*1df0*/  FADD.FTZ R60, RZ, R67 ;  /* 0x00000043ff3c7221 */ /* 0x01cfe20000010000 */
        /* <DEDUP_REMOVED lines=34> */
[----:B------:R-:W2:Y:S02]  /*2020*/  SHFL.BFLY PT, R61, R78, 0x1, 0x1f ;  /* 0x0c201f004e3d7f89 */ /* 0x000ea400000e0000 */
[----:B--2---:R-:W-:-:S05]  /*2030*/  FADD.FTZ R76, R78, R61 ;  /* 0x0000003d4e4c7221 */ /* 0x004fca0000010000 */
[----:B------:R-:W2:Y:S02]  /*2040*/  SHFL.BFLY PT, R61, R76, 0x2, 0x1f ;  /* 0x0c401f004c3d7f89 */ /* 0x000ea400000e0000 */
[----:B--2---:R-:W-:-:S05]  /*2050*/  FADD.FTZ R80, R76, R61 ;  /* 0x0000003d4c507221 */ /* 0x004fca0000010000 */
[----:B------:R-:W2:Y:S02]  /*2060*/  SHFL.BFLY PT, R61, R80, 0x4, 0x1f ;  /* 0x0c801f00503d7f89 */ /* 0x000ea400000e0000 */
[----:B--2---:R-:W-:-:S05]  /*2070*/  FADD.FTZ R82, R80, R61 ;  /* 0x0000003d50527221 */ /* 0x004fca0000010000 */
[----:B------:R-:W2:Y:S02]  /*2080*/  SHFL.BFLY PT, R61, R82, 0x8, 0x1f ;  /* 0x0d001f00523d7f89 */ /* 0x000ea400000e0000 */
[----:B--2---:R-:W-:-:S05]  /*2090*/  FADD.FTZ R84, R82, R61 ;  /* 0x0000003d52547221 */ /* 0x004fca0000010000 */
[----:B------:R-:W2:Y:S02]  /*20a0*/  SHFL.BFLY PT, R61, R84, 0x10, 0x1f ;  /* 0x0e001f00543d7f89 */ /* 0x000ea400000e0000 */
[----:B--2---:R-:W-:-:S04]  /*20b0*/  FADD.FTZ R61, R84, R61 ;  /* 0x0000003d543d7221 */ /* 0x004fc80000010000 */
[----:B-1----:R-:W-:-:S04]  /*20c0*/  FMUL.FTZ R60, R64, R61 ;  /* 0x0000003d403c7220 */ /* 0x002fc80000410000 */
        /* <DEDUP_REMOVED lines=49> */
[----:B------:R-:W1:Y:S02]  /*23e0*/  SHFL.BFLY PT, R76, R61, 0x1, 0x1f ;  /* 0x0c201f003d4c7f89 */ /* 0x000e6400000e0000 */
[----:B-1----:R-:W-:-:S05]  /*23f0*/  FADD.FTZ R76, R61, R76 ;  /* 0x0000004c3d4c7221 */ /* 0x002fca0000010000 */
[----:B------:R-:W1:Y:S02]  /*2400*/  SHFL.BFLY PT, R115, R76, 0x2, 0x1f ;  /* 0x0c401f004c737f89 */ /* 0x000e6400000e0000 */
[----:B-1----:R-:W-:-:S05]  /*2410*/  FADD.FTZ R115, R76, R115 ;  /* 0x000000734c737221 */ /* 0x002fca0000010000 */
[----:B------:R-:W1:Y:S02]  /*2420*/  SHFL.BFLY PT, R78, R115, 0x4, 0x1f ;  /* 0x0c801f00734e7f89 */ /* 0x000e6400000e0000 */
[----:B-1----:R-:W-:-:S05]  /*2430*/  FADD.FTZ R78, R115, R78 ;  /* 0x0000004e734e7221 */ /* 0x002fca0000010000 */
[----:B------:R-:W1:Y:S02]  /*2440*/  SHFL.BFLY PT, R117, R78, 0x8, 0x1f ;  /* 0x0d001f004e757f89 */ /* 0x000e6400000e0000 */
[----:B-1----:R-:W-:-:S05]  /*2450*/  FADD.FTZ R117, R78, R117 ;  /* 0x000000754e757221 */ /* 0x002fca0000010000 */
[----:B------:R1:W2:Y:S02]  /*2460*/  SHFL.BFLY PT, R80, R117, 0x10, 0x1f ;  /* 0x0e001f0075507f89 */ /* 0x0002a400000e0000 */
.L_x_5212:
[----:B------:R-:W-:Y:S01]  /*2470*/  LOP3.LUT P0, RZ, R0, 0x1f, RZ, 0xc0, !PT ;  /* 0x0000001f00ff7812 */ /* 0x000fe2000780c0ff */
[----:B------:R-:W-:Y:S05]  /*2480*/  WARPSYNC.ALL ;  /* 0x0000000000007948 */ /* 0x000fea0003800000 */
[----:B------:R-:W-:-:S07]  /*2490*/  LOP3.LUT R63, R63, 0x7, RZ, 0xc0, !PT ;  /* 0x000000073f3f7812 */ /* 0x000fce00078ec0ff */
[----:B------:R-:W3:Y:S01]  /*24a0*/  @!P0 S2R R76, SR_CgaCtaId ;  /* 0x00000000004c8919 */ /* 0x000ee20000008800 */
[----:B------:R-:W-:-:S04]  /*24b0*/  @!P0 MOV R61, 0x400 ;  /* 0x00000400003d8802 */ /* 0x000fc80000000f00 */
[----:B---3--:R-:W-:Y:S01]  /*24c0*/  @!P0 LEA R115, R76, R61, 0x18 ;  /* 0x0000003d4c738211 */ /* 0x008fe200078ec0ff */
[----:B--2---:R-:W-:Y:S01]  /*24d0*/  FADD.FTZ R61, R117, R80 ;  /* 0x00000050753d7221 */ /* 0x004fe20000010000 */
[----:B------:R-:W-:-:S04]  /*24e0*/  @!P0 IADD3 R76, R62, R63, RZ ;  /* 0x0000003f3e4c8210 */ /* 0x000fc80007ffe0ff */
[----:B------:R-:W-:Y:S02]  /*24f0*/  @!P0 LEA R76, R76, R115, 0x3 ;  /* 0x000000734c4c8211 */ /* 0x000fe400078e18ff */
[----:B------:R-:W-:-:S03]  /*2500*/  LOP3.LUT R115, R0, 0x1f, RZ, 0xc0, !PT ;  /* 0x0000001f00737812 */ /* 0x000fc600078ec0ff */
[----:B------:R2:W-:Y:S01]  /*2510*/  @!P0 STS.64 [R76], R60 ;  /* 0x0000003c4c008388 */ /* 0x0005e20000000a00 */
[----:B------:R-:W-:-:S13]  /*2520*/  ISETP.GT.U32.AND P0, PT, R115, 0x7, PT ;  /* 0x000000077300780c */ /* 0x000fda0003f04070 */
[----:B--2---:R-:W2:Y:S01]  /*2530*/  @!P0 S2R R61, SR_CgaCtaId ;  /* 0x00000000003d8919 */ /* 0x004ea20000008800 */
[----:B------:R-:W-:Y:S01]  /*2540*/  @!P0 MOV R60, 0x400 ;  /* 0x00000400003c8802 */ /* 0x000fe20000000f00 */
[----:B------:R-:W-:Y:S01]  /*2550*/  BSSY B0, `(.L_x_5195) ;  /* 0x00000bb000007945 */ /* 0x000fe20003800000 */
[----:B------:R-:W-:Y:S01]  /*2560*/  @!P0 IADD3 R62, R62, R115, RZ ;  /* 0x000000733e3e8210 */ /* 0x000fe20007ffe0ff */
[----:B------:R-:W-:Y:S01]  /*2570*/  BAR.SYNC.DEFER_BLOCKING 0x0 ;  /* 0x0000000000007b1d */ /* 0x000fe20000010000 */
[----:B------:R-:W-:Y:S02]  /*2580*/  ISETP.NE.AND P6, PT, R68, RZ, PT ;  /* 0x000000ff4400720c */ /* 0x000fe40003fc5270 */
[----:B--2---:R-:W-:Y:S02]  /*2590*/  @!P0 LEA R115, R61, R60, 0x18 ;  /* 0x0000003c3d738211 */ /* 0x004fe400078ec0ff */
[----:B------:R-:W-:Y:S02]  /*25a0*/  CS2R R60, SRZ ;  /* 0x00000000003c7805 */ /* 0x000fe4000001ff00 */
[----:B------:R-:W-:Y:S01]  /*25b0*/  @!P0 LEA R76, R62, R115, 0x3 ;  /* 0x000000733e4c8211 */ /* 0x000fe200078e18ff */
[----:B------:R-:W-:-:S04]  /*25c0*/  HFMA2.MMA R62, -RZ, RZ, 0, 0 ;  /* 0x00000000ff3e7435 */ /* 0x000fc800000001ff */
[----:B------:R2:W-:Y:S02]  /*25d0*/  @!P0 LDS.64 R60, [R76] ;  /* 0x000000004c3c8984 */ /* 0x0005e40000000a00 */
[----:B------:R-:W-:Y:S02]  /*25e0*/  @!P0 MOV R62, R66 ;  /* 0x00000042003e8202 */ /* 0x000fe40000000f00 */
[----:B------:R-:W-:-:S03]  /*25f0*/  LOP3.LUT P0, RZ, R63, 0x1f, R0, 0xf8, !PT ;  /* 0x0000001f3fff7812 */ /* 0x000fc6000780f800 */
[----:B------:R-:W3:Y:S01]  /*2600*/  SHFL.DOWN PT, R115, R62, 0x4, 0x1f ;  /* 0x08801f003e737f89 */ /* 0x000ee200000e0000 */
[-C--:B--2---:R-:W-:Y:S02]  /*2610*/  I2FP.F32.S32 R76, R62.reuse ;  /* 0x0000003e004c7245 */ /* 0x084fe40000201400 */
[----:B---3--:R-:W-:Y:S02]  /*2620*/  IADD3 R80, R115, R62, RZ ;  /* 0x0000003e73507210 */ /* 0x008fe40007ffe0ff */
[----:B------:R-:W-:Y:S02]  /*2630*/  I2FP.F32.S32 R86, R115 ;  /* 0x0000007300567245 */ /* 0x000fe40000201400 */
[----:B------:R-:W-:Y:S01]  /*2640*/  I2FP.F32.S32 R82, R80 ;  /* 0x0000005000527245 */ /* 0x000fe20000201400 */
[----:B------:R-:W2:Y:S03]  /*2650*/  SHFL.DOWN PT, R119, R80, 0x2, 0x1f ;  /* 0x08401f0050777f89 */ /* 0x000ea600000e0000 */
[----:B------:R-:W3:Y:S01]  /*2660*/  MUFU.RCP R84, R82 ;  /* 0x0000005200547308 */ /* 0x000ee20000001000 */
[----:B-1----:R-:W1:Y:S04]  /*2670*/  SHFL.DOWN PT, R117, R60, 0x4, 0x1f ;  /* 0x08801f003c757f89 */ /* 0x002e6800000e0000 */
[----:B------:R-:W4:Y:S01]  /*2680*/  SHFL.DOWN PT, R78, R61, 0x4, 0x1f ;  /* 0x08801f003d4e7f89 */ /* 0x000f2200000e0000 */
[----:B--2---:R-:W-:-:S02]  /*2690*/  IADD3 R80, R80, R119, RZ ;  /* 0x0000007750507210 */ /* 0x004fc40007ffe0ff */
[----:B------:R-:W-:Y:S01]  /*26a0*/  I2FP.F32.S32 R119, R119 ;  /* 0x0000007700777245 */ /* 0x000fe20000201400 */
[C---:B-1----:R-:W-:Y:S01]  /*26b0*/  FMUL.FTZ R115, R117.reuse, R86 ;  /* 0x0000005675737220 */ /* 0x042fe20000410000 */
[----:B------:R-:W-:Y:S01]  /*26c0*/  FADD.FTZ R117, -R117, R60 ;  /* 0x0000003c75757221 */ /* 0x000fe20000010100 */
[----:B------:R-:W1:Y:S02]  /*26d0*/  SHFL.DOWN PT, R121, R80, 0x1, 0x1f ;  /* 0x08201f0050797f89 */ /* 0x000e6400000e0000 */
[----:B------:R-:W-:Y:S01]  /*26e0*/  FFMA.FTZ R115, R76, R60, R115 ;  /* 0x0000003c4c737223 */ /* 0x000fe20000010073 */
[----:B------:R-:W-:Y:S01]  /*26f0*/  FMUL.FTZ R117, R117, R117 ;  /* 0x0000007575757220 */ /* 0x000fe20000410000 */
[----:B----4-:R-:W-:Y:S02]  /*2700*/  FADD.FTZ R61, R78, R61 ;  /* 0x0000003d4e3d7221 */ /* 0x010fe40000010000 */
[----:B---3--:R-:W-:Y:S01]  /*2710*/  FMUL.FTZ R115, R84, R115 ;  /* 0x0000007354737220 */ /* 0x008fe20000410000 */
[----:B------:R-:W-:Y:S01]  /*2720*/  FMUL.FTZ R117, R117, R76 ;  /* 0x0000004c75757220 */ /* 0x000fe20000410000 */
[----:B------:R-:W-:-:S03]  /*2730*/  I2FP.F32.S32 R76, R80 ;  /* 0x00000050004c7245 */ /* 0x000fc60000201400 */
[----:B------:R-:W2:Y:S01]  /*2740*/  SHFL.DOWN PT, R60, R115, 0x2, 0x1f ;  /* 0x08401f00733c7f89 */ /* 0x000ea200000e0000 */
[----:B------:R-:W-:Y:S01]  /*2750*/  FMUL.FTZ R117, R117, R86 ;  /* 0x0000005675757220 */ /* 0x000fe20000410000 */
[----:B------:R-:W3:Y:S03]  /*2760*/  MUFU.RCP R78, R76 ;  /* 0x0000004c004e7308 */ /* 0x000ee60000001000 */
[----:B------:R-:W-:-:S05]  /*2770*/  FFMA.FTZ R61, R84, R117, R61 ;  /* 0x00000075543d7223 */ /* 0x000fca000001003d */
[----:B------:R-:W4:Y:S01]  /*2780*/  SHFL.DOWN PT, R62, R61, 0x2, 0x1f ;  /* 0x08401f003d3e7f89 */ /* 0x000f2200000e0000 */
[-C--:B-1----:R-:W-:Y:S02]  /*2790*/  IADD3 R80, R80, R121.reuse, RZ ;  /* 0x0000007950507210 */ /* 0x082fe40007ffe0ff */
[----:B------:R-:W-:Y:S02]  /*27a0*/  I2FP.F32.S32 R121, R121 ;  /* 0x0000007900797245 */ /* 0x000fe40000201400 */
[----:B------:R-:W-:-:S06]  /*27b0*/  I2FP.F32.S32 R80, R80 ;  /* 0x0000005000507245 */ /* 0x000fcc0000201400 */
[----:B------:R-:W1:Y:S01]  /*27c0*/  MUFU.RCP R80, R80 ;  /* 0x0000005000507308 */ /* 0x000e620000001000 */
[----:B--2---:R-:W-:Y:S01]  /*27d0*/  FMUL.FTZ R117, R60, R119 ;  /* 0x000000773c757220 */ /* 0x004fe20000410000 */
[----:B------:R-:W-:-:S03]  /*27e0*/  FADD.FTZ R60, R115, -R60 ;  /* 0x8000003c733c7221 */ /* 0x000fc60000010000 */
[----:B------:R-:W-:Y:S01]  /*27f0*/  FFMA.FTZ R117, R82, R115, R117 ;  /* 0x0000007352757223 */ /* 0x000fe20000010075 */
[----:B------:R-:W-:-:S03]  /*2800*/  FMUL.FTZ R115, R60, R60 ;  /* 0x0000003c3c737220 */ /* 0x000fc60000410000 */
[----:B---3--:R-:W-:Y:S01]  /*2810*/  FMUL.FTZ R117, R78, R117 ;  /* 0x000000754e757220 */ /* 0x008fe20000410000 */
[----:B------:R-:W-:Y:S01]  /*2820*/  FMUL.FTZ R115, R82, R115 ;  /* 0x0000007352737220 */ /* 0x000fe20000410000 */
[----:B----4-:R-:W-:-:S03]  /*2830*/  FADD.FTZ R61, R61, R62 ;  /* 0x0000003e3d3d7221 */ /* 0x010fc60000010000 */
[----:B------:R-:W2:Y:S01]  /*2840*/  SHFL.DOWN PT, R60, R117, 0x1, 0x1f ;  /* 0x08201f00753c7f89 */ /* 0x000ea200000e0000 */
[----:B------:R-:W-:-:S04]  /*2850*/  FMUL.FTZ R115, R115, R119 ;  /* 0x0000007773737220 */ /* 0x000fc80000410000 */
[----:B------:R-:W-:-:S05]  /*2860*/  FFMA.FTZ R61, R78, R115, R61 ;  /* 0x000000734e3d7223 */ /* 0x000fca000001003d */
[----:B------:R-:W3:Y:S01]  /*2870*/  SHFL.DOWN PT, R62, R61, 0x1, 0x1f ;  /* 0x08201f003d3e7f89 */ /* 0x000ee200000e0000 */
[----:B--2---:R-:W-:Y:S01]  /*2880*/  FADD.FTZ R78, R117, -R60 ;  /* 0x8000003c754e7221 */ /* 0x004fe20000010000 */
[----:B------:R-:W-:-:S03]  /*2890*/  FMUL.FTZ R119, R60, R121 ;  /* 0x000000793c777220 */ /* 0x000fc60000410000 */
[----:B------:R-:W-:Y:S01]  /*28a0*/  FMUL.FTZ R115, R78, R78 ;  /* 0x0000004e4e737220 */ /* 0x000fe20000410000 */
[----:B------:R-:W-:-:S03]  /*28b0*/  FFMA.FTZ R119, R76, R117, R119 ;  /* 0x000000754c777223 */ /* 0x000fc60000010077 */
[----:B------:R-:W-:Y:S01]  /*28c0*/  FMUL.FTZ R76, R76, R115 ;  /* 0x000000734c4c7220 */ /* 0x000fe20000410000 */
[----:B-1----:R-:W-:Y:S01]  /*28d0*/  FMUL.FTZ R119, R80, R119 ;  /* 0x0000007750777220 */ /* 0x002fe20000410000 */
[----:B---3--:R-:W-:Y:S02]  /*28e0*/  FADD.FTZ R115, R61, R62 ;  /* 0x0000003e3d737221 */ /* 0x008fe40000010000 */
[----:B------:R-:W-:Y:S01]  /*28f0*/  FMUL.FTZ R76, R76, R121 ;  /* 0x000000794c4c7220 */ /* 0x000fe20000410000 */
[----:B------:R-:W1:Y:S02]  /*2900*/  @!P0 LDC.64 R60, c[0x0][0x250] ;  /* 0x00009400ff3c8b82 */ /* 0x000e640000000a00 */
[----:B------:R-:W2:Y:S01]  /*2910*/  SHFL.IDX PT, R119, R119, RZ, 0x1f ;  /* 0x00001fff77777589 */ /* 0x000ea200000e0000 */
[----:B------:R-:W-:-:S05]  /*2920*/  FFMA.FTZ R76, R80, R76, R115 ;  /* 0x0000004c504c7223 */ /* 0x000fca0000010073 */
[----:B------:R-:W3:Y:S01]  /*2930*/  LDC R80, c[0x0][0x2d8] ;  /* 0x0000b600ff507b82 */ /* 0x000ee20000000800 */
[----:B------:R-:W3:Y:S07]  /*2940*/  SHFL.IDX PT, R117, R76, RZ, 0x1f ;  /* 0x00001fff4c757589 */ /* 0x000eee00000e0000 */
[----:B------:R-:W4:Y:S01]  /*2950*/  @!P0 LDC.64 R62, c[0x0][0x258] ;  /* 0x00009600ff3e8b82 */ /* 0x000f220000000a00 */
[----:B-1----:R-:W-:Y:S01]  /*2960*/  @!P0 LEA R60, P2, R65, R60, 0x2 ;  /* 0x0000003c413c8211 */ /* 0x002fe200078410ff */
[----:B--2---:R-:W-:-:S03]  /*2970*/  FMUL.FTZ R78, R119, R119 ;  /* 0x00000077774e7220 */ /* 0x004fc60000410000 */
[----:B------:R-:W-:Y:S02]  /*2980*/  @!P0 LEA.HI.X R61, R65, R61, R74, 0x2, P2 ;  /* 0x0000003d413d8211 */ /* 0x000fe400010f144a */
[----:B------:R-:W-:Y:S01]  /*2990*/  FSEL R115, R78, RZ, P6 ;  /* 0x000000ff4e737208 */ /* 0x000fe20003000000 */
[----:B---3--:R-:W-:Y:S02]  /*29a0*/  FFMA.FTZ R78, R117, UR9, R80 ;  /* 0x00000009754e7c23 */ /* 0x008fe40008010050 */
[----:B------:R1:W-:Y:S02]  /*29b0*/  @!P0 STG.E desc[UR4][R60.64], R119 ;  /* 0x000000773c008986 */ /* 0x0003e4000c101904 */
[----:B------:R-:W-:Y:S01]  /*29c0*/  FADD.FTZ R78, R78, R115 ;  /* 0x000000734e4e7221 */ /* 0x000fe20000010000 */
[----:B----4-:R-:W-:-:S03]  /*29d0*/  @!P0 LEA R62, P2, R65, R62, 0x2 ;  /* 0x0000003e413e8211 */ /* 0x010fc600078410ff */
[----:B------:R-:W2:Y:S01]  /*29e0*/  MUFU.RSQ R117, R78 ;  /* 0x0000004e00757308 */ /* 0x000ea20000001400 */
[----:B------:R-:W-:-:S05]  /*29f0*/  @!P0 LEA.HI.X R63, R65, R63, R74, 0x2, P2 ;  /* 0x0000003f413f8211 */ /* 0x000fca00010f144a */
[----:B--2---:R1:W-:Y:S01]  /*2a00*/  @!P0 STG.E desc[UR4][R62.64], R117 ;  /* 0x000000753e008986 */ /* 0x0043e2000c101904 */
[----:B-----5:R-:W-:-:S13]  /*2a10*/  ISETP.GE.AND P0, PT, R70, 0x1, PT ;  /* 0x000000014600780c */ /* 0x020fda0003f06270 */
[----:B-1----:R-:W-:Y:S05]  /*2a20*/  @!P0 BRA `(.L_x_5196) ;  /* 0x0000000400b48947 */ /* 0x002fea0003800000 */
[----:B------:R-:W-:Y:S01]  /*2a30*/  IADD3 R61, R70, -0x1, RZ ;  /* 0xffffffff463d7810 */ /* 0x000fe20007ffe0ff */
[----:B------:R-:W-:Y:S01]  /*2a40*/  BSSY B1, `(.L_x_5197) ;  /* 0x0000028000017945 */ /* 0x000fe20003800000 */
[----:B------:R-:W-:Y:S02]  /*2a50*/  LOP3.LUT R2, R0, 0xff, RZ, 0xc0, !PT ;  /* 0x000000ff00027812 */ /* 0x000fe400078ec0ff */
[----:B------:R-:W-:Y:S01]  /*2a60*/  FSEL R70, R119, RZ, !P6 ;  /* 0x000000ff77467208 */ /* 0x000fe20007000000 */
[----:B------:R-:W-:-:S05]  /*2a70*/  IMAD R61, R61, R72, RZ ;  /* 0x000000483d3d7224 */ /* 0x000fca00078e02ff */
[----:B------:R-:W-:-:S04]  /*2a80*/  SHF.R.S32.HI R60, RZ, 0x1f, R61 ;  /* 0x0000001fff3c7819 */ /* 0x000fc8000001143d */
[----:B------:R-:W-:-:S04]  /*2a90*/  LEA.HI R61, R60, R61, RZ, 0x3 ;  /* 0x0000003d3c3d7211 */ /* 0x000fc800078f18ff */
[----:B------:R-:W-:Y:S01]  /*2aa0*/  LEA.HI.SX32 R119, R61, R2, 0x1d ;  /* 0x000000023d777211 */ /* 0x000fe200078feaff */
[----:B------:R-:W-:Y:S06]  /*2ab0*/  @!P5 BRA `(.L_x_5198) ;  /* 0x000000000080d947 */ /* 0x000fec0003800000 */
[----:B------:R-:W1:Y:S01]  /*2ac0*/  LDC.64 R114, c[0x0][0x2b8] ;  /* 0x0000ae00ff727b82 */ /* 0x000e620000000a00 */
        /* <DEDUP_REMOVED lines=31> */
.L_x_5198:
[----:B------:R-:W-:Y:S05]  /*2cc0*/  BSYNC B1 ;  /* 0x0000000000017941 */ /* 0x000fea0003800000 */
.L_x_5197:
[----:B------:R-:W-:Y:S04]  /*2cd0*/  BSSY B1, `(.L_x_5199) ;  /* 0x0000022000017945 */ /* 0x000fe80003800000 */
[----:B------:R-:W-:Y:S05]  /*2ce0*/  @!P4 BRA `(.L_x_5200) ;  /* 0x000000000080c947 */ /* 0x000fea0003800000 */
[----:B-1----:R-:W1:Y:S01]  /*2cf0*/  LDC.64 R114, c[0x0][0x2b8] ;  /* 0x0000ae00ff727b82 */ /* 0x002e620000000a00 */
        /* <DEDUP_REMOVED lines=31> */
.L_x_5200:
[----:B------:R-:W-:Y:S05]  /*2ef0*/  BSYNC B1 ;  /* 0x0000000000017941 */ /* 0x000fea0003800000 */
.L_x_5199:
[----:B------:R-:W-:Y:S05]  /*2f00*/  @!P3 BRA `(.L_x_5196) ;  /* 0x00000000007cb947 */ /* 0x000fea0003800000 */
[----:B-12---:R-:W1:Y:S01]  /*2f10*/  LDC.64 R60, c[0x0][0x2b8] ;  /* 0x0000ae00ff3c7b82 */ /* 0x006e620000000a00 */
        /* <DEDUP_REMOVED lines=30> */
.L_x_5196:
[----:B------:R-:W-:Y:S05]  /*3100*/  BSYNC B0 ;  /* 0x0000000000007941 */ /* 0x000fea0003800000 */
.L_x_5195:
[----:B------:R-:W-:Y:S02]  /*3110*/  IADD3 R65, R65, UR10, RZ ;  /* 0x0000000a41417c10 */ /* 0x000fe4000fffe0ff */
[----:B------:R-:W-:Y:S02]  /*3120*/  SEL R76, RZ, 0x1, P1 ;  /* 0x00000001ff4c7807 */ /* 0x000fe40000800000 */
[----:B------:R-:W-:-:S13]  /*3130*/  ISETP.GE.AND P0, PT, R65, UR11, PT ;  /* 0x0000000b41007c0c */ /* 0x000fda000bf06270 */
[----:B------:R-:W-:Y:S05]  /*3140*/  @!P0 BRA `(.L_x_5201) ;  /* 0xffffffd400388947 */ /* 0x000fea000383ffff */
[----:B------:R-:W-:Y:S05]  /*3150*/  EXIT ;  /* 0x000000000000794d */ /* 0x000fea0003800000 */
.L_x_5194:
[----:B------:R-:W-:Y:S01]  /*3160*/  HFMA2.MMA R90, -RZ, RZ, 0, 5.9604644775390625e-08 ;  /* 0x00000001ff5a7435 */ /* 0x000fe200000001ff */
[----:B------:R-:W-:Y:S02]  /*3170*/  MOV R119, R78 ;  /* 0x0000004e00777202 */ /* 0x000fe40000000f00 */
[----:B------:R-:W-:Y:S02]  /*3180*/  MOV R121, 0x1f ;  /* 0x0000001f00797802 */ /* 0x000fe40000000f00 */
[----:B------:R-:W-:-:S07]  /*3190*/  MOV R86, 0xffffffff ;  /* 0xffffffff00567802 */ /* 0x000fce0000000f00 */
[----:B01---5:R-:W-:Y:S05]  /*31a0*/  WARPSYNC.COLLECTIVE R86, `(.L_x_5202) ;  /* 0x0000000056087348 */ /* 0x023fea0003c00000 */
[----:B------:R2:W3:Y:S02]  /*31b0*/  SHFL.BFLY P6, R88, R119, R90, R121 ;  /* 0x0c00005a77587389 */ /* 0x0004e400000c0079 */
[----:B0123-5:R-:W-:Y:S01]  /*31c0*/  ENDCOLLECTIVE ;  /* 0x000000000000791b */ /* 0x02ffe20003800000 */
.L_x_5202:
[----:B------:R-:W-:Y:S01]  /*31d0*/  IMAD.MOV.U32 R90, RZ, RZ, 0x2 ;  /* 0x00000002ff5a7424 */ /* 0x000fe200078e00ff */
[----:B------:R-:W-:-:S05]  /*31e0*/  MOV R61, R88 ;  /* 0x00000058003d7202 */ /* 0x000fca0000000f00 */
[----:B------:R-:W-:-:S05]  /*31f0*/  FADD.FTZ R76, R78, R61 ;  /* 0x0000003d4e4c7221 */ /* 0x000fca0000010000 */
[----:B------:R-:W-:-:S07]  /*3200*/  MOV R119, R76 ;  /* 0x0000004c00777202 */ /* 0x000fce0000000f00 */
[----:B------:R-:W-:Y:S05]  /*3210*/  WARPSYNC.COLLECTIVE R86, `(.L_x_5203) ;  /* 0x0000000056087348 */ /* 0x000fea0003c00000 */
[----:B------:R0:W1:Y:S02]  /*3220*/  SHFL.BFLY P6, R88, R119, R90, R121 ;  /* 0x0c00005a77587389 */ /* 0x00006400000c0079 */
[----:B01----:R-:W-:Y:S01]  /*3230*/  ENDCOLLECTIVE ;  /* 0x000000000000791b */ /* 0x003fe20003800000 */
.L_x_5203:
[----:B------:R-:W-:Y:S01]  /*3240*/  HFMA2.MMA R90, -RZ, RZ, 0, 2.384185791015625e-07 ;  /* 0x00000004ff5a7435 */ /* 0x000fe200000001ff */
[----:B------:R-:W-:-:S05]  /*3250*/  MOV R61, R88 ;  /* 0x00000058003d7202 */ /* 0x000fca0000000f00 */
[----:B------:R-:W-:-:S05]  /*3260*/  FADD.FTZ R80, R76, R61 ;  /* 0x0000003d4c507221 */ /* 0x000fca0000010000 */
[----:B------:R-:W-:-:S07]  /*3270*/  MOV R119, R80 ;  /* 0x0000005000777202 */ /* 0x000fce0000000f00 */
[----:B------:R-:W-:Y:S05]  /*3280*/  WARPSYNC.COLLECTIVE R86, `(.L_x_5204) ;  /* 0x0000000056087348 */ /* 0x000fea0003c00000 */
[----:B------:R0:W1:Y:S02]  /*3290*/  SHFL.BFLY P6, R88, R119, R90, R121 ;  /* 0x0c00005a77587389 */ /* 0x00006400000c0079 */
[----:B01----:R-:W-:Y:S01]  /*32a0*/  ENDCOLLECTIVE ;  /* 0x000000000000791b */ /* 0x003fe20003800000 */
.L_x_5204:
[----:B------:R-:W-:Y:S01]  /*32b0*/  HFMA2.MMA R90, -RZ, RZ, 0, 4.76837158203125e-07 ;  /* 0x00000008ff5a7435 */ /* 0x000fe200000001ff */
[----:B------:R-:W-:-:S05]  /*32c0*/  MOV R61, R88 ;  /* 0x00000058003d7202 */ /* 0x000fca0000000f00 */
[----:B------:R-:W-:-:S05]  /*32d0*/  FADD.FTZ R82, R80, R61 ;  /* 0x0000003d50527221 */ /* 0x000fca0000010000 */
[----:B------:R-:W-:-:S07]  /*32e0*/  MOV R119, R82 ;  /* 0x0000005200777202 */ /* 0x000fce0000000f00 */
[----:B------:R-:W-:Y:S05]  /*32f0*/  WARPSYNC.COLLECTIVE R86, `(.L_x_5205) ;  /* 0x0000000056087348 */ /* 0x000fea0003c00000 */
[----:B------:R0:W1:Y:S02]  /*3300*/  SHFL.BFLY P6, R88, R119, R90, R121 ;  /* 0x0c00005a77587389 */ /* 0x00006400000c0079 */
[----:B01----:R-:W-:Y:S01]  /*3310*/  ENDCOLLECTIVE ;  /* 0x000000000000791b */ /* 0x003fe20003800000 */
.L_x_5205:
[----:B------:R-:W-:Y:S01]  /*3320*/  HFMA2.MMA R90, -RZ, RZ, 0, 9.5367431640625e-07 ;  /* 0x00000010ff5a7435 */ /* 0x000fe200000001ff */
[----:B------:R-:W-:-:S05]  /*3330*/  MOV R61, R88 ;  /* 0x00000058003d7202 */ /* 0x000fca0000000f00 */
[----:B------:R-:W-:-:S05]  /*3340*/  FADD.FTZ R84, R82, R61 ;  /* 0x0000003d52547221 */ /* 0x000fca0000010000 */
[----:B------:R-:W-:-:S07]  /*3350*/  MOV R119, R84 ;  /* 0x0000005400777202 */ /* 0x000fce0000000f00 */
[----:B------:R-:W-:Y:S05]  /*3360*/  WARPSYNC.COLLECTIVE R86, `(.L_x_5206) ;  /* 0x0000000056087348 */ /* 0x000fea0003c00000 */
[----:B------:R0:W1:Y:S02]  /*3370*/  SHFL.BFLY P6, R88, R119, R90, R121 ;  /* 0x0c00005a77587389 */ /* 0x00006400000c0079 */
[----:B01----:R-:W-:Y:S01]  /*3380*/  ENDCOLLECTIVE ;  /* 0x000000000000791b */ /* 0x003fe20003800000 */
.L_x_5206:
        /* <DEDUP_REMOVED lines=57> */
.L_x_5207:
[----:B------:R-:W-:Y:S01]  /*3720*/  HFMA2.MMA R90, -RZ, RZ, 0, 1.1920928955078125e-07 ;  /* 0x00000002ff5a7435 */ /* 0x000fe200000001ff */
[----:B------:R-:W-:-:S05]  /*3730*/  MOV R76, R88 ;  /* 0x00000058004c7202 */ /* 0x000fca0000000f00 */
[----:B------:R-:W-:-:S05]  /*3740*/  FADD.FTZ R76, R61, R76 ;  /* 0x0000004c3d4c7221 */ /* 0x000fca0000010000 */
[----:B------:R-:W-:-:S07]  /*3750*/  MOV R119, R76 ;  /* 0x0000004c00777202 */ /* 0x000fce0000000f00 */
[----:B------:R-:W-:Y:S05]  /*3760*/  WARPSYNC.COLLECTIVE R86, `(.L_x_5208) ;  /* 0x0000000056087348 */ /* 0x000fea0003c00000 */
[----:B------:R0:W1:Y:S02]  /*3770*/  SHFL.BFLY P6, R88, R119, R90, R121 ;  /* 0x0c00005a77587389 */ /* 0x00006400000c0079 */
[----:B01----:R-:W-:Y:S01]  /*3780*/  ENDCOLLECTIVE ;  /* 0x000000000000791b */ /* 0x003fe20003800000 */
.L_x_5208:
[----:B------:R-:W-:Y:S01]  /*3790*/  HFMA2.MMA R90, -RZ, RZ, 0, 2.384185791015625e-07 ;  /* 0x00000004ff5a7435 */ /* 0x000fe200000001ff */
[----:B------:R-:W-:-:S05]  /*37a0*/  MOV R115, R88 ;  /* 0x0000005800737202 */ /* 0x000fca0000000f00 */
[----:B------:R-:W-:-:S05]  /*37b0*/  FADD.FTZ R115, R76, R115 ;  /* 0x000000734c737221 */ /* 0x000fca0000010000 */
[----:B------:R-:W-:-:S07]  /*37c0*/  MOV R119, R115 ;  /* 0x0000007300777202 */ /* 0x000fce0000000f00 */
[----:B------:R-:W-:Y:S05]  /*37d0*/  WARPSYNC.COLLECTIVE R86, `(.L_x_5209) ;  /* 0x0000000056087348 */ /* 0x000fea0003c00000 */
[----:B------:R0:W1:Y:S02]  /*37e0*/  SHFL.BFLY P6, R88, R119, R90, R121 ;  /* 0x0c00005a77587389 */ /* 0x00006400000c0079 */
[----:B01----:R-:W-:Y:S01]  /*37f0*/  ENDCOLLECTIVE ;  /* 0x000000000000791b */ /* 0x003fe20003800000 */
.L_x_5209:
[----:B------:R-:W-:Y:S01]  /*3800*/  HFMA2.MMA R90, -RZ, RZ, 0, 4.76837158203125e-07 ;  /* 0x00000008ff5a7435 */ /* 0x000fe200000001ff */
[----:B------:R-:W-:-:S05]  /*3810*/  MOV R78, R88 ;  /* 0x00000058004e7202 */ /* 0x000fca0000000f00 */
[----:B------:R-:W-:-:S05]  /*3820*/  FADD.FTZ R78, R115, R78 ;  /* 0x0000004e734e7221 */ /* 0x000fca0000010000 */
[----:B------:R-:W-:-:S07]  /*3830*/  MOV R119, R78 ;  /* 0x0000004e00777202 */ /* 0x000fce0000000f00 */
[----:B------:R-:W-:Y:S05]  /*3840*/  WARPSYNC.COLLECTIVE R86, `(.L_x_5210) ;  /* 0x0000000056087348 */ /* 0x000fea0003c00000 */
[----:B------:R0:W1:Y:S02]  /*3850*/  SHFL.BFLY P6, R88, R119, R90, R121 ;  /* 0x0c00005a77587389 */ /* 0x00006400000c0079 */
[----:B01----:R-:W-:Y:S01]  /*3860*/  ENDCOLLECTIVE ;  /* 0x000000000000791b */ /* 0x003fe20003800000 */
.L_x_5210:
[----:B------:R-:W-:Y:S01]  /*3870*/  HFMA2.MMA R90, -RZ, RZ, 0, 9.5367431640625e-07 ;  /* 0x00000010ff5a7435 */ /* 0x000fe200000001ff */
[----:B------:R-:W-:-:S05]  /*3880*/  MOV R117, R88 ;  /* 0x0000005800757202 */ /* 0x000fca0000000f00 */
[----:B------:R-:W-:-:S05]  /*3890*/  FADD.FTZ R117, R78, R117 ;  /* 0x000000754e757221 */ /* 0x000fca0000010000 */
[----:B------:R-:W-:-:S07]  /*38a0*/  MOV R119, R117 ;  /* 0x0000007500777202 */ /* 0x000fce0000000f00 */
[----:B------:R-:W-:Y:S05]  /*38b0*/  WARPSYNC.COLLECTIVE R86, `(.L_x_5211) ;  /* 0x0000000056087348 */ /* 0x000fea0003c00000 */
[----:B------:R0:W1:Y:S02]  /*38c0*/  SHFL.BFLY P6, R88, R119, R90, R121 ;  /* 0x0c00005a77587389 */ /* 0x00006400000c0079 */
[----:B01----:R-:W-:Y:S01]  /*38d0*/  ENDCOLLECTIVE ;  /* 0x000000000000791b */ /* 0x003fe20003800000 */
.L_x_5211:
[----:B------:R-:W-:Y:S01]  /*38e0*/  MOV R80, R88 ;  /* 0x0000005800507202 */ /* 0x000fe20000000f00 */
[----:B------:R-:W-:Y:S06]  /*38f0*/  BRA `(.L_x_5212) ;  /* 0xffffffe800dc7947 */ /* 0x000fec000383ffff */
.L_x_5213:
        /* <DEDUP_REMOVED lines=16> */
.L_x_23242:


//--------------------- .text._ZN10layer_norm13ln_fwd_kernelINS_13Kernel_traitsIf13__nv_bfloat16S2_S2_fjLj6144ELj1ELj1ELj8ELj16ENS_18Kernel_traits_baseILj6144EfS2_S2_S2_fjLj256EEEEELb0ELb0ELb1ELb1EEEvNS_9FwdParamsE --------------------------
	.section	.text._ZN10layer_norm13ln_fwd_kernelINS_13Kernel_traitsIf13__nv_bfloat16S2_S2_fjLj6144ELj1ELj1ELj8ELj16ENS_18Kernel_traits_baseILj6144EfS2_S2_S2_fjLj256EEEEELb0ELb0ELb1ELb1EEEvNS_9FwdParamsE,"ax",@progbits
	.align	128
        .global         _ZN10layer_norm13ln_fwd_kernelINS_13Kernel_traitsIf13__nv_bfloat16S2_S2_fjLj6144ELj1ELj1ELj8ELj16ENS_18Kernel_traits_baseILj6144EfS2_S2_S2_fjLj256EEEEELb0ELb0ELb1ELb1EEEvNS_9FwdParamsE
        .type           _ZN10layer_norm13ln_fwd_kernelINS_13Kernel_traitsIf13__nv_bfloat16S2_S2_fjLj6144ELj1ELj1ELj8ELj16ENS_18Kernel_traits_baseILj6144EfS2_S2_S2_fjLj256EEEEELb0ELb0ELb1ELb1EEEvNS_9FwdParamsE,@function
        .size           _ZN10layer_norm13ln_fwd_kernelINS_13Kernel_traitsIf13__nv_bfloat16S2_S2_fjLj6144ELj1ELj1ELj8ELj16ENS_18Kernel_traits_baseILj6144EfS2_S2_S2_fjLj256EEEEELb0ELb0ELb1ELb1EEEvNS_9FwdParamsE,(.L_x_23243 - _ZN10layer_norm13ln_fwd_kernelINS_13Kernel_traitsIf13__nv_bfloat16S2_S2_fjLj6144ELj1ELj1ELj8ELj16ENS_18Kernel_traits_baseILj6144EfS2_S2_S2_fjLj256EEEEELb0ELb0ELb1ELb1EEEvNS_9FwdParamsE)
        .other          _ZN10layer_norm13ln_fwd_kernelINS_13Kernel_traitsIf13__nv_bfloat16S2_S2_fjLj6144ELj1ELj1ELj8ELj16ENS_18Kernel_traits_baseILj6144EfS2_S2_S2_fjLj256EEEEELb0ELb0ELb1ELb1EEEvNS_9FwdParamsE,@"STO_CUDA_ENTRY STV_DEFAULT"
_ZN10layer_norm13ln_fwd_kernelINS_13Kernel_traitsIf13__nv_bfloat16S2_S2_fjLj6144ELj1ELj1ELj8ELj16ENS_18Kernel_traits_baseILj6144EfS2_S2_S2_fjLj256EEEEELb0ELb0ELb1ELb1EEEvNS_9FwdParamsE:
.text._ZN10layer_norm13ln_fwd_kernelINS_13Kernel_traitsIf13__nv_bfloat16S2_S2_fjLj6144ELj1ELj1ELj8ELj16ENS_18Kernel_traits_baseILj6144EfS2_S2_S2_fjLj256EEEEELb0ELb0ELb1ELb1EEEvNS_9FwdParamsE:
        /* <DEDUP_REMOVED lines=26> */
[----:B------:R-:W-:Y:S02]  /*01a0*/  ULDC UR7, c[0x0][0x214] ;  /* 0x0000850000077ab9 */ /* 0x000fe40000000800 */
[----:B------:R1:W5:Y:S04]  /*01b0*/  @P0 LDG.E.128 R56, desc[UR4][R4.64] ;  /* 0x0000000404380981 */ /* 0x000368000c1e1d00 */
        /* <DEDUP_REMOVED lines=14> */
[----:B------:R-:W-:Y:S01]  /*02a0*/  HFMA2.MMA R0, -RZ, RZ, 0, 5.9604644775390625e-08 ;  /* 0x00000001ff007435 */ /* 0x000fe200000001ff */
[----:B------:R-:W-:Y:S01]  /*02b0*/  ULDC.U8 UR6, c[0x0][0x2a0] ;  /* 0x0000a80000067ab9 */ /* 0x000fe20000000000 */
[----:B------:R-:W-:Y:S01]  /*02c0*/  LOP3.LUT R64, R66, 0xff, RZ, 0xc0, !PT ;  /* 0x000000ff42407812 */ /* 0x000fe200078ec0ff */
[----:B------:R-:W-:Y:S01]  /*02d0*/  ULDC UR8, c[0x0][0x29c] ;  /* 0x0000a70000087ab9 */ /* 0x000fe20000000800 */
[----:B------:R-:W-:Y:S01]  /*02e0*/  ISETP.NE.AND P1, PT, RZ, UR6, PT ;  /* 0x00000006ff007c0c */ /* 0x000fe2000bf25270 */
[----:B------:R-:W-:Y:S01]  /*02f0*/  ULDC UR9, c[0x0][0x290] ;  /* 0x0000a40000097ab9 */ /* 0x000fe20000000800 */
[----:B------:R-:W-:Y:S01]  /*0300*/  ULDC.64 UR6, c[0x0][0x230] ;  /* 0x00008c0000067ab9 */ /* 0x000fe20000000a00 */
[----:B------:R-:W-:-:S10]  /*0310*/  ULDC.64 UR10, c[0x0][0x210] ;  /* 0x00008400000a7ab9 */ /* 0x000fd40000000a00 */
.L_x_5289:
[----:B0-----:R-:W0:Y:S01]  /*0320*/  LDC.64 R2, c[0x0][0x280] ;  /* 0x0000a000ff027b82 */ /* 0x001e220000000a00 */
[----:B------:R-:W-:-:S07]  /*0330*/  ISETP.NE.U32.AND P0, PT, RZ, UR6, PT ;  /* 0x00000006ff007c0c */ /* 0x000fce000bf05070 */
[----:B------:R-:W1:Y:S08]  /*0340*/  LDC R68, c[0x0][0x218] ;  /* 0x00008600ff447b82 */ /* 0x000e700000000800 */
[----:B------:R-:W2:Y:S01]  /*0350*/  LDC.64 R60, c[0x0][0x288] ;  /* 0x0000a200ff3c7b82 */ /* 0x000ea20000000a00 */
[----:B0-----:R-:W-:-:S05]  /*0360*/  IMAD.WIDE R2, R65, 0x4, R2 ;  /* 0x0000000441027825 */ /* 0x001fca00078e0202 */
[----:B------:R0:W3:Y:S01]  /*0370*/  LDG.E R73, desc[UR4][R2.64] ;  /* 0x0000000402497981 */ /* 0x0000e2000c1e1900 */
[----:B------:R-:W-:Y:S01]  /*0380*/  ISETP.NE.AND.EX P0, PT, RZ, UR7, PT, P0 ;  /* 0x00000007ff007c0c */ /* 0x000fe2000bf05300 */
[----:B-1----:R-:W-:-:S05]  /*0390*/  IMAD R67, R65, R68, RZ ;  /* 0x0000004441437224 */ /* 0x002fca00078e02ff */
        /* <DEDUP_REMOVED lines=14> */
[----:B------:R-:W-:Y:S02]  /*0480*/  @P2 LEA.HI R69, R72, R69, RZ, 0x3 ;  /* 0x0000004548452211 */ /* 0x000fe400078f18ff */
[----:B------:R-:W-:Y:S02]  /*0490*/  MOV R72, RZ ;  /* 0x000000ff00487202 */ /* 0x000fe40000000f00 */
        /* <DEDUP_REMOVED lines=11> */
.L_x_5215:
[----:B-----5:R-:W-:Y:S02]  /*0550*/  SHF.L.U32 R69, R4, 0x10, RZ ;  /* 0x0000001004457819 */ /* 0x020fe400000006ff */
[----:B------:R-:W-:-:S03]  /*0560*/  @P0 SHF.L.U32 R2, R8, 0x10, RZ ;  /* 0x0000001008020819 */ /* 0x000fc600000006ff */
[----:B------:R-:W-:-:S04]  /*0570*/  FMUL.FTZ R69, R69, UR8 ;  /* 0x0000000845457c20 */ /* 0x000fc80008410000 */
[----:B------:R-:W-:-:S07]  /*0580*/  @P0 FADD.FTZ R69, R69, R2 ;  /* 0x0000000245450221 */ /* 0x000fce0000010000 */
.L_x_5216:
[----:B------:R-:W-:Y:S05]  /*0590*/  BSYNC B0 ;  /* 0x0000000000007941 */ /* 0x000fea0003800000 */
.L_x_5214:
[----:B------:R-:W-:Y:S04]  /*05a0*/  BSSY B0, `(.L_x_5217) ;  /* 0x000000d000007945 */ /* 0x000fe80003800000 */
[----:B------:R-:W-:Y:S05]  /*05b0*/  @P3 BRA `(.L_x_5218) ;  /* 0x0000000000143947 */ /* 0x000fea0003800000 */
[----:B------:R-:W-:Y:S01]  /*05c0*/  HFMA2.MMA R71, -RZ, RZ, 0, 0 ;  /* 0x00000000ff477435 */ /* 0x000fe200000001ff */
[----:B------:R-:W-:Y:S10]  /*05d0*/  @!P0 BRA `(.L_x_5219) ;  /* 0x0000000000248947 */ /* 0x000ff40003800000 */
[----:B-----5:R-:W-:-:S04]  /*05e0*/  PRMT R71, R8, 0x7632, R71 ;  /* 0x0000763208477816 */ /* 0x020fc80000000047 */
[----:B------:R-:W-:Y:S01]  /*05f0*/  SHF.L.U32 R71, R71, 0x10, RZ ;  /* 0x0000001047477819 */ /* 0x000fe200000006ff */
[----:B------:R-:W-:Y:S06]  /*0600*/  BRA `(.L_x_5219) ;  /* 0x0000000000187947 */ /* 0x000fec0003800000 */
.L_x_5218:
[----:B-----5:R-:W-:Y:S02]  /*0610*/  PRMT R2, R4, 0x7632, R2 ;  /* 0x0000763204027816 */ /* 0x020fe40000000002 */
[----:B------:R-:W-:Y:S02]  /*0620*/  @P0 PRMT R3, R8, 0x7632, R3 ;  /* 0x0000763208030816 */ /* 0x000fe40000000003 */
[----:B------:R-:W-:Y:S02]  /*0630*/  SHF.L.U32 R2, R2, 0x10, RZ ;  /* 0x0000001002027819 */ /* 0x000fe400000006ff */
[----:B------:R-:W-:-:S03]  /*0640*/  @P0 SHF.L.U32 R60, R3, 0x10, RZ ;  /* 0x00000010033c0819 */ /* 0x000fc600000006ff */
[----:B------:R-:W-:-:S04]  /*0650*/  FMUL.FTZ R71, R2, UR8 ;  /* 0x0000000802477c20 */ /* 0x000fc80008410000 */
[----:B------:R-:W-:-:S07]  /*0660*/  @P0 FADD.FTZ R71, R71, R60 ;  /* 0x0000003c47470221 */ /* 0x000fce0000010000 */
.L_x_5219:
[----:B------:R-:W-:Y:S05]  /*0670*/  BSYNC B0 ;  /* 0x0000000000007941 */ /* 0x000fea0003800000 */
.L_x_5217:
[----:B------:R-:W-:Y:S04]  /*0680*/  BSSY B0, `(.L_x_5220) ;  /* 0x000000a000007945 */ /* 0x000fe80003800000 */
[----:B------:R-:W-:Y:S05]  /*0690*/  @P3 BRA `(.L_x_5221) ;  /* 0x0000000000103947 */ /* 0x000fea0003800000 */
[----:B------:R-:W-:Y:S01]  /*06a0*/  MOV R73, RZ ;  /* 0x000000ff00497202 */ /* 0x000fe20000000f00 */
[----:B------:R-:W-:Y:S06]  /*06b0*/  @!P0 BRA `(.L_x_5222) ;  /* 0x0000000000188947 */ /* 0x000fec0003800000 */
[----:B-----5:R-:W-:Y:S01]  /*06c0*/  SHF.L.U32 R73, R9, 0x10, RZ ;  /* 0x0000001009497819 */ /* 0x020fe200000006ff */
[----:B------:R-:W-:Y:S06]  /*06d0*/  BRA `(.L_x_5222) ;  /* 0x0000000000107947 */ /* 0x000fec0003800000 */
.L_x_5221:
[----:B-----5:R-:W-:Y:S02]  /*06e0*/  SHF.L.U32 R73, R5, 0x10, RZ ;  /* 0x0000001005497819 */ /* 0x020fe400000006ff */
[----:B------:R-:W-:-:S03]  /*06f0*/  @P0 SHF.L.U32 R2, R9, 0x10, RZ ;  /* 0x0000001009020819 */ /* 0x000fc600000006ff */
[----:B------:R-:W-:-:S04]  /*0700*/  FMUL.FTZ R73, R73, UR8 ;  /* 0x0000000849497c20 */ /* 0x000fc80008410000 */
[----:B------:R-:W-:-:S07]  /*0710*/  @P0 FADD.FTZ R73, R73, R2 ;  /* 0x0000000249490221 */ /* 0x000fce0000010000 */
.L_x_5222:
[----:B------:R-:W-:Y:S05]  /*0720*/  BSYNC B0 ;  /* 0x0000000000007941 */ /* 0x000fea0003800000 */
.L_x_5220:
[----:B------:R-:W-:Y:S04]  /*0730*/  BSSY B0, `(.L_x_5223) ;  /* 0x000000d000007945 */ /* 0x000fe80003800000 */
[----:B------:R-:W-:Y:S05]  /*0740*/  @P3 BRA `(.L_x_5224) ;  /* 0x0000000000143947 */ /* 0x000fea0003800000 */
[----:B------:R-:W-:Y:S01]  /*0750*/  HFMA2.MMA R75, -RZ, RZ, 0, 0 ;  /* 0x00000000ff4b7435 */ /* 0x000fe200000001ff */
[----:B------:R-:W-:Y:S10]  /*0760*/  @!P0 BRA `(.L_x_5225) ;  /* 0x0000000000248947 */ /* 0x000ff40003800000 */
[----:B-----5:R-:W-:-:S04]  /*0770*/  PRMT R75, R9, 0x7632, R75 ;  /* 0x00007632094b7816 */ /* 0x020fc8000000004b */
[----:B------:R-:W-:Y:S01]  /*0780*/  SHF.L.U32 R75, R75, 0x10, RZ ;  /* 0x000000104b4b7819 */ /* 0x000fe200000006ff */
[----:B------:R-:W-:Y:S06]  /*0790*/  BRA `(.L_x_5225) ;  /* 0x0000000000187947 */ /* 0x000fec0003800000 */
.L_x_5224:
[----:B-----5:R-:W-:Y:S02]  /*07a0*/  PRMT R2, R5, 0x7632, R2 ;  /* 0x0000763205027816 */ /* 0x020fe40000000002 */
[----:B------:R-:W-:Y:S02]  /*07b0*/  @P0 PRMT R3, R9, 0x7632, R3 ;  /* 0x0000763209030816 */ /* 0x000fe40000000003 */
[----:B------:R-:W-:Y:S02]  /*07c0*/  SHF.L.U32 R2, R2, 0x10, RZ ;  /* 0x0000001002027819 */ /* 0x000fe400000006ff */
[----:B------:R-:W-:-:S03]  /*07d0*/  @P0 SHF.L.U32 R60, R3, 0x10, RZ ;  /* 0x00000010033c0819 */ /* 0x000fc600000006ff */
[----:B------:R-:W-:-:S04]  /*07e0*/  FMUL.FTZ R75, R2, UR8 ;  /* 0x00000008024b7c20 */ /* 0x000fc80008410000 */
[----:B------:R-:W-:-:S07]  /*07f0*/  @P0 FADD.FTZ R75, R75, R60 ;  /* 0x0000003c4b4b0221 */ /* 0x000fce0000010000 */
.L_x_5225:
[----:B------:R-:W-:Y:S05]  /*0800*/  BSYNC B0 ;  /* 0x0000000000007941 */ /* 0x000fea0003800000 */
.L_x_5223:
[----:B------:R-:W-:Y:S04]  /*0810*/  BSSY B0, `(.L_x_5226) ;  /* 0x000000a000007945 */ /* 0x000fe80003800000 */
[----:B------:R-:W-:Y:S05]  /*0820*/  @P3 BRA `(.L_x_5227) ;  /* 0x0000000000103947 */ /* 0x000fea0003800000 */
[----:B------:R-:W-:Y:S01]  /*0830*/  MOV R77, RZ ;  /* 0x000000ff004d7202 */ /* 0x000fe20000000f00 */
[----:B------:R-:W-:Y:S06]  /*0840*/  @!P0 BRA `(.L_x_5228) ;  /* 0x0000000000188947 */ /* 0x000fec0003800000 */
[----:B-----5:R-:W-:Y:S01]  /*0850*/  SHF.L.U32 R77, R10, 0x10, RZ ;  /* 0x000000100a4d7819 */ /* 0x020fe200000006ff */
[----:B------:R-:W-:Y:S06]  /*0860*/  BRA `(.L_x_5228) ;  /* 0x0000000000107947 */ /* 0x000fec0003800000 */
.L_x_5227:
[----:B-----5:R-:W-:Y:S02]  /*0870*/  SHF.L.U32 R77, R6, 0x10, RZ ;  /* 0x00000010064d7819 */ /* 0x020fe400000006ff */
[----:B------:R-:W-:-:S03]  /*0880*/  @P0 SHF.L.U32 R2, R10, 0x10, RZ ;  /* 0x000000100a020819 */ /* 0x000fc600000006ff */
[----:B------:R-:W-:-:S04]  /*0890*/  FMUL.FTZ R77, R77, UR8 ;  /* 0x000000084d4d7c20 */ /* 0x000fc80008410000 */
[----:B------:R-:W-:-:S07]  /*08a0*/  @P0 FADD.FTZ R77, R77, R2 ;  /* 0x000000024d4d0221 */ /* 0x000fce0000010000 */
.L_x_5228:
[----:B------:R-:W-:Y:S05]  /*08b0*/  BSYNC B0 ;  /* 0x0000000000007941 */ /* 0x000fea0003800000 */
.L_x_5226:
[----:B------:R-:W-:Y:S04]  /*08c0*/  BSSY B0, `(.L_x_5229) ;  /* 0x000000d000007945 */ /* 0x000fe80003800000 */
[----:B------:R-:W-:Y:S05]  /*08d0*/  @P3 BRA `(.L_x_5230) ;  /* 0x0000000000143947 */ /* 0x000fea0003800000 */
[----:B------:R-:W-:Y:S01]  /*08e0*/  HFMA2.MMA R79, -RZ, RZ, 0, 0 ;  /* 0x00000000ff4f7435 */ /* 0x000fe200000001ff */
[----:B------:R-:W-:Y:S10]  /*08f0*/  @!P0 BRA `(.L_x_5231) ;  /* 0x0000000000248947 */ /* 0x000ff40003800000 */
[----:B-----5:R-:W-:-:S04]  /*0900*/  PRMT R79, R10, 0x7632, R79 ;  /* 0x000076320a4f7816 */ /* 0x020fc8000000004f */
[----:B------:R-:W-:Y:S01]  /*0910*/  SHF.L.U32 R79, R79, 0x10, RZ ;  /* 0x000000104f4f7819 */ /* 0x000fe200000006ff */
[----:B------:R-:W-:Y:S06]  /*0920*/  BRA `(.L_x_5231) ;  /* 0x0000000000187947 */ /* 0x000fec0003800000 */
.L_x_5230:
[----:B-----5:R-:W-:Y:S02]  /*0930*/  PRMT R2, R6, 0x7632, R2 ;  /* 0x0000763206027816 */ /* 0x020fe40000000002 */
[----:B------:R-:W-:Y:S02]  /*0940*/  @P0 PRMT R3, R10, 0x7632, R3 ;  /* 0x000076320a030816 */ /* 0x000fe40000000003 */
[----:B------:R-:W-:Y:S02]  /*0950*/  SHF.L.U32 R2, R2, 0x10, RZ ;  /* 0x0000001002027819 */ /* 0x000fe400000006ff */
[----:B------:R-:W-:-:S03]  /*0960*/  @P0 SHF.L.U32 R60, R3, 0x10, RZ ;  /* 0x00000010033c0819 */ /* 0x000fc600000006ff */
[----:B------:R-:W-:-:S04]  /*0970*/  FMUL.FTZ R79, R2, UR8 ;  /* 0x00000008024f7c20 */ /* 0x000fc80008410000 */
[----:B------:R-:W-:-:S07]  /*0980*/  @P0 FADD.FTZ R79, R79, R60 ;  /* 0x0000003c4f4f0221 */ /* 0x000fce0000010000 */
.L_x_5231:
[----:B------:R-:W-:Y:S05]  /*0990*/  BSYNC B0 ;  /* 0x0000000000007941 */ /* 0x000fea0003800000 */
.L_x_5229:
[----:B------:R-:W-:Y:S04]  /*09a0*/  BSSY B0, `(.L_x_5232) ;  /* 0x000000a000007945 */ /* 0x000fe80003800000 */
[----:B------:R-:W-:Y:S05]  /*09b0*/  @P3 BRA `(.L_x_5233) ;  /* 0x0000000000103947 */ /* 0x000fea0003800000 */
[----:B------:R-:W-:Y:S01]  /*09c0*/  MOV R81, RZ ;  /* 0x000000ff00517202 */ /* 0x000fe20000000f00 */
[----:B------:R-:W-:Y:S06]  /*09d0*/  @!P0 BRA `(.L_x_5234) ;  /* 0x0000000000188947 */ /* 0x000fec0003800000 */
[----:B-----5:R-:W-:Y:S01]  /*09e0*/  SHF.L.U32 R81, R11, 0x10, RZ ;  /* 0x000000100b517819 */ /* 0x020fe200000006ff */
[----:B------:R-:W-:Y:S06]  /*09f0*/  BRA `(.L_x_5234) ;  /* 0x0000000000107947 */ /* 0x000fec0003800000 */
.L_x_5233:
[----:B-----5:R-:W-:Y:S02]  /*0a00*/  SHF.L.U32 R81, R7, 0x10, RZ ;  /* 0x0000001007517819 */ /* 0x020fe400000006ff */
[----:B------:R-:W-:-:S03]  /*0a10*/  @P0 SHF.L.U32 R2, R11, 0x10, RZ ;  /* 0x000000100b020819 */ /* 0x000fc600000006ff */
[----:B------:R-:W-:-:S04]  /*0a20*/  FMUL.FTZ R81, R81, UR8 ;  /* 0x0000000851517c20 */ /* 0x000fc80008410000 */
[----:B------:R-:W-:-:S07]  /*0a30*/  @P0 FADD.FTZ R81, R81, R2 ;  /* 0x0000000251510221 */ /* 0x000fce0000010000 */
.L_x_5234:
[----:B------:R-:W-:Y:S05]  /*0a40*/  BSYNC B0 ;  /* 0x0000000000007941 */ /* 0x000fea0003800000 */
.L_x_5232:
[----:B------:R-:W-:Y:S04]  /*0a50*/  BSSY B0, `(.L_x_5235) ;  /* 0x000000d000007945 */ /* 0x000fe80003800000 */
[----:B------:R-:W-:Y:S05]  /*0a60*/  @P3 BRA `(.L_x_5236) ;  /* 0x0000000000143947 */ /* 0x000fea0003800000 */
[----:B------:R-:W-:Y:S01]  /*0a70*/  HFMA2.MMA R83, -RZ, RZ, 0, 0 ;  /* 0x00000000ff537435 */ /* 0x000fe200000001ff */
[----:B------:R-:W-:Y:S10]  /*0a80*/  @!P0 BRA `(.L_x_5237) ;  /* 0x0000000000248947 */ /* 0x000ff40003800000 */
[----:B-----5:R-:W-:-:S04]  /*0a90*/  PRMT R83, R11, 0x7632, R83 ;  /* 0x000076320b537816 */ /* 0x020fc80000000053 */
[----:B------:R-:W-:Y:S01]  /*0aa0*/  SHF.L.U32 R83, R83, 0x10, RZ ;  /* 0x0000001053537819 */ /* 0x000fe200000006ff */
[----:B------:R-:W-:Y:S06]  /*0ab0*/  BRA `(.L_x_5237) ;  /* 0x0000000000187947 */ /* 0x000fec0003800000 */
.L_x_5236:
[----:B-----5:R-:W-:Y:S02]  /*0ac0*/  PRMT R2, R7, 0x7632, R2 ;  /* 0x0000763207027816 */ /* 0x020fe40000000002 */
[----:B------:R-:W-:Y:S02]  /*0ad0*/  @P0 PRMT R3, R11, 0x7632, R3 ;  /* 0x000076320b030816 */ /* 0x000fe40000000003 */
[----:B------:R-:W-:Y:S02]  /*0ae0*/  SHF.L.U32 R2, R2, 0x10, RZ ;  /* 0x0000001002027819 */ /* 0x000fe400000006ff */
[----:B------:R-:W-:-:S03]  /*0af0*/  @P0 SHF.L.U32 R60, R3, 0x10, RZ ;  /* 0x00000010033c0819 */ /* 0x000fc600000006ff */
[----:B------:R-:W-:-:S04]  /*0b00*/  FMUL.FTZ R83, R2, UR8 ;  /* 0x0000000802537c20 */ /* 0x000fc80008410000 */
[----:B------:R-:W-:-:S07]  /*0b10*/  @P0 FADD.FTZ R83, R83, R60 ;  /* 0x0000003c53530221 */ /* 0x000fce0000010000 */
.L_x_5237:
[----:B------:R-:W-:Y:S05]  /*0b20*/  BSYNC B0 ;  /* 0x0000000000007941 */ /* 0x000fea0003800000 */
.L_x_5235:
        /* <DEDUP_REMOVED lines=17> */
[----:B0-----:R-:W-:Y:S01]  /*0c40*/  MOV R85, RZ ;  /* 0x000000ff00557202 */ /* 0x001fe20000000f00 */
[----:B------:R-:W-:Y:S06]  /*0c50*/  @!P0 BRA `(.L_x_5240) ;  /* 0x0000000000188947 */ /* 0x000fec0003800000 */
[----:B-----5:R-:W-:Y:S01]  /*0c60*/  SHF.L.U32 R85, R8, 0x10, RZ ;  /* 0x0000001008557819 */ /* 0x020fe200000006ff */
[----:B------:R-:W-:Y:S06]  /*0c70*/  BRA `(.L_x_5240) ;  /* 0x0000000000107947 */ /* 0x000fec0003800000 */
.L_x_5239:
[----:B0----5:R-:W-:Y:S02]  /*0c80*/  SHF.L.U32 R85, R4, 0x10, RZ ;  /* 0x0000001004557819 */ /* 0x021fe400000006ff */
[----:B------:R-:W-:-:S03]  /*0c90*/  @P0 SHF.L.U32 R60, R8, 0x10, RZ ;  /* 0x00000010083c0819 */ /* 0x000fc600000006ff */
[----:B------:R-:W-:-:S04]  /*0ca0*/  FMUL.FTZ R85, R85, UR8 ;  /* 0x0000000855557c20 */ /* 0x000fc80008410000 */
[----:B------:R-:W-:-:S07]  /*0cb0*/  @P0 FADD.FTZ R85, R60, R85 ;  /* 0x000000553c550221 */ /* 0x000fce0000010000 */
.L_x_5240:
[----:B------:R-:W-:Y:S05]  /*0cc0*/  BSYNC B0 ;  /* 0x0000000000007941 */ /* 0x000fea0003800000 */
.L_x_5238:
[----:B------:R-:W-:Y:S04]  /*0cd0*/  BSSY B0, `(.L_x_5241) ;  /* 0x000000d000007945 */ /* 0x000fe80003800000 */
[----:B------:R-:W-:Y:S05]  /*0ce0*/  @P3 BRA `(.L_x_5242) ;  /* 0x0000000000143947 */ /* 0x000fea0003800000 */
[----:B------:R-:W-:Y:S01]  /*0cf0*/  HFMA2.MMA R87, -RZ, RZ, 0, 0 ;  /* 0x00000000ff577435 */ /* 0x000fe200000001ff */
[----:B------:R-:W-:Y:S10]  /*0d00*/  @!P0 BRA `(.L_x_5243) ;  /* 0x0000000000248947 */ /* 0x000ff40003800000 */
[----:B-----5:R-:W-:-:S04]  /*0d10*/  PRMT R87, R8, 0x7632, R87 ;  /* 0x0000763208577816 */ /* 0x020fc80000000057 */
[----:B------:R-:W-:Y:S01]  /*0d20*/  SHF.L.U32 R87, R87, 0x10, RZ ;  /* 0x0000001057577819 */ /* 0x000fe200000006ff */
[----:B------:R-:W-:Y:S06]  /*0d30*/  BRA `(.L_x_5243) ;  /* 0x0000000000187947 */ /* 0x000fec0003800000 */
.L_x_5242:
[----:B-----5:R-:W-:Y:S02]  /*0d40*/  PRMT R60, R4, 0x7632, R60 ;  /* 0x00007632043c7816 */ /* 0x020fe4000000003c */
[----:B------:R-:W-:Y:S02]  /*0d50*/  @P0 PRMT R61, R8, 0x7632, R61 ;  /* 0x00007632083d0816 */ /* 0x000fe4000000003d */
[----:B------:R-:W-:Y:S02]  /*0d60*/  SHF.L.U32 R60, R60, 0x10, RZ ;  /* 0x000000103c3c7819 */ /* 0x000fe400000006ff */
[----:B------:R-:W-:-:S03]  /*0d70*/  @P0 SHF.L.U32 R62, R61, 0x10, RZ ;  /* 0x000000103d3e0819 */ /* 0x000fc600000006ff */
[----:B------:R-:W-:-:S04]  /*0d80*/  FMUL.FTZ R87, R60, UR8 ;  /* 0x000000083c577c20 */ /* 0x000fc80008410000 */
[----:B------:R-:W-:-:S07]  /*0d90*/  @P0 FADD.FTZ R87, R87, R62 ;  /* 0x0000003e57570221 */ /* 0x000fce0000010000 */
.L_x_5243:
[----:B------:R-:W-:Y:S05]  /*0da0*/  BSYNC B0 ;  /* 0x0000000000007941 */ /* 0x000fea0003800000 */
.L_x_5241:
[----:B------:R-:W-:Y:S04]  /*0db0*/  BSSY B0, `(.L_x_5244) ;  /* 0x000000a000007945 */ /* 0x000fe80003800000 */
[----:B------:R-:W-:Y:S05]  /*0dc0*/  @P3 BRA `(.L_x_5245) ;  /* 0x0000000000103947 */ /* 0x000fea0003800000 */
[----:B------:R-:W-:Y:S01]  /*0dd0*/  MOV R89, RZ ;  /* 0x000000ff00597202 */ /* 0x000fe20000000f00 */
[----:B------:R-:W-:Y:S06]  /*0de0*/  @!P0 BRA `(.L_x_5246) ;  /* 0x0000000000188947 */ /* 0x000fec0003800000 */
[----:B-----5:R-:W-:Y:S01]  /*0df0*/  SHF.L.U32 R89, R9, 0x10, RZ ;  /* 0x0000001009597819 */ /* 0x020fe200000006ff */
[----:B------:R-:W-:Y:S06]  /*0e00*/  BRA `(.L_x_5246) ;  /* 0x0000000000107947 */ /* 0x000fec0003800000 */
.L_x_5245:
[----:B-----5:R-:W-:Y:S02]  /*0e10*/  SHF.L.U32 R89, R5, 0x10, RZ ;  /* 0x0000001005597819 */ /* 0x020fe400000006ff */
[----:B------:R-:W-:-:S03]  /*0e20*/  @P0 SHF.L.U32 R60, R9, 0x10, RZ ;  /* 0x00000010093c0819 */ /* 0x000fc600000006ff */
[----:B------:R-:W-:-:S04]  /*0e30*/  FMUL.FTZ R89, R89, UR8 ;  /* 0x0000000859597c20 */ /* 0x000fc80008410000 */
[----:B------:R-:W-:-:S07]  /*0e40*/  @P0 FADD.FTZ R89, R60, R89 ;  /* 0x000000593c590221 */ /* 0x000fce0000010000 */
.L_x_5246:
[----:B------:R-:W-:Y:S05]  /*0e50*/  BSYNC B0 ;  /* 0x0000000000007941 */ /* 0x000fea0003800000 */
.L_x_5244:
[----:B------:R-:W-:Y:S04]  /*0e60*/  BSSY B0, `(.L_x_5247) ;  /* 0x000000d000007945 */ /* 0x000fe80003800000 */
[----:B------:R-:W-:Y:S05]  /*0e70*/  @P3 BRA `(.L_x_5248) ;  /* 0x0000000000143947 */ /* 0x000fea0003800000 */
[----:B------:R-:W-:Y:S01]  /*0e80*/  HFMA2.MMA R91, -RZ, RZ, 0, 0 ;  /* 0x00000000ff5b7435 */ /* 0x000fe200000001ff */
[----:B------:R-:W-:Y:S10]  /*0e90*/  @!P0 BRA `(.L_x_5249) ;  /* 0x0000000000248947 */ /* 0x000ff40003800000 */
[----:B-----5:R-:W-:-:S04]  /*0ea0*/  PRMT R91, R9, 0x7632, R91 ;  /* 0x00007632095b7816 */ /* 0x020fc8000000005b */
[----:B------:R-:W-:Y:S01]  /*0eb0*/  SHF.L.U32 R91, R91, 0x10, RZ ;  /* 0x000000105b5b7819 */ /* 0x000fe200000006ff */
[----:B------:R-:W-:Y:S06]  /*0ec0*/  BRA `(.L_x_5249) ;  /* 0x0000000000187947 */ /* 0x000fec0003800000 */
.L_x_5248:
[----:B-----5:R-:W-:Y:S02]  /*0ed0*/  PRMT R60, R5, 0x7632, R60 ;  /* 0x00007632053c7816 */ /* 0x020fe4000000003c */
[----:B------:R-:W-:Y:S02]  /*0ee0*/  @P0 PRMT R61, R9, 0x7632, R61 ;  /* 0x00007632093d0816 */ /* 0x000fe4000000003d */
[----:B------:R-:W-:Y:S02]  /*0ef0*/  SHF.L.U32 R60, R60, 0x10, RZ ;  /* 0x000000103c3c7819 */ /* 0x000fe400000006ff */
[----:B------:R-:W-:-:S03]  /*0f00*/  @P0 SHF.L.U32 R62, R61, 0x10, RZ ;  /* 0x000000103d3e0819 */ /* 0x000fc600000006ff */
[----:B------:R-:W-:-:S04]  /*0f10*/  FMUL.FTZ R91, R60, UR8 ;  /* 0x000000083c5b7c20 */ /* 0x000fc80008410000 */
[----:B------:R-:W-:-:S07]  /*0f20*/  @P0 FADD.FTZ R91, R91, R62 ;  /* 0x0000003e5b5b0221 */ /* 0x000fce0000010000 */
.L_x_5249:
[----:B------:R-:W-:Y:S05]  /*0f30*/  BSYNC B0 ;  /* 0x0000000000007941 */ /* 0x000fea0003800000 */
.L_x_5247:
[----:B------:R-:W-:Y:S04]  /*0f40*/  BSSY B0, `(.L_x_5250) ;  /* 0x000000a000007945 */ /* 0x000fe80003800000 */
[----:B------:R-:W-:Y:S05]  /*0f50*/  @P3 BRA `(.L_x_5251) ;  /* 0x0000000000103947 */ /* 0x000fea0003800000 */
[----:B------:R-:W-:Y:S01]  /*0f60*/  MOV R93, RZ ;  /* 0x000000ff005d7202 */ /* 0x000fe20000000f00 */
[----:B------:R-:W-:Y:S06]  /*0f70*/  @!P0 BRA `(.L_x_5252) ;  /* 0x0000000000188947 */ /* 0x000fec0003800000 */
[----:B-----5:R-:W-:Y:S01]  /*0f80*/  SHF.L.U32 R93, R10, 0x10, RZ ;  /* 0x000000100a5d7819 */ /* 0x020fe200000006ff */
[----:B------:R-:W-:Y:S06]  /*0f90*/  BRA `(.L_x_5252) ;  /* 0x0000000000107947 */ /* 0x000fec0003800000 */
.L_x_5251:
[----:B-----5:R-:W-:Y:S02]  /*0fa0*/  SHF.L.U32 R93, R6, 0x10, RZ ;  /* 0x00000010065d7819 */ /* 0x020fe400000006ff */
[----:B------:R-:W-:-:S03]  /*0fb0*/  @P0 SHF.L.U32 R60, R10, 0x10, RZ ;  /* 0x000000100a3c0819 */ /* 0x000fc600000006ff */
[----:B------:R-:W-:-:S04]  /*0fc0*/  FMUL.FTZ R93, R93, UR8 ;  /* 0x000000085d5d7c20 */ /* 0x000fc80008410000 */
[----:B------:R-:W-:-:S07]  /*0fd0*/  @P0 FADD.FTZ R93, R60, R93 ;  /* 0x0000005d3c5d0221 */ /* 0x000fce0000010000 */
.L_x_5252:
[----:B------:R-:W-:Y:S05]  /*0fe0*/  BSYNC B0 ;  /* 0x0000000000007941 */ /* 0x000fea0003800000 */
.L_x_5250:
[----:B------:R-:W-:Y:S04]  /*0ff0*/  BSSY B0, `(.L_x_5253) ;  /* 0x000000d000007945 */ /* 0x000fe80003800000 */
[----:B------:R-:W-:Y:S05]  /*1000*/  @P3 BRA `(.L_x_5254) ;  /* 0x0000000000143947 */ /* 0x000fea0003800000 */
[----:B------:R-:W-:Y:S01]  /*1010*/  HFMA2.MMA R95, -RZ, RZ, 0, 0 ;  /* 0x00000000ff5f7435 */ /* 0x000fe200000001ff */
[----:B------:R-:W-:Y:S10]  /*1020*/  @!P0 BRA `(.L_x_5255) ;  /* 0x0000000000248947 */ /* 0x000ff40003800000 */
[----:B-----5:R-:W-:-:S04]  /*1030*/  PRMT R95, R10, 0x7632, R95 ;  /* 0x000076320a5f7816 */ /* 0x020fc8000000005f */
[----:B------:R-:W-:Y:S01]  /*1040*/  SHF.L.U32 R95, R95, 0x10, RZ ;  /* 0x000000105f5f7819 */ /* 0x000fe200000006ff */
[----:B------:R-:W-:Y:S06]  /*1050*/  BRA `(.L_x_5255) ;  /* 0x0000000000187947 */ /* 0x000fec0003800000 */
.L_x_5254:
[----:B-----5:R-:W-:Y:S02]  /*1060*/  PRMT R60, R6, 0x7632, R60 ;  /* 0x00007632063c7816 */ /* 0x020fe4000000003c */
[----:B------:R-:W-:Y:S02]  /*1070*/  @P0 PRMT R61, R10, 0x7632, R61 ;  /* 0x000076320a3d0816 */ /* 0x000fe4000000003d */
[----:B------:R-:W-:Y:S02]  /*1080*/  SHF.L.U32 R60, R60, 0x10, RZ ;  /* 0x000000103c3c7819 */ /* 0x000fe400000006ff */
[----:B------:R-:W-:-:S03]  /*1090*/  @P0 SHF.L.U32 R62, R61, 0x10, RZ ;  /* 0x000000103d3e0819 */ /* 0x000fc600000006ff */
[----:B------:R-:W-:-:S04]  /*10a0*/  FMUL.FTZ R95, R60, UR8 ;  /* 0x000000083c5f7c20 */ /* 0x000fc80008410000 */
[----:B------:R-:W-:-:S07]  /*10b0*/  @P0 FADD.FTZ R95, R95, R62 ;  /* 0x0000003e5f5f0221 */ /* 0x000fce0000010000 */
.L_x_5255:
[----:B------:R-:W-:Y:S05]  /*10c0*/  BSYNC B0 ;  /* 0x0000000000007941 */ /* 0x000fea0003800000 */
.L_x_5253:
[----:B------:R-:W-:Y:S04]  /*10d0*/  BSSY B0, `(.L_x_5256) ;  /* 0x000000a000007945 */ /* 0x000fe80003800000 */
[----:B------:R-:W-:Y:S05]  /*10e0*/  @P3 BRA `(.L_x_5257) ;  /* 0x0000000000103947 */ /* 0x000fea0003800000 */
[----:B------:R-:W-:Y:S01]  /*10f0*/  MOV R97, RZ ;  /* 0x000000ff00617202 */ /* 0x000fe20000000f00 */
[----:B------:R-:W-:Y:S06]  /*1100*/  @!P0 BRA `(.L_x_5258) ;  /* 0x0000000000188947 */ /* 0x000fec0003800000 */
[----:B-----5:R-:W-:Y:S01]  /*1110*/  SHF.L.U32 R97, R11, 0x10, RZ ;  /* 0x000000100b617819 */ /* 0x020fe200000006ff */
[----:B------:R-:W-:Y:S06]  /*1120*/  BRA `(.L_x_5258) ;  /* 0x0000000000107947 */ /* 0x000fec0003800000 */
.L_x_5257:
[----:B-----5:R-:W-:Y:S02]  /*1130*/  SHF.L.U32 R97, R7, 0x10, RZ ;  /* 0x0000001007617819 */ /* 0x020fe400000006ff */
[----:B------:R-:W-:-:S03]  /*1140*/  @P0 SHF.L.U32 R60, R11, 0x10, RZ ;  /* 0x000000100b3c0819 */ /* 0x000fc600000006ff */
[----:B------:R-:W-:-:S04]  /*1150*/  FMUL.FTZ R97, R97, UR8 ;  /* 0x0000000861617c20 */ /* 0x000fc80008410000 */
[----:B------:R-:W-:-:S07]  /*1160*/  @P0 FADD.FTZ R97, R60, R97 ;  /* 0x000000613c610221 */ /* 0x000fce0000010000 */
.L_x_5258:
[----:B------:R-:W-:Y:S05]  /*1170*/  BSYNC B0 ;  /* 0x0000000000007941 */ /* 0x000fea0003800000 */
.L_x_5256:
[----:B------:R-:W-:Y:S04]  /*1180*/  BSSY B0, `(.L_x_5259) ;  /* 0x000000d000007945 */ /* 0x000fe80003800000 */
[----:B------:R-:W-:Y:S05]  /*1190*/  @P3 BRA `(.L_x_5260) ;  /* 0x0000000000143947 */ /* 0x000fea0003800000 */
[----:B------:R-:W-:Y:S01]  /*11a0*/  HFMA2.MMA R99, -RZ, RZ, 0, 0 ;  /* 0x00000000ff637435 */ /* 0x000fe200000001ff */
[----:B------:R-:W-:Y:S10]  /*11b0*/  @!P0 BRA `(.L_x_5261) ;  /* 0x0000000000248947 */ /* 0x000ff40003800000 */
[----:B-----5:R-:W-:-:S04]  /*11c0*/  PRMT R99, R11, 0x7632, R99 ;  /* 0x000076320b637816 */ /* 0x020fc80000000063 */
[----:B------:R-:W-:Y:S01]  /*11d0*/  SHF.L.U32 R99, R99, 0x10, RZ ;  /* 0x0000001063637819 */ /* 0x000fe200000006ff */
[----:B------:R-:W-:Y:S06]  /*11e0*/  BRA `(.L_x_5261) ;  /* 0x0000000000187947 */ /* 0x000fec0003800000 */
.L_x_5260:
[----:B-----5:R-:W-:Y:S02]  /*11f0*/  PRMT R60, R7, 0x7632, R60 ;  /* 0x00007632073c7816 */ /* 0x020fe4000000003c */
[----:B------:R-:W-:Y:S02]  /*1200*/  @P0 PRMT R61, R11, 0x7632, R61 ;  /* 0x000076320b3d0816 */ /* 0x000fe4000000003d */
[----:B------:R-:W-:Y:S02]  /*1210*/  SHF.L.U32 R60, R60, 0x10, RZ ;  /* 0x000000103c3c7819 */ /* 0x000fe400000006ff */
[----:B------:R-:W-:-:S03]  /*1220*/  @P0 SHF.L.U32 R62, R61, 0x10, RZ ;  /* 0x000000103d3e0819 */ /* 0x000fc600000006ff */
[----:B------:R-:W-:-:S04]  /*1230*/  FMUL.FTZ R99, R60, UR8 ;  /* 0x000000083c637c20 */ /* 0x000fc80008410000 */
[----:B------:R-:W-:-:S07]  /*1240*/  @P0 FADD.FTZ R99, R99, R62 ;  /* 0x0000003e63630221 */ /* 0x000fce0000010000 */
.L_x_5261:
[----:B------:R-:W-:Y:S05]  /*1250*/  BSYNC B0 ;  /* 0x0000000000007941 */ /* 0x000fea0003800000 */
.L_x_5259:
[----:B------:R-:W0:Y:S01]  /*1260*/  @P2 LDC.64 R104, c[0x0][0x220] ;  /* 0x00008800ff682b82 */ /* 0x000e220000000a00 */
[----:B------:R-:W-:Y:S01]  /*1270*/  @P2 IADD3 R109, R72, 0x200, RZ ;  /* 0x00000200486d2810 */ /* 0x000fe20007ffe0ff */
[----:B------:R-:W-:Y:S01]  /*1280*/  IMAD.WIDE.U32 R102, R103, 0x10, R2 ;  /* 0x0000001067667825 */ /* 0x000fe200078e0002 */
[----:B------:R-:W-:Y:S02]  /*1290*/  F2FP.BF16.F32.PACK_AB R63, R99, R97 ;  /* 0x00000061633f723e */ /* 0x000fe400000010ff */
[----:B------:R-:W-:Y:S02]  /*12a0*/  F2FP.BF16.F32.PACK_AB R62, R95, R93 ;  /* 0x0000005d5f3e723e */ /* 0x000fe400000010ff */
[----:B------:R-:W-:Y:S01]  /*12b0*/  F2FP.BF16.F32.PACK_AB R61, R91, R89 ;  /* 0x000000595b3d723e */ /* 0x000fe200000010ff */
[----:B------:R-:W1:Y:S01]  /*12c0*/  @P0 LDC.64 R106, c[0x0][0x230] ;  /* 0x00008c00ff6a0b82 */ /* 0x000e620000000a00 */
[----:B------:R-:W-:Y:S02]  /*12d0*/  IADD3 R117, R101, 0x200, RZ ;  /* 0x0000020065757810 */ /* 0x000fe40007ffe0ff */
        /* <DEDUP_REMOVED lines=10> */
[----:B-----5:R-:W-:Y:S01]  /*1380*/  SHF.L.U32 R101, R8, 0x10, RZ ;  /* 0x0000001008657819 */ /* 0x020fe200000006ff */
[----:B------:R-:W-:Y:S06]  /*1390*/  BRA `(.L_x_5264) ;  /* 0x0000000000107947 */ /* 0x000fec0003800000 */
.L_x_5263:
[----:B--2--5:R-:W-:Y:S02]  /*13a0*/  SHF.L.U32 R101, R4, 0x10, RZ ;  /* 0x0000001004657819 */ /* 0x024fe400000006ff */
[----:B------:R-:W-:-:S03]  /*13b0*/  @P0 SHF.L.U32 R60, R8, 0x10, RZ ;  /* 0x00000010083c0819 */ /* 0x000fc600000006ff */
[----:B------:R-:W-:-:S04]  /*13c0*/  FMUL.FTZ R101, R101, UR8 ;  /* 0x0000000865657c20 */ /* 0x000fc80008410000 */
[----:B------:R-:W-:-:S07]  /*13d0*/  @P0 FADD.FTZ R101, R60, R101 ;  /* 0x000000653c650221 */ /* 0x000fce0000010000 */
.L_x_5264:
[----:B------:R-:W-:Y:S05]  /*13e0*/  BSYNC B0 ;  /* 0x0000000000007941 */ /* 0x000fea0003800000 */
.L_x_5262:
[----:B------:R-:W-:Y:S04]  /*13f0*/  BSSY B0, `(.L_x_5265) ;  /* 0x000000d000007945 */ /* 0x000fe80003800000 */
[----:B------:R-:W-:Y:S05]  /*1400*/  @P3 BRA `(.L_x_5266) ;  /* 0x0000000000143947 */ /* 0x000fea0003800000 */
[----:B------:R-:W-:Y:S01]  /*1410*/  HFMA2.MMA R103, -RZ, RZ, 0, 0 ;  /* 0x00000000ff677435 */ /* 0x000fe200000001ff */
[----:B------:R-:W-:Y:S10]  /*1420*/  @!P0 BRA `(.L_x_5267) ;  /* 0x0000000000248947 */ /* 0x000ff40003800000 */
[----:B-----5:R-:W-:-:S04]  /*1430*/  PRMT R103, R8, 0x7632, R103 ;  /* 0x0000763208677816 */ /* 0x020fc80000000067 */
[----:B------:R-:W-:Y:S01]  /*1440*/  SHF.L.U32 R103, R103, 0x10, RZ ;  /* 0x0000001067677819 */ /* 0x000fe200000006ff */
[----:B------:R-:W-:Y:S06]  /*1450*/  BRA `(.L_x_5267) ;  /* 0x0000000000187947 */ /* 0x000fec0003800000 */
.L_x_5266:
[----:B-----5:R-:W-:Y:S02]  /*1460*/  PRMT R60, R4, 0x7632, R60 ;  /* 0x00007632043c7816 */ /* 0x020fe4000000003c */
[----:B------:R-:W-:Y:S02]  /*1470*/  @P0 PRMT R61, R8, 0x7632, R61 ;  /* 0x00007632083d0816 */ /* 0x000fe4000000003d */
[----:B------:R-:W-:Y:S02]  /*1480*/  SHF.L.U32 R60, R60, 0x10, RZ ;  /* 0x000000103c3c7819 */ /* 0x000fe400000006ff */
[----:B------:R-:W-:-:S03]  /*1490*/  @P0 SHF.L.U32 R62, R61, 0x10, RZ ;  /* 0x000000103d3e0819 */ /* 0x000fc600000006ff */
[----:B------:R-:W-:-:S04]  /*14a0*/  FMUL.FTZ R103, R60, UR8 ;  /* 0x000000083c677c20 */ /* 0x000fc80008410000 */
[----:B------:R-:W-:-:S07]  /*14b0*/  @P0 FADD.FTZ R103, R103, R62 ;  /* 0x0000003e67670221 */ /* 0x000fce0000010000 */
.L_x_5267:
[----:B------:R-:W-:Y:S05]  /*14c0*/  BSYNC B0 ;  /* 0x0000000000007941 */ /* 0x000fea0003800000 */
.L_x_5265:
[----:B------:R-:W-:Y:S04]  /*14d0*/  BSSY B0, `(.L_x_5268) ;  /* 0x000000a000007945 */ /* 0x000fe80003800000 */
[----:B------:R-:W-:Y:S05]  /*14e0*/  @P3 BRA `(.L_x_5269) ;  /* 0x0000000000103947 */ /* 0x000fea0003800000 */
[----:B------:R-:W-:Y:S01]  /*14f0*/  MOV R105, RZ ;  /* 0x000000ff00697202 */ /* 0x000fe20000000f00 */
[----:B------:R-:W-:Y:S06]  /*1500*/  @!P0 BRA `(.L_x_5270) ;  /* 0x0000000000188947 */ /* 0x000fec0003800000 */
[----:B-----5:R-:W-:Y:S01]  /*1510*/  SHF.L.U32 R105, R9, 0x10, RZ ;  /* 0x0000001009697819 */ /* 0x020fe200000006ff */
[----:B------:R-:W-:Y:S06]  /*1520*/  BRA `(.L_x_5270) ;  /* 0x0000000000107947 */ /* 0x000fec0003800000 */
.L_x_5269:
[----:B-----5:R-:W-:Y:S02]  /*1530*/  SHF.L.U32 R105, R5, 0x10, RZ ;  /* 0x0000001005697819 */ /* 0x020fe400000006ff */
[----:B------:R-:W-:-:S03]  /*1540*/  @P0 SHF.L.U32 R60, R9, 0x10, RZ ;  /* 0x00000010093c0819 */ /* 0x000fc600000006ff */
[----:B------:R-:W-:-:S04]  /*1550*/  FMUL.FTZ R105, R105, UR8 ;  /* 0x0000000869697c20 */ /* 0x000fc80008410000 */
[----:B------:R-:W-:-:S07]  /*1560*/  @P0 FADD.FTZ R105, R60, R105 ;  /* 0x000000693c690221 */ /* 0x000fce0000010000 */
.L_x_5270:
[----:B------:R-:W-:Y:S05]  /*1570*/  BSYNC B0 ;  /* 0x0000000000007941 */ /* 0x000fea0003800000 */
.L_x_5268:
[----:B------:R-:W-:Y:S04]  /*1580*/  BSSY B0, `(.L_x_5271) ;  /* 0x000000d000007945 */ /* 0x000fe80003800000 */
[----:B------:R-:W-:Y:S05]  /*1590*/  @P3 BRA `(.L_x_5272) ;  /* 0x0000000000143947 */ /* 0x000fea0003800000 */
[----:B------:R-:W-:Y:S01]  /*15a0*/  HFMA2.MMA R107, -RZ, RZ, 0, 0 ;  /* 0x00000000ff6b7435 */ /* 0x000fe200000001ff */
[----:B------:R-:W-:Y:S10]  /*15b0*/  @!P0 BRA `(.L_x_5273) ;  /* 0x0000000000248947 */ /* 0x000ff40003800000 */
[----:B-----5:R-:W-:-:S04]  /*15c0*/  PRMT R107, R9, 0x7632, R107 ;  /* 0x00007632096b7816 */ /* 0x020fc8000000006b */
[----:B------:R-:W-:Y:S01]  /*15d0*/  SHF.L.U32 R107, R107, 0x10, RZ ;  /* 0x000000106b6b7819 */ /* 0x000fe200000006ff */
[----:B------:R-:W-:Y:S06]  /*15e0*/  BRA `(.L_x_5273) ;  /* 0x0000000000187947 */ /* 0x000fec0003800000 */
.L_x_5272:
[----:B-----5:R-:W-:Y:S02]  /*15f0*/  PRMT R60, R5, 0x7632, R60 ;  /* 0x00007632053c7816 */ /* 0x020fe4000000003c */
[----:B------:R-:W-:Y:S02]  /*1600*/  @P0 PRMT R61, R9, 0x7632, R61 ;  /* 0x00007632093d0816 */ /* 0x000fe4000000003d */
[----:B------:R-:W-:Y:S02]  /*1610*/  SHF.L.U32 R60, R60, 0x10, RZ ;  /* 0x000000103c3c7819 */ /* 0x000fe400000006ff */
[----:B------:R-:W-:-:S03]  /*1620*/  @P0 SHF.L.U32 R62, R61, 0x10, RZ ;  /* 0x000000103d3e0819 */ /* 0x000fc600000006ff */
[----:B------:R-:W-:-:S04]  /*1630*/  FMUL.FTZ R107, R60, UR8 ;  /* 0x000000083c6b7c20 */ /* 0x000fc80008410000 */
[----:B------:R-:W-:-:S07]  /*1640*/  @P0 FADD.FTZ R107, R107, R62 ;  /* 0x0000003e6b6b0221 */ /* 0x000fce0000010000 */
.L_x_5273:
[----:B------:R-:W-:Y:S05]  /*1650*/  BSYNC B0 ;  /* 0x0000000000007941 */ /* 0x000fea0003800000 */
.L_x_5271:
[----:B------:R-:W-:Y:S04]  /*1660*/  BSSY B0, `(.L_x_5274) ;  /* 0x000000a000007945 */ /* 0x000fe80003800000 */
[----:B------:R-:W-:Y:S05]  /*1670*/  @P3 BRA `(.L_x_5275) ;  /* 0x0000000000103947 */ /* 0x000fea0003800000 */
[----:B------:R-:W-:Y:S01]  /*1680*/  MOV R109, RZ ;  /* 0x000000ff006d7202 */ /* 0x000fe20000000f00 */
[----:B------:R-:W-:Y:S06]  /*1690*/  @!P0 BRA `(.L_x_5276) ;  /* 0x0000000000188947 */ /* 0x000fec0003800000 */
[----:B-----5:R-:W-:Y:S01]  /*16a0*/  SHF.L.U32 R109, R10, 0x10, RZ ;  /* 0x000000100a6d7819 */ /* 0x020fe200000006ff */
[----:B------:R-:W-:Y:S06]  /*16b0*/  BRA `(.L_x_5276) ;  /* 0x0000000000107947 */ /* 0x000fec0003800000 */
.L_x_5275:
[----:B-----5:R-:W-:Y:S02]  /*16c0*/  SHF.L.U32 R109, R6, 0x10, RZ ;  /* 0x00000010066d7819 */ /* 0x020fe400000006ff */
[----:B------:R-:W-:-:S03]  /*16d0*/  @P0 SHF.L.U32 R60, R10, 0x10, RZ ;  /* 0x000000100a3c0819 */ /* 0x000fc600000006ff */
[----:B------:R-:W-:-:S04]  /*16e0*/  FMUL.FTZ R109, R109, UR8 ;  /* 0x000000086d6d7c20 */ /* 0x000fc80008410000 */
[----:B------:R-:W-:-:S07]  /*16f0*/  @P0 FADD.FTZ R109, R60, R109 ;  /* 0x0000006d3c6d0221 */ /* 0x000fce0000010000 */
.L_x_5276:
[----:B------:R-:W-:Y:S05]  /*1700*/  BSYNC B0 ;  /* 0x0000000000007941 */ /* 0x000fea0003800000 */
.L_x_5274:
[----:B------:R-:W-:Y:S04]  /*1710*/  BSSY B0, `(.L_x_5277) ;  /* 0x000000d000007945 */ /* 0x000fe80003800000 */
[----:B------:R-:W-:Y:S05]  /*1720*/  @P3 BRA `(.L_x_5278) ;  /* 0x0000000000143947 */ /* 0x000fea0003800000 */
[----:B------:R-:W-:Y:S01]  /*1730*/  HFMA2.MMA R111, -RZ, RZ, 0, 0 ;  /* 0x00000000ff6f7435 */ /* 0x000fe200000001ff */
[----:B------:R-:W-:Y:S10]  /*1740*/  @!P0 BRA `(.L_x_5279) ;  /* 0x0000000000248947 */ /* 0x000ff40003800000 */
[----:B-----5:R-:W-:-:S04]  /*1750*/  PRMT R111, R10, 0x7632, R111 ;  /* 0x000076320a6f7816 */ /* 0x020fc8000000006f */
[----:B------:R-:W-:Y:S01]  /*1760*/  SHF.L.U32 R111, R111, 0x10, RZ ;  /* 0x000000106f6f7819 */ /* 0x000fe200000006ff */
[----:B------:R-:W-:Y:S06]  /*1770*/  BRA `(.L_x_5279) ;  /* 0x0000000000187947 */ /* 0x000fec0003800000 */
.L_x_5278:
[----:B-----5:R-:W-:Y:S02]  /*1780*/  PRMT R60, R6, 0x7632, R60 ;  /* 0x00007632063c7816 */ /* 0x020fe4000000003c */
[----:B------:R-:W-:Y:S02]  /*1790*/  @P0 PRMT R61, R10, 0x7632, R61 ;  /* 0x000076320a3d0816 */ /* 0x000fe4000000003d */
[----:B------:R-:W-:Y:S02]  /*17a0*/  SHF.L.U32 R60, R60, 0x10, RZ ;  /* 0x000000103c3c7819 */ /* 0x000fe400000006ff */
[----:B------:R-:W-:-:S03]  /*17b0*/  @P0 SHF.L.U32 R62, R61, 0x10, RZ ;  /* 0x000000103d3e0819 */ /* 0x000fc600000006ff */
[----:B------:R-:W-:-:S04]  /*17c0*/  FMUL.FTZ R111, R60, UR8 ;  /* 0x000000083c6f7c20 */ /* 0x000fc80008410000 */
[----:B------:R-:W-:-:S07]  /*17d0*/  @P0 FADD.FTZ R111, R111, R62 ;  /* 0x0000003e6f6f0221 */ /* 0x000fce0000010000 */
.L_x_5279:
[----:B------:R-:W-:Y:S05]  /*17e0*/  BSYNC B0 ;  /* 0x0000000000007941 */ /* 0x000fea0003800000 */
.L_x_5277:
[----:B------:R-:W-:Y:S04]  /*17f0*/  BSSY B0, `(.L_x_5280) ;  /* 0x000000a000007945 */ /* 0x000fe80003800000 */
[----:B------:R-:W-:Y:S05]  /*1800*/  @P3 BRA `(.L_x_5281) ;  /* 0x0000000000103947 */ /* 0x000fea0003800000 */
[----:B------:R-:W-:Y:S01]  /*1810*/  MOV R113, RZ ;  /* 0x000000ff00717202 */ /* 0x000fe20000000f00 */
[----:B------:R-:W-:Y:S06]  /*1820*/  @!P0 BRA `(.L_x_5282) ;  /* 0x0000000000188947 */ /* 0x000fec0003800000 */
[----:B-----5:R-:W-:Y:S01]  /*1830*/  SHF.L.U32 R113, R11, 0x10, RZ ;  /* 0x000000100b717819 */ /* 0x020fe200000006ff */
[----:B------:R-:W-:Y:S06]  /*1840*/  BRA `(.L_x_5282) ;  /* 0x0000000000107947 */ /* 0x000fec0003800000 */
.L_x_5281:
[----:B-----5:R-:W-:Y:S02]  /*1850*/  SHF.L.U32 R113, R7, 0x10, RZ ;  /* 0x0000001007717819 */ /* 0x020fe400000006ff */
[----:B------:R-:W-:-:S03]  /*1860*/  @P0 SHF.L.U32 R60, R11, 0x10, RZ ;  /* 0x000000100b3c0819 */ /* 0x000fc600000006ff */
[----:B------:R-:W-:-:S04]  /*1870*/  FMUL.FTZ R113, R113, UR8 ;  /* 0x0000000871717c20 */ /* 0x000fc80008410000 */
[----:B------:R-:W-:-:S07]  /*1880*/  @P0 FADD.FTZ R113, R60, R113 ;  /* 0x000000713c710221 */ /* 0x000fce0000010000 */
.L_x_5282:
[----:B------:R-:W-:Y:S05]  /*1890*/  BSYNC B0 ;  /* 0x0000000000007941 */ /* 0x000fea0003800000 */
.L_x_5280:
[----:B------:R-:W-:Y:S04]  /*18a0*/  BSSY B0, `(.L_x_5283) ;  /* 0x000000d000007945 */ /* 0x000fe80003800000 */
[----:B------:R-:W-:Y:S05]  /*18b0*/  @P3 BRA `(.L_x_5284) ;  /* 0x0000000000143947 */ /* 0x000fea0003800000 */
[----:B------:R-:W-:Y:S01]  /*18c0*/  HFMA2.MMA R115, -RZ, RZ, 0, 0 ;  /* 0x00000000ff737435 */ /* 0x000fe200000001ff */
[----:B------:R-:W-:Y:S10]  /*18d0*/  @!P0 BRA `(.L_x_5285) ;  /* 0x0000000000248947 */ /* 0x000ff40003800000 */
[----:B-----5:R-:W-:-:S04]  /*18e0*/  PRMT R115, R11, 0x7632, R115 ;  /* 0x000076320b737816 */ /* 0x020fc80000000073 */
[----:B------:R-:W-:Y:S01]  /*18f0*/  SHF.L.U32 R115, R115, 0x10, RZ ;  /* 0x0000001073737819 */ /* 0x000fe200000006ff */
[----:B------:R-:W-:Y:S06]  /*1900*/  BRA `(.L_x_5285) ;  /* 0x0000000000187947 */ /* 0x000fec0003800000 */
.L_x_5284:
[----:B-----5:R-:W-:Y:S02]  /*1910*/  PRMT R60, R7, 0x7632, R60 ;  /* 0x00007632073c7816 */ /* 0x020fe4000000003c */
[----:B------:R-:W-:Y:S02]  /*1920*/  @P0 PRMT R61, R11, 0x7632, R61 ;  /* 0x000076320b3d0816 */ /* 0x000fe4000000003d */
[----:B------:R-:W-:Y:S02]  /*1930*/  SHF.L.U32 R60, R60, 0x10, RZ ;  /* 0x000000103c3c7819 */ /* 0x000fe400000006ff */
[----:B------:R-:W-:-:S03]  /*1940*/  @P0 SHF.L.U32 R62, R61, 0x10, RZ ;  /* 0x000000103d3e0819 */ /* 0x000fc600000006ff */
[----:B------:R-:W-:-:S04]  /*1950*/  FMUL.FTZ R115, R60, UR8 ;  /* 0x000000083c737c20 */ /* 0x000fc80008410000 */
[----:B------:R-:W-:-:S07]  /*1960*/  @P0 FADD.FTZ R115, R115, R62 ;  /* 0x0000003e73730221 */ /* 0x000fce0000010000 */
.L_x_5285:
[----:B------:R-:W-:Y:S05]  /*1970*/  BSYNC B0 ;  /* 0x0000000000007941 */ /* 0x000fea0003800000 */
.L_x_5283:
        /* <DEDUP_REMOVED lines=10> */
[----:B------:R-:W-:Y:S01]  /*1a20*/  FADD.FTZ R72, R72, R75 ;  /* 0x0000004b48487221 */ /* 0x000fe20000010000 */
[----:B------:R-:W-:Y:S01]  /*1a30*/  LOP3.LUT P2, RZ, R66, 0x1f, RZ, 0xc0, !PT ;  /* 0x0000001f42ff7812 */ /* 0x000fe2000784c0ff */
[----:B------:R0:W-:Y:S02]  /*1a40*/  STG.E.128 desc[UR4][R2.64], R60 ;  /* 0x0000003c02007986 */ /* 0x0001e4000c101d04 */
[----:B------:R-:W-:-:S04]  /*1a50*/  FADD.FTZ R72, R72, R77 ;  /* 0x0000004d48487221 */ /* 0x000fc80000010000 */
[----:B------:R-:W-:-:S04]  /*1a60*/  FADD.FTZ R72, R72, R79 ;  /* 0x0000004f48487221 */ /* 0x000fc80000010000 */
[----:B------:R-:W-:-:S04]  /*1a70*/  FADD.FTZ R72, R72, R81 ;  /* 0x0000005148487221 */ /* 0x000fc80000010000 */
[----:B------:R-:W-:-:S04]  /*1a80*/  FADD.FTZ R72, R72, R83 ;  /* 0x0000005348487221 */ /* 0x000fc80000010000 */
[----:B------:R-:W-:Y:S01]  /*1a90*/  FADD.FTZ R72, R72, R85 ;  /* 0x0000005548487221 */ /* 0x000fe20000010000 */
[----:B0-----:R-:W-:-:S03]  /*1aa0*/  SHF.R.U32.HI R60, RZ, 0x5, R66 ;  /* 0x00000005ff3c7819 */ /* 0x001fc60000011642 */
[----:B------:R-:W-:Y:S01]  /*1ab0*/  FADD.FTZ R72, R72, R87 ;  /* 0x0000005748487221 */ /* 0x000fe20000010000 */
[----:B------:R-:W-:-:S03]  /*1ac0*/  LOP3.LUT R61, R60, 0x7fffff8, RZ, 0xc0, !PT ;  /* 0x07fffff83c3d7812 */ /* 0x000fc600078ec0ff */
[----:B------:R-:W-:Y:S01]  /*1ad0*/  FADD.FTZ R72, R72, R89 ;  /* 0x0000005948487221 */ /* 0x000fe20000010000 */
[----:B------:R-:W-:-:S03]  /*1ae0*/  @!P0 IADD3 R61, R61, 0x8, RZ ;  /* 0x000000083d3d8810 */ /* 0x000fc60007ffe0ff */
        /* <DEDUP_REMOVED lines=82> */
.L_x_5300:
[----:B------:R-:W2:Y:S01]  /*2010*/  @!P2 S2R R63, SR_CgaCtaId ;  /* 0x00000000003fa919 */ /* 0x000ea20000008800 */
[----:B------:R-:W-:Y:S01]  /*2020*/  @!P2 MOV R0, 0x400 ;  /* 0x000004000000a802 */ /* 0x000fe20000000f00 */
[----:B-1----:R-:W-:Y:S01]  /*2030*/  FADD.FTZ R3, R72, R117 ;  /* 0x0000007548037221 */ /* 0x002fe20000010000 */
[----:B------:R-:W-:Y:S01]  /*2040*/  LOP3.LUT R60, R60, 0x7, RZ, 0xc0, !PT ;  /* 0x000000073c3c7812 */ /* 0x000fe200078ec0ff */
[----:B------:R-:W-:Y:S05]  /*2050*/  WARPSYNC.ALL ;  /* 0x0000000000007948 */ /* 0x000fea0003800000 */
[----:B------:R-:W-:-:S04]  /*2060*/  LOP3.LUT R62, R66, 0x1f, RZ, 0xc0, !PT ;  /* 0x0000001f423e7812 */ /* 0x000fc800078ec0ff */
[----:B------:R-:W-:Y:S02]  /*2070*/  ISETP.GT.U32.AND P3, PT, R62, 0x7, PT ;  /* 0x000000073e00780c */ /* 0x000fe40003f64070 */
[----:B--2---:R-:W-:Y:S02]  /*2080*/  @!P2 LEA R63, R63, R0, 0x18 ;  /* 0x000000003f3fa211 */ /* 0x004fe400078ec0ff */
[----:B------:R-:W-:-:S04]  /*2090*/  @!P2 IADD3 R0, R61, R60, RZ ;  /* 0x0000003c3d00a210 */ /* 0x000fc80007ffe0ff */
[----:B------:R-:W-:-:S05]  /*20a0*/  @!P2 LEA R0, R0, R63, 0x3 ;  /* 0x0000003f0000a211 */ /* 0x000fca00078e18ff */
[----:B------:R1:W-:Y:S02]  /*20b0*/  @!P2 STS.64 [R0], R2 ;  /* 0x000000020000a388 */ /* 0x0003e40000000a00 */
[----:B-1----:R-:W1:Y:S01]  /*20c0*/  @!P3 S2R R3, SR_CgaCtaId ;  /* 0x000000000003b919 */ /* 0x002e620000008800 */
[----:B------:R-:W-:Y:S01]  /*20d0*/  @!P3 MOV R0, 0x400 ;  /* 0x000004000000b802 */ /* 0x000fe20000000f00 */
[----:B------:R-:W-:Y:S01]  /*20e0*/  BSSY B0, `(.L_x_5287) ;  /* 0x00000b1000007945 */ /* 0x000fe20003800000 */
[----:B------:R-:W-:Y:S01]  /*20f0*/  @!P3 IADD3 R61, R61, R62, RZ ;  /* 0x0000003e3d3db210 */ /* 0x000fe20007ffe0ff */
[----:B------:R-:W-:Y:S01]  /*2100*/  BAR.SYNC.DEFER_BLOCKING 0x0 ;  /* 0x0000000000007b1d */ /* 0x000fe20000010000 */
[----:B------:R-:W-:Y:S02]  /*2110*/  LOP3.LUT P2, RZ, R60, 0x1f, R66, 0xf8, !PT ;  /* 0x0000001f3cff7812 */ /* 0x000fe4000784f842 */
[----:B-1----:R-:W-:Y:S02]  /*2120*/  @!P3 LEA R0, R3, R0, 0x18 ;  /* 0x000000000300b211 */ /* 0x002fe400078ec0ff */
[----:B------:R-:W-:-:S02]  /*2130*/  CS2R R2, SRZ ;  /* 0x0000000000027805 */ /* 0x000fc4000001ff00 */
[----:B------:R-:W-:Y:S01]  /*2140*/  @!P3 LEA R61, R61, R0, 0x3 ;  /* 0x000000003d3db211 */ /* 0x000fe200078e18ff */
[----:B------:R-:W-:-:S04]  /*2150*/  HFMA2.MMA R0, -RZ, RZ, 0, 0 ;  /* 0x00000000ff007435 */ /* 0x000fc800000001ff */
[----:B------:R-:W1:Y:S02]  /*2160*/  @!P3 LDS.64 R2, [R61] ;  /* 0x000000003d02b984 */ /* 0x000e640000000a00 */
[----:B------:R-:W-:-:S04]  /*2170*/  @!P3 MOV R0, 0x300 ;  /* 0x000003000000b802 */ /* 0x000fc80000000f00 */
[----:B------:R-:W-:Y:S01]  /*2180*/  I2FP.F32.S32 R119, R0 ;  /* 0x0000000000777245 */ /* 0x000fe20000201400 */
[----:B------:R-:W-:Y:S04]  /*2190*/  SHFL.DOWN PT, R63, R0, 0x4, 0x1f ;  /* 0x08801f00003f7f89 */ /* 0x000fe800000e0000 */
[----:B-1----:R-:W1:Y:S02]  /*21a0*/  SHFL.DOWN PT, R117, R2, 0x4, 0x1f ;  /* 0x08801f0002757f89 */ /* 0x002e6400000e0000 */
[----:B-1----:R-:W-:-:S04]  /*21b0*/  FADD.FTZ R60, -R117, R2 ;  /* 0x00000002753c7221 */ /* 0x002fc80000010100 */
[----:B------:R-:W-:-:S04]  /*21c0*/  FMUL.FTZ R60, R60, R60 ;  /* 0x0000003c3c3c7220 */ /* 0x000fc80000410000 */
[----:B------:R-:W-:Y:S01]  /*21d0*/  FMUL.FTZ R62, R60, R119 ;  /* 0x000000773c3e7220 */ /* 0x000fe20000410000 */
[----:B------:R-:W-:Y:S02]  /*21e0*/  IADD3 R60, R63, R0, RZ ;  /* 0x000000003f3c7210 */ /* 0x000fe40007ffe0ff */
[----:B------:R-:W-:-:S05]  /*21f0*/  I2FP.F32.S32 R63, R63 ;  /* 0x0000003f003f7245 */ /* 0x000fca0000201400 */
[-C--:B0-----:R-:W-:Y:S01]  /*2200*/  FMUL.FTZ R72, R62, R63.reuse ;  /* 0x0000003f3e487220 */ /* 0x081fe20000410000 */
[----:B------:R-:W-:Y:S02]  /*2210*/  FMUL.FTZ R62, R117, R63 ;  /* 0x0000003f753e7220 */ /* 0x000fe40000410000 */
[----:B------:R-:W-:Y:S02]  /*2220*/  SHFL.DOWN PT, R63, R60, 0x2, 0x1f ;  /* 0x08401f003c3f7f89 */ /* 0x000fe400000e0000 */
[----:B------:R-:W-:Y:S02]  /*2230*/  FFMA.FTZ R74, R119, R2, R62 ;  /* 0x00000002774a7223 */ /* 0x000fe4000001003e */
[----:B------:R-:W0:Y:S02]  /*2240*/  SHFL.DOWN PT, R2, R3, 0x4, 0x1f ;  /* 0x08801f0003027f89 */ /* 0x000e2400000e0000 */
[----:B0-----:R-:W-:Y:S01]  /*2250*/  FADD.FTZ R62, R2, R3 ;  /* 0x00000003023e7221 */ /* 0x001fe20000010000 */
[----:B------:R-:W-:-:S04]  /*2260*/  I2FP.F32.S32 R2, R60 ;  /* 0x0000003c00027245 */ /* 0x000fc80000201400 */
[----:B------:R-:W0:Y:S02]  /*2270*/  MUFU.RCP R61, R2 ;  /* 0x00000002003d7308 */ /* 0x000e240000001000 */
[C---:B0-----:R-:W-:Y:S01]  /*2280*/  FFMA.FTZ R62, R61.reuse, R72, R62 ;  /* 0x000000483d3e7223 */ /* 0x041fe2000001003e */
[----:B------:R-:W-:Y:S01]  /*2290*/  FMUL.FTZ R61, R61, R74 ;  /* 0x0000004a3d3d7220 */ /* 0x000fe20000410000 */
[-C--:B------:R-:W-:Y:S02]  /*22a0*/  I2FP.F32.S32 R74, R63.reuse ;  /* 0x0000003f004a7245 */ /* 0x080fe40000201400 */
[----:B------:R-:W-:Y:S02]  /*22b0*/  IADD3 R72, R60, R63, RZ ;  /* 0x0000003f3c487210 */ /* 0x000fe40007ffe0ff */
[----:B------:R-:W0:Y:S02]  /*22c0*/  SHFL.DOWN PT, R0, R61, 0x2, 0x1f ;  /* 0x08401f003d007f89 */ /* 0x000e2400000e0000 */
[----:B0-----:R-:W-:Y:S01]  /*22d0*/  FMUL.FTZ R3, R0, R74 ;  /* 0x0000004a00037220 */ /* 0x001fe20000410000 */
[----:B------:R-:W-:Y:S01]  /*22e0*/  FADD.FTZ R63, R61, -R0 ;  /* 0x800000003d3f7221 */ /* 0x000fe20000010000 */
[----:B------:R-:W-:-:S02]  /*22f0*/  I2FP.F32.S32 R0, R72 ;  /* 0x0000004800007245 */ /* 0x000fc40000201400 */
[C---:B------:R-:W-:Y:S01]  /*2300*/  FFMA.FTZ R117, R2.reuse, R61, R3 ;  /* 0x0000003d02757223 */ /* 0x040fe20000010003 */
[----:B------:R-:W-:Y:S01]  /*2310*/  FMUL.FTZ R63, R63, R63 ;  /* 0x0000003f3f3f7220 */ /* 0x000fe20000410000 */
[----:B------:R-:W0:Y:S03]  /*2320*/  SHFL.DOWN PT, R3, R62, 0x2, 0x1f ;  /* 0x08401f003e037f89 */ /* 0x000e2600000e0000 */
[----:B------:R-:W-:Y:S02]  /*2330*/  FMUL.FTZ R63, R2, R63 ;  /* 0x0000003f023f7220 */ /* 0x000fe40000410000 */
[----:B------:R-:W1:Y:S02]  /*2340*/  MUFU.RCP R2, R0 ;  /* 0x0000000000027308 */ /* 0x000e640000001000 */
[----:B------:R-:W-:Y:S01]  /*2350*/  FMUL.FTZ R63, R63, R74 ;  /* 0x0000004a3f3f7220 */ /* 0x000fe20000410000 */
[----:B-1----:R-:W-:Y:S01]  /*2360*/  FMUL.FTZ R117, R2, R117 ;  /* 0x0000007502757220 */ /* 0x002fe20000410000 */
[----:B0-----:R-:W-:-:S04]  /*2370*/  FADD.FTZ R3, R62, R3 ;  /* 0x000000033e037221 */ /* 0x001fc80000010000 */
[----:B------:R-:W-:Y:S02]  /*2380*/  FFMA.FTZ R63, R2, R63, R3 ;  /* 0x0000003f023f7223 */ /* 0x000fe40000010003 */
[----:B------:R-:W0:Y:S04]  /*2390*/  SHFL.DOWN PT, R3, R72, 0x1, 0x1f ;  /* 0x08201f0048037f89 */ /* 0x000e2800000e0000 */
[----:B------:R-:W1:Y:S01]  /*23a0*/  SHFL.DOWN PT, R2, R117, 0x1, 0x1f ;  /* 0x08201f0075027f89 */ /* 0x000e6200000e0000 */
[-C--:B0-----:R-:W-:Y:S02]  /*23b0*/  IADD3 R60, R72, R3.reuse, RZ ;  /* 0x00000003483c7210 */ /* 0x081fe40007ffe0ff */
[----:B------:R-:W-:Y:S01]  /*23c0*/  I2FP.F32.S32 R61, R3 ;  /* 0x00000003003d7245 */ /* 0x000fe20000201400 */
[----:B-1----:R-:W-:Y:S01]  /*23d0*/  FADD.FTZ R3, R117, -R2 ;  /* 0x8000000275037221 */ /* 0x002fe20000010000 */
[----:B------:R-:W-:-:S03]  /*23e0*/  I2FP.F32.S32 R62, R60 ;  /* 0x0000003c003e7245 */ /* 0x000fc60000201400 */
[----:B------:R-:W-:-:S03]  /*23f0*/  FMUL.FTZ R3, R3, R3 ;  /* 0x0000000303037220 */ /* 0x000fc60000410000 */
[----:B------:R-:W0:Y:S01]  /*2400*/  MUFU.RCP R62, R62 ;  /* 0x0000003e003e7308 */ /* 0x000e220000001000 */
[----:B------:R-:W-:-:S04]  /*2410*/  FMUL.FTZ R3, R0, R3 ;  /* 0x0000000300037220 */ /* 0x000fc80000410000 */
[-C--:B------:R-:W-:Y:S01]  /*2420*/  FMUL.FTZ R74, R3, R61.reuse ;  /* 0x0000003d034a7220 */ /* 0x080fe20000410000 */
[----:B------:R-:W-:-:S04]  /*2430*/  FMUL.FTZ R61, R2, R61 ;  /* 0x0000003d023d7220 */ /* 0x000fc80000410000 */
[----:B------:R-:W-:Y:S02]  /*2440*/  FFMA.FTZ R61, R0, R117, R61 ;  /* 0x00000075003d7223 */ /* 0x000fe4000001003d */
[----:B------:R-:W1:Y:S02]  /*2450*/  SHFL.DOWN PT, R0, R63, 0x1, 0x1f ;  /* 0x08201f003f007f89 */ /* 0x000e6400000e0000 */
[----:B-1----:R-:W-:Y:S01]  /*2460*/  FADD.FTZ R3, R63, R0 ;  /* 0x000000003f037221 */ /* 0x002fe20000010000 */
[----:B0-----:R-:W-:-:S03]  /*2470*/  FMUL.FTZ R0, R62, R61 ;  /* 0x0000003d3e007220 */ /* 0x001fc60000410000 */
[----:B------:R-:W-:Y:S02]  /*2480*/  FFMA.FTZ R74, R62, R74, R3 ;  /* 0x0000004a3e4a7223 */ /* 0x000fe40000010003 */
[----:B------:R-:W0:Y:S01]  /*2490*/  @!P2 LDC.64 R2, c[0x0][0x250] ;  /* 0x00009400ff02ab82 */ /* 0x000e220000000a00 */
[----:B------:R-:W1:Y:S01]  /*24a0*/  SHFL.IDX PT, R117, R0, RZ, 0x1f ;  /* 0x00001fff00757589 */ /* 0x000e6200000e0000 */
[----:B0-----:R-:W-:-:S06]  /*24b0*/  @!P2 LEA R60, P3, R65, R2, 0x2 ;  /* 0x00000002413ca211 */ /* 0x001fcc00078610ff */
[----:B------:R-:W0:Y:S01]  /*24c0*/  LDC R2, c[0x0][0x2d8] ;  /* 0x0000b600ff027b82 */ /* 0x000e220000000800 */
[----:B------:R-:W-:Y:S02]  /*24d0*/  @!P2 LEA.HI.X R61, R65, R3, R70, 0x2, P3 ;  /* 0x00000003413da211 */ /* 0x000fe400018f1446 */
[----:B------:R-:W0:Y:S04]  /*24e0*/  SHFL.IDX PT, R3, R74, RZ, 0x1f ;  /* 0x00001fff4a037589 */ /* 0x000e2800000e0000 */
[----:B-1----:R1:W-:Y:S01]  /*24f0*/  @!P2 STG.E desc[UR4][R60.64], R117 ;  /* 0x000000753c00a986 */ /* 0x0023e2000c101904 */
[----:B0-----:R-:W-:Y:S01]  /*2500*/  FFMA.FTZ R2, R3, UR9, R2 ;  /* 0x0000000903027c23 */ /* 0x001fe20008010002 */
[----:B------:R-:W-:-:S05]  /*2510*/  FMUL.FTZ R3, R117, R117 ;  /* 0x0000007575037220 */ /* 0x000fca0000410000 */
[----:B------:R-:W-:-:S05]  /*2520*/  FSEL R3, R3, RZ, P1 ;  /* 0x000000ff03037208 */ /* 0x000fca0000800000 */
[----:B------:R-:W-:Y:S02]  /*2530*/  FADD.FTZ R62, R2, R3 ;  /* 0x00000003023e7221 */ /* 0x000fe40000010000 */
[----:B------:R-:W0:Y:S02]  /*2540*/  @!P2 LDC.64 R2, c[0x0][0x258] ;  /* 0x00009600ff02ab82 */ /* 0x000e240000000a00 */
[----:B------:R-:W2:Y:S01]  /*2550*/  MUFU.RSQ R0, R62 ;  /* 0x0000003e00007308 */ /* 0x000ea20000001400 */
[----:B0-----:R-:W-:-:S04]  /*2560*/  @!P2 LEA R2, P3, R65, R2, 0x2 ;  /* 0x000000024102a211 */ /* 0x001fc800078610ff */
[----:B------:R-:W-:-:S05]  /*2570*/  @!P2 LEA.HI.X R3, R65, R3, R70, 0x2, P3 ;  /* 0x000000034103a211 */ /* 0x000fca00018f1446 */
[----:B--2---:R1:W-:Y:S01]  /*2580*/  @!P2 STG.E desc[UR4][R2.64], R0 ;  /* 0x000000000200a986 */ /* 0x0043e2000c101904 */
[----:B------:R-:W-:-:S13]  /*2590*/  ISETP.GE.AND P2, PT, R67, 0x1, PT ;  /* 0x000000014300780c */ /* 0x000fda0003f46270 */
[----:B-1----:R-:W-:Y:S05]  /*25a0*/  @!P2 BRA `(.L_x_5288) ;  /* 0x000000040090a947 */ /* 0x002fea0003800000 */
[----:B------:R-:W-:Y:S02]  /*25b0*/  FSEL R2, R117, RZ, !P1 ;  /* 0x000000ff75027208 */ /* 0x000fe40004800000 */
[----:B------:R-:W-:Y:S02]  /*25c0*/  IADD3 R67, R67, -0x1, RZ ;  /* 0xffffffff43437810 */ /* 0x000fe40007ffe0ff */
[----:B------:R-:W-:Y:S01]  /*25d0*/  LOP3.LUT R64, R66, 0xff, RZ, 0xc0, !PT ;  /* 0x000000ff42407812 */ /* 0x000fe200078ec0ff */
[C---:B------:R-:W-:Y:S01]  /*25e0*/  FADD.FTZ R75, -R2.reuse, R75 ;  /* 0x0000004b024b7221 */ /* 0x040fe20000010100 */
[C---:B------:R-:W-:Y:S01]  /*25f0*/  FADD.FTZ R81, -R2.reuse, R81 ;  /* 0x0000005102517221 */ /* 0x040fe20000010100 */
[C---:B------:R-:W-:Y:S01]  /*2600*/  FADD.FTZ R83, -R2.reuse, R83 ;  /* 0x0000005302537221 */ /* 0x040fe20000010100 */
[----:B------:R-:W-:Y:S01]  /*2610*/  FADD.FTZ R71, -R2, R71 ;  /* 0x0000004702477221 */ /* 0x000fe20000010100 */
[----:B------:R-:W-:Y:S01]  /*2620*/  FMUL.FTZ R62, R0, R75 ;  /* 0x0000004b003e7220 */ /* 0x000fe20000410000 */
[----:B------:R-:W-:Y:S01]  /*2630*/  IMAD R68, R67, R68, RZ ;  /* 0x0000004443447224 */ /* 0x000fe200078e02ff */
[----:B------:R-:W0:Y:S01]  /*2640*/  LDC.64 R74, c[0x0][0x2b8] ;  /* 0x0000ae00ff4a7b82 */ /* 0x000e220000000a00 */
        /* <DEDUP_REMOVED lines=43> */
[----:B------:R-:W-:Y:S01]  /*2900*/  SHF.R.S32.HI R3, RZ, 0x1f, R68 ;  /* 0x0000001fff037819 */ /* 0x000fe20000011444 */
[----:B------:R-:W-:Y:S01]  /*2910*/  FFMA.FTZ R63, R30, R63, R54 ;  /* 0x0000003f1e3f7223 */ /* 0x000fe20000010036 */
[----:B------:R-:W-:Y:S01]  /*2920*/  FFMA.FTZ R0, R31, R2, R55 ;  /* 0x000000021f007223 */ /* 0x000fe20000010037 */
[----:B------:R-:W-:Y:S01]  /*2930*/  FFMA.FTZ R69, R32, R69, R56 ;  /* 0x0000004520457223 */ /* 0x000fe20000010038 */
[----:B------:R-:W-:Y:S01]  /*2940*/  LEA.HI R3, R3, R68, RZ, 0x3 ;  /* 0x0000004403037211 */ /* 0x000fe200078f18ff */
[----:B------:R-:W-:Y:S01]  /*2950*/  FFMA.FTZ R61, R34, R61, R58 ;  /* 0x0000003d223d7223 */ /* 0x000fe2000001003a */
[----:B------:R-:W-:Y:S01]  /*2960*/  FFMA.FTZ R71, R28, R71, R52 ;  /* 0x000000471c477223 */ /* 0x000fe20000010034 */
[----:B------:R-:W-:Y:S01]  /*2970*/  F2FP.BF16.F32.PACK_AB R63, R0, R63 ;  /* 0x0000003f003f723e */ /* 0x000fe200000010ff */
[----:B------:R-:W-:Y:S01]  /*2980*/  FFMA.FTZ R84, R29, R84, R53 ;  /* 0x000000541d547223 */ /* 0x000fe20000010035 */
[----:B------:R-:W-:Y:S01]  /*2990*/  FFMA.FTZ R0, R35, R62, R59 ;  /* 0x0000003e23007223 */ /* 0x000fe2000001003b */
[----:B------:R-:W-:Y:S01]  /*29a0*/  FFMA.FTZ R60, R33, R60, R57 ;  /* 0x0000003c213c7223 */ /* 0x000fe20000010039 */
[----:B------:R-:W-:Y:S01]  /*29b0*/  LEA.HI.SX32 R3, R3, R64, 0x1d ;  /* 0x0000004003037211 */ /* 0x000fe200078feaff */
[----:B------:R-:W-:Y:S01]  /*29c0*/  FFMA.FTZ R81, R12, R81, R36 ;  /* 0x000000510c517223 */ /* 0x000fe20000010024 */
[----:B------:R-:W-:Y:S01]  /*29d0*/  F2FP.BF16.F32.PACK_AB R62, R84, R71 ;  /* 0x00000047543e723e */ /* 0x000fe200000010ff */
[----:B------:R-:W-:Y:S01]  /*29e0*/  FFMA.FTZ R82, R13, R82, R37 ;  /* 0x000000520d527223 */ /* 0x000fe20000010025 */
[C---:B------:R-:W-:Y:S01]  /*29f0*/  IADD3 R73, R3.reuse, 0x100, RZ ;  /* 0x0000010003497810 */ /* 0x040fe20007ffe0ff */
[----:B------:R-:W-:Y:S01]  /*2a00*/  FFMA.FTZ R93, R20, R93, R44 ;  /* 0x0000005d145d7223 */ /* 0x000fe2000001002c */
[----:B------:R-:W-:Y:S01]  /*2a10*/  F2FP.BF16.F32.PACK_AB R61, R0, R61 ;  /* 0x0000003d003d723e */ /* 0x000fe200000010ff */
[----:B------:R-:W-:Y:S01]  /*2a20*/  FFMA.FTZ R71, R22, R97, R46 ;  /* 0x0000006116477223 */ /* 0x000fe2000001002e */
[----:B------:R-:W-:Y:S01]  /*2a30*/  F2FP.BF16.F32.PACK_AB R60, R60, R69 ;  /* 0x000000453c3c723e */ /* 0x000fe200000010ff */
[----:B------:R-:W-:Y:S01]  /*2a40*/  FFMA.FTZ R69, R26, R89, R50 ;  /* 0x000000591a457223 */ /* 0x000fe20000010032 */
[----:B------:R-:W-:Y:S01]  /*2a50*/  IADD3 R83, R3, 0x200, RZ ;  /* 0x0000020003537810 */ /* 0x000fe20007ffe0ff */
        /* <DEDUP_REMOVED lines=14> */
[--C-:B------:R-:W-:Y:S01]  /*2b40*/  IMAD.WIDE.U32 R72, R73, 0x10, R74.reuse ;  /* 0x0000001049487825 */ /* 0x100fe200078e004a */
[----:B------:R-:W-:Y:S01]  /*2b50*/  F2FP.BF16.F32.PACK_AB R70, R86, R93 ;  /* 0x0000005d5646723e */ /* 0x000fe200000010ff */
[----:B------:R0:W-:Y:S01]  /*2b60*/  STG.E.128 desc[UR4][R2.64], R60 ;  /* 0x0000003c02007986 */ /* 0x0001e2000c101d04 */
[----:B------:R-:W-:Y:S01]  /*2b70*/  F2FP.BF16.F32.PACK_AB R69, R0, R69 ;  /* 0x000000450045723e */ /* 0x000fe200000010ff */
[----:B------:R-:W-:Y:S01]  /*2b80*/  IMAD.WIDE.U32 R74, R83, 0x10, R74 ;  /* 0x00000010534a7825 */ /* 0x000fe200078e004a */
[----:B------:R-:W-:Y:S02]  /*2b90*/  F2FP.BF16.F32.PACK_AB R68, R68, R67 ;  /* 0x000000434444723e */ /* 0x000fe400000010ff */
[----:B------:R-:W-:Y:S02]  /*2ba0*/  F2FP.BF16.F32.PACK_AB R81, R80, R79 ;  /* 0x0000004f5051723e */ /* 0x000fe400000010ff */
[----:B------:R-:W-:Y:S01]  /*2bb0*/  F2FP.BF16.F32.PACK_AB R83, R90, R113 ;  /* 0x000000715a53723e */ /* 0x000fe200000010ff */
[----:B------:R0:W-:Y:S01]  /*2bc0*/  STG.E.128 desc[UR4][R72.64], R68 ;  /* 0x0000004448007986 */ /* 0x0001e2000c101d04 */
[----:B------:R-:W-:-:S05]  /*2bd0*/  F2FP.BF16.F32.PACK_AB R80, R78, R77 ;  /* 0x0000004d4e50723e */ /* 0x000fca00000010ff */
[----:B------:R0:W-:Y:S02]  /*2be0*/  STG.E.128 desc[UR4][R74.64], R80 ;  /* 0x000000504a007986 */ /* 0x0001e4000c101d04 */
.L_x_5288:
[----:B------:R-:W-:Y:S05]  /*2bf0*/  BSYNC B0 ;  /* 0x0000000000007941 */ /* 0x000fea0003800000 */
.L_x_5287:
[----:B------:R-:W-:Y:S02]  /*2c00*/  IADD3 R65, R65, UR10, RZ ;  /* 0x0000000a41417c10 */ /* 0x000fe4000fffe0ff */
[----:B------:R-:W-:Y:S02]  /*2c10*/  SEL R0, RZ, 0x1, P0 ;  /* 0x00000001ff007807 */ /* 0x000fe40000000000 */
[----:B------:R-:W-:-:S13]  /*2c20*/  ISETP.GE.AND P2, PT, R65, UR11, PT ;  /* 0x0000000b41007c0c */ /* 0x000fda000bf46270 */
[----:B------:R-:W-:Y:S05]  /*2c30*/  @!P2 BRA `(.L_x_5289) ;  /* 0xffffffd400b8a947 */ /* 0x000fea000383ffff */
[----:B------:R-:W-:Y:S05]  /*2c40*/  EXIT ;  /* 0x000000000000794d */ /* 0x000fea0003800000 */
.L_x_5286:
[----:B------:R-:W-:Y:S01]  /*2c50*/  HFMA2.MMA R78, -RZ, RZ, 0, 5.9604644775390625e-08 ;  /* 0x00000001ff4e7435 */ /* 0x000fe200000001ff */
[----:B------:R-:W-:Y:S02]  /*2c60*/  MOV R119, R72 ;  /* 0x0000004800777202 */ /* 0x000fe40000000f00 */
[----:B------:R-:W-:Y:S02]  /*2c70*/  MOV R121, 0x1f ;  /* 0x0000001f00797802 */ /* 0x000fe40000000f00 */
[----:B------:R-:W-:-:S07]  /*2c80*/  MOV R76, 0xffffffff ;  /* 0xffffffff004c7802 */ /* 0x000fce0000000f00 */
[----:B-----5:R-:W-:Y:S05]  /*2c90*/  WARPSYNC.COLLECTIVE R76, `(.L_x_5290) ;  /* 0x000000004c087348 */ /* 0x020fea0003c00000 */
[----:B------:R0:W1:Y:S02]  /*2ca0*/  SHFL.BFLY P3, R117, R119, R78, R121 ;  /* 0x0c00004e77757389 */ /* 0x0000640000060079 */
[----:B01---5:R-:W-:Y:S01]  /*2cb0*/  ENDCOLLECTIVE ;  /* 0x000000000000791b */ /* 0x023fe20003800000 */
.L_x_5290:
[----:B------:R-:W-:Y:S01]  /*2cc0*/  HFMA2.MMA R78, -RZ, RZ, 0, 1.1920928955078125e-07 ;  /* 0x00000002ff4e7435 */ /* 0x000fe200000001ff */
[----:B------:R-:W-:-:S05]  /*2cd0*/  MOV R3, R117 ;  /* 0x0000007500037202 */ /* 0x000fca0000000f00 */
[----:B------:R-:W-:-:S05]  /*2ce0*/  FADD.FTZ R3, R72, R3 ;  /* 0x0000000348037221 */ /* 0x000fca0000010000 */
[----:B------:R-:W-:-:S07]  /*2cf0*/  MOV R119, R3 ;  /* 0x0000000300777202 */ /* 0x000fce0000000f00 */
[----:B------:R-:W-:Y:S05]  /*2d00*/  WARPSYNC.COLLECTIVE R76, `(.L_x_5291) ;  /* 0x000000004c087348 */ /* 0x000fea0003c00000 */
[----:B------:R0:W1:Y:S02]  /*2d10*/  SHFL.BFLY P3, R117, R119, R78, R121 ;  /* 0x0c00004e77757389 */ /* 0x0000640000060079 */
[----:B01----:R-:W-:Y:S01]  /*2d20*/  ENDCOLLECTIVE ;  /* 0x000000000000791b */ /* 0x003fe20003800000 */
.L_x_5291:
[----:B------:R-:W-:Y:S01]  /*2d30*/  HFMA2.MMA R78, -RZ, RZ, 0, 2.384185791015625e-07 ;  /* 0x00000004ff4e7435 */ /* 0x000fe200000001ff */
[----:B------:R-:W-:-:S05]  /*2d40*/  MOV R0, R117 ;  /* 0x0000007500007202 */ /* 0x000fca0000000f00 */
[----:B------:R-:W-:-:S05]  /*2d50*/  FADD.FTZ R62, R3, R0 ;  /* 0x00000000033e7221 */ /* 0x000fca0000010000 */
[----:B------:R-:W-:-:S07]  /*2d60*/  MOV R119, R62 ;  /* 0x0000003e00777202 */ /* 0x000fce0000000f00 */
[----:B------:R-:W-:Y:S05]  /*2d70*/  WARPSYNC.COLLECTIVE R76, `(.L_x_5292) ;  /* 0x000000004c087348 */ /* 0x000fea0003c00000 */
[----:B------:R0:W1:Y:S02]  /*2d80*/  SHFL.BFLY P3, R117, R119, R78, R121 ;  /* 0x0c00004e77757389 */ /* 0x0000640000060079 */
[----:B01----:R-:W-:Y:S01]  /*2d90*/  ENDCOLLECTIVE ;  /* 0x000000000000791b */ /* 0x003fe20003800000 */
.L_x_5292:
[----:B------:R-:W-:Y:S01]  /*2da0*/  HFMA2.MMA R78, -RZ, RZ, 0, 4.76837158203125e-07 ;  /* 0x00000008ff4e7435 */ /* 0x000fe200000001ff */
[----:B------:R-:W-:-:S05]  /*2db0*/  MOV R63, R117 ;  /* 0x00000075003f7202 */ /* 0x000fca0000000f00 */
[----:B------:R-:W-:-:S05]  /*2dc0*/  FADD.FTZ R63, R62, R63 ;  /* 0x0000003f3e3f7221 */ /* 0x000fca0000010000 */
[----:B------:R-:W-:-:S07]  /*2dd0*/  MOV R119, R63 ;  /* 0x0000003f00777202 */ /* 0x000fce0000000f00 */
[----:B------:R-:W-:Y:S05]  /*2de0*/  WARPSYNC.COLLECTIVE R76, `(.L_x_5293) ;  /* 0x000000004c087348 */ /* 0x000fea0003c00000 */
[----:B------:R0:W1:Y:S02]  /*2df0*/  SHFL.BFLY P3, R117, R119, R78, R121 ;  /* 0x0c00004e77757389 */ /* 0x0000640000060079 */
[----:B01----:R-:W-:Y:S01]  /*2e00*/  ENDCOLLECTIVE ;  /* 0x000000000000791b */ /* 0x003fe20003800000 */
.L_x_5293:
[----:B------:R-:W-:Y:S01]  /*2e10*/  HFMA2.MMA R78, -RZ, RZ, 0, 9.5367431640625e-07 ;  /* 0x00000010ff4e7435 */ /* 0x000fe200000001ff */
[----:B------:R-:W-:-:S05]  /*2e20*/  MOV R0, R117 ;  /* 0x0000007500007202 */ /* 0x000fca0000000f00 */
[----:B------:R-:W-:-:S05]  /*2e30*/  FADD.FTZ R74, R63, R0 ;  /* 0x000000003f4a7221 */ /* 0x000fca0000010000 */
[----:B------:R-:W-:-:S07]  /*2e40*/  MOV R119, R74 ;  /* 0x0000004a00777202 */ /* 0x000fce0000000f00 */
[----:B------:R-:W-:Y:S05]  /*2e50*/  WARPSYNC.COLLECTIVE R76, `(.L_x_5294) ;  /* 0x000000004c087348 */ /* 0x000fea0003c00000 */
[----:B------:R0:W1:Y:S02]  /*2e60*/  SHFL.BFLY P3, R117, R119, R78, R121 ;  /* 0x0c00004e77757389 */ /* 0x0000640000060079 */
[----:B01----:R-:W-:Y:S01]  /*2e70*/  ENDCOLLECTIVE ;  /* 0x000000000000791b */ /* 0x003fe20003800000 */
.L_x_5294:
        /* <DEDUP_REMOVED lines=55> */
.L_x_5295:
[----:B------:R-:W-:Y:S01]  /*31f0*/  HFMA2.MMA R78, -RZ, RZ, 0, 1.1920928955078125e-07 ;  /* 0x00000002ff4e7435 */ /* 0x000fe200000001ff */
[----:B------:R-:W-:-:S05]  /*3200*/  MOV R3, R117 ;  /* 0x0000007500037202 */ /* 0x000fca0000000f00 */
[----:B------:R-:W-:-:S05]  /*3210*/  FADD.FTZ R3, R0, R3 ;  /* 0x0000000300037221 */ /* 0x000fca0000010000 */
[----:B------:R-:W-:-:S07]  /*3220*/  MOV R119, R3 ;  /* 0x0000000300777202 */ /* 0x000fce0000000f00 */
[----:B------:R-:W-:Y:S05]  /*3230*/  WARPSYNC.COLLECTIVE R76, `(.L_x_5296) ;  /* 0x000000004c087348 */ /* 0x000fea0003c00000 */
[----:B------:R0:W1:Y:S02]  /*3240*/  SHFL.BFLY P3, R117, R119, R78, R121 ;  /* 0x0c00004e77757389 */ /* 0x0000640000060079 */
[----:B01----:R-:W-:Y:S01]  /*3250*/  ENDCOLLECTIVE ;  /* 0x000000000000791b */ /* 0x003fe20003800000 */
.L_x_5296:
[----:B------:R-:W-:Y:S01]  /*3260*/  HFMA2.MMA R78, -RZ, RZ, 0, 2.384185791015625e-07 ;  /* 0x00000004ff4e7435 */ /* 0x000fe200000001ff */
[----:B------:R-:W-:-:S05]  /*3270*/  MOV R62, R117 ;  /* 0x00000075003e7202 */ /* 0x000fca0000000f00 */
[----:B------:R-:W-:-:S05]  /*3280*/  FADD.FTZ R62, R3, R62 ;  /* 0x0000003e033e7221 */ /* 0x000fca0000010000 */
[----:B------:R-:W-:-:S07]  /*3290*/  MOV R119, R62 ;  /* 0x0000003e00777202 */ /* 0x000fce0000000f00 */
[----:B------:R-:W-:Y:S05]  /*32a0*/  WARPSYNC.COLLECTIVE R76, `(.L_x_5297) ;  /* 0x000000004c087348 */ /* 0x000fea0003c00000 */
[----:B------:R0:W1:Y:S02]  /*32b0*/  SHFL.BFLY P3, R117, R119, R78, R121 ;  /* 0x0c00004e77757389 */ /* 0x0000640000060079 */
[----:B01----:R-:W-:Y:S01]  /*32c0*/  ENDCOLLECTIVE ;  /* 0x000000000000791b */ /* 0x003fe20003800000 */
.L_x_5297:
[----:B------:R-:W-:Y:S01]  /*32d0*/  HFMA2.MMA R78, -RZ, RZ, 0, 4.76837158203125e-07 ;  /* 0x00000008ff4e7435 */ /* 0x000fe200000001ff */
[----:B------:R-:W-:-:S05]  /*32e0*/  MOV R63, R117 ;  /* 0x00000075003f7202 */ /* 0x000fca0000000f00 */
[----:B------:R-:W-:-:S05]  /*32f0*/  FADD.FTZ R63, R62, R63 ;  /* 0x0000003f3e3f7221 */ /* 0x000fca0000010000 */
[----:B------:R-:W-:-:S07]  /*3300*/  MOV R119, R63 ;  /* 0x0000003f00777202 */ /* 0x000fce0000000f00 */
[----:B------:R-:W-:Y:S05]  /*3310*/  WARPSYNC.COLLECTIVE R76, `(.L_x_5298) ;  /* 0x000000004c087348 */ /* 0x000fea0003c00000 */
[----:B------:R0:W1:Y:S02]  /*3320*/  SHFL.BFLY P3, R117, R119, R78, R121 ;  /* 0x0c00004e77757389 */ /* 0x0000640000060079 */
[----:B01----:R-:W-:Y:S01]  /*3330*/  ENDCOLLECTIVE ;  /* 0x000000000000791b */ /* 0x003fe20003800000 */
.L_x_5298:
[----:B------:R-:W-:Y:S01]  /*3340*/  HFMA2.MMA R78, -RZ, RZ, 0, 9.5367431640625e-07 ;  /* 0x00000010ff4e7435 */ /* 0x000fe200000001ff */
[----:B------:R-:W-:-:S05]  /*3350*/  MOV R72, R117 ;  /* 0x0000007500487202 */ /* 0x000fca0000000f00 */
[----:B------:R-:W-:-:S05]  /*3360*/  FADD.FTZ R72, R63, R72 ;  /* 0x000000483f487221 */ /* 0x000fca0000010000 */
[----:B------:R-:W-:-:S07]  /*3370*/  MOV R119, R72 ;  /* 0x0000004800777202 */ /* 0x000fce0000000f00 */
[----:B------:R-:W-:Y:S05]  /*3380*/  WARPSYNC.COLLECTIVE R76, `(.L_x_5299) ;  /* 0x000000004c087348 */ /* 0x000fea0003c00000 */
[----:B------:R0:W1:Y:S02]  /*3390*/  SHFL.BFLY P3, R117, R119, R78, R121 ;  /* 0x0c00004e77757389 */ /* 0x0000640000060079 */
[----:B01----:R-:W-:Y:S01]  /*33a0*/  ENDCOLLECTIVE ;  /* 0x000000000000791b */ /* 0x003fe20003800000 */
.L_x_5299:
[----:B------:R-:W-:Y:S05]  /*33b0*/  BRA `(.L_x_5300) ;  /* 0xffffffec00147947 */ /* 0x000fea000383ffff */
.L_x_5301:
        /* <DEDUP_REMOVED lines=12> */
.L_x_23243:


//--------------------- .text._ZN10layer_norm13ln_fwd_kernelINS_13Kernel_traitsIf13__nv_bfloat16S2_S2_fjLj6144ELj1ELj1ELj8ELj16ENS_18Kernel_traits_baseILj6144EfS2_S2_S2_fjLj256EEEEELb0ELb1ELb0ELb0EEEvNS_9FwdParamsE --------------------------
	.section	.text._ZN10layer_norm13ln_fwd_kernelINS_13Kernel_traitsIf13__nv_bfloat16S2_S2_fjLj6144ELj1ELj1ELj8ELj16ENS_18Kernel_traits_baseILj6144EfS2_S2_S2_fjLj256EEEEELb0ELb1ELb0ELb0EEEvNS_9FwdParamsE,"ax",@progbits
	.align	128
        .global         _ZN10layer_norm13ln_fwd_kernelINS_13Kernel_traitsIf13__nv_bfloat16S2_S2_fjLj6144ELj1ELj1ELj8ELj16ENS_18Kernel_traits_baseILj6144EfS2_S2_S2_fjLj256EEEEELb0ELb1ELb0ELb0EEEvNS_9FwdParamsE
        .type           _ZN10layer_norm13ln_fwd_kernelINS_13Kernel_traitsIf13__nv_bfloat16S2_S2_fjLj6144ELj1ELj1ELj8ELj16ENS_18Kernel_traits_baseILj6144EfS2_S2_S2_fjLj256EEEEELb0ELb1ELb0ELb0EEEvNS_9FwdParamsE,@function
        .size           _ZN10layer_norm13ln_fwd_kernelINS_13Kernel_traitsIf13__nv_bfloat16S2_S2_fjLj6144ELj1ELj1ELj8ELj16ENS_18Kernel_traits_baseILj6144EfS2_S2_S2_fjLj256EEEEELb0ELb1ELb0ELb0EEEvNS_9FwdParamsE,(.L_x_23244 - _ZN10layer_norm13ln_fwd_kernelINS_13Kernel_traitsIf13__nv_bfloat16S2_S2_fjLj6144ELj1ELj1ELj8ELj16ENS_18Kernel_traits_baseILj6144EfS2_S2_S2_fjLj256EEEEELb0ELb1ELb0ELb0EEEvNS_9FwdParamsE)
        .other          _ZN10layer_norm13ln_fwd_kernelINS_13Kernel_traitsIf13__nv_bfloat16S2_S2_fjLj6144ELj1ELj1ELj8ELj16ENS_18Kernel_traits_baseILj6144EfS2_S2_S2_fjLj256EEEEELb0ELb1ELb0ELb0EEEvNS_9FwdParamsE,@"STO_CUDA_ENTRY STV_DEFAULT"
_ZN10layer_norm13ln_fwd_kernelINS_13Kernel_traitsIf13__nv_bfloat16S2_S2_fjLj6144ELj1ELj1ELj8ELj16ENS_18Kernel_traits_baseILj6144EfS2_S2_S2_fjLj256EEEEELb0ELb1ELb0ELb0EEEvNS_9FwdParamsE:
.text._ZN10layer_norm13ln_fwd_kernelINS_13Kernel_traitsIf13__nv_bfloat16S2_S2_fjLj6144ELj1ELj1ELj8ELj16ENS_18Kernel_traits_baseILj6144EfS2_S2_S2_fjLj256EEEEELb0ELb1ELb0ELb0EEEvNS_9FwdParamsE:
        /* <DEDUP_REMOVED lines=16> */
[----:B------:R-:W-:Y:S01]  /*0100*/  ISETP.NE.U32.AND P0, PT, RZ, UR6, PT ;  /* 0x00000006ff007c0c */ /* 0x000fe2000bf05070 */
[----:B------:R-:W-:Y:S01]  /*0110*/  ULDC.64 UR8, c[0x0][0x278] ;  /* 0x00009e0000087ab9 */ /* 0x000fe20000000a00 */
[----:B------:R-:W-:Y:S02]  /*0120*/  CS2R R18, SRZ ;  /* 0x0000000000127805 */ /* 0x000fe4000001ff00 */
[----:B------:R-:W-:Y:S02]  /*0130*/  CS2R R16, SRZ ;  /* 0x0000000000107805 */ /* 0x000fe4000001ff00 */
[----:B------:R-:W-:Y:S02]  /*0140*/  ISETP.NE.AND.EX P0, PT, RZ, UR7, PT, P0 ;  /* 0x00000007ff007c0c */ /* 0x000fe4000bf05300 */
[----:B------:R-:W-:-:S02]  /*0150*/  CS2R R22, SRZ ;  /* 0x0000000000167805 */ /* 0x000fc4000001ff00 */
[----:B------:R-:W-:-:S09]  /*0160*/  CS2R R20, SRZ ;  /* 0x0000000000147805 */ /* 0x000fd2000001ff00 */
[----:B------:R-:W-:-:S04]  /*0170*/  @P0 LEA R4, P1, R9, UR6, 0x5 ;  /* 0x0000000609040c11 */ /* 0x000fc8000f8228ff */
[C---:B------:R-:W-:Y:S02]  /*0180*/  @P0 LEA.HI.X R5, R9.reuse, UR7, RZ, 0x5, P1 ;  /* 0x0000000709050c11 */ /* 0x040fe400088f2cff */
[C---:B------:R-:W-:Y:S01]  /*0190*/  LEA R6, P1, R9.reuse, UR8, 0x5 ;  /* 0x0000000809067c11 */ /* 0x040fe2000f8228ff */
[C---:B0-----:R-:W-:Y:S02]  /*01a0*/  IMAD.WIDE.U32 R2, R9.reuse, 0x20, R2 ;  /* 0x0000002009027825 */ /* 0x041fe400078e0002 */
[----:B------:R0:W5:Y:S01]  /*01b0*/  @P0 LDG.E.128 R16, desc[UR4][R4.64] ;  /* 0x0000000404100981 */ /* 0x000162000c1e1d00 */
[----:B------:R-:W-:-:S03]  /*01c0*/  LEA.HI.X R7, R9, UR9, RZ, 0x5, P1 ;  /* 0x0000000909077c11 */ /* 0x000fc600088f2cff */
[----:B------:R0:W5:Y:S04]  /*01d0*/  @P0 LDG.E.128 R20, desc[UR4][R4.64+0x10] ;  /* 0x0000100404140981 */ /* 0x000168000c1e1d00 */
[----:B------:R0:W5:Y:S04]  /*01e0*/  LDG.E.128 R24, desc[UR4][R2.64] ;  /* 0x0000000402187981 */ /* 0x000168000c1e1d00 */
[----:B------:R0:W5:Y:S04]  /*01f0*/  LDG.E.128 R28, desc[UR4][R2.64+0x10] ;  /* 0x00001004021c7981 */ /* 0x000168000c1e1d00 */
[----:B------:R0:W5:Y:S04]  /*0200*/  LDG.E.128 R32, desc[UR4][R6.64] ;  /* 0x0000000406207981 */ /* 0x000168000c1e1d00 */
[----:B------:R0:W5:Y:S01]  /*0210*/  LDG.E.128 R36, desc[UR4][R6.64+0x10] ;  /* 0x0000100406247981 */ /* 0x000162000c1e1d00 */
[----:B------:R-:W-:-:S07]  /*0220*/  LOP3.LUT R9, R9, 0x100, RZ, 0xfc, !PT ;  /* 0x0000010009097812 */ /* 0x000fce00078efcff */
.L_x_5303:
[----:B------:R-:W-:Y:S05]  /*0230*/  BSYNC B0 ;  /* 0x0000000000007941 */ /* 0x000fea0003800000 */
.L_x_5302:
[----:B------:R-:W-:Y:S04]  /*0240*/  BSSY B0, `(.L_x_5304) ;  /* 0x0000017000007945 */ /* 0x000fe80003800000 */
[----:B------:R-:W-:Y:S05]  /*0250*/  @!P4 BRA `(.L_x_5305) ;  /* 0x000000000054c947 */ /* 0x000fea0003800000 */
[----:B------:R-:W-:Y:S01]  /*0260*/  ULDC.64 UR6, c[0x0][0x2c8] ;  /* 0x0000b20000067ab9 */ /* 0x000fe20000000a00 */
[----:B0-----:R-:W0:Y:S01]  /*0270*/  LDC.64 R6, c[0x0][0x260] ;  /* 0x00009800ff067b82 */ /* 0x001e220000000a00 */
        /* <DEDUP_REMOVED lines=18> */
[----:B------:R-:W-:-:S07]  /*03a0*/  IADD3 R9, R9, 0x100, RZ ;  /* 0x0000010009097810 */ /* 0x000fce0007ffe0ff */
.L_x_5305:
[----:B------:R-:W-:Y:S05]  /*03b0*/  BSYNC B0 ;  /* 0x0000000000007941 */ /* 0x000fea0003800000 */
.L_x_5304:
[----:B------:R-:W-:Y:S04]  /*03c0*/  BSSY B0, `(.L_x_5306) ;  /* 0x0000016000007945 */ /* 0x000fe80003800000 */
[----:B------:R-:W-:Y:S05]  /*03d0*/  @!P3 BRA `(.L_x_5307) ;  /* 0x000000000050b947 */ /* 0x000fea0003800000 */
[----:B------:R-:W-:Y:S01]  /*03e0*/  ULDC.64 UR6, c[0x0][0x2c8] ;  /* 0x0000b20000067ab9 */ /* 0x000fe20000000a00 */
[----:B01----:R-:W0:Y:S01]  /*03f0*/  LDC.64 R2, c[0x0][0x260] ;  /* 0x00009800ff027b82 */ /* 0x003e220000000a00 */
        /* <DEDUP_REMOVED lines=17> */
[----:B------:R2:W5:Y:S02]  /*0510*/  LDG.E.128 R84, desc[UR4][R6.64+0x10] ;  /* 0x0000100406547981 */ /* 0x000564000c1e1d00 */
.L_x_5307:
[----:B------:R-:W-:Y:S05]  /*0520*/  BSYNC B0 ;  /* 0x0000000000007941 */ /* 0x000fea0003800000 */
.L_x_5306:
[----:B------:R-:W3:Y:S02]  /*0530*/  S2UR UR6, SR_CTAID.X ;  /* 0x00000000000679c3 */ /* 0x000ee40000002500 */
[----:B---3--:R-:W-:Y:S01]  /*0540*/  LEA.HI R10, R93, UR6, RZ, 0x18 ;  /* 0x000000065d0a7c11 */ /* 0x008fe2000f8fc0ff */
[----:B------:R-:W-:-:S03]  /*0550*/  ULDC UR6, c[0x0][0x214] ;  /* 0x0000850000067ab9 */ /* 0x000fc60000000800 */
[----:B------:R-:W-:-:S13]  /*0560*/  ISETP.GE.AND P0, PT, R10, UR6, PT ;  /* 0x000000060a007c0c */ /* 0x000fda000bf06270 */
[----:B------:R-:W-:Y:S05]  /*0570*/  @P0 EXIT ;  /* 0x000000000000094d */ /* 0x000fea0003800000 */
[----:B------:R-:W-:Y:S01]  /*0580*/  SHF.R.S32.HI R0, RZ, 0x3, R0 ;  /* 0x00000003ff007819 */ /* 0x000fe20000011400 */
[----:B------:R-:W-:Y:S01]  /*0590*/  ULDC.64 UR6, c[0x0][0x270] ;  /* 0x00009c0000067ab9 */ /* 0x000fe20000000a00 */
[----:B012---:R-:W-:Y:S01]  /*05a0*/  LOP3.LUT R3, R93, 0xe0, RZ, 0xc0, !PT ;  /* 0x000000e05d037812 */ /* 0x007fe200078ec0ff */
[----:B------:R-:W-:Y:S01]  /*05b0*/  HFMA2.MMA R111, -RZ, RZ, 0, 5.9604644775390625e-08 ;  /* 0x00000001ff6f7435 */ /* 0x000fe200000001ff */
[----:B------:R-:W-:Y:S01]  /*05c0*/  LOP3.LUT R2, R0, 0xff, RZ, 0xc0, !PT ;  /* 0x000000ff00027812 */ /* 0x000fe200078ec0ff */
[----:B------:R-:W-:Y:S01]  /*05d0*/  UISETP.NE.U32.AND UP0, UPT, UR6, URZ, UPT ;  /* 0x0000003f0600728c */ /* 0x000fe2000bf05070 */
[----:B------:R-:W-:Y:S01]  /*05e0*/  SHF.R.U32.HI R0, RZ, 0x3, R0 ;  /* 0x00000003ff007819 */ /* 0x000fe20000011600 */
[----:B------:R-:W-:Y:S01]  /*05f0*/  ULDC UR13, c[0x0][0x218] ;  /* 0x00008600000d7ab9 */ /* 0x000fe20000000800 */
[----:B------:R-:W-:Y:S01]  /*0600*/  VIADDMNMX R3, R2, -R3, RZ, !PT ;  /* 0x8000000302037246 */ /* 0x000fe200078001ff */
[----:B------:R-:W-:Y:S01]  /*0610*/  ULDC.U8 UR6, c[0x0][0x2a0] ;  /* 0x0000a80000067ab9 */ /* 0x000fe20000000000 */
[----:B------:R-:W-:Y:S01]  /*0620*/  LOP3.LUT R0, R0, 0x1fffffe0, RZ, 0xc0, !PT ;  /* 0x1fffffe000007812 */ /* 0x000fe200078ec0ff */
[----:B------:R-:W-:Y:S01]  /*0630*/  UISETP.NE.AND.EX UP0, UPT, UR7, URZ, UPT, UP0 ;  /* 0x0000003f0700728c */ /* 0x000fe2000bf05300 */
[----:B------:R-:W-:Y:S01]  /*0640*/  VIMNMX R3, R3, 0x20, PT ;  /* 0x0000002003037848 */ /* 0x000fe20003fe0100 */
[----:B------:R-:W-:Y:S01]  /*0650*/  UISETP.NE.AND UP1, UPT, UR6, URZ, UPT ;  /* 0x0000003f0600728c */ /* 0x000fe2000bf25270 */
[----:B------:R-:W-:Y:S01]  /*0660*/  SHF.L.U32 R4, R93, 0x5, RZ ;  /* 0x000000055d047819 */ /* 0x000fe200000006ff */
[----:B------:R-:W-:Y:S01]  /*0670*/  ULDC UR12, c[0x0][0x290] ;  /* 0x0000a400000c7ab9 */ /* 0x000fe20000000800 */
[----:B------:R-:W-:Y:S01]  /*0680*/  IADD3 R3, R3, R0, RZ ;  /* 0x0000000003037210 */ /* 0x000fe20007ffe0ff */
[----:B------:R-:W-:Y:S01]  /*0690*/  ULDC.64 UR8, c[0x0][0x230] ;  /* 0x00008c0000087ab9 */ /* 0x000fe20000000a00 */
[----:B------:R-:W-:Y:S01]  /*06a0*/  LOP3.LUT R5, R4, 0x3e0, RZ, 0xc0, !PT ;  /* 0x000003e004057812 */ /* 0x000fe200078ec0ff */
[----:B------:R-:W-:Y:S01]  /*06b0*/  ULDC.64 UR10, c[0x0][0x238] ;  /* 0x00008e00000a7ab9 */ /* 0x000fe20000000a00 */
[----:B------:R-:W-:Y:S01]  /*06c0*/  SHF.L.U32 R3, R3, 0x3, RZ ;  /* 0x0000000303037819 */ /* 0x000fe200000006ff */
[----:B------:R-:W-:Y:S01]  /*06d0*/  ULDC.64 UR14, c[0x0][0x210] ;  /* 0x00008400000e7ab9 */ /* 0x000fe20000000a00 */
[----:B------:R-:W-:-:S02]  /*06e0*/  VIADDMNMX R5, R2, -R5, RZ, !PT ;  /* 0x8000000502057246 */ /* 0x000fc400078001ff */
[----:B------:R-:W-:Y:S02]  /*06f0*/  I2FP.F32.U32 R3, R3 ;  /* 0x0000000300037245 */ /* 0x000fe40000201000 */
[----:B------:R-:W-:Y:S02]  /*0700*/  VIMNMX R5, R5, 0x20, PT ;  /* 0x0000002005057848 */ /* 0x000fe40003fe0100 */
[----:B------:R0:W1:Y:S02]  /*0710*/  MUFU.RCP R11, R3 ;  /* 0x00000003000b7308 */ /* 0x0000640000001000 */
[----:B------:R-:W-:-:S04]  /*0720*/  IADD3 R5, R0, R5, RZ ;  /* 0x0000000500057210 */ /* 0x000fc80007ffe0ff */
[----:B------:R-:W-:-:S07]  /*0730*/  SHF.L.U32 R9, R5, 0x3, RZ ;  /* 0x0000000305097819 */ /* 0x000fce00000006ff */
.L_x_5321:
[----:B------:R-:W-:Y:S01]  /*0740*/  PLOP3.LUT P0, PT, PT, PT, UP0, 0x80, 0x0 ;  /* 0x000000000000781c */ /* 0x000fe20003f0f008 */
[----:B------:R-:W-:Y:S01]  /*0750*/  @UP0 ULDC.64 UR6, c[0x0][0x270] ;  /* 0x00009c0000060ab9 */ /* 0x000fe20000000a00 */
[----:B------:R-:W-:Y:S02]  /*0760*/  PLOP3.LUT P1, PT, PT, PT, UP0, 0x80, 0x0 ;  /* 0x000000000000781c */ /* 0x000fe40003f2f008 */
[----:B--234-:R-:W-:-:S09]  /*0770*/  MOV R89, 0x2 ;  /* 0x0000000200597802 */ /* 0x01cfd20000000f00 */
        /* <DEDUP_REMOVED lines=9> */
[----:B------:R-:W-:-:S04]  /*0810*/  LEA.HI.SX32 R94, R91, R94, 0x1d ;  /* 0x0000005e5b5e7211 */ /* 0x000fc800078feaff */
[----:B------:R-:W-:Y:S02]  /*0820*/  MOV R113, R94 ;  /* 0x0000005e00717202 */ /* 0x000fe40000000f00 */
[----:B--2---:R-:W-:Y:S01]  /*0830*/  @P0 SHF.L.U32 R112, R88, 0x10, RZ ;  /* 0x0000001058700819 */ /* 0x004fe200000006ff */
[----:B------:R-:W-:Y:S06]  /*0840*/  @!P5 BRA `(.L_x_5309) ;  /* 0x000000040000d947 */ /* 0x000fec0003800000 */
[----:B0-----:R-:W0:Y:S01]  /*0850*/  LDC.64 R2, c[0x0][0x220] ;  /* 0x00008800ff027b82 */ /* 0x001e220000000a00 */
[----:B------:R-:W-:-:S04]  /*0860*/  ISETP.NE.U32.AND P0, PT, RZ, UR8, PT ;  /* 0x00000008ff007c0c */ /* 0x000fc8000bf05070 */
[----:B------:R-:W-:Y:S01]  /*0870*/  ISETP.NE.AND.EX P0, PT, RZ, UR9, PT, P0 ;  /* 0x00000009ff007c0c */ /* 0x000fe2000bf05300 */
[----:B0-----:R-:W-:-:S12]  /*0880*/  IMAD.WIDE.U32 R4, R94, 0x10, R2 ;  /* 0x000000105e047825 */ /* 0x001fd800078e0002 */
[C---:B------:R-:W-:Y:S01]  /*0890*/  @P0 LEA R2, P1, R94.reuse, UR8, 0x4 ;  /* 0x000000085e020c11 */ /* 0x040fe2000f8220ff */
[----:B------:R-:W2:Y:S03]  /*08a0*/  LDG.E.128 R4, desc[UR4][R4.64] ;  /* 0x0000000404047981 */ /* 0x000ea6000c1e1d00 */
[----:B------:R-:W-:-:S05]  /*08b0*/  @P0 LEA.HI.X R3, R94, UR9, RZ, 0x4, P1 ;  /* 0x000000095e030c11 */ /* 0x000fca00088f24ff */
[----:B------:R-:W3:Y:S01]  /*08c0*/  @P0 LDG.E.128 R12, desc[UR4][R2.64] ;  /* 0x00000004020c0981 */ /* 0x000ee2000c1e1d00 */
[----:B--2---:R-:W-:Y:S02]  /*08d0*/  SHF.L.U32 R89, R4, 0x10, RZ ;  /* 0x0000001004597819 */ /* 0x004fe400000006ff */
[----:B------:R-:W-:Y:S02]  /*08e0*/  SHF.L.U32 R91, R5, 0x10, RZ ;  /* 0x00000010055b7819 */ /* 0x000fe400000006ff */
[C---:B------:R-:W-:Y:S01]  /*08f0*/  SHF.L.U32 R113, R6.reuse, 0x10, RZ ;  /* 0x0000001006717819 */ /* 0x040fe200000006ff */
[-C--:B------:R-:W-:Y:S01]  /*0900*/  FMUL.FTZ R89, R89, R112.reuse ;  /* 0x0000007059597220 */ /* 0x080fe20000410000 */
[----:B------:R-:W-:Y:S01]  /*0910*/  PRMT R114, R6, 0x7632, R114 ;  /* 0x0000763206727816 */ /* 0x000fe20000000072 */
[-C--:B------:R-:W-:Y:S01]  /*0920*/  FMUL.FTZ R91, R91, R112.reuse ;  /* 0x000000705b5b7220 */ /* 0x080fe20000410000 */
[C---:B------:R-:W-:Y:S01]  /*0930*/  SHF.L.U32 R115, R7.reuse, 0x10, RZ ;  /* 0x0000001007737819 */ /* 0x040fe200000006ff */
[----:B-----5:R-:W-:Y:S01]  /*0940*/  FMUL.FTZ R8, R32, R89 ;  /* 0x0000005920087220 */ /* 0x020fe20000410000 */
[----:B------:R-:W-:Y:S01]  /*0950*/  PRMT R88, R7, 0x7632, R88 ;  /* 0x0000763207587816 */ /* 0x000fe20000000058 */
[----:B------:R-:W-:Y:S01]  /*0960*/  FMUL.FTZ R7, R34, R91 ;  /* 0x0000005b22077220 */ /* 0x000fe20000410000 */
[----:B---3--:R-:W-:Y:S01]  /*0970*/  @P0 SHF.L.U32 R2, R13, 0x10, RZ ;  /* 0x000000100d020819 */ /* 0x008fe200000006ff */
[-C--:B------:R-:W-:Y:S01]  /*0980*/  FMUL.FTZ R113, R113, R112.reuse ;  /* 0x0000007071717220 */ /* 0x080fe20000410000 */
[----:B------:R-:W-:Y:S01]  /*0990*/  SHF.L.U32 R89, R114, 0x10, RZ ;  /* 0x0000001072597819 */ /* 0x000fe200000006ff */
[-C--:B------:R-:W-:Y:S01]  /*09a0*/  FMUL.FTZ R115, R115, R112.reuse ;  /* 0x0000007073737220 */ /* 0x080fe20000410000 */
[----:B------:R-:W-:Y:S01]  /*09b0*/  @P0 SHF.L.U32 R3, R12, 0x10, RZ ;  /* 0x000000100c030819 */ /* 0x000fe200000006ff */
[----:B------:R-:W-:Y:S01]  /*09c0*/  @P0 FADD.FTZ R7, R2, R7 ;  /* 0x0000000702070221 */ /* 0x000fe20000010000 */
[----:B------:R-:W-:Y:S01]  /*09d0*/  PRMT R0, R5, 0x7632, R0 ;  /* 0x0000763205007816 */ /* 0x000fe20000000000 */
[----:B------:R-:W-:Y:S01]  /*09e0*/  FMUL.FTZ R6, R36, R113 ;  /* 0x0000007124067220 */ /* 0x000fe20000410000 */
[----:B------:R-:W-:Y:S01]  /*09f0*/  PRMT R90, R4, 0x7632, R90 ;  /* 0x00007632045a7816 */ /* 0x000fe2000000005a */
[----:B------:R-:W-:Y:S01]  /*0a00*/  FMUL.FTZ R4, R89, R112 ;  /* 0x0000007059047220 */ /* 0x000fe20000410000 */
[C---:B------:R-:W-:Y:S01]  /*0a10*/  @P0 SHF.L.U32 R5, R14.reuse, 0x10, RZ ;  /* 0x000000100e050819 */ /* 0x040fe200000006ff */
[----:B------:R-:W-:Y:S01]  /*0a20*/  @P0 FADD.FTZ R8, R3, R8 ;  /* 0x0000000803080221 */ /* 0x000fe20000010000 */
[----:B------:R-:W-:Y:S01]  /*0a30*/  @P0 PRMT R2, R14, 0x7632, R2 ;  /* 0x000076320e020816 */ /* 0x000fe20000000002 */
[----:B------:R-:W-:Y:S01]  /*0a40*/  FMUL.FTZ R4, R37, R4 ;  /* 0x0000000425047220 */ /* 0x000fe20000410000 */
[----:B------:R-:W-:Y:S01]  /*0a50*/  SHF.L.U32 R3, R90, 0x10, RZ ;  /* 0x000000105a037819 */ /* 0x000fe200000006ff */
[----:B------:R-:W-:Y:S01]  /*0a60*/  @P0 FADD.FTZ R6, R5, R6 ;  /* 0x0000000605060221 */ /* 0x000fe20000010000 */
[----:B------:R-:W-:Y:S01]  /*0a70*/  @P0 SHF.L.U32 R91, R2, 0x10, RZ ;  /* 0x00000010025b0819 */ /* 0x000fe200000006ff */
[----:B------:R-:W-:Y:S01]  /*0a80*/  FMUL.FTZ R5, R38, R115 ;  /* 0x0000007326057220 */ /* 0x000fe20000410000 */
[----:B------:R-:W-:Y:S01]  /*0a90*/  SHF.L.U32 R89, R0, 0x10, RZ ;  /* 0x0000001000597819 */ /* 0x000fe200000006ff */
[-C--:B------:R-:W-:Y:S01]  /*0aa0*/  FMUL.FTZ R0, R3, R112.reuse ;  /* 0x0000007003007220 */ /* 0x080fe20000410000 */
[----:B------:R-:W-:Y:S01]  /*0ab0*/  @P0 SHF.L.U32 R90, R15, 0x10, RZ ;  /* 0x000000100f5a0819 */ /* 0x000fe200000006ff */
[----:B------:R-:W-:Y:S01]  /*0ac0*/  @P0 FADD.FTZ R4, R91, R4 ;  /* 0x000000045b040221 */ /* 0x000fe20000010000 */
[----:B------:R-:W-:Y:S01]  /*0ad0*/  SHF.L.U32 R113, R88, 0x10, RZ ;  /* 0x0000001058717819 */ /* 0x000fe200000006ff */
[-C--:B------:R-:W-:Y:S01]  /*0ae0*/  FMUL.FTZ R2, R89, R112.reuse ;  /* 0x0000007059027220 */ /* 0x080fe20000410000 */
[----:B------:R-:W-:Y:S01]  /*0af0*/  @P0 PRMT R88, R12, 0x7632, R88 ;  /* 0x000076320c580816 */ /* 0x000fe20000000058 */
[----:B------:R-:W-:Y:S01]  /*0b00*/  @P0 FADD.FTZ R5, R90, R5 ;  /* 0x000000055a050221 */ /* 0x000fe20000010000 */
[----:B------:R-:W-:Y:S01]  /*0b10*/  @P0 PRMT R89, R13, 0x7632, R89 ;  /* 0x000076320d590816 */ /* 0x000fe20000000059 */
[----:B------:R-:W-:Y:S01]  /*0b20*/  FMUL.FTZ R90, R113, R112 ;  /* 0x00000070715a7220 */ /* 0x000fe20000410000 */
[----:B------:R-:W-:Y:S01]  /*0b30*/  @P0 PRMT R91, R15, 0x7632, R91 ;  /* 0x000076320f5b0816 */ /* 0x000fe2000000005b */
[----:B------:R-:W-:Y:S01]  /*0b40*/  FMUL.FTZ R3, R33, R0 ;  /* 0x0000000021037220 */ /* 0x000fe20000410000 */
[----:B------:R-:W-:Y:S01]  /*0b50*/  @P0 SHF.L.U32 R89, R89, 0x10, RZ ;  /* 0x0000001059590819 */ /* 0x000fe200000006ff */
[----:B------:R-:W-:Y:S01]  /*0b60*/  FMUL.FTZ R2, R35, R2 ;  /* 0x0000000223027220 */ /* 0x000fe20000410000 */
        /* <DEDUP_REMOVED lines=11> */
[----:B------:R-:W-:Y:S02]  /*0c20*/  F2FP.BF16.F32.PACK_AB R91, R0, R5 ;  /* 0x00000005005b723e */ /* 0x000fe400000010ff */
[----:B------:R-:W-:-:S03]  /*0c30*/  IADD3 R113, R94, 0x100, RZ ;  /* 0x000001005e717810 */ /* 0x000fc60007ffe0ff */
[----:B------:R2:W-:Y:S04]  /*0c40*/  STG.E.128 desc[UR4][R114.64], R88 ;  /* 0x0000005872007986 */ /* 0x0005e8000c101d04 */
.L_x_5309:
[----:B------:R-:W-:Y:S05]  /*0c50*/  BSYNC B0 ;  /* 0x0000000000007941 */ /* 0x000fea0003800000 */
.L_x_5308:
[----:B------:R-:W-:Y:S04]  /*0c60*/  BSSY B0, `(.L_x_5310) ;  /* 0x0000042000007945 */ /* 0x000fe80003800000 */
[----:B------:R-:W-:Y:S05]  /*0c70*/  @!P4 BRA `(.L_x_5311) ;  /* 0x000000040000c947 */ /* 0x000fea0003800000 */
[----:B--2---:R-:W2:Y:S01]  /*0c80*/  LDC.64 R88, c[0x0][0x220] ;  /* 0x00008800ff587b82 */ /* 0x004ea20000000a00 */
[----:B------:R-:W-:-:S04]  /*0c90*/  ISETP.NE.U32.AND P0, PT, RZ, UR8, PT ;  /* 0x00000008ff007c0c */ /* 0x000fc8000bf05070 */
[----:B------:R-:W-:-:S13]  /*0ca0*/  ISETP.NE.AND.EX P0, PT, RZ, UR9, PT, P0 ;  /* 0x00000009ff007c0c */ /* 0x000fda000bf05300 */
[C---:B------:R-:W-:Y:S01]  /*0cb0*/  @P0 LEA R96, P1, R113.reuse, UR8, 0x4 ;  /* 0x0000000871600c11 */ /* 0x040fe2000f8220ff */
[----:B--2---:R-:W-:-:S03]  /*0cc0*/  IMAD.WIDE.U32 R88, R113, 0x10, R88 ;  /* 0x0000001071587825 */ /* 0x004fc600078e0058 */
[----:B------:R-:W-:-:S03]  /*0cd0*/  @P0 LEA.HI.X R97, R113, UR9, RZ, 0x4, P1 ;  /* 0x0000000971610c11 */ /* 0x000fc600088f24ff */
[----:B------:R-:W2:Y:S04]  /*0ce0*/  LDG.E.128 R88, desc[UR4][R88.64] ;  /* 0x0000000458587981 */ /* 0x000ea8000c1e1d00 */
[----:B------:R3:W4:Y:S01]  /*0cf0*/  @P0 LDG.E.128 R12, desc[UR4][R96.64] ;  /* 0x00000004600c0981 */ /* 0x000722000c1e1d00 */
[----:B--2---:R-:W-:Y:S02]  /*0d00*/  SHF.L.U32 R95, R88, 0x10, RZ ;  /* 0x00000010585f7819 */ /* 0x004fe400000006ff */
[----:B------:R-:W-:Y:S02]  /*0d10*/  SHF.L.U32 R99, R89, 0x10, RZ ;  /* 0x0000001059637819 */ /* 0x000fe400000006ff */
[----:B------:R-:W-:Y:S01]  /*0d20*/  SHF.L.U32 R101, R90, 0x10, RZ ;  /* 0x000000105a657819 */ /* 0x000fe200000006ff */
[-C--:B------:R-:W-:Y:S01]  /*0d30*/  FMUL.FTZ R95, R95, R112.reuse ;  /* 0x000000705f5f7220 */ /* 0x080fe20000410000 */
[----:B------:R-:W-:Y:S01]  /*0d40*/  PRMT R100, R88, 0x7632, R100 ;  /* 0x0000763258647816 */ /* 0x000fe20000000064 */
[-C--:B------:R-:W-:Y:S01]  /*0d50*/  FMUL.FTZ R99, R99, R112.reuse ;  /* 0x0000007063637220 */ /* 0x080fe20000410000 */
[----:B------:R-:W-:Y:S01]  /*0d60*/  PRMT R98, R89, 0x7632, R98 ;  /* 0x0000763259627816 */ /* 0x000fe20000000062 */
[----:B-----5:R-:W-:Y:S01]  /*0d70*/  FMUL.FTZ R95, R56, R95 ;  /* 0x0000005f385f7220 */ /* 0x020fe20000410000 */
[----:B------:R-:W-:Y:S01]  /*0d80*/  PRMT R90, R90, 0x7632, R90 ;  /* 0x000076325a5a7816 */ /* 0x000fe2000000005a */
[----:B---3--:R-:W-:Y:S01]  /*0d90*/  FMUL.FTZ R96, R58, R99 ;  /* 0x000000633a607220 */ /* 0x008fe20000410000 */
[----:B------:R-:W-:Y:S01]  /*0da0*/  SHF.L.U32 R115, R91, 0x10, RZ ;  /* 0x000000105b737819 */ /* 0x000fe200000006ff */
[----:B------:R-:W-:Y:S01]  /*0db0*/  FMUL.FTZ R101, R101, R112 ;  /* 0x0000007065657220 */ /* 0x000fe20000410000 */
[----:B----4-:R-:W-:-:S02]  /*0dc0*/  @P0 SHF.L.U32 R88, R12, 0x10, RZ ;  /* 0x000000100c580819 */ /* 0x010fc400000006ff */
[----:B------:R-:W-:Y:S01]  /*0dd0*/  @P0 SHF.L.U32 R89, R13, 0x10, RZ ;  /* 0x000000100d590819 */ /* 0x000fe200000006ff */
[-C--:B------:R-:W-:Y:S01]  /*0de0*/  FMUL.FTZ R115, R115, R112.reuse ;  /* 0x0000007073737220 */ /* 0x080fe20000410000 */
[----:B------:R-:W-:Y:S01]  /*0df0*/  SHF.L.U32 R97, R90, 0x10, RZ ;  /* 0x000000105a617819 */ /* 0x000fe200000006ff */
[----:B------:R-:W-:Y:S01]  /*0e00*/  @P0 FADD.FTZ R95, R88, R95 ;  /* 0x0000005f585f0221 */ /* 0x000fe20000010000 */
[----:B------:R-:W-:Y:S01]  /*0e10*/  PRMT R91, R91, 0x7632, R91 ;  /* 0x000076325b5b7816 */ /* 0x000fe2000000005b */
[----:B------:R-:W-:Y:S01]  /*0e20*/  @P0 FADD.FTZ R96, R89, R96 ;  /* 0x0000006059600221 */ /* 0x000fe20000010000 */
[----:B------:R-:W-:Y:S01]  /*0e30*/  SHF.L.U32 R89, R100, 0x10, RZ ;  /* 0x0000001064597819 */ /* 0x000fe200000006ff */
[----:B------:R-:W-:Y:S01]  /*0e40*/  FMUL.FTZ R99, R60, R101 ;  /* 0x000000653c637220 */ /* 0x000fe20000410000 */
[----:B------:R-:W-:Y:S01]  /*0e50*/  @P0 PRMT R88, R14, 0x7632, R88 ;  /* 0x000076320e580816 */ /* 0x000fe20000000058 */
[----:B------:R-:W-:Y:S01]  /*0e60*/  FMUL.FTZ R100, R97, R112 ;  /* 0x0000007061647220 */ /* 0x000fe20000410000 */
[----:B------:R-:W-:Y:S01]  /*0e70*/  @P0 SHF.L.U32 R90, R15, 0x10, RZ ;  /* 0x000000100f5a0819 */ /* 0x000fe200000006ff */
[----:B------:R-:W-:Y:S01]  /*0e80*/  FMUL.FTZ R101, R62, R115 ;  /* 0x000000733e657220 */ /* 0x000fe20000410000 */
[----:B------:R-:W-:Y:S01]  /*0e90*/  @P0 SHF.L.U32 R102, R14, 0x10, RZ ;  /* 0x000000100e660819 */ /* 0x000fe200000006ff */
[----:B------:R-:W-:Y:S01]  /*0ea0*/  FMUL.FTZ R100, R61, R100 ;  /* 0x000000643d647220 */ /* 0x000fe20000410000 */
[----:B------:R-:W-:Y:S01]  /*0eb0*/  SHF.L.U32 R97, R98, 0x10, RZ ;  /* 0x0000001062617819 */ /* 0x000fe200000006ff */
[----:B------:R-:W-:Y:S01]  /*0ec0*/  @P0 FADD.FTZ R101, R90, R101 ;  /* 0x000000655a650221 */ /* 0x000fe20000010000 */
[----:B------:R-:W-:Y:S01]  /*0ed0*/  SHF.L.U32 R91, R91, 0x10, RZ ;  /* 0x000000105b5b7819 */ /* 0x000fe200000006ff */
[----:B------:R-:W-:Y:S01]  /*0ee0*/  @P0 FADD.FTZ R99, R102, R99 ;  /* 0x0000006366630221 */ /* 0x000fe20000010000 */
[----:B------:R-:W-:Y:S01]  /*0ef0*/  @P0 SHF.L.U32 R115, R88, 0x10, RZ ;  /* 0x0000001058730819 */ /* 0x000fe200000006ff */
[-C--:B------:R-:W-:Y:S01]  /*0f00*/  FMUL.FTZ R88, R89, R112.reuse ;  /* 0x0000007059587220 */ /* 0x080fe20000410000 */
[----:B------:R-:W-:Y:S01]  /*0f10*/  @P0 PRMT R89, R12, 0x7632, R89 ;  /* 0x000076320c590816 */ /* 0x000fe20000000059 */
[-C--:B------:R-:W-:Y:S01]  /*0f20*/  FMUL.FTZ R98, R97, R112.reuse ;  /* 0x0000007061627220 */ /* 0x080fe20000410000 */
        /* <DEDUP_REMOVED lines=10> */
[----:B------:R-:W-:Y:S01]  /*0fd0*/  @P0 FADD.FTZ R97, R88, R97 ;  /* 0x0000006158610221 */ /* 0x000fe20000010000 */
[----:B------:R-:W-:Y:S01]  /*0fe0*/  @P0 FADD.FTZ R98, R91, R98 ;  /* 0x000000625b620221 */ /* 0x000fe20000010000 */
[----:B------:R-:W-:Y:S01]  /*0ff0*/  LEA R114, P1, R113, UR10, 0x4 ;  /* 0x0000000a71727c11 */ /* 0x000fe2000f8220ff */
        /* <DEDUP_REMOVED lines=8> */
.L_x_5311:
[----:B------:R-:W-:Y:S05]  /*1080*/  BSYNC B0 ;  /* 0x0000000000007941 */ /* 0x000fea0003800000 */
.L_x_5310:
[----:B------:R-:W-:Y:S04]  /*1090*/  BSSY B0, `(.L_x_5312) ;  /* 0x0000041000007945 */ /* 0x000fe80003800000 */
[----:B------:R-:W-:Y:S05]  /*10a0*/  @!P3 BRA `(.L_x_5313) ;  /* 0x0000000000fcb947 */ /* 0x000fea0003800000 */
[----:B--23--:R-:W2:Y:S01]  /*10b0*/  LDC.64 R88, c[0x0][0x220] ;  /* 0x00008800ff587b82 */ /* 0x00cea20000000a00 */
[----:B------:R-:W-:-:S04]  /*10c0*/  ISETP.NE.U32.AND P0, PT, RZ, UR8, PT ;  /* 0x00000008ff007c0c */ /* 0x000fc8000bf05070 */
[----:B------:R-:W-:-:S13]  /*10d0*/  ISETP.NE.AND.EX P0, PT, RZ, UR9, PT, P0 ;  /* 0x00000009ff007c0c */ /* 0x000fda000bf05300 */
[C---:B------:R-:W-:Y:S01]  /*10e0*/  @P0 LEA R104, P1, R113.reuse, UR8, 0x4 ;  /* 0x0000000871680c11 */ /* 0x040fe2000f8220ff */
[----:B--2---:R-:W-:-:S03]  /*10f0*/  IMAD.WIDE.U32 R88, R113, 0x10, R88 ;  /* 0x0000001071587825 */ /* 0x004fc600078e0058 */
[----:B------:R-:W-:-:S03]  /*1100*/  @P0 LEA.HI.X R105, R113, UR9, RZ, 0x4, P1 ;  /* 0x0000000971690c11 */ /* 0x000fc600088f24ff */
[----:B------:R-:W2:Y:S04]  /*1110*/  LDG.E.128 R88, desc[UR4][R88.64] ;  /* 0x0000000458587981 */ /* 0x000ea8000c1e1d00 */
[----:B------:R-:W3:Y:S01]  /*1120*/  @P0 LDG.E.128 R12, desc[UR4][R104.64] ;  /* 0x00000004680c0981 */ /* 0x000ee2000c1e1d00 */
[C---:B--2---:R-:W-:Y:S02]  /*1130*/  SHF.L.U32 R103, R88.reuse, 0x10, RZ ;  /* 0x0000001058677819 */ /* 0x044fe400000006ff */
[----:B------:R-:W-:Y:S02]  /*1140*/  PRMT R106, R88, 0x7632, R106 ;  /* 0x00007632586a7816 */ /* 0x000fe4000000006a */
[----:B------:R-:W-:Y:S01]  /*1150*/  PRMT R88, R91, 0x7632, R88 ;  /* 0x000076325b587816 */ /* 0x000fe20000000058 */
[----:B------:R-:W-:Y:S01]  /*1160*/  FMUL.FTZ R103, R103, R112 ;  /* 0x0000007067677220 */ /* 0x000fe20000410000 */
[----:B------:R-:W-:-:S02]  /*1170*/  SHF.L.U32 R109, R90, 0x10, RZ ;  /* 0x000000105a6d7819 */ /* 0x000fc400000006ff */
[----:B------:R-:W-:Y:S01]  /*1180*/  PRMT R90, R90, 0x7632, R90 ;  /* 0x000076325a5a7816 */ /* 0x000fe2000000005a */
[----:B-----5:R-:W-:Y:S01]  /*1190*/  FMUL.FTZ R103, R80, R103 ;  /* 0x0000006750677220 */ /* 0x020fe20000410000 */
[----:B------:R-:W-:Y:S01]  /*11a0*/  SHF.L.U32 R117, R88, 0x10, RZ ;  /* 0x0000001058757819 */ /* 0x000fe200000006ff */
[-C--:B------:R-:W-:Y:S01]  /*11b0*/  FMUL.FTZ R109, R109, R112.reuse ;  /* 0x000000706d6d7220 */ /* 0x080fe20000410000 */
[----:B---3--:R-:W-:Y:S02]  /*11c0*/  @P0 SHF.L.U32 R88, R12, 0x10, RZ ;  /* 0x000000100c580819 */ /* 0x008fe400000006ff */
[----:B------:R-:W-:Y:S01]  /*11d0*/  PRMT R108, R89, 0x7632, R108 ;  /* 0x00007632596c7816 */ /* 0x000fe2000000006c */
[----:B------:R-:W-:Y:S01]  /*11e0*/  FMUL.FTZ R110, R117, R112 ;  /* 0x00000070756e7220 */ /* 0x000fe20000410000 */
[----:B------:R-:W-:Y:S01]  /*11f0*/  SHF.L.U32 R105, R90, 0x10, RZ ;  /* 0x000000105a697819 */ /* 0x000fe200000006ff */
[----:B------:R-:W-:Y:S01]  /*1200*/  @P0 FADD.FTZ R103, R88, R103 ;  /* 0x0000006758670221 */ /* 0x000fe20000010000 */
[----:B------:R-:W-:Y:S01]  /*1210*/  SHF.L.U32 R107, R89, 0x10, RZ ;  /* 0x00000010596b7819 */ /* 0x000fe200000006ff */
[----:B------:R-:W-:Y:S01]  /*1220*/  FMUL.FTZ R110, R87, R110 ;  /* 0x0000006e576e7220 */ /* 0x000fe20000410000 */
[----:B------:R-:W-:-:S02]  /*1230*/  SHF.L.U32 R89, R106, 0x10, RZ ;  /* 0x000000106a597819 */ /* 0x000fc400000006ff */
[----:B------:R-:W-:Y:S01]  /*1240*/  SHF.L.U32 R115, R91, 0x10, RZ ;  /* 0x000000105b737819 */ /* 0x000fe200000006ff */
[-C--:B------:R-:W-:Y:S01]  /*1250*/  FMUL.FTZ R107, R107, R112.reuse ;  /* 0x000000706b6b7220 */ /* 0x080fe20000410000 */
[----:B------:R-:W-:Y:S01]  /*1260*/  SHF.L.U32 R91, R108, 0x10, RZ ;  /* 0x000000106c5b7819 */ /* 0x000fe200000006ff */
[-C--:B------:R-:W-:Y:S01]  /*1270*/  FMUL.FTZ R108, R105, R112.reuse ;  /* 0x00000070696c7220 */ /* 0x080fe20000410000 */
[----:B------:R-:W-:Y:S01]  /*1280*/  @P0 PRMT R88, R14, 0x7632, R88 ;  /* 0x000076320e580816 */ /* 0x000fe20000000058 */
[----:B------:R-:W-:Y:S01]  /*1290*/  FMUL.FTZ R104, R89, R112 ;  /* 0x0000007059687220 */ /* 0x000fe20000410000 */
[----:B------:R-:W-:Y:S01]  /*12a0*/  @P0 SHF.L.U32 R90, R13, 0x10, RZ ;  /* 0x000000100d5a0819 */ /* 0x000fe200000006ff */
[----:B------:R-:W-:Y:S01]  /*12b0*/  FMUL.FTZ R108, R85, R108 ;  /* 0x0000006c556c7220 */ /* 0x000fe20000410000 */
[----:B------:R-:W-:Y:S01]  /*12c0*/  @P0 SHF.L.U32 R89, R88, 0x10, RZ ;  /* 0x0000001058590819 */ /* 0x000fe200000006ff */
[----:B------:R-:W-:Y:S01]  /*12d0*/  FMUL.FTZ R105, R82, R107 ;  /* 0x0000006b52697220 */ /* 0x000fe20000410000 */
[-C--:B------:R-:W-:Y:S01]  /*12e0*/  FMUL.FTZ R115, R115, R112.reuse ;  /* 0x0000007073737220 */ /* 0x080fe20000410000 */
[----:B------:R-:W-:Y:S01]  /*12f0*/  @P0 PRMT R88, R12, 0x7632, R88 ;  /* 0x000076320c580816 */ /* 0x000fe20000000058 */
[----:B------:R-:W-:Y:S01]  /*1300*/  FMUL.FTZ R106, R91, R112 ;  /* 0x000000705b6a7220 */ /* 0x000fe20000410000 */
[----:B------:R-:W-:Y:S01]  /*1310*/  @P0 FADD.FTZ R108, R89, R108 ;  /* 0x0000006c596c0221 */ /* 0x000fe20000010000 */
        /* <DEDUP_REMOVED lines=9> */
[----:B------:R-:W-:-:S02]  /*13b0*/  @P0 SHF.L.U32 R114, R15, 0x10, RZ ;  /* 0x000000100f720819 */ /* 0x000fc400000006ff */
[----:B------:R-:W-:Y:S01]  /*13c0*/  @P0 SHF.L.U32 R89, R88, 0x10, RZ ;  /* 0x0000001058590819 */ /* 0x000fe200000006ff */
[----:B------:R-:W-:Y:S01]  /*13d0*/  @P0 FADD.FTZ R107, R112, R107 ;  /* 0x0000006b706b0221 */ /* 0x000fe20000010000 */
[----:B------:R-:W-:Y:S01]  /*13e0*/  @P0 SHF.L.U32 R115, R90, 0x10, RZ ;  /* 0x000000105a730819 */ /* 0x000fe200000006ff */
[----:B------:R-:W-:Y:S01]  /*13f0*/  @P0 FADD.FTZ R109, R114, R109 ;  /* 0x0000006d726d0221 */ /* 0x000fe20000010000 */
[----:B------:R-:W-:Y:S01]  /*1400*/  @P0 FADD.FTZ R106, R91, R106 ;  /* 0x0000006a5b6a0221 */ /* 0x000fe20000010000 */
[----:B------:R-:W-:Y:S01]  /*1410*/  @P0 FADD.FTZ R104, R89, R104 ;  /* 0x0000006859680221 */ /* 0x000fe20000010000 */
[----:B------:R-:W-:Y:S01]  /*1420*/  LEA R112, P1, R113, UR10, 0x4 ;  /* 0x0000000a71707c11 */ /* 0x000fe2000f8220ff */
[----:B------:R-:W-:Y:S01]  /*1430*/  @P0 FADD.FTZ R110, R115, R110 ;  /* 0x0000006e736e0221 */ /* 0x000fe20000010000 */
[----:B------:R-:W-:Y:S02]  /*1440*/  F2FP.BF16.F32.PACK_AB R90, R108, R107 ;  /* 0x0000006b6c5a723e */ /* 0x000fe400000010ff */
[----:B------:R-:W-:-:S02]  /*1450*/  LEA.HI.X R113, R113, UR11, RZ, 0x4, P1 ;  /* 0x0000000b71717c11 */ /* 0x000fc400088f24ff */
[----:B------:R-:W-:Y:S02]  /*1460*/  F2FP.BF16.F32.PACK_AB R89, R106, R105 ;  /* 0x000000696a59723e */ /* 0x000fe400000010ff */
[----:B------:R-:W-:Y:S02]  /*1470*/  F2FP.BF16.F32.PACK_AB R88, R104, R103 ;  /* 0x000000676858723e */ /* 0x000fe400000010ff */
[----:B------:R-:W-:-:S05]  /*1480*/  F2FP.BF16.F32.PACK_AB R91, R110, R109 ;  /* 0x0000006d6e5b723e */ /* 0x000fca00000010ff */
[----:B------:R4:W-:Y:S02]  /*1490*/  STG.E.128 desc[UR4][R112.64], R88 ;  /* 0x0000005870007986 */ /* 0x0009e4000c101d04 */
.L_x_5313:
[----:B------:R-:W-:Y:S05]  /*14a0*/  BSYNC B0 ;  /* 0x0000000000007941 */ /* 0x000fea0003800000 */
.L_x_5312:
[----:B--234-:R-:W-:Y:S01]  /*14b0*/  FADD.FTZ R88, RZ, R8 ;  /* 0x00000008ff587221 */ /* 0x01cfe20000010000 */
[C---:B------:R-:W-:Y:S01]  /*14c0*/  ISETP.GT.U32.AND P2, PT, R92.reuse, 0x1ff, PT ;  /* 0x000001ff5c00780c */ /* 0x040fe20003f44070 */
        /* <DEDUP_REMOVED lines=102> */
.L_x_5332:
[----:B------:R-:W-:Y:S01]  /*1b30*/  LOP3.LUT P0, RZ, R93, 0x1f, RZ, 0xc0, !PT ;  /* 0x0000001f5dff7812 */ /* 0x000fe2000780c0ff */
[----:B------:R-:W-:Y:S05]  /*1b40*/  WARPSYNC.ALL ;  /* 0x0000000000007948 */ /* 0x000fea0003800000 */
[----:B------:R-:W-:-:S07]  /*1b50*/  LOP3.LUT R91, R91, 0x7, RZ, 0xc0, !PT ;  /* 0x000000075b5b7812 */ /* 0x000fce00078ec0ff */
[----:B------:R-:W3:Y:S01]  /*1b60*/  @!P0 S2R R112, SR_CgaCtaId ;  /* 0x0000000000708919 */ /* 0x000ee20000008800 */
[----:B------:R-:W-:Y:S02]  /*1b70*/  @!P0 MOV R89, 0x400 ;  /* 0x0000040000598802 */ /* 0x000fe40000000f00 */
[----:B------:R-:W-:Y:S02]  /*1b80*/  @!P0 IADD3 R111, R90, R91, RZ ;  /* 0x0000005b5a6f8210 */ /* 0x000fe40007ffe0ff */
[----:B---3--:R-:W-:Y:S01]  /*1b90*/  @!P0 LEA R112, R112, R89, 0x18 ;  /* 0x0000005970708211 */ /* 0x008fe200078ec0ff */
[----:B--2---:R-:W-:Y:S01]  /*1ba0*/  FADD.FTZ R89, R113, R116 ;  /* 0x0000007471597221 */ /* 0x004fe20000010000 */
[----:B-1----:R-:W-:Y:S02]  /*1bb0*/  LOP3.LUT R113, R93, 0x1f, RZ, 0xc0, !PT ;  /* 0x0000001f5d717812 */ /* 0x002fe400078ec0ff */
        /* <DEDUP_REMOVED lines=8> */
[----:B------:R-:W-:Y:S01]  /*1c40*/  HFMA2.MMA R113, -RZ, RZ, 0, 0 ;  /* 0x00000000ff717435 */ /* 0x000fe200000001ff */
[----:B------:R-:W-:-:S05]  /*1c50*/  PLOP3.LUT P2, PT, PT, PT, UP1, 0x40, 0x0 ;  /* 0x000000000000781c */ /* 0x000fca0003f4e818 */
[----:B------:R-:W-:-:S04]  /*1c60*/  @!P0 MOV R113, R9 ;  /* 0x0000000900718202 */ /* 0x000fc80000000f00 */
[----:B------:R-:W-:Y:S02]  /*1c70*/  I2FP.F32.S32 R117, R113 ;  /* 0x0000007100757245 */ /* 0x000fe40000201400 */
[----:B-1----:R-:W-:Y:S02]  /*1c80*/  @!P0 LEA R111, R89, R88, 0x18 ;  /* 0x00000058596f8211 */ /* 0x002fe400078ec0ff */
[----:B------:R-:W-:Y:S02]  /*1c90*/  CS2R R88, SRZ ;  /* 0x0000000000587805 */ /* 0x000fe4000001ff00 */
[----:B------:R-:W-:Y:S02]  /*1ca0*/  @!P0 LEA R114, R90, R111, 0x3 ;  /* 0x0000006f5a728211 */ /* 0x000fe400078e18ff */
[----:B------:R-:W1:Y:S04]  /*1cb0*/  SHFL.DOWN PT, R90, R113, 0x4, 0x1f ;  /* 0x08801f00715a7f89 */ /* 0x000e6800000e0000 */
[----:B------:R-:W2:Y:S01]  /*1cc0*/  @!P0 LDS.64 R88, [R114] ;  /* 0x0000000072588984 */ /* 0x000ea20000000a00 */
[----:B------:R-:W-:-:S02]  /*1cd0*/  LOP3.LUT P0, RZ, R91, 0x1f, R93, 0xf8, !PT ;  /* 0x0000001f5bff7812 */ /* 0x000fc4000780f85d */
[----:B-1----:R-:W-:Y:S02]  /*1ce0*/  IADD3 R111, R90, R113, RZ ;  /* 0x000000715a6f7210 */ /* 0x002fe40007ffe0ff */
[----:B------:R-:W-:Y:S02]  /*1cf0*/  I2FP.F32.S32 R118, R90 ;  /* 0x0000005a00767245 */ /* 0x000fe40000201400 */
[----:B------:R-:W-:Y:S01]  /*1d00*/  I2FP.F32.S32 R90, R111 ;  /* 0x0000006f005a7245 */ /* 0x000fe20000201400 */
[----:B------:R-:W-:Y:S03]  /*1d10*/  SHFL.DOWN PT, R120, R111, 0x2, 0x1f ;  /* 0x08401f006f787f89 */ /* 0x000fe600000e0000 */
[----:B------:R-:W1:Y:S01]  /*1d20*/  MUFU.RCP R112, R90 ;  /* 0x0000005a00707308 */ /* 0x000e620000001000 */
[----:B--2---:R-:W2:Y:S02]  /*1d30*/  SHFL.DOWN PT, R115, R88, 0x4, 0x1f ;  /* 0x08801f0058737f89 */ /* 0x004ea400000e0000 */
[C---:B--2---:R-:W-:Y:S01]  /*1d40*/  FMUL.FTZ R116, R115.reuse, R118 ;  /* 0x0000007673747220 */ /* 0x044fe20000410000 */
[----:B------:R-:W-:-:S03]  /*1d50*/  FADD.FTZ R115, -R115, R88 ;  /* 0x0000005873737221 */ /* 0x000fc60000010100 */
[----:B------:R-:W-:Y:S01]  /*1d60*/  FFMA.FTZ R119, R117, R88, R116 ;  /* 0x0000005875777223 */ /* 0x000fe20000010074 */
[----:B------:R-:W-:Y:S01]  /*1d70*/  FMUL.FTZ R115, R115, R115 ;  /* 0x0000007373737220 */ /* 0x000fe20000410000 */
[----:B------:R-:W2:Y:S01]  /*1d80*/  SHFL.DOWN PT, R116, R89, 0x4, 0x1f ;  /* 0x08801f0059747f89 */ /* 0x000ea200000e0000 */
[-C--:B------:R-:W-:Y:S01]  /*1d90*/  IADD3 R88, R111, R120.reuse, RZ ;  /* 0x000000786f587210 */ /* 0x080fe20007ffe0ff */
[----:B-1----:R-:W-:Y:S01]  /*1da0*/  FMUL.FTZ R113, R112, R119 ;  /* 0x0000007770717220 */ /* 0x002fe20000410000 */
[----:B------:R-:W-:Y:S01]  /*1db0*/  FMUL.FTZ R115, R115, R117 ;  /* 0x0000007573737220 */ /* 0x000fe20000410000 */
[----:B------:R-:W-:-:S03]  /*1dc0*/  I2FP.F32.S32 R120, R120 ;  /* 0x0000007800787245 */ /* 0x000fc60000201400 */
[----:B------:R-:W1:Y:S01]  /*1dd0*/  SHFL.DOWN PT, R114, R113, 0x2, 0x1f ;  /* 0x08401f0071727f89 */ /* 0x000e6200000e0000 */
[----:B------:R-:W-:Y:S01]  /*1de0*/  FMUL.FTZ R118, R115, R118 ;  /* 0x0000007673767220 */ /* 0x000fe20000410000 */
[----:B--2---:R-:W-:Y:S01]  /*1df0*/  FADD.FTZ R115, R116, R89 ;  /* 0x0000005974737221 */ /* 0x004fe20000010000 */
[----:B------:R-:W-:-:S03]  /*1e00*/  I2FP.F32.S32 R89, R88 ;  /* 0x0000005800597245 */ /* 0x000fc60000201400 */
[----:B------:R-:W-:Y:S01]  /*1e10*/  FFMA.FTZ R112, R112, R118, R115 ;  /* 0x0000007670707223 */ /* 0x000fe20000010073 */
[----:B------:R-:W2:Y:S01]  /*1e20*/  MUFU.RCP R111, R89 ;  /* 0x00000059006f7308 */ /* 0x000ea20000001000 */
[----:B-1----:R-:W-:Y:S01]  /*1e30*/  FMUL.FTZ R117, R114, R120 ;  /* 0x0000007872757220 */ /* 0x002fe20000410000 */
[----:B------:R-:W-:Y:S02]  /*1e40*/  FADD.FTZ R114, R113, -R114 ;  /* 0x8000007271727221 */ /* 0x000fe40000010000 */
[----:B------:R-:W1:Y:S01]  /*1e50*/  SHFL.DOWN PT, R115, R112, 0x2, 0x1f ;  /* 0x08401f0070737f89 */ /* 0x000e6200000e0000 */
[----:B------:R-:W-:Y:S01]  /*1e60*/  FFMA.FTZ R116, R90, R113, R117 ;  /* 0x000000715a747223 */ /* 0x000fe20000010075 */
[----:B------:R-:W-:Y:S02]  /*1e70*/  FMUL.FTZ R117, R114, R114 ;  /* 0x0000007272757220 */ /* 0x000fe40000410000 */
[----:B------:R-:W3:Y:S02]  /*1e80*/  SHFL.DOWN PT, R113, R88, 0x1, 0x1f ;  /* 0x08201f0058717f89 */ /* 0x000ee400000e0000 */
[----:B------:R-:W-:-:S04]  /*1e90*/  FMUL.FTZ R117, R90, R117 ;  /* 0x000000755a757220 */ /* 0x000fc80000410000 */
[----:B------:R-:W-:Y:S01]  /*1ea0*/  FMUL.FTZ R117, R117, R120 ;  /* 0x0000007875757220 */ /* 0x000fe20000410000 */
[----:B--2---:R-:W-:Y:S01]  /*1eb0*/  FMUL.FTZ R90, R111, R116 ;  /* 0x000000746f5a7220 */ /* 0x004fe20000410000 */
[----:B-1----:R-:W-:-:S04]  /*1ec0*/  FADD.FTZ R114, R112, R115 ;  /* 0x0000007370727221 */ /* 0x002fc80000010000 */
[----:B------:R-:W1:Y:S01]  /*1ed0*/  SHFL.DOWN PT, R115, R90, 0x1, 0x1f ;  /* 0x08201f005a737f89 */ /* 0x000e6200000e0000 */
[----:B------:R-:W-:Y:S01]  /*1ee0*/  FFMA.FTZ R114, R111, R117, R114 ;  /* 0x000000756f727223 */ /* 0x000fe20000010072 */
[-C--:B---3--:R-:W-:Y:S02]  /*1ef0*/  IADD3 R112, R88, R113.reuse, RZ ;  /* 0x0000007158707210 */ /* 0x088fe40007ffe0ff */
[----:B------:R-:W-:Y:S02]  /*1f00*/  I2FP.F32.S32 R113, R113 ;  /* 0x0000007100717245 */ /* 0x000fe40000201400 */
[----:B------:R-:W2:Y:S01]  /*1f10*/  SHFL.DOWN PT, R111, R114, 0x1, 0x1f ;  /* 0x08201f00726f7f89 */ /* 0x000ea200000e0000 */
[----:B------:R-:W-:-:S06]  /*1f20*/  I2FP.F32.S32 R112, R112 ;  /* 0x0000007000707245 */ /* 0x000fcc0000201400 */
[----:B------:R-:W3:Y:S01]  /*1f30*/  MUFU.RCP R112, R112 ;  /* 0x0000007000707308 */ /* 0x000ee20000001000 */
[----:B-1----:R-:W-:Y:S01]  /*1f40*/  FMUL.FTZ R88, R115, R113 ;  /* 0x0000007173587220 */ /* 0x002fe20000410000 */
[----:B------:R-:W-:-:S03]  /*1f50*/  FADD.FTZ R115, R90, -R115 ;  /* 0x800000735a737221 */ /* 0x000fc60000010000 */
[----:B------:R-:W-:Y:S01]  /*1f60*/  FFMA.FTZ R117, R89, R90, R88 ;  /* 0x0000005a59757223 */ /* 0x000fe20000010058 */
[----:B------:R-:W-:Y:S01]  /*1f70*/  FMUL.FTZ R88, R115, R115 ;  /* 0x0000007373587220 */ /* 0x000fe20000410000 */
[----:B------:R-:W1:Y:S01]  /*1f80*/  @!P0 LDC.64 R90, c[0x0][0x250] ;  /* 0x00009400ff5a8b82 */ /* 0x000e620000000a00 */
[----:B--2---:R-:W-:Y:S01]  /*1f90*/  FADD.FTZ R111, R114, R111 ;  /* 0x0000006f726f7221 */ /* 0x004fe20000010000 */
[----:B---3--:R-:W-:Y:S01]  /*1fa0*/  FMUL.FTZ R117, R112, R117 ;  /* 0x0000007570757220 */ /* 0x008fe20000410000 */
[----:B------:R-:W-:-:S04]  /*1fb0*/  FMUL.FTZ R88, R89, R88 ;  /* 0x0000005859587220 */ /* 0x000fc80000410000 */
[----:B------:R-:W-:Y:S01]  /*1fc0*/  FMUL.FTZ R88, R88, R113 ;  /* 0x0000007158587220 */ /* 0x000fe20000410000 */
[----:B------:R-:W2:Y:S01]  /*1fd0*/  LDC R115, c[0x0][0x2d8] ;  /* 0x0000b600ff737b82 */ /* 0x000ea20000000800 */
[----:B------:R-:W3:Y:S02]  /*1fe0*/  SHFL.IDX PT, R113, R117, RZ, 0x1f ;  /* 0x00001fff75717589 */ /* 0x000ee400000e0000 */
[----:B------:R-:W-:-:S05]  /*1ff0*/  FFMA.FTZ R112, R112, R88, R111 ;  /* 0x0000005870707223 */ /* 0x000fca000001006f */
[----:B------:R-:W4:Y:S01]  /*2000*/  @!P0 LDC.64 R88, c[0x0][0x258] ;  /* 0x00009600ff588b82 */ /* 0x000f220000000a00 */
[----:B------:R-:W2:Y:S01]  /*2010*/  SHFL.IDX PT, R112, R112, RZ, 0x1f ;  /* 0x00001fff70707589 */ /* 0x000ea200000e0000 */
[----:B-1----:R-:W-:-:S04]  /*2020*/  @!P0 IMAD.WIDE R90, R10, 0x4, R90 ;  /* 0x000000040a5a8825 */ /* 0x002fc800078e025a */
[----:B---3--:R-:W-:Y:S01]  /*2030*/  FMUL.FTZ R111, R113, R113 ;  /* 0x00000071716f7220 */ /* 0x008fe20000410000 */
[----:B------:R1:W-:Y:S04]  /*2040*/  @!P0 STG.E desc[UR4][R90.64], R113 ;  /* 0x000000715a008986 */ /* 0x0003e8000c101904 */
[----:B------:R-:W-:Y:S01]  /*2050*/  FSEL R114, R111, RZ, !P2 ;  /* 0x000000ff6f727208 */ /* 0x000fe20005000000 */
[----:B----4-:R-:W-:-:S04]  /*2060*/  @!P0 IMAD.WIDE R88, R10, 0x4, R88 ;  /* 0x000000040a588825 */ /* 0x010fc800078e0258 */
[----:B--2---:R-:W-:Y:S01]  /*2070*/  FFMA.FTZ R111, R112, UR12, R115 ;  /* 0x0000000c706f7c23 */ /* 0x004fe20008010073 */
[----:B------:R-:W-:-:S03]  /*2080*/  PLOP3.LUT P2, PT, PT, PT, UP1, 0x40, 0x0 ;  /* 0x000000000000781c */ /* 0x000fc60003f4e818 */
[----:B------:R-:W-:Y:S01]  /*2090*/  FADD.FTZ R111, R111, R114 ;  /* 0x000000726f6f7221 */ /* 0x000fe20000010000 */
[----:B------:R-:W-:-:S05]  /*20a0*/  FSEL R115, R113, RZ, P2 ;  /* 0x000000ff71737208 */ /* 0x000fca0001000000 */
[----:B------:R-:W2:Y:S02]  /*20b0*/  MUFU.RSQ R111, R111 ;  /* 0x0000006f006f7308 */ /* 0x000ea40000001400 */
[----:B--2---:R1:W-:Y:S01]  /*20c0*/  @!P0 STG.E desc[UR4][R88.64], R111 ;  /* 0x0000006f58008986 */ /* 0x0043e2000c101904 */
[----:B------:R-:W-:Y:S05]  /*20d0*/  @!P5 BRA `(.L_x_5316) ;  /* 0x000000000080d947 */ /* 0x000fea0003800000 */
[--C-:B-1----:R-:W-:Y:S01]  /*20e0*/  FADD.FTZ R88, R8, -R115.reuse ;  /* 0x8000007308587221 */ /* 0x102fe20000010000 */
[--C-:B------:R-:W-:Y:S01]  /*20f0*/  FADD.FTZ R90, R3, -R115.reuse ;  /* 0x80000073035a7221 */ /* 0x100fe20000010000 */
[----:B------:R-:W1:Y:S01]  /*2100*/  LDC.64 R112, c[0x0][0x2b8] ;  /* 0x0000ae00ff707b82 */ /* 0x000e620000000a00 */
[--C-:B------:R-:W-:Y:S01]  /*2110*/  FADD.FTZ R116, R6, -R115.reuse ;  /* 0x8000007306747221 */ /* 0x100fe20000010000 */
[C---:B------:R-:W-:Y:S01]  /*2120*/  FMUL.FTZ R89, R111.reuse, R88 ;  /* 0x000000586f597220 */ /* 0x040fe20000410000 */
[----:B------:R-:W-:Y:S01]  /*2130*/  FMUL.FTZ R90, R111, R90 ;  /* 0x0000005a6f5a7220 */ /* 0x000fe20000410000 */
[--C-:B------:R-:W-:Y:S01]  /*2140*/  FADD.FTZ R114, R2, -R115.reuse ;  /* 0x8000007302727221 */ /* 0x100fe20000010000 */
[----:B------:R-:W-:Y:S01]  /*2150*/  FADD.FTZ R118, R5, -R115 ;  /* 0x8000007305767221 */ /* 0x000fe20000010000 */
[----:B-----5:R-:W-:Y:S01]  /*2160*/  FFMA.FTZ R88, R24, R89, R16 ;  /* 0x0000005918587223 */ /* 0x020fe20000010010 */
[----:B------:R-:W-:Y:S01]  /*2170*/  FFMA.FTZ R89, R25, R90, R17 ;  /* 0x0000005a19597223 */ /* 0x000fe20000010011 */
[--C-:B------:R-:W-:Y:S01]  /*2180*/  FADD.FTZ R90, R7, -R115.reuse ;  /* 0x80000073075a7221 */ /* 0x100fe20000010000 */
[--C-:B------:R-:W-:Y:S01]  /*2190*/  FADD.FTZ R120, R0, -R115.reuse ;  /* 0x8000007300787221 */ /* 0x100fe20000010000 */
[C---:B------:R-:W-:Y:S01]  /*21a0*/  FMUL.FTZ R91, R111.reuse, R116 ;  /* 0x000000746f5b7220 */ /* 0x040fe20000410000 */
[----:B------:R-:W-:Y:S01]  /*21b0*/  FMUL.FTZ R114, R111, R114 ;  /* 0x000000726f727220 */ /* 0x000fe20000410000 */
[----:B------:R-:W-:Y:S01]  /*21c0*/  F2FP.BF16.F32.PACK_AB R88, R89, R88 ;  /* 0x000000585958723e */ /* 0x000fe200000010ff */
[C---:B------:R-:W-:Y:S01]  /*21d0*/  FMUL.FTZ R89, R111.reuse, R90 ;  /* 0x0000005a6f597220 */ /* 0x040fe20000410000 */
[----:B------:R-:W-:Y:S01]  /*21e0*/  FADD.FTZ R90, R4, -R115 ;  /* 0x80000073045a7221 */ /* 0x000fe20000010000 */
[C---:B------:R-:W-:Y:S01]  /*21f0*/  FMUL.FTZ R117, R111.reuse, R118 ;  /* 0x000000766f757220 */ /* 0x040fe20000410000 */
[C---:B------:R-:W-:Y:S01]  /*2200*/  FMUL.FTZ R120, R111.reuse, R120 ;  /* 0x000000786f787220 */ /* 0x040fe20000410000 */
[----:B------:R-:W-:Y:S01]  /*2210*/  FFMA.FTZ R89, R26, R89, R18 ;  /* 0x000000591a597223 */ /* 0x000fe20000010012 */
[----:B------:R-:W-:Y:S01]  /*2220*/  FMUL.FTZ R116, R111, R90 ;  /* 0x0000005a6f747220 */ /* 0x000fe20000410000 */
        /* <DEDUP_REMOVED lines=9> */
[----:B------:R-:W-:-:S03]  /*22c0*/  IADD3 R94, R94, 0x100, RZ ;  /* 0x000001005e5e7810 */ /* 0x000fc60007ffe0ff */
[----:B------:R2:W-:Y:S04]  /*22d0*/  STG.E.128 desc[UR4][R112.64], R88 ;  /* 0x0000005870007986 */ /* 0x0005e8000c101d04 */
.L_x_5316:
[----:B------:R-:W-:Y:S05]  /*22e0*/  BSYNC B0 ;  /* 0x0000000000007941 */ /* 0x000fea0003800000 */
.L_x_5315:
[----:B------:R-:W-:Y:S04]  /*22f0*/  BSSY B0, `(.L_x_5317) ;  /* 0x0000022000007945 */ /* 0x000fe80003800000 */
[----:B------:R-:W-:Y:S05]  /*2300*/  @!P4 BRA `(.L_x_5318) ;  /* 0x000000000080c947 */ /* 0x000fea0003800000 */
[--C-:B-12---:R-:W-:Y:S01]  /*2310*/  FADD.FTZ R88, R95, -R115.reuse ;  /* 0x800000735f587221 */ /* 0x106fe20000010000 */
        /* <DEDUP_REMOVED lines=31> */
.L_x_5318:
[----:B------:R-:W-:Y:S05]  /*2510*/  BSYNC B0 ;  /* 0x0000000000007941 */ /* 0x000fea0003800000 */
.L_x_5317:
[----:B------:R-:W-:Y:S04]  /*2520*/  BSSY B0, `(.L_x_5319) ;  /* 0x0000021000007945 */ /* 0x000fe80003800000 */
[----:B------:R-:W-:Y:S05]  /*2530*/  @!P3 BRA `(.L_x_5320) ;  /* 0x00000000007cb947 */ /* 0x000fea0003800000 */
[----:B-123--:R-:W1:Y:S01]  /*2540*/  LDC.64 R88, c[0x0][0x2b8] ;  /* 0x0000ae00ff587b82 */ /* 0x00ee620000000a00 */
        /* <DEDUP_REMOVED lines=12> */
[----:B-----5:R-:W-:Y:S01]  /*2610*/  FFMA.FTZ R116, R76, R91, R68 ;  /* 0x0000005b4c747223 */ /* 0x020fe20000010044 */
[----:B------:R-:W-:Y:S01]  /*2620*/  FFMA.FTZ R91, R78, R115, R70 ;  /* 0x000000734e5b7223 */ /* 0x000fe20000010046 */
[----:B------:R-:W-:Y:S01]  /*2630*/  FFMA.FTZ R117, R77, R120, R69 ;  /* 0x000000784d757223 */ /* 0x000fe20000010045 */
        /* <DEDUP_REMOVED lines=13> */
[----:B------:R-:W-:-:S05]  /*2710*/  F2FP.BF16.F32.PACK_AB R88, R114, R111 ;  /* 0x0000006f7258723e */ /* 0x000fca00000010ff */
[----:B------:R4:W-:Y:S02]  /*2720*/  STG.E.128 desc[UR4][R112.64], R88 ;  /* 0x0000005870007986 */ /* 0x0009e4000c101d04 */
.L_x_5320:
[----:B------:R-:W-:Y:S05]  /*2730*/  BSYNC B0 ;  /* 0x0000000000007941 */ /* 0x000fea0003800000 */
.L_x_5319:
[----:B------:R-:W-:Y:S02]  /*2740*/  IADD3 R10, R10, UR14, RZ ;  /* 0x0000000e0a0a7c10 */ /* 0x000fe4000fffe0ff */
[----:B-1----:R-:W-:Y:S02]  /*2750*/  SEL R111, RZ, 0x1, P1 ;  /* 0x00000001ff6f7807 */ /* 0x002fe40000800000 */
[----:B------:R-:W-:-:S13]  /*2760*/  ISETP.GE.AND P0, PT, R10, UR15, PT ;  /* 0x0000000f0a007c0c */ /* 0x000fda000bf06270 */
[----:B------:R-:W-:Y:S05]  /*2770*/  @!P0 BRA `(.L_x_5321) ;  /* 0xffffffdc00f08947 */ /* 0x000fea000383ffff */
[----:B------:R-:W-:Y:S05]  /*2780*/  EXIT ;  /* 0x000000000000794d */ /* 0x000fea0003800000 */
.L_x_5314:
[----:B------:R-:W-:Y:S01]  /*2790*/  HFMA2.MMA R119, -RZ, RZ, 0, 5.9604644775390625e-08 ;  /* 0x00000001ff777435 */ /* 0x000fe200000001ff */
[----:B------:R-:W-:Y:S02]  /*27a0*/  MOV R118, R112 ;  /* 0x0000007000767202 */ /* 0x000fe40000000f00 */
[----:B------:R-:W-:Y:S02]  /*27b0*/  MOV R120, 0x1f ;  /* 0x0000001f00787802 */ /* 0x000fe40000000f00 */
[----:B------:R-:W-:-:S07]  /*27c0*/  MOV R117, 0xffffffff ;  /* 0xffffffff00757802 */ /* 0x000fce0000000f00 */
[----:B01---5:R-:W-:Y:S05]  /*27d0*/  WARPSYNC.COLLECTIVE R117, `(.L_x_5322) ;  /* 0x0000000075087348 */ /* 0x023fea0003c00000 */
[----:B------:R2:W3:Y:S02]  /*27e0*/  SHFL.BFLY P6, R116, R118, R119, R120 ;  /* 0x0c00007776747389 */ /* 0x0004e400000c0078 */
[----:B0123-5:R-:W-:Y:S01]  /*27f0*/  ENDCOLLECTIVE ;  /* 0x000000000000791b */ /* 0x02ffe20003800000 */
.L_x_5322:
[----:B------:R-:W-:Y:S01]  /*2800*/  HFMA2.MMA R119, -RZ, RZ, 0, 1.1920928955078125e-07 ;  /* 0x00000002ff777435 */ /* 0x000fe200000001ff */
[----:B------:R-:W-:-:S05]  /*2810*/  MOV R89, R116 ;  /* 0x0000007400597202 */ /* 0x000fca0000000f00 */
[----:B------:R-:W-:-:S05]  /*2820*/  FADD.FTZ R111, R112, R89 ;  /* 0x00000059706f7221 */ /* 0x000fca0000010000 */
[----:B------:R-:W-:-:S07]  /*2830*/  MOV R118, R111 ;  /* 0x0000006f00767202 */ /* 0x000fce0000000f00 */
[----:B------:R-:W-:Y:S05]  /*2840*/  WARPSYNC.COLLECTIVE R117, `(.L_x_5323) ;  /* 0x0000000075087348 */ /* 0x000fea0003c00000 */
[----:B------:R0:W1:Y:S02]  /*2850*/  SHFL.BFLY P6, R116, R118, R119, R120 ;  /* 0x0c00007776747389 */ /* 0x00006400000c0078 */
[----:B01----:R-:W-:Y:S01]  /*2860*/  ENDCOLLECTIVE ;  /* 0x000000000000791b */ /* 0x003fe20003800000 */
.L_x_5323:
[----:B------:R-:W-:Y:S01]  /*2870*/  HFMA2.MMA R119, -RZ, RZ, 0, 2.384185791015625e-07 ;  /* 0x00000004ff777435 */ /* 0x000fe200000001ff */
[----:B------:R-:W-:-:S05]  /*2880*/  MOV R88, R116 ;  /* 0x0000007400587202 */ /* 0x000fca0000000f00 */
[----:B------:R-:W-:-:S05]  /*2890*/  FADD.FTZ R113, R111, R88 ;  /* 0x000000586f717221 */ /* 0x000fca0000010000 */
[----:B------:R-:W-:-:S07]  /*28a0*/  MOV R118, R113 ;  /* 0x0000007100767202 */ /* 0x000fce0000000f00 */
[----:B------:R-:W-:Y:S05]  /*28b0*/  WARPSYNC.COLLECTIVE R117, `(.L_x_5324) ;  /* 0x0000000075087348 */ /* 0x000fea0003c00000 */
[----:B------:R0:W1:Y:S02]  /*28c0*/  SHFL.BFLY P6, R116, R118, R119, R120 ;  /* 0x0c00007776747389 */ /* 0x00006400000c0078 */
[----:B01----:R-:W-:Y:S01]  /*28d0*/  ENDCOLLECTIVE ;  /* 0x000000000000791b */ /* 0x003fe20003800000 */
.L_x_5324:
[----:B------:R-:W-:Y:S01]  /*28e0*/  HFMA2.MMA R119, -RZ, RZ, 0, 4.76837158203125e-07 ;  /* 0x00000008ff777435 */ /* 0x000fe200000001ff */
[----:B------:R-:W-:-:S05]  /*28f0*/  MOV R88, R116 ;  /* 0x0000007400587202 */ /* 0x000fca0000000f00 */
[----:B------:R-:W-:-:S05]  /*2900*/  FADD.FTZ R114, R113, R88 ;  /* 0x0000005871727221 */ /* 0x000fca0000010000 */
[----:B------:R-:W-:-:S07]  /*2910*/  MOV R118, R114 ;  /* 0x0000007200767202 */ /* 0x000fce0000000f00 */
[----:B------:R-:W-:Y:S05]  /*2920*/  WARPSYNC.COLLECTIVE R117, `(.L_x_5325) ;  /* 0x0000000075087348 */ /* 0x000fea0003c00000 */
[----:B------:R0:W1:Y:S02]  /*2930*/  SHFL.BFLY P6, R116, R118, R119, R120 ;  /* 0x0c00007776747389 */ /* 0x00006400000c0078 */
[----:B01----:R-:W-:Y:S01]  /*2940*/  ENDCOLLECTIVE ;  /* 0x000000000000791b */ /* 0x003fe20003800000 */
.L_x_5325:
[----:B------:R-:W-:Y:S01]  /*2950*/  HFMA2.MMA R119, -RZ, RZ, 0, 9.5367431640625e-07 ;  /* 0x00000010ff777435 */ /* 0x000fe200000001ff */
[----:B------:R-:W-:-:S05]  /*2960*/  MOV R89, R116 ;  /* 0x0000007400597202 */ /* 0x000fca0000000f00 */
[----:B------:R-:W-:-:S05]  /*2970*/  FADD.FTZ R115, R114, R89 ;  /* 0x0000005972737221 */ /* 0x000fca0000010000 */
[----:B------:R-:W-:-:S07]  /*2980*/  MOV R118, R115 ;  /* 0x0000007300767202 */ /* 0x000fce0000000f00 */
[----:B------:R-:W-:Y:S05]  /*2990*/  WARPSYNC.COLLECTIVE R117, `(.L_x_5326) ;  /* 0x0000000075087348 */ /* 0x000fea0003c00000 */
[----:B------:R0:W1:Y:S02]  /*29a0*/  SHFL.BFLY P6, R116, R118, R119, R120 ;  /* 0x0c00007776747389 */ /* 0x00006400000c0078 */
[----:B01----:R-:W-:Y:S01]  /*29b0*/  ENDCOLLECTIVE ;  /* 0x000000000000791b */ /* 0x003fe20003800000 */
.L_x_5326:
        /* <DEDUP_REMOVED lines=57> */
.L_x_5327:
[----:B------:R-:W-:Y:S01]  /*2d50*/  HFMA2.MMA R119, -RZ, RZ, 0, 1.1920928955078125e-07 ;  /* 0x00000002ff777435 */ /* 0x000fe200000001ff */
[----:B------:R-:W-:-:S05]  /*2d60*/  MOV R112, R116 ;  /* 0x0000007400707202 */ /* 0x000fca0000000f00 */
[----:B------:R-:W-:-:S05]  /*2d70*/  FADD.FTZ R112, R89, R112 ;  /* 0x0000007059707221 */ /* 0x000fca0000010000 */
[----:B------:R-:W-:-:S07]  /*2d80*/  MOV R118, R112 ;  /* 0x0000007000767202 */ /* 0x000fce0000000f00 */
[----:B------:R-:W-:Y:S05]  /*2d90*/  WARPSYNC.COLLECTIVE R117, `(.L_x_5328) ;  /* 0x0000000075087348 */ /* 0x000fea0003c00000 */
[----:B------:R0:W1:Y:S02]  /*2da0*/  SHFL.BFLY P6, R116, R118, R119, R120 ;  /* 0x0c00007776747389 */ /* 0x00006400000c0078 */
[----:B01----:R-:W-:Y:S01]  /*2db0*/  ENDCOLLECTIVE ;  /* 0x000000000000791b */ /* 0x003fe20003800000 */
.L_x_5328:
[----:B------:R-:W-:Y:S01]  /*2dc0*/  HFMA2.MMA R119, -RZ, RZ, 0, 2.384185791015625e-07 ;  /* 0x00000004ff777435 */ /* 0x000fe200000001ff */
[----:B------:R-:W-:-:S05]  /*2dd0*/  MOV R111, R116 ;  /* 0x00000074006f7202 */ /* 0x000fca0000000f00 */
[----:B------:R-:W-:-:S05]  /*2de0*/  FADD.FTZ R111, R112, R111 ;  /* 0x0000006f706f7221 */ /* 0x000fca0000010000 */
[----:B------:R-:W-:-:S07]  /*2df0*/  MOV R118, R111 ;  /* 0x0000006f00767202 */ /* 0x000fce0000000f00 */
[----:B------:R-:W-:Y:S05]  /*2e00*/  WARPSYNC.COLLECTIVE R117, `(.L_x_5329) ;  /* 0x0000000075087348 */ /* 0x000fea0003c00000 */
[----:B------:R0:W1:Y:S02]  /*2e10*/  SHFL.BFLY P6, R116, R118, R119, R120 ;  /* 0x0c00007776747389 */ /* 0x00006400000c0078 */
[----:B01----:R-:W-:Y:S01]  /*2e20*/  ENDCOLLECTIVE ;  /* 0x000000000000791b */ /* 0x003fe20003800000 */
.L_x_5329:
[----:B------:R-:W-:Y:S01]  /*2e30*/  HFMA2.MMA R119, -RZ, RZ, 0, 4.76837158203125e-07 ;  /* 0x00000008ff777435 */ /* 0x000fe200000001ff */
[----:B------:R-:W-:-:S05]  /*2e40*/  MOV R114, R116 ;  /* 0x0000007400727202 */ /* 0x000fca0000000f00 */
[----:B------:R-:W-:-:S05]  /*2e50*/  FADD.FTZ R114, R111, R114 ;  /* 0x000000726f727221 */ /* 0x000fca0000010000 */
[----:B------:R-:W-:-:S07]  /*2e60*/  MOV R118, R114 ;  /* 0x0000007200767202 */ /* 0x000fce0000000f00 */
[----:B------:R-:W-:Y:S05]  /*2e70*/  WARPSYNC.COLLECTIVE R117, `(.L_x_5330) ;  /* 0x0000000075087348 */ /* 0x000fea0003c00000 */
[----:B------:R0:W1:Y:S02]  /*2e80*/  SHFL.BFLY P6, R116, R118, R119, R120 ;  /* 0x0c00007776747389 */ /* 0x00006400000c0078 */
[----:B01----:R-:W-:Y:S01]  /*2e90*/  ENDCOLLECTIVE ;  /* 0x000000000000791b */ /* 0x003fe20003800000 */
.L_x_5330:
[----:B------:R-:W-:Y:S01]  /*2ea0*/  HFMA2.MMA R119, -RZ, RZ, 0, 9.5367431640625e-07 ;  /* 0x00000010ff777435 */ /* 0x000fe200000001ff */
[----:B------:R-:W-:-:S05]  /*2eb0*/  MOV R113, R116 ;  /* 0x0000007400717202 */ /* 0x000fca0000000f00 */
[----:B------:R-:W-:-:S05]  /*2ec0*/  FADD.FTZ R113, R114, R113 ;  /* 0x0000007172717221 */ /* 0x000fca0000010000 */
[----:B------:R-:W-:-:S07]  /*2ed0*/  MOV R118, R113 ;  /* 0x0000007100767202 */ /* 0x000fce0000000f00 */
[----:B------:R-:W-:Y:S05]  /*2ee0*/  WARPSYNC.COLLECTIVE R117, `(.L_x_5331) ;  /* 0x0000000075087348 */ /* 0x000fea0003c00000 */
[----:B------:R0:W1:Y:S02]  /*2ef0*/  SHFL.BFLY P6, R116, R118, R119, R120 ;  /* 0x0c00007776747389 */ /* 0x00006400000c0078 */
[----:B01----:R-:W-:Y:S01]  /*2f00*/  ENDCOLLECTIVE ;  /* 0x000000000000791b */ /* 0x003fe20003800000 */
.L_x_5331:
[----:B------:R-:W-:Y:S05]  /*2f10*/  BRA `(.L_x_5332) ;  /* 0xffffffec00047947 */ /* 0x000fea000383ffff */
.L_x_5333:
        /* <DEDUP_REMOVED lines=14> */
.L_x_23244:


//--------------------- .text._ZN10layer_norm13ln_fwd_kernelINS_13Kernel_traitsIf13__nv_bfloat16S2_S2_fjLj6144ELj1ELj1ELj8ELj16ENS_18Kernel_traits_baseILj6144EfS2_S2_S2_fjLj256EEEEELb0ELb1ELb0ELb1EEEvNS_9FwdParamsE --------------------------
	.section	.text._ZN10layer_norm13ln_fwd_kernelINS_13Kernel_traitsIf13__nv_bfloat16S2_S2_fjLj6144ELj1ELj1ELj8ELj16ENS_18Kernel_traits_baseILj6144EfS2_S2_S2_fjLj256EEEEELb0ELb1ELb0ELb1EEEvNS_9FwdParamsE,"ax",@progbits
	.align	128
        .global         _ZN10layer_norm13ln_fwd_kernelINS_13Kernel_traitsIf13__nv_bfloat16S2_S2_fjLj6144ELj1ELj1ELj8ELj16ENS_18Kernel_traits_baseILj6144EfS2_S2_S2_fjLj256EEEEELb0ELb1ELb0ELb1EEEvNS_9FwdParamsE
        .type           _ZN10layer_norm13ln_fwd_kernelINS_13Kernel_traitsIf13__nv_bfloat16S2_S2_fjLj6144ELj1ELj1ELj8ELj16ENS_18Kernel_traits_baseILj6144EfS2_S2_S2_fjLj256EEEEELb0ELb1ELb0ELb1EEEvNS_9FwdParamsE,@function
        .size           _ZN10layer_norm13ln_fwd_kernelINS_13Kernel_traitsIf13__nv_bfloat16S2_S2_fjLj6144ELj1ELj1ELj8ELj16ENS_18Kernel_traits_baseILj6144EfS2_S2_S2_fjLj256EEEEELb0ELb1ELb0ELb1EEEvNS_9FwdParamsE,(.L_x_23245 - _ZN10layer_norm13ln_fwd_kernelINS_13Kernel_traitsIf13__nv_bfloat16S2_S2_fjLj6144ELj1ELj1ELj8ELj16ENS_18Kernel_traits_baseILj6144EfS2_S2_S2_fjLj256EEEEELb0ELb1ELb0ELb1EEEvNS_9FwdParamsE)
        .other          _ZN10layer_norm13ln_fwd_kernelINS_13Kernel_traitsIf13__nv_bfloat16S2_S2_fjLj6144ELj1ELj1ELj8ELj16ENS_18Kernel_traits_baseILj6144EfS2_S2_S2_fjLj256EEEEELb0ELb1ELb0ELb1EEEvNS_9FwdParamsE,@"STO_CUDA_ENTRY STV_DEFAULT"
_ZN10layer_norm13ln_fwd_kernelINS_13Kernel_traitsIf13__nv_bfloat16S2_S2_fjLj6144ELj1ELj1ELj8ELj16ENS_18Kernel_traits_baseILj6144EfS2_S2_S2_fjLj256EEEEELb0ELb1ELb0ELb1EEEvNS_9FwdParamsE:
.text._ZN10layer_norm13ln_fwd_kernelINS_13Kernel_traitsIf13__nv_bfloat16S2_S2_fjLj6144ELj1ELj1ELj8ELj16ENS_18Kernel_traits_baseILj6144EfS2_S2_S2_fjLj256EEEEELb0ELb1ELb0ELb1EEEvNS_9FwdParamsE:
        /* <DEDUP_REMOVED lines=18> */
[----:B------:R-:W-:Y:S01]  /*0120*/  ULDC.64 UR8, c[0x0][0x278] ;  /* 0x00009e0000087ab9 */ /* 0x000fe20000000a00 */
[C---:B0-----:R-:W-:Y:S02]  /*0130*/  SHF.L.U32 R0, R6.reuse, 0x5, RZ ;  /* 0x0000000506007819 */ /* 0x041fe400000006ff */
[----:B------:R-:W-:Y:S02]  /*0140*/  LOP3.LUT R8, R6, 0xff, RZ, 0xc0, !PT ;  /* 0x000000ff06087812 */ /* 0x000fe400078ec0ff */
[----:B------:R-:W-:-:S02]  /*0150*/  LOP3.LUT R0, R0, 0x1fe0, RZ, 0xc0, !PT ;  /* 0x00001fe000007812 */ /* 0x000fc400078ec0ff */
[----:B------:R-:W-:Y:S02]  /*0160*/  LEA R10, P3, R8, UR8, 0x5 ;  /* 0x00000008080a7c11 */ /* 0x000fe4000f8628ff */
[C---:B------:R-:W-:Y:S02]  /*0170*/  IADD3 R4, P2, R0.reuse, UR4, RZ ;  /* 0x0000000400047c10 */ /* 0x040fe4000ff5e0ff */
[----:B------:R-:W-:Y:S01]  /*0180*/  IADD3 R2, P1, R0, UR6, RZ ;  /* 0x0000000600027c10 */ /* 0x000fe2000ff3e0ff */
[----:B------:R-:W0:Y:S01]  /*0190*/  S2UR UR6, SR_CTAID.X ;  /* 0x00000000000679c3 */ /* 0x000e220000002500 */
[----:B------:R-:W-:Y:S01]  /*01a0*/  IADD3.X R5, RZ, UR5, RZ, P2, !PT ;  /* 0x00000005ff057c10 */ /* 0x000fe200097fe4ff */
[----:B------:R-:W-:Y:S01]  /*01b0*/  ULDC.64 UR4, c[0x0][0x208] ;  /* 0x0000820000047ab9 */ /* 0x000fe20000000a00 */
[----:B------:R-:W-:Y:S01]  /*01c0*/  IADD3.X R3, RZ, UR7, RZ, P1, !PT ;  /* 0x00000007ff037c10 */ /* 0x000fe20008ffe4ff */
[----:B------:R-:W-:Y:S01]  /*01d0*/  ULDC UR7, c[0x0][0x214] ;  /* 0x0000850000077ab9 */ /* 0x000fe20000000800 */
[----:B------:R-:W-:Y:S01]  /*01e0*/  IADD3.X R11, RZ, UR9, RZ, P3, !PT ;  /* 0x00000009ff0b7c10 */ /* 0x000fe20009ffe4ff */
        /* <DEDUP_REMOVED lines=9> */
[----:B------:R0:W5:Y:S01]  /*0280*/  LDG.E.128 R48, desc[UR4][R2.64] ;  /* 0x0000000402307981 */ /* 0x000162000c1e1d00 */
[----:B------:R-:W-:-:S03]  /*0290*/  ULDC.64 UR6, c[0x0][0x270] ;  /* 0x00009c0000067ab9 */ /* 0x000fc60000000a00 */
[----:B------:R0:W5:Y:S04]  /*02a0*/  LDG.E.128 R52, desc[UR4][R2.64+0x10] ;  /* 0x0000100402347981 */ /* 0x000168000c1e1d00 */
        /* <DEDUP_REMOVED lines=9> */
[----:B------:R0:W5:Y:S01]  /*0340*/  LDG.E.128 R92, desc[UR4][R10.64+0x4010] ;  /* 0x004010040a5c7981 */ /* 0x000162000c1e1d00 */
[----:B------:R-:W-:Y:S01]  /*0350*/  ISETP.NE.U32.AND P0, PT, RZ, UR6, PT ;  /* 0x00000006ff007c0c */ /* 0x000fe2000bf05070 */
[----:B------:R-:W-:Y:S01]  /*0360*/  HFMA2.MMA R4, -RZ, RZ, 0, 5.9604644775390625e-08 ;  /* 0x00000001ff047435 */ /* 0x000fe200000001ff */
[----:B------:R-:W-:Y:S01]  /*0370*/  ULDC.U8 UR6, c[0x0][0x2a0] ;  /* 0x0000a80000067ab9 */ /* 0x000fe20000000000 */
[----:B------:R-:W-:Y:S01]  /*0380*/  ULDC.64 UR8, c[0x0][0x230] ;  /* 0x00008c0000087ab9 */ /* 0x000fe20000000a00 */
[----:B------:R-:W-:Y:S01]  /*0390*/  ISETP.NE.AND.EX P0, PT, RZ, UR7, PT, P0 ;  /* 0x00000007ff007c0c */ /* 0x000fe2000bf05300 */
[----:B------:R-:W-:Y:S01]  /*03a0*/  ULDC UR7, c[0x0][0x290] ;  /* 0x0000a40000077ab9 */ /* 0x000fe20000000800 */
[----:B------:R-:W-:Y:S01]  /*03b0*/  ISETP.NE.AND P2, PT, RZ, UR6, PT ;  /* 0x00000006ff007c0c */ /* 0x000fe2000bf45270 */
[----:B------:R-:W-:Y:S01]  /*03c0*/  ULDC UR6, c[0x0][0x218] ;  /* 0x0000860000067ab9 */ /* 0x000fe20000000800 */
[----:B------:R-:W-:-:S11]  /*03d0*/  ULDC.64 UR10, c[0x0][0x210] ;  /* 0x00008400000a7ab9 */ /* 0x000fd60000000a00 */
.L_x_5335:
[----:B------:R-:W-:Y:S01]  /*03e0*/  ISETP.NE.U32.AND P1, PT, RZ, UR8, PT ;  /* 0x00000008ff007c0c */ /* 0x000fe2000bf25070 */
[----:B-1----:R-:W1:Y:S01]  /*03f0*/  @P0 LDC.64 R16, c[0x0][0x270] ;  /* 0x00009c00ff100b82 */ /* 0x002e620000000a00 */
[----:B------:R-:W-:Y:S02]  /*0400*/  IMAD R0, R6, UR6, RZ ;  /* 0x0000000606007c24 */ /* 0x000fe4000f8e02ff */
[----:B------:R-:W-:-:S03]  /*0410*/  ISETP.NE.AND.EX P1, PT, RZ, UR9, PT, P1 ;  /* 0x00000009ff007c0c */ /* 0x000fc6000bf25310 */
[----:B0-----:R-:W-:Y:S02]  /*0420*/  SHF.R.S32.HI R3, RZ, 0x1f, R0 ;  /* 0x0000001fff037819 */ /* 0x001fe40000011400 */
[----:B------:R-:W0:Y:S02]  /*0430*/  LDC.64 R108, c[0x0][0x220] ;  /* 0x00008800ff6c7b82 */ /* 0x000e240000000a00 */
[----:B------:R-:W-:-:S04]  /*0440*/  LEA.HI R3, R3, R0, RZ, 0x3 ;  /* 0x0000000003037211 */ /* 0x000fc800078f18ff */
[----:B------:R-:W-:Y:S02]  /*0450*/  LEA.HI.SX32 R2, R3, R8, 0x1d ;  /* 0x0000000803027211 */ /* 0x000fe400078feaff */
[----:B------:R-:W2:Y:S01]  /*0460*/  @P1 LDC.64 R18, c[0x0][0x230] ;  /* 0x00008c00ff121b82 */ /* 0x000ea20000000a00 */
[----:B-1----:R-:W-:Y:S01]  /*0470*/  @P0 IMAD.WIDE R16, R6, 0x2, R16 ;  /* 0x0000000206100825 */ /* 0x002fe200078e0210 */
[----:B------:R-:W-:-:S06]  /*0480*/  MOV R10, 0x3f800000 ;  /* 0x3f800000000a7802 */ /* 0x000fcc0000000f00 */
[----:B------:R-:W1:Y:S01]  /*0490*/  LDC.64 R104, c[0x0][0x238] ;  /* 0x00008e00ff687b82 */ /* 0x000e620000000a00 */
[----:B------:R-:W3:Y:S01]  /*04a0*/  @P0 LDG.E.U16 R16, desc[UR4][R16.64] ;  /* 0x0000000410100981 */ /* 0x000ee2000c1e1500 */
[----:B0-----:R-:W-:-:S06]  /*04b0*/  IMAD.WIDE.U32 R12, R2, 0x10, R108 ;  /* 0x00000010020c7825 */ /* 0x001fcc00078e006c */
[----:B------:R-:W4:Y:S01]  /*04c0*/  LDG.E.128 R12, desc[UR4][R12.64] ;  /* 0x000000040c0c7981 */ /* 0x000f22000c1e1d00 */
[----:B--2---:R-:W-:-:S05]  /*04d0*/  @P1 IMAD.WIDE.U32 R18, R2, 0x10, R18 ;  /* 0x0000001002121825 */ /* 0x004fca00078e0012 */
[----:B------:R-:W2:Y:S01]  /*04e0*/  @P1 LDG.E.128 R20, desc[UR4][R18.64] ;  /* 0x0000000412141981 */ /* 0x000ea2000c1e1d00 */
[----:B-1----:R-:W-:Y:S01]  /*04f0*/  IMAD.WIDE.U32 R106, R2, 0x10, R104 ;  /* 0x00000010026a7825 */ /* 0x002fe200078e0068 */
[----:B---3--:R-:W-:Y:S02]  /*0500*/  @P0 SHF.L.U32 R10, R16, 0x10, RZ ;  /* 0x00000010100a0819 */ /* 0x008fe400000006ff */
[----:B----4-:R-:W-:Y:S02]  /*0510*/  SHF.L.U32 R3, R12, 0x10, RZ ;  /* 0x000000100c037819 */ /* 0x010fe400000006ff */
[----:B------:R-:W-:Y:S02]  /*0520*/  SHF.L.U32 R5, R13, 0x10, RZ ;  /* 0x000000100d057819 */ /* 0x000fe400000006ff */
[----:B------:R-:W-:Y:S01]  /*0530*/  SHF.L.U32 R9, R14, 0x10, RZ ;  /* 0x000000100e097819 */ /* 0x000fe200000006ff */
[-C--:B------:R-:W-:Y:S01]  /*0540*/  FMUL.FTZ R3, R3, R10.reuse ;  /* 0x0000000a03037220 */ /* 0x080fe20000410000 */
[----:B------:R-:W-:Y:S01]  /*0550*/  SHF.L.U32 R11, R15, 0x10, RZ ;  /* 0x000000100f0b7819 */ /* 0x000fe200000006ff */
[----:B------:R-:W-:-:S02]  /*0560*/  FMUL.FTZ R5, R5, R10 ;  /* 0x0000000a05057220 */ /* 0x000fc40000410000 */
[-C--:B------:R-:W-:Y:S01]  /*0570*/  FMUL.FTZ R9, R9, R10.reuse ;  /* 0x0000000a09097220 */ /* 0x080fe20000410000 */
[----:B------:R-:W-:Y:S01]  /*0580*/  PRMT R0, R12, 0x7632, R0 ;  /* 0x000076320c007816 */ /* 0x000fe20000000000 */
[----:B------:R-:W-:Y:S01]  /*0590*/  FMUL.FTZ R11, R11, R10 ;  /* 0x0000000a0b0b7220 */ /* 0x000fe20000410000 */
[----:B------:R-:W-:Y:S01]  /*05a0*/  PRMT R7, R13, 0x7632, R7 ;  /* 0x000076320d077816 */ /* 0x000fe20000000007 */
[----:B-----5:R-:W-:Y:S01]  /*05b0*/  FMUL.FTZ R17, R72, R3 ;  /* 0x0000000348117220 */ /* 0x020fe20000410000 */
[----:B------:R-:W-:Y:S01]  /*05c0*/  PRMT R96, R14, 0x7632, R96 ;  /* 0x000076320e607816 */ /* 0x000fe20000000060 */
[----:B------:R-:W-:Y:S01]  /*05d0*/  FMUL.FTZ R13, R76, R9 ;  /* 0x000000094c0d7220 */ /* 0x000fe20000410000 */
[----:B------:R-:W-:Y:S01]  /*05e0*/  PRMT R97, R15, 0x7632, R97 ;  /* 0x000076320f617816 */ /* 0x000fe20000000061 */
[----:B------:R-:W-:Y:S01]  /*05f0*/  FMUL.FTZ R15, R74, R5 ;  /* 0x000000054a0f7220 */ /* 0x000fe20000410000 */
[----:B--2---:R-:W-:Y:S02]  /*0600*/  @P1 SHF.L.U32 R12, R20, 0x10, RZ ;  /* 0x00000010140c1819 */ /* 0x004fe400000006ff */
[----:B------:R-:W-:-:S02]  /*0610*/  @P1 SHF.L.U32 R16, R22, 0x10, RZ ;  /* 0x0000001016101819 */ /* 0x000fc400000006ff */
[C---:B------:R-:W-:Y:S02]  /*0620*/  @P1 SHF.L.U32 R14, R21.reuse, 0x10, RZ ;  /* 0x00000010150e1819 */ /* 0x040fe400000006ff */
[----:B------:R-:W-:Y:S02]  /*0630*/  @P1 PRMT R3, R20, 0x7632, R3 ;  /* 0x0000763214031816 */ /* 0x000fe40000000003 */
[----:B------:R-:W-:Y:S01]  /*0640*/  @P1 PRMT R5, R21, 0x7632, R5 ;  /* 0x0000763215051816 */ /* 0x000fe20000000005 */
[----:B------:R-:W-:Y:S01]  /*0650*/  FMUL.FTZ R11, R78, R11 ;  /* 0x0000000b4e0b7220 */ /* 0x000fe20000410000 */
[----:B------:R-:W-:Y:S01]  /*0660*/  @P1 SHF.L.U32 R18, R23, 0x10, RZ ;  /* 0x0000001017121819 */ /* 0x000fe200000006ff */
[----:B------:R-:W-:Y:S01]  /*0670*/  @P1 FADD.FTZ R17, R17, R12 ;  /* 0x0000000c11111221 */ /* 0x000fe20000010000 */
[----:B------:R-:W-:Y:S01]  /*0680*/  @P1 FADD.FTZ R13, R13, R16 ;  /* 0x000000100d0d1221 */ /* 0x000fe20000010000 */
[----:B------:R-:W-:Y:S01]  /*0690*/  @P1 FADD.FTZ R15, R15, R14 ;  /* 0x0000000e0f0f1221 */ /* 0x000fe20000010000 */
[----:B------:R-:W-:-:S02]  /*06a0*/  @P1 SHF.L.U32 R12, R3, 0x10, RZ ;  /* 0x00000010030c1819 */ /* 0x000fc400000006ff */
[----:B------:R-:W-:Y:S02]  /*06b0*/  @P1 SHF.L.U32 R16, R5, 0x10, RZ ;  /* 0x0000001005101819 */ /* 0x000fe400000006ff */
[----:B------:R-:W-:Y:S02]  /*06c0*/  @P1 PRMT R14, R23, 0x7632, R14 ;  /* 0x00007632170e1816 */ /* 0x000fe4000000000e */
[----:B------:R-:W-:Y:S02]  /*06d0*/  SHF.L.U32 R3, R0, 0x10, RZ ;  /* 0x0000001000037819 */ /* 0x000fe400000006ff */
[----:B------:R-:W-:Y:S02]  /*06e0*/  SHF.L.U32 R97, R97, 0x10, RZ ;  /* 0x0000001061617819 */ /* 0x000fe400000006ff */
[----:B------:R-:W-:Y:S02]  /*06f0*/  SHF.L.U32 R5, R96, 0x10, RZ ;  /* 0x0000001060057819 */ /* 0x000fe400000006ff */
[----:B------:R-:W-:Y:S01]  /*0700*/  SHF.L.U32 R7, R7, 0x10, RZ ;  /* 0x0000001007077819 */ /* 0x000fe200000006ff */
[----:B------:R-:W-:Y:S01]  /*0710*/  @P1 FADD.FTZ R11, R11, R18 ;  /* 0x000000120b0b1221 */ /* 0x000fe20000010000 */
[----:B------:R-:W-:Y:S01]  /*0720*/  @P1 PRMT R9, R22, 0x7632, R9 ;  /* 0x0000763216091816 */ /* 0x000fe20000000009 */
[----:B------:R-:W0:Y:S01]  /*0730*/  @P1 LDC.64 R18, c[0x0][0x230] ;  /* 0x00008c00ff121b82 */ /* 0x000e220000000a00 */
[----:B------:R-:W-:Y:S01]  /*0740*/  @P1 SHF.L.U32 R102, R14, 0x10, RZ ;  /* 0x000000100e661819 */ /* 0x000fe200000006ff */
[-C--:B------:R-:W-:Y:S01]  /*0750*/  FMUL.FTZ R0, R3, R10.reuse ;  /* 0x0000000a03007220 */ /* 0x080fe20000410000 */
[-C--:B------:R-:W-:Y:S01]  /*0760*/  FMUL.FTZ R100, R97, R10.reuse ;  /* 0x0000000a61647220 */ /* 0x080fe20000410000 */
[-C--:B------:R-:W-:Y:S01]  /*0770*/  FMUL.FTZ R96, R5, R10.reuse ;  /* 0x0000000a05607220 */ /* 0x080fe20000410000 */
[----:B------:R-:W-:Y:S01]  /*0780*/  FMUL.FTZ R14, R7, R10 ;  /* 0x0000000a070e7220 */ /* 0x000fe20000410000 */
[----:B------:R-:W-:Y:S01]  /*0790*/  @P1 SHF.L.U32 R98, R9, 0x10, RZ ;  /* 0x0000001009621819 */ /* 0x000fe200000006ff */
[----:B------:R-:W-:Y:S01]  /*07a0*/  FMUL.FTZ R9, R73, R0 ;  /* 0x0000000049097220 */ /* 0x000fe20000410000 */
[----:B------:R-:W-:Y:S01]  /*07b0*/  FMUL.FTZ R7, R79, R100 ;  /* 0x000000644f077220 */ /* 0x000fe20000410000 */
[----:B------:R-:W-:Y:S01]  /*07c0*/  FMUL.FTZ R5, R77, R96 ;  /* 0x000000604d057220 */ /* 0x000fe20000410000 */
[----:B------:R-:W-:Y:S01]  /*07d0*/  FMUL.FTZ R3, R75, R14 ;  /* 0x0000000e4b037220 */ /* 0x000fe20000410000 */
[----:B------:R-:W-:Y:S01]  /*07e0*/  @P1 FADD.FTZ R9, R9, R12 ;  /* 0x0000000c09091221 */ /* 0x000fe20000010000 */
[----:B------:R-:W-:Y:S01]  /*07f0*/  @P1 FADD.FTZ R7, R7, R102 ;  /* 0x0000006607071221 */ /* 0x000fe20000010000 */
[----:B------:R-:W-:Y:S01]  /*0800*/  @P1 FADD.FTZ R5, R5, R98 ;  /* 0x0000006205051221 */ /* 0x000fe20000010000 */
[----:B------:R-:W-:Y:S01]  /*0810*/  @P1 FADD.FTZ R3, R3, R16 ;  /* 0x0000001003031221 */ /* 0x000fe20000010000 */
[----:B------:R-:W-:-:S02]  /*0820*/  IADD3 R0, R2, 0x100, RZ ;  /* 0x0000010002007810 */ /* 0x000fc40007ffe0ff */
[----:B------:R-:W-:Y:S02]  /*0830*/  F2FP.BF16.F32.PACK_AB R99, R7, R11 ;  /* 0x0000000b0763723e */ /* 0x000fe400000010ff */
[----:B------:R-:W-:Y:S01]  /*0840*/  F2FP.BF16.F32.PACK_AB R98, R5, R13 ;  /* 0x0000000d0562723e */ /* 0x000fe200000010ff */
[C---:B------:R-:W-:Y:S01]  /*0850*/  IMAD.WIDE.U32 R110, R0.reuse, 0x10, R108 ;  /* 0x00000010006e7825 */ /* 0x040fe200078e006c */
[----:B------:R-:W-:Y:S02]  /*0860*/  F2FP.BF16.F32.PACK_AB R97, R3, R15 ;  /* 0x0000000f0361723e */ /* 0x000fe400000010ff */
[----:B------:R-:W-:Y:S01]  /*0870*/  F2FP.BF16.F32.PACK_AB R96, R9, R17 ;  /* 0x000000110960723e */ /* 0x000fe200000010ff */
[----:B0-----:R-:W-:-:S04]  /*0880*/  @P1 IMAD.WIDE.U32 R18, R0, 0x10, R18 ;  /* 0x0000001000121825 */ /* 0x001fc800078e0012 */
[----:B------:R0:W-:Y:S04]  /*0890*/  STG.E.128 desc[UR4][R106.64], R96 ;  /* 0x000000606a007986 */ /* 0x0001e8000c101d04 */
[----:B------:R-:W2:Y:S04]  /*08a0*/  LDG.E.128 R100, desc[UR4][R110.64] ;  /* 0x000000046e647981 */ /* 0x000ea8000c1e1d00 */
[----:B------:R-:W3:Y:S01]  /*08b0*/  @P1 LDG.E.128 R20, desc[UR4][R18.64] ;  /* 0x0000000412141981 */ /* 0x000ee2000c1e1d00 */
[----:B--2---:R-:W-:Y:S02]  /*08c0*/  SHF.L.U32 R113, R100, 0x10, RZ ;  /* 0x0000001064717819 */ /* 0x004fe400000006ff */
[----:B------:R-:W-:-:S02]  /*08d0*/  SHF.L.U32 R117, R102, 0x10, RZ ;  /* 0x0000001066757819 */ /* 0x000fc400000006ff */
[----:B------:R-:W-:Y:S01]  /*08e0*/  SHF.L.U32 R115, R101, 0x10, RZ ;  /* 0x0000001065737819 */ /* 0x000fe200000006ff */
[-C--:B------:R-:W-:Y:S01]  /*08f0*/  FMUL.FTZ R113, R113, R10.reuse ;  /* 0x0000000a71717220 */ /* 0x080fe20000410000 */
[----:B------:R-:W-:Y:S01]  /*0900*/  SHF.L.U32 R119, R103, 0x10, RZ ;  /* 0x0000001067777819 */ /* 0x000fe200000006ff */
[-C--:B------:R-:W-:Y:S01]  /*0910*/  FMUL.FTZ R117, R117, R10.reuse ;  /* 0x0000000a75757220 */ /* 0x080fe20000410000 */
[----:B---3--:R-:W-:Y:S01]  /*0920*/  @P1 SHF.L.U32 R12, R20, 0x10, RZ ;  /* 0x00000010140c1819 */ /* 0x008fe200000006ff */
[-C--:B------:R-:W-:Y:S01]  /*0930*/  FMUL.FTZ R115, R115, R10.reuse ;  /* 0x0000000a73737220 */ /* 0x080fe20000410000 */
[----:B------:R-:W-:Y:S01]  /*0940*/  @P1 SHF.L.U32 R16, R22, 0x10, RZ ;  /* 0x0000001016101819 */ /* 0x000fe200000006ff */
[----:B------:R-:W-:Y:S01]  /*0950*/  FMUL.FTZ R123, R119, R10 ;  /* 0x0000000a777b7220 */ /* 0x000fe20000410000 */
[----:B------:R-:W-:Y:S01]  /*0960*/  FMUL.FTZ R125, R80, R113 ;  /* 0x00000071507d7220 */ /* 0x000fe20000410000 */
[----:B------:R-:W-:Y:S01]  /*0970*/  FMUL.FTZ R111, R84, R117 ;  /* 0x00000075546f7220 */ /* 0x000fe20000410000 */
[----:B------:R-:W-:-:S02]  /*0980*/  @P1 PRMT R19, R22, 0x7632, R19 ;  /* 0x0000763216131816 */ /* 0x000fc40000000013 */
[----:B------:R-:W-:Y:S02]  /*0990*/  PRMT R100, R100, 0x7632, R100 ;  /* 0x0000763264647816 */ /* 0x000fe40000000064 */
[----:B------:R-:W-:Y:S02]  /*09a0*/  PRMT R101, R101, 0x7632, R101 ;  /* 0x0000763265657816 */ /* 0x000fe40000000065 */
[----:B------:R-:W-:Y:S02]  /*09b0*/  PRMT R102, R102, 0x7632, R102 ;  /* 0x0000763266667816 */ /* 0x000fe40000000066 */
[----:B------:R-:W-:Y:S01]  /*09c0*/  PRMT R103, R103, 0x7632, R103 ;  /* 0x0000763267677816 */ /* 0x000fe20000000067 */
[----:B------:R-:W-:Y:S01]  /*09d0*/  FMUL.FTZ R119, R82, R115 ;  /* 0x0000007352777220 */ /* 0x000fe20000410000 */
[----:B------:R-:W-:Y:S01]  /*09e0*/  @P1 SHF.L.U32 R14, R21, 0x10, RZ ;  /* 0x00000010150e1819 */ /* 0x000fe200000006ff */
[----:B------:R-:W-:Y:S01]  /*09f0*/  FMUL.FTZ R123, R86, R123 ;  /* 0x0000007b567b7220 */ /* 0x000fe20000410000 */
[----:B------:R-:W-:Y:S01]  /*0a00*/  @P1 SHF.L.U32 R18, R23, 0x10, RZ ;  /* 0x0000001017121819 */ /* 0x000fe200000006ff */
[----:B------:R-:W-:Y:S01]  /*0a10*/  @P1 FADD.FTZ R125, R12, R125 ;  /* 0x0000007d0c7d1221 */ /* 0x000fe20000010000 */
[----:B------:R-:W-:Y:S01]  /*0a20*/  @P1 FADD.FTZ R111, R16, R111 ;  /* 0x0000006f106f1221 */ /* 0x000fe20000010000 */
[----:B0-----:R-:W-:Y:S01]  /*0a30*/  @P1 SHF.L.U32 R98, R19, 0x10, RZ ;  /* 0x0000001013621819 */ /* 0x001fe200000006ff */
[----:B------:R-:W0:Y:S01]  /*0a40*/  @P1 LDC.64 R112, c[0x0][0x230] ;  /* 0x00008c00ff701b82 */ /* 0x000e220000000a00 */
[----:B------:R-:W-:-:S02]  /*0a50*/  @P1 PRMT R12, R20, 0x7632, R12 ;  /* 0x00007632140c1816 */ /* 0x000fc4000000000c */
[----:B------:R-:W-:Y:S02]  /*0a60*/  @P1 PRMT R16, R21, 0x7632, R16 ;  /* 0x0000763215101816 */ /* 0x000fe40000000010 */
[----:B------:R-:W-:Y:S02]  /*0a70*/  @P1 PRMT R96, R23, 0x7632, R96 ;  /* 0x0000763217601816 */ /* 0x000fe40000000060 */
[----:B------:R-:W-:Y:S02]  /*0a80*/  SHF.L.U32 R19, R100, 0x10, RZ ;  /* 0x0000001064137819 */ /* 0x000fe400000006ff */
[----:B------:R-:W-:Y:S02]  /*0a90*/  SHF.L.U32 R103, R103, 0x10, RZ ;  /* 0x0000001067677819 */ /* 0x000fe400000006ff */
[----:B------:R-:W-:Y:S02]  /*0aa0*/  SHF.L.U32 R97, R102, 0x10, RZ ;  /* 0x0000001066617819 */ /* 0x000fe400000006ff */
[----:B------:R-:W-:Y:S01]  /*0ab0*/  SHF.L.U32 R101, R101, 0x10, RZ ;  /* 0x0000001065657819 */ /* 0x000fe200000006ff */
[----:B------:R-:W-:Y:S01]  /*0ac0*/  @P1 FADD.FTZ R119, R14, R119 ;  /* 0x000000770e771221 */ /* 0x000fe20000010000 */
[----:B------:R-:W-:Y:S01]  /*0ad0*/  @P1 FADD.FTZ R123, R18, R123 ;  /* 0x0000007b127b1221 */ /* 0x000fe20000010000 */
[----:B------:R-:W-:Y:S01]  /*0ae0*/  @P1 SHF.L.U32 R14, R12, 0x10, RZ ;  /* 0x000000100c0e1819 */ /* 0x000fe200000006ff */
[-C--:B------:R-:W-:Y:S01]  /*0af0*/  FMUL.FTZ R12, R19, R10.reuse ;  /* 0x0000000a130c7220 */ /* 0x080fe20000410000 */
[----:B------:R-:W-:Y:S01]  /*0b00*/  @P1 SHF.L.U32 R18, R16, 0x10, RZ ;  /* 0x0000001010121819 */ /* 0x000fe200000006ff */
[-C--:B------:R-:W-:Y:S01]  /*0b10*/  FMUL.FTZ R100, R103, R10.reuse ;  /* 0x0000000a67647220 */ /* 0x080fe20000410000 */
[----:B------:R-:W-:Y:S01]  /*0b20*/  @P1 SHF.L.U32 R102, R96, 0x10, RZ ;  /* 0x0000001060661819 */ /* 0x000fe200000006ff */
[-C--:B------:R-:W-:Y:S01]  /*0b30*/  FMUL.FTZ R96, R97, R10.reuse ;  /* 0x0000000a61607220 */ /* 0x080fe20000410000 */
[----:B------:R-:W-:Y:S01]  /*0b40*/  FMUL.FTZ R16, R101, R10 ;  /* 0x0000000a65107220 */ /* 0x000fe20000410000 */
        /* <DEDUP_REMOVED lines=8> */
[----:B------:R-:W-:Y:S01]  /*0bd0*/  IADD3 R12, R2, 0x200, RZ ;  /* 0x00000200020c7810 */ /* 0x000fe20007ffe0ff */
[----:B------:R-:W-:Y:S01]  /*0be0*/  IMAD.WIDE.U32 R116, R0, 0x10, R104 ;  /* 0x0000001000747825 */ /* 0x000fe200078e0068 */
[----:B------:R-:W-:-:S02]  /*0bf0*/  F2FP.BF16.F32.PACK_AB R99, R107, R123 ;  /* 0x0000007b6b63723e */ /* 0x000fc400000010ff */
        /* <DEDUP_REMOVED lines=19> */
[----:B------:R-:W-:Y:S01]  /*0d30*/  IMAD.WIDE.U32 R104, R12, 0x10, R104 ;  /* 0x000000100c687825 */ /* 0x000fe200078e0068 */
[----:B------:R-:W-:Y:S01]  /*0d40*/  UMOV UR12, 0xffffffff ;  /* 0xffffffff000c7882 */ /* 0x000fe20000000000 */
[----:B--2---:R-:W-:Y:S02]  /*0d50*/  SHF.L.U32 R109, R101, 0x10, RZ ;  /* 0x00000010656d7819 */ /* 0x004fe400000006ff */
[----:B0-----:R-:W-:Y:S02]  /*0d60*/  SHF.L.U32 R97, R100, 0x10, RZ ;  /* 0x0000001064617819 */ /* 0x001fe400000006ff */
[----:B------:R-:W-:Y:S02]  /*0d70*/  SHF.L.U32 R117, R102, 0x10, RZ ;  /* 0x0000001066757819 */ /* 0x000fe400000006ff */
[----:B------:R-:W-:Y:S01]  /*0d80*/  SHF.L.U32 R96, R103, 0x10, RZ ;  /* 0x0000001067607819 */ /* 0x000fe200000006ff */
[----:B------:R-:W-:Y:S01]  /*0d90*/  FMUL.FTZ R109, R109, R10 ;  /* 0x0000000a6d6d7220 */ /* 0x000fe20000410000 */
[----:B------:R-:W-:-:S02]  /*0da0*/  PRMT R100, R100, 0x7632, R100 ;  /* 0x0000763264647816 */ /* 0x000fc40000000064 */
[----:B------:R-:W-:Y:S02]  /*0db0*/  PRMT R101, R101, 0x7632, R101 ;  /* 0x0000763265657816 */ /* 0x000fe40000000065 */
[----:B------:R-:W-:Y:S02]  /*0dc0*/  PRMT R102, R102, 0x7632, R102 ;  /* 0x0000763266667816 */ /* 0x000fe40000000066 */
[----:B------:R-:W-:Y:S01]  /*0dd0*/  PRMT R103, R103, 0x7632, R103 ;  /* 0x0000763267677816 */ /* 0x000fe20000000067 */
[----:B------:R-:W-:Y:S01]  /*0de0*/  FMUL.FTZ R97, R97, R10 ;  /* 0x0000000a61617220 */ /* 0x000fe20000410000 */
[----:B---3--:R-:W-:Y:S02]  /*0df0*/  @P1 SHF.L.U32 R18, R21, 0x10, RZ ;  /* 0x0000001015121819 */ /* 0x008fe400000006ff */
[----:B------:R-:W-:Y:S02]  /*0e00*/  SHF.L.U32 R99, R100, 0x10, RZ ;  /* 0x0000001064637819 */ /* 0x000fe400000006ff */
[----:B------:R-:W-:-:S02]  /*0e10*/  SHF.L.U32 R113, R101, 0x10, RZ ;  /* 0x0000001065717819 */ /* 0x000fc400000006ff */
[----:B------:R-:W-:Y:S02]  /*0e20*/  SHF.L.U32 R98, R102, 0x10, RZ ;  /* 0x0000001066627819 */ /* 0x000fe400000006ff */
[----:B------:R-:W-:Y:S01]  /*0e30*/  SHF.L.U32 R106, R103, 0x10, RZ ;  /* 0x00000010676a7819 */ /* 0x000fe200000006ff */
[----:B------:R-:W-:Y:S01]  /*0e40*/  FMUL.FTZ R103, R90, R109 ;  /* 0x0000006d5a677220 */ /* 0x000fe20000410000 */
[----:B------:R-:W-:Y:S01]  /*0e50*/  @P1 SHF.L.U32 R14, R20, 0x10, RZ ;  /* 0x00000010140e1819 */ /* 0x000fe200000006ff */
[-C--:B------:R-:W-:Y:S01]  /*0e60*/  FMUL.FTZ R102, R96, R10.reuse ;  /* 0x0000000a60667220 */ /* 0x080fe20000410000 */
[-C--:B------:R-:W-:Y:S01]  /*0e70*/  FMUL.FTZ R117, R117, R10.reuse ;  /* 0x0000000a75757220 */ /* 0x080fe20000410000 */
[----:B------:R-:W-:Y:S01]  /*0e80*/  FMUL.FTZ R101, R88, R97 ;  /* 0x0000006158657220 */ /* 0x000fe20000410000 */
[-C--:B------:R-:W-:Y:S01]  /*0e90*/  FMUL.FTZ R100, R99, R10.reuse ;  /* 0x0000000a63647220 */ /* 0x080fe20000410000 */
[-C--:B------:R-:W-:Y:S01]  /*0ea0*/  FMUL.FTZ R96, R113, R10.reuse ;  /* 0x0000000a71607220 */ /* 0x080fe20000410000 */
[-C--:B------:R-:W-:Y:S01]  /*0eb0*/  FMUL.FTZ R98, R98, R10.reuse ;  /* 0x0000000a62627220 */ /* 0x080fe20000410000 */
[----:B------:R-:W-:Y:S01]  /*0ec0*/  @P1 FADD.FTZ R103, R18, R103 ;  /* 0x0000006712671221 */ /* 0x000fe20000010000 */
[----:B------:R-:W-:Y:S01]  /*0ed0*/  FMUL.FTZ R10, R106, R10 ;  /* 0x0000000a6a0a7220 */ /* 0x000fe20000410000 */
[----:B------:R-:W-:Y:S01]  /*0ee0*/  @P1 PRMT R18, R20, 0x7632, R18 ;  /* 0x0000763214121816 */ /* 0x000fe20000000012 */
[----:B------:R-:W-:Y:S01]  /*0ef0*/  FADD.FTZ R106, R16, R121 ;  /* 0x00000079106a7221 */ /* 0x000fe20000010000 */
[----:B------:R-:W-:Y:S01]  /*0f00*/  @P1 FADD.FTZ R101, R14, R101 ;  /* 0x000000650e651221 */ /* 0x000fe20000010000 */
[----:B------:R-:W-:Y:S01]  /*0f10*/  @P1 SHF.L.U32 R97, R22, 0x10, RZ ;  /* 0x0000001016611819 */ /* 0x000fe200000006ff */
[----:B------:R-:W-:Y:S01]  /*0f20*/  FMUL.FTZ R14, R92, R117 ;  /* 0x000000755c0e7220 */ /* 0x000fe20000410000 */
[----:B------:R-:W-:Y:S01]  /*0f30*/  @P1 SHF.L.U32 R99, R23, 0x10, RZ ;  /* 0x0000001017631819 */ /* 0x000fe200000006ff */
[----:B------:R-:W-:Y:S01]  /*0f40*/  FMUL.FTZ R16, R94, R102 ;  /* 0x000000665e107220 */ /* 0x000fe20000410000 */
[----:B------:R-:W-:Y:S01]  /*0f50*/  @P1 SHF.L.U32 R18, R18, 0x10, RZ ;  /* 0x0000001012121819 */ /* 0x000fe200000006ff */
[----:B------:R-:W-:Y:S01]  /*0f60*/  FMUL.FTZ R117, R89, R100 ;  /* 0x0000006459757220 */ /* 0x000fe20000410000 */
[----:B------:R-:W-:Y:S01]  /*0f70*/  FADD.FTZ R106, R106, R111 ;  /* 0x0000006f6a6a7221 */ /* 0x000fe20000010000 */
[----:B------:R-:W-:Y:S01]  /*0f80*/  @P1 FADD.FTZ R14, R97, R14 ;  /* 0x0000000e610e1221 */ /* 0x000fe20000010000 */
[----:B------:R-:W-:Y:S01]  /*0f90*/  @P1 FADD.FTZ R16, R99, R16 ;  /* 0x0000001063101221 */ /* 0x000fe20000010000 */
[--C-:B------:R-:W-:Y:S01]  /*0fa0*/  @P1 FADD.FTZ R117, R117, R18.reuse ;  /* 0x0000001275751221 */ /* 0x100fe20000010000 */
[----:B------:R-:W0:Y:S01]  /*0fb0*/  S2R R100, SR_TID.X ;  /* 0x0000000000647919 */ /* 0x000e220000002100 */
[----:B------:R-:W-:Y:S01]  /*0fc0*/  FADD.FTZ R106, R106, R115 ;  /* 0x000000736a6a7221 */ /* 0x000fe20000010000 */
[----:B------:R-:W-:-:S02]  /*0fd0*/  @P1 PRMT R18, R21, 0x7632, R18 ;  /* 0x0000763215121816 */ /* 0x000fc40000000012 */
[----:B------:R-:W-:Y:S02]  /*0fe0*/  @P1 PRMT R97, R22, 0x7632, R97 ;  /* 0x0000763216611816 */ /* 0x000fe40000000061 */
[----:B------:R-:W-:Y:S01]  /*0ff0*/  @P1 PRMT R99, R23, 0x7632, R99 ;  /* 0x0000763217631816 */ /* 0x000fe20000000063 */
[----:B------:R-:W-:Y:S01]  /*1000*/  FADD.FTZ R106, R106, R123 ;  /* 0x0000007b6a6a7221 */ /* 0x000fe20000010000 */
[----:B------:R-:W-:Y:S01]  /*1010*/  @P1 SHF.L.U32 R18, R18, 0x10, RZ ;  /* 0x0000001012121819 */ /* 0x000fe200000006ff */
[----:B------:R-:W-:Y:S01]  /*1020*/  FMUL.FTZ R109, R95, R10 ;  /* 0x0000000a5f6d7220 */ /* 0x000fe20000410000 */
[----:B------:R-:W-:Y:S01]  /*1030*/  @P1 SHF.L.U32 R97, R97, 0x10, RZ ;  /* 0x0000001061611819 */ /* 0x000fe200000006ff */
[----:B------:R-:W-:Y:S01]  /*1040*/  FMUL.FTZ R10, R93, R98 ;  /* 0x000000625d0a7220 */ /* 0x000fe20000410000 */
[----:B------:R-:W-:Y:S01]  /*1050*/  @P1 SHF.L.U32 R102, R99, 0x10, RZ ;  /* 0x0000001063661819 */ /* 0x000fe200000006ff */
[----:B------:R-:W-:Y:S01]  /*1060*/  FMUL.FTZ R113, R91, R96 ;  /* 0x000000605b717220 */ /* 0x000fe20000410000 */
[----:B------:R-:W-:Y:S01]  /*1070*/  FADD.FTZ R106, R106, R107 ;  /* 0x0000006b6a6a7221 */ /* 0x000fe20000010000 */
[----:B------:R-:W-:-:S02]  /*1080*/  @P1 FADD.FTZ R10, R10, R97 ;  /* 0x000000610a0a1221 */ /* 0x000fc40000010000 */
[----:B------:R-:W-:Y:S01]  /*1090*/  @P1 FADD.FTZ R109, R109, R102 ;  /* 0x000000666d6d1221 */ /* 0x000fe20000010000 */
[----:B------:R-:W-:Y:S01]  /*10a0*/  @P1 FADD.FTZ R113, R113, R18 ;  /* 0x0000001271711221 */ /* 0x000fe20000010000 */
[----:B------:R-:W-:Y:S01]  /*10b0*/  FADD.FTZ R106, R106, R101 ;  /* 0x000000656a6a7221 */ /* 0x000fe20000010000 */
[----:B------:R-:W-:Y:S02]  /*10c0*/  F2FP.BF16.F32.PACK_AB R98, R10, R14 ;  /* 0x0000000e0a62723e */ /* 0x000fe400000010ff */
[----:B------:R-:W-:Y:S01]  /*10d0*/  F2FP.BF16.F32.PACK_AB R99, R109, R16 ;  /* 0x000000106d63723e */ /* 0x000fe200000010ff */
[----:B------:R-:W-:Y:S01]  /*10e0*/  FADD.FTZ R106, R106, R117 ;  /* 0x000000756a6a7221 */ /* 0x000fe20000010000 */
        /* <DEDUP_REMOVED lines=83> */
.L_x_5346:
[----:B------:R-:W2:Y:S01]  /*1620*/  @!P3 S2R R99, SR_CgaCtaId ;  /* 0x000000000063b919 */ /* 0x000ea20000008800 */
[----:B------:R-:W-:Y:S01]  /*1630*/  LOP3.LUT R98, R100, 0x1f, RZ, 0xc0, !PT ;  /* 0x0000001f64627812 */ /* 0x000fe200078ec0ff */
[----:B-1----:R-:W-:Y:S01]  /*1640*/  FADD.FTZ R97, R104, R105 ;  /* 0x0000006968617221 */ /* 0x002fe20000010000 */
[----:B------:R-:W-:Y:S01]  /*1650*/  @!P3 MOV R4, 0x400 ;  /* 0x000004000004b802 */ /* 0x000fe20000000f00 */
[----:B------:R-:W-:Y:S05]  /*1660*/  WARPSYNC.ALL ;  /* 0x0000000000007948 */ /* 0x000fea0003800000 */
[----:B------:R-:W-:Y:S02]  /*1670*/  ISETP.GT.U32.AND P4, PT, R98, 0x7, PT ;  /* 0x000000076200780c */ /* 0x000fe40003f84070 */
[----:B------:R-:W-:-:S11]  /*1680*/  LOP3.LUT R105, R18, 0x7, RZ, 0xc0, !PT ;  /* 0x0000000712697812 */ /* 0x000fd600078ec0ff */
[----:B------:R-:W1:Y:S01]  /*1690*/  @!P4 S2R R106, SR_CgaCtaId ;  /* 0x00000000006ac919 */ /* 0x000e620000008800 */
[----:B------:R-:W-:Y:S02]  /*16a0*/  @!P4 MOV R18, 0x400 ;  /* 0x000004000012c802 */ /* 0x000fe40000000f00 */
[C---:B------:R-:W-:Y:S02]  /*16b0*/  @!P4 IADD3 R98, R102.reuse, R98, RZ ;  /* 0x000000626662c210 */ /* 0x040fe40007ffe0ff */
[----:B--2---:R-:W-:Y:S02]  /*16c0*/  @!P3 LEA R99, R99, R4, 0x18 ;  /* 0x000000046363b211 */ /* 0x004fe400078ec0ff */
[----:B------:R-:W-:Y:S02]  /*16d0*/  @!P3 IADD3 R4, R102, R105, RZ ;  /* 0x000000696604b210 */ /* 0x000fe40007ffe0ff */
[----:B------:R-:W-:Y:S02]  /*16e0*/  MOV R102, RZ ;  /* 0x000000ff00667202 */ /* 0x000fe40000000f00 */
[----:B------:R-:W-:-:S02]  /*16f0*/  @!P3 LEA R4, R4, R99, 0x3 ;  /* 0x000000630404b211 */ /* 0x000fc400078e18ff */
[----:B------:R-:W-:-:S03]  /*1700*/  @!P4 MOV R102, 0x300 ;  /* 0x000003000066c802 */ /* 0x000fc60000000f00 */
[----:B------:R-:W-:Y:S01]  /*1710*/  @!P3 STS.64 [R4], R96 ;  /* 0x000000600400b388 */ /* 0x000fe20000000a00 */
[----:B------:R-:W-:Y:S01]  /*1720*/  BAR.SYNC.DEFER_BLOCKING 0x0 ;  /* 0x0000000000007b1d */ /* 0x000fe20000010000 */
[----:B------:R-:W-:Y:S02]  /*1730*/  LOP3.LUT P3, RZ, R105, 0x1f, R100, 0xf8, !PT ;  /* 0x0000001f69ff7812 */ /* 0x000fe4000786f864 */
[----:B-1----:R-:W-:-:S03]  /*1740*/  @!P4 LEA R18, R106, R18, 0x18 ;  /* 0x000000126a12c211 */ /* 0x002fc600078ec0ff */
[----:B------:R-:W1:Y:S01]  /*1750*/  SHFL.DOWN PT, R106, R102, 0x4, 0x1f ;  /* 0x08801f00666a7f89 */ /* 0x000e6200000e0000 */
[----:B0-----:R-:W-:Y:S02]  /*1760*/  @!P4 LEA R104, R98, R18, 0x3 ;  /* 0x000000126268c211 */ /* 0x001fe400078e18ff */
[----:B------:R-:W-:-:S06]  /*1770*/  CS2R R98, SRZ ;  /* 0x0000000000627805 */ /* 0x000fcc000001ff00 */
[----:B------:R-:W0:Y:S01]  /*1780*/  @!P4 LDS.64 R98, [R104] ;  /* 0x000000006862c984 */ /* 0x000e220000000a00 */
[----:B-1----:R-:W-:Y:S02]  /*1790*/  IADD3 R18, R106, R102, RZ ;  /* 0x000000666a127210 */ /* 0x002fe40007ffe0ff */
[----:B------:R-:W-:Y:S02]  /*17a0*/  I2FP.F32.S32 R110, R106 ;  /* 0x0000006a006e7245 */ /* 0x000fe40000201400 */
[----:B------:R-:W-:Y:S01]  /*17b0*/  I2FP.F32.S32 R4, R18 ;  /* 0x0000001200047245 */ /* 0x000fe20000201400 */
[----:B------:R-:W-:Y:S01]  /*17c0*/  SHFL.DOWN PT, R112, R18, 0x2, 0x1f ;  /* 0x08401f0012707f89 */ /* 0x000fe200000e0000 */
[----:B------:R-:W-:Y:S02]  /*17d0*/  I2FP.F32.S32 R106, R102 ;  /* 0x00000066006a7245 */ /* 0x000fe40000201400 */
[----:B------:R-:W1:Y:S01]  /*17e0*/  MUFU.RCP R96, R4 ;  /* 0x0000000400607308 */ /* 0x000e620000001000 */
[----:B0-----:R-:W0:Y:S04]  /*17f0*/  SHFL.DOWN PT, R108, R98, 0x4, 0x1f ;  /* 0x08801f00626c7f89 */ /* 0x001e2800000e0000 */
[----:B------:R-:W2:Y:S01]  /*1800*/  SHFL.DOWN PT, R104, R99, 0x4, 0x1f ;  /* 0x08801f0063687f89 */ /* 0x000ea200000e0000 */
[C---:B0-----:R-:W-:Y:S01]  /*1810*/  FMUL.FTZ R97, R108.reuse, R110 ;  /* 0x0000006e6c617220 */ /* 0x041fe20000410000 */
[----:B------:R-:W-:-:S03]  /*1820*/  FADD.FTZ R108, -R108, R98 ;  /* 0x000000626c6c7221 */ /* 0x000fc60000010100 */
[----:B------:R-:W-:Y:S01]  /*1830*/  FFMA.FTZ R97, R106, R98, R97 ;  /* 0x000000626a617223 */ /* 0x000fe20000010061 */
[----:B------:R-:W-:Y:S01]  /*1840*/  FMUL.FTZ R108, R108, R108 ;  /* 0x0000006c6c6c7220 */ /* 0x000fe20000410000 */
[----:B--2---:R-:W-:Y:S02]  /*1850*/  FADD.FTZ R102, R104, R99 ;  /* 0x0000006368667221 */ /* 0x004fe40000010000 */
[----:B-1----:R-:W-:Y:S01]  /*1860*/  FMUL.FTZ R97, R96, R97 ;  /* 0x0000006160617220 */ /* 0x002fe20000410000 */
[----:B------:R-:W-:-:S04]  /*1870*/  FMUL.FTZ R108, R108, R106 ;  /* 0x0000006a6c6c7220 */ /* 0x000fc80000410000 */
[----:B------:R-:W0:Y:S01]  /*1880*/  SHFL.DOWN PT, R98, R97, 0x2, 0x1f ;  /* 0x08401f0061627f89 */ /* 0x000e2200000e0000 */
[----:B------:R-:W-:-:S04]  /*1890*/  FMUL.FTZ R108, R108, R110 ;  /* 0x0000006e6c6c7220 */ /* 0x000fc80000410000 */
[----:B------:R-:W-:Y:S01]  /*18a0*/  FFMA.FTZ R102, R96, R108, R102 ;  /* 0x0000006c60667223 */ /* 0x000fe20000010066 */
[-C--:B------:R-:W-:Y:S02]  /*18b0*/  IADD3 R96, R18, R112.reuse, RZ ;  /* 0x0000007012607210 */ /* 0x080fe40007ffe0ff */
[----:B------:R-:W-:Y:S02]  /*18c0*/  I2FP.F32.S32 R112, R112 ;  /* 0x0000007000707245 */ /* 0x000fe40000201400 */
[----:B------:R-:W-:Y:S01]  /*18d0*/  I2FP.F32.S32 R99, R96 ;  /* 0x0000006000637245 */ /* 0x000fe20000201400 */
[----:B------:R-:W1:Y:S03]  /*18e0*/  SHFL.DOWN PT, R104, R102, 0x2, 0x1f ;  /* 0x08401f0066687f89 */ /* 0x000e6600000e0000 */
[----:B------:R-:W2:Y:S01]  /*18f0*/  MUFU.RCP R18, R99 ;  /* 0x0000006300127308 */ /* 0x000ea20000001000 */
[----:B0-----:R-:W-:Y:S01]  /*1900*/  FMUL.FTZ R106, R98, R112 ;  /* 0x00000070626a7220 */ /* 0x001fe20000410000 */
[----:B------:R-:W-:-:S03]  /*1910*/  FADD.FTZ R98, R97, -R98 ;  /* 0x8000006261627221 */ /* 0x000fc60000010000 */
[----:B------:R-:W-:Y:S01]  /*1920*/  FFMA.FTZ R106, R4, R97, R106 ;  /* 0x00000061046a7223 */ /* 0x000fe2000001006a */
[----:B------:R-:W-:Y:S01]  /*1930*/  FMUL.FTZ R98, R98, R98 ;  /* 0x0000006262627220 */ /* 0x000fe20000410000 */
[----:B------:R-:W0:Y:S03]  /*1940*/  SHFL.DOWN PT, R97, R96, 0x1, 0x1f ;  /* 0x08201f0060617f89 */ /* 0x000e2600000e0000 */
[----:B------:R-:W-:Y:S01]  /*1950*/  FMUL.FTZ R98, R4, R98 ;  /* 0x0000006204627220 */ /* 0x000fe20000410000 */
[----:B--2---:R-:W-:Y:S01]  /*1960*/  FMUL.FTZ R4, R18, R106 ;  /* 0x0000006a12047220 */ /* 0x004fe20000410000 */
[----:B-1----:R-:W-:Y:S02]  /*1970*/  FADD.FTZ R104, R102, R104 ;  /* 0x0000006866687221 */ /* 0x002fe40000010000 */
[----:B------:R-:W-:Y:S02]  /*1980*/  FMUL.FTZ R98, R98, R112 ;  /* 0x0000007062627220 */ /* 0x000fe40000410000 */
[----:B------:R-:W1:Y:S02]  /*1990*/  SHFL.DOWN PT, R102, R4, 0x1, 0x1f ;  /* 0x08201f0004667f89 */ /* 0x000e6400000e0000 */
[----:B------:R-:W-:-:S05]  /*19a0*/  FFMA.FTZ R98, R18, R98, R104 ;  /* 0x0000006212627223 */ /* 0x000fca0000010068 */
[----:B------:R-:W2:Y:S01]  /*19b0*/  SHFL.DOWN PT, R18, R98, 0x1, 0x1f ;  /* 0x08201f0062127f89 */ /* 0x000ea200000e0000 */
[-C--:B0-----:R-:W-:Y:S02]  /*19c0*/  IADD3 R104, R96, R97.reuse, RZ ;  /* 0x0000006160687210 */ /* 0x081fe40007ffe0ff */
[----:B------:R-:W-:Y:S02]  /*19d0*/  I2FP.F32.S32 R96, R97 ;  /* 0x0000006100607245 */ /* 0x000fe40000201400 */
[----:B------:R-:W-:-:S03]  /*19e0*/  I2FP.F32.S32 R104, R104 ;  /* 0x0000006800687245 */ /* 0x000fc60000201400 */
[----:B-1----:R-:W-:-:S03]  /*19f0*/  FMUL.FTZ R106, R102, R96 ;  /* 0x00000060666a7220 */ /* 0x002fc60000410000 */
[----:B------:R-:W0:Y:S01]  /*1a00*/  MUFU.RCP R104, R104 ;  /* 0x0000006800687308 */ /* 0x000e220000001000 */
[----:B------:R-:W-:Y:S01]  /*1a10*/  FADD.FTZ R102, R4, -R102 ;  /* 0x8000006604667221 */ /* 0x000fe20000010000 */
[----:B------:R-:W-:-:S03]  /*1a20*/  FFMA.FTZ R97, R99, R4, R106 ;  /* 0x0000000463617223 */ /* 0x000fc6000001006a */
[----:B------:R-:W-:-:S04]  /*1a30*/  FMUL.FTZ R102, R102, R102 ;  /* 0x0000006666667220 */ /* 0x000fc80000410000 */
[----:B------:R-:W-:-:S04]  /*1a40*/  FMUL.FTZ R102, R99, R102 ;  /* 0x0000006663667220 */ /* 0x000fc80000410000 */
[----:B------:R-:W-:Y:S02]  /*1a50*/  FMUL.FTZ R102, R102, R96 ;  /* 0x0000006066667220 */ /* 0x000fe40000410000 */
[----:B------:R-:W1:Y:S01]  /*1a60*/  LDC R96, c[0x0][0x2d8] ;  /* 0x0000b600ff607b82 */ /* 0x000e620000000800 */
[----:B0-----:R-:W-:Y:S01]  /*1a70*/  FMUL.FTZ R99, R104, R97 ;  /* 0x0000006168637220 */ /* 0x001fe20000410000 */
[----:B--2---:R-:W-:-:S04]  /*1a80*/  FADD.FTZ R97, R98, R18 ;  /* 0x0000001262617221 */ /* 0x004fc80000010000 */
[----:B------:R-:W-:Y:S01]  /*1a90*/  FFMA.FTZ R102, R104, R102, R97 ;  /* 0x0000006668667223 */ /* 0x000fe20000010061 */
[----:B------:R-:W0:Y:S05]  /*1aa0*/  SHFL.IDX PT, R18, R99, RZ, 0x1f ;  /* 0x00001fff63127589 */ /* 0x000e2a00000e0000 */
[----:B------:R-:W1:Y:S01]  /*1ab0*/  SHFL.IDX PT, R102, R102, RZ, 0x1f ;  /* 0x00001fff66667589 */ /* 0x000e6200000e0000 */
[----:B0-----:R-:W-:-:S05]  /*1ac0*/  FMUL.FTZ R4, R18, R18 ;  /* 0x0000001212047220 */ /* 0x001fca0000410000 */
[----:B------:R-:W-:Y:S01]  /*1ad0*/  FSEL R97, R4, RZ, P2 ;  /* 0x000000ff04617208 */ /* 0x000fe20001000000 */
[----:B-1----:R-:W-:Y:S01]  /*1ae0*/  FFMA.FTZ R96, R102, UR7, R96 ;  /* 0x0000000766607c23 */ /* 0x002fe20008010060 */
[----:B------:R-:W-:-:S03]  /*1af0*/  FSEL R4, R18, RZ, !P2 ;  /* 0x000000ff12047208 */ /* 0x000fc60005000000 */
[----:B------:R-:W-:Y:S02]  /*1b00*/  FADD.FTZ R98, R96, R97 ;  /* 0x0000006160627221 */ /* 0x000fe40000010000 */
[----:B------:R-:W0:Y:S01]  /*1b10*/  LDC.64 R96, c[0x0][0x2b8] ;  /* 0x0000ae00ff607b82 */ /* 0x000e220000000a00 */
        /* <DEDUP_REMOVED lines=25> */
[----:B------:R-:W-:Y:S01]  /*1cb0*/  FADD.FTZ R109, -R4, R109 ;  /* 0x0000006d046d7221 */ /* 0x000fe20000010100 */
        /* <DEDUP_REMOVED lines=12> */
[----:B------:R-:W-:-:S04]  /*1d80*/  IMAD.WIDE.U32 R102, R0, 0x10, R96 ;  /* 0x0000001000667825 */ /* 0x000fc800078e0060 */
[C---:B------:R-:W-:Y:S01]  /*1d90*/  FMUL.FTZ R17, R98.reuse, R17 ;  /* 0x0000001162117220 */ /* 0x040fe20000410000 */
[----:B------:R-:W-:Y:S01]  /*1da0*/  FMUL.FTZ R0, R98, R9 ;  /* 0x0000000962007220 */ /* 0x000fe20000410000 */
[----:B------:R-:W-:Y:S01]  /*1db0*/  F2FP.BF16.F32.PACK_AB R15, R14, R11 ;  /* 0x0000000b0e0f723e */ /* 0x000fe200000010ff */
[----:B------:R-:W-:Y:S01]  /*1dc0*/  IMAD.WIDE.U32 R96, R12, 0x10, R96 ;  /* 0x000000100c607825 */ /* 0x000fe200078e0060 */
[----:B------:R-:W-:-:S03]  /*1dd0*/  F2FP.BF16.F32.PACK_AB R14, R4, R3 ;  /* 0x00000003040e723e */ /* 0x000fc600000010ff */
[----:B------:R-:W-:Y:S01]  /*1de0*/  FFMA.FTZ R17, R48, R17, R24 ;  /* 0x0000001130117223 */ /* 0x000fe20000010018 */
[----:B------:R-:W-:Y:S01]  /*1df0*/  F2FP.BF16.F32.PACK_AB R13, R2, R13 ;  /* 0x0000000d020d723e */ /* 0x000fe200000010ff */
[----:B------:R-:W0:Y:S01]  /*1e00*/  @!P3 LDC.64 R4, c[0x0][0x250] ;  /* 0x00009400ff04bb82 */ /* 0x000e220000000a00 */
[----:B------:R-:W-:Y:S01]  /*1e10*/  FFMA.FTZ R0, R49, R0, R25 ;  /* 0x0000000031007223 */ /* 0x000fe20000010019 */
[C---:B------:R-:W-:Y:S01]  /*1e20*/  FMUL.FTZ R111, R98.reuse, R111 ;  /* 0x0000006f626f7220 */ /* 0x040fe20000410000 */
[C---:B------:R-:W-:Y:S01]  /*1e30*/  FMUL.FTZ R110, R98.reuse, R115 ;  /* 0x00000073626e7220 */ /* 0x040fe20000410000 */
[C---:B------:R-:W-:Y:S01]  /*1e40*/  FMUL.FTZ R11, R98.reuse, R16 ;  /* 0x00000010620b7220 */ /* 0x040fe20000410000 */
[----:B------:R-:W-:Y:S01]  /*1e50*/  FMUL.FTZ R125, R98, R125 ;  /* 0x0000007d627d7220 */ /* 0x000fe20000410000 */
[----:B------:R-:W-:Y:S01]  /*1e60*/  F2FP.BF16.F32.PACK_AB R12, R0, R17 ;  /* 0x00000011000c723e */ /* 0x000fe200000010ff */
[C---:B------:R-:W-:Y:S01]  /*1e70*/  FMUL.FTZ R0, R98.reuse, R19 ;  /* 0x0000001362007220 */ /* 0x040fe20000410000 */
[----:B------:R-:W1:Y:S01]  /*1e80*/  @!P3 LDC.64 R2, c[0x0][0x258] ;  /* 0x00009600ff02bb82 */ /* 0x000e620000000a00 */
        /* <DEDUP_REMOVED lines=13> */
[----:B------:R-:W-:Y:S01]  /*1f60*/  FMUL.FTZ R112, R98, R107 ;  /* 0x0000006b62707220 */ /* 0x000fe20000410000 */
[----:B------:R-:W-:Y:S01]  /*1f70*/  F2FP.BF16.F32.PACK_AB R105, R0, R105 ;  /* 0x000000690069723e */ /* 0x000fe200000010ff */
[C---:B------:R-:W-:Y:S01]  /*1f80*/  FMUL.FTZ R99, R98.reuse, R99 ;  /* 0x0000006362637220 */ /* 0x040fe20000410000 */
[----:B------:R-:W-:Y:S01]  /*1f90*/  F2FP.BF16.F32.PACK_AB R104, R7, R104 ;  /* 0x000000680768723e */ /* 0x000fe200000010ff */
[----:B------:R-:W-:Y:S01]  /*1fa0*/  FMUL.FTZ R0, R98, R117 ;  /* 0x0000007562007220 */ /* 0x000fe20000410000 */
[----:B------:R-:W-:Y:S01]  /*1fb0*/  F2FP.BF16.F32.PACK_AB R111, R16, R11 ;  /* 0x0000000b106f723e */ /* 0x000fe200000010ff */
        /* <DEDUP_REMOVED lines=15> */
[----:B-1----:R-:W-:Y:S01]  /*20b0*/  @!P3 IMAD.WIDE R2, R6, 0x4, R2 ;  /* 0x000000040602b825 */ /* 0x002fe200078e0202 */
[----:B------:R-:W-:Y:S01]  /*20c0*/  F2FP.BF16.F32.PACK_AB R109, R16, R109 ;  /* 0x0000006d106d723e */ /* 0x000fe200000010ff */
[----:B------:R1:W-:Y:S01]  /*20d0*/  @!P3 STG.E desc[UR4][R10.64], R18 ;  /* 0x000000120a00b986 */ /* 0x0003e2000c101904 */
[----:B------:R-:W-:Y:S02]  /*20e0*/  F2FP.BF16.F32.PACK_AB R108, R0, R99 ;  /* 0x00000063006c723e */ /* 0x000fe400000010ff */
[----:B------:R-:W-:Y:S01]  /*20f0*/  IADD3 R6, R6, UR10, RZ ;  /* 0x0000000a06067c10 */ /* 0x000fe2000fffe0ff */
[----:B------:R1:W-:Y:S01]  /*2100*/  @!P3 STG.E desc[UR4][R2.64], R98 ;  /* 0x000000620200b986 */ /* 0x0003e2000c101904 */
[----:B------:R-:W-:Y:S02]  /*2110*/  SEL R4, RZ, 0x1, P1 ;  /* 0x00000001ff047807 */ /* 0x000fe40000800000 */
[----:B------:R-:W-:Y:S01]  /*2120*/  ISETP.GE.AND P3, PT, R6, UR11, PT ;  /* 0x0000000b06007c0c */ /* 0x000fe2000bf66270 */
[----:B------:R1:W-:Y:S04]  /*2130*/  STG.E.128 desc[UR4][R100.64], R12 ;  /* 0x0000000c64007986 */ /* 0x0003e8000c101d04 */
[----:B------:R1:W-:Y:S04]  /*2140*/  STG.E.128 desc[UR4][R102.64], R104 ;  /* 0x0000006866007986 */ /* 0x0003e8000c101d04 */
[----:B------:R1:W-:Y:S04]  /*2150*/  STG.E.128 desc[UR4][R96.64], R108 ;  /* 0x0000006c60007986 */ /* 0x0003e8000c101d04 */
[----:B------:R-:W-:Y:S05]  /*2160*/  @!P3 BRA `(.L_x_5335) ;  /* 0xffffffe0009cb947 */ /* 0x000fea000383ffff */
[----:B------:R-:W-:Y:S05]  /*2170*/  EXIT ;  /* 0x000000000000794d */ /* 0x000fea0003800000 */
.L_x_5334:
[----:B------:R-:W-:Y:S01]  /*2180*/  HFMA2.MMA R110, -RZ, RZ, 0, 5.9604644775390625e-08 ;  /* 0x00000001ff6e7435 */ /* 0x000fe200000001ff */
[----:B------:R-:W-:Y:S02]  /*2190*/  MOV R112, 0x1f ;  /* 0x0000001f00707802 */ /* 0x000fe40000000f00 */
[----:B------:R-:W-:-:S08]  /*21a0*/  MOV R108, 0xffffffff ;  /* 0xffffffff006c7802 */ /* 0x000fd00000000f00 */
[----:B------:R-:W-:Y:S05]  /*21b0*/  WARPSYNC.COLLECTIVE R108, `(.L_x_5336) ;  /* 0x000000006c087348 */ /* 0x000fea0003c00000 */
[----:B------:R0:W1:Y:S02]  /*21c0*/  SHFL.BFLY P4, R105, R106, R110, R112 ;  /* 0x0c00006e6a697389 */ /* 0x0000640000080070 */
[----:B01----:R-:W-:Y:S01]  /*21d0*/  ENDCOLLECTIVE ;  /* 0x000000000000791b */ /* 0x003fe20003800000 */
.L_x_5336:
[----:B------:R-:W-:Y:S01]  /*21e0*/  HFMA2.MMA R110, -RZ, RZ, 0, 1.1920928955078125e-07 ;  /* 0x00000002ff6e7435 */ /* 0x000fe200000001ff */
[----:B------:R-:W-:-:S05]  /*21f0*/  MOV R97, R105 ;  /* 0x0000006900617202 */ /* 0x000fca0000000f00 */
[----:B------:R-:W-:-:S05]  /*2200*/  FADD.FTZ R97, R106, R97 ;  /* 0x000000616a617221 */ /* 0x000fca0000010000 */
[----:B------:R-:W-:-:S07]  /*2210*/  MOV R106, R97 ;  /* 0x00000061006a7202 */ /* 0x000fce0000000f00 */
[----:B------:R-:W-:Y:S05]  /*2220*/  WARPSYNC.COLLECTIVE R108, `(.L_x_5337) ;  /* 0x000000006c087348 */ /* 0x000fea0003c00000 */
[----:B------:R0:W1:Y:S02]  /*2230*/  SHFL.BFLY P4, R105, R106, R110, R112 ;  /* 0x0c00006e6a697389 */ /* 0x0000640000080070 */
[----:B01----:R-:W-:Y:S01]  /*2240*/  ENDCOLLECTIVE ;  /* 0x000000000000791b */ /* 0x003fe20003800000 */
.L_x_5337:
[----:B------:R-:W-:Y:S01]  /*2250*/  HFMA2.MMA R110, -RZ, RZ, 0, 2.384185791015625e-07 ;  /* 0x00000004ff6e7435 */ /* 0x000fe200000001ff */
[----:B------:R-:W-:-:S05]  /*2260*/  MOV R4, R105 ;  /* 0x0000006900047202 */ /* 0x000fca0000000f00 */
[----:B------:R-:W-:-:S05]  /*2270*/  FADD.FTZ R98, R97, R4 ;  /* 0x0000000461627221 */ /* 0x000fca0000010000 */
[----:B------:R-:W-:-:S07]  /*2280*/  MOV R106, R98 ;  /* 0x00000062006a7202 */ /* 0x000fce0000000f00 */
[----:B------:R-:W-:Y:S05]  /*2290*/  WARPSYNC.COLLECTIVE R108, `(.L_x_5338) ;  /* 0x000000006c087348 */ /* 0x000fea0003c00000 */
[----:B------:R0:W1:Y:S02]  /*22a0*/  SHFL.BFLY P4, R105, R106, R110, R112 ;  /* 0x0c00006e6a697389 */ /* 0x0000640000080070 */
[----:B01----:R-:W-:Y:S01]  /*22b0*/  ENDCOLLECTIVE ;  /* 0x000000000000791b */ /* 0x003fe20003800000 */
.L_x_5338:
[----:B------:R-:W-:Y:S01]  /*22c0*/  HFMA2.MMA R110, -RZ, RZ, 0, 4.76837158203125e-07 ;  /* 0x00000008ff6e7435 */ /* 0x000fe200000001ff */
[----:B------:R-:W-:-:S05]  /*22d0*/  MOV R99, R105 ;  /* 0x0000006900637202 */ /* 0x000fca0000000f00 */
[----:B------:R-:W-:-:S05]  /*22e0*/  FADD.FTZ R99, R98, R99 ;  /* 0x0000006362637221 */ /* 0x000fca0000010000 */
[----:B------:R-:W-:-:S07]  /*22f0*/  MOV R106, R99 ;  /* 0x00000063006a7202 */ /* 0x000fce0000000f00 */
[----:B------:R-:W-:Y:S05]  /*2300*/  WARPSYNC.COLLECTIVE R108, `(.L_x_5339) ;  /* 0x000000006c087348 */ /* 0x000fea0003c00000 */
[----:B------:R0:W1:Y:S02]  /*2310*/  SHFL.BFLY P4, R105, R106, R110, R112 ;  /* 0x0c00006e6a697389 */ /* 0x0000640000080070 */
[----:B01----:R-:W-:Y:S01]  /*2320*/  ENDCOLLECTIVE ;  /* 0x000000000000791b */ /* 0x003fe20003800000 */
.L_x_5339:
[----:B------:R-:W-:Y:S01]  /*2330*/  HFMA2.MMA R110, -RZ, RZ, 0, 9.5367431640625e-07 ;  /* 0x00000010ff6e7435 */ /* 0x000fe200000001ff */
[----:B------:R-:W-:-:S05]  /*2340*/  MOV R4, R105 ;  /* 0x0000006900047202 */ /* 0x000fca0000000f00 */
[----:B------:R-:W-:-:S05]  /*2350*/  FADD.FTZ R104, R99, R4 ;  /* 0x0000000463687221 */ /* 0x000fca0000010000 */
[----:B------:R-:W-:-:S07]  /*2360*/  MOV R106, R104 ;  /* 0x00000068006a7202 */ /* 0x000fce0000000f00 */
[----:B------:R-:W-:Y:S05]  /*2370*/  WARPSYNC.COLLECTIVE R108, `(.L_x_5340) ;  /* 0x000000006c087348 */ /* 0x000fea0003c00000 */
[----:B------:R0:W1:Y:S02]  /*2380*/  SHFL.BFLY P4, R105, R106, R110, R112 ;  /* 0x0c00006e6a697389 */ /* 0x0000640000080070 */
[----:B01----:R-:W-:Y:S01]  /*2390*/  ENDCOLLECTIVE ;  /* 0x000000000000791b */ /* 0x003fe20003800000 */
.L_x_5340:
        /* <DEDUP_REMOVED lines=55> */
.L_x_5341:
[----:B------:R-:W-:Y:S01]  /*2710*/  HFMA2.MMA R110, -RZ, RZ, 0, 1.1920928955078125e-07 ;  /* 0x00000002ff6e7435 */ /* 0x000fe200000001ff */
[----:B------:R-:W-:-:S05]  /*2720*/  MOV R97, R105 ;  /* 0x0000006900617202 */ /* 0x000fca0000000f00 */
[----:B------:R-:W-:-:S05]  /*2730*/  FADD.FTZ R97, R4, R97 ;  /* 0x0000006104617221 */ /* 0x000fca0000010000 */
[----:B------:R-:W-:-:S07]  /*2740*/  MOV R106, R97 ;  /* 0x00000061006a7202 */ /* 0x000fce0000000f00 */
[----:B------:R-:W-:Y:S05]  /*2750*/  WARPSYNC.COLLECTIVE R108, `(.L_x_5342) ;  /* 0x000000006c087348 */ /* 0x000fea0003c00000 */
[----:B------:R0:W1:Y:S02]  /*2760*/  SHFL.BFLY P4, R105, R106, R110, R112 ;  /* 0x0c00006e6a697389 */ /* 0x0000640000080070 */
[----:B01----:R-:W-:Y:S01]  /*2770*/  ENDCOLLECTIVE ;  /* 0x000000000000791b */ /* 0x003fe20003800000 */
.L_x_5342:
[----:B------:R-:W-:Y:S01]  /*2780*/  HFMA2.MMA R110, -RZ, RZ, 0, 2.384185791015625e-07 ;  /* 0x00000004ff6e7435 */ /* 0x000fe200000001ff */
[----:B------:R-:W-:-:S05]  /*2790*/  MOV R98, R105 ;  /* 0x0000006900627202 */ /* 0x000fca0000000f00 */
[----:B------:R-:W-:-:S05]  /*27a0*/  FADD.FTZ R98, R97, R98 ;  /* 0x0000006261627221 */ /* 0x000fca0000010000 */
[----:B------:R-:W-:-:S07]  /*27b0*/  MOV R106, R98 ;  /* 0x00000062006a7202 */ /* 0x000fce0000000f00 */
[----:B------:R-:W-:Y:S05]  /*27c0*/  WARPSYNC.COLLECTIVE R108, `(.L_x_5343) ;  /* 0x000000006c087348 */ /* 0x000fea0003c00000 */
[----:B------:R0:W1:Y:S02]  /*27d0*/  SHFL.BFLY P4, R105, R106, R110, R112 ;  /* 0x0c00006e6a697389 */ /* 0x0000640000080070 */
[----:B01----:R-:W-:Y:S01]  /*27e0*/  ENDCOLLECTIVE ;  /* 0x000000000000791b */ /* 0x003fe20003800000 */
.L_x_5343:
[----:B------:R-:W-:Y:S01]  /*27f0*/  HFMA2.MMA R110, -RZ, RZ, 0, 4.76837158203125e-07 ;  /* 0x00000008ff6e7435 */ /* 0x000fe200000001ff */
[----:B------:R-:W-:-:S05]  /*2800*/  MOV R99, R105 ;  /* 0x0000006900637202 */ /* 0x000fca0000000f00 */
[----:B------:R-:W-:-:S05]  /*2810*/  FADD.FTZ R99, R98, R99 ;  /* 0x0000006362637221 */ /* 0x000fca0000010000 */
[----:B------:R-:W-:-:S07]  /*2820*/  MOV R106, R99 ;  /* 0x00000063006a7202 */ /* 0x000fce0000000f00 */
[----:B------:R-:W-:Y:S05]  /*2830*/  WARPSYNC.COLLECTIVE R108, `(.L_x_5344) ;  /* 0x000000006c087348 */ /* 0x000fea0003c00000 */
[----:B------:R0:W1:Y:S02]  /*2840*/  SHFL.BFLY P4, R105, R106, R110, R112 ;  /* 0x0c00006e6a697389 */ /* 0x0000640000080070 */
[----:B01----:R-:W-:Y:S01]  /*2850*/  ENDCOLLECTIVE ;  /* 0x000000000000791b */ /* 0x003fe20003800000 */
.L_x_5344:
[----:B------:R-:W-:Y:S01]  /*2860*/  HFMA2.MMA R110, -RZ, RZ, 0, 9.5367431640625e-07 ;  /* 0x00000010ff6e7435 */ /* 0x000fe200000001ff */
[----:B------:R-:W-:-:S05]  /*2870*/  MOV R104, R105 ;  /* 0x0000006900687202 */ /* 0x000fca0000000f00 */
[----:B------:R-:W-:-:S05]  /*2880*/  FADD.FTZ R104, R99, R104 ;  /* 0x0000006863687221 */ /* 0x000fca0000010000 */
[----:B------:R-:W-:-:S07]  /*2890*/  MOV R106, R104 ;  /* 0x00000068006a7202 */ /* 0x000fce0000000f00 */
[----:B------:R-:W-:Y:S05]  /*28a0*/  WARPSYNC.COLLECTIVE R108, `(.L_x_5345) ;  /* 0x000000006c087348 */ /* 0x000fea0003c00000 */
[----:B------:R0:W1:Y:S02]  /*28b0*/  SHFL.BFLY P4, R105, R106, R110, R112 ;  /* 0x0c00006e6a697389 */ /* 0x0000640000080070 */
[----:B01----:R-:W-:Y:S01]  /*28c0*/  ENDCOLLECTIVE ;  /* 0x000000000000791b */ /* 0x003fe20003800000 */
.L_x_5345:
[----:B------:R-:W-:Y:S05]  /*28d0*/  BRA `(.L_x_5346) ;  /* 0xffffffec00507947 */ /* 0x000fea000383ffff */
.L_x_5347:
        /* <DEDUP_REMOVED lines=10> */
.L_x_23245:


//--------------------- .text._ZN10layer_norm13ln_fwd_kernelINS_13Kernel_traitsIf13__nv_bfloat16S2_S2_fjLj6144ELj1ELj1ELj8ELj16ENS_18Kernel_traits_baseILj6144EfS2_S2_S2_fjLj256EEEEELb0ELb1ELb1ELb0EEEvNS_9FwdParamsE --------------------------
	.section	.text._ZN10layer_norm13ln_fwd_kernelINS_13Kernel_traitsIf13__nv_bfloat16S2_S2_fjLj6144ELj1ELj1ELj8ELj16ENS_18Kernel_traits_baseILj6144EfS2_S2_S2_fjLj256EEEEELb0ELb1ELb1ELb0EEEvNS_9FwdParamsE,"ax",@progbits
	.align	128
        .global         _ZN10layer_norm13ln_fwd_kernelINS_13Kernel_traitsIf13__nv_bfloat16S2_S2_fjLj6144ELj1ELj1ELj8ELj16ENS_18Kernel_traits_baseILj6144EfS2_S2_S2_fjLj256EEEEELb0ELb1ELb1ELb0EEEvNS_9FwdParamsE
        .type           _ZN10layer_norm13ln_fwd_kernelINS_13Kernel_traitsIf13__nv_bfloat16S2_S2_fjLj6144ELj1ELj1ELj8ELj16ENS_18Kernel_traits_baseILj6144EfS2_S2_S2_fjLj256EEEEELb0ELb1ELb1ELb0EEEvNS_9FwdParamsE,@function
        .size           _ZN10layer_norm13ln_fwd_kernelINS_13Kernel_traitsIf13__nv_bfloat16S2_S2_fjLj6144ELj1ELj1ELj8ELj16ENS_18Kernel_traits_baseILj6144EfS2_S2_S2_fjLj256EEEEELb0ELb1ELb1ELb0EEEvNS_9FwdParamsE,(.L_x_23246 - _ZN10layer_norm13ln_fwd_kernelINS_13Kernel_traitsIf13__nv_bfloat16S2_S2_fjLj6144ELj1ELj1ELj8ELj16ENS_18Kernel_traits_baseILj6144EfS2_S2_S2_fjLj256EEEEELb0ELb1ELb1ELb0EEEvNS_9FwdParamsE)
        .other          _ZN10layer_norm13ln_fwd_kernelINS_13Kernel_traitsIf13__nv_bfloat16S2_S2_fjLj6144ELj1ELj1ELj8ELj16ENS_18Kernel_traits_baseILj6144EfS2_S2_S2_fjLj256EEEEELb0ELb1ELb1ELb0EEEvNS_9FwdParamsE,@"STO_CUDA_ENTRY STV_DEFAULT"
_ZN10layer_norm13ln_fwd_kernelINS_13Kernel_traitsIf13__nv_bfloat16S2_S2_fjLj6144ELj1ELj1ELj8ELj16ENS_18Kernel_traits_baseILj6144EfS2_S2_S2_fjLj256EEEEELb0ELb1ELb1ELb0EEEvNS_9FwdParamsE:
.text._ZN10layer_norm13ln_fwd_kernelINS_13Kernel_traitsIf13__nv_bfloat16S2_S2_fjLj6144ELj1ELj1ELj8ELj16ENS_18Kernel_traits_baseILj6144EfS2_S2_S2_fjLj256EEEEELb0ELb1ELb1ELb0EEEvNS_9FwdParamsE:
        /* <DEDUP_REMOVED lines=36> */
.L_x_5349:
[----:B------:R-:W-:Y:S05]  /*0240*/  BSYNC B0 ;  /* 0x0000000000007941 */ /* 0x000fea0003800000 */
.L_x_5348:
        /* <DEDUP_REMOVED lines=23> */
.L_x_5351:
[----:B------:R-:W-:Y:S05]  /*03c0*/  BSYNC B0 ;  /* 0x0000000000007941 */ /* 0x000fea0003800000 */
.L_x_5350:
        /* <DEDUP_REMOVED lines=22> */
.L_x_5353:
[----:B------:R-:W-:Y:S05]  /*0530*/  BSYNC B0 ;  /* 0x0000000000007941 */ /* 0x000fea0003800000 */
.L_x_5352:
[----:B------:R-:W3:Y:S02]  /*0540*/  S2UR UR6, SR_CTAID.X ;  /* 0x00000000000679c3 */ /* 0x000ee40000002500 */
[----:B---3--:R-:W-:Y:S01]  /*0550*/  LEA.HI R112, R109, UR6, RZ, 0x18 ;  /* 0x000000066d707c11 */ /* 0x008fe2000f8fc0ff */
[----:B------:R-:W-:-:S03]  /*0560*/  ULDC UR6, c[0x0][0x214] ;  /* 0x0000850000067ab9 */ /* 0x000fc60000000800 */
[----:B------:R-:W-:-:S13]  /*0570*/  ISETP.GE.AND P0, PT, R112, UR6, PT ;  /* 0x0000000670007c0c */ /* 0x000fda000bf06270 */
[----:B------:R-:W-:Y:S05]  /*0580*/  @P0 EXIT ;  /* 0x000000000000094d */ /* 0x000fea0003800000 */
[----:B------:R-:W-:Y:S01]  /*0590*/  SHF.R.S32.HI R0, RZ, 0x3, R0 ;  /* 0x00000003ff007819 */ /* 0x000fe20000011400 */
[----:B------:R-:W-:Y:S01]  /*05a0*/  HFMA2.MMA R118, -RZ, RZ, 0, 5.9604644775390625e-08 ;  /* 0x00000001ff767435 */ /* 0x000fe200000001ff */
[----:B012---:R-:W-:Y:S01]  /*05b0*/  LOP3.LUT R3, R109, 0xe0, RZ, 0xc0, !PT ;  /* 0x000000e06d037812 */ /* 0x007fe200078ec0ff */
[----:B------:R-:W-:Y:S01]  /*05c0*/  ULDC.U8 UR6, c[0x0][0x2a0] ;  /* 0x0000a80000067ab9 */ /* 0x000fe20000000000 */
[----:B------:R-:W-:Y:S01]  /*05d0*/  LOP3.LUT R2, R0, 0xff, RZ, 0xc0, !PT ;  /* 0x000000ff00027812 */ /* 0x000fe200078ec0ff */
[----:B------:R-:W-:Y:S01]  /*05e0*/  UISETP.NE.AND UP0, UPT, UR6, URZ, UPT ;  /* 0x0000003f0600728c */ /* 0x000fe2000bf05270 */
[----:B------:R-:W-:Y:S01]  /*05f0*/  SHF.R.U32.HI R0, RZ, 0x3, R0 ;  /* 0x00000003ff007819 */ /* 0x000fe20000011600 */
[----:B------:R-:W-:Y:S01]  /*0600*/  ULDC UR8, c[0x0][0x29c] ;  /* 0x0000a70000087ab9 */ /* 0x000fe20000000800 */
[----:B------:R-:W-:Y:S01]  /*0610*/  VIADDMNMX R3, R2, -R3, RZ, !PT ;  /* 0x8000000302037246 */ /* 0x000fe200078001ff */
[----:B------:R-:W-:Y:S01]  /*0620*/  ULDC UR9, c[0x0][0x290] ;  /* 0x0000a40000097ab9 */ /* 0x000fe20000000800 */
[----:B------:R-:W-:Y:S01]  /*0630*/  LOP3.LUT R0, R0, 0x1fffffe0, RZ, 0xc0, !PT ;  /* 0x1fffffe000007812 */ /* 0x000fe200078ec0ff */
[----:B------:R-:W-:Y:S01]  /*0640*/  ULDC.64 UR6, c[0x0][0x230] ;  /* 0x00008c0000067ab9 */ /* 0x000fe20000000a00 */
[----:B------:R-:W-:Y:S01]  /*0650*/  VIMNMX R3, R3, 0x20, PT ;  /* 0x0000002003037848 */ /* 0x000fe20003fe0100 */
[----:B------:R-:W-:Y:S01]  /*0660*/  ULDC.64 UR10, c[0x0][0x210] ;  /* 0x00008400000a7ab9 */ /* 0x000fe20000000a00 */
[----:B------:R-:W-:-:S02]  /*0670*/  SHF.L.U32 R4, R109, 0x5, RZ ;  /* 0x000000056d047819 */ /* 0x000fc400000006ff */
[----:B------:R-:W-:Y:S02]  /*0680*/  IADD3 R3, R3, R0, RZ ;  /* 0x0000000003037210 */ /* 0x000fe40007ffe0ff */
[----:B------:R-:W-:Y:S02]  /*0690*/  LOP3.LUT R5, R4, 0x3e0, RZ, 0xc0, !PT ;  /* 0x000003e004057812 */ /* 0x000fe400078ec0ff */
[----:B------:R-:W-:Y:S02]  /*06a0*/  SHF.L.U32 R3, R3, 0x3, RZ ;  /* 0x0000000303037819 */ /* 0x000fe400000006ff */
[----:B------:R-:W-:Y:S02]  /*06b0*/  VIADDMNMX R5, R2, -R5, RZ, !PT ;  /* 0x8000000502057246 */ /* 0x000fe400078001ff */
[----:B------:R-:W-:Y:S02]  /*06c0*/  I2FP.F32.U32 R3, R3 ;  /* 0x0000000300037245 */ /* 0x000fe40000201000 */
[----:B------:R-:W-:-:S02]  /*06d0*/  VIMNMX R5, R5, 0x20, PT ;  /* 0x0000002005057848 */ /* 0x000fc40003fe0100 */
[----:B------:R0:W1:Y:S02]  /*06e0*/  MUFU.RCP R111, R3 ;  /* 0x00000003006f7308 */ /* 0x0000640000001000 */
[----:B------:R-:W-:-:S04]  /*06f0*/  IADD3 R5, R0, R5, RZ ;  /* 0x0000000500057210 */ /* 0x000fc80007ffe0ff */
[----:B------:R-:W-:-:S07]  /*0700*/  SHF.L.U32 R110, R5, 0x3, RZ ;  /* 0x00000003056e7819 */ /* 0x000fce00000006ff */
.L_x_5439:
[----:B-123--:R-:W2:Y:S08]  /*0710*/  LDC.64 R92, c[0x0][0x280] ;  /* 0x0000a000ff5c7b82 */ /* 0x00eeb00000000a00 */
[----:B------:R-:W3:Y:S01]  /*0720*/  LDC R115, c[0x0][0x218] ;  /* 0x00008600ff737b82 */ /* 0x000ee20000000800 */
[----:B--2---:R-:W-:-:S05]  /*0730*/  IMAD.WIDE R92, R112, 0x4, R92 ;  /* 0x00000004705c7825 */ /* 0x004fca00078e025c */
[----:B------:R2:W4:Y:S02]  /*0740*/  LDG.E R119, desc[UR4][R92.64] ;  /* 0x000000045c777981 */ /* 0x000524000c1e1900 */
[----:B--2---:R-:W2:Y:S02]  /*0750*/  LDC.64 R92, c[0x0][0x288] ;  /* 0x0000a200ff5c7b82 */ /* 0x004ea40000000a00 */
[----:B--2---:R-:W-:-:S05]  /*0760*/  IMAD.WIDE R92, R112, 0x4, R92 ;  /* 0x00000004705c7825 */ /* 0x004fca00078e025c */
[----:B-----5:R2:W5:Y:S01]  /*0770*/  LDG.E R116, desc[UR4][R92.64] ;  /* 0x000000045c747981 */ /* 0x020562000c1e1900 */
[----:B---3--:R-:W-:Y:S01]  /*0780*/  IMAD R94, R112, R115, RZ ;  /* 0x00000073705e7224 */ /* 0x008fe200078e02ff */
[----:B------:R-:W-:Y:S01]  /*0790*/  BSSY B0, `(.L_x_5354) ;  /* 0x000008b000007945 */ /* 0x000fe20003800000 */
[----:B------:R-:W-:-:S03]  /*07a0*/  MOV R121, RZ ;  /* 0x000000ff00797202 */ /* 0x000fc60000000f00 */
[----:B------:R-:W-:-:S04]  /*07b0*/  SHF.R.S32.HI R95, RZ, 0x1f, R94 ;  /* 0x0000001fff5f7819 */ /* 0x000fc8000001145e */
[----:B------:R-:W-:Y:S02]  /*07c0*/  LEA.HI R95, R95, R94, RZ, 0x3 ;  /* 0x0000005e5f5f7211 */ /* 0x000fe400078f18ff */
[----:B----4-:R-:W-:-:S13]  /*07d0*/  ISETP.GE.AND P1, PT, R119, 0x1, PT ;  /* 0x000000017700780c */ /* 0x010fda0003f26270 */
[----:B------:R-:W-:-:S05]  /*07e0*/  @P1 IADD3 R120, R119, -0x1, RZ ;  /* 0xffffffff77781810 */ /* 0x000fca0007ffe0ff */
[----:B------:R-:W-:-:S05]  /*07f0*/  @P1 IMAD R120, R120, R115, RZ ;  /* 0x0000007378781224 */ /* 0x000fca00078e02ff */
[----:B------:R-:W-:-:S04]  /*0800*/  @P1 SHF.R.S32.HI R117, RZ, 0x1f, R120 ;  /* 0x0000001fff751819 */ /* 0x000fc80000011478 */
[----:B------:R-:W-:Y:S02]  /*0810*/  @P1 LEA.HI R117, R117, R120, RZ, 0x3 ;  /* 0x0000007875751211 */ /* 0x000fe400078f18ff */
[-C--:B------:R-:W-:Y:S02]  /*0820*/  LEA.HI.SX32 R120, R95, R114.reuse, 0x1d ;  /* 0x000000725f787211 */ /* 0x080fe400078feaff */
[----:B------:R-:W-:Y:S02]  /*0830*/  @P1 LEA.HI.SX32 R121, R117, R114, 0x1d ;  /* 0x0000007275791211 */ /* 0x000fe400078feaff */
[----:B------:R-:W-:Y:S01]  /*0840*/  SHF.R.S32.HI R117, RZ, 0x1f, R112 ;  /* 0x0000001fff757819 */ /* 0x000fe20000011470 */
[----:B--2---:R-:W-:Y:S06]  /*0850*/  @!P5 BRA `(.L_x_5355) ;  /* 0x0000000400f8d947 */ /* 0x004fec0003800000 */
[----:B------:R-:W-:Y:S01]  /*0860*/  ISETP.NE.U32.AND P0, PT, RZ, UR6, PT ;  /* 0x00000006ff007c0c */ /* 0x000fe2000bf05070 */
[----:B------:R-:W2:Y:S03]  /*0870*/  @P1 LDC.64 R4, c[0x0][0x220] ;  /* 0x00008800ff041b82 */ /* 0x000ea60000000a00 */
[----:B------:R-:W-:-:S13]  /*0880*/  ISETP.NE.AND.EX P0, PT, RZ, UR7, PT, P0 ;  /* 0x00000007ff007c0c */ /* 0x000fda000bf05300 */
[----:B0-----:R-:W0:Y:S01]  /*0890*/  @P0 LDC.64 R2, c[0x0][0x230] ;  /* 0x00008c00ff020b82 */ /* 0x001e220000000a00 */
[----:B--2---:R-:W-:-:S05]  /*08a0*/  @P1 IMAD.WIDE.U32 R4, R121, 0x10, R4 ;  /* 0x0000001079041825 */ /* 0x004fca00078e0004 */
[----:B------:R2:W5:Y:S01]  /*08b0*/  @P1 LDG.E.128 R84, desc[UR4][R4.64] ;  /* 0x0000000404541981 */ /* 0x000562000c1e1d00 */
[----:B0-----:R-:W-:-:S05]  /*08c0*/  @P0 IMAD.WIDE.U32 R2, R120, 0x10, R2 ;  /* 0x0000001078020825 */ /* 0x001fca00078e0002 */
[----:B------:R2:W5:Y:S01]  /*08d0*/  @P0 LDG.E.128 R88, desc[UR4][R2.64] ;  /* 0x0000000402580981 */ /* 0x000562000c1e1d00 */
[----:B------:R-:W-:Y:S01]  /*08e0*/  ISETP.GT.AND P2, PT, R119, RZ, PT ;  /* 0x000000ff7700720c */ /* 0x000fe20003f44270 */
[----:B------:R-:W-:-:S12]  /*08f0*/  BSSY B1, `(.L_x_5356) ;  /* 0x000000b000017945 */ /* 0x000fd80003800000 */
[----:B--2---:R-:W-:Y:S05]  /*0900*/  @P2 BRA `(.L_x_5357) ;  /* 0x0000000000102947 */ /* 0x004fea0003800000 */
[----:B------:R-:W-:Y:S01]  /*0910*/  MOV R0, RZ ;  /* 0x000000ff00007202 */ /* 0x000fe20000000f00 */
[----:B------:R-:W-:Y:S06]  /*0920*/  @!P0 BRA `(.L_x_5358) ;  /* 0x00000000001c8947 */ /* 0x000fec0003800000 */
[----:B-----5:R-:W-:Y:S01]  /*0930*/  SHF.L.U32 R0, R88, 0x10, RZ ;  /* 0x0000001058007819 */ /* 0x020fe200000006ff */
[----:B------:R-:W-:Y:S06]  /*0940*/  BRA `(.L_x_5358) ;  /* 0x0000000000147947 */ /* 0x000fec0003800000 */
.L_x_5357:
[----:B-----5:R-:W-:Y:S02]  /*0950*/  SHF.L.U32 R0, R84, 0x10, RZ ;  /* 0x0000001054007819 */ /* 0x020fe400000006ff */
[----:B------:R-:W-:-:S03]  /*0960*/  @P0 SHF.L.U32 R5, R88, 0x10, RZ ;  /* 0x0000001058050819 */ /* 0x000fc600000006ff */
[----:B------:R-:W-:-:S04]  /*0970*/  FMUL.FTZ R3, R0, UR8 ;  /* 0x0000000800037c20 */ /* 0x000fc80008410000 */
[----:B------:R-:W-:-:S04]  /*0980*/  FMUL.FTZ R0, R32, R3 ;  /* 0x0000000320007220 */ /* 0x000fc80000410000 */
[----:B------:R-:W-:-:S07]  /*0990*/  @P0 FADD.FTZ R0, R5, R0 ;  /* 0x0000000005000221 */ /* 0x000fce0000010000 */
.L_x_5358:
[----:B------:R-:W-:Y:S05]  /*09a0*/  BSYNC B1 ;  /* 0x0000000000017941 */ /* 0x000fea0003800000 */
.L_x_5356:
[----:B------:R-:W-:Y:S04]  /*09b0*/  BSSY B1, `(.L_x_5359) ;  /* 0x000000e000017945 */ /* 0x000fe80003800000 */
[----:B------:R-:W-:Y:S05]  /*09c0*/  @P2 BRA `(.L_x_5360) ;  /* 0x0000000000142947 */ /* 0x000fea0003800000 */
[----:B------:R-:W-:Y:S01]  /*09d0*/  HFMA2.MMA R2, -RZ, RZ, 0, 0 ;  /* 0x00000000ff027435 */ /* 0x000fe200000001ff */
[----:B------:R-:W-:Y:S10]  /*09e0*/  @!P0 BRA `(.L_x_5361) ;  /* 0x0000000000288947 */ /* 0x000ff40003800000 */
[----:B-----5:R-:W-:-:S04]  /*09f0*/  PRMT R2, R88, 0x7632, R2 ;  /* 0x0000763258027816 */ /* 0x020fc80000000002 */
[----:B------:R-:W-:Y:S01]  /*0a00*/  SHF.L.U32 R2, R2, 0x10, RZ ;  /* 0x0000001002027819 */ /* 0x000fe200000006ff */
[----:B------:R-:W-:Y:S06]  /*0a10*/  BRA `(.L_x_5361) ;  /* 0x00000000001c7947 */ /* 0x000fec0003800000 */
.L_x_5360:
[----:B-----5:R-:W-:Y:S02]  /*0a20*/  PRMT R2, R84, 0x7632, R2 ;  /* 0x0000763254027816 */ /* 0x020fe40000000002 */
[----:B------:R-:W-:Y:S02]  /*0a30*/  @P0 PRMT R3, R88, 0x7632, R3 ;  /* 0x0000763258030816 */ /* 0x000fe40000000003 */
[----:B------:R-:W-:Y:S02]  /*0a40*/  SHF.L.U32 R2, R2, 0x10, RZ ;  /* 0x0000001002027819 */ /* 0x000fe400000006ff */
[----:B------:R-:W-:-:S03]  /*0a50*/  @P0 SHF.L.U32 R3, R3, 0x10, RZ ;  /* 0x0000001003030819 */ /* 0x000fc600000006ff */
[----:B------:R-:W-:-:S04]  /*0a60*/  FMUL.FTZ R2, R2, UR8 ;  /* 0x0000000802027c20 */ /* 0x000fc80008410000 */
[----:B------:R-:W-:-:S04]  /*0a70*/  FMUL.FTZ R2, R33, R2 ;  /* 0x0000000221027220 */ /* 0x000fc80000410000 */
[----:B------:R-:W-:-:S07]  /*0a80*/  @P0 FADD.FTZ R2, R3, R2 ;  /* 0x0000000203020221 */ /* 0x000fce0000010000 */
.L_x_5361:
[----:B------:R-:W-:Y:S05]  /*0a90*/  BSYNC B1 ;  /* 0x0000000000017941 */ /* 0x000fea0003800000 */
.L_x_5359:
[----:B------:R-:W-:Y:S04]  /*0aa0*/  BSSY B1, `(.L_x_5362) ;  /* 0x000000b000017945 */ /* 0x000fe80003800000 */
[----:B------:R-:W-:Y:S05]  /*0ab0*/  @P2 BRA `(.L_x_5363) ;  /* 0x0000000000102947 */ /* 0x000fea0003800000 */
[----:B------:R-:W-:Y:S01]  /*0ac0*/  MOV R3, RZ ;  /* 0x000000ff00037202 */ /* 0x000fe20000000f00 */
[----:B------:R-:W-:Y:S06]  /*0ad0*/  @!P0 BRA `(.L_x_5364) ;  /* 0x00000000001c8947 */ /* 0x000fec0003800000 */
[----:B-----5:R-:W-:Y:S01]  /*0ae0*/  SHF.L.U32 R3, R89, 0x10, RZ ;  /* 0x0000001059037819 */ /* 0x020fe200000006ff */
[----:B------:R-:W-:Y:S06]  /*0af0*/  BRA `(.L_x_5364) ;  /* 0x0000000000147947 */ /* 0x000fec0003800000 */
.L_x_5363:
[----:B-----5:R-:W-:Y:S02]  /*0b00*/  SHF.L.U32 R3, R85, 0x10, RZ ;  /* 0x0000001055037819 */ /* 0x020fe400000006ff */
[----:B------:R-:W-:-:S03]  /*0b10*/  @P0 SHF.L.U32 R4, R89, 0x10, RZ ;  /* 0x0000001059040819 */ /* 0x000fc600000006ff */
[----:B------:R-:W-:-:S04]  /*0b20*/  FMUL.FTZ R3, R3, UR8 ;  /* 0x0000000803037c20 */ /* 0x000fc80008410000 */
[----:B------:R-:W-:-:S04]  /*0b30*/  FMUL.FTZ R3, R34, R3 ;  /* 0x0000000322037220 */ /* 0x000fc80000410000 */
[----:B------:R-:W-:-:S07]  /*0b40*/  @P0 FADD.FTZ R3, R4, R3 ;  /* 0x0000000304030221 */ /* 0x000fce0000010000 */
.L_x_5364:
[----:B------:R-:W-:Y:S05]  /*0b50*/  BSYNC B1 ;  /* 0x0000000000017941 */ /* 0x000fea0003800000 */
.L_x_5362:
[----:B------:R-:W-:Y:S04]  /*0b60*/  BSSY B1, `(.L_x_5365) ;  /* 0x000000e000017945 */ /* 0x000fe80003800000 */
[----:B------:R-:W-:Y:S05]  /*0b70*/  @P2 BRA `(.L_x_5366) ;  /* 0x0000000000142947 */ /* 0x000fea0003800000 */
[----:B------:R-:W-:Y:S01]  /*0b80*/  HFMA2.MMA R4, -RZ, RZ, 0, 0 ;  /* 0x00000000ff047435 */ /* 0x000fe200000001ff */
[----:B------:R-:W-:Y:S10]  /*0b90*/  @!P0 BRA `(.L_x_5367) ;  /* 0x0000000000288947 */ /* 0x000ff40003800000 */
[----:B-----5:R-:W-:-:S04]  /*0ba0*/  PRMT R4, R89, 0x7632, R4 ;  /* 0x0000763259047816 */ /* 0x020fc80000000004 */
[----:B------:R-:W-:Y:S01]  /*0bb0*/  SHF.L.U32 R4, R4, 0x10, RZ ;  /* 0x0000001004047819 */ /* 0x000fe200000006ff */
[----:B------:R-:W-:Y:S06]  /*0bc0*/  BRA `(.L_x_5367) ;  /* 0x00000000001c7947 */ /* 0x000fec0003800000 */
.L_x_5366:
[----:B-----5:R-:W-:Y:S02]  /*0bd0*/  PRMT R4, R85, 0x7632, R4 ;  /* 0x0000763255047816 */ /* 0x020fe40000000004 */
[----:B------:R-:W-:Y:S02]  /*0be0*/  @P0 PRMT R5, R89, 0x7632, R5 ;  /* 0x0000763259050816 */ /* 0x000fe40000000005 */
[----:B------:R-:W-:Y:S02]  /*0bf0*/  SHF.L.U32 R4, R4, 0x10, RZ ;  /* 0x0000001004047819 */ /* 0x000fe400000006ff */
[----:B------:R-:W-:-:S03]  /*0c00*/  @P0 SHF.L.U32 R5, R5, 0x10, RZ ;  /* 0x0000001005050819 */ /* 0x000fc600000006ff */
[----:B------:R-:W-:-:S04]  /*0c10*/  FMUL.FTZ R4, R4, UR8 ;  /* 0x0000000804047c20 */ /* 0x000fc80008410000 */
[----:B------:R-:W-:-:S04]  /*0c20*/  FMUL.FTZ R4, R35, R4 ;  /* 0x0000000423047220 */ /* 0x000fc80000410000 */
[----:B------:R-:W-:-:S07]  /*0c30*/  @P0 FADD.FTZ R4, R5, R4 ;  /* 0x0000000405040221 */ /* 0x000fce0000010000 */
.L_x_5367:
[----:B------:R-:W-:Y:S05]  /*0c40*/  BSYNC B1 ;  /* 0x0000000000017941 */ /* 0x000fea0003800000 */
.L_x_5365:
[----:B------:R-:W-:Y:S04]  /*0c50*/  BSSY B1, `(.L_x_5368) ;  /* 0x000000b000017945 */ /* 0x000fe80003800000 */
[----:B------:R-:W-:Y:S05]  /*0c60*/  @P2 BRA `(.L_x_5369) ;  /* 0x0000000000102947 */ /* 0x000fea0003800000 */
[----:B------:R-:W-:Y:S01]  /*0c70*/  MOV R5, RZ ;  /* 0x000000ff00057202 */ /* 0x000fe20000000f00 */
[----:B------:R-:W-:Y:S06]  /*0c80*/  @!P0 BRA `(.L_x_5370) ;  /* 0x00000000001c8947 */ /* 0x000fec0003800000 */
[----:B-----5:R-:W-:Y:S01]  /*0c90*/  SHF.L.U32 R5, R90, 0x10, RZ ;  /* 0x000000105a057819 */ /* 0x020fe200000006ff */
[----:B------:R-:W-:Y:S06]  /*0ca0*/  BRA `(.L_x_5370) ;  /* 0x0000000000147947 */ /* 0x000fec0003800000 */
.L_x_5369:
[----:B-----5:R-:W-:Y:S02]  /*0cb0*/  SHF.L.U32 R5, R86, 0x10, RZ ;  /* 0x0000001056057819 */ /* 0x020fe400000006ff */
[----:B------:R-:W-:-:S03]  /*0cc0*/  @P0 SHF.L.U32 R6, R90, 0x10, RZ ;  /* 0x000000105a060819 */ /* 0x000fc600000006ff */
[----:B------:R-:W-:-:S04]  /*0cd0*/  FMUL.FTZ R5, R5, UR8 ;  /* 0x0000000805057c20 */ /* 0x000fc80008410000 */
[----:B------:R-:W-:-:S04]  /*0ce0*/  FMUL.FTZ R5, R28, R5 ;  /* 0x000000051c057220 */ /* 0x000fc80000410000 */
[----:B------:R-:W-:-:S07]  /*0cf0*/  @P0 FADD.FTZ R5, R6, R5 ;  /* 0x0000000506050221 */ /* 0x000fce0000010000 */
.L_x_5370:
[----:B------:R-:W-:Y:S05]  /*0d00*/  BSYNC B1 ;  /* 0x0000000000017941 */ /* 0x000fea0003800000 */
.L_x_5368:
[----:B------:R-:W-:Y:S04]  /*0d10*/  BSSY B1, `(.L_x_5371) ;  /* 0x000000e000017945 */ /* 0x000fe80003800000 */
[----:B------:R-:W-:Y:S05]  /*0d20*/  @P2 BRA `(.L_x_5372) ;  /* 0x0000000000142947 */ /* 0x000fea0003800000 */
[----:B------:R-:W-:Y:S01]  /*0d30*/  HFMA2.MMA R6, -RZ, RZ, 0, 0 ;  /* 0x00000000ff067435 */ /* 0x000fe200000001ff */
[----:B------:R-:W-:Y:S10]  /*0d40*/  @!P0 BRA `(.L_x_5373) ;  /* 0x0000000000288947 */ /* 0x000ff40003800000 */
[----:B-----5:R-:W-:-:S04]  /*0d50*/  PRMT R6, R90, 0x7632, R6 ;  /* 0x000076325a067816 */ /* 0x020fc80000000006 */
[----:B------:R-:W-:Y:S01]  /*0d60*/  SHF.L.U32 R6, R6, 0x10, RZ ;  /* 0x0000001006067819 */ /* 0x000fe200000006ff */
[----:B------:R-:W-:Y:S06]  /*0d70*/  BRA `(.L_x_5373) ;  /* 0x00000000001c7947 */ /* 0x000fec0003800000 */
.L_x_5372:
[----:B-----5:R-:W-:Y:S02]  /*0d80*/  PRMT R6, R86, 0x7632, R6 ;  /* 0x0000763256067816 */ /* 0x020fe40000000006 */
[----:B------:R-:W-:Y:S02]  /*0d90*/  @P0 PRMT R7, R90, 0x7632, R7 ;  /* 0x000076325a070816 */ /* 0x000fe40000000007 */
[----:B------:R-:W-:Y:S02]  /*0da0*/  SHF.L.U32 R6, R6, 0x10, RZ ;  /* 0x0000001006067819 */ /* 0x000fe400000006ff */
[----:B------:R-:W-:-:S03]  /*0db0*/  @P0 SHF.L.U32 R7, R7, 0x10, RZ ;  /* 0x0000001007070819 */ /* 0x000fc600000006ff */
[----:B------:R-:W-:-:S04]  /*0dc0*/  FMUL.FTZ R6, R6, UR8 ;  /* 0x0000000806067c20 */ /* 0x000fc80008410000 */
[----:B------:R-:W-:-:S04]  /*0dd0*/  FMUL.FTZ R6, R29, R6 ;  /* 0x000000061d067220 */ /* 0x000fc80000410000 */
[----:B------:R-:W-:-:S07]  /*0de0*/  @P0 FADD.FTZ R6, R7, R6 ;  /* 0x0000000607060221 */ /* 0x000fce0000010000 */
.L_x_5373:
[----:B------:R-:W-:Y:S05]  /*0df0*/  BSYNC B1 ;  /* 0x0000000000017941 */ /* 0x000fea0003800000 */
.L_x_5371:
[----:B------:R-:W-:Y:S04]  /*0e00*/  BSSY B1, `(.L_x_5374) ;  /* 0x000000b000017945 */ /* 0x000fe80003800000 */
[----:B------:R-:W-:Y:S05]  /*0e10*/  @P2 BRA `(.L_x_5375) ;  /* 0x0000000000102947 */ /* 0x000fea0003800000 */
[----:B------:R-:W-:Y:S01]  /*0e20*/  MOV R7, RZ ;  /* 0x000000ff00077202 */ /* 0x000fe20000000f00 */
[----:B------:R-:W-:Y:S06]  /*0e30*/  @!P0 BRA `(.L_x_5376) ;  /* 0x00000000001c8947 */ /* 0x000fec0003800000 */
[----:B-----5:R-:W-:Y:S01]  /*0e40*/  SHF.L.U32 R7, R91, 0x10, RZ ;  /* 0x000000105b077819 */ /* 0x020fe200000006ff */
[----:B------:R-:W-:Y:S06]  /*0e50*/  BRA `(.L_x_5376) ;  /* 0x0000000000147947 */ /* 0x000fec0003800000 */
.L_x_5375:
[----:B-----5:R-:W-:Y:S02]  /*0e60*/  SHF.L.U32 R7, R87, 0x10, RZ ;  /* 0x0000001057077819 */ /* 0x020fe400000006ff */
[----:B------:R-:W-:-:S03]  /*0e70*/  @P0 SHF.L.U32 R8, R91, 0x10, RZ ;  /* 0x000000105b080819 */ /* 0x000fc600000006ff */
[----:B------:R-:W-:-:S04]  /*0e80*/  FMUL.FTZ R7, R7, UR8 ;  /* 0x0000000807077c20 */ /* 0x000fc80008410000 */
[----:B------:R-:W-:-:S04]  /*0e90*/  FMUL.FTZ R7, R30, R7 ;  /* 0x000000071e077220 */ /* 0x000fc80000410000 */
[----:B------:R-:W-:-:S07]  /*0ea0*/  @P0 FADD.FTZ R7, R8, R7 ;  /* 0x0000000708070221 */ /* 0x000fce0000010000 */
.L_x_5376:
[----:B------:R-:W-:Y:S05]  /*0eb0*/  BSYNC B1 ;  /* 0x0000000000017941 */ /* 0x000fea0003800000 */
.L_x_5374:
[----:B------:R-:W-:Y:S04]  /*0ec0*/  BSSY B1, `(.L_x_5377) ;  /* 0x000000e000017945 */ /* 0x000fe80003800000 */
[----:B------:R-:W-:Y:S05]  /*0ed0*/  @P2 BRA `(.L_x_5378) ;  /* 0x0000000000142947 */ /* 0x000fea0003800000 */
[----:B------:R-:W-:Y:S01]  /*0ee0*/  HFMA2.MMA R8, -RZ, RZ, 0, 0 ;  /* 0x00000000ff087435 */ /* 0x000fe200000001ff */
[----:B------:R-:W-:Y:S10]  /*0ef0*/  @!P0 BRA `(.L_x_5379) ;  /* 0x0000000000288947 */ /* 0x000ff40003800000 */
[----:B-----5:R-:W-:-:S04]  /*0f00*/  PRMT R8, R91, 0x7632, R8 ;  /* 0x000076325b087816 */ /* 0x020fc80000000008 */
[----:B------:R-:W-:Y:S01]  /*0f10*/  SHF.L.U32 R8, R8, 0x10, RZ ;  /* 0x0000001008087819 */ /* 0x000fe200000006ff */
[----:B------:R-:W-:Y:S06]  /*0f20*/  BRA `(.L_x_5379) ;  /* 0x00000000001c7947 */ /* 0x000fec0003800000 */
.L_x_5378:
[----:B-----5:R-:W-:Y:S02]  /*0f30*/  PRMT R8, R87, 0x7632, R8 ;  /* 0x0000763257087816 */ /* 0x020fe40000000008 */
[----:B------:R-:W-:Y:S02]  /*0f40*/  @P0 PRMT R92, R91, 0x7632, R92 ;  /* 0x000076325b5c0816 */ /* 0x000fe4000000005c */
[----:B------:R-:W-:Y:S02]  /*0f50*/  SHF.L.U32 R8, R8, 0x10, RZ ;  /* 0x0000001008087819 */ /* 0x000fe400000006ff */
[----:B------:R-:W-:-:S03]  /*0f60*/  @P0 SHF.L.U32 R93, R92, 0x10, RZ ;  /* 0x000000105c5d0819 */ /* 0x000fc600000006ff */
[----:B------:R-:W-:-:S04]  /*0f70*/  FMUL.FTZ R8, R8, UR8 ;  /* 0x0000000808087c20 */ /* 0x000fc80008410000 */
[----:B------:R-:W-:-:S04]  /*0f80*/  FMUL.FTZ R8, R31, R8 ;  /* 0x000000081f087220 */ /* 0x000fc80000410000 */
[----:B------:R-:W-:-:S07]  /*0f90*/  @P0 FADD.FTZ R8, R93, R8 ;  /* 0x000000085d080221 */ /* 0x000fce0000010000 */
.L_x_5379:
[----:B------:R-:W-:Y:S05]  /*0fa0*/  BSYNC B1 ;  /* 0x0000000000017941 */ /* 0x000fea0003800000 */
.L_x_5377:
        /* <DEDUP_REMOVED lines=9> */
.L_x_5355:
[----:B------:R-:W-:Y:S05]  /*1040*/  BSYNC B0 ;  /* 0x0000000000007941 */ /* 0x000fea0003800000 */
.L_x_5354:
        /* <DEDUP_REMOVED lines=17> */
.L_x_5383:
[----:B-----5:R-:W-:Y:S02]  /*1160*/  SHF.L.U32 R9, R84, 0x10, RZ ;  /* 0x0000001054097819 */ /* 0x020fe400000006ff */
[----:B------:R-:W-:-:S03]  /*1170*/  @P0 SHF.L.U32 R10, R88, 0x10, RZ ;  /* 0x00000010580a0819 */ /* 0x000fc600000006ff */
[----:B------:R-:W-:-:S04]  /*1180*/  FMUL.FTZ R9, R9, UR8 ;  /* 0x0000000809097c20 */ /* 0x000fc80008410000 */
[----:B------:R-:W-:-:S04]  /*1190*/  FMUL.FTZ R9, R56, R9 ;  /* 0x0000000938097220 */ /* 0x000fc80000410000 */
[----:B------:R-:W-:-:S07]  /*11a0*/  @P0 FADD.FTZ R9, R10, R9 ;  /* 0x000000090a090221 */ /* 0x000fce0000010000 */
.L_x_5384:
[----:B------:R-:W-:Y:S05]  /*11b0*/  BSYNC B1 ;  /* 0x0000000000017941 */ /* 0x000fea0003800000 */
.L_x_5382:
[----:B------:R-:W-:Y:S04]  /*11c0*/  BSSY B1, `(.L_x_5385) ;  /* 0x000000e000017945 */ /* 0x000fe80003800000 */
[----:B------:R-:W-:Y:S05]  /*11d0*/  @P2 BRA `(.L_x_5386) ;  /* 0x0000000000142947 */ /* 0x000fea0003800000 */
[----:B------:R-:W-:Y:S01]  /*11e0*/  HFMA2.MMA R10, -RZ, RZ, 0, 0 ;  /* 0x00000000ff0a7435 */ /* 0x000fe200000001ff */
[----:B------:R-:W-:Y:S10]  /*11f0*/  @!P0 BRA `(.L_x_5387) ;  /* 0x0000000000288947 */ /* 0x000ff40003800000 */
[----:B-----5:R-:W-:-:S04]  /*1200*/  PRMT R10, R88, 0x7632, R10 ;  /* 0x00007632580a7816 */ /* 0x020fc8000000000a */
[----:B------:R-:W-:Y:S01]  /*1210*/  SHF.L.U32 R10, R10, 0x10, RZ ;  /* 0x000000100a0a7819 */ /* 0x000fe200000006ff */
[----:B------:R-:W-:Y:S06]  /*1220*/  BRA `(.L_x_5387) ;  /* 0x00000000001c7947 */ /* 0x000fec0003800000 */
.L_x_5386:
[----:B-----5:R-:W-:Y:S02]  /*1230*/  PRMT R10, R84, 0x7632, R10 ;  /* 0x00007632540a7816 */ /* 0x020fe4000000000a */
[----:B------:R-:W-:Y:S02]  /*1240*/  @P0 PRMT R11, R88, 0x7632, R11 ;  /* 0x00007632580b0816 */ /* 0x000fe4000000000b */
[----:B------:R-:W-:Y:S02]  /*1250*/  SHF.L.U32 R10, R10, 0x10, RZ ;  /* 0x000000100a0a7819 */ /* 0x000fe400000006ff */
[----:B------:R-:W-:-:S03]  /*1260*/  @P0 SHF.L.U32 R11, R11, 0x10, RZ ;  /* 0x000000100b0b0819 */ /* 0x000fc600000006ff */
[----:B------:R-:W-:-:S04]  /*1270*/  FMUL.FTZ R10, R10, UR8 ;  /* 0x000000080a0a7c20 */ /* 0x000fc80008410000 */
[----:B------:R-:W-:-:S04]  /*1280*/  FMUL.FTZ R10, R57, R10 ;  /* 0x0000000a390a7220 */ /* 0x000fc80000410000 */
[----:B------:R-:W-:-:S07]  /*1290*/  @P0 FADD.FTZ R10, R11, R10 ;  /* 0x0000000a0b0a0221 */ /* 0x000fce0000010000 */
.L_x_5387:
[----:B------:R-:W-:Y:S05]  /*12a0*/  BSYNC B1 ;  /* 0x0000000000017941 */ /* 0x000fea0003800000 */
.L_x_5385:
[----:B------:R-:W-:Y:S04]  /*12b0*/  BSSY B1, `(.L_x_5388) ;  /* 0x000000b000017945 */ /* 0x000fe80003800000 */
[----:B------:R-:W-:Y:S05]  /*12c0*/  @P2 BRA `(.L_x_5389) ;  /* 0x0000000000102947 */ /* 0x000fea0003800000 */
[----:B------:R-:W-:Y:S01]  /*12d0*/  MOV R11, RZ ;  /* 0x000000ff000b7202 */ /* 0x000fe20000000f00 */
[----:B------:R-:W-:Y:S06]  /*12e0*/  @!P0 BRA `(.L_x_5390) ;  /* 0x00000000001c8947 */ /* 0x000fec0003800000 */
[----:B-----5:R-:W-:Y:S01]  /*12f0*/  SHF.L.U32 R11, R89, 0x10, RZ ;  /* 0x00000010590b7819 */ /* 0x020fe200000006ff */
[----:B------:R-:W-:Y:S06]  /*1300*/  BRA `(.L_x_5390) ;  /* 0x0000000000147947 */ /* 0x000fec0003800000 */
.L_x_5389:
[----:B-----5:R-:W-:Y:S02]  /*1310*/  SHF.L.U32 R11, R85, 0x10, RZ ;  /* 0x00000010550b7819 */ /* 0x020fe400000006ff */
[----:B------:R-:W-:-:S03]  /*1320*/  @P0 SHF.L.U32 R92, R89, 0x10, RZ ;  /* 0x00000010595c0819 */ /* 0x000fc600000006ff */
[----:B------:R-:W-:-:S04]  /*1330*/  FMUL.FTZ R11, R11, UR8 ;  /* 0x000000080b0b7c20 */ /* 0x000fc80008410000 */
[----:B------:R-:W-:-:S04]  /*1340*/  FMUL.FTZ R11, R58, R11 ;  /* 0x0000000b3a0b7220 */ /* 0x000fc80000410000 */
[----:B------:R-:W-:-:S07]  /*1350*/  @P0 FADD.FTZ R11, R92, R11 ;  /* 0x0000000b5c0b0221 */ /* 0x000fce0000010000 */
.L_x_5390:
[----:B------:R-:W-:Y:S05]  /*1360*/  BSYNC B1 ;  /* 0x0000000000017941 */ /* 0x000fea0003800000 */
.L_x_5388:
[----:B------:R-:W-:Y:S04]  /*1370*/  BSSY B1, `(.L_x_5391) ;  /* 0x000000e000017945 */ /* 0x000fe80003800000 */
[----:B------:R-:W-:Y:S05]  /*1380*/  @P2 BRA `(.L_x_5392) ;  /* 0x0000000000142947 */ /* 0x000fea0003800000 */
[----:B------:R-:W-:Y:S01]  /*1390*/  HFMA2.MMA R96, -RZ, RZ, 0, 0 ;  /* 0x00000000ff607435 */ /* 0x000fe200000001ff */
[----:B------:R-:W-:Y:S10]  /*13a0*/  @!P0 BRA `(.L_x_5393) ;  /* 0x0000000000288947 */ /* 0x000ff40003800000 */
[----:B-----5:R-:W-:-:S04]  /*13b0*/  PRMT R96, R89, 0x7632, R96 ;  /* 0x0000763259607816 */ /* 0x020fc80000000060 */
[----:B------:R-:W-:Y:S01]  /*13c0*/  SHF.L.U32 R96, R96, 0x10, RZ ;  /* 0x0000001060607819 */ /* 0x000fe200000006ff */
[----:B------:R-:W-:Y:S06]  /*13d0*/  BRA `(.L_x_5393) ;  /* 0x00000000001c7947 */ /* 0x000fec0003800000 */
.L_x_5392:
[----:B-----5:R-:W-:Y:S02]  /*13e0*/  PRMT R92, R85, 0x7632, R92 ;  /* 0x00007632555c7816 */ /* 0x020fe4000000005c */
[----:B------:R-:W-:Y:S02]  /*13f0*/  @P0 PRMT R93, R89, 0x7632, R93 ;  /* 0x00007632595d0816 */ /* 0x000fe4000000005d */
[----:B------:R-:W-:Y:S02]  /*1400*/  SHF.L.U32 R92, R92, 0x10, RZ ;  /* 0x000000105c5c7819 */ /* 0x000fe400000006ff */
[----:B------:R-:W-:-:S03]  /*1410*/  @P0 SHF.L.U32 R93, R93, 0x10, RZ ;  /* 0x000000105d5d0819 */ /* 0x000fc600000006ff */
[----:B------:R-:W-:-:S04]  /*1420*/  FMUL.FTZ R92, R92, UR8 ;  /* 0x000000085c5c7c20 */ /* 0x000fc80008410000 */
[----:B------:R-:W-:-:S04]  /*1430*/  FMUL.FTZ R96, R59, R92 ;  /* 0x0000005c3b607220 */ /* 0x000fc80000410000 */
[----:B------:R-:W-:-:S07]  /*1440*/  @P0 FADD.FTZ R96, R93, R96 ;  /* 0x000000605d600221 */ /* 0x000fce0000010000 */
.L_x_5393:
[----:B------:R-:W-:Y:S05]  /*1450*/  BSYNC B1 ;  /* 0x0000000000017941 */ /* 0x000fea0003800000 */
.L_x_5391:
[----:B------:R-:W-:Y:S04]  /*1460*/  BSSY B1, `(.L_x_5394) ;  /* 0x000000b000017945 */ /* 0x000fe80003800000 */
[----:B------:R-:W-:Y:S05]  /*1470*/  @P2 BRA `(.L_x_5395) ;  /* 0x0000000000102947 */ /* 0x000fea0003800000 */
[----:B------:R-:W-:Y:S01]  /*1480*/  MOV R97, RZ ;  /* 0x000000ff00617202 */ /* 0x000fe20000000f00 */
[----:B------:R-:W-:Y:S06]  /*1490*/  @!P0 BRA `(.L_x_5396) ;  /* 0x00000000001c8947 */ /* 0x000fec0003800000 */
[----:B-----5:R-:W-:Y:S01]  /*14a0*/  SHF.L.U32 R97, R90, 0x10, RZ ;  /* 0x000000105a617819 */ /* 0x020fe200000006ff */
[----:B------:R-:W-:Y:S06]  /*14b0*/  BRA `(.L_x_5396) ;  /* 0x0000000000147947 */ /* 0x000fec0003800000 */
.L_x_5395:
[----:B-----5:R-:W-:-:S05]  /*14c0*/  SHF.L.U32 R92, R86, 0x10, RZ ;  /* 0x00000010565c7819 */ /* 0x020fca00000006ff */
[----:B------:R-:W-:Y:S01]  /*14d0*/  FMUL.FTZ R97, R92, UR8 ;  /* 0x000000085c617c20 */ /* 0x000fe20008410000 */
[----:B------:R-:W-:-:S03]  /*14e0*/  @P0 SHF.L.U32 R92, R90, 0x10, RZ ;  /* 0x000000105a5c0819 */ /* 0x000fc600000006ff */
[----:B------:R-:W-:-:S04]  /*14f0*/  FMUL.FTZ R97, R52, R97 ;  /* 0x0000006134617220 */ /* 0x000fc80000410000 */
[----:B------:R-:W-:-:S07]  /*1500*/  @P0 FADD.FTZ R97, R92, R97 ;  /* 0x000000615c610221 */ /* 0x000fce0000010000 */
.L_x_5396:
[----:B------:R-:W-:Y:S05]  /*1510*/  BSYNC B1 ;  /* 0x0000000000017941 */ /* 0x000fea0003800000 */
.L_x_5394:
[----:B------:R-:W-:Y:S04]  /*1520*/  BSSY B1, `(.L_x_5397) ;  /* 0x000000e000017945 */ /* 0x000fe80003800000 */
[----:B------:R-:W-:Y:S05]  /*1530*/  @P2 BRA `(.L_x_5398) ;  /* 0x0000000000142947 */ /* 0x000fea0003800000 */
[----:B------:R-:W-:Y:S01]  /*1540*/  HFMA2.MMA R98, -RZ, RZ, 0, 0 ;  /* 0x00000000ff627435 */ /* 0x000fe200000001ff */
[----:B------:R-:W-:Y:S10]  /*1550*/  @!P0 BRA `(.L_x_5399) ;  /* 0x0000000000288947 */ /* 0x000ff40003800000 */
[----:B-----5:R-:W-:-:S04]  /*1560*/  PRMT R98, R90, 0x7632, R98 ;  /* 0x000076325a627816 */ /* 0x020fc80000000062 */
[----:B------:R-:W-:Y:S01]  /*1570*/  SHF.L.U32 R98, R98, 0x10, RZ ;  /* 0x0000001062627819 */ /* 0x000fe200000006ff */
[----:B------:R-:W-:Y:S06]  /*1580*/  BRA `(.L_x_5399) ;  /* 0x00000000001c7947 */ /* 0x000fec0003800000 */
.L_x_5398:
[----:B-----5:R-:W-:Y:S02]  /*1590*/  PRMT R92, R86, 0x7632, R92 ;  /* 0x00007632565c7816 */ /* 0x020fe4000000005c */
[----:B------:R-:W-:Y:S02]  /*15a0*/  @P0 PRMT R93, R90, 0x7632, R93 ;  /* 0x000076325a5d0816 */ /* 0x000fe4000000005d */
[----:B------:R-:W-:Y:S02]  /*15b0*/  SHF.L.U32 R92, R92, 0x10, RZ ;  /* 0x000000105c5c7819 */ /* 0x000fe400000006ff */
[----:B------:R-:W-:-:S03]  /*15c0*/  @P0 SHF.L.U32 R93, R93, 0x10, RZ ;  /* 0x000000105d5d0819 */ /* 0x000fc600000006ff */
[----:B------:R-:W-:-:S04]  /*15d0*/  FMUL.FTZ R92, R92, UR8 ;  /* 0x000000085c5c7c20 */ /* 0x000fc80008410000 */
[----:B------:R-:W-:-:S04]  /*15e0*/  FMUL.FTZ R98, R53, R92 ;  /* 0x0000005c35627220 */ /* 0x000fc80000410000 */
[----:B------:R-:W-:-:S07]  /*15f0*/  @P0 FADD.FTZ R98, R93, R98 ;  /* 0x000000625d620221 */ /* 0x000fce0000010000 */
.L_x_5399:
[----:B------:R-:W-:Y:S05]  /*1600*/  BSYNC B1 ;  /* 0x0000000000017941 */ /* 0x000fea0003800000 */
.L_x_5397:
[----:B------:R-:W-:Y:S04]  /*1610*/  BSSY B1, `(.L_x_5400) ;  /* 0x000000b000017945 */ /* 0x000fe80003800000 */
[----:B------:R-:W-:Y:S05]  /*1620*/  @P2 BRA `(.L_x_5401) ;  /* 0x0000000000102947 */ /* 0x000fea0003800000 */
[----:B------:R-:W-:Y:S01]  /*1630*/  MOV R99, RZ ;  /* 0x000000ff00637202 */ /* 0x000fe20000000f00 */
[----:B------:R-:W-:Y:S06]  /*1640*/  @!P0 BRA `(.L_x_5402) ;  /* 0x00000000001c8947 */ /* 0x000fec0003800000 */
[----:B-----5:R-:W-:Y:S01]  /*1650*/  SHF.L.U32 R99, R91, 0x10, RZ ;  /* 0x000000105b637819 */ /* 0x020fe200000006ff */
[----:B------:R-:W-:Y:S06]  /*1660*/  BRA `(.L_x_5402) ;  /* 0x0000000000147947 */ /* 0x000fec0003800000 */
.L_x_5401:
[----:B-----5:R-:W-:-:S05]  /*1670*/  SHF.L.U32 R92, R87, 0x10, RZ ;  /* 0x00000010575c7819 */ /* 0x020fca00000006ff */
[----:B------:R-:W-:Y:S01]  /*1680*/  FMUL.FTZ R99, R92, UR8 ;  /* 0x000000085c637c20 */ /* 0x000fe20008410000 */
[----:B------:R-:W-:-:S03]  /*1690*/  @P0 SHF.L.U32 R92, R91, 0x10, RZ ;  /* 0x000000105b5c0819 */ /* 0x000fc600000006ff */
[----:B------:R-:W-:-:S04]  /*16a0*/  FMUL.FTZ R99, R54, R99 ;  /* 0x0000006336637220 */ /* 0x000fc80000410000 */
[----:B------:R-:W-:-:S07]  /*16b0*/  @P0 FADD.FTZ R99, R92, R99 ;  /* 0x000000635c630221 */ /* 0x000fce0000010000 */
.L_x_5402:
[----:B------:R-:W-:Y:S05]  /*16c0*/  BSYNC B1 ;  /* 0x0000000000017941 */ /* 0x000fea0003800000 */
.L_x_5400:
[----:B------:R-:W-:Y:S04]  /*16d0*/  BSSY B1, `(.L_x_5403) ;  /* 0x000000e000017945 */ /* 0x000fe80003800000 */
[----:B------:R-:W-:Y:S05]  /*16e0*/  @P2 BRA `(.L_x_5404) ;  /* 0x0000000000142947 */ /* 0x000fea0003800000 */
[----:B------:R-:W-:Y:S01]  /*16f0*/  HFMA2.MMA R100, -RZ, RZ, 0, 0 ;  /* 0x00000000ff647435 */ /* 0x000fe200000001ff */
[----:B------:R-:W-:Y:S10]  /*1700*/  @!P0 BRA `(.L_x_5405) ;  /* 0x0000000000288947 */ /* 0x000ff40003800000 */
[----:B-----5:R-:W-:-:S04]  /*1710*/  PRMT R100, R91, 0x7632, R100 ;  /* 0x000076325b647816 */ /* 0x020fc80000000064 */
[----:B------:R-:W-:Y:S01]  /*1720*/  SHF.L.U32 R100, R100, 0x10, RZ ;  /* 0x0000001064647819 */ /* 0x000fe200000006ff */
[----:B------:R-:W-:Y:S06]  /*1730*/  BRA `(.L_x_5405) ;  /* 0x00000000001c7947 */ /* 0x000fec0003800000 */
.L_x_5404:
[----:B-----5:R-:W-:Y:S02]  /*1740*/  PRMT R92, R87, 0x7632, R92 ;  /* 0x00007632575c7816 */ /* 0x020fe4000000005c */
[----:B------:R-:W-:Y:S02]  /*1750*/  @P0 PRMT R93, R91, 0x7632, R93 ;  /* 0x000076325b5d0816 */ /* 0x000fe4000000005d */
[----:B------:R-:W-:Y:S02]  /*1760*/  SHF.L.U32 R92, R92, 0x10, RZ ;  /* 0x000000105c5c7819 */ /* 0x000fe400000006ff */
[----:B------:R-:W-:-:S03]  /*1770*/  @P0 SHF.L.U32 R93, R93, 0x10, RZ ;  /* 0x000000105d5d0819 */ /* 0x000fc600000006ff */
[----:B------:R-:W-:-:S04]  /*1780*/  FMUL.FTZ R92, R92, UR8 ;  /* 0x000000085c5c7c20 */ /* 0x000fc80008410000 */
[----:B------:R-:W-:-:S04]  /*1790*/  FMUL.FTZ R100, R55, R92 ;  /* 0x0000005c37647220 */ /* 0x000fc80000410000 */
[----:B------:R-:W-:-:S07]  /*17a0*/  @P0 FADD.FTZ R100, R93, R100 ;  /* 0x000000645d640221 */ /* 0x000fce0000010000 */
.L_x_5405:
[----:B------:R-:W-:Y:S05]  /*17b0*/  BSYNC B1 ;  /* 0x0000000000017941 */ /* 0x000fea0003800000 */
.L_x_5403:
[----:B------:R-:W2:Y:S01]  /*17c0*/  LDC.64 R122, c[0x0][0x238] ;  /* 0x00008e00ff7a7b82 */ /* 0x000ea20000000a00 */
[----:B------:R-:W-:Y:S02]  /*17d0*/  F2FP.BF16.F32.PACK_AB R95, R100, R99 ;  /* 0x00000063645f723e */ /* 0x000fe400000010ff */
[----:B------:R-:W-:Y:S02]  /*17e0*/  F2FP.BF16.F32.PACK_AB R94, R98, R97 ;  /* 0x00000061625e723e */ /* 0x000fe400000010ff */
[----:B------:R-:W-:Y:S02]  /*17f0*/  F2FP.BF16.F32.PACK_AB R93, R96, R11 ;  /* 0x0000000b605d723e */ /* 0x000fe400000010ff */
[----:B------:R-:W-:Y:S02]  /*1800*/  F2FP.BF16.F32.PACK_AB R92, R10, R9 ;  /* 0x000000090a5c723e */ /* 0x000fe400000010ff */
[----:B------:R-:W-:Y:S01]  /*1810*/  IADD3 R121, R121, 0x100, RZ ;  /* 0x0000010079797810 */ /* 0x000fe20007ffe0ff */
[C---:B--2---:R-:W-:Y:S01]  /*1820*/  IMAD.WIDE.U32 R122, R120.reuse, 0x10, R122 ;  /* 0x00000010787a7825 */ /* 0x044fe200078e007a */
[----:B------:R-:W-:-:S04]  /*1830*/  IADD3 R120, R120, 0x100, RZ ;  /* 0x0000010078787810 */ /* 0x000fc80007ffe0ff */
[----:B------:R3:W-:Y:S03]  /*1840*/  STG.E.128 desc[UR4][R122.64], R92 ;  /* 0x0000005c7a007986 */ /* 0x0007e6000c101d04 */
.L_x_5381:
[----:B------:R-:W-:Y:S05]  /*1850*/  BSYNC B0 ;  /* 0x0000000000007941 */ /* 0x000fea0003800000 */
.L_x_5380:
        /* <DEDUP_REMOVED lines=17> */
.L_x_5409:
[----:B-----5:R-:W-:-:S05]  /*1970*/  SHF.L.U32 R92, R84, 0x10, RZ ;  /* 0x00000010545c7819 */ /* 0x020fca00000006ff */
[----:B------:R-:W-:Y:S01]  /*1980*/  FMUL.FTZ R101, R92, UR8 ;  /* 0x000000085c657c20 */ /* 0x000fe20008410000 */
[----:B------:R-:W-:-:S03]  /*1990*/  @P0 SHF.L.U32 R92, R88, 0x10, RZ ;  /* 0x00000010585c0819 */ /* 0x000fc600000006ff */
[----:B------:R-:W-:-:S04]  /*19a0*/  FMUL.FTZ R101, R80, R101 ;  /* 0x0000006550657220 */ /* 0x000fc80000410000 */
[----:B------:R-:W-:-:S07]  /*19b0*/  @P0 FADD.FTZ R101, R92, R101 ;  /* 0x000000655c650221 */ /* 0x000fce0000010000 */
.L_x_5410:
[----:B------:R-:W-:Y:S05]  /*19c0*/  BSYNC B1 ;  /* 0x0000000000017941 */ /* 0x000fea0003800000 */
.L_x_5408:
[----:B------:R-:W-:Y:S04]  /*19d0*/  BSSY B1, `(.L_x_5411) ;  /* 0x000000e000017945 */ /* 0x000fe80003800000 */
[----:B------:R-:W-:Y:S05]  /*19e0*/  @P1 BRA `(.L_x_5412) ;  /* 0x0000000000141947 */ /* 0x000fea0003800000 */
[----:B------:R-:W-:Y:S01]  /*19f0*/  HFMA2.MMA R102, -RZ, RZ, 0, 0 ;  /* 0x00000000ff667435 */ /* 0x000fe200000001ff */
[----:B------:R-:W-:Y:S10]  /*1a00*/  @!P0 BRA `(.L_x_5413) ;  /* 0x0000000000288947 */ /* 0x000ff40003800000 */
[----:B-----5:R-:W-:-:S04]  /*1a10*/  PRMT R102, R88, 0x7632, R102 ;  /* 0x0000763258667816 */ /* 0x020fc80000000066 */
[----:B------:R-:W-:Y:S01]  /*1a20*/  SHF.L.U32 R102, R102, 0x10, RZ ;  /* 0x0000001066667819 */ /* 0x000fe200000006ff */
[----:B------:R-:W-:Y:S06]  /*1a30*/  BRA `(.L_x_5413) ;  /* 0x00000000001c7947 */ /* 0x000fec0003800000 */
.L_x_5412:
[----:B-----5:R-:W-:Y:S02]  /*1a40*/  PRMT R92, R84, 0x7632, R92 ;  /* 0x00007632545c7816 */ /* 0x020fe4000000005c */
[----:B------:R-:W-:Y:S02]  /*1a50*/  @P0 PRMT R93, R88, 0x7632, R93 ;  /* 0x00007632585d0816 */ /* 0x000fe4000000005d */
[----:B------:R-:W-:Y:S02]  /*1a60*/  SHF.L.U32 R92, R92, 0x10, RZ ;  /* 0x000000105c5c7819 */ /* 0x000fe400000006ff */
[----:B------:R-:W-:-:S03]  /*1a70*/  @P0 SHF.L.U32 R93, R93, 0x10, RZ ;  /* 0x000000105d5d0819 */ /* 0x000fc600000006ff */
[----:B------:R-:W-:-:S04]  /*1a80*/  FMUL.FTZ R92, R92, UR8 ;  /* 0x000000085c5c7c20 */ /* 0x000fc80008410000 */
[----:B------:R-:W-:-:S04]  /*1a90*/  FMUL.FTZ R102, R81, R92 ;  /* 0x0000005c51667220 */ /* 0x000fc80000410000 */
[----:B------:R-:W-:-:S07]  /*1aa0*/  @P0 FADD.FTZ R102, R93, R102 ;  /* 0x000000665d660221 */ /* 0x000fce0000010000 */
.L_x_5413:
[----:B------:R-:W-:Y:S05]  /*1ab0*/  BSYNC B1 ;  /* 0x0000000000017941 */ /* 0x000fea0003800000 */
.L_x_5411:
[----:B------:R-:W-:Y:S04]  /*1ac0*/  BSSY B1, `(.L_x_5414) ;  /* 0x000000b000017945 */ /* 0x000fe80003800000 */
[----:B------:R-:W-:Y:S05]  /*1ad0*/  @P1 BRA `(.L_x_5415) ;  /* 0x0000000000101947 */ /* 0x000fea0003800000 */
[----:B------:R-:W-:Y:S01]  /*1ae0*/  MOV R103, RZ ;  /* 0x000000ff00677202 */ /* 0x000fe20000000f00 */
[----:B------:R-:W-:Y:S06]  /*1af0*/  @!P0 BRA `(.L_x_5416) ;  /* 0x00000000001c8947 */ /* 0x000fec0003800000 */
[----:B-----5:R-:W-:Y:S01]  /*1b00*/  SHF.L.U32 R103, R89, 0x10, RZ ;  /* 0x0000001059677819 */ /* 0x020fe200000006ff */
[----:B------:R-:W-:Y:S06]  /*1b10*/  BRA `(.L_x_5416) ;  /* 0x0000000000147947 */ /* 0x000fec0003800000 */
.L_x_5415:
[----:B-----5:R-:W-:-:S05]  /*1b20*/  SHF.L.U32 R92, R85, 0x10, RZ ;  /* 0x00000010555c7819 */ /* 0x020fca00000006ff */
[----:B------:R-:W-:Y:S01]  /*1b30*/  FMUL.FTZ R103, R92, UR8 ;  /* 0x000000085c677c20 */ /* 0x000fe20008410000 */
[----:B------:R-:W-:-:S03]  /*1b40*/  @P0 SHF.L.U32 R92, R89, 0x10, RZ ;  /* 0x00000010595c0819 */ /* 0x000fc600000006ff */
[----:B------:R-:W-:-:S04]  /*1b50*/  FMUL.FTZ R103, R82, R103 ;  /* 0x0000006752677220 */ /* 0x000fc80000410000 */
[----:B------:R-:W-:-:S07]  /*1b60*/  @P0 FADD.FTZ R103, R92, R103 ;  /* 0x000000675c670221 */ /* 0x000fce0000010000 */
.L_x_5416:
[----:B------:R-:W-:Y:S05]  /*1b70*/  BSYNC B1 ;  /* 0x0000000000017941 */ /* 0x000fea0003800000 */
.L_x_5414:
[----:B------:R-:W-:Y:S04]  /*1b80*/  BSSY B1, `(.L_x_5417) ;  /* 0x000000e000017945 */ /* 0x000fe80003800000 */
[----:B------:R-:W-:Y:S05]  /*1b90*/  @P1 BRA `(.L_x_5418) ;  /* 0x0000000000141947 */ /* 0x000fea0003800000 */
[----:B------:R-:W-:Y:S01]  /*1ba0*/  HFMA2.MMA R104, -RZ, RZ, 0, 0 ;  /* 0x00000000ff687435 */ /* 0x000fe200000001ff */
[----:B------:R-:W-:Y:S10]  /*1bb0*/  @!P0 BRA `(.L_x_5419) ;  /* 0x0000000000288947 */ /* 0x000ff40003800000 */
[----:B-----5:R-:W-:-:S04]  /*1bc0*/  PRMT R104, R89, 0x7632, R104 ;  /* 0x0000763259687816 */ /* 0x020fc80000000068 */
[----:B------:R-:W-:Y:S01]  /*1bd0*/  SHF.L.U32 R104, R104, 0x10, RZ ;  /* 0x0000001068687819 */ /* 0x000fe200000006ff */
[----:B------:R-:W-:Y:S06]  /*1be0*/  BRA `(.L_x_5419) ;  /* 0x00000000001c7947 */ /* 0x000fec0003800000 */
.L_x_5418:
[----:B-----5:R-:W-:Y:S02]  /*1bf0*/  PRMT R92, R85, 0x7632, R92 ;  /* 0x00007632555c7816 */ /* 0x020fe4000000005c */
[----:B------:R-:W-:Y:S02]  /*1c00*/  @P0 PRMT R93, R89, 0x7632, R93 ;  /* 0x00007632595d0816 */ /* 0x000fe4000000005d */
[----:B------:R-:W-:Y:S02]  /*1c10*/  SHF.L.U32 R92, R92, 0x10, RZ ;  /* 0x000000105c5c7819 */ /* 0x000fe400000006ff */
[----:B------:R-:W-:-:S03]  /*1c20*/  @P0 SHF.L.U32 R93, R93, 0x10, RZ ;  /* 0x000000105d5d0819 */ /* 0x000fc600000006ff */
[----:B------:R-:W-:-:S04]  /*1c30*/  FMUL.FTZ R92, R92, UR8 ;  /* 0x000000085c5c7c20 */ /* 0x000fc80008410000 */
[----:B------:R-:W-:-:S04]  /*1c40*/  FMUL.FTZ R104, R83, R92 ;  /* 0x0000005c53687220 */ /* 0x000fc80000410000 */
[----:B------:R-:W-:-:S07]  /*1c50*/  @P0 FADD.FTZ R104, R93, R104 ;  /* 0x000000685d680221 */ /* 0x000fce0000010000 */
.L_x_5419:
[----:B------:R-:W-:Y:S05]  /*1c60*/  BSYNC B1 ;  /* 0x0000000000017941 */ /* 0x000fea0003800000 */
.L_x_5417:
[----:B------:R-:W-:Y:S04]  /*1c70*/  BSSY B1, `(.L_x_5420) ;  /* 0x000000b000017945 */ /* 0x000fe80003800000 */
[----:B------:R-:W-:Y:S05]  /*1c80*/  @P1 BRA `(.L_x_5421) ;  /* 0x0000000000101947 */ /* 0x000fea0003800000 */
[----:B------:R-:W-:Y:S01]  /*1c90*/  MOV R105, RZ ;  /* 0x000000ff00697202 */ /* 0x000fe20000000f00 */
[----:B------:R-:W-:Y:S06]  /*1ca0*/  @!P0 BRA `(.L_x_5422) ;  /* 0x00000000001c8947 */ /* 0x000fec0003800000 */
[----:B-----5:R-:W-:Y:S01]  /*1cb0*/  SHF.L.U32 R105, R90, 0x10, RZ ;  /* 0x000000105a697819 */ /* 0x020fe200000006ff */
[----:B------:R-:W-:Y:S06]  /*1cc0*/  BRA `(.L_x_5422) ;  /* 0x0000000000147947 */ /* 0x000fec0003800000 */
.L_x_5421:
[----:B-----5:R-:W-:-:S05]  /*1cd0*/  SHF.L.U32 R92, R86, 0x10, RZ ;  /* 0x00000010565c7819 */ /* 0x020fca00000006ff */
[----:B------:R-:W-:Y:S01]  /*1ce0*/  FMUL.FTZ R105, R92, UR8 ;  /* 0x000000085c697c20 */ /* 0x000fe20008410000 */
[----:B------:R-:W-:-:S03]  /*1cf0*/  @P0 SHF.L.U32 R92, R90, 0x10, RZ ;  /* 0x000000105a5c0819 */ /* 0x000fc600000006ff */
[----:B------:R-:W-:-:S04]  /*1d00*/  FMUL.FTZ R105, R76, R105 ;  /* 0x000000694c697220 */ /* 0x000fc80000410000 */
[----:B------:R-:W-:-:S07]  /*1d10*/  @P0 FADD.FTZ R105, R92, R105 ;  /* 0x000000695c690221 */ /* 0x000fce0000010000 */
.L_x_5422:
[----:B------:R-:W-:Y:S05]  /*1d20*/  BSYNC B1 ;  /* 0x0000000000017941 */ /* 0x000fea0003800000 */
.L_x_5420:
[----:B------:R-:W-:Y:S04]  /*1d30*/  BSSY B1, `(.L_x_5423) ;  /* 0x000000e000017945 */ /* 0x000fe80003800000 */
[----:B------:R-:W-:Y:S05]  /*1d40*/  @P1 BRA `(.L_x_5424) ;  /* 0x0000000000141947 */ /* 0x000fea0003800000 */
[----:B------:R-:W-:Y:S01]  /*1d50*/  HFMA2.MMA R106, -RZ, RZ, 0, 0 ;  /* 0x00000000ff6a7435 */ /* 0x000fe200000001ff */
[----:B------:R-:W-:Y:S10]  /*1d60*/  @!P0 BRA `(.L_x_5425) ;  /* 0x0000000000288947 */ /* 0x000ff40003800000 */
[----:B-----5:R-:W-:-:S04]  /*1d70*/  PRMT R106, R90, 0x7632, R106 ;  /* 0x000076325a6a7816 */ /* 0x020fc8000000006a */
[----:B------:R-:W-:Y:S01]  /*1d80*/  SHF.L.U32 R106, R106, 0x10, RZ ;  /* 0x000000106a6a7819 */ /* 0x000fe200000006ff */
[----:B------:R-:W-:Y:S06]  /*1d90*/  BRA `(.L_x_5425) ;  /* 0x00000000001c7947 */ /* 0x000fec0003800000 */
.L_x_5424:
[----:B-----5:R-:W-:Y:S02]  /*1da0*/  PRMT R92, R86, 0x7632, R92 ;  /* 0x00007632565c7816 */ /* 0x020fe4000000005c */
[----:B------:R-:W-:Y:S02]  /*1db0*/  @P0 PRMT R93, R90, 0x7632, R93 ;  /* 0x000076325a5d0816 */ /* 0x000fe4000000005d */
[----:B------:R-:W-:Y:S02]  /*1dc0*/  SHF.L.U32 R92, R92, 0x10, RZ ;  /* 0x000000105c5c7819 */ /* 0x000fe400000006ff */
[----:B------:R-:W-:-:S03]  /*1dd0*/  @P0 SHF.L.U32 R93, R93, 0x10, RZ ;  /* 0x000000105d5d0819 */ /* 0x000fc600000006ff */
[----:B------:R-:W-:-:S04]  /*1de0*/  FMUL.FTZ R92, R92, UR8 ;  /* 0x000000085c5c7c20 */ /* 0x000fc80008410000 */
[----:B------:R-:W-:-:S04]  /*1df0*/  FMUL.FTZ R106, R77, R92 ;  /* 0x0000005c4d6a7220 */ /* 0x000fc80000410000 */
[----:B------:R-:W-:-:S07]  /*1e00*/  @P0 FADD.FTZ R106, R93, R106 ;  /* 0x0000006a5d6a0221 */ /* 0x000fce0000010000 */
.L_x_5425:
[----:B------:R-:W-:Y:S05]  /*1e10*/  BSYNC B1 ;  /* 0x0000000000017941 */ /* 0x000fea0003800000 */
.L_x_5423:
[----:B------:R-:W-:Y:S04]  /*1e20*/  BSSY B1, `(.L_x_5426) ;  /* 0x000000b000017945 */ /* 0x000fe80003800000 */
[----:B------:R-:W-:Y:S05]  /*1e30*/  @P1 BRA `(.L_x_5427) ;  /* 0x0000000000101947 */ /* 0x000fea0003800000 */
[----:B------:R-:W-:Y:S01]  /*1e40*/  MOV R107, RZ ;  /* 0x000000ff006b7202 */ /* 0x000fe20000000f00 */
[----:B------:R-:W-:Y:S06]  /*1e50*/  @!P0 BRA `(.L_x_5428) ;  /* 0x00000000001c8947 */ /* 0x000fec0003800000 */
[----:B-----5:R-:W-:Y:S01]  /*1e60*/  SHF.L.U32 R107, R91, 0x10, RZ ;  /* 0x000000105b6b7819 */ /* 0x020fe200000006ff */
[----:B------:R-:W-:Y:S06]  /*1e70*/  BRA `(.L_x_5428) ;  /* 0x0000000000147947 */ /* 0x000fec0003800000 */
.L_x_5427:
[----:B-----5:R-:W-:-:S05]  /*1e80*/  SHF.L.U32 R92, R87, 0x10, RZ ;  /* 0x00000010575c7819 */ /* 0x020fca00000006ff */
[----:B------:R-:W-:Y:S01]  /*1e90*/  FMUL.FTZ R107, R92, UR8 ;  /* 0x000000085c6b7c20 */ /* 0x000fe20008410000 */
[----:B------:R-:W-:-:S03]  /*1ea0*/  @P0 SHF.L.U32 R92, R91, 0x10, RZ ;  /* 0x000000105b5c0819 */ /* 0x000fc600000006ff */
[----:B------:R-:W-:-:S04]  /*1eb0*/  FMUL.FTZ R107, R78, R107 ;  /* 0x0000006b4e6b7220 */ /* 0x000fc80000410000 */
[----:B------:R-:W-:-:S07]  /*1ec0*/  @P0 FADD.FTZ R107, R92, R107 ;  /* 0x0000006b5c6b0221 */ /* 0x000fce0000010000 */
.L_x_5428:
[----:B------:R-:W-:Y:S05]  /*1ed0*/  BSYNC B1 ;  /* 0x0000000000017941 */ /* 0x000fea0003800000 */
.L_x_5426:
[----:B------:R-:W-:Y:S04]  /*1ee0*/  BSSY B1, `(.L_x_5429) ;  /* 0x000000e000017945 */ /* 0x000fe80003800000 */
[----:B------:R-:W-:Y:S05]  /*1ef0*/  @P1 BRA `(.L_x_5430) ;  /* 0x0000000000141947 */ /* 0x000fea0003800000 */
[----:B------:R-:W-:Y:S01]  /*1f00*/  HFMA2.MMA R108, -RZ, RZ, 0, 0 ;  /* 0x00000000ff6c7435 */ /* 0x000fe200000001ff */
[----:B------:R-:W-:Y:S10]  /*1f10*/  @!P0 BRA `(.L_x_5431) ;  /* 0x0000000000288947 */ /* 0x000ff40003800000 */
[----:B-----5:R-:W-:-:S04]  /*1f20*/  PRMT R108, R91, 0x7632, R108 ;  /* 0x000076325b6c7816 */ /* 0x020fc8000000006c */
[----:B------:R-:W-:Y:S01]  /*1f30*/  SHF.L.U32 R108, R108, 0x10, RZ ;  /* 0x000000106c6c7819 */ /* 0x000fe200000006ff */
[----:B------:R-:W-:Y:S06]  /*1f40*/  BRA `(.L_x_5431) ;  /* 0x00000000001c7947 */ /* 0x000fec0003800000 */
.L_x_5430:
[----:B-----5:R-:W-:Y:S02]  /*1f50*/  PRMT R92, R87, 0x7632, R92 ;  /* 0x00007632575c7816 */ /* 0x020fe4000000005c */
[----:B------:R-:W-:Y:S02]  /*1f60*/  @P0 PRMT R93, R91, 0x7632, R93 ;  /* 0x000076325b5d0816 */ /* 0x000fe4000000005d */
[----:B------:R-:W-:Y:S02]  /*1f70*/  SHF.L.U32 R92, R92, 0x10, RZ ;  /* 0x000000105c5c7819 */ /* 0x000fe400000006ff */
[----:B------:R-:W-:-:S03]  /*1f80*/  @P0 SHF.L.U32 R93, R93, 0x10, RZ ;  /* 0x000000105d5d0819 */ /* 0x000fc600000006ff */
[----:B------:R-:W-:-:S04]  /*1f90*/  FMUL.FTZ R92, R92, UR8 ;  /* 0x000000085c5c7c20 */ /* 0x000fc80008410000 */
[----:B------:R-:W-:-:S04]  /*1fa0*/  FMUL.FTZ R108, R79, R92 ;  /* 0x0000005c4f6c7220 */ /* 0x000fc80000410000 */
[----:B------:R-:W-:-:S07]  /*1fb0*/  @P0 FADD.FTZ R108, R93, R108 ;  /* 0x0000006c5d6c0221 */ /* 0x000fce0000010000 */
.L_x_5431:
[----:B------:R-:W-:Y:S05]  /*1fc0*/  BSYNC B1 ;  /* 0x0000000000017941 */ /* 0x000fea0003800000 */
.L_x_5429:
[----:B------:R-:W2:Y:S01]  /*1fd0*/  LDC.64 R92, c[0x0][0x238] ;  /* 0x00008e00ff5c7b82 */ /* 0x000ea20000000a00 */
[----:B------:R-:W-:Y:S02]  /*1fe0*/  F2FP.BF16.F32.PACK_AB R95, R108, R107 ;  /* 0x0000006b6c5f723e */ /* 0x000fe400000010ff */
[----:B------:R-:W-:Y:S01]  /*1ff0*/  F2FP.BF16.F32.PACK_AB R94, R106, R105 ;  /* 0x000000696a5e723e */ /* 0x000fe200000010ff */
[----:B--2---:R-:W-:Y:S01]  /*2000*/  IMAD.WIDE.U32 R120, R120, 0x10, R92 ;  /* 0x0000001078787825 */ /* 0x004fe200078e005c */
[----:B------:R-:W-:Y:S02]  /*2010*/  F2FP.BF16.F32.PACK_AB R93, R104, R103 ;  /* 0x00000067685d723e */ /* 0x000fe400000010ff */
[----:B------:R-:W-:-:S05]  /*2020*/  F2FP.BF16.F32.PACK_AB R92, R102, R101 ;  /* 0x00000065665c723e */ /* 0x000fca00000010ff */
[----:B------:R4:W-:Y:S02]  /*2030*/  STG.E.128 desc[UR4][R120.64], R92 ;  /* 0x0000005c78007986 */ /* 0x0009e4000c101d04 */
.L_x_5407:
[----:B------:R-:W-:Y:S05]  /*2040*/  BSYNC B0 ;  /* 0x0000000000007941 */ /* 0x000fea0003800000 */
.L_x_5406:
        /* <DEDUP_REMOVED lines=104> */
.L_x_5450:
[----:B------:R-:W-:Y:S01]  /*26d0*/  LOP3.LUT P1, RZ, R109, 0x1f, RZ, 0xc0, !PT ;  /* 0x0000001f6dff7812 */ /* 0x000fe2000782c0ff */
[----:B--2---:R-:W-:Y:S01]  /*26e0*/  FADD.FTZ R93, R125, R122 ;  /* 0x0000007a7d5d7221 */ /* 0x004fe20000010000 */
[----:B------:R-:W-:Y:S01]  /*26f0*/  LOP3.LUT R95, R95, 0x7, RZ, 0xc0, !PT ;  /* 0x000000075f5f7812 */ /* 0x000fe200078ec0ff */
[----:B------:R-:W-:Y:S10]  /*2700*/  WARPSYNC.ALL ;  /* 0x0000000000007948 */ /* 0x000ff40003800000 */
[----:B------:R-:W2:Y:S01]  /*2710*/  @!P1 S2R R119, SR_CgaCtaId ;  /* 0x0000000000779919 */ /* 0x000ea20000008800 */
[----:B------:R-:W-:-:S04]  /*2720*/  @!P1 MOV R118, 0x400 ;  /* 0x0000040000769802 */ /* 0x000fc80000000f00 */
[----:B--2---:R-:W-:Y:S02]  /*2730*/  @!P1 LEA R119, R119, R118, 0x18 ;  /* 0x0000007677779211 */ /* 0x004fe400078ec0ff */
[----:B------:R-:W-:-:S04]  /*2740*/  @!P1 IADD3 R118, R94, R95, RZ ;  /* 0x0000005f5e769210 */ /* 0x000fc80007ffe0ff */
[----:B------:R-:W-:Y:S02]  /*2750*/  @!P1 LEA R118, R118, R119, 0x3 ;  /* 0x0000007776769211 */ /* 0x000fe400078e18ff */
[----:B------:R-:W-:-:S03]  /*2760*/  LOP3.LUT R119, R109, 0x1f, RZ, 0xc0, !PT ;  /* 0x0000001f6d777812 */ /* 0x000fc600078ec0ff */
[----:B------:R2:W-:Y:S01]  /*2770*/  @!P1 STS.64 [R118], R92 ;  /* 0x0000005c76009388 */ /* 0x0005e20000000a00 */
[----:B------:R-:W-:-:S13]  /*2780*/  ISETP.GT.U32.AND P1, PT, R119, 0x7, PT ;  /* 0x000000077700780c */ /* 0x000fda0003f24070 */
[----:B--2---:R-:W2:Y:S01]  /*2790*/  @!P1 S2R R93, SR_CgaCtaId ;  /* 0x00000000005d9919 */ /* 0x004ea20000008800 */
        /* <DEDUP_REMOVED lines=8> */
[----:B------:R-:W3:Y:S01]  /*2820*/  SHFL.DOWN PT, R121, R120, 0x4, 0x1f ;  /* 0x08801f0078797f89 */ /* 0x000ee200000e0000 */
[----:B--2---:R-:W-:-:S04]  /*2830*/  @!P1 LEA R93, R93, R92, 0x18 ;  /* 0x0000005c5d5d9211 */ /* 0x004fc800078ec0ff */
[----:B------:R-:W-:Y:S02]  /*2840*/  @!P1 LEA R119, R94, R93, 0x3 ;  /* 0x0000005d5e779211 */ /* 0x000fe400078e18ff */
[----:B------:R-:W-:Y:S02]  /*2850*/  CS2R R92, SRZ ;  /* 0x00000000005c7805 */ /* 0x000fe4000001ff00 */
[----:B---3--:R-:W-:Y:S02]  /*2860*/  I2FP.F32.S32 R118, R121 ;  /* 0x0000007900767245 */ /* 0x008fe40000201400 */
[----:B------:R-:W-:Y:S02]  /*2870*/  IADD3 R94, R121, R120, RZ ;  /* 0x00000078795e7210 */ /* 0x000fe40007ffe0ff */
[----:B------:R-:W2:Y:S01]  /*2880*/  @!P1 LDS.64 R92, [R119] ;  /* 0x00000000775c9984 */ /* 0x000ea20000000a00 */
[----:B------:R-:W-:-:S03]  /*2890*/  LOP3.LUT P1, RZ, R95, 0x1f, R109, 0xf8, !PT ;  /* 0x0000001f5fff7812 */ /* 0x000fc6000782f86d */
[----:B--2---:R-:W2:Y:S02]  /*28a0*/  SHFL.DOWN PT, R123, R92, 0x4, 0x1f ;  /* 0x08801f005c7b7f89 */ /* 0x004ea400000e0000 */
[C---:B--2---:R-:W-:Y:S01]  /*28b0*/  FADD.FTZ R121, -R123.reuse, R92 ;  /* 0x0000005c7b797221 */ /* 0x044fe20000010100 */
[----:B------:R-:W-:-:S03]  /*28c0*/  FMUL.FTZ R123, R123, R118 ;  /* 0x000000767b7b7220 */ /* 0x000fc60000410000 */
[----:B------:R-:W-:Y:S01]  /*28d0*/  FMUL.FTZ R121, R121, R121 ;  /* 0x0000007979797220 */ /* 0x000fe20000410000 */
[----:B------:R-:W-:Y:S01]  /*28e0*/  FFMA.FTZ R119, R122, R92, R123 ;  /* 0x0000005c7a777223 */ /* 0x000fe2000001007b */
[----:B------:R-:W-:Y:S01]  /*28f0*/  I2FP.F32.S32 R92, R94 ;  /* 0x0000005e005c7245 */ /* 0x000fe20000201400 */
[----:B------:R-:W-:Y:S01]  /*2900*/  SHFL.DOWN PT, R123, R94, 0x2, 0x1f ;  /* 0x08401f005e7b7f89 */ /* 0x000fe200000e0000 */
[----:B------:R-:W-:Y:S02]  /*2910*/  FMUL.FTZ R121, R121, R122 ;  /* 0x0000007a79797220 */ /* 0x000fe40000410000 */
[----:B------:R-:W2:Y:S01]  /*2920*/  MUFU.RCP R120, R92 ;  /* 0x0000005c00787308 */ /* 0x000ea20000001000 */
[----:B------:R-:W3:Y:S01]  /*2930*/  SHFL.DOWN PT, R122, R93, 0x4, 0x1f ;  /* 0x08801f005d7a7f89 */ /* 0x000ee200000e0000 */
[----:B------:R-:W-:Y:S01]  /*2940*/  FMUL.FTZ R118, R121, R118 ;  /* 0x0000007679767220 */ /* 0x000fe20000410000 */
[----:B---3--:R-:W-:-:S04]  /*2950*/  FADD.FTZ R121, R122, R93 ;  /* 0x0000005d7a797221 */ /* 0x008fc80000010000 */
[C---:B--2---:R-:W-:Y:S01]  /*2960*/  FFMA.FTZ R118, R120.reuse, R118, R121 ;  /* 0x0000007678767223 */ /* 0x044fe20000010079 */
[----:B------:R-:W-:Y:S01]  /*2970*/  FMUL.FTZ R121, R120, R119 ;  /* 0x0000007778797220 */ /* 0x000fe20000410000 */
[-C--:B------:R-:W-:Y:S02]  /*2980*/  I2FP.F32.S32 R120, R123.reuse ;  /* 0x0000007b00787245 */ /* 0x080fe40000201400 */
[----:B------:R-:W-:Y:S02]  /*2990*/  IADD3 R119, R94, R123, RZ ;  /* 0x0000007b5e777210 */ /* 0x000fe40007ffe0ff */
[----:B------:R-:W2:Y:S02]  /*29a0*/  SHFL.DOWN PT, R122, R121, 0x2, 0x1f ;  /* 0x08401f00797a7f89 */ /* 0x000ea400000e0000 */
[----:B--2---:R-:W-:Y:S01]  /*29b0*/  FADD.FTZ R93, R121, -R122 ;  /* 0x8000007a795d7221 */ /* 0x004fe20000010000 */
[----:B-1----:R-:W-:-:S03]  /*29c0*/  FMUL.FTZ R125, R122, R120 ;  /* 0x000000787a7d7220 */ /* 0x002fc60000410000 */
[----:B------:R-:W-:Y:S01]  /*29d0*/  FMUL.FTZ R123, R93, R93 ;  /* 0x0000005d5d7b7220 */ /* 0x000fe20000410000 */
[----:B------:R-:W-:-:S03]  /*29e0*/  FFMA.FTZ R93, R92, R121, R125 ;  /* 0x000000795c5d7223 */ /* 0x000fc6000001007d */
[----:B------:R-:W-:Y:S01]  /*29f0*/  FMUL.FTZ R125, R92, R123 ;  /* 0x0000007b5c7d7220 */ /* 0x000fe20000410000 */
[----:B------:R-:W-:Y:S01]  /*2a00*/  I2FP.F32.S32 R92, R119 ;  /* 0x00000077005c7245 */ /* 0x000fe20000201400 */
[----:B------:R-:W1:Y:S02]  /*2a10*/  SHFL.DOWN PT, R123, R118, 0x2, 0x1f ;  /* 0x08401f00767b7f89 */ /* 0x000e6400000e0000 */
[----:B------:R-:W-:Y:S02]  /*2a20*/  FMUL.FTZ R125, R125, R120 ;  /* 0x000000787d7d7220 */ /* 0x000fe40000410000 */
[----:B------:R-:W2:Y:S01]  /*2a30*/  MUFU.RCP R120, R92 ;  /* 0x0000005c00787308 */ /* 0x000ea20000001000 */
[----:B-1----:R-:W-:-:S04]  /*2a40*/  FADD.FTZ R123, R118, R123 ;  /* 0x0000007b767b7221 */ /* 0x002fc80000010000 */
[C---:B--2---:R-:W-:Y:S01]  /*2a50*/  FFMA.FTZ R94, R120.reuse, R125, R123 ;  /* 0x0000007d785e7223 */ /* 0x044fe2000001007b */
[----:B------:R-:W-:Y:S02]  /*2a60*/  FMUL.FTZ R125, R120, R93 ;  /* 0x0000005d787d7220 */ /* 0x000fe40000410000 */
[----:B------:R-:W1:Y:S04]  /*2a70*/  SHFL.DOWN PT, R120, R119, 0x1, 0x1f ;  /* 0x08201f0077787f89 */ /* 0x000e6800000e0000 */
[----:B------:R-:W2:Y:S01]  /*2a80*/  SHFL.DOWN PT, R122, R125, 0x1, 0x1f ;  /* 0x08201f007d7a7f89 */ /* 0x000ea200000e0000 */
[-C--:B-1----:R-:W-:Y:S02]  /*2a90*/  I2FP.F32.S32 R93, R120.reuse ;  /* 0x00000078005d7245 */ /* 0x082fe40000201400 */
[----:B------:R-:W-:-:S03]  /*2aa0*/  IADD3 R120, R119, R120, RZ ;  /* 0x0000007877787210 */ /* 0x000fc60007ffe0ff */
[----:B--2---:R-:W-:Y:S01]  /*2ab0*/  FMUL.FTZ R121, R122, R93 ;  /* 0x0000005d7a797220 */ /* 0x004fe20000410000 */
[----:B------:R-:W-:Y:S01]  /*2ac0*/  I2FP.F32.S32 R120, R120 ;  /* 0x0000007800787245 */ /* 0x000fe20000201400 */
[----:B------:R-:W-:Y:S02]  /*2ad0*/  FADD.FTZ R122, R125, -R122 ;  /* 0x8000007a7d7a7221 */ /* 0x000fe40000010000 */
[----:B------:R-:W-:Y:S01]  /*2ae0*/  FFMA.FTZ R118, R92, R125, R121 ;  /* 0x0000007d5c767223 */ /* 0x000fe20000010079 */
[----:B------:R-:W1:Y:S01]  /*2af0*/  MUFU.RCP R123, R120 ;  /* 0x00000078007b7308 */ /* 0x000e620000001000 */
[----:B------:R-:W2:Y:S01]  /*2b00*/  SHFL.DOWN PT, R121, R94, 0x1, 0x1f ;  /* 0x08201f005e797f89 */ /* 0x000ea200000e0000 */
[----:B------:R-:W-:-:S04]  /*2b10*/  FMUL.FTZ R122, R122, R122 ;  /* 0x0000007a7a7a7220 */ /* 0x000fc80000410000 */
[----:B------:R-:W-:-:S04]  /*2b20*/  FMUL.FTZ R122, R92, R122 ;  /* 0x0000007a5c7a7220 */ /* 0x000fc80000410000 */
[----:B------:R-:W-:Y:S01]  /*2b30*/  FMUL.FTZ R122, R122, R93 ;  /* 0x0000005d7a7a7220 */ /* 0x000fe20000410000 */
[----:B-1----:R-:W-:Y:S02]  /*2b40*/  FMUL.FTZ R119, R123, R118 ;  /* 0x000000767b777220 */ /* 0x002fe40000410000 */
[----:B------:R-:W1:Y:S04]  /*2b50*/  LDC R118, c[0x0][0x2d8] ;  /* 0x0000b600ff767b82 */ /* 0x000e680000000800 */
[----:B------:R-:W3:Y:S01]  /*2b60*/  SHFL.IDX PT, R119, R119, RZ, 0x1f ;  /* 0x00001fff77777589 */ /* 0x000ee200000e0000 */
[----:B--2---:R-:W-:-:S03]  /*2b70*/  FADD.FTZ R92, R94, R121 ;  /* 0x000000795e5c7221 */ /* 0x004fc60000010000 */
[----:B------:R-:W2:Y:S01]  /*2b80*/  @!P1 LDC.64 R94, c[0x0][0x258] ;  /* 0x00009600ff5e9b82 */ /* 0x000ea20000000a00 */
[----:B------:R-:W-:-:S05]  /*2b90*/  FFMA.FTZ R122, R123, R122, R92 ;  /* 0x0000007a7b7a7223 */ /* 0x000fca000001005c */
[----:B------:R-:W1:Y:S02]  /*2ba0*/  SHFL.IDX PT, R121, R122, RZ, 0x1f ;  /* 0x00001fff7a797589 */ /* 0x000e6400000e0000 */
[----:B------:R-:W4:Y:S01]  /*2bb0*/  @!P1 LDC.64 R92, c[0x0][0x250] ;  /* 0x00009400ff5c9b82 */ /* 0x000f220000000a00 */
[----:B---3--:R-:W-:Y:S01]  /*2bc0*/  FMUL.FTZ R120, R119, R119 ;  /* 0x0000007777787220 */ /* 0x008fe20000410000 */
[----:B--2---:R-:W-:-:S04]  /*2bd0*/  @!P1 LEA R94, P6, R112, R94, 0x2 ;  /* 0x0000005e705e9211 */ /* 0x004fc800078c10ff */
[----:B------:R-:W-:Y:S01]  /*2be0*/  @!P1 LEA.HI.X R95, R112, R95, R117, 0x2, P6 ;  /* 0x0000005f705f9211 */ /* 0x000fe200030f1475 */
[----:B-1----:R-:W-:Y:S01]  /*2bf0*/  FFMA.FTZ R118, R121, UR9, R118 ;  /* 0x0000000979767c23 */ /* 0x002fe20008010076 */
[----:B------:R-:W-:Y:S02]  /*2c00*/  FSEL R121, R120, RZ, !P2 ;  /* 0x000000ff78797208 */ /* 0x000fe40005000000 */
[----:B----4-:R-:W-:-:S03]  /*2c10*/  @!P1 LEA R92, P2, R112, R92, 0x2 ;  /* 0x0000005c705c9211 */ /* 0x010fc600078410ff */
[----:B------:R-:W-:Y:S01]  /*2c20*/  FADD.FTZ R118, R118, R121 ;  /* 0x0000007976767221 */ /* 0x000fe20000010000 */
[----:B------:R-:W-:-:S05]  /*2c30*/  @!P1 LEA.HI.X R93, R112, R93, R117, 0x2, P2 ;  /* 0x0000005d705d9211 */ /* 0x000fca00010f1475 */
[----:B------:R-:W1:Y:S01]  /*2c40*/  MUFU.RSQ R118, R118 ;  /* 0x0000007600767308 */ /* 0x000e620000001400 */
[----:B------:R2:W-:Y:S04]  /*2c50*/  @!P1 STG.E desc[UR4][R92.64], R119 ;  /* 0x000000775c009986 */ /* 0x0005e8000c101904 */
[----:B-1----:R2:W-:Y:S01]  /*2c60*/  @!P1 STG.E desc[UR4][R94.64], R118 ;  /* 0x000000765e009986 */ /* 0x0025e2000c101904 */
[----:B-----5:R-:W-:-:S13]  /*2c70*/  ISETP.GE.AND P1, PT, R116, 0x1, PT ;  /* 0x000000017400780c */ /* 0x020fda0003f26270 */
[----:B--2---:R-:W-:Y:S05]  /*2c80*/  @!P1 BRA `(.L_x_5434) ;  /* 0x0000000400b89947 */ /* 0x004fea0003800000 */
        /* <DEDUP_REMOVED lines=24> */
[----:B------:R-:W-:Y:S01]  /*2e10*/  F2FP.BF16.F32.PACK_AB R92, R93, R92 ;  /* 0x0000005c5d5c723e */ /* 0x000fe200000010ff */
[--C-:B------:R-:W-:Y:S01]  /*2e20*/  FADD.FTZ R123, R7, -R119.reuse ;  /* 0x80000077077b7221 */ /* 0x100fe20000010000 */
[----:B------:R-:W-:Y:S01]  /*2e30*/  F2FP.BF16.F32.PACK_AB R93, R116, R117 ;  /* 0x00000075745d723e */ /* 0x000fe200000010ff */
[----:B------:R-:W-:Y:S01]  /*2e40*/  FADD.FTZ R125, R8, -R119 ;  /* 0x80000077087d7221 */ /* 0x000fe20000010000 */
[----:B------:R-:W1:Y:S01]  /*2e50*/  LDC.64 R116, c[0x0][0x2b8] ;  /* 0x0000ae00ff747b82 */ /* 0x000e620000000a00 */
[C---:B------:R-:W-:Y:S01]  /*2e60*/  FMUL.FTZ R95, R118.reuse, R95 ;  /* 0x0000005f765f7220 */ /* 0x040fe20000410000 */
[C---:B------:R-:W-:Y:S01]  /*2e70*/  FMUL.FTZ R120, R118.reuse, R121 ;  /* 0x0000007976787220 */ /* 0x040fe20000410000 */
[C---:B------:R-:W-:Y:S01]  /*2e80*/  FMUL.FTZ R123, R118.reuse, R123 ;  /* 0x0000007b767b7220 */ /* 0x040fe20000410000 */
[----:B------:R-:W-:Y:S01]  /*2e90*/  FMUL.FTZ R122, R118, R125 ;  /* 0x0000007d767a7220 */ /* 0x000fe20000410000 */
[----:B------:R-:W-:Y:S01]  /*2ea0*/  FFMA.FTZ R94, R24, R95, R16 ;  /* 0x0000005f185e7223 */ /* 0x000fe20000010010 */
[----:B------:R-:W-:Y:S01]  /*2eb0*/  FFMA.FTZ R95, R25, R120, R17 ;  /* 0x00000078195f7223 */ /* 0x000fe20000010011 */
[----:B------:R-:W-:Y:S01]  /*2ec0*/  FFMA.FTZ R123, R26, R123, R18 ;  /* 0x0000007b1a7b7223 */ /* 0x000fe20000010012 */
[----:B------:R-:W-:-:S03]  /*2ed0*/  FFMA.FTZ R122, R27, R122, R19 ;  /* 0x0000007a1b7a7223 */ /* 0x000fc60000010013 */
[----:B------:R-:W-:Y:S02]  /*2ee0*/  F2FP.BF16.F32.PACK_AB R94, R95, R94 ;  /* 0x0000005e5f5e723e */ /* 0x000fe400000010ff */
[----:B------:R-:W-:Y:S01]  /*2ef0*/  F2FP.BF16.F32.PACK_AB R95, R122, R123 ;  /* 0x0000007b7a5f723e */ /* 0x000fe200000010ff */
[C---:B-1----:R-:W-:Y:S01]  /*2f00*/  IMAD.WIDE.U32 R116, R115.reuse, 0x10, R116 ;  /* 0x0000001073747825 */ /* 0x042fe200078e0074 */
[----:B------:R-:W-:-:S04]  /*2f10*/  IADD3 R115, R115, 0x100, RZ ;  /* 0x0000010073737810 */ /* 0x000fc80007ffe0ff */
[----:B------:R1:W-:Y:S03]  /*2f20*/  STG.E.128 desc[UR4][R116.64], R92 ;  /* 0x0000005c74007986 */ /* 0x0003e6000c101d04 */
.L_x_5436:
[----:B------:R-:W-:Y:S05]  /*2f30*/  BSYNC B1 ;  /* 0x0000000000017941 */ /* 0x000fea0003800000 */
.L_x_5435:
[----:B------:R-:W-:Y:S04]  /*2f40*/  BSSY B1, `(.L_x_5437) ;  /* 0x0000022000017945 */ /* 0x000fe80003800000 */
[----:B------:R-:W-:Y:S05]  /*2f50*/  @!P4 BRA `(.L_x_5438) ;  /* 0x000000000080c947 */ /* 0x000fea0003800000 */
[--C-:B-1----:R-:W-:Y:S01]  /*2f60*/  FADD.FTZ R93, R9, -R119.reuse ;  /* 0x80000077095d7221 */ /* 0x102fe20000010000 */
        /* <DEDUP_REMOVED lines=31> */
.L_x_5438:
[----:B------:R-:W-:Y:S05]  /*3160*/  BSYNC B1 ;  /* 0x0000000000017941 */ /* 0x000fea0003800000 */
.L_x_5437:
[----:B------:R-:W-:Y:S05]  /*3170*/  @!P3 BRA `(.L_x_5434) ;  /* 0x00000000007cb947 */ /* 0x000fea0003800000 */
[--C-:B-12---:R-:W-:Y:S01]  /*3180*/  FADD.FTZ R116, R105, -R119.reuse ;  /* 0x8000007769747221 */ /* 0x106fe20000010000 */
        /* <DEDUP_REMOVED lines=10> */
[----:B------:R-:W1:Y:S01]  /*3230*/  LDC.64 R116, c[0x0][0x2b8] ;  /* 0x0000ae00ff747b82 */ /* 0x000e620000000a00 */
        /* <DEDUP_REMOVED lines=8> */
[----:B------:R-:W-:-:S05]  /*32c0*/  FFMA.FTZ R118, R75, R118, R67 ;  /* 0x000000764b767223 */ /* 0x000fca0000010043 */
[----:B------:R-:W-:Y:S01]  /*32d0*/  F2FP.BF16.F32.PACK_AB R95, R118, R95 ;  /* 0x0000005f765f723e */ /* 0x000fe200000010ff */
[----:B------:R-:W-:Y:S01]  /*32e0*/  FFMA.FTZ R118, R68, R93, R60 ;  /* 0x0000005d44767223 */ /* 0x000fe2000001003c */
[----:B------:R-:W-:Y:S01]  /*32f0*/  FFMA.FTZ R93, R70, R121, R62 ;  /* 0x00000079465d7223 */ /* 0x000fe2000001003e */
[----:B------:R-:W-:Y:S01]  /*3300*/  FFMA.FTZ R121, R72, R119, R64 ;  /* 0x0000007748797223 */ /* 0x000fe20000010040 */
[----:B------:R-:W-:-:S03]  /*3310*/  FFMA.FTZ R119, R69, R92, R61 ;  /* 0x0000005c45777223 */ /* 0x000fc6000001003d */
[----:B------:R-:W-:Y:S02]  /*3320*/  F2FP.BF16.F32.PACK_AB R93, R120, R93 ;  /* 0x0000005d785d723e */ /* 0x000fe400000010ff */
[----:B------:R-:W-:Y:S01]  /*3330*/  F2FP.BF16.F32.PACK_AB R94, R122, R121 ;  /* 0x000000797a5e723e */ /* 0x000fe200000010ff */
[----:B-1----:R-:W-:Y:S01]  /*3340*/  IMAD.WIDE.U32 R116, R115, 0x10, R116 ;  /* 0x0000001073747825 */ /* 0x002fe200078e0074 */
[----:B------:R-:W-:-:S05]  /*3350*/  F2FP.BF16.F32.PACK_AB R92, R119, R118 ;  /* 0x00000076775c723e */ /* 0x000fca00000010ff */
[----:B------:R3:W-:Y:S02]  /*3360*/  STG.E.128 desc[UR4][R116.64], R92 ;  /* 0x0000005c74007986 */ /* 0x0007e4000c101d04 */
.L_x_5434:
[----:B------:R-:W-:Y:S05]  /*3370*/  BSYNC B0 ;  /* 0x0000000000007941 */ /* 0x000fea0003800000 */
.L_x_5433:
[----:B------:R-:W-:Y:S02]  /*3380*/  IADD3 R112, R112, UR10, RZ ;  /* 0x0000000a70707c10 */ /* 0x000fe4000fffe0ff */
[----:B------:R-:W-:Y:S02]  /*3390*/  SEL R118, RZ, 0x1, P0 ;  /* 0x00000001ff767807 */ /* 0x000fe40000000000 */
[----:B------:R-:W-:-:S13]  /*33a0*/  ISETP.GE.AND P1, PT, R112, UR11, PT ;  /* 0x0000000b70007c0c */ /* 0x000fda000bf26270 */
[----:B------:R-:W-:Y:S05]  /*33b0*/  @!P1 BRA `(.L_x_5439) ;  /* 0xffffffd000d49947 */ /* 0x000fea000383ffff */
[----:B------:R-:W-:Y:S05]  /*33c0*/  EXIT ;  /* 0x000000000000794d */ /* 0x000fea0003800000 */
.L_x_5432:
[----:B------:R-:W-:Y:S01]  /*33d0*/  HFMA2.MMA R118, -RZ, RZ, 0, 5.9604644775390625e-08 ;  /* 0x00000001ff767435 */ /* 0x000fe200000001ff */
[----:B------:R-:W-:Y:S02]  /*33e0*/  MOV R119, 0x1f ;  /* 0x0000001f00777802 */ /* 0x000fe40000000f00 */
[----:B------:R-:W-:-:S08]  /*33f0*/  MOV R121, 0xffffffff ;  /* 0xffffffff00797802 */ /* 0x000fd00000000f00 */
[----:B01---5:R-:W-:Y:S05]  /*3400*/  WARPSYNC.COLLECTIVE R121, `(.L_x_5440) ;  /* 0x0000000079087348 */ /* 0x023fea0003c00000 */
[----:B------:R2:W3:Y:S02]  /*3410*/  SHFL.BFLY P6, R122, R120, R118, R119 ;  /* 0x0c000076787a7389 */ /* 0x0004e400000c0077 */
[----:B0123-5:R-:W-:Y:S01]  /*3420*/  ENDCOLLECTIVE ;  /* 0x000000000000791b */ /* 0x02ffe20003800000 */
.L_x_5440:
[----:B------:R-:W-:Y:S01]  /*3430*/  HFMA2.MMA R118, -RZ, RZ, 0, 1.1920928955078125e-07 ;  /* 0x00000002ff767435 */ /* 0x000fe200000001ff */
[----:B------:R-:W-:-:S05]  /*3440*/  FADD.FTZ R123, R120, R122 ;  /* 0x0000007a787b7221 */ /* 0x000fca0000010000 */
[----:B------:R-:W-:-:S07]  /*3450*/  MOV R120, R123 ;  /* 0x0000007b00787202 */ /* 0x000fce0000000f00 */
[----:B------:R-:W-:Y:S05]  /*3460*/  WARPSYNC.COLLECTIVE R121, `(.L_x_5441) ;  /* 0x0000000079087348 */ /* 0x000fea0003c00000 */
[----:B------:R0:W1:Y:S02]  /*3470*/  SHFL.BFLY P6, R122, R120, R118, R119 ;  /* 0x0c000076787a7389 */ /* 0x00006400000c0077 */
[----:B01----:R-:W-:Y:S01]  /*3480*/  ENDCOLLECTIVE ;  /* 0x000000000000791b */ /* 0x003fe20003800000 */
.L_x_5441:
[----:B------:R-:W-:Y:S01]  /*3490*/  HFMA2.MMA R118, -RZ, RZ, 0, 2.384185791015625e-07 ;  /* 0x00000004ff767435 */ /* 0x000fe200000001ff */
[----:B------:R-:W-:-:S05]  /*34a0*/  FADD.FTZ R124, R123, R122 ;  /* 0x0000007a7b7c7221 */ /* 0x000fca0000010000 */
[----:B------:R-:W-:-:S07]  /*34b0*/  MOV R120, R124 ;  /* 0x0000007c00787202 */ /* 0x000fce0000000f00 */
[----:B------:R-:W-:Y:S05]  /*34c0*/  WARPSYNC.COLLECTIVE R121, `(.L_x_5442) ;  /* 0x0000000079087348 */ /* 0x000fea0003c00000 */
[----:B------:R0:W1:Y:S02]  /*34d0*/  SHFL.BFLY P6, R122, R120, R118, R119 ;  /* 0x0c000076787a7389 */ /* 0x00006400000c0077 */
[----:B01----:R-:W-:Y:S01]  /*34e0*/  ENDCOLLECTIVE ;  /* 0x000000000000791b */ /* 0x003fe20003800000 */
.L_x_5442:
[----:B------:R-:W-:Y:S01]  /*34f0*/  HFMA2.MMA R118, -RZ, RZ, 0, 4.76837158203125e-07 ;  /* 0x00000008ff767435 */ /* 0x000fe200000001ff */
[----:B------:R-:W-:-:S05]  /*3500*/  FADD.FTZ R125, R124, R122 ;  /* 0x0000007a7c7d7221 */ /* 0x000fca0000010000 */
[----:B------:R-:W-:-:S07]  /*3510*/  MOV R120, R125 ;  /* 0x0000007d00787202 */ /* 0x000fce0000000f00 */
[----:B------:R-:W-:Y:S05]  /*3520*/  WARPSYNC.COLLECTIVE R121, `(.L_x_5443) ;  /* 0x0000000079087348 */ /* 0x000fea0003c00000 */
[----:B------:R0:W1:Y:S02]  /*3530*/  SHFL.BFLY P6, R122, R120, R118, R119 ;  /* 0x0c000076787a7389 */ /* 0x00006400000c0077 */
[----:B01----:R-:W-:Y:S01]  /*3540*/  ENDCOLLECTIVE ;  /* 0x000000000000791b */ /* 0x003fe20003800000 */
.L_x_5443:
[----:B------:R-:W-:Y:S01]  /*3550*/  HFMA2.MMA R118, -RZ, RZ, 0, 9.5367431640625e-07 ;  /* 0x00000010ff767435 */ /* 0x000fe200000001ff */
[----:B------:R-:W-:-:S05]  /*3560*/  FADD.FTZ R125, R125, R122 ;  /* 0x0000007a7d7d7221 */ /* 0x000fca0000010000 */
[----:B------:R-:W-:-:S07]  /*3570*/  MOV R120, R125 ;  /* 0x0000007d00787202 */ /* 0x000fce0000000f00 */
[----:B------:R-:W-:Y:S05]  /*3580*/  WARPSYNC.COLLECTIVE R121, `(.L_x_5444) ;  /* 0x0000000079087348 */ /* 0x000fea0003c00000 */
[----:B------:R0:W1:Y:S02]  /*3590*/  SHFL.BFLY P6, R122, R120, R118, R119 ;  /* 0x0c000076787a7389 */ /* 0x00006400000c0077 */
[----:B01----:R-:W-:Y:S01]  /*35a0*/  ENDCOLLECTIVE ;  /* 0x000000000000791b */ /* 0x003fe20003800000 */
.L_x_5444:
        /* <DEDUP_REMOVED lines=52> */
[----:B------:R-:W-:-:S03]  /*38f0*/  MOV R119, 0x1f ;  /* 0x0000001f00777802 */ /* 0x000fc60000000f00 */
[----:B------:R-:W-:-:S07]  /*3900*/  MOV R120, R93 ;  /* 0x0000005d00787202 */ /* 0x000fce0000000f00 */
[----:B------:R-:W-:Y:S05]  /*3910*/  WARPSYNC.COLLECTIVE R121, `(.L_x_5445) ;  /* 0x0000000079087348 */ /* 0x000fea0003c00000 */
[----:B------:R0:W1:Y:S02]  /*3920*/  SHFL.BFLY P6, R122, R120, R118, R119 ;  /* 0x0c000076787a7389 */ /* 0x00006400000c0077 */
[----:B01----:R-:W-:Y:S01]  /*3930*/  ENDCOLLECTIVE ;  /* 0x000000000000791b */ /* 0x003fe20003800000 */
.L_x_5445:
[----:B------:R-:W-:Y:S01]  /*3940*/  HFMA2.MMA R118, -RZ, RZ, 0, 1.1920928955078125e-07 ;  /* 0x00000002ff767435 */ /* 0x000fe200000001ff */
[----:B------:R-:W-:-:S10]  /*3950*/  FADD.FTZ R120, R93, R122 ;  /* 0x0000007a5d787221 */ /* 0x000fd40000010000 */
[----:B------:R-:W-:Y:S05]  /*3960*/  WARPSYNC.COLLECTIVE R121, `(.L_x_5446) ;  /* 0x0000000079087348 */ /* 0x000fea0003c00000 */
[----:B------:R0:W1:Y:S02]  /*3970*/  SHFL.BFLY P6, R122, R120, R118, R119 ;  /* 0x0c000076787a7389 */ /* 0x00006400000c0077 */
[----:B01----:R-:W-:Y:S01]  /*3980*/  ENDCOLLECTIVE ;  /* 0x000000000000791b */ /* 0x003fe20003800000 */
.L_x_5446:
[----:B------:R-:W-:Y:S01]  /*3990*/  HFMA2.MMA R118, -RZ, RZ, 0, 2.384185791015625e-07 ;  /* 0x00000004ff767435 */ /* 0x000fe200000001ff */
[----:B------:R-:W-:-:S05]  /*39a0*/  FADD.FTZ R123, R120, R122 ;  /* 0x0000007a787b7221 */ /* 0x000fca0000010000 */
[----:B------:R-:W-:-:S07]  /*39b0*/  MOV R120, R123 ;  /* 0x0000007b00787202 */ /* 0x000fce0000000f00 */
[----:B------:R-:W-:Y:S05]  /*39c0*/  WARPSYNC.COLLECTIVE R121, `(.L_x_5447) ;  /* 0x0000000079087348 */ /* 0x000fea0003c00000 */
[----:B------:R0:W1:Y:S02]  /*39d0*/  SHFL.BFLY P6, R122, R120, R118, R119 ;  /* 0x0c000076787a7389 */ /* 0x00006400000c0077 */
[----:B01----:R-:W-:Y:S01]  /*39e0*/  ENDCOLLECTIVE ;  /* 0x000000000000791b */ /* 0x003fe20003800000 */
.L_x_5447:
[----:B------:R-:W-:Y:S01]  /*39f0*/  HFMA2.MMA R118, -RZ, RZ, 0, 4.76837158203125e-07 ;  /* 0x00000008ff767435 */ /* 0x000fe200000001ff */
[----:B------:R-:W-:-:S05]  /*3a00*/  FADD.FTZ R124, R123, R122 ;  /* 0x0000007a7b7c7221 */ /* 0x000fca0000010000 */
[----:B------:R-:W-:-:S07]  /*3a10*/  MOV R120, R124 ;  /* 0x0000007c00787202 */ /* 0x000fce0000000f00 */
[----:B------:R-:W-:Y:S05]  /*3a20*/  WARPSYNC.COLLECTIVE R121, `(.L_x_5448) ;  /* 0x0000000079087348 */ /* 0x000fea0003c00000 */
[----:B------:R0:W1:Y:S02]  /*3a30*/  SHFL.BFLY P6, R122, R120, R118, R119 ;  /* 0x0c000076787a7389 */ /* 0x00006400000c0077 */
[----:B01----:R-:W-:Y:S01]  /*3a40*/  ENDCOLLECTIVE ;  /* 0x000000000000791b */ /* 0x003fe20003800000 */
.L_x_5448:
[----:B------:R-:W-:Y:S01]  /*3a50*/  HFMA2.MMA R118, -RZ, RZ, 0, 9.5367431640625e-07 ;  /* 0x00000010ff767435 */ /* 0x000fe200000001ff */
[----:B------:R-:W-:-:S05]  /*3a60*/  FADD.FTZ R125, R124, R122 ;  /* 0x0000007a7c7d7221 */ /* 0x000fca0000010000 */
[----:B------:R-:W-:-:S07]  /*3a70*/  MOV R120, R125 ;  /* 0x0000007d00787202 */ /* 0x000fce0000000f00 */
[----:B------:R-:W-:Y:S05]  /*3a80*/  WARPSYNC.COLLECTIVE R121, `(.L_x_5449) ;  /* 0x0000000079087348 */ /* 0x000fea0003c00000 */
[----:B------:R0:W1:Y:S02]  /*3a90*/  SHFL.BFLY P6, R122, R120, R118, R119 ;  /* 0x0c000076787a7389 */ /* 0x00006400000c0077 */
[----:B01----:R-:W-:Y:S01]  /*3aa0*/  ENDCOLLECTIVE ;  /* 0x000000000000791b */ /* 0x003fe20003800000 */
.L_x_5449:
[----:B------:R-:W-:Y:S05]  /*3ab0*/  BRA `(.L_x_5450) ;  /* 0xffffffec00047947 */ /* 0x000fea000383ffff */
.L_x_5451:
        /* <DEDUP_REMOVED lines=12> */
.L_x_23246:


//--------------------- .text._ZN10layer_norm13ln_fwd_kernelINS_13Kernel_traitsIf13__nv_bfloat16S2_S2_fjLj6144ELj1ELj1ELj8ELj16ENS_18Kernel_traits_baseILj6144EfS2_S2_S2_fjLj256EEEEELb0ELb1ELb1ELb1EEEvNS_9FwdParamsE --------------------------
	.section	.text._ZN10layer_norm13ln_fwd_kernelINS_13Kernel_traitsIf13__nv_bfloat16S2_S2_fjLj6144ELj1ELj1ELj8ELj16ENS_18Kernel_traits_baseILj6144EfS2_S2_S2_fjLj256EEEEELb0ELb1ELb1ELb1EEEvNS_9FwdParamsE,"ax",@progbits
	.align	128
        .global         _ZN10layer_norm13ln_fwd_kernelINS_13Kernel_traitsIf13__nv_bfloat16S2_S2_fjLj6144ELj1ELj1ELj8ELj16ENS_18Kernel_traits_baseILj6144EfS2_S2_S2_fjLj256EEEEELb0ELb1ELb1ELb1EEEvNS_9FwdParamsE
        .type           _ZN10layer_norm13ln_fwd_kernelINS_13Kernel_traitsIf13__nv_bfloat16S2_S2_fjLj6144ELj1ELj1ELj8ELj16ENS_18Kernel_traits_baseILj6144EfS2_S2_S2_fjLj256EEEEELb0ELb1ELb1ELb1EEEvNS_9FwdParamsE,@function
        .size           _ZN10layer_norm13ln_fwd_kernelINS_13Kernel_traitsIf13__nv_bfloat16S2_S2_fjLj6144ELj1ELj1ELj8ELj16ENS_18Kernel_traits_baseILj6144EfS2_S2_S2_fjLj256EEEEELb0ELb1ELb1ELb1EEEvNS_9FwdParamsE,(.L_x_23247 - _ZN10layer_norm13ln_fwd_kernelINS_13Kernel_traitsIf13__nv_bfloat16S2_S2_fjLj6144ELj1ELj1ELj8ELj16ENS_18Kernel_traits_baseILj6144EfS2_S2_S2_fjLj256EEEEELb0ELb1ELb1ELb1EEEvNS_9FwdParamsE)
        .other          _ZN10layer_norm13ln_fwd_kernelINS_13Kernel_traitsIf13__nv_bfloat16S2_S2_fjLj6144ELj1ELj1ELj8ELj16ENS_18Kernel_traits_baseILj6144EfS2_S2_S2_fjLj256EEEEELb0ELb1ELb1ELb1EEEvNS_9FwdParamsE,@"STO_CUDA_ENTRY STV_DEFAULT"
_ZN10layer_norm13ln_fwd_kernelINS_13Kernel_traitsIf13__nv_bfloat16S2_S2_fjLj6144ELj1ELj1ELj8ELj16ENS_18Kernel_traits_baseILj6144EfS2_S2_S2_fjLj256EEEEELb0ELb1ELb1ELb1EEEvNS_9FwdParamsE:
.text._ZN10layer_norm13ln_fwd_kernelINS_13Kernel_traitsIf13__nv_bfloat16S2_S2_fjLj6144ELj1ELj1ELj8ELj16ENS_18Kernel_traits_baseILj6144EfS2_S2_S2_fjLj256EEEEELb0ELb1ELb1ELb1EEEvNS_9FwdParamsE:
        /* <DEDUP_REMOVED lines=54> */
[----:B------:R-:W-:Y:S01]  /*0360*/  ULDC UR8, c[0x0][0x29c] ;  /* 0x0000a70000087ab9 */ /* 0x000fe20000000800 */
[----:B------:R-:W-:Y:S01]  /*0370*/  ISETP.NE.AND P1, PT, RZ, UR6, PT ;  /* 0x00000006ff007c0c */ /* 0x000fe2000bf25270 */
[----:B------:R-:W-:Y:S01]  /*0380*/  ULDC UR9, c[0x0][0x290] ;  /* 0x0000a40000097ab9 */ /* 0x000fe20000000800 */
[----:B------:R-:W-:Y:S01]  /*0390*/  ULDC.64 UR6, c[0x0][0x230] ;  /* 0x00008c0000067ab9 */ /* 0x000fe20000000a00 */
[----:B------:R-:W-:-:S10]  /*03a0*/  ULDC.64 UR10, c[0x0][0x210] ;  /* 0x00008400000a7ab9 */ /* 0x000fd40000000a00 */
.L_x_5527:
        /* <DEDUP_REMOVED lines=13> */
[----:B------:R-:W-:-:S05]  /*0480*/  LEA.HI.SX32 R115, R0, R97, 0x1d ;  /* 0x0000006100737211 */ /* 0x000fca00078feaff */
[----:B0-----:R-:W-:-:S05]  /*0490*/  @P0 IMAD.WIDE.U32 R6, R115, 0x10, R6 ;  /* 0x0000001073060825 */ /* 0x001fca00078e0006 */
[----:B-----5:R0:W5:Y:S01]  /*04a0*/  @P0 LDG.E.128 R84, desc[UR4][R6.64] ;  /* 0x0000000406540981 */ /* 0x020162000c1e1d00 */
[----:B---3--:R-:W-:-:S13]  /*04b0*/  ISETP.GE.AND P2, PT, R92, 0x1, PT ;  /* 0x000000015c00780c */ /* 0x008fda0003f46270 */
[----:B------:R-:W1:Y:S01]  /*04c0*/  @P2 LDC.64 R8, c[0x0][0x220] ;  /* 0x00008800ff082b82 */ /* 0x000e620000000a00 */
[----:B------:R-:W-:-:S05]  /*04d0*/  @P2 IADD3 R10, R92, -0x1, RZ ;  /* 0xffffffff5c0a2810 */ /* 0x000fca0007ffe0ff */
[----:B------:R-:W-:-:S05]  /*04e0*/  @P2 IMAD R10, R10, R11, RZ ;  /* 0x0000000b0a0a2224 */ /* 0x000fca00078e02ff */
[----:B------:R-:W-:-:S04]  /*04f0*/  @P2 SHF.R.S32.HI R93, RZ, 0x1f, R10 ;  /* 0x0000001fff5d2819 */ /* 0x000fc8000001140a */
[----:B------:R-:W-:-:S04]  /*0500*/  @P2 LEA.HI R10, R93, R10, RZ, 0x3 ;  /* 0x0000000a5d0a2211 */ /* 0x000fc800078f18ff */
[----:B------:R-:W-:Y:S02]  /*0510*/  @P2 LEA.HI.SX32 R114, R10, R97, 0x1d ;  /* 0x000000610a722211 */ /* 0x000fe400078feaff */
[----:B------:R0:W5:Y:S03]  /*0520*/  LDG.E R10, desc[UR4][R2.64] ;  /* 0x00000004020a7981 */ /* 0x000166000c1e1900 */
[----:B-1----:R-:W-:-:S05]  /*0530*/  @P2 IMAD.WIDE.U32 R4, R114, 0x10, R8 ;  /* 0x0000001072042825 */ /* 0x002fca00078e0008 */
[----:B------:R0:W5:Y:S01]  /*0540*/  @P2 LDG.E.128 R88, desc[UR4][R4.64] ;  /* 0x0000000404582981 */ /* 0x000162000c1e1d00 */
[----:B------:R-:W-:Y:S01]  /*0550*/  ISETP.GT.AND P3, PT, R92, RZ, PT ;  /* 0x000000ff5c00720c */ /* 0x000fe20003f64270 */
[----:B------:R-:W-:Y:S01]  /*0560*/  BSSY B0, `(.L_x_5452) ;  /* 0x000000c000007945 */ /* 0x000fe20003800000 */
[----:B------:R-:W-:-:S11]  /*0570*/  SHF.R.S32.HI R9, RZ, 0x1f, R96 ;  /* 0x0000001fff097819 */ /* 0x000fd60000011460 */
[----:B0-----:R-:W-:Y:S05]  /*0580*/  @P3 BRA `(.L_x_5453) ;  /* 0x0000000000103947 */ /* 0x001fea0003800000 */
[----:B------:R-:W-:Y:S01]  /*0590*/  MOV R8, RZ ;  /* 0x000000ff00087202 */ /* 0x000fe20000000f00 */
[----:B------:R-:W-:Y:S06]  /*05a0*/  @!P0 BRA `(.L_x_5454) ;  /* 0x00000000001c8947 */ /* 0x000fec0003800000 */
[----:B-----5:R-:W-:Y:S01]  /*05b0*/  SHF.L.U32 R8, R84, 0x10, RZ ;  /* 0x0000001054087819 */ /* 0x020fe200000006ff */
[----:B------:R-:W-:Y:S06]  /*05c0*/  BRA `(.L_x_5454) ;  /* 0x0000000000147947 */ /* 0x000fec0003800000 */
.L_x_5453:
[----:B-----5:R-:W-:Y:S02]  /*05d0*/  SHF.L.U32 R0, R88, 0x10, RZ ;  /* 0x0000001058007819 */ /* 0x020fe400000006ff */
[----:B------:R-:W-:-:S03]  /*05e0*/  @P0 SHF.L.U32 R5, R84, 0x10, RZ ;  /* 0x0000001054050819 */ /* 0x000fc600000006ff */
[----:B------:R-:W-:-:S04]  /*05f0*/  FMUL.FTZ R3, R0, UR8 ;  /* 0x0000000800037c20 */ /* 0x000fc80008410000 */
[----:B------:R-:W-:-:S04]  /*0600*/  FMUL.FTZ R8, R60, R3 ;  /* 0x000000033c087220 */ /* 0x000fc80000410000 */
[----:B------:R-:W-:-:S07]  /*0610*/  @P0 FADD.FTZ R8, R8, R5 ;  /* 0x0000000508080221 */ /* 0x000fce0000010000 */
.L_x_5454:
[----:B------:R-:W-:Y:S05]  /*0620*/  BSYNC B0 ;  /* 0x0000000000007941 */ /* 0x000fea0003800000 */
.L_x_5452:
[----:B------:R-:W-:Y:S04]  /*0630*/  BSSY B0, `(.L_x_5455) ;  /* 0x000000e000007945 */ /* 0x000fe80003800000 */
[----:B------:R-:W-:Y:S05]  /*0640*/  @P3 BRA `(.L_x_5456) ;  /* 0x0000000000143947 */ /* 0x000fea0003800000 */
[----:B------:R-:W-:Y:S01]  /*0650*/  HFMA2.MMA R7, -RZ, RZ, 0, 0 ;  /* 0x00000000ff077435 */ /* 0x000fe200000001ff */
[----:B------:R-:W-:Y:S10]  /*0660*/  @!P0 BRA `(.L_x_5457) ;  /* 0x0000000000288947 */ /* 0x000ff40003800000 */
[----:B-----5:R-:W-:-:S04]  /*0670*/  PRMT R7, R84, 0x7632, R7 ;  /* 0x0000763254077816 */ /* 0x020fc80000000007 */
[----:B------:R-:W-:Y:S01]  /*0680*/  SHF.L.U32 R7, R7, 0x10, RZ ;  /* 0x0000001007077819 */ /* 0x000fe200000006ff */
[----:B------:R-:W-:Y:S06]  /*0690*/  BRA `(.L_x_5457) ;  /* 0x00000000001c7947 */ /* 0x000fec0003800000 */
.L_x_5456:
[----:B-----5:R-:W-:Y:S02]  /*06a0*/  PRMT R0, R88, 0x7632, R0 ;  /* 0x0000763258007816 */ /* 0x020fe40000000000 */
[----:B------:R-:W-:Y:S02]  /*06b0*/  @P0 PRMT R2, R84, 0x7632, R2 ;  /* 0x0000763254020816 */ /* 0x000fe40000000002 */
[----:B------:R-:W-:Y:S02]  /*06c0*/  SHF.L.U32 R0, R0, 0x10, RZ ;  /* 0x0000001000007819 */ /* 0x000fe400000006ff */
[----:B------:R-:W-:-:S03]  /*06d0*/  @P0 SHF.L.U32 R2, R2, 0x10, RZ ;  /* 0x0000001002020819 */ /* 0x000fc600000006ff */
[----:B------:R-:W-:-:S04]  /*06e0*/  FMUL.FTZ R0, R0, UR8 ;  /* 0x0000000800007c20 */ /* 0x000fc80008410000 */
[----:B------:R-:W-:-:S04]  /*06f0*/  FMUL.FTZ R7, R61, R0 ;  /* 0x000000003d077220 */ /* 0x000fc80000410000 */
[----:B------:R-:W-:-:S07]  /*0700*/  @P0 FADD.FTZ R7, R7, R2 ;  /* 0x0000000207070221 */ /* 0x000fce0000010000 */
.L_x_5457:
[----:B------:R-:W-:Y:S05]  /*0710*/  BSYNC B0 ;  /* 0x0000000000007941 */ /* 0x000fea0003800000 */
.L_x_5455:
[----:B------:R-:W-:Y:S04]  /*0720*/  BSSY B0, `(.L_x_5458) ;  /* 0x000000b000007945 */ /* 0x000fe80003800000 */
[----:B------:R-:W-:Y:S05]  /*0730*/  @P3 BRA `(.L_x_5459) ;  /* 0x0000000000103947 */ /* 0x000fea0003800000 */
[----:B------:R-:W-:Y:S01]  /*0740*/  MOV R6, RZ ;  /* 0x000000ff00067202 */ /* 0x000fe20000000f00 */
[----:B------:R-:W-:Y:S06]  /*0750*/  @!P0 BRA `(.L_x_5460) ;  /* 0x00000000001c8947 */ /* 0x000fec0003800000 */
[----:B-----5:R-:W-:Y:S01]  /*0760*/  SHF.L.U32 R6, R85, 0x10, RZ ;  /* 0x0000001055067819 */ /* 0x020fe200000006ff */
[----:B------:R-:W-:Y:S06]  /*0770*/  BRA `(.L_x_5460) ;  /* 0x0000000000147947 */ /* 0x000fec0003800000 */
.L_x_5459:
[----:B-----5:R-:W-:Y:S02]  /*0780*/  SHF.L.U32 R0, R89, 0x10, RZ ;  /* 0x0000001059007819 */ /* 0x020fe400000006ff */
[----:B------:R-:W-:-:S03]  /*0790*/  @P0 SHF.L.U32 R5, R85, 0x10, RZ ;  /* 0x0000001055050819 */ /* 0x000fc600000006ff */
[----:B------:R-:W-:-:S04]  /*07a0*/  FMUL.FTZ R3, R0, UR8 ;  /* 0x0000000800037c20 */ /* 0x000fc80008410000 */
[----:B------:R-:W-:-:S04]  /*07b0*/  FMUL.FTZ R6, R62, R3 ;  /* 0x000000033e067220 */ /* 0x000fc80000410000 */
[----:B------:R-:W-:-:S07]  /*07c0*/  @P0 FADD.FTZ R6, R6, R5 ;  /* 0x0000000506060221 */ /* 0x000fce0000010000 */
.L_x_5460:
[----:B------:R-:W-:Y:S05]  /*07d0*/  BSYNC B0 ;  /* 0x0000000000007941 */ /* 0x000fea0003800000 */
.L_x_5458:
[----:B------:R-:W-:Y:S04]  /*07e0*/  BSSY B0, `(.L_x_5461) ;  /* 0x000000e000007945 */ /* 0x000fe80003800000 */
[----:B------:R-:W-:Y:S05]  /*07f0*/  @P3 BRA `(.L_x_5462) ;  /* 0x0000000000143947 */ /* 0x000fea0003800000 */
[----:B------:R-:W-:Y:S01]  /*0800*/  HFMA2.MMA R5, -RZ, RZ, 0, 0 ;  /* 0x00000000ff057435 */ /* 0x000fe200000001ff */
[----:B------:R-:W-:Y:S10]  /*0810*/  @!P0 BRA `(.L_x_5463) ;  /* 0x0000000000288947 */ /* 0x000ff40003800000 */
[----:B-----5:R-:W-:-:S04]  /*0820*/  PRMT R5, R85, 0x7632, R5 ;  /* 0x0000763255057816 */ /* 0x020fc80000000005 */
[----:B------:R-:W-:Y:S01]  /*0830*/  SHF.L.U32 R5, R5, 0x10, RZ ;  /* 0x0000001005057819 */ /* 0x000fe200000006ff */
[----:B------:R-:W-:Y:S06]  /*0840*/  BRA `(.L_x_5463) ;  /* 0x00000000001c7947 */ /* 0x000fec0003800000 */
.L_x_5462:
[----:B-----5:R-:W-:Y:S02]  /*0850*/  PRMT R0, R89, 0x7632, R0 ;  /* 0x0000763259007816 */ /* 0x020fe40000000000 */
[----:B------:R-:W-:Y:S02]  /*0860*/  @P0 PRMT R2, R85, 0x7632, R2 ;  /* 0x0000763255020816 */ /* 0x000fe40000000002 */
[----:B------:R-:W-:Y:S02]  /*0870*/  SHF.L.U32 R0, R0, 0x10, RZ ;  /* 0x0000001000007819 */ /* 0x000fe400000006ff */
[----:B------:R-:W-:-:S03]  /*0880*/  @P0 SHF.L.U32 R2, R2, 0x10, RZ ;  /* 0x0000001002020819 */ /* 0x000fc600000006ff */
[----:B------:R-:W-:-:S04]  /*0890*/  FMUL.FTZ R0, R0, UR8 ;  /* 0x0000000800007c20 */ /* 0x000fc80008410000 */
[----:B------:R-:W-:-:S04]  /*08a0*/  FMUL.FTZ R5, R63, R0 ;  /* 0x000000003f057220 */ /* 0x000fc80000410000 */
[----:B------:R-:W-:-:S07]  /*08b0*/  @P0 FADD.FTZ R5, R5, R2 ;  /* 0x0000000205050221 */ /* 0x000fce0000010000 */
.L_x_5463:
[----:B------:R-:W-:Y:S05]  /*08c0*/  BSYNC B0 ;  /* 0x0000000000007941 */ /* 0x000fea0003800000 */
.L_x_5461:
[----:B------:R-:W-:Y:S04]  /*08d0*/  BSSY B0, `(.L_x_5464) ;  /* 0x000000b000007945 */ /* 0x000fe80003800000 */
[----:B------:R-:W-:Y:S05]  /*08e0*/  @P3 BRA `(.L_x_5465) ;  /* 0x0000000000103947 */ /* 0x000fea0003800000 */
[----:B------:R-:W-:Y:S01]  /*08f0*/  MOV R4, RZ ;  /* 0x000000ff00047202 */ /* 0x000fe20000000f00 */
[----:B------:R-:W-:Y:S06]  /*0900*/  @!P0 BRA `(.L_x_5466) ;  /* 0x00000000001c8947 */ /* 0x000fec0003800000 */
[----:B-----5:R-:W-:Y:S01]  /*0910*/  SHF.L.U32 R4, R86, 0x10, RZ ;  /* 0x0000001056047819 */ /* 0x020fe200000006ff */
[----:B------:R-:W-:Y:S06]  /*0920*/  BRA `(.L_x_5466) ;  /* 0x0000000000147947 */ /* 0x000fec0003800000 */
.L_x_5465:
[----:B-----5:R-:W-:Y:S02]  /*0930*/  SHF.L.U32 R0, R90, 0x10, RZ ;  /* 0x000000105a007819 */ /* 0x020fe400000006ff */
[----:B------:R-:W-:-:S03]  /*0940*/  @P0 SHF.L.U32 R93, R86, 0x10, RZ ;  /* 0x00000010565d0819 */ /* 0x000fc600000006ff */
[----:B------:R-:W-:-:S04]  /*0950*/  FMUL.FTZ R3, R0, UR8 ;  /* 0x0000000800037c20 */ /* 0x000fc80008410000 */
[----:B------:R-:W-:-:S04]  /*0960*/  FMUL.FTZ R4, R64, R3 ;  /* 0x0000000340047220 */ /* 0x000fc80000410000 */
[----:B------:R-:W-:-:S07]  /*0970*/  @P0 FADD.FTZ R4, R4, R93 ;  /* 0x0000005d04040221 */ /* 0x000fce0000010000 */
.L_x_5466:
[----:B------:R-:W-:Y:S05]  /*0980*/  BSYNC B0 ;  /* 0x0000000000007941 */ /* 0x000fea0003800000 */
.L_x_5464:
[----:B------:R-:W-:Y:S04]  /*0990*/  BSSY B0, `(.L_x_5467) ;  /* 0x000000e000007945 */ /* 0x000fe80003800000 */
[----:B------:R-:W-:Y:S05]  /*09a0*/  @P3 BRA `(.L_x_5468) ;  /* 0x0000000000143947 */ /* 0x000fea0003800000 */
[----:B------:R-:W-:Y:S01]  /*09b0*/  HFMA2.MMA R3, -RZ, RZ, 0, 0 ;  /* 0x00000000ff037435 */ /* 0x000fe200000001ff */
[----:B------:R-:W-:Y:S10]  /*09c0*/  @!P0 BRA `(.L_x_5469) ;  /* 0x0000000000288947 */ /* 0x000ff40003800000 */
[----:B-----5:R-:W-:-:S04]  /*09d0*/  PRMT R3, R86, 0x7632, R3 ;  /* 0x0000763256037816 */ /* 0x020fc80000000003 */
[----:B------:R-:W-:Y:S01]  /*09e0*/  SHF.L.U32 R3, R3, 0x10, RZ ;  /* 0x0000001003037819 */ /* 0x000fe200000006ff */
[----:B------:R-:W-:Y:S06]  /*09f0*/  BRA `(.L_x_5469) ;  /* 0x00000000001c7947 */ /* 0x000fec0003800000 */
.L_x_5468:
[----:B-----5:R-:W-:Y:S02]  /*0a00*/  PRMT R0, R90, 0x7632, R0 ;  /* 0x000076325a007816 */ /* 0x020fe40000000000 */
[----:B------:R-:W-:Y:S02]  /*0a10*/  @P0 PRMT R2, R86, 0x7632, R2 ;  /* 0x0000763256020816 */ /* 0x000fe40000000002 */
[----:B------:R-:W-:Y:S02]  /*0a20*/  SHF.L.U32 R0, R0, 0x10, RZ ;  /* 0x0000001000007819 */ /* 0x000fe400000006ff */
[----:B------:R-:W-:-:S03]  /*0a30*/  @P0 SHF.L.U32 R2, R2, 0x10, RZ ;  /* 0x0000001002020819 */ /* 0x000fc600000006ff */
[----:B------:R-:W-:-:S04]  /*0a40*/  FMUL.FTZ R0, R0, UR8 ;  /* 0x0000000800007c20 */ /* 0x000fc80008410000 */
[----:B------:R-:W-:-:S04]  /*0a50*/  FMUL.FTZ R3, R65, R0 ;  /* 0x0000000041037220 */ /* 0x000fc80000410000 */
[----:B------:R-:W-:-:S07]  /*0a60*/  @P0 FADD.FTZ R3, R3, R2 ;  /* 0x0000000203030221 */ /* 0x000fce0000010000 */
.L_x_5469:
[----:B------:R-:W-:Y:S05]  /*0a70*/  BSYNC B0 ;  /* 0x0000000000007941 */ /* 0x000fea0003800000 */
.L_x_5467:
[----:B------:R-:W-:Y:S04]  /*0a80*/  BSSY B0, `(.L_x_5470) ;  /* 0x000000b000007945 */ /* 0x000fe80003800000 */
[----:B------:R-:W-:Y:S05]  /*0a90*/  @P3 BRA `(.L_x_5471) ;  /* 0x0000000000103947 */ /* 0x000fea0003800000 */
[----:B------:R-:W-:Y:S01]  /*0aa0*/  MOV R2, RZ ;  /* 0x000000ff00027202 */ /* 0x000fe20000000f00 */
[----:B------:R-:W-:Y:S06]  /*0ab0*/  @!P0 BRA `(.L_x_5472) ;  /* 0x00000000001c8947 */ /* 0x000fec0003800000 */
[----:B-----5:R-:W-:Y:S01]  /*0ac0*/  SHF.L.U32 R2, R87, 0x10, RZ ;  /* 0x0000001057027819 */ /* 0x020fe200000006ff */
[----:B------:R-:W-:Y:S06]  /*0ad0*/  BRA `(.L_x_5472) ;  /* 0x0000000000147947 */ /* 0x000fec0003800000 */
.L_x_5471:
[----:B-----5:R-:W-:Y:S02]  /*0ae0*/  SHF.L.U32 R0, R91, 0x10, RZ ;  /* 0x000000105b007819 */ /* 0x020fe400000006ff */
[----:B------:R-:W-:-:S03]  /*0af0*/  @P0 SHF.L.U32 R95, R87, 0x10, RZ ;  /* 0x00000010575f0819 */ /* 0x000fc600000006ff */
[----:B------:R-:W-:-:S04]  /*0b00*/  FMUL.FTZ R93, R0, UR8 ;  /* 0x00000008005d7c20 */ /* 0x000fc80008410000 */
[----:B------:R-:W-:-:S04]  /*0b10*/  FMUL.FTZ R2, R66, R93 ;  /* 0x0000005d42027220 */ /* 0x000fc80000410000 */
[----:B------:R-:W-:-:S07]  /*0b20*/  @P0 FADD.FTZ R2, R2, R95 ;  /* 0x0000005f02020221 */ /* 0x000fce0000010000 */
.L_x_5472:
[----:B------:R-:W-:Y:S05]  /*0b30*/  BSYNC B0 ;  /* 0x0000000000007941 */ /* 0x000fea0003800000 */
.L_x_5470:
[----:B------:R-:W-:Y:S04]  /*0b40*/  BSSY B0, `(.L_x_5473) ;  /* 0x000000e000007945 */ /* 0x000fe80003800000 */
[----:B------:R-:W-:Y:S05]  /*0b50*/  @P3 BRA `(.L_x_5474) ;  /* 0x0000000000143947 */ /* 0x000fea0003800000 */
[----:B------:R-:W-:Y:S01]  /*0b60*/  HFMA2.MMA R0, -RZ, RZ, 0, 0 ;  /* 0x00000000ff007435 */ /* 0x000fe200000001ff */
[----:B------:R-:W-:Y:S10]  /*0b70*/  @!P0 BRA `(.L_x_5475) ;  /* 0x0000000000288947 */ /* 0x000ff40003800000 */
[----:B-----5:R-:W-:-:S04]  /*0b80*/  PRMT R0, R87, 0x7632, R0 ;  /* 0x0000763257007816 */ /* 0x020fc80000000000 */
[----:B------:R-:W-:Y:S01]  /*0b90*/  SHF.L.U32 R0, R0, 0x10, RZ ;  /* 0x0000001000007819 */ /* 0x000fe200000006ff */
[----:B------:R-:W-:Y:S06]  /*0ba0*/  BRA `(.L_x_5475) ;  /* 0x00000000001c7947 */ /* 0x000fec0003800000 */
.L_x_5474:
[----:B-----5:R-:W-:Y:S02]  /*0bb0*/  PRMT R0, R91, 0x7632, R0 ;  /* 0x000076325b007816 */ /* 0x020fe40000000000 */
[----:B------:R-:W-:Y:S02]  /*0bc0*/  @P0 PRMT R92, R87, 0x7632, R92 ;  /* 0x00007632575c0816 */ /* 0x000fe4000000005c */
[----:B------:R-:W-:Y:S02]  /*0bd0*/  SHF.L.U32 R0, R0, 0x10, RZ ;  /* 0x0000001000007819 */ /* 0x000fe400000006ff */
[----:B------:R-:W-:-:S03]  /*0be0*/  @P0 SHF.L.U32 R93, R92, 0x10, RZ ;  /* 0x000000105c5d0819 */ /* 0x000fc600000006ff */
[----:B------:R-:W-:-:S04]  /*0bf0*/  FMUL.FTZ R0, R0, UR8 ;  /* 0x0000000800007c20 */ /* 0x000fc80008410000 */
[----:B------:R-:W-:-:S04]  /*0c00*/  FMUL.FTZ R0, R67, R0 ;  /* 0x0000000043007220 */ /* 0x000fc80000410000 */
[----:B------:R-:W-:-:S07]  /*0c10*/  @P0 FADD.FTZ R0, R0, R93 ;  /* 0x0000005d00000221 */ /* 0x000fce0000010000 */
.L_x_5475:
[----:B------:R-:W-:Y:S05]  /*0c20*/  BSYNC B0 ;  /* 0x0000000000007941 */ /* 0x000fea0003800000 */
.L_x_5473:
        /* <DEDUP_REMOVED lines=21> */
.L_x_5477:
[----:B0----5:R-:W-:-:S05]  /*0d80*/  SHF.L.U32 R92, R88, 0x10, RZ ;  /* 0x00000010585c7819 */ /* 0x021fca00000006ff */
[----:B------:R-:W-:Y:S01]  /*0d90*/  FMUL.FTZ R107, R92, UR8 ;  /* 0x000000085c6b7c20 */ /* 0x000fe20008410000 */
[----:B------:R-:W-:-:S03]  /*0da0*/  @P0 SHF.L.U32 R92, R84, 0x10, RZ ;  /* 0x00000010545c0819 */ /* 0x000fc600000006ff */
[----:B------:R-:W-:-:S04]  /*0db0*/  FMUL.FTZ R107, R68, R107 ;  /* 0x0000006b446b7220 */ /* 0x000fc80000410000 */
[----:B------:R-:W-:-:S07]  /*0dc0*/  @P0 FADD.FTZ R107, R92, R107 ;  /* 0x0000006b5c6b0221 */ /* 0x000fce0000010000 */
.L_x_5478:
[----:B------:R-:W-:Y:S05]  /*0dd0*/  BSYNC B0 ;  /* 0x0000000000007941 */ /* 0x000fea0003800000 */
.L_x_5476:
[----:B------:R-:W-:Y:S04]  /*0de0*/  BSSY B0, `(.L_x_5479) ;  /* 0x000000e000007945 */ /* 0x000fe80003800000 */
[----:B------:R-:W-:Y:S05]  /*0df0*/  @P3 BRA `(.L_x_5480) ;  /* 0x0000000000143947 */ /* 0x000fea0003800000 */
[----:B------:R-:W-:Y:S01]  /*0e00*/  HFMA2.MMA R106, -RZ, RZ, 0, 0 ;  /* 0x00000000ff6a7435 */ /* 0x000fe200000001ff */
[----:B------:R-:W-:Y:S10]  /*0e10*/  @!P0 BRA `(.L_x_5481) ;  /* 0x0000000000288947 */ /* 0x000ff40003800000 */
[----:B-----5:R-:W-:-:S04]  /*0e20*/  PRMT R106, R84, 0x7632, R106 ;  /* 0x00007632546a7816 */ /* 0x020fc8000000006a */
[----:B------:R-:W-:Y:S01]  /*0e30*/  SHF.L.U32 R106, R106, 0x10, RZ ;  /* 0x000000106a6a7819 */ /* 0x000fe200000006ff */
[----:B------:R-:W-:Y:S06]  /*0e40*/  BRA `(.L_x_5481) ;  /* 0x00000000001c7947 */ /* 0x000fec0003800000 */
.L_x_5480:
[----:B0----5:R-:W-:Y:S02]  /*0e50*/  PRMT R92, R88, 0x7632, R92 ;  /* 0x00007632585c7816 */ /* 0x021fe4000000005c */
[----:B------:R-:W-:Y:S02]  /*0e60*/  @P0 PRMT R93, R84, 0x7632, R93 ;  /* 0x00007632545d0816 */ /* 0x000fe4000000005d */
[----:B------:R-:W-:Y:S02]  /*0e70*/  SHF.L.U32 R92, R92, 0x10, RZ ;  /* 0x000000105c5c7819 */ /* 0x000fe400000006ff */
[----:B------:R-:W-:-:S03]  /*0e80*/  @P0 SHF.L.U32 R93, R93, 0x10, RZ ;  /* 0x000000105d5d0819 */ /* 0x000fc600000006ff */
[----:B------:R-:W-:-:S04]  /*0e90*/  FMUL.FTZ R92, R92, UR8 ;  /* 0x000000085c5c7c20 */ /* 0x000fc80008410000 */
[----:B------:R-:W-:-:S04]  /*0ea0*/  FMUL.FTZ R106, R69, R92 ;  /* 0x0000005c456a7220 */ /* 0x000fc80000410000 */
[----:B------:R-:W-:-:S07]  /*0eb0*/  @P0 FADD.FTZ R106, R106, R93 ;  /* 0x0000005d6a6a0221 */ /* 0x000fce0000010000 */
.L_x_5481:
[----:B------:R-:W-:Y:S05]  /*0ec0*/  BSYNC B0 ;  /* 0x0000000000007941 */ /* 0x000fea0003800000 */
.L_x_5479:
[----:B------:R-:W-:Y:S04]  /*0ed0*/  BSSY B0, `(.L_x_5482) ;  /* 0x000000b000007945 */ /* 0x000fe80003800000 */
[----:B------:R-:W-:Y:S05]  /*0ee0*/  @P3 BRA `(.L_x_5483) ;  /* 0x0000000000103947 */ /* 0x000fea0003800000 */
[----:B0-----:R-:W-:Y:S01]  /*0ef0*/  MOV R105, RZ ;  /* 0x000000ff00697202 */ /* 0x001fe20000000f00 */
[----:B------:R-:W-:Y:S06]  /*0f00*/  @!P0 BRA `(.L_x_5484) ;  /* 0x00000000001c8947 */ /* 0x000fec0003800000 */
[----:B-----5:R-:W-:Y:S01]  /*0f10*/  SHF.L.U32 R105, R85, 0x10, RZ ;  /* 0x0000001055697819 */ /* 0x020fe200000006ff */
[----:B------:R-:W-:Y:S06]  /*0f20*/  BRA `(.L_x_5484) ;  /* 0x0000000000147947 */ /* 0x000fec0003800000 */
.L_x_5483:
[----:B0----5:R-:W-:-:S05]  /*0f30*/  SHF.L.U32 R92, R89, 0x10, RZ ;  /* 0x00000010595c7819 */ /* 0x021fca00000006ff */
[----:B------:R-:W-:Y:S01]  /*0f40*/  FMUL.FTZ R105, R92, UR8 ;  /* 0x000000085c697c20 */ /* 0x000fe20008410000 */
[----:B------:R-:W-:-:S03]  /*0f50*/  @P0 SHF.L.U32 R92, R85, 0x10, RZ ;  /* 0x00000010555c0819 */ /* 0x000fc600000006ff */
[----:B------:R-:W-:-:S04]  /*0f60*/  FMUL.FTZ R105, R70, R105 ;  /* 0x0000006946697220 */ /* 0x000fc80000410000 */
[----:B------:R-:W-:-:S07]  /*0f70*/  @P0 FADD.FTZ R105, R92, R105 ;  /* 0x000000695c690221 */ /* 0x000fce0000010000 */
.L_x_5484:
[----:B------:R-:W-:Y:S05]  /*0f80*/  BSYNC B0 ;  /* 0x0000000000007941 */ /* 0x000fea0003800000 */
.L_x_5482:
[----:B------:R-:W-:Y:S04]  /*0f90*/  BSSY B0, `(.L_x_5485) ;  /* 0x000000e000007945 */ /* 0x000fe80003800000 */
[----:B------:R-:W-:Y:S05]  /*0fa0*/  @P3 BRA `(.L_x_5486) ;  /* 0x0000000000143947 */ /* 0x000fea0003800000 */
[----:B------:R-:W-:Y:S01]  /*0fb0*/  HFMA2.MMA R104, -RZ, RZ, 0, 0 ;  /* 0x00000000ff687435 */ /* 0x000fe200000001ff */
[----:B------:R-:W-:Y:S10]  /*0fc0*/  @!P0 BRA `(.L_x_5487) ;  /* 0x0000000000288947 */ /* 0x000ff40003800000 */
[----:B-----5:R-:W-:-:S04]  /*0fd0*/  PRMT R104, R85, 0x7632, R104 ;  /* 0x0000763255687816 */ /* 0x020fc80000000068 */
[----:B------:R-:W-:Y:S01]  /*0fe0*/  SHF.L.U32 R104, R104, 0x10, RZ ;  /* 0x0000001068687819 */ /* 0x000fe200000006ff */
[----:B------:R-:W-:Y:S06]  /*0ff0*/  BRA `(.L_x_5487) ;  /* 0x00000000001c7947 */ /* 0x000fec0003800000 */
.L_x_5486:
[----:B-----5:R-:W-:Y:S02]  /*1000*/  PRMT R92, R89, 0x7632, R92 ;  /* 0x00007632595c7816 */ /* 0x020fe4000000005c */
[----:B------:R-:W-:Y:S02]  /*1010*/  @P0 PRMT R93, R85, 0x7632, R93 ;  /* 0x00007632555d0816 */ /* 0x000fe4000000005d */
[----:B------:R-:W-:Y:S02]  /*1020*/  SHF.L.U32 R92, R92, 0x10, RZ ;  /* 0x000000105c5c7819 */ /* 0x000fe400000006ff */
[----:B------:R-:W-:-:S03]  /*1030*/  @P0 SHF.L.U32 R93, R93, 0x10, RZ ;  /* 0x000000105d5d0819 */ /* 0x000fc600000006ff */
[----:B------:R-:W-:-:S04]  /*1040*/  FMUL.FTZ R92, R92, UR8 ;  /* 0x000000085c5c7c20 */ /* 0x000fc80008410000 */
[----:B------:R-:W-:-:S04]  /*1050*/  FMUL.FTZ R104, R71, R92 ;  /* 0x0000005c47687220 */ /* 0x000fc80000410000 */
[----:B------:R-:W-:-:S07]  /*1060*/  @P0 FADD.FTZ R104, R104, R93 ;  /* 0x0000005d68680221 */ /* 0x000fce0000010000 */
.L_x_5487:
[----:B------:R-:W-:Y:S05]  /*1070*/  BSYNC B0 ;  /* 0x0000000000007941 */ /* 0x000fea0003800000 */
.L_x_5485:
[----:B------:R-:W-:Y:S04]  /*1080*/  BSSY B0, `(.L_x_5488) ;  /* 0x000000b000007945 */ /* 0x000fe80003800000 */
[----:B------:R-:W-:Y:S05]  /*1090*/  @P3 BRA `(.L_x_5489) ;  /* 0x0000000000103947 */ /* 0x000fea0003800000 */
[----:B------:R-:W-:Y:S01]  /*10a0*/  MOV R101, RZ ;  /* 0x000000ff00657202 */ /* 0x000fe20000000f00 */
[----:B------:R-:W-:Y:S06]  /*10b0*/  @!P0 BRA `(.L_x_5490) ;  /* 0x00000000001c8947 */ /* 0x000fec0003800000 */
[----:B-----5:R-:W-:Y:S01]  /*10c0*/  SHF.L.U32 R101, R86, 0x10, RZ ;  /* 0x0000001056657819 */ /* 0x020fe200000006ff */
[----:B------:R-:W-:Y:S06]  /*10d0*/  BRA `(.L_x_5490) ;  /* 0x0000000000147947 */ /* 0x000fec0003800000 */
.L_x_5489:
[----:B-----5:R-:W-:-:S05]  /*10e0*/  SHF.L.U32 R92, R90, 0x10, RZ ;  /* 0x000000105a5c7819 */ /* 0x020fca00000006ff */
[----:B------:R-:W-:Y:S01]  /*10f0*/  FMUL.FTZ R101, R92, UR8 ;  /* 0x000000085c657c20 */ /* 0x000fe20008410000 */
[----:B------:R-:W-:-:S03]  /*1100*/  @P0 SHF.L.U32 R92, R86, 0x10, RZ ;  /* 0x00000010565c0819 */ /* 0x000fc600000006ff */
[----:B------:R-:W-:-:S04]  /*1110*/  FMUL.FTZ R101, R72, R101 ;  /* 0x0000006548657220 */ /* 0x000fc80000410000 */
[----:B------:R-:W-:-:S07]  /*1120*/  @P0 FADD.FTZ R101, R92, R101 ;  /* 0x000000655c650221 */ /* 0x000fce0000010000 */
.L_x_5490:
[----:B------:R-:W-:Y:S05]  /*1130*/  BSYNC B0 ;  /* 0x0000000000007941 */ /* 0x000fea0003800000 */
.L_x_5488:
[----:B------:R-:W-:Y:S04]  /*1140*/  BSSY B0, `(.L_x_5491) ;  /* 0x000000e000007945 */ /* 0x000fe80003800000 */
[----:B------:R-:W-:Y:S05]  /*1150*/  @P3 BRA `(.L_x_5492) ;  /* 0x0000000000143947 */ /* 0x000fea0003800000 */
[----:B------:R-:W-:Y:S01]  /*1160*/  HFMA2.MMA R100, -RZ, RZ, 0, 0 ;  /* 0x00000000ff647435 */ /* 0x000fe200000001ff */
[----:B------:R-:W-:Y:S10]  /*1170*/  @!P0 BRA `(.L_x_5493) ;  /* 0x0000000000288947 */ /* 0x000ff40003800000 */
[----:B-----5:R-:W-:-:S04]  /*1180*/  PRMT R100, R86, 0x7632, R100 ;  /* 0x0000763256647816 */ /* 0x020fc80000000064 */
[----:B------:R-:W-:Y:S01]  /*1190*/  SHF.L.U32 R100, R100, 0x10, RZ ;  /* 0x0000001064647819 */ /* 0x000fe200000006ff */
[----:B------:R-:W-:Y:S06]  /*11a0*/  BRA `(.L_x_5493) ;  /* 0x00000000001c7947 */ /* 0x000fec0003800000 */
.L_x_5492:
[----:B-----5:R-:W-:Y:S02]  /*11b0*/  PRMT R92, R90, 0x7632, R92 ;  /* 0x000076325a5c7816 */ /* 0x020fe4000000005c */
[----:B------:R-:W-:Y:S02]  /*11c0*/  @P0 PRMT R93, R86, 0x7632, R93 ;  /* 0x00007632565d0816 */ /* 0x000fe4000000005d */
[----:B------:R-:W-:Y:S02]  /*11d0*/  SHF.L.U32 R92, R92, 0x10, RZ ;  /* 0x000000105c5c7819 */ /* 0x000fe400000006ff */
[----:B------:R-:W-:-:S03]  /*11e0*/  @P0 SHF.L.U32 R93, R93, 0x10, RZ ;  /* 0x000000105d5d0819 */ /* 0x000fc600000006ff */
[----:B------:R-:W-:-:S04]  /*11f0*/  FMUL.FTZ R92, R92, UR8 ;  /* 0x000000085c5c7c20 */ /* 0x000fc80008410000 */
[----:B------:R-:W-:-:S04]  /*1200*/  FMUL.FTZ R100, R73, R92 ;  /* 0x0000005c49647220 */ /* 0x000fc80000410000 */
[----:B------:R-:W-:-:S07]  /*1210*/  @P0 FADD.FTZ R100, R100, R93 ;  /* 0x0000005d64640221 */ /* 0x000fce0000010000 */
.L_x_5493:
[----:B------:R-:W-:Y:S05]  /*1220*/  BSYNC B0 ;  /* 0x0000000000007941 */ /* 0x000fea0003800000 */
.L_x_5491:
[----:B------:R-:W-:Y:S04]  /*1230*/  BSSY B0, `(.L_x_5494) ;  /* 0x000000b000007945 */ /* 0x000fe80003800000 */
[----:B------:R-:W-:Y:S05]  /*1240*/  @P3 BRA `(.L_x_5495) ;  /* 0x0000000000103947 */ /* 0x000fea0003800000 */
[----:B------:R-:W-:Y:S01]  /*1250*/  MOV R99, RZ ;  /* 0x000000ff00637202 */ /* 0x000fe20000000f00 */
[----:B------:R-:W-:Y:S06]  /*1260*/  @!P0 BRA `(.L_x_5496) ;  /* 0x00000000001c8947 */ /* 0x000fec0003800000 */
[----:B-----5:R-:W-:Y:S01]  /*1270*/  SHF.L.U32 R99, R87, 0x10, RZ ;  /* 0x0000001057637819 */ /* 0x020fe200000006ff */
[----:B------:R-:W-:Y:S06]  /*1280*/  BRA `(.L_x_5496) ;  /* 0x0000000000147947 */ /* 0x000fec0003800000 */
.L_x_5495:
[----:B-----5:R-:W-:-:S05]  /*1290*/  SHF.L.U32 R92, R91, 0x10, RZ ;  /* 0x000000105b5c7819 */ /* 0x020fca00000006ff */
[----:B------:R-:W-:Y:S01]  /*12a0*/  FMUL.FTZ R99, R92, UR8 ;  /* 0x000000085c637c20 */ /* 0x000fe20008410000 */
[----:B------:R-:W-:-:S03]  /*12b0*/  @P0 SHF.L.U32 R92, R87, 0x10, RZ ;  /* 0x00000010575c0819 */ /* 0x000fc600000006ff */
[----:B------:R-:W-:-:S04]  /*12c0*/  FMUL.FTZ R99, R74, R99 ;  /* 0x000000634a637220 */ /* 0x000fc80000410000 */
[----:B------:R-:W-:-:S07]  /*12d0*/  @P0 FADD.FTZ R99, R92, R99 ;  /* 0x000000635c630221 */ /* 0x000fce0000010000 */
.L_x_5496:
[----:B------:R-:W-:Y:S05]  /*12e0*/  BSYNC B0 ;  /* 0x0000000000007941 */ /* 0x000fea0003800000 */
.L_x_5494:
[----:B------:R-:W-:Y:S04]  /*12f0*/  BSSY B0, `(.L_x_5497) ;  /* 0x000000e000007945 */ /* 0x000fe80003800000 */
[----:B------:R-:W-:Y:S05]  /*1300*/  @P3 BRA `(.L_x_5498) ;  /* 0x0000000000143947 */ /* 0x000fea0003800000 */
[----:B------:R-:W-:Y:S01]  /*1310*/  HFMA2.MMA R98, -RZ, RZ, 0, 0 ;  /* 0x00000000ff627435 */ /* 0x000fe200000001ff */
[----:B------:R-:W-:Y:S10]  /*1320*/  @!P0 BRA `(.L_x_5499) ;  /* 0x0000000000288947 */ /* 0x000ff40003800000 */
[----:B-----5:R-:W-:-:S04]  /*1330*/  PRMT R98, R87, 0x7632, R98 ;  /* 0x0000763257627816 */ /* 0x020fc80000000062 */
[----:B------:R-:W-:Y:S01]  /*1340*/  SHF.L.U32 R98, R98, 0x10, RZ ;  /* 0x0000001062627819 */ /* 0x000fe200000006ff */
[----:B------:R-:W-:Y:S06]  /*1350*/  BRA `(.L_x_5499) ;  /* 0x00000000001c7947 */ /* 0x000fec0003800000 */
.L_x_5498:
[----:B-----5:R-:W-:Y:S02]  /*1360*/  PRMT R92, R91, 0x7632, R92 ;  /* 0x000076325b5c7816 */ /* 0x020fe4000000005c */
[----:B------:R-:W-:Y:S02]  /*1370*/  @P0 PRMT R93, R87, 0x7632, R93 ;  /* 0x00007632575d0816 */ /* 0x000fe4000000005d */
[----:B------:R-:W-:Y:S02]  /*1380*/  SHF.L.U32 R92, R92, 0x10, RZ ;  /* 0x000000105c5c7819 */ /* 0x000fe400000006ff */
[----:B------:R-:W-:-:S03]  /*1390*/  @P0 SHF.L.U32 R93, R93, 0x10, RZ ;  /* 0x000000105d5d0819 */ /* 0x000fc600000006ff */
[----:B------:R-:W-:-:S04]  /*13a0*/  FMUL.FTZ R92, R92, UR8 ;  /* 0x000000085c5c7c20 */ /* 0x000fc80008410000 */
[----:B------:R-:W-:-:S04]  /*13b0*/  FMUL.FTZ R98, R75, R92 ;  /* 0x0000005c4b627220 */ /* 0x000fc80000410000 */
[----:B------:R-:W-:-:S07]  /*13c0*/  @P0 FADD.FTZ R98, R98, R93 ;  /* 0x0000005d62620221 */ /* 0x000fce0000010000 */
.L_x_5499:
[----:B------:R-:W-:Y:S05]  /*13d0*/  BSYNC B0 ;  /* 0x0000000000007941 */ /* 0x000fea0003800000 */
.L_x_5497:
[----:B------:R-:W0:Y:S01]  /*13e0*/  @P2 LDC.64 R110, c[0x0][0x220] ;  /* 0x00008800ff6e2b82 */ /* 0x000e220000000a00 */
[----:B------:R-:W-:Y:S01]  /*13f0*/  @P2 IADD3 R119, R114, 0x200, RZ ;  /* 0x0000020072772810 */ /* 0x000fe20007ffe0ff */
[----:B------:R-:W-:Y:S01]  /*1400*/  IMAD.WIDE.U32 R112, R113, 0x10, R102 ;  /* 0x0000001071707825 */ /* 0x000fe200078e0066 */
[----:B------:R-:W-:Y:S02]  /*1410*/  IADD3 R117, R115, 0x200, RZ ;  /* 0x0000020073757810 */ /* 0x000fe40007ffe0ff */
        /* <DEDUP_REMOVED lines=16> */
.L_x_5501:
[----:B--2--5:R-:W-:Y:S02]  /*1520*/  SHF.L.U32 R92, R88, 0x10, RZ ;  /* 0x00000010585c7819 */ /* 0x024fe400000006ff */
[----:B------:R-:W-:-:S03]  /*1530*/  @P0 SHF.L.U32 R95, R84, 0x10, RZ ;  /* 0x00000010545f0819 */ /* 0x000fc600000006ff */
[----:B------:R-:W-:-:S04]  /*1540*/  FMUL.FTZ R93, R92, UR8 ;  /* 0x000000085c5d7c20 */ /* 0x000fc80008410000 */
[----:B------:R-:W-:-:S04]  /*1550*/  FMUL.FTZ R108, R76, R93 ;  /* 0x0000005d4c6c7220 */ /* 0x000fc80000410000 */
[----:B------:R-:W-:-:S07]  /*1560*/  @P0 FADD.FTZ R108, R95, R108 ;  /* 0x0000006c5f6c0221 */ /* 0x000fce0000010000 */
.L_x_5502:
[----:B------:R-:W-:Y:S05]  /*1570*/  BSYNC B0 ;  /* 0x0000000000007941 */ /* 0x000fea0003800000 */
.L_x_5500:
[----:B------:R-:W-:Y:S04]  /*1580*/  BSSY B0, `(.L_x_5503) ;  /* 0x000000e000007945 */ /* 0x000fe80003800000 */
[----:B------:R-:W-:Y:S05]  /*1590*/  @P3 BRA `(.L_x_5504) ;  /* 0x0000000000143947 */ /* 0x000fea0003800000 */
[----:B------:R-:W-:Y:S01]  /*15a0*/  HFMA2.MMA R109, -RZ, RZ, 0, 0 ;  /* 0x00000000ff6d7435 */ /* 0x000fe200000001ff */
[----:B------:R-:W-:Y:S10]  /*15b0*/  @!P0 BRA `(.L_x_5505) ;  /* 0x0000000000288947 */ /* 0x000ff40003800000 */
[----:B-----5:R-:W-:-:S04]  /*15c0*/  PRMT R109, R84, 0x7632, R109 ;  /* 0x00007632546d7816 */ /* 0x020fc8000000006d */
[----:B------:R-:W-:Y:S01]  /*15d0*/  SHF.L.U32 R109, R109, 0x10, RZ ;  /* 0x000000106d6d7819 */ /* 0x000fe200000006ff */
[----:B------:R-:W-:Y:S06]  /*15e0*/  BRA `(.L_x_5505) ;  /* 0x00000000001c7947 */ /* 0x000fec0003800000 */
.L_x_5504:
[----:B-----5:R-:W-:Y:S02]  /*15f0*/  PRMT R92, R88, 0x7632, R92 ;  /* 0x00007632585c7816 */ /* 0x020fe4000000005c */
[----:B------:R-:W-:Y:S02]  /*1600*/  @P0 PRMT R93, R84, 0x7632, R93 ;  /* 0x00007632545d0816 */ /* 0x000fe4000000005d */
[----:B------:R-:W-:Y:S02]  /*1610*/  SHF.L.U32 R92, R92, 0x10, RZ ;  /* 0x000000105c5c7819 */ /* 0x000fe400000006ff */
[----:B------:R-:W-:-:S03]  /*1620*/  @P0 SHF.L.U32 R94, R93, 0x10, RZ ;  /* 0x000000105d5e0819 */ /* 0x000fc600000006ff */
[----:B------:R-:W-:-:S04]  /*1630*/  FMUL.FTZ R92, R92, UR8 ;  /* 0x000000085c5c7c20 */ /* 0x000fc80008410000 */
[----:B------:R-:W-:-:S04]  /*1640*/  FMUL.FTZ R109, R77, R92 ;  /* 0x0000005c4d6d7220 */ /* 0x000fc80000410000 */
[----:B------:R-:W-:-:S07]  /*1650*/  @P0 FADD.FTZ R109, R109, R94 ;  /* 0x0000005e6d6d0221 */ /* 0x000fce0000010000 */
.L_x_5505:
[----:B------:R-:W-:Y:S05]  /*1660*/  BSYNC B0 ;  /* 0x0000000000007941 */ /* 0x000fea0003800000 */
.L_x_5503:
[----:B------:R-:W-:Y:S04]  /*1670*/  BSSY B0, `(.L_x_5506) ;  /* 0x000000b000007945 */ /* 0x000fe80003800000 */
[----:B------:R-:W-:Y:S05]  /*1680*/  @P3 BRA `(.L_x_5507) ;  /* 0x0000000000103947 */ /* 0x000fea0003800000 */
[----:B------:R-:W-:Y:S01]  /*1690*/  MOV R110, RZ ;  /* 0x000000ff006e7202 */ /* 0x000fe20000000f00 */
[----:B------:R-:W-:Y:S06]  /*16a0*/  @!P0 BRA `(.L_x_5508) ;  /* 0x00000000001c8947 */ /* 0x000fec0003800000 */
[----:B-----5:R-:W-:Y:S01]  /*16b0*/  SHF.L.U32 R110, R85, 0x10, RZ ;  /* 0x00000010556e7819 */ /* 0x020fe200000006ff */
[----:B------:R-:W-:Y:S06]  /*16c0*/  BRA `(.L_x_5508) ;  /* 0x0000000000147947 */ /* 0x000fec0003800000 */
.L_x_5507:
[----:B-----5:R-:W-:Y:S02]  /*16d0*/  SHF.L.U32 R92, R89, 0x10, RZ ;  /* 0x00000010595c7819 */ /* 0x020fe400000006ff */
[----:B------:R-:W-:-:S03]  /*16e0*/  @P0 SHF.L.U32 R95, R85, 0x10, RZ ;  /* 0x00000010555f0819 */ /* 0x000fc600000006ff */
[----:B------:R-:W-:-:S04]  /*16f0*/  FMUL.FTZ R93, R92, UR8 ;  /* 0x000000085c5d7c20 */ /* 0x000fc80008410000 */
[----:B------:R-:W-:-:S04]  /*1700*/  FMUL.FTZ R110, R78, R93 ;  /* 0x0000005d4e6e7220 */ /* 0x000fc80000410000 */
[----:B------:R-:W-:-:S07]  /*1710*/  @P0 FADD.FTZ R110, R95, R110 ;  /* 0x0000006e5f6e0221 */ /* 0x000fce0000010000 */
.L_x_5508:
[----:B------:R-:W-:Y:S05]  /*1720*/  BSYNC B0 ;  /* 0x0000000000007941 */ /* 0x000fea0003800000 */
.L_x_5506:
[----:B------:R-:W-:Y:S04]  /*1730*/  BSSY B0, `(.L_x_5509) ;  /* 0x000000e000007945 */ /* 0x000fe80003800000 */
[----:B------:R-:W-:Y:S05]  /*1740*/  @P3 BRA `(.L_x_5510) ;  /* 0x0000000000143947 */ /* 0x000fea0003800000 */
[----:B------:R-:W-:Y:S01]  /*1750*/  HFMA2.MMA R111, -RZ, RZ, 0, 0 ;  /* 0x00000000ff6f7435 */ /* 0x000fe200000001ff */
[----:B------:R-:W-:Y:S10]  /*1760*/  @!P0 BRA `(.L_x_5511) ;  /* 0x0000000000288947 */ /* 0x000ff40003800000 */
[----:B-----5:R-:W-:-:S04]  /*1770*/  PRMT R111, R85, 0x7632, R111 ;  /* 0x00007632556f7816 */ /* 0x020fc8000000006f */
[----:B------:R-:W-:Y:S01]  /*1780*/  SHF.L.U32 R111, R111, 0x10, RZ ;  /* 0x000000106f6f7819 */ /* 0x000fe200000006ff */
[----:B------:R-:W-:Y:S06]  /*1790*/  BRA `(.L_x_5511) ;  /* 0x00000000001c7947 */ /* 0x000fec0003800000 */
.L_x_5510:
[----:B-----5:R-:W-:Y:S02]  /*17a0*/  PRMT R92, R89, 0x7632, R92 ;  /* 0x00007632595c7816 */ /* 0x020fe4000000005c */
[----:B------:R-:W-:Y:S02]  /*17b0*/  @P0 PRMT R93, R85, 0x7632, R93 ;  /* 0x00007632555d0816 */ /* 0x000fe4000000005d */
[----:B------:R-:W-:Y:S02]  /*17c0*/  SHF.L.U32 R92, R92, 0x10, RZ ;  /* 0x000000105c5c7819 */ /* 0x000fe400000006ff */
[----:B------:R-:W-:-:S03]  /*17d0*/  @P0 SHF.L.U32 R94, R93, 0x10, RZ ;  /* 0x000000105d5e0819 */ /* 0x000fc600000006ff */
[----:B------:R-:W-:-:S04]  /*17e0*/  FMUL.FTZ R92, R92, UR8 ;  /* 0x000000085c5c7c20 */ /* 0x000fc80008410000 */
[----:B------:R-:W-:-:S04]  /*17f0*/  FMUL.FTZ R111, R79, R92 ;  /* 0x0000005c4f6f7220 */ /* 0x000fc80000410000 */
[----:B------:R-:W-:-:S07]  /*1800*/  @P0 FADD.FTZ R111, R111, R94 ;  /* 0x0000005e6f6f0221 */ /* 0x000fce0000010000 */
.L_x_5511:
[----:B------:R-:W-:Y:S05]  /*1810*/  BSYNC B0 ;  /* 0x0000000000007941 */ /* 0x000fea0003800000 */
.L_x_5509:
[----:B------:R-:W-:Y:S04]  /*1820*/  BSSY B0, `(.L_x_5512) ;  /* 0x000000b000007945 */ /* 0x000fe80003800000 */
[----:B------:R-:W-:Y:S05]  /*1830*/  @P3 BRA `(.L_x_5513) ;  /* 0x0000000000103947 */ /* 0x000fea0003800000 */
[----:B------:R-:W-:Y:S01]  /*1840*/  MOV R112, RZ ;  /* 0x000000ff00707202 */ /* 0x000fe20000000f00 */
[----:B------:R-:W-:Y:S06]  /*1850*/  @!P0 BRA `(.L_x_5514) ;  /* 0x00000000001c8947 */ /* 0x000fec0003800000 */
[----:B-----5:R-:W-:Y:S01]  /*1860*/  SHF.L.U32 R112, R86, 0x10, RZ ;  /* 0x0000001056707819 */ /* 0x020fe200000006ff */
[----:B------:R-:W-:Y:S06]  /*1870*/  BRA `(.L_x_5514) ;  /* 0x0000000000147947 */ /* 0x000fec0003800000 */
.L_x_5513:
[----:B-----5:R-:W-:Y:S02]  /*1880*/  SHF.L.U32 R92, R90, 0x10, RZ ;  /* 0x000000105a5c7819 */ /* 0x020fe400000006ff */
[----:B------:R-:W-:-:S03]  /*1890*/  @P0 SHF.L.U32 R95, R86, 0x10, RZ ;  /* 0x00000010565f0819 */ /* 0x000fc600000006ff */
[----:B------:R-:W-:-:S04]  /*18a0*/  FMUL.FTZ R93, R92, UR8 ;  /* 0x000000085c5d7c20 */ /* 0x000fc80008410000 */
[----:B------:R-:W-:-:S04]  /*18b0*/  FMUL.FTZ R112, R80, R93 ;  /* 0x0000005d50707220 */ /* 0x000fc80000410000 */
[----:B------:R-:W-:-:S07]  /*18c0*/  @P0 FADD.FTZ R112, R95, R112 ;  /* 0x000000705f700221 */ /* 0x000fce0000010000 */
.L_x_5514:
[----:B------:R-:W-:Y:S05]  /*18d0*/  BSYNC B0 ;  /* 0x0000000000007941 */ /* 0x000fea0003800000 */
.L_x_5512:
[----:B------:R-:W-:Y:S04]  /*18e0*/  BSSY B0, `(.L_x_5515) ;  /* 0x000000e000007945 */ /* 0x000fe80003800000 */
[----:B------:R-:W-:Y:S05]  /*18f0*/  @P3 BRA `(.L_x_5516) ;  /* 0x0000000000143947 */ /* 0x000fea0003800000 */
[----:B------:R-:W-:Y:S01]  /*1900*/  HFMA2.MMA R113, -RZ, RZ, 0, 0 ;  /* 0x00000000ff717435 */ /* 0x000fe200000001ff */
[----:B------:R-:W-:Y:S10]  /*1910*/  @!P0 BRA `(.L_x_5517) ;  /* 0x0000000000288947 */ /* 0x000ff40003800000 */
[----:B-----5:R-:W-:-:S04]  /*1920*/  PRMT R113, R86, 0x7632, R113 ;  /* 0x0000763256717816 */ /* 0x020fc80000000071 */
[----:B------:R-:W-:Y:S01]  /*1930*/  SHF.L.U32 R113, R113, 0x10, RZ ;  /* 0x0000001071717819 */ /* 0x000fe200000006ff */
[----:B------:R-:W-:Y:S06]  /*1940*/  BRA `(.L_x_5517) ;  /* 0x00000000001c7947 */ /* 0x000fec0003800000 */
.L_x_5516:
[----:B-----5:R-:W-:Y:S02]  /*1950*/  PRMT R92, R90, 0x7632, R92 ;  /* 0x000076325a5c7816 */ /* 0x020fe4000000005c */
[----:B------:R-:W-:Y:S02]  /*1960*/  @P0 PRMT R93, R86, 0x7632, R93 ;  /* 0x00007632565d0816 */ /* 0x000fe4000000005d */
[----:B------:R-:W-:Y:S02]  /*1970*/  SHF.L.U32 R92, R92, 0x10, RZ ;  /* 0x000000105c5c7819 */ /* 0x000fe400000006ff */
[----:B------:R-:W-:-:S03]  /*1980*/  @P0 SHF.L.U32 R94, R93, 0x10, RZ ;  /* 0x000000105d5e0819 */ /* 0x000fc600000006ff */
[----:B------:R-:W-:-:S04]  /*1990*/  FMUL.FTZ R92, R92, UR8 ;  /* 0x000000085c5c7c20 */ /* 0x000fc80008410000 */
[----:B------:R-:W-:-:S04]  /*19a0*/  FMUL.FTZ R113, R81, R92 ;  /* 0x0000005c51717220 */ /* 0x000fc80000410000 */
[----:B------:R-:W-:-:S07]  /*19b0*/  @P0 FADD.FTZ R113, R113, R94 ;  /* 0x0000005e71710221 */ /* 0x000fce0000010000 */
.L_x_5517:
[----:B------:R-:W-:Y:S05]  /*19c0*/  BSYNC B0 ;  /* 0x0000000000007941 */ /* 0x000fea0003800000 */
.L_x_5515:
[----:B------:R-:W-:Y:S04]  /*19d0*/  BSSY B0, `(.L_x_5518) ;  /* 0x000000b000007945 */ /* 0x000fe80003800000 */
[----:B------:R-:W-:Y:S05]  /*19e0*/  @P3 BRA `(.L_x_5519) ;  /* 0x0000000000103947 */ /* 0x000fea0003800000 */
[----:B------:R-:W-:Y:S01]  /*19f0*/  MOV R114, RZ ;  /* 0x000000ff00727202 */ /* 0x000fe20000000f00 */
[----:B------:R-:W-:Y:S06]  /*1a00*/  @!P0 BRA `(.L_x_5520) ;  /* 0x00000000001c8947 */ /* 0x000fec0003800000 */
[----:B-----5:R-:W-:Y:S01]  /*1a10*/  SHF.L.U32 R114, R87, 0x10, RZ ;  /* 0x0000001057727819 */ /* 0x020fe200000006ff */
[----:B------:R-:W-:Y:S06]  /*1a20*/  BRA `(.L_x_5520) ;  /* 0x0000000000147947 */ /* 0x000fec0003800000 */
.L_x_5519:
[----:B-----5:R-:W-:Y:S02]  /*1a30*/  SHF.L.U32 R92, R91, 0x10, RZ ;  /* 0x000000105b5c7819 */ /* 0x020fe400000006ff */
[----:B------:R-:W-:-:S03]  /*1a40*/  @P0 SHF.L.U32 R95, R87, 0x10, RZ ;  /* 0x00000010575f0819 */ /* 0x000fc600000006ff */
[----:B------:R-:W-:-:S04]  /*1a50*/  FMUL.FTZ R93, R92, UR8 ;  /* 0x000000085c5d7c20 */ /* 0x000fc80008410000 */
[----:B------:R-:W-:-:S04]  /*1a60*/  FMUL.FTZ R114, R82, R93 ;  /* 0x0000005d52727220 */ /* 0x000fc80000410000 */
[----:B------:R-:W-:-:S07]  /*1a70*/  @P0 FADD.FTZ R114, R95, R114 ;  /* 0x000000725f720221 */ /* 0x000fce0000010000 */
.L_x_5520:
[----:B------:R-:W-:Y:S05]  /*1a80*/  BSYNC B0 ;  /* 0x0000000000007941 */ /* 0x000fea0003800000 */
.L_x_5518:
[----:B------:R-:W-:Y:S04]  /*1a90*/  BSSY B0, `(.L_x_5521) ;  /* 0x000000e000007945 */ /* 0x000fe80003800000 */
[----:B------:R-:W-:Y:S05]  /*1aa0*/  @P3 BRA `(.L_x_5522) ;  /* 0x0000000000143947 */ /* 0x000fea0003800000 */
[----:B------:R-:W-:Y:S01]  /*1ab0*/  HFMA2.MMA R115, -RZ, RZ, 0, 0 ;  /* 0x00000000ff737435 */ /* 0x000fe200000001ff */
[----:B------:R-:W-:Y:S10]  /*1ac0*/  @!P0 BRA `(.L_x_5523) ;  /* 0x0000000000288947 */ /* 0x000ff40003800000 */
[----:B-----5:R-:W-:-:S04]  /*1ad0*/  PRMT R115, R87, 0x7632, R115 ;  /* 0x0000763257737816 */ /* 0x020fc80000000073 */
[----:B------:R-:W-:Y:S01]  /*1ae0*/  SHF.L.U32 R115, R115, 0x10, RZ ;  /* 0x0000001073737819 */ /* 0x000fe200000006ff */
[----:B------:R-:W-:Y:S06]  /*1af0*/  BRA `(.L_x_5523) ;  /* 0x00000000001c7947 */ /* 0x000fec0003800000 */
.L_x_5522:
[----:B-----5:R-:W-:Y:S02]  /*1b00*/  PRMT R92, R91, 0x7632, R92 ;  /* 0x000076325b5c7816 */ /* 0x020fe4000000005c */
[----:B------:R-:W-:Y:S02]  /*1b10*/  @P0 PRMT R93, R87, 0x7632, R93 ;  /* 0x00007632575d0816 */ /* 0x000fe4000000005d */
[----:B------:R-:W-:Y:S02]  /*1b20*/  SHF.L.U32 R92, R92, 0x10, RZ ;  /* 0x000000105c5c7819 */ /* 0x000fe400000006ff */
[----:B------:R-:W-:-:S03]  /*1b30*/  @P0 SHF.L.U32 R94, R93, 0x10, RZ ;  /* 0x000000105d5e0819 */ /* 0x000fc600000006ff */
[----:B------:R-:W-:-:S04]  /*1b40*/  FMUL.FTZ R92, R92, UR8 ;  /* 0x000000085c5c7c20 */ /* 0x000fc80008410000 */
[----:B------:R-:W-:-:S04]  /*1b50*/  FMUL.FTZ R115, R83, R92 ;  /* 0x0000005c53737220 */ /* 0x000fc80000410000 */
[----:B------:R-:W-:-:S07]  /*1b60*/  @P0 FADD.FTZ R115, R115, R94 ;  /* 0x0000005e73730221 */ /* 0x000fce0000010000 */
.L_x_5523:
[----:B------:R-:W-:Y:S05]  /*1b70*/  BSYNC B0 ;  /* 0x0000000000007941 */ /* 0x000fea0003800000 */
.L_x_5521:
        /* <DEDUP_REMOVED lines=17> */
[----:B0-----:R-:W0:Y:S03]  /*1c90*/  S2R R94, SR_TID.X ;  /* 0x00000000005e7919 */ /* 0x001e260000002100 */
        /* <DEDUP_REMOVED lines=8> */
[----:B0-----:R-:W-:Y:S02]  /*1d20*/  SHF.R.U32.HI R95, RZ, 0x5, R94 ;  /* 0x00000005ff5f7819 */ /* 0x001fe4000001165e */
[----:B------:R-:W-:Y:S01]  /*1d30*/  LOP3.LUT P2, RZ, R94, 0x1f, RZ, 0xc0, !PT ;  /* 0x0000001f5eff7812 */ /* 0x000fe2000784c0ff */
        /* <DEDUP_REMOVED lines=78> */
.L_x_5538:
[----:B------:R-:W2:Y:S01]  /*2220*/  @!P2 S2R R116, SR_CgaCtaId ;  /* 0x000000000074a919 */ /* 0x000ea20000008800 */
[----:B------:R-:W-:Y:S01]  /*2230*/  @!P2 MOV R103, 0x400 ;  /* 0x000004000067a802 */ /* 0x000fe20000000f00 */
[----:B-1----:R-:W-:Y:S01]  /*2240*/  FADD.FTZ R93, R121, R122 ;  /* 0x0000007a795d7221 */ /* 0x002fe20000010000 */
[----:B------:R-:W-:Y:S01]  /*2250*/  LOP3.LUT R95, R95, 0x7, RZ, 0xc0, !PT ;  /* 0x000000075f5f7812 */ /* 0x000fe200078ec0ff */
[----:B------:R-:W-:Y:S05]  /*2260*/  WARPSYNC.ALL ;  /* 0x0000000000007948 */ /* 0x000fea0003800000 */
[----:B------:R-:W-:Y:S02]  /*2270*/  LOP3.LUT R117, R94, 0x1f, RZ, 0xc0, !PT ;  /* 0x0000001f5e757812 */ /* 0x000fe400078ec0ff */
[----:B--2---:R-:W-:-:S02]  /*2280*/  @!P2 LEA R116, R116, R103, 0x18 ;  /* 0x000000677474a211 */ /* 0x004fc400078ec0ff */
[----:B------:R-:W-:-:S04]  /*2290*/  @!P2 IADD3 R103, R102, R95, RZ ;  /* 0x0000005f6667a210 */ /* 0x000fc80007ffe0ff */
[----:B------:R-:W-:-:S05]  /*22a0*/  @!P2 LEA R103, R103, R116, 0x3 ;  /* 0x000000746767a211 */ /* 0x000fca00078e18ff */
[----:B------:R1:W-:Y:S01]  /*22b0*/  @!P2 STS.64 [R103], R92 ;  /* 0x0000005c6700a388 */ /* 0x0003e20000000a00 */
[----:B------:R-:W-:-:S13]  /*22c0*/  ISETP.GT.U32.AND P2, PT, R117, 0x7, PT ;  /* 0x000000077500780c */ /* 0x000fda0003f44070 */
[----:B-1----:R-:W1:Y:S01]  /*22d0*/  @!P2 S2R R93, SR_CgaCtaId ;  /* 0x00000000005da919 */ /* 0x002e620000008800 */
[----:B------:R-:W-:Y:S01]  /*22e0*/  @!P2 MOV R92, 0x400 ;  /* 0x00000400005ca802 */ /* 0x000fe20000000f00 */
[----:B------:R-:W-:Y:S01]  /*22f0*/  HFMA2.MMA R103, -RZ, RZ, 0, 0 ;  /* 0x00000000ff677435 */ /* 0x000fe200000001ff */
[----:B------:R-:W-:Y:S01]  /*2300*/  @!P2 IADD3 R102, R102, R117, RZ ;  /* 0x000000756666a210 */ /* 0x000fe20007ffe0ff */
[----:B------:R-:W-:Y:S04]  /*2310*/  BAR.SYNC.DEFER_BLOCKING 0x0 ;  /* 0x0000000000007b1d */ /* 0x000fe80000010000 */
[----:B------:R-:W-:Y:S02]  /*2320*/  @!P2 MOV R103, 0x300 ;  /* 0x000003000067a802 */ /* 0x000fe40000000f00 */
[----:B------:R-:W-:Y:S02]  /*2330*/  BSSY B0, `(.L_x_5525) ;  /* 0x00000ac000007945 */ /* 0x000fe40003800000 */
[----:B0-----:R-:W-:Y:S01]  /*2340*/  I2FP.F32.S32 R121, R103 ;  /* 0x0000006700797245 */ /* 0x001fe20000201400 */
[----:B------:R-:W0:Y:S01]  /*2350*/  SHFL.DOWN PT, R118, R103, 0x4, 0x1f ;  /* 0x08801f0067767f89 */ /* 0x000e2200000e0000 */
[----:B-1----:R-:W-:-:S04]  /*2360*/  @!P2 LEA R93, R93, R92, 0x18 ;  /* 0x0000005c5d5da211 */ /* 0x002fc800078ec0ff */
[----:B------:R-:W-:Y:S02]  /*2370*/  @!P2 LEA R102, R102, R93, 0x3 ;  /* 0x0000005d6666a211 */ /* 0x000fe400078e18ff */
[----:B------:R-:W-:Y:S02]  /*2380*/  CS2R R92, SRZ ;  /* 0x00000000005c7805 */ /* 0x000fe4000001ff00 */
[----:B0-----:R-:W-:Y:S02]  /*2390*/  IADD3 R117, R118, R103, RZ ;  /* 0x0000006776757210 */ /* 0x001fe40007ffe0ff */
[----:B------:R-:W-:Y:S02]  /*23a0*/  I2FP.F32.S32 R116, R118 ;  /* 0x0000007600747245 */ /* 0x000fe40000201400 */
[----:B------:R0:W1:Y:S01]  /*23b0*/  @!P2 LDS.64 R92, [R102] ;  /* 0x00000000665ca984 */ /* 0x0000620000000a00 */
[----:B------:R-:W-:Y:S02]  /*23c0*/  LOP3.LUT P2, RZ, R95, 0x1f, R94, 0xf8, !PT ;  /* 0x0000001f5fff7812 */ /* 0x000fe4000784f85e */
[----:B0-----:R-:W-:-:S11]  /*23d0*/  I2FP.F32.S32 R102, R117 ;  /* 0x0000007500667245 */ /* 0x001fd60000201400 */
[----:B------:R-:W0:Y:S02]  /*23e0*/  @!P2 LDC.64 R94, c[0x0][0x258] ;  /* 0x00009600ff5eab82 */ /* 0x000e240000000a00 */
[C---:B0-----:R-:W-:Y:S01]  /*23f0*/  @!P2 LEA R94, P4, R96.reuse, R94, 0x2 ;  /* 0x0000005e605ea211 */ /* 0x041fe200078810ff */
[----:B-1----:R-:W0:Y:S03]  /*2400*/  SHFL.DOWN PT, R119, R92, 0x4, 0x1f ;  /* 0x08801f005c777f89 */ /* 0x002e2600000e0000 */
[----:B------:R-:W-:Y:S01]  /*2410*/  @!P2 LEA.HI.X R95, R96, R95, R9, 0x2, P4 ;  /* 0x0000005f605fa211 */ /* 0x000fe200020f1409 */
[----:B------:R-:W1:Y:S01]  /*2420*/  SHFL.DOWN PT, R120, R93, 0x4, 0x1f ;  /* 0x08801f005d787f89 */ /* 0x000e6200000e0000 */
[C---:B0-----:R-:W-:Y:S01]  /*2430*/  FMUL.FTZ R118, R119.reuse, R116 ;  /* 0x0000007477767220 */ /* 0x041fe20000410000 */
[----:B------:R-:W-:Y:S02]  /*2440*/  FADD.FTZ R122, -R119, R92 ;  /* 0x0000005c777a7221 */ /* 0x000fe40000010100 */
[----:B------:R-:W0:Y:S01]  /*2450*/  MUFU.RCP R119, R102 ;  /* 0x0000006600777308 */ /* 0x000e220000001000 */
[----:B------:R-:W-:Y:S01]  /*2460*/  FFMA.FTZ R124, R121, R92, R118 ;  /* 0x0000005c797c7223 */ /* 0x000fe20000010076 */
[----:B------:R-:W-:Y:S01]  /*2470*/  FMUL.FTZ R122, R122, R122 ;  /* 0x0000007a7a7a7220 */ /* 0x000fe20000410000 */
[----:B------:R-:W2:Y:S01]  /*2480*/  SHFL.DOWN PT, R118, R117, 0x2, 0x1f ;  /* 0x08401f0075767f89 */ /* 0x000ea200000e0000 */
[----:B-1----:R-:W-:-:S02]  /*2490*/  FADD.FTZ R120, R120, R93 ;  /* 0x0000005d78787221 */ /* 0x002fc40000010000 */
[----:B------:R-:W-:-:S04]  /*24a0*/  FMUL.FTZ R121, R122, R121 ;  /* 0x000000797a797220 */ /* 0x000fc80000410000 */
[----:B------:R-:W-:Y:S01]  /*24b0*/  FMUL.FTZ R121, R121, R116 ;  /* 0x0000007479797220 */ /* 0x000fe20000410000 */
[----:B0-----:R-:W-:-:S03]  /*24c0*/  FMUL.FTZ R103, R119, R124 ;  /* 0x0000007c77677220 */ /* 0x001fc60000410000 */
[----:B------:R-:W-:Y:S02]  /*24d0*/  FFMA.FTZ R120, R119, R121, R120 ;  /* 0x0000007977787223 */ /* 0x000fe40000010078 */
[----:B------:R-:W0:Y:S01]  /*24e0*/  SHFL.DOWN PT, R92, R103, 0x2, 0x1f ;  /* 0x08401f00675c7f89 */ /* 0x000e2200000e0000 */
[-C--:B--2---:R-:W-:Y:S02]  /*24f0*/  IADD3 R119, R117, R118.reuse, RZ ;  /* 0x0000007675777210 */ /* 0x084fe40007ffe0ff */
[----:B------:R-:W-:Y:S01]  /*2500*/  I2FP.F32.S32 R121, R118 ;  /* 0x0000007600797245 */ /* 0x000fe20000201400 */
[----:B------:R-:W1:Y:S01]  /*2510*/  SHFL.DOWN PT, R117, R120, 0x2, 0x1f ;  /* 0x08401f0078757f89 */ /* 0x000e6200000e0000 */
[----:B------:R-:W-:-:S04]  /*2520*/  I2FP.F32.S32 R116, R119 ;  /* 0x0000007700747245 */ /* 0x000fc80000201400 */
[----:B------:R-:W2:Y:S01]  /*2530*/  MUFU.RCP R93, R116 ;  /* 0x00000074005d7308 */ /* 0x000ea20000001000 */
[----:B0-----:R-:W-:Y:S01]  /*2540*/  FMUL.FTZ R123, R92, R121 ;  /* 0x000000795c7b7220 */ /* 0x001fe20000410000 */
[----:B------:R-:W-:Y:S02]  /*2550*/  FADD.FTZ R118, R103, -R92 ;  /* 0x8000005c67767221 */ /* 0x000fe40000010000 */
[----:B------:R-:W0:Y:S01]  /*2560*/  SHFL.DOWN PT, R92, R119, 0x1, 0x1f ;  /* 0x08201f00775c7f89 */ /* 0x000e2200000e0000 */
[----:B------:R-:W-:Y:S01]  /*2570*/  FFMA.FTZ R122, R102, R103, R123 ;  /* 0x00000067667a7223 */ /* 0x000fe2000001007b */
[----:B------:R-:W-:Y:S01]  /*2580*/  FMUL.FTZ R103, R118, R118 ;  /* 0x0000007676677220 */ /* 0x000fe20000410000 */
[----:B-1----:R-:W-:-:S03]  /*2590*/  FADD.FTZ R118, R120, R117 ;  /* 0x0000007578767221 */ /* 0x002fc60000010000 */
[----:B------:R-:W-:Y:S01]  /*25a0*/  FMUL.FTZ R102, R102, R103 ;  /* 0x0000006766667220 */ /* 0x000fe20000410000 */
[----:B--2---:R-:W-:-:S03]  /*25b0*/  FMUL.FTZ R103, R93, R122 ;  /* 0x0000007a5d677220 */ /* 0x004fc60000410000 */
[----:B------:R-:W-:Y:S02]  /*25c0*/  FMUL.FTZ R121, R102, R121 ;  /* 0x0000007966797220 */ /* 0x000fe40000410000 */
[----:B------:R-:W1:Y:S02]  /*25d0*/  SHFL.DOWN PT, R102, R103, 0x1, 0x1f ;  /* 0x08201f0067667f89 */ /* 0x000e6400000e0000 */
[----:B------:R-:W-:-:S05]  /*25e0*/  FFMA.FTZ R93, R93, R121, R118 ;  /* 0x000000795d5d7223 */ /* 0x000fca0000010076 */
[----:B------:R-:W2:Y:S01]  /*25f0*/  SHFL.DOWN PT, R118, R93, 0x1, 0x1f ;  /* 0x08201f005d767f89 */ /* 0x000ea200000e0000 */
[-C--:B0-----:R-:W-:Y:S02]  /*2600*/  IADD3 R117, R119, R92.reuse, RZ ;  /* 0x0000005c77757210 */ /* 0x081fe40007ffe0ff */
[----:B------:R-:W-:Y:S02]  /*2610*/  I2FP.F32.S32 R120, R92 ;  /* 0x0000005c00787245 */ /* 0x000fe40000201400 */
[----:B------:R-:W-:-:S06]  /*2620*/  I2FP.F32.S32 R117, R117 ;  /* 0x0000007500757245 */ /* 0x000fcc0000201400 */
[----:B------:R-:W0:Y:S01]  /*2630*/  MUFU.RCP R117, R117 ;  /* 0x0000007500757308 */ /* 0x000e220000001000 */
[----:B-1----:R-:W-:Y:S01]  /*2640*/  FADD.FTZ R92, R103, -R102 ;  /* 0x80000066675c7221 */ /* 0x002fe20000010000 */
[----:B------:R-:W-:Y:S02]  /*2650*/  FMUL.FTZ R121, R102, R120 ;  /* 0x0000007866797220 */ /* 0x000fe40000410000 */
[----:B------:R-:W1:Y:S01]  /*2660*/  LDC R102, c[0x0][0x2d8] ;  /* 0x0000b600ff667b82 */ /* 0x000e620000000800 */
[----:B------:R-:W-:Y:S01]  /*2670*/  FMUL.FTZ R119, R92, R92 ;  /* 0x0000005c5c777220 */ /* 0x000fe20000410000 */
[----:B--2---:R-:W-:-:S03]  /*2680*/  FADD.FTZ R118, R93, R118 ;  /* 0x000000765d767221 */ /* 0x004fc60000010000 */
[C---:B------:R-:W-:Y:S01]  /*2690*/  FMUL.FTZ R119, R116.reuse, R119 ;  /* 0x0000007774777220 */ /* 0x040fe20000410000 */
[----:B------:R-:W-:Y:S02]  /*26a0*/  FFMA.FTZ R116, R116, R103, R121 ;  /* 0x0000006774747223 */ /* 0x000fe40000010079 */
[----:B------:R-:W2:Y:S01]  /*26b0*/  @!P2 LDC.64 R92, c[0x0][0x250] ;  /* 0x00009400ff5cab82 */ /* 0x000ea20000000a00 */
[----:B------:R-:W-:Y:S01]  /*26c0*/  FMUL.FTZ R119, R119, R120 ;  /* 0x0000007877777220 */ /* 0x000fe20000410000 */
[----:B0-----:R-:W-:-:S03]  /*26d0*/  FMUL.FTZ R116, R117, R116 ;  /* 0x0000007475747220 */ /* 0x001fc60000410000 */
[----:B------:R-:W-:Y:S02]  /*26e0*/  FFMA.FTZ R118, R117, R119, R118 ;  /* 0x0000007775767223 */ /* 0x000fe40000010076 */
[----:B------:R-:W0:Y:S04]  /*26f0*/  SHFL.IDX PT, R117, R116, RZ, 0x1f ;  /* 0x00001fff74757589 */ /* 0x000e2800000e0000 */
[----:B------:R-:W1:Y:S01]  /*2700*/  SHFL.IDX PT, R119, R118, RZ, 0x1f ;  /* 0x00001fff76777589 */ /* 0x000e6200000e0000 */
[----:B--2---:R-:W-:-:S04]  /*2710*/  @!P2 LEA R92, P3, R96, R92, 0x2 ;  /* 0x0000005c605ca211 */ /* 0x004fc800078610ff */
[----:B------:R-:W-:Y:S01]  /*2720*/  @!P2 LEA.HI.X R93, R96, R93, R9, 0x2, P3 ;  /* 0x0000005d605da211 */ /* 0x000fe200018f1409 */
[----:B0-----:R-:W-:-:S04]  /*2730*/  FMUL.FTZ R103, R117, R117 ;  /* 0x0000007575677220 */ /* 0x001fc80000410000 */
[----:B------:R0:W-:Y:S01]  /*2740*/  @!P2 STG.E desc[UR4][R92.64], R117 ;  /* 0x000000755c00a986 */ /* 0x0001e2000c101904 */
[----:B-1----:R-:W-:Y:S01]  /*2750*/  FFMA.FTZ R102, R119, UR9, R102 ;  /* 0x0000000977667c23 */ /* 0x002fe20008010066 */
[----:B------:R-:W-:-:S05]  /*2760*/  FSEL R103, R103, RZ, P1 ;  /* 0x000000ff67677208 */ /* 0x000fca0000800000 */
[----:B------:R-:W-:-:S06]  /*2770*/  FADD.FTZ R103, R102, R103 ;  /* 0x0000006766677221 */ /* 0x000fcc0000010000 */
[----:B------:R-:W1:Y:S02]  /*2780*/  MUFU.RSQ R103, R103 ;  /* 0x0000006700677308 */ /* 0x000e640000001400 */
[----:B-1----:R0:W-:Y:S01]  /*2790*/  @!P2 STG.E desc[UR4][R94.64], R103 ;  /* 0x000000675e00a986 */ /* 0x0021e2000c101904 */
[----:B------:R-:W-:-:S13]  /*27a0*/  ISETP.GE.AND P2, PT, R10, 0x1, PT ;  /* 0x000000010a00780c */ /* 0x000fda0003f46270 */
[----:B0-----:R-:W-:Y:S05]  /*27b0*/  @!P2 BRA `(.L_x_5526) ;  /* 0x00000004008ca947 */ /* 0x001fea0003800000 */
[----:B------:R-:W-:Y:S02]  /*27c0*/  IADD3 R10, R10, -0x1, RZ ;  /* 0xffffffff0a0a7810 */ /* 0x000fe40007ffe0ff */
[----:B------:R-:W-:-:S03]  /*27d0*/  FSEL R9, R117, RZ, !P1 ;  /* 0x000000ff75097208 */ /* 0x000fc60004800000 */
[----:B------:R-:W-:Y:S02]  /*27e0*/  IMAD R11, R10, R11, RZ ;  /* 0x0000000b0a0b7224 */ /* 0x000fe400078e02ff */
[C---:B------:R-:W-:Y:S01]  /*27f0*/  FADD.FTZ R102, -R9.reuse, R2 ;  /* 0x0000000209667221 */ /* 0x040fe20000010100 */
[C---:B------:R-:W-:Y:S01]  /*2800*/  FADD.FTZ R10, -R9.reuse, R7 ;  /* 0x00000007090a7221 */ /* 0x040fe20000010100 */
[C---:B------:R-:W-:Y:S01]  /*2810*/  FADD.FTZ R94, -R9.reuse, R3 ;  /* 0x00000003095e7221 */ /* 0x040fe20000010100 */
[----:B------:R-:W-:Y:S01]  /*2820*/  SHF.R.S32.HI R2, RZ, 0x1f, R11 ;  /* 0x0000001fff027819 */ /* 0x000fe2000001140b */
[C---:B------:R-:W-:Y:S01]  /*2830*/  FADD.FTZ R4, -R9.reuse, R4 ;  /* 0x0000000409047221 */ /* 0x040fe20000010100 */
[C---:B------:R-:W-:Y:S01]  /*2840*/  FADD.FTZ R0, -R9.reuse, R0 ;  /* 0x0000000009007221 */ /* 0x040fe20000010100 */
[C---:B------:R-:W-:Y:S01]  /*2850*/  FADD.FTZ R8, -R9.reuse, R8 ;  /* 0x0000000809087221 */ /* 0x040fe20000010100 */
[----:B------:R-:W-:Y:S01]  /*2860*/  LEA.HI R7, R2, R11, RZ, 0x3 ;  /* 0x0000000b02077211 */ /* 0x000fe200078f18ff */
[C---:B------:R-:W-:Y:S01]  /*2870*/  FADD.FTZ R108, -R9.reuse, R108 ;  /* 0x0000006c096c7221 */ /* 0x040fe20000010100 */
        /* <DEDUP_REMOVED lines=41> */
[----:B------:R-:W-:Y:S01]  /*2b10*/  LEA.HI.SX32 R7, R7, R97, 0x1d ;  /* 0x0000006107077211 */ /* 0x000fe200078feaff */
[----:B------:R-:W-:Y:S01]  /*2b20*/  FMUL.FTZ R110, R103, R115 ;  /* 0x00000073676e7220 */ /* 0x000fe20000410000 */
[----:B------:R-:W-:Y:S01]  /*2b30*/  FFMA.FTZ R103, R42, R99, R18 ;  /* 0x000000632a677223 */ /* 0x000fe20000010012 */
[----:B------:R-:W-:Y:S01]  /*2b40*/  FFMA.FTZ R4, R43, R4, R19 ;  /* 0x000000042b047223 */ /* 0x000fe20000010013 */
[C---:B------:R-:W-:Y:S01]  /*2b50*/  IADD3 R101, R7.reuse, 0x100, RZ ;  /* 0x0000010007657810 */ /* 0x040fe20007ffe0ff */
[C---:B0-----:R-:W-:Y:S01]  /*2b60*/  IMAD.WIDE.U32 R98, R7.reuse, 0x10, R2 ;  /* 0x0000001007627825 */ /* 0x041fe200078e0002 */
[----:B------:R-:W-:-:S03]  /*2b70*/  IADD3 R115, R7, 0x200, RZ ;  /* 0x0000020007737810 */ /* 0x000fc60007ffe0ff */
        /* <DEDUP_REMOVED lines=27> */
[----:B------:R-:W-:Y:S01]  /*2d30*/  IMAD.WIDE.U32 R100, R101, 0x10, R2 ;  /* 0x0000001065647825 */ /* 0x000fe200078e0002 */
[----:B------:R-:W-:-:S02]  /*2d40*/  F2FP.BF16.F32.PACK_AB R95, R102, R117 ;  /* 0x00000075665f723e */ /* 0x000fc400000010ff */
[----:B------:R-:W-:Y:S01]  /*2d50*/  F2FP.BF16.F32.PACK_AB R93, R104, R93 ;  /* 0x0000005d685d723e */ /* 0x000fe200000010ff */
[----:B------:R-:W-:Y:S01]  /*2d60*/  IMAD.WIDE.U32 R2, R115, 0x10, R2 ;  /* 0x0000001073027825 */ /* 0x000fe200078e0002 */
[----:B------:R-:W-:Y:S01]  /*2d70*/  F2FP.BF16.F32.PACK_AB R92, R92, R11 ;  /* 0x0000000b5c5c723e */ /* 0x000fe200000010ff */
[----:B------:R0:W-:Y:S01]  /*2d80*/  STG.E.128 desc[UR4][R98.64], R4 ;  /* 0x0000000462007986 */ /* 0x0001e2000c101d04 */
[----:B------:R-:W-:Y:S02]  /*2d90*/  F2FP.BF16.F32.PACK_AB R11, R110, R113 ;  /* 0x000000716e0b723e */ /* 0x000fe400000010ff */
[----:B------:R-:W-:Y:S01]  /*2da0*/  F2FP.BF16.F32.PACK_AB R10, R103, R10 ;  /* 0x0000000a670a723e */ /* 0x000fe200000010ff */
[----:B------:R0:W-:Y:S01]  /*2db0*/  STG.E.128 desc[UR4][R100.64], R92 ;  /* 0x0000005c64007986 */ /* 0x0001e2000c101d04 */
[----:B------:R-:W-:Y:S02]  /*2dc0*/  F2FP.BF16.F32.PACK_AB R9, R0, R9 ;  /* 0x000000090009723e */ /* 0x000fe400000010ff */
[----:B------:R-:W-:-:S05]  /*2dd0*/  F2FP.BF16.F32.PACK_AB R8, R8, R105 ;  /* 0x000000690808723e */ /* 0x000fca00000010ff */
[----:B------:R0:W-:Y:S02]  /*2de0*/  STG.E.128 desc[UR4][R2.64], R8 ;  /* 0x0000000802007986 */ /* 0x0001e4000c101d04 */
.L_x_5526:
[----:B------:R-:W-:Y:S05]  /*2df0*/  BSYNC B0 ;  /* 0x0000000000007941 */ /* 0x000fea0003800000 */
.L_x_5525:
[----:B------:R-:W-:Y:S02]  /*2e00*/  IADD3 R96, R96, UR10, RZ ;  /* 0x0000000a60607c10 */ /* 0x000fe4000fffe0ff */
[----:B------:R-:W-:Y:S02]  /*2e10*/  SEL R116, RZ, 0x1, P0 ;  /* 0x00000001ff747807 */ /* 0x000fe40000000000 */
[----:B------:R-:W-:-:S13]  /*2e20*/  ISETP.GE.AND P2, PT, R96, UR11, PT ;  /* 0x0000000b60007c0c */ /* 0x000fda000bf46270 */
[----:B------:R-:W-:Y:S05]  /*2e30*/  @!P2 BRA `(.L_x_5527) ;  /* 0xffffffd4005ca947 */ /* 0x000fea000383ffff */
[----:B------:R-:W-:Y:S05]  /*2e40*/  EXIT ;  /* 0x000000000000794d */ /* 0x000fea0003800000 */
.L_x_5524:
[----:B------:R-:W-:Y:S01]  /*2e50*/  HFMA2.MMA R117, -RZ, RZ, 0, 5.9604644775390625e-08 ;  /* 0x00000001ff757435 */ /* 0x000fe200000001ff */
[----:B------:R-:W-:Y:S02]  /*2e60*/  MOV R124, R93 ;  /* 0x0000005d007c7202 */ /* 0x000fe40000000f00 */
[----:B------:R-:W-:Y:S02]  /*2e70*/  MOV R116, 0x1f ;  /* 0x0000001f00747802 */ /* 0x000fe40000000f00 */
[----:B------:R-:W-:-:S07]  /*2e80*/  MOV R103, 0xffffffff ;  /* 0xffffffff00677802 */ /* 0x000fce0000000f00 */
[----:B-----5:R-:W-:Y:S05]  /*2e90*/  WARPSYNC.COLLECTIVE R103, `(.L_x_5528) ;  /* 0x0000000067087348 */ /* 0x020fea0003c00000 */
[----:B------:R0:W1:Y:S02]  /*2ea0*/  SHFL.BFLY P3, R122, R124, R117, R116 ;  /* 0x0c0000757c7a7389 */ /* 0x0000640000060074 */
[----:B01---5:R-:W-:Y:S01]  /*2eb0*/  ENDCOLLECTIVE ;  /* 0x000000000000791b */ /* 0x023fe20003800000 */
.L_x_5528:
[----:B------:R-:W-:Y:S01]  /*2ec0*/  HFMA2.MMA R117, -RZ, RZ, 0, 1.1920928955078125e-07 ;  /* 0x00000002ff757435 */ /* 0x000fe200000001ff */
[----:B------:R-:W-:-:S05]  /*2ed0*/  MOV R92, R122 ;  /* 0x0000007a005c7202 */ /* 0x000fca0000000f00 */
[----:B------:R-:W-:-:S05]  /*2ee0*/  FADD.FTZ R118, R93, R92 ;  /* 0x0000005c5d767221 */ /* 0x000fca0000010000 */
[----:B------:R-:W-:-:S07]  /*2ef0*/  MOV R124, R118 ;  /* 0x00000076007c7202 */ /* 0x000fce0000000f00 */
[----:B------:R-:W-:Y:S05]  /*2f00*/  WARPSYNC.COLLECTIVE R103, `(.L_x_5529) ;  /* 0x0000000067087348 */ /* 0x000fea0003c00000 */
[----:B------:R0:W1:Y:S02]  /*2f10*/  SHFL.BFLY P3, R122, R124, R117, R116 ;  /* 0x0c0000757c7a7389 */ /* 0x0000640000060074 */
[----:B01----:R-:W-:Y:S01]  /*2f20*/  ENDCOLLECTIVE ;  /* 0x000000000000791b */ /* 0x003fe20003800000 */
.L_x_5529:
[----:B------:R-:W-:Y:S01]  /*2f30*/  HFMA2.MMA R117, -RZ, RZ, 0, 2.384185791015625e-07 ;  /* 0x00000004ff757435 */ /* 0x000fe200000001ff */
[----:B------:R-:W-:-:S05]  /*2f40*/  MOV R119, R122 ;  /* 0x0000007a00777202 */ /* 0x000fca0000000f00 */
[----:B------:R-:W-:-:S05]  /*2f50*/  FADD.FTZ R119, R118, R119 ;  /* 0x0000007776777221 */ /* 0x000fca0000010000 */
[----:B------:R-:W-:-:S07]  /*2f60*/  MOV R124, R119 ;  /* 0x00000077007c7202 */ /* 0x000fce0000000f00 */
[----:B------:R-:W-:Y:S05]  /*2f70*/  WARPSYNC.COLLECTIVE R103, `(.L_x_5530) ;  /* 0x0000000067087348 */ /* 0x000fea0003c00000 */
[----:B------:R0:W1:Y:S02]  /*2f80*/  SHFL.BFLY P3, R122, R124, R117, R116 ;  /* 0x0c0000757c7a7389 */ /* 0x0000640000060074 */
[----:B01----:R-:W-:Y:S01]  /*2f90*/  ENDCOLLECTIVE ;  /* 0x000000000000791b */ /* 0x003fe20003800000 */
.L_x_5530:
[----:B------:R-:W-:Y:S01]  /*2fa0*/  HFMA2.MMA R117, -RZ, RZ, 0, 4.76837158203125e-07 ;  /* 0x00000008ff757435 */ /* 0x000fe200000001ff */
[----:B------:R-:W-:-:S05]  /*2fb0*/  MOV R92, R122 ;  /* 0x0000007a005c7202 */ /* 0x000fca0000000f00 */
[----:B------:R-:W-:-:S05]  /*2fc0*/  FADD.FTZ R120, R119, R92 ;  /* 0x0000005c77787221 */ /* 0x000fca0000010000 */
[----:B------:R-:W-:-:S07]  /*2fd0*/  MOV R124, R120 ;  /* 0x00000078007c7202 */ /* 0x000fce0000000f00 */
[----:B------:R-:W-:Y:S05]  /*2fe0*/  WARPSYNC.COLLECTIVE R103, `(.L_x_5531) ;  /* 0x0000000067087348 */ /* 0x000fea0003c00000 */
[----:B------:R0:W1:Y:S02]  /*2ff0*/  SHFL.BFLY P3, R122, R124, R117, R116 ;  /* 0x0c0000757c7a7389 */ /* 0x0000640000060074 */
[----:B01----:R-:W-:Y:S01]  /*3000*/  ENDCOLLECTIVE ;  /* 0x000000000000791b */ /* 0x003fe20003800000 */
.L_x_5531:
[----:B------:R-:W-:Y:S01]  /*3010*/  HFMA2.MMA R117, -RZ, RZ, 0, 9.5367431640625e-07 ;  /* 0x00000010ff757435 */ /* 0x000fe200000001ff */
[----:B------:R-:W-:-:S05]  /*3020*/  MOV R121, R122 ;  /* 0x0000007a00797202 */ /* 0x000fca0000000f00 */
[----:B------:R-:W-:-:S05]  /*3030*/  FADD.FTZ R121, R120, R121 ;  /* 0x0000007978797221 */ /* 0x000fca0000010000 */
[----:B------:R-:W-:-:S07]  /*3040*/  MOV R124, R121 ;  /* 0x00000079007c7202 */ /* 0x000fce0000000f00 */
[----:B------:R-:W-:Y:S05]  /*3050*/  WARPSYNC.COLLECTIVE R103, `(.L_x_5532) ;  /* 0x0000000067087348 */ /* 0x000fea0003c00000 */
[----:B------:R0:W1:Y:S02]  /*3060*/  SHFL.BFLY P3, R122, R124, R117, R116 ;  /* 0x0c0000757c7a7389 */ /* 0x0000640000060074 */
[----:B01----:R-:W-:Y:S01]  /*3070*/  ENDCOLLECTIVE ;  /* 0x000000000000791b */ /* 0x003fe20003800000 */
.L_x_5532:
[----:B------:R-:W-:Y:S01]  /*3080*/  HFMA2.MMA R117, -RZ, RZ, 0, 5.9604644775390625e-08 ;  /* 0x00000001ff757435 */ /* 0x000fe200000001ff */
[----:B------:R-:W-:-:S05]  /*3090*/  MOV R92, R122 ;  /* 0x0000007a005c7202 */ /* 0x000fca0000000f00 */
[----:B------:R-:W-:-:S04]  /*30a0*/  FADD.FTZ R92, R121, R92 ;  /* 0x0000005c795c7221 */ /* 0x000fc80000010000 */
[----:B------:R-:W-:-:S04]  /*30b0*/  FMUL.FTZ R92, R92, 0.001302083372138440609 ;  /* 0x3aaaaaab5c5c7820 */ /* 0x000fc80000410000 */
[C---:B------:R-:W-:Y:S01]  /*30c0*/  FADD.FTZ R93, -R92.reuse, R8 ;  /* 0x000000085c5d7221 */ /* 0x040fe20000010100 */
[C---:B------:R-:W-:Y:S01]  /*30d0*/  FADD.FTZ R118, -R92.reuse, R7 ;  /* 0x000000075c767221 */ /* 0x040fe20000010100 */
[----:B------:R-:W-:Y:S02]  /*30e0*/  FADD.FTZ R116, -R92, R4 ;  /* 0x000000045c747221 */ /* 0x000fe40000010100 */
[----:B------:R-:W-:-:S04]  /*30f0*/  FFMA.FTZ R93, R93, R93, RZ ;  /* 0x0000005d5d5d7223 */ /* 0x000fc800000100ff */
[----:B------:R-:W-:Y:S01]  /*3100*/  FFMA.FTZ R93, R118, R118, R93 ;  /* 0x00000076765d7223 */ /* 0x000fe2000001005d */
[----:B------:R-:W-:-:S04]  /*3110*/  FADD.FTZ R118, -R92, R6 ;  /* 0x000000065c767221 */ /* 0x000fc80000010100 */
[----:B------:R-:W-:Y:S01]  /*3120*/  FFMA.FTZ R93, R118, R118, R93 ;  /* 0x00000076765d7223 */ /* 0x000fe2000001005d */
[----:B------:R-:W-:-:S04]  /*3130*/  FADD.FTZ R118, -R92, R5 ;  /* 0x000000055c767221 */ /* 0x000fc80000010100 */
[----:B------:R-:W-:-:S04]  /*3140*/  FFMA.FTZ R93, R118, R118, R93 ;  /* 0x00000076765d7223 */ /* 0x000fc8000001005d */
        /* <DEDUP_REMOVED lines=39> */
[----:B------:R-:W-:-:S04]  /*33c0*/  MOV R116, 0x1f ;  /* 0x0000001f00747802 */ /* 0x000fc80000000f00 */
[----:B------:R-:W-:-:S07]  /*33d0*/  MOV R124, R93 ;  /* 0x0000005d007c7202 */ /* 0x000fce0000000f00 */
[----:B------:R-:W-:Y:S05]  /*33e0*/  WARPSYNC.COLLECTIVE R103, `(.L_x_5533) ;  /* 0x0000000067087348 */ /* 0x000fea0003c00000 */
[----:B------:R0:W1:Y:S02]  /*33f0*/  SHFL.BFLY P3, R122, R124, R117, R116 ;  /* 0x0c0000757c7a7389 */ /* 0x0000640000060074 */
[----:B01----:R-:W-:Y:S01]  /*3400*/  ENDCOLLECTIVE ;  /* 0x000000000000791b */ /* 0x003fe20003800000 */
.L_x_5533:
[----:B------:R-:W-:Y:S01]  /*3410*/  HFMA2.MMA R117, -RZ, RZ, 0, 1.1920928955078125e-07 ;  /* 0x00000002ff757435 */ /* 0x000fe200000001ff */
[----:B------:R-:W-:-:S05]  /*3420*/  MOV R118, R122 ;  /* 0x0000007a00767202 */ /* 0x000fca0000000f00 */
[----:B------:R-:W-:-:S05]  /*3430*/  FADD.FTZ R118, R93, R118 ;  /* 0x000000765d767221 */ /* 0x000fca0000010000 */
[----:B------:R-:W-:-:S07]  /*3440*/  MOV R124, R118 ;  /* 0x00000076007c7202 */ /* 0x000fce0000000f00 */
[----:B------:R-:W-:Y:S05]  /*3450*/  WARPSYNC.COLLECTIVE R103, `(.L_x_5534) ;  /* 0x0000000067087348 */ /* 0x000fea0003c00000 */
[----:B------:R0:W1:Y:S02]  /*3460*/  SHFL.BFLY P3, R122, R124, R117, R116 ;  /* 0x0c0000757c7a7389 */ /* 0x0000640000060074 */
[----:B01----:R-:W-:Y:S01]  /*3470*/  ENDCOLLECTIVE ;  /* 0x000000000000791b */ /* 0x003fe20003800000 */
.L_x_5534:
[----:B------:R-:W-:Y:S01]  /*3480*/  HFMA2.MMA R117, -RZ, RZ, 0, 2.384185791015625e-07 ;  /* 0x00000004ff757435 */ /* 0x000fe200000001ff */
[----:B------:R-:W-:-:S05]  /*3490*/  MOV R119, R122 ;  /* 0x0000007a00777202 */ /* 0x000fca0000000f00 */
[----:B------:R-:W-:-:S05]  /*34a0*/  FADD.FTZ R119, R118, R119 ;  /* 0x0000007776777221 */ /* 0x000fca0000010000 */
[----:B------:R-:W-:-:S07]  /*34b0*/  MOV R124, R119 ;  /* 0x00000077007c7202 */ /* 0x000fce0000000f00 */
[----:B------:R-:W-:Y:S05]  /*34c0*/  WARPSYNC.COLLECTIVE R103, `(.L_x_5535) ;  /* 0x0000000067087348 */ /* 0x000fea0003c00000 */
[----:B------:R0:W1:Y:S02]  /*34d0*/  SHFL.BFLY P3, R122, R124, R117, R116 ;  /* 0x0c0000757c7a7389 */ /* 0x0000640000060074 */
[----:B01----:R-:W-:Y:S01]  /*34e0*/  ENDCOLLECTIVE ;  /* 0x000000000000791b */ /* 0x003fe20003800000 */
.L_x_5535:
[----:B------:R-:W-:Y:S01]  /*34f0*/  HFMA2.MMA R117, -RZ, RZ, 0, 4.76837158203125e-07 ;  /* 0x00000008ff757435 */ /* 0x000fe200000001ff */
[----:B------:R-:W-:-:S05]  /*3500*/  MOV R120, R122 ;  /* 0x0000007a00787202 */ /* 0x000fca0000000f00 */
[----:B------:R-:W-:-:S05]  /*3510*/  FADD.FTZ R120, R119, R120 ;  /* 0x0000007877787221 */ /* 0x000fca0000010000 */
[----:B------:R-:W-:-:S07]  /*3520*/  MOV R124, R120 ;  /* 0x00000078007c7202 */ /* 0x000fce0000000f00 */
[----:B------:R-:W-:Y:S05]  /*3530*/  WARPSYNC.COLLECTIVE R103, `(.L_x_5536) ;  /* 0x0000000067087348 */ /* 0x000fea0003c00000 */
[----:B------:R0:W1:Y:S02]  /*3540*/  SHFL.BFLY P3, R122, R124, R117, R116 ;  /* 0x0c0000757c7a7389 */ /* 0x0000640000060074 */
[----:B01----:R-:W-:Y:S01]  /*3550*/  ENDCOLLECTIVE ;  /* 0x000000000000791b */ /* 0x003fe20003800000 */
.L_x_5536:
[----:B------:R-:W-:Y:S01]  /*3560*/  HFMA2.MMA R117, -RZ, RZ, 0, 9.5367431640625e-07 ;  /* 0x00000010ff757435 */ /* 0x000fe200000001ff */
[----:B------:R-:W-:-:S05]  /*3570*/  MOV R121, R122 ;  /* 0x0000007a00797202 */ /* 0x000fca0000000f00 */
[----:B------:R-:W-:-:S05]  /*3580*/  FADD.FTZ R121, R120, R121 ;  /* 0x0000007978797221 */ /* 0x000fca0000010000 */
[----:B------:R-:W-:-:S07]  /*3590*/  MOV R124, R121 ;  /* 0x00000079007c7202 */ /* 0x000fce0000000f00 */
[----:B------:R-:W-:Y:S05]  /*35a0*/  WARPSYNC.COLLECTIVE R103, `(.L_x_5537) ;  /* 0x0000000067087348 */ /* 0x000fea0003c00000 */
[----:B------:R0:W1:Y:S02]  /*35b0*/  SHFL.BFLY P3, R122, R124, R117, R116 ;  /* 0x0c0000757c7a7389 */ /* 0x0000640000060074 */
[----:B01----:R-:W-:Y:S01]  /*35c0*/  ENDCOLLECTIVE ;  /* 0x000000000000791b */ /* 0x003fe20003800000 */
.L_x_5537:
[----:B------:R-:W-:Y:S05]  /*35d0*/  BRA `(.L_x_5538) ;  /* 0xffffffec00107947 */ /* 0x000fea000383ffff */
.L_x_5539:
        /* <DEDUP_REMOVED lines=10> */
.L_x_23247:


//--------------------- .text._ZN10layer_norm13ln_fwd_kernelINS_13Kernel_traitsIf13__nv_bfloat16S2_S2_fjLj6144ELj1ELj1ELj8ELj16ENS_18Kernel_traits_baseILj6144EfS2_S2_S2_fjLj256EEEEELb1ELb0ELb0ELb0EEEvNS_9FwdParamsE --------------------------
	.section	.text._ZN10layer_norm13ln_fwd_kernelINS_13Kernel_traitsIf13__nv_bfloat16S2_S2_fjLj6144ELj1ELj1ELj8ELj16ENS_18Kernel_traits_baseILj6144EfS2_S2_S2_fjLj256EEEEELb1ELb0ELb0ELb0EEEvNS_9FwdParamsE,"ax",@progbits
	.align	128
        .global         _ZN10layer_norm13ln_fwd_kernelINS_13Kernel_traitsIf13__nv_bfloat16S2_S2_fjLj6144ELj1ELj1ELj8ELj16ENS_18Kernel_traits_baseILj6144EfS2_S2_S2_fjLj256EEEEELb1ELb0ELb0ELb0EEEvNS_9FwdParamsE
        .type           _ZN10layer_norm13ln_fwd_kernelINS_13Kernel_traitsIf13__nv_bfloat16S2_S2_fjLj6144ELj1ELj1ELj8ELj16ENS_18Kernel_traits_baseILj6144EfS2_S2_S2_fjLj256EEEEELb1ELb0ELb0ELb0EEEvNS_9FwdParamsE,@function
        .size           _ZN10layer_norm13ln_fwd_kernelINS_13Kernel_traitsIf13__nv_bfloat16S2_S2_fjLj6144ELj1ELj1ELj8ELj16ENS_18Kernel_traits_baseILj6144EfS2_S2_S2_fjLj256EEEEELb1ELb0ELb0ELb0EEEvNS_9FwdParamsE,(.L_x_23248 - _ZN10layer_norm13ln_fwd_kernelINS_13Kernel_traitsIf13__nv_bfloat16S2_S2_fjLj6144ELj1ELj1ELj8ELj16ENS_18Kernel_traits_baseILj6144EfS2_S2_S2_fjLj256EEEEELb1ELb0ELb0ELb0EEEvNS_9FwdParamsE)
        .other          _ZN10layer_norm13ln_fwd_kernelINS_13Kernel_traitsIf13__nv_bfloat16S2_S2_fjLj6144ELj1ELj1ELj8ELj16ENS_18Kernel_traits_baseILj6144EfS2_S2_S2_fjLj256EEEEELb1ELb0ELb0ELb0EEEvNS_9FwdParamsE,@"STO_CUDA_ENTRY STV_DEFAULT"
_ZN10layer_norm13ln_fwd_kernelINS_13Kernel_traitsIf13__nv_bfloat16S2_S2_fjLj6144ELj1ELj1ELj8ELj16ENS_18Kernel_traits_baseILj6144EfS2_S2_S2_fjLj256EEEEELb1ELb0ELb0ELb0EEEvNS_9FwdParamsE:
.text._ZN10layer_norm13ln_fwd_kernelINS_13Kernel_traitsIf13__nv_bfloat16S2_S2_fjLj6144ELj1ELj1ELj8ELj16ENS_18Kernel_traits_baseILj6144EfS2_S2_S2_fjLj256EEEEELb1ELb0ELb0ELb0EEEvNS_9FwdParamsE:
        /* <DEDUP_REMOVED lines=18> */
[----:B------:R-:W-:Y:S01]  /*0120*/  BSSY B0, `(.L_x_5540) ;  /* 0x000005a000007945 */ /* 0x000fe20003800000 */
[----:B--2---:R-:W-:-:S02]  /*0130*/  @P0 R2UR UR6, R2 ;  /* 0x00000000020602ca */ /* 0x004fc400000e0000 */
[----:B------:R-:W-:Y:S01]  /*0140*/  @P0 R2UR UR7, R3 ;  /* 0x00000000030702ca */ /* 0x000fe200000e0000 */
[----:B0-----:R-:W-:-:S04]  /*0150*/  IMAD R2, R9, UR8, R0 ;  /* 0x0000000809027c24 */ /* 0x001fc8000f8e0200 */
[----:B------:R-:W-:Y:S01]  /*0160*/  IMAD.WIDE.U32 R8, R2, -0x326172a9, RZ ;  /* 0xcd9e8d5702087825 */ /* 0x000fe200078e00ff */
[----:B---3--:R-:W-:-:S05]  /*0170*/  @P0 IADD3 R10, P1, R4, R13, RZ ;  /* 0x0000000d040a0210 */ /* 0x008fca0007f3e0ff */
        /* <DEDUP_REMOVED lines=36> */
[----:B------:R-:W-:Y:S01]  /*03c0*/  UIADD3 UR30, UR7, 0x646e171e, URZ ;  /* 0x646e171e071e7890 */ /* 0x000fe2000fffe03f */
[----:B------:R-:W-:Y:S01]  /*03d0*/  IMAD.WIDE.U32 R8, R9, -0x326172a9, RZ ;  /* 0xcd9e8d5709087825 */ /* 0x000fe200078e00ff */
[----:B------:R-:W-:-:S03]  /*03e0*/  UIADD3 UR29, UR6, -0x4ab325aa, URZ ;  /* 0xb54cda56061d7890 */ /* 0x000fc6000fffe03f */
[----:B------:R-:W-:Y:S01]  /*03f0*/  IMAD.WIDE.U32 R6, R6, -0x2daee0ad, RZ ;  /* 0xd2511f5306067825 */ /* 0x000fe200078e00ff */
[----:B-1----:R-:W-:-:S04]  /*0400*/  SHF.R.S32.HI R5, RZ, 0x1f, R16 ;  /* 0x0000001fff057819 */ /* 0x002fc80000011410 */
[----:B------:R-:W-:Y:S02]  /*0410*/  LOP3.LUT R12, R7, UR30, R12, 0x96, !PT ;  /* 0x0000001e070c7c12 */ /* 0x000fe4000f8e960c */
[----:B------:R-:W-:Y:S02]  /*0420*/  LOP3.LUT R7, R0, 0xff, RZ, 0xc0, !PT ;  /* 0x000000ff00077812 */ /* 0x000fe400078ec0ff */
[----:B------:R-:W-:Y:S02]  /*0430*/  LOP3.LUT R20, R9, UR29, R14, 0x96, !PT ;  /* 0x0000001d09147c12 */ /* 0x000fe4000f8e960e */
[----:B------:R-:W-:Y:S02]  /*0440*/  LEA.HI R14, R5, R16, RZ, 0x3 ;  /* 0x00000010050e7211 */ /* 0x000fe400078f18ff */
        /* <DEDUP_REMOVED lines=39> */
.L_x_5541:
[----:B------:R-:W-:Y:S05]  /*06c0*/  BSYNC B0 ;  /* 0x0000000000007941 */ /* 0x000fea0003800000 */
.L_x_5540:
        /* <DEDUP_REMOVED lines=18> */
.L_x_5543:
[----:B------:R-:W-:Y:S05]  /*07f0*/  BSYNC B0 ;  /* 0x0000000000007941 */ /* 0x000fea0003800000 */
.L_x_5542:
        /* <DEDUP_REMOVED lines=17> */
.L_x_5545:
[----:B------:R-:W-:Y:S05]  /*0910*/  BSYNC B0 ;  /* 0x0000000000007941 */ /* 0x000fea0003800000 */
.L_x_5544:
[----:B------:R-:W-:Y:S01]  /*0920*/  ULDC UR8, c[0x0][0x214] ;  /* 0x0000850000087ab9 */ /* 0x000fe20000000800 */
[----:B------:R-:W-:Y:S02]  /*0930*/  LOP3.LUT R20, R11, UR34, R20, 0x96, !PT ;  /* 0x000000220b147c12 */ /* 0x000fe4000f8e9614 */
[----:B------:R-:W-:-:S13]  /*0940*/  ISETP.GE.AND P0, PT, R6, UR8, PT ;  /* 0x0000000806007c0c */ /* 0x000fda000bf06270 */
[----:B------:R-:W-:Y:S05]  /*0950*/  @P0 EXIT ;  /* 0x000000000000094d */ /* 0x000fea0003800000 */
[----:B------:R-:W-:Y:S01]  /*0960*/  SHF.R.S32.HI R14, RZ, 0x3, R14 ;  /* 0x00000003ff0e7819 */ /* 0x000fe2000001140e */
[----:B012---:R-:W-:Y:S01]  /*0970*/  IMAD R13, R18, -0x326172a9, RZ ;  /* 0xcd9e8d57120d7824 */ /* 0x007fe200078e02ff */
[----:B------:R-:W-:Y:S01]  /*0980*/  LOP3.LUT R7, R0, 0xe0, RZ, 0xc0, !PT ;  /* 0x000000e000077812 */ /* 0x000fe200078ec0ff */
[----:B------:R-:W-:Y:S01]  /*0990*/  IMAD.HI.U32 R12, R20, -0x326172a9, RZ ;  /* 0xcd9e8d57140c7827 */ /* 0x000fe200078e00ff */
[----:B------:R-:W-:Y:S01]  /*09a0*/  LOP3.LUT R8, R14, 0xff, RZ, 0xc0, !PT ;  /* 0x000000ff0e087812 */ /* 0x000fe200078ec0ff */
[----:B------:R-:W-:Y:S01]  /*09b0*/  ULDC.64 UR8, c[0x0][0x270] ;  /* 0x00009c0000087ab9 */ /* 0x000fe20000000a00 */
[----:B------:R-:W-:Y:S01]  /*09c0*/  SHF.R.U32.HI R14, RZ, 0x3, R14 ;  /* 0x00000003ff0e7819 */ /* 0x000fe2000001160e */
[----:B------:R-:W-:Y:S01]  /*09d0*/  IMAD.SHL.U32 R11, R0, 0x20, RZ ;  /* 0x00000020000b7824 */ /* 0x000fe200078e00ff */
[----:B------:R-:W-:Y:S01]  /*09e0*/  VIADDMNMX R9, R8, -R7, RZ, !PT ;  /* 0x8000000708097246 */ /* 0x000fe200078001ff */
[----:B------:R-:W-:Y:S01]  /*09f0*/  UISETP.NE.U32.AND UP0, UPT, UR8, URZ, UPT ;  /* 0x0000003f0800728c */ /* 0x000fe2000bf05070 */
[----:B------:R-:W-:Y:S01]  /*0a00*/  LOP3.LUT R14, R14, 0x1fffffe0, RZ, 0xc0, !PT ;  /* 0x1fffffe00e0e7812 */ /* 0x000fe200078ec0ff */
[----:B------:R-:W-:Y:S01]  /*0a10*/  IMAD.MOV.U32 R99, RZ, RZ, 0x1 ;  /* 0x00000001ff637424 */ /* 0x000fe200078e00ff */
[----:B------:R-:W-:Y:S01]  /*0a20*/  VIMNMX R9, R9, 0x20, PT ;  /* 0x0000002009097848 */ /* 0x000fe20003fe0100 */
[----:B------:R-:W-:Y:S01]  /*0a30*/  ULDC.U8 UR8, c[0x0][0x2a0] ;  /* 0x0000a80000087ab9 */ /* 0x000fe20000000000 */
[----:B------:R-:W-:Y:S01]  /*0a40*/  LOP3.LUT R7, R12, UR35, R13, 0x96, !PT ;  /* 0x000000230c077c12 */ /* 0x000fe2000f8e960d */
[----:B------:R-:W-:Y:S01]  /*0a50*/  IMAD R13, R16, -0x2daee0ad, RZ ;  /* 0xd2511f53100d7824 */ /* 0x000fe200078e02ff */
        /* <DEDUP_REMOVED lines=9> */
[----:B------:R-:W-:Y:S01]  /*0af0*/  ULDC UR16, c[0x0][0x290] ;  /* 0x0000a40000107ab9 */ /* 0x000fe20000000800 */
[----:B------:R-:W-:Y:S01]  /*0b00*/  I2FP.F32.U32 R16, R9 ;  /* 0x0000000900107245 */ /* 0x000fe20000201000 */
[----:B------:R-:W-:Y:S01]  /*0b10*/  UISETP.NE.AND UP1, UPT, UR8, URZ, UPT ;  /* 0x0000003f0800728c */ /* 0x000fe2000bf25270 */
[----:B------:R-:W-:Y:S01]  /*0b20*/  LOP3.LUT R9, R10, 0x3, RZ, 0xc0, !PT ;  /* 0x000000030a097812 */ /* 0x000fe200078ec0ff */
[----:B------:R-:W-:Y:S01]  /*0b30*/  IMAD.IADD R14, R14, 0x1, R11 ;  /* 0x000000010e0e7824 */ /* 0x000fe200078e020b */
[----:B------:R0:W1:Y:S01]  /*0b40*/  MUFU.RCP R10, R16 ;  /* 0x00000010000a7308 */ /* 0x0000620000001000 */
[----:B------:R-:W-:Y:S01]  /*0b50*/  LOP3.LUT R8, R8, UR36, R13, 0x96, !PT ;  /* 0x0000002408087c12 */ /* 0x000fe2000f8e960d */
[----:B------:R-:W-:Y:S01]  /*0b60*/  HFMA2.MMA R13, -RZ, RZ, 0, 0 ;  /* 0x00000000ff0d7435 */ /* 0x000fe200000001ff */
[----:B------:R-:W-:Y:S01]  /*0b70*/  IMAD R11, R20, -0x326172a9, RZ ;  /* 0xcd9e8d57140b7824 */ /* 0x000fe200078e02ff */
[----:B------:R-:W-:Y:S01]  /*0b80*/  ULDC.64 UR10, c[0x0][0x230] ;  /* 0x00008c00000a7ab9 */ /* 0x000fe20000000a00 */
[----:B------:R-:W-:Y:S01]  /*0b90*/  IMAD.SHL.U32 R14, R14, 0x8, RZ ;  /* 0x000000080e0e7824 */ /* 0x000fe200078e00ff */
[----:B------:R-:W-:Y:S01]  /*0ba0*/  ULDC.64 UR12, c[0x0][0x238] ;  /* 0x00008e00000c7ab9 */ /* 0x000fe20000000a00 */
[----:B------:R-:W-:Y:S01]  /*0bb0*/  ULDC.64 UR14, c[0x0][0x240] ;  /* 0x00009000000e7ab9 */ /* 0x000fe20000000a00 */
[----:B------:R-:W-:-:S05]  /*0bc0*/  ULDC.64 UR18, c[0x0][0x210] ;  /* 0x0000840000127ab9 */ /* 0x000fca0000000a00 */
.L_x_5727:
[----:B------:R-:W-:Y:S01]  /*0bd0*/  PLOP3.LUT P0, PT, PT, PT, UP0, 0x80, 0x0 ;  /* 0x000000000000781c */ /* 0x000fe20003f0f008 */
[----:B--23--:R-:W-:Y:S01]  /*0be0*/  IMAD.MOV.U32 R73, RZ, RZ, 0x2 ;  /* 0x00000002ff497424 */ /* 0x00cfe200078e00ff */
        /* <DEDUP_REMOVED lines=16> */
[----:B------:R-:W2:Y:S01]  /*0cf0*/  LDC.64 R72, c[0x0][0x220] ;  /* 0x00008800ff487b82 */ /* 0x000ea20000000a00 */
[----:B------:R-:W-:-:S04]  /*0d00*/  ISETP.NE.U32.AND P0, PT, RZ, UR10, PT ;  /* 0x0000000aff007c0c */ /* 0x000fc8000bf05070 */
[----:B------:R-:W-:-:S13]  /*0d10*/  ISETP.NE.AND.EX P0, PT, RZ, UR11, PT, P0 ;  /* 0x0000000bff007c0c */ /* 0x000fda000bf05300 */
[----:B------:R-:W-:-:S04]  /*0d20*/  @P0 LEA R100, P1, R98, UR10, 0x4 ;  /* 0x0000000a62640c11 */ /* 0x000fc8000f8220ff */
[C---:B------:R-:W-:Y:S01]  /*0d30*/  @P0 LEA.HI.X R101, R98.reuse, UR11, RZ, 0x4, P1 ;  /* 0x0000000b62650c11 */ /* 0x040fe200088f24ff */
[----:B--2---:R-:W-:-:S04]  /*0d40*/  IMAD.WIDE.U32 R72, R98, 0x10, R72 ;  /* 0x0000001062487825 */ /* 0x004fc800078e0048 */
[----:B------:R2:W5:Y:S04]  /*0d50*/  @P0 LDG.E.128 R20, desc[UR4][R100.64] ;  /* 0x0000000464140981 */ /* 0x000568000c1e1d00 */
[----:B------:R-:W5:Y:S01]  /*0d60*/  LDG.E.128 R72, desc[UR4][R72.64] ;  /* 0x0000000448487981 */ /* 0x000f62000c1e1d00 */
[C---:B------:R-:W-:Y:S01]  /*0d70*/  ISETP.NE.AND P1, PT, R9.reuse, 0x1, PT ;  /* 0x000000010900780c */ /* 0x040fe20003f25270 */
[----:B------:R-:W-:Y:S01]  /*0d80*/  BSSY B1, `(.L_x_5548) ;  /* 0x000000c000017945 */ /* 0x000fe20003800000 */
[----:B------:R-:W-:-:S11]  /*0d90*/  IADD3 R78, R9, 0x1, RZ ;  /* 0x00000001094e7810 */ /* 0x000fd60007ffe0ff */
[----:B--2---:R-:W-:Y:S05]  /*0da0*/  @!P1 BRA `(.L_x_5549) ;  /* 0x0000000000209947 */ /* 0x004fea0003800000 */
[----:B------:R-:W-:Y:S01]  /*0db0*/  ISETP.NE.AND P1, PT, R9, 0x2, PT ;  /* 0x000000020900780c */ /* 0x000fe20003f25270 */
[----:B0-----:R-:W-:-:S12]  /*0dc0*/  IMAD.MOV.U32 R16, RZ, RZ, R8 ;  /* 0x000000ffff107224 */ /* 0x001fd800078e0008 */
[----:B------:R-:W-:Y:S05]  /*0dd0*/  @!P1 BRA `(.L_x_5550) ;  /* 0x0000000000189947 */ /* 0x000fea0003800000 */
[----:B------:R-:W-:Y:S01]  /*0de0*/  ISETP.NE.AND P1, PT, R9, 0x3, PT ;  /* 0x000000030900780c */ /* 0x000fe20003f25270 */
[----:B------:R-:W-:-:S12]  /*0df0*/  IMAD.MOV.U32 R16, RZ, RZ, R7 ;  /* 0x000000ffff107224 */ /* 0x000fd800078e0007 */
[----:B------:R-:W-:Y:S05]  /*0e00*/  @P1 BRA `(.L_x_5550) ;  /* 0x00000000000c1947 */ /* 0x000fea0003800000 */
[----:B------:R-:W-:Y:S01]  /*0e10*/  MOV R16, R12 ;  /* 0x0000000c00107202 */ /* 0x000fe20000000f00 */
[----:B------:R-:W-:Y:S06]  /*0e20*/  BRA `(.L_x_5550) ;  /* 0x0000000000047947 */ /* 0x000fec0003800000 */
.L_x_5549:
[----:B0-----:R-:W-:-:S07]  /*0e30*/  IMAD.MOV.U32 R16, RZ, RZ, R11 ;  /* 0x000000ffff107224 */ /* 0x001fce00078e000b */
.L_x_5550:
[----:B------:R-:W-:Y:S05]  /*0e40*/  BSYNC B1 ;  /* 0x0000000000017941 */ /* 0x000fea0003800000 */
.L_x_5548:
        /* <DEDUP_REMOVED lines=16> */
.L_x_5554:
[----:B------:R-:W-:Y:S05]  /*0f50*/  BSYNC B2 ;  /* 0x0000000000027941 */ /* 0x000fea0003800000 */
.L_x_5553:
        /* <DEDUP_REMOVED lines=44> */
.L_x_5552:
[----:B------:R-:W-:Y:S05]  /*1220*/  BSYNC B1 ;  /* 0x0000000000017941 */ /* 0x000fea0003800000 */
.L_x_5551:
[----:B------:R-:W0:Y:S01]  /*1230*/  LDC R95, c[0x0][0x298] ;  /* 0x0000a600ff5f7b82 */ /* 0x000e220000000800 */
[----:B------:R-:W-:Y:S01]  /*1240*/  HFMA2.MMA R103, -RZ, RZ, 0.1171875, 0 ;  /* 0x2f800000ff677435 */ /* 0x000fe200000001ff */
[----:B------:R-:W-:Y:S01]  /*1250*/  I2FP.F32.U32 R16, R16 ;  /* 0x0000001000107245 */ /* 0x000fe20000201000 */
[----:B-----5:R-:W-:Y:S01]  /*1260*/  IMAD.U32 R77, R72, 0x10000, RZ ;  /* 0x00010000484d7824 */ /* 0x020fe200078e00ff */
[----:B------:R-:W-:Y:S01]  /*1270*/  ISETP.NE.AND P1, PT, R78, 0x1, PT ;  /* 0x000000014e00780c */ /* 0x000fe20003f25270 */
[----:B------:R-:W-:Y:S01]  /*1280*/  BSSY B1, `(.L_x_5555) ;  /* 0x0000016000017945 */ /* 0x000fe20003800000 */
[----:B------:R-:W-:Y:S02]  /*1290*/  PRMT R72, R72, 0x7632, R72 ;  /* 0x0000763248487816 */ /* 0x000fe40000000048 */
[----:B------:R-:W2:Y:S01]  /*12a0*/  LDC R104, c[0x0][0x294] ;  /* 0x0000a500ff687b82 */ /* 0x000ea20000000800 */
[----:B------:R-:W-:Y:S02]  /*12b0*/  IADD3 R83, R78, 0x1, RZ ;  /* 0x000000014e537810 */ /* 0x000fe40007ffe0ff */
[----:B------:R-:W-:Y:S01]  /*12c0*/  FFMA.FTZ R9, R16, R103, 1.1641532182693481445e-10 ;  /* 0x2f00000010097423 */ /* 0x000fe20000010067 */
[----:B------:R-:W-:-:S04]  /*12d0*/  FMUL.FTZ R16, R77, R108 ;  /* 0x0000006c4d107220 */ /* 0x000fc80000410000 */
[----:B0-----:R-:W-:Y:S01]  /*12e0*/  FMUL.FTZ R16, R16, R95 ;  /* 0x0000005f10107220 */ /* 0x001fe20000410000 */
[----:B--2---:R-:W-:Y:S01]  /*12f0*/  FSETP.GTU.FTZ.AND P2, PT, R9, R104, PT ;  /* 0x000000680900720b */ /* 0x004fe20003f5c000 */
[----:B------:R-:W-:-:S03]  /*1300*/  @P0 IMAD.U32 R9, R20, 0x10000, RZ ;  /* 0x0001000014090824 */ /* 0x000fc600078e00ff */
[----:B------:R-:W-:Y:S02]  /*1310*/  FSEL R16, R16, RZ, !P2 ;  /* 0x000000ff10107208 */ /* 0x000fe40005000000 */
[----:B------:R-:W-:-:S03]  /*1320*/  P2R R102, PR, RZ, 0x4 ;  /* 0x00000004ff667803 */ /* 0x000fc60000000000 */
        /* <DEDUP_REMOVED lines=10> */
.L_x_5556:
[----:B------:R-:W-:-:S07]  /*13d0*/  IMAD.MOV.U32 R77, RZ, RZ, R11 ;  /* 0x000000ffff4d7224 */ /* 0x000fce00078e000b */
.L_x_5557:
[----:B------:R-:W-:Y:S05]  /*13e0*/  BSYNC B1 ;  /* 0x0000000000017941 */ /* 0x000fea0003800000 */
.L_x_5555:
        /* <DEDUP_REMOVED lines=16> */
.L_x_5561:
[----:B------:R-:W-:Y:S05]  /*14f0*/  BSYNC B2 ;  /* 0x0000000000027941 */ /* 0x000fea0003800000 */
.L_x_5560:
        /* <DEDUP_REMOVED lines=44> */
.L_x_5559:
[----:B------:R-:W-:Y:S05]  /*17c0*/  BSYNC B1 ;  /* 0x0000000000017941 */ /* 0x000fea0003800000 */
.L_x_5558:
[----:B------:R-:W-:Y:S01]  /*17d0*/  I2FP.F32.U32 R78, R77 ;  /* 0x0000004d004e7245 */ /* 0x000fe20000201000 */
[----:B------:R-:W-:Y:S01]  /*17e0*/  BSSY B1, `(.L_x_5562) ;  /* 0x0000017000017945 */ /* 0x000fe20003800000 */
[----:B------:R-:W-:Y:S01]  /*17f0*/  SHF.L.U32 R77, R72, 0x10, RZ ;  /* 0x00000010484d7819 */ /* 0x000fe200000006ff */
[C---:B------:R-:W-:Y:S01]  /*1800*/  VIADD R91, R83.reuse, 0x1 ;  /* 0x00000001535b7836 */ /* 0x040fe20000000000 */
[----:B------:R-:W-:Y:S01]  /*1810*/  ISETP.NE.AND P1, PT, R83, 0x1, PT ;  /* 0x000000015300780c */ /* 0x000fe20003f25270 */
[----:B------:R-:W-:Y:S02]  /*1820*/  FFMA.FTZ R9, R78, R103, 1.1641532182693481445e-10 ;  /* 0x2f0000004e097423 */ /* 0x000fe40000010067 */
[----:B------:R-:W-:Y:S01]  /*1830*/  FMUL.FTZ R72, R77, R108 ;  /* 0x0000006c4d487220 */ /* 0x000fe20000410000 */
[----:B------:R-:W-:Y:S02]  /*1840*/  @P0 PRMT R77, R20, 0x7632, R77 ;  /* 0x00007632144d0816 */ /* 0x000fe4000000004d */
[----:B------:R-:W-:Y:S01]  /*1850*/  FSETP.GTU.FTZ.AND P2, PT, R9, R104, PT ;  /* 0x000000680900720b */ /* 0x000fe20003f5c000 */
[----:B------:R-:W-:-:S02]  /*1860*/  FMUL.FTZ R72, R72, R95 ;  /* 0x0000005f48487220 */ /* 0x000fc40000410000 */
[----:B------:R-:W-:Y:S01]  /*1870*/  @P0 IMAD.U32 R78, R77, 0x10000, RZ ;  /* 0x000100004d4e0824 */ /* 0x000fe200078e00ff */
        /* <DEDUP_REMOVED lines=12> */
.L_x_5563:
[----:B------:R-:W-:-:S07]  /*1940*/  MOV R72, R11 ;  /* 0x0000000b00487202 */ /* 0x000fce0000000f00 */
.L_x_5564:
[----:B------:R-:W-:Y:S05]  /*1950*/  BSYNC B1 ;  /* 0x0000000000017941 */ /* 0x000fea0003800000 */
.L_x_5562:
        /* <DEDUP_REMOVED lines=16> */
.L_x_5568:
[----:B------:R-:W-:Y:S05]  /*1a60*/  BSYNC B2 ;  /* 0x0000000000027941 */ /* 0x000fea0003800000 */
.L_x_5567:
        /* <DEDUP_REMOVED lines=44> */
.L_x_5566:
[----:B------:R-:W-:Y:S05]  /*1d30*/  BSYNC B1 ;  /* 0x0000000000017941 */ /* 0x000fea0003800000 */
.L_x_5565:
[----:B------:R-:W-:Y:S01]  /*1d40*/  I2FP.F32.U32 R72, R72 ;  /* 0x0000004800487245 */ /* 0x000fe20000201000 */
[----:B------:R-:W-:Y:S01]  /*1d50*/  IMAD.U32 R83, R73, 0x10000, RZ ;  /* 0x0001000049537824 */ /* 0x000fe200078e00ff */
[C---:B------:R-:W-:Y:S01]  /*1d60*/  ISETP.NE.AND P2, PT, R91.reuse, 0x1, PT ;  /* 0x000000015b00780c */ /* 0x040fe20003f45270 */
[----:B------:R-:W-:Y:S01]  /*1d70*/  BSSY B1, `(.L_x_5569) ;  /* 0x0000014000017945 */ /* 0x000fe20003800000 */
[----:B------:R-:W-:Y:S02]  /*1d80*/  VIADD R92, R91, 0x1 ;  /* 0x000000015b5c7836 */ /* 0x000fe40000000000 */
[----:B------:R-:W-:Y:S01]  /*1d90*/  FFMA.FTZ R9, R72, R103, 1.1641532182693481445e-10 ;  /* 0x2f00000048097423 */ /* 0x000fe20000010067 */
[----:B------:R-:W-:Y:S01]  /*1da0*/  FMUL.FTZ R72, R83, R108 ;  /* 0x0000006c53487220 */ /* 0x000fe20000410000 */
[----:B------:R-:W-:-:S03]  /*1db0*/  PRMT R83, R73, 0x7632, R83 ;  /* 0x0000763249537816 */ /* 0x000fc60000000053 */
[----:B------:R-:W-:Y:S01]  /*1dc0*/  FMUL.FTZ R72, R72, R95 ;  /* 0x0000005f48487220 */ /* 0x000fe20000410000 */
[----:B------:R-:W-:Y:S02]  /*1dd0*/  FSETP.GTU.FTZ.AND P1, PT, R9, R104, PT ;  /* 0x000000680900720b */ /* 0x000fe40003f3c000 */
[----:B------:R-:W-:Y:S02]  /*1de0*/  @P0 SHF.L.U32 R9, R21, 0x10, RZ ;  /* 0x0000001015090819 */ /* 0x000fe400000006ff */
        /* <DEDUP_REMOVED lines=11> */
.L_x_5570:
[----:B------:R-:W-:-:S07]  /*1ea0*/  IMAD.MOV.U32 R84, RZ, RZ, R11 ;  /* 0x000000ffff547224 */ /* 0x000fce00078e000b */
.L_x_5571:
[----:B------:R-:W-:Y:S05]  /*1eb0*/  BSYNC B1 ;  /* 0x0000000000017941 */ /* 0x000fea0003800000 */
.L_x_5569:
        /* <DEDUP_REMOVED lines=16> */
.L_x_5575:
[----:B------:R-:W-:Y:S05]  /*1fc0*/  BSYNC B2 ;  /* 0x0000000000027941 */ /* 0x000fea0003800000 */
.L_x_5574:
        /* <DEDUP_REMOVED lines=44> */
.L_x_5573:
[----:B------:R-:W-:Y:S05]  /*2290*/  BSYNC B1 ;  /* 0x0000000000017941 */ /* 0x000fea0003800000 */
.L_x_5572:
[----:B------:R-:W-:Y:S01]  /*22a0*/  I2FP.F32.U32 R72, R84 ;  /* 0x0000005400487245 */ /* 0x000fe20000201000 */
[----:B------:R-:W-:Y:S01]  /*22b0*/  IMAD.U32 R83, R83, 0x10000, RZ ;  /* 0x0001000053537824 */ /* 0x000fe200078e00ff */
[----:B------:R-:W-:Y:S01]  /*22c0*/  ISETP.NE.AND P3, PT, R92, 0x1, PT ;  /* 0x000000015c00780c */ /* 0x000fe20003f65270 */
        /* <DEDUP_REMOVED lines=19> */
.L_x_5577:
[----:B------:R-:W-:-:S07]  /*2400*/  IMAD.MOV.U32 R83, RZ, RZ, R11 ;  /* 0x000000ffff537224 */ /* 0x000fce00078e000b */
.L_x_5578:
[----:B------:R-:W-:Y:S05]  /*2410*/  BSYNC B1 ;  /* 0x0000000000017941 */ /* 0x000fea0003800000 */
.L_x_5576:
        /* <DEDUP_REMOVED lines=16> */
.L_x_5582:
[----:B------:R-:W-:Y:S05]  /*2520*/  BSYNC B2 ;  /* 0x0000000000027941 */ /* 0x000fea0003800000 */
.L_x_5581:
        /* <DEDUP_REMOVED lines=41> */
[----:B------:R-:W-:Y:S01]  /*27c0*/  IMAD.MOV.U32 R12, RZ, RZ, R72 ;  /* 0x000000ffff0c7224 */ /* 0x000fe200078e0048 */
[----:B------:R-:W-:Y:S01]  /*27d0*/  LOP3.LUT R8, R73, UR36, R8, 0x96, !PT ;  /* 0x0000002449087c12 */ /* 0x000fe2000f8e9608 */
[----:B------:R-:W-:-:S07]  /*27e0*/  IMAD.MOV.U32 R100, RZ, RZ, RZ ;  /* 0x000000ffff647224 */ /* 0x000fce00078e00ff */
.L_x_5580:
[----:B------:R-:W-:Y:S05]  /*27f0*/  BSYNC B1 ;  /* 0x0000000000017941 */ /* 0x000fea0003800000 */
.L_x_5579:
        /* <DEDUP_REMOVED lines=22> */
.L_x_5584:
[----:B------:R-:W-:-:S07]  /*2960*/  MOV R91, R11 ;  /* 0x0000000b005b7202 */ /* 0x000fce0000000f00 */
.L_x_5585:
[----:B------:R-:W-:Y:S05]  /*2970*/  BSYNC B1 ;  /* 0x0000000000017941 */ /* 0x000fea0003800000 */
.L_x_5583:
        /* <DEDUP_REMOVED lines=16> */
.L_x_5589:
[----:B------:R-:W-:Y:S05]  /*2a80*/  BSYNC B2 ;  /* 0x0000000000027941 */ /* 0x000fea0003800000 */
.L_x_5588:
        /* <DEDUP_REMOVED lines=44> */
.L_x_5587:
[----:B------:R-:W-:Y:S05]  /*2d50*/  BSYNC B1 ;  /* 0x0000000000017941 */ /* 0x000fea0003800000 */
.L_x_5586:
        /* <DEDUP_REMOVED lines=22> */
.L_x_5591:
[----:B------:R-:W-:-:S07]  /*2ec0*/  IMAD.MOV.U32 R74, RZ, RZ, R11 ;  /* 0x000000ffff4a7224 */ /* 0x000fce00078e000b */
.L_x_5592:
[----:B------:R-:W-:Y:S05]  /*2ed0*/  BSYNC B1 ;  /* 0x0000000000017941 */ /* 0x000fea0003800000 */
.L_x_5590:
        /* <DEDUP_REMOVED lines=16> */
.L_x_5596:
[----:B------:R-:W-:Y:S05]  /*2fe0*/  BSYNC B2 ;  /* 0x0000000000027941 */ /* 0x000fea0003800000 */
.L_x_5595:
        /* <DEDUP_REMOVED lines=42> */
[----:B------:R-:W-:Y:S01]  /*3290*/  LOP3.LUT R8, R73, UR36, R8, 0x96, !PT ;  /* 0x0000002449087c12 */ /* 0x000fe2000f8e9608 */
[----:B------:R-:W-:-:S09]  /*32a0*/  IMAD.MOV.U32 R12, RZ, RZ, R72 ;  /* 0x000000ffff0c7224 */ /* 0x000fd200078e0048 */
.L_x_5594:
[----:B------:R-:W-:Y:S05]  /*32b0*/  BSYNC B1 ;  /* 0x0000000000017941 */ /* 0x000fea0003800000 */
.L_x_5593:
[----:B------:R-:W-:Y:S01]  /*32c0*/  I2FP.F32.U32 R72, R74 ;  /* 0x0000004a00487245 */ /* 0x000fe20000201000 */
[----:B------:R-:W-:Y:S01]  /*32d0*/  IMAD.U32 R73, R75, 0x10000, RZ ;  /* 0x000100004b497824 */ /* 0x000fe200078e00ff */
[----:B------:R-:W-:Y:S01]  /*32e0*/  ISETP.NE.AND P6, PT, R100, 0x1, PT ;  /* 0x000000016400780c */ /* 0x000fe20003fc5270 */
[----:B------:R-:W-:Y:S01]  /*32f0*/  @P0 IMAD.U32 R74, R23, 0x10000, RZ ;  /* 0x00010000174a0824 */ /* 0x000fe200078e00ff */
[----:B------:R-:W-:Y:S01]  /*3300*/  BSSY B1, `(.L_x_5597) ;  /* 0x0000013000017945 */ /* 0x000fe20003800000 */
[----:B------:R-:W-:Y:S01]  /*3310*/  FFMA.FTZ R9, R72, R103, 1.1641532182693481445e-10 ;  /* 0x2f00000048097423 */ /* 0x000fe20000010067 */
[----:B------:R-:W-:Y:S01]  /*3320*/  FMUL.FTZ R72, R73, R108 ;  /* 0x0000006c49487220 */ /* 0x000fe20000410000 */
[----:B------:R-:W-:-:S03]  /*3330*/  PRMT R106, R75, 0x7632, R106 ;  /* 0x000076324b6a7816 */ /* 0x000fc6000000006a */
[----:B------:R-:W-:Y:S01]  /*3340*/  FMUL.FTZ R72, R72, R95 ;  /* 0x0000005f48487220 */ /* 0x000fe20000410000 */
[----:B------:R-:W-:Y:S02]  /*3350*/  FSETP.GTU.FTZ.AND P5, PT, R9, R104, PT ;  /* 0x000000680900720b */ /* 0x000fe40003fbc000 */
[----:B------:R-:W-:Y:S02]  /*3360*/  IADD3 R9, R100, 0x1, RZ ;  /* 0x0000000164097810 */ /* 0x000fe40007ffe0ff */
        /* <DEDUP_REMOVED lines=11> */
.L_x_5598:
[----:B------:R-:W-:-:S07]  /*3420*/  IMAD.MOV.U32 R107, RZ, RZ, R11 ;  /* 0x000000ffff6b7224 */ /* 0x000fce00078e000b */
.L_x_5599:
[----:B------:R-:W-:Y:S05]  /*3430*/  BSYNC B1 ;  /* 0x0000000000017941 */ /* 0x000fea0003800000 */
.L_x_5597:
        /* <DEDUP_REMOVED lines=18> */
.L_x_5603:
[----:B------:R-:W-:Y:S05]  /*3560*/  BSYNC B2 ;  /* 0x0000000000027941 */ /* 0x000fea0003800000 */
.L_x_5602:
        /* <DEDUP_REMOVED lines=41> */
[----:B------:R-:W-:Y:S01]  /*3800*/  MOV R11, R74 ;  /* 0x0000004a000b7202 */ /* 0x000fe20000000f00 */
[----:B------:R-:W-:Y:S01]  /*3810*/  IMAD.MOV.U32 R12, RZ, RZ, R72 ;  /* 0x000000ffff0c7224 */ /* 0x000fe200078e0048 */
[----:B------:R-:W-:-:S07]  /*3820*/  LOP3.LUT R8, R73, UR36, R8, 0x96, !PT ;  /* 0x0000002449087c12 */ /* 0x000fce000f8e9608 */
.L_x_5601:
[----:B------:R-:W-:Y:S05]  /*3830*/  BSYNC B1 ;  /* 0x0000000000017941 */ /* 0x000fea0003800000 */
.L_x_5600:
[----:B------:R-:W-:Y:S02]  /*3840*/  I2FP.F32.U32 R72, R107 ;  /* 0x0000006b00487245 */ /* 0x000fe40000201000 */
[----:B------:R-:W-:Y:S02]  /*3850*/  SEL R109, RZ, 0x10000, P5 ;  /* 0x00010000ff6d7807 */ /* 0x000fe40002800000 */
[----:B------:R-:W-:Y:S01]  /*3860*/  SHF.L.U32 R73, R106, 0x10, RZ ;  /* 0x000000106a497819 */ /* 0x000fe200000006ff */
[----:B------:R-:W-:Y:S01]  /*3870*/  FFMA.FTZ R103, R72, R103, 1.1641532182693481445e-10 ;  /* 0x2f00000048677423 */ /* 0x000fe20000010067 */
[----:B------:R-:W-:Y:S02]  /*3880*/  ISETP.NE.AND P5, PT, R105, RZ, PT ;  /* 0x000000ff6900720c */ /* 0x000fe40003fa5270 */
[----:B------:R-:W-:Y:S01]  /*3890*/  SEL R100, RZ, 0x1, P2 ;  /* 0x00000001ff647807 */ /* 0x000fe20001000000 */
[----:B------:R-:W-:Y:S01]  /*38a0*/  FMUL.FTZ R74, R73, R108 ;  /* 0x0000006c494a7220 */ /* 0x000fe20000410000 */
[----:B------:R-:W-:-:S02]  /*38b0*/  SEL R101, RZ, 0x1, P1 ;  /* 0x00000001ff657807 */ /* 0x000fc40000800000 */
[----:B------:R-:W-:Y:S01]  /*38c0*/  SEL R105, RZ, 0x1, P5 ;  /* 0x00000001ff697807 */ /* 0x000fe20002800000 */
[----:B------:R-:W-:Y:S01]  /*38d0*/  FMUL.FTZ R74, R74, R95 ;  /* 0x0000005f4a4a7220 */ /* 0x000fe20000410000 */
        /* <DEDUP_REMOVED lines=9> */
[----:B------:R-:W-:Y:S01]  /*3970*/  SEL R101, RZ, 0x1, P6 ;  /* 0x00000001ff657807 */ /* 0x000fe20003000000 */
[----:B------:R-:W-:Y:S01]  /*3980*/  @P0 IMAD.U32 R100, R75, 0x10000, RZ ;  /* 0x000100004b640824 */ /* 0x000fe200078e00ff */
[----:B------:R-:W-:Y:S02]  /*3990*/  LOP3.LUT R104, R104, R72, R106, 0xfe, !PT ;  /* 0x0000004868687212 */ /* 0x000fe400078efe6a */
[----:B------:R-:W-:Y:S01]  /*39a0*/  LOP3.LUT R72, R102, R103, R109, 0xfe, !PT ;  /* 0x0000006766487212 */ /* 0x000fe200078efe6d */
        /* <DEDUP_REMOVED lines=14> */
[----:B------:R-:W-:-:S03]  /*3a90*/  VIADD R109, R98, 0x100 ;  /* 0x00000100626d7836 */ /* 0x000fc60000000000 */
[----:B------:R2:W-:Y:S04]  /*3aa0*/  STG.E.64 desc[UR4][R100.64], R104 ;  /* 0x0000006864007986 */ /* 0x0005e8000c101b04 */
.L_x_5547:
[----:B------:R-:W-:Y:S05]  /*3ab0*/  BSYNC B0 ;  /* 0x0000000000007941 */ /* 0x000fea0003800000 */
.L_x_5546:
[----:B------:R-:W-:Y:S01]  /*3ac0*/  ISETP.NE.AND P0, PT, R17, RZ, PT ;  /* 0x000000ff1100720c */ /* 0x000fe20003f05270 */
[----:B------:R-:W-:-:S12]  /*3ad0*/  BSSY B0, `(.L_x_5604) ;  /* 0x00002de000007945 */ /* 0x000fd80003800000 */
[----:B------:R-:W-:Y:S05]  /*3ae0*/  @!P0 BRA `(.L_x_5605) ;  /* 0x0000002c00708947 */ /* 0x000fea0003800000 */
[----:B--2---:R-:W2:Y:S01]  /*3af0*/  LDC.64 R72, c[0x0][0x220] ;  /* 0x00008800ff487b82 */ /* 0x004ea20000000a00 */
        /* <DEDUP_REMOVED lines=19> */
.L_x_5607:
[----:B------:R-:W-:-:S07]  /*3c30*/  MOV R18, R11 ;  /* 0x0000000b00127202 */ /* 0x000fce0000000f00 */
.L_x_5608:
[----:B------:R-:W-:Y:S05]  /*3c40*/  BSYNC B1 ;  /* 0x0000000000017941 */ /* 0x000fea0003800000 */
.L_x_5606:
        /* <DEDUP_REMOVED lines=16> */
.L_x_5612:
[----:B------:R-:W-:Y:S05]  /*3d50*/  BSYNC B2 ;  /* 0x0000000000027941 */ /* 0x000fea0003800000 */
.L_x_5611:
        /* <DEDUP_REMOVED lines=44> */
.L_x_5610:
[----:B------:R-:W-:Y:S05]  /*4020*/  BSYNC B1 ;  /* 0x0000000000017941 */ /* 0x000fea0003800000 */
.L_x_5609:
[----:B------:R-:W2:Y:S01]  /*4030*/  LDC R96, c[0x0][0x298] ;  /* 0x0000a600ff607b82 */ /* 0x000ea20000000800 */
[----:B------:R-:W-:Y:S01]  /*4040*/  I2FP.F32.U32 R18, R18 ;  /* 0x0000001200127245 */ /* 0x000fe20000201000 */
[----:B------:R-:W-:Y:S01]  /*4050*/  IMAD.MOV.U32 R103, RZ, RZ, 0x2f800000 ;  /* 0x2f800000ff677424 */ /* 0x000fe200078e00ff */
[----:B-----5:R-:W-:Y:S01]  /*4060*/  SHF.L.U32 R79, R72, 0x10, RZ ;  /* 0x00000010484f7819 */ /* 0x020fe200000006ff */
[----:B------:R-:W-:Y:S01]  /*4070*/  BSSY B1, `(.L_x_5613) ;  /* 0x0000017000017945 */ /* 0x000fe20003800000 */
[----:B------:R-:W-:Y:S01]  /*4080*/  ISETP.NE.AND P1, PT, R80, 0x1, PT ;  /* 0x000000015000780c */ /* 0x000fe20003f25270 */
[----:B------:R-:W-:Y:S01]  /*4090*/  FFMA.FTZ R9, R18, R103, 1.1641532182693481445e-10 ;  /* 0x2f00000012097423 */ /* 0x000fe20000010067 */
[----:B------:R-:W-:Y:S01]  /*40a0*/  PRMT R72, R72, 0x7632, R72 ;  /* 0x0000763248487816 */ /* 0x000fe20000000048 */
[----:B------:R-:W3:Y:S01]  /*40b0*/  LDC R102, c[0x0][0x294] ;  /* 0x0000a500ff667b82 */ /* 0x000ee20000000800 */
[----:B------:R-:W-:Y:S01]  /*40c0*/  FMUL.FTZ R79, R79, R108 ;  /* 0x0000006c4f4f7220 */ /* 0x000fe20000410000 */
[----:B------:R-:W-:-:S03]  /*40d0*/  IADD3 R85, R80, 0x1, RZ ;  /* 0x0000000150557810 */ /* 0x000fc60007ffe0ff */
[----:B--2---:R-:W-:Y:S01]  /*40e0*/  FMUL.FTZ R79, R79, R96 ;  /* 0x000000604f4f7220 */ /* 0x004fe20000410000 */
[----:B---3--:R-:W-:Y:S01]  /*40f0*/  FSETP.GTU.FTZ.AND P2, PT, R9, R102, PT ;  /* 0x000000660900720b */ /* 0x008fe20003f5c000 */
        /* <DEDUP_REMOVED lines=13> */
.L_x_5614:
[----:B------:R-:W-:-:S07]  /*41d0*/  MOV R79, R11 ;  /* 0x0000000b004f7202 */ /* 0x000fce0000000f00 */
.L_x_5615:
[----:B------:R-:W-:Y:S05]  /*41e0*/  BSYNC B1 ;  /* 0x0000000000017941 */ /* 0x000fea0003800000 */
.L_x_5613:
        /* <DEDUP_REMOVED lines=16> */
.L_x_5619:
[----:B------:R-:W-:Y:S05]  /*42f0*/  BSYNC B2 ;  /* 0x0000000000027941 */ /* 0x000fea0003800000 */
.L_x_5618:
        /* <DEDUP_REMOVED lines=44> */
.L_x_5617:
[----:B------:R-:W-:Y:S05]  /*45c0*/  BSYNC B1 ;  /* 0x0000000000017941 */ /* 0x000fea0003800000 */
.L_x_5616:
        /* <DEDUP_REMOVED lines=23> */
.L_x_5621:
[----:B------:R-:W-:-:S07]  /*4740*/  IMAD.MOV.U32 R72, RZ, RZ, R11 ;  /* 0x000000ffff487224 */ /* 0x000fce00078e000b */
.L_x_5622:
[----:B------:R-:W-:Y:S05]  /*4750*/  BSYNC B1 ;  /* 0x0000000000017941 */ /* 0x000fea0003800000 */
.L_x_5620:
        /* <DEDUP_REMOVED lines=16> */
.L_x_5626:
[----:B------:R-:W-:Y:S05]  /*4860*/  BSYNC B2 ;  /* 0x0000000000027941 */ /* 0x000fea0003800000 */
.L_x_5625:
        /* <DEDUP_REMOVED lines=44> */
.L_x_5624:
[----:B------:R-:W-:Y:S05]  /*4b30*/  BSYNC B1 ;  /* 0x0000000000017941 */ /* 0x000fea0003800000 */
.L_x_5623:
        /* <DEDUP_REMOVED lines=9> */
[----:B------:R-:W-:-:S04]  /*4bd0*/  @P0 IMAD.U32 R9, R21, 0x10000, RZ ;  /* 0x0001000015090824 */ /* 0x000fc800078e00ff */
        /* <DEDUP_REMOVED lines=12> */
.L_x_5628:
[----:B------:R-:W-:-:S07]  /*4ca0*/  MOV R86, R11 ;  /* 0x0000000b00567202 */ /* 0x000fce0000000f00 */
.L_x_5629:
[----:B------:R-:W-:Y:S05]  /*4cb0*/  BSYNC B1 ;  /* 0x0000000000017941 */ /* 0x000fea0003800000 */
.L_x_5627:
        /* <DEDUP_REMOVED lines=16> */
.L_x_5633:
[----:B------:R-:W-:Y:S05]  /*4dc0*/  BSYNC B2 ;  /* 0x0000000000027941 */ /* 0x000fea0003800000 */
.L_x_5632:
        /* <DEDUP_REMOVED lines=44> */
.L_x_5631:
[----:B------:R-:W-:Y:S05]  /*5090*/  BSYNC B1 ;  /* 0x0000000000017941 */ /* 0x000fea0003800000 */
.L_x_5630:
        /* <DEDUP_REMOVED lines=22> */
.L_x_5635:
[----:B------:R-:W-:-:S07]  /*5200*/  IMAD.MOV.U32 R86, RZ, RZ, R11 ;  /* 0x000000ffff567224 */ /* 0x000fce00078e000b */
.L_x_5636:
[----:B------:R-:W-:Y:S05]  /*5210*/  BSYNC B1 ;  /* 0x0000000000017941 */ /* 0x000fea0003800000 */
.L_x_5634:
        /* <DEDUP_REMOVED lines=16> */
.L_x_5640:
[----:B------:R-:W-:Y:S05]  /*5320*/  BSYNC B2 ;  /* 0x0000000000027941 */ /* 0x000fea0003800000 */
.L_x_5639:
        /* <DEDUP_REMOVED lines=44> */
.L_x_5638:
[----:B------:R-:W-:Y:S05]  /*55f0*/  BSYNC B1 ;  /* 0x0000000000017941 */ /* 0x000fea0003800000 */
.L_x_5637:
        /* <DEDUP_REMOVED lines=22> */
.L_x_5642:
[----:B------:R-:W-:-:S07]  /*5760*/  MOV R89, R11 ;  /* 0x0000000b00597202 */ /* 0x000fce0000000f00 */
.L_x_5643:
[----:B------:R-:W-:Y:S05]  /*5770*/  BSYNC B1 ;  /* 0x0000000000017941 */ /* 0x000fea0003800000 */
.L_x_5641:
        /* <DEDUP_REMOVED lines=16> */
.L_x_5647:
[----:B------:R-:W-:Y:S05]  /*5880*/  BSYNC B2 ;  /* 0x0000000000027941 */ /* 0x000fea0003800000 */
.L_x_5646:
        /* <DEDUP_REMOVED lines=44> */
.L_x_5645:
[----:B------:R-:W-:Y:S05]  /*5b50*/  BSYNC B1 ;  /* 0x0000000000017941 */ /* 0x000fea0003800000 */
.L_x_5644:
        /* <DEDUP_REMOVED lines=22> */
.L_x_5649:
[----:B------:R-:W-:-:S07]  /*5cc0*/  IMAD.MOV.U32 R74, RZ, RZ, R11 ;  /* 0x000000ffff4a7224 */ /* 0x000fce00078e000b */
.L_x_5650:
[----:B------:R-:W-:Y:S05]  /*5cd0*/  BSYNC B1 ;  /* 0x0000000000017941 */ /* 0x000fea0003800000 */
.L_x_5648:
        /* <DEDUP_REMOVED lines=16> */
.L_x_5654:
[----:B------:R-:W-:Y:S05]  /*5de0*/  BSYNC B2 ;  /* 0x0000000000027941 */ /* 0x000fea0003800000 */
.L_x_5653:
        /* <DEDUP_REMOVED lines=44> */
.L_x_5652:
[----:B------:R-:W-:Y:S05]  /*60b0*/  BSYNC B1 ;  /* 0x0000000000017941 */ /* 0x000fea0003800000 */
.L_x_5651:
[----:B------:R-:W-:Y:S01]  /*60c0*/  I2FP.F32.U32 R72, R74 ;  /* 0x0000004a00487245 */ /* 0x000fe20000201000 */
[----:B------:R-:W-:Y:S01]  /*60d0*/  BSSY B1, `(.L_x_5655) ;  /* 0x0000016000017945 */ /* 0x000fe20003800000 */
[----:B------:R-:W-:Y:S02]  /*60e0*/  SHF.L.U32 R73, R75, 0x10, RZ ;  /* 0x000000104b497819 */ /* 0x000fe400000006ff */
[----:B------:R-:W-:Y:S01]  /*60f0*/  ISETP.NE.AND P6, PT, R100, 0x1, PT ;  /* 0x000000016400780c */ /* 0x000fe20003fc5270 */
[----:B------:R-:W-:Y:S01]  /*6100*/  FFMA.FTZ R9, R72, R103, 1.1641532182693481445e-10 ;  /* 0x2f00000048097423 */ /* 0x000fe20000010067 */
[----:B------:R-:W-:Y:S02]  /*6110*/  @P0 IMAD.U32 R72, R23, 0x10000, RZ ;  /* 0x0001000017480824 */ /* 0x000fe400078e00ff */
[----:B------:R-:W-:Y:S01]  /*6120*/  FMUL.FTZ R73, R73, R108 ;  /* 0x0000006c49497220 */ /* 0x000fe20000410000 */
[----:B------:R-:W-:Y:S02]  /*6130*/  PRMT R106, R75, 0x7632, R106 ;  /* 0x000076324b6a7816 */ /* 0x000fe4000000006a */
[----:B------:R-:W-:Y:S01]  /*6140*/  FSETP.GTU.FTZ.AND P5, PT, R9, R102, PT ;  /* 0x000000660900720b */ /* 0x000fe20003fbc000 */
[----:B------:R-:W-:Y:S01]  /*6150*/  FMUL.FTZ R73, R73, R96 ;  /* 0x0000006049497220 */ /* 0x000fe20000410000 */
[----:B------:R-:W-:-:S04]  /*6160*/  IADD3 R9, R100, 0x1, RZ ;  /* 0x0000000164097810 */ /* 0x000fc80007ffe0ff */
        /* <DEDUP_REMOVED lines=11> */
.L_x_5656:
[----:B------:R-:W-:-:S07]  /*6220*/  MOV R107, R11 ;  /* 0x0000000b006b7202 */ /* 0x000fce0000000f00 */
.L_x_5657:
[----:B------:R-:W-:Y:S05]  /*6230*/  BSYNC B1 ;  /* 0x0000000000017941 */ /* 0x000fea0003800000 */
.L_x_5655:
        /* <DEDUP_REMOVED lines=18> */
.L_x_5661:
[----:B------:R-:W-:Y:S05]  /*6360*/  BSYNC B2 ;  /* 0x0000000000027941 */ /* 0x000fea0003800000 */
.L_x_5660:
        /* <DEDUP_REMOVED lines=44> */
.L_x_5659:
[----:B------:R-:W-:Y:S05]  /*6630*/  BSYNC B1 ;  /* 0x0000000000017941 */ /* 0x000fea0003800000 */
.L_x_5658:
[----:B------:R-:W-:Y:S01]  /*6640*/  I2FP.F32.U32 R72, R107 ;  /* 0x0000006b00487245 */ /* 0x000fe20000201000 */
[----:B------:R-:W-:Y:S01]  /*6650*/  IMAD.U32 R73, R106, 0x10000, RZ ;  /* 0x000100006a497824 */ /* 0x000fe200078e00ff */
[----:B------:R-:W-:Y:S02]  /*6660*/  SEL R111, RZ, 0x10000, P5 ;  /* 0x00010000ff6f7807 */ /* 0x000fe40002800000 */
[----:B------:R-:W-:Y:S01]  /*6670*/  ISETP.NE.AND P5, PT, R105, RZ, PT ;  /* 0x000000ff6900720c */ /* 0x000fe20003fa5270 */
[----:B------:R-:W-:Y:S01]  /*6680*/  FFMA.FTZ R103, R72, R103, 1.1641532182693481445e-10 ;  /* 0x2f00000048677423 */ /* 0x000fe20000010067 */
[----:B------:R-:W-:Y:S01]  /*6690*/  ISETP.NE.AND P6, PT, R104, RZ, PT ;  /* 0x000000ff6800720c */ /* 0x000fe20003fc5270 */
[----:B------:R-:W-:Y:S01]  /*66a0*/  FMUL.FTZ R75, R73, R108 ;  /* 0x0000006c494b7220 */ /* 0x000fe20000410000 */
[----:B------:R-:W-:Y:S02]  /*66b0*/  SEL R100, RZ, 0x1, P2 ;  /* 0x00000001ff647807 */ /* 0x000fe40001000000 */
[----:B------:R-:W-:Y:S01]  /*66c0*/  SEL R101, RZ, 0x1, P1 ;  /* 0x00000001ff657807 */ /* 0x000fe20000800000 */
[----:B------:R-:W-:Y:S01]  /*66d0*/  FMUL.FTZ R75, R75, R96 ;  /* 0x000000604b4b7220 */ /* 0x000fe20000410000 */
[----:B------:R-:W-:Y:S01]  /*66e0*/  SEL R104, RZ, 0x1, P5 ;  /* 0x00000001ff687807 */ /* 0x000fe20002800000 */
[----:B------:R-:W-:Y:S01]  /*66f0*/  IMAD.WIDE.U32 R72, R100, 0x1000000, RZ ;  /* 0x0100000064487825 */ /* 0x000fe200078e00ff */
[----:B------:R-:W-:-:S02]  /*6700*/  FSETP.GTU.FTZ.AND P1, PT, R103, R102, PT ;  /* 0x000000666700720b */ /* 0x000fc40003f3c000 */
[----:B------:R-:W-:Y:S01]  /*6710*/  @P0 PRMT R74, R23, 0x7632, R74 ;  /* 0x00007632174a0816 */ /* 0x000fe2000000004a */
[----:B------:R-:W-:Y:S01]  /*6720*/  IMAD.WIDE.U32 R106, R101, 0x10000, RZ ;  /* 0x00010000656a7825 */ /* 0x000fe200078e00ff */
[----:B------:R-:W-:Y:S02]  /*6730*/  SEL R110, RZ, 0x100, P4 ;  /* 0x00000100ff6e7807 */ /* 0x000fe40002000000 */
[----:B------:R-:W-:Y:S01]  /*6740*/  SEL R100, RZ, 0x1000000, P1 ;  /* 0x01000000ff647807 */ /* 0x000fe20000800000 */
[----:B------:R-:W-:Y:S01]  /*6750*/  IMAD.WIDE.U32 R104, R104, 0x100, RZ ;  /* 0x0000010068687825 */ /* 0x000fe200078e00ff */
[----:B------:R-:W-:Y:S02]  /*6760*/  @P0 SHF.L.U32 R101, R74, 0x10, RZ ;  /* 0x000000104a650819 */ /* 0x000fe400000006ff */
[----:B------:R-:W-:Y:S02]  /*6770*/  FSEL R96, R75, RZ, !P1 ;  /* 0x000000ff4b607208 */ /* 0x000fe40004800000 */
[----:B------:R-:W-:-:S02]  /*6780*/  LOP3.LUT R104, R104, R72, R106, 0xfe, !PT ;  /* 0x0000004868687212 */ /* 0x000fc400078efe6a */
[----:B------:R-:W-:Y:S01]  /*6790*/  LOP3.LUT R72, R110, R100, R111, 0xfe, !PT ;  /* 0x000000646e487212 */ /* 0x000fe200078efe6f */
[----:B------:R-:W-:Y:S01]  /*67a0*/  @P0 FADD.FTZ R96, R101, R96 ;  /* 0x0000006065600221 */ /* 0x000fe20000010000 */
[----:B------:R-:W-:Y:S02]  /*67b0*/  SEL R111, RZ, 0x1, P3 ;  /* 0x00000001ff6f7807 */ /* 0x000fe40001800000 */
[----:B------:R-:W-:Y:S02]  /*67c0*/  SEL R103, RZ, 0x1, P6 ;  /* 0x00000001ff677807 */ /* 0x000fe40003000000 */
[----:B------:R-:W-:Y:S02]  /*67d0*/  LEA R102, P0, R109, UR12, 0x4 ;  /* 0x0000000c6d667c11 */ /* 0x000fe4000f8020ff */
[----:B------:R-:W-:Y:S02]  /*67e0*/  LOP3.LUT R111, R73, R72, R111, 0xfe, !PT ;  /* 0x00000048496f7212 */ /* 0x000fe400078efe6f */
[----:B------:R-:W-:-:S02]  /*67f0*/  LEA R100, P1, R109, UR14, 0x3 ;  /* 0x0000000e6d647c11 */ /* 0x000fc4000f8218ff */
[----:B------:R-:W-:Y:S02]  /*6800*/  LOP3.LUT R104, R104, R103, RZ, 0xfc, !PT ;  /* 0x0000006768687212 */ /* 0x000fe400078efcff */
[----:B------:R-:W-:Y:S02]  /*6810*/  F2FP.BF16.F32.PACK_AB R74, R90, R86 ;  /* 0x000000565a4a723e */ /* 0x000fe400000010ff */
[----:B------:R-:W-:Y:S02]  /*6820*/  F2FP.BF16.F32.PACK_AB R73, R85, R80 ;  /* 0x000000505549723e */ /* 0x000fe400000010ff */
[----:B------:R-:W-:Y:S02]  /*6830*/  F2FP.BF16.F32.PACK_AB R72, R79, R18 ;  /* 0x000000124f48723e */ /* 0x000fe400000010ff */
[----:B------:R-:W-:Y:S02]  /*6840*/  LEA.HI.X R103, R109, UR13, RZ, 0x4, P0 ;  /* 0x0000000d6d677c11 */ /* 0x000fe400080f24ff */
[----:B------:R-:W-:-:S02]  /*6850*/  F2FP.BF16.F32.PACK_AB R75, R96, R89 ;  /* 0x00000059604b723e */ /* 0x000fc400000010ff */
[C---:B------:R-:W-:Y:S01]  /*6860*/  LEA.HI.X R101, R109.reuse, UR15, RZ, 0x3, P1 ;  /* 0x0000000f6d657c11 */ /* 0x040fe200088f1cff */
[----:B------:R-:W-:Y:S01]  /*6870*/  VIADD R109, R109, 0x100 ;  /* 0x000001006d6d7836 */ /* 0x000fe20000000000 */
[----:B------:R-:W-:Y:S01]  /*6880*/  LOP3.LUT R105, R105, R111, R107, 0xfe, !PT ;  /* 0x0000006f69697212 */ /* 0x000fe200078efe6b */
[----:B------:R3:W-:Y:S04]  /*6890*/  STG.E.128 desc[UR4][R102.64], R72 ;  /* 0x0000004866007986 */ /* 0x0007e8000c101d04 */
[----:B------:R3:W-:Y:S02]  /*68a0*/  STG.E.64 desc[UR4][R100.64], R104 ;  /* 0x0000006864007986 */ /* 0x0007e4000c101b04 */
.L_x_5605:
[----:B------:R-:W-:Y:S05]  /*68b0*/  BSYNC B0 ;  /* 0x0000000000007941 */ /* 0x000fea0003800000 */
.L_x_5604:
[----:B------:R-:W-:Y:S01]  /*68c0*/  ISETP.NE.AND P0, PT, R19, RZ, PT ;  /* 0x000000ff1300720c */ /* 0x000fe20003f05270 */
[----:B------:R-:W-:-:S12]  /*68d0*/  BSSY B0, `(.L_x_5662) ;  /* 0x00002dd000007945 */ /* 0x000fd80003800000 */
[----:B------:R-:W-:Y:S05]  /*68e0*/  @!P0 BRA `(.L_x_5663) ;  /* 0x0000002c006c8947 */ /* 0x000fea0003800000 */
[----:B--23--:R-:W2:Y:S01]  /*68f0*/  LDC.64 R72, c[0x0][0x220] ;  /* 0x00008800ff487b82 */ /* 0x00cea20000000a00 */
        /* <DEDUP_REMOVED lines=19> */
.L_x_5665:
[----:B------:R-:W-:-:S07]  /*6a30*/  MOV R76, R11 ;  /* 0x0000000b004c7202 */ /* 0x000fce0000000f00 */
.L_x_5666:
[----:B------:R-:W-:Y:S05]  /*6a40*/  BSYNC B1 ;  /* 0x0000000000017941 */ /* 0x000fea0003800000 */
.L_x_5664:
        /* <DEDUP_REMOVED lines=16> */
.L_x_5670:
[----:B------:R-:W-:Y:S05]  /*6b50*/  BSYNC B2 ;  /* 0x0000000000027941 */ /* 0x000fea0003800000 */
.L_x_5669:
        /* <DEDUP_REMOVED lines=44> */
.L_x_5668:
[----:B------:R-:W-:Y:S05]  /*6e20*/  BSYNC B1 ;  /* 0x0000000000017941 */ /* 0x000fea0003800000 */
.L_x_5667:
[----:B------:R-:W2:Y:S01]  /*6e30*/  LDC R102, c[0x0][0x298] ;  /* 0x0000a600ff667b82 */ /* 0x000ea20000000800 */
[----:B------:R-:W-:Y:S01]  /*6e40*/  I2FP.F32.U32 R9, R76 ;  /* 0x0000004c00097245 */ /* 0x000fe20000201000 */
[----:B------:R-:W-:Y:S01]  /*6e50*/  IMAD.MOV.U32 R104, RZ, RZ, 0x2f800000 ;  /* 0x2f800000ff687424 */ /* 0x000fe200078e00ff */
[----:B-----5:R-:W-:Y:S01]  /*6e60*/  SHF.L.U32 R81, R72, 0x10, RZ ;  /* 0x0000001048517819 */ /* 0x020fe200000006ff */
[----:B------:R-:W-:Y:S01]  /*6e70*/  BSSY B1, `(.L_x_5671) ;  /* 0x0000017000017945 */ /* 0x000fe20003800000 */
[----:B------:R-:W-:Y:S01]  /*6e80*/  ISETP.NE.AND P1, PT, R82, 0x1, PT ;  /* 0x000000015200780c */ /* 0x000fe20003f25270 */
[----:B------:R-:W-:Y:S01]  /*6e90*/  FFMA.FTZ R76, R9, R104, 1.1641532182693481445e-10 ;  /* 0x2f000000094c7423 */ /* 0x000fe20000010068 */
[----:B------:R-:W-:Y:S01]  /*6ea0*/  @P0 IMAD.U32 R9, R20, 0x10000, RZ ;  /* 0x0001000014090824 */ /* 0x000fe200078e00ff */
[----:B------:R-:W3:Y:S01]  /*6eb0*/  LDC R103, c[0x0][0x294] ;  /* 0x0000a500ff677b82 */ /* 0x000ee20000000800 */
[----:B------:R-:W-:Y:S01]  /*6ec0*/  FMUL.FTZ R81, R81, R108 ;  /* 0x0000006c51517220 */ /* 0x000fe20000410000 */
[----:B------:R-:W-:-:S03]  /*6ed0*/  IADD3 R87, R82, 0x1, RZ ;  /* 0x0000000152577810 */ /* 0x000fc60007ffe0ff */
[----:B--2---:R-:W-:Y:S01]  /*6ee0*/  FMUL.FTZ R81, R81, R102 ;  /* 0x0000006651517220 */ /* 0x004fe20000410000 */
[----:B---3--:R-:W-:-:S04]  /*6ef0*/  FSETP.GTU.FTZ.AND P2, PT, R76, R103, PT ;  /* 0x000000674c00720b */ /* 0x008fc80003f5c000 */
[----:B------:R-:W-:Y:S02]  /*6f00*/  FSEL R76, R81, RZ, !P2 ;  /* 0x000000ff514c7208 */ /* 0x000fe40005000000 */
[----:B------:R-:W-:Y:S02]  /*6f10*/  P2R R97, PR, RZ, 0x4 ;  /* 0x00000004ff617803 */ /* 0x000fe40000000000 */
[----:B------:R-:W-:Y:S01]  /*6f20*/  PRMT R81, R72, 0x7632, R81 ;  /* 0x0000763248517816 */ /* 0x000fe20000000051 */
        /* <DEDUP_REMOVED lines=10> */
.L_x_5672:
[----:B------:R-:W-:-:S07]  /*6fd0*/  MOV R72, R11 ;  /* 0x0000000b00487202 */ /* 0x000fce0000000f00 */
.L_x_5673:
[----:B------:R-:W-:Y:S05]  /*6fe0*/  BSYNC B1 ;  /* 0x0000000000017941 */ /* 0x000fea0003800000 */
.L_x_5671:
        /* <DEDUP_REMOVED lines=16> */
.L_x_5677:
[----:B------:R-:W-:Y:S05]  /*70f0*/  BSYNC B2 ;  /* 0x0000000000027941 */ /* 0x000fea0003800000 */
.L_x_5676:
        /* <DEDUP_REMOVED lines=44> */
.L_x_5675:
[----:B------:R-:W-:Y:S05]  /*73c0*/  BSYNC B1 ;  /* 0x0000000000017941 */ /* 0x000fea0003800000 */
.L_x_5674:
[----:B------:R-:W-:Y:S01]  /*73d0*/  I2FP.F32.U32 R9, R72 ;  /* 0x0000004800097245 */ /* 0x000fe20000201000 */
[----:B------:R-:W-:Y:S01]  /*73e0*/  IMAD.U32 R81, R81, 0x10000, RZ ;  /* 0x0001000051517824 */ /* 0x000fe200078e00ff */
[C---:B------:R-:W-:Y:S01]  /*73f0*/  ISETP.NE.AND P1, PT, R87.reuse, 0x1, PT ;  /* 0x000000015700780c */ /* 0x040fe20003f25270 */
[----:B------:R-:W-:Y:S01]  /*7400*/  BSSY B1, `(.L_x_5678) ;  /* 0x0000015000017945 */ /* 0x000fe20003800000 */
[----:B------:R-:W-:Y:S02]  /*7410*/  VIADD R93, R87, 0x1 ;  /* 0x00000001575d7836 */ /* 0x000fe40000000000 */
[----:B------:R-:W-:Y:S01]  /*7420*/  FFMA.FTZ R72, R9, R104, 1.1641532182693481445e-10 ;  /* 0x2f00000009487423 */ /* 0x000fe20000010068 */
[----:B------:R-:W-:Y:S01]  /*7430*/  FMUL.FTZ R81, R81, R108 ;  /* 0x0000006c51517220 */ /* 0x000fe20000410000 */
[----:B------:R-:W-:-:S03]  /*7440*/  @P0 PRMT R9, R20, 0x7632, R9 ;  /* 0x0000763214090816 */ /* 0x000fc60000000009 */
[----:B------:R-:W-:Y:S01]  /*7450*/  FMUL.FTZ R81, R81, R102 ;  /* 0x0000006651517220 */ /* 0x000fe20000410000 */
[----:B------:R-:W-:Y:S02]  /*7460*/  FSETP.GTU.FTZ.AND P2, PT, R72, R103, PT ;  /* 0x000000674800720b */ /* 0x000fe40003f5c000 */
[----:B------:R-:W-:Y:S02]  /*7470*/  @P0 SHF.L.U32 R72, R9, 0x10, RZ ;  /* 0x0000001009480819 */ /* 0x000fe400000006ff */
        /* <DEDUP_REMOVED lines=12> */
.L_x_5679:
[----:B------:R-:W-:-:S07]  /*7540*/  IMAD.MOV.U32 R72, RZ, RZ, R11 ;  /* 0x000000ffff487224 */ /* 0x000fce00078e000b */
.L_x_5680:
[----:B------:R-:W-:Y:S05]  /*7550*/  BSYNC B1 ;  /* 0x0000000000017941 */ /* 0x000fea0003800000 */
.L_x_5678:
        /* <DEDUP_REMOVED lines=16> */
.L_x_5684:
[----:B------:R-:W-:Y:S05]  /*7660*/  BSYNC B2 ;  /* 0x0000000000027941 */ /* 0x000fea0003800000 */
.L_x_5683:
        /* <DEDUP_REMOVED lines=44> */
.L_x_5682:
[----:B------:R-:W-:Y:S05]  /*7930*/  BSYNC B1 ;  /* 0x0000000000017941 */ /* 0x000fea0003800000 */
.L_x_5681:
[----:B------:R-:W-:Y:S01]  /*7940*/  I2FP.F32.U32 R9, R72 ;  /* 0x0000004800097245 */ /* 0x000fe20000201000 */
[----:B------:R-:W-:Y:S01]  /*7950*/  BSSY B1, `(.L_x_5685) ;  /* 0x0000016000017945 */ /* 0x000fe20003800000 */
[----:B------:R-:W-:Y:S02]  /*7960*/  SHF.L.U32 R87, R73, 0x10, RZ ;  /* 0x0000001049577819 */ /* 0x000fe400000006ff */
[----:B------:R-:W-:Y:S01]  /*7970*/  ISETP.NE.AND P2, PT, R93, 0x1, PT ;  /* 0x000000015d00780c */ /* 0x000fe20003f45270 */
[----:B------:R-:W-:Y:S01]  /*7980*/  FFMA.FTZ R72, R9, R104, 1.1641532182693481445e-10 ;  /* 0x2f00000009487423 */ /* 0x000fe20000010068 */
[----:B------:R-:W-:Y:S02]  /*7990*/  @P0 IMAD.U32 R9, R21, 0x10000, RZ ;  /* 0x0001000015090824 */ /* 0x000fe400078e00ff */
[----:B------:R-:W-:Y:S01]  /*79a0*/  FMUL.FTZ R87, R87, R108 ;  /* 0x0000006c57577220 */ /* 0x000fe20000410000 */
[----:B------:R-:W-:Y:S02]  /*79b0*/  IADD3 R94, R93, 0x1, RZ ;  /* 0x000000015d5e7810 */ /* 0x000fe40007ffe0ff */
[----:B------:R-:W-:Y:S01]  /*79c0*/  FSETP.GTU.FTZ.AND P1, PT, R72, R103, PT ;  /* 0x000000674800720b */ /* 0x000fe20003f3c000 */
[----:B------:R-:W-:-:S05]  /*79d0*/  FMUL.FTZ R87, R87, R102 ;  /* 0x0000006657577220 */ /* 0x000fca0000410000 */
        /* <DEDUP_REMOVED lines=12> */
.L_x_5686:
[----:B------:R-:W-:-:S07]  /*7aa0*/  MOV R88, R11 ;  /* 0x0000000b00587202 */ /* 0x000fce0000000f00 */
.L_x_5687:
[----:B------:R-:W-:Y:S05]  /*7ab0*/  BSYNC B1 ;  /* 0x0000000000017941 */ /* 0x000fea0003800000 */
.L_x_5685:
        /* <DEDUP_REMOVED lines=16> */
.L_x_5691:
[----:B------:R-:W-:Y:S05]  /*7bc0*/  BSYNC B2 ;  /* 0x0000000000027941 */ /* 0x000fea0003800000 */
.L_x_5690:
        /* <DEDUP_REMOVED lines=44> */
.L_x_5689:
[----:B------:R-:W-:Y:S05]  /*7e90*/  BSYNC B1 ;  /* 0x0000000000017941 */ /* 0x000fea0003800000 */
.L_x_5688:
        /* <DEDUP_REMOVED lines=22> */
.L_x_5693:
[----:B------:R-:W-:-:S07]  /*8000*/  IMAD.MOV.U32 R88, RZ, RZ, R11 ;  /* 0x000000ffff587224 */ /* 0x000fce00078e000b */
.L_x_5694:
[----:B------:R-:W-:Y:S05]  /*8010*/  BSYNC B1 ;  /* 0x0000000000017941 */ /* 0x000fea0003800000 */
.L_x_5692:
        /* <DEDUP_REMOVED lines=16> */
.L_x_5698:
[----:B------:R-:W-:Y:S05]  /*8120*/  BSYNC B2 ;  /* 0x0000000000027941 */ /* 0x000fea0003800000 */
.L_x_5697:
        /* <DEDUP_REMOVED lines=44> */
.L_x_5696:
[----:B------:R-:W-:Y:S05]  /*83f0*/  BSYNC B1 ;  /* 0x0000000000017941 */ /* 0x000fea0003800000 */
.L_x_5695:
        /* <DEDUP_REMOVED lines=22> */
.L_x_5700:
[----:B------:R-:W-:-:S07]  /*8560*/  MOV R93, R11 ;  /* 0x0000000b005d7202 */ /* 0x000fce0000000f00 */
.L_x_5701:
[----:B------:R-:W-:Y:S05]  /*8570*/  BSYNC B1 ;  /* 0x0000000000017941 */ /* 0x000fea0003800000 */
.L_x_5699:
        /* <DEDUP_REMOVED lines=16> */
.L_x_5705:
[----:B------:R-:W-:Y:S05]  /*8680*/  BSYNC B2 ;  /* 0x0000000000027941 */ /* 0x000fea0003800000 */
.L_x_5704:
        /* <DEDUP_REMOVED lines=44> */
.L_x_5703:
[----:B------:R-:W-:Y:S05]  /*8950*/  BSYNC B1 ;  /* 0x0000000000017941 */ /* 0x000fea0003800000 */
.L_x_5702:
        /* <DEDUP_REMOVED lines=22> */
.L_x_5707:
[----:B------:R-:W-:-:S07]  /*8ac0*/  IMAD.MOV.U32 R74, RZ, RZ, R11 ;  /* 0x000000ffff4a7224 */ /* 0x000fce00078e000b */
.L_x_5708:
[----:B------:R-:W-:Y:S05]  /*8ad0*/  BSYNC B1 ;  /* 0x0000000000017941 */ /* 0x000fea0003800000 */
.L_x_5706:
        /* <DEDUP_REMOVED lines=16> */
.L_x_5712:
[----:B------:R-:W-:Y:S05]  /*8be0*/  BSYNC B2 ;  /* 0x0000000000027941 */ /* 0x000fea0003800000 */
.L_x_5711:
        /* <DEDUP_REMOVED lines=44> */
.L_x_5710:
[----:B------:R-:W-:Y:S05]  /*8eb0*/  BSYNC B1 ;  /* 0x0000000000017941 */ /* 0x000fea0003800000 */
.L_x_5709:
        /* <DEDUP_REMOVED lines=22> */
.L_x_5714:
[----:B------:R-:W-:-:S07]  /*9020*/  MOV R107, R11 ;  /* 0x0000000b006b7202 */ /* 0x000fce0000000f00 */
.L_x_5715:
[----:B------:R-:W-:Y:S05]  /*9030*/  BSYNC B1 ;  /* 0x0000000000017941 */ /* 0x000fea0003800000 */
.L_x_5713:
        /* <DEDUP_REMOVED lines=18> */
.L_x_5719:
[----:B------:R-:W-:Y:S05]  /*9160*/  BSYNC B2 ;  /* 0x0000000000027941 */ /* 0x000fea0003800000 */
.L_x_5718:
        /* <DEDUP_REMOVED lines=44> */
.L_x_5717:
[----:B------:R-:W-:Y:S05]  /*9430*/  BSYNC B1 ;  /* 0x0000000000017941 */ /* 0x000fea0003800000 */
.L_x_5716:
[----:B------:R-:W-:Y:S01]  /*9440*/  I2FP.F32.U32 R73, R107 ;  /* 0x0000006b00497245 */ /* 0x000fe20000201000 */
[----:B------:R-:W-:Y:S01]  /*9450*/  IMAD.U32 R75, R106, 0x10000, RZ ;  /* 0x000100006a4b7824 */ /* 0x000fe200078e00ff */
[----:B------:R-:W-:Y:S02]  /*9460*/  SEL R111, RZ, 0x10000, P5 ;  /* 0x00010000ff6f7807 */ /* 0x000fe40002800000 */
[----:B------:R-:W-:Y:S01]  /*9470*/  ISETP.NE.AND P5, PT, R105, RZ, PT ;  /* 0x000000ff6900720c */ /* 0x000fe20003fa5270 */
[----:B------:R-:W-:Y:S01]  /*9480*/  FFMA.FTZ R104, R73, R104, 1.1641532182693481445e-10 ;  /* 0x2f00000049687423 */ /* 0x000fe20000010068 */
[----:B------:R-:W-:Y:S01]  /*9490*/  SEL R72, RZ, 0x1, P2 ;  /* 0x00000001ff487807 */ /* 0x000fe20001000000 */
[----:B------:R-:W-:Y:S01]  /*94a0*/  FMUL.FTZ R75, R75, R108 ;  /* 0x0000006c4b4b7220 */ /* 0x000fe20000410000 */
[----:B------:R-:W-:Y:S02]  /*94b0*/  SEL R105, RZ, 0x1, P1 ;  /* 0x00000001ff697807 */ /* 0x000fe40000800000 */
[----:B------:R-:W-:Y:S01]  /*94c0*/  SEL R100, RZ, 0x1, P5 ;  /* 0x00000001ff647807 */ /* 0x000fe20002800000 */
[----:B------:R-:W-:Y:S01]  /*94d0*/  FMUL.FTZ R75, R75, R102 ;  /* 0x000000664b4b7220 */ /* 0x000fe20000410000 */
[----:B------:R-:W-:Y:S01]  /*94e0*/  FSETP.GTU.FTZ.AND P1, PT, R104, R103, PT ;  /* 0x000000676800720b */ /* 0x000fe20003f3c000 */
[----:B------:R-:W-:Y:S01]  /*94f0*/  IMAD.WIDE.U32 R72, R72, 0x1000000, RZ ;  /* 0x0100000048487825 */ /* 0x000fe200078e00ff */
[----:B------:R-:W-:-:S02]  /*9500*/  @P0 PRMT R74, R23, 0x7632, R74 ;  /* 0x00007632174a0816 */ /* 0x000fc4000000004a */
[----:B------:R-:W-:Y:S01]  /*9510*/  SEL R110, RZ, 0x100, P4 ;  /* 0x00000100ff6e7807 */ /* 0x000fe20002000000 */
[----:B------:R-:W-:Y:S01]  /*9520*/  IMAD.WIDE.U32 R104, R105, 0x10000, RZ ;  /* 0x0001000069687825 */ /* 0x000fe200078e00ff */
[----:B------:R-:W-:Y:S02]  /*9530*/  SEL R102, RZ, 0x1000000, P1 ;  /* 0x01000000ff667807 */ /* 0x000fe40000800000 */
[----:B------:R-:W-:Y:S01]  /*9540*/  ISETP.NE.AND P6, PT, R97, RZ, PT ;  /* 0x000000ff6100720c */ /* 0x000fe20003fc5270 */
        /* <DEDUP_REMOVED lines=17> */
[----:B------:R-:W-:Y:S02]  /*9660*/  LEA.HI.X R103, R109, UR15, RZ, 0x3, P1 ;  /* 0x0000000f6d677c11 */ /* 0x000fe400088f1cff */
[----:B------:R-:W-:Y:S01]  /*9670*/  LOP3.LUT R101, R101, R111, R105, 0xfe, !PT ;  /* 0x0000006f65657212 */ /* 0x000fe200078efe69 */
[----:B------:R4:W-:Y:S04]  /*9680*/  STG.E.128 desc[UR4][R106.64], R72 ;  /* 0x000000486a007986 */ /* 0x0009e8000c101d04 */
[----:B------:R4:W-:Y:S02]  /*9690*/  STG.E.64 desc[UR4][R102.64], R100 ;  /* 0x0000006466007986 */ /* 0x0009e4000c101b04 */
.L_x_5663:
[----:B------:R-:W-:Y:S05]  /*96a0*/  BSYNC B0 ;  /* 0x0000000000007941 */ /* 0x000fea0003800000 */
.L_x_5662:
[----:B--234-:R-:W-:Y:S01]  /*96b0*/  FADD.FTZ R72, RZ, R16 ;  /* 0x00000010ff487221 */ /* 0x01cfe20000010000 */
[----:B------:R-:W-:Y:S01]  /*96c0*/  ISETP.NE.AND P5, PT, R15, RZ, PT ;  /* 0x000000ff0f00720c */ /* 0x000fe20003fa5270 */
[----:B------:R-:W-:Y:S01]  /*96d0*/  UMOV UR8, 0xffffffff ;  /* 0xffffffff00087882 */ /* 0x000fe20000000000 */
[----:B------:R-:W-:Y:S01]  /*96e0*/  ISETP.GT.U32.AND P0, PT, R5, 0x1ff, PT ;  /* 0x000001ff0500780c */ /* 0x000fe20003f04070 */
[----:B------:R-:W-:Y:S01]  /*96f0*/  FADD.FTZ R73, R77, R72 ;  /* 0x000000484d497221 */ /* 0x000fe20000010000 */
[----:B------:R-:W-:Y:S02]  /*9700*/  LOP3.LUT P1, RZ, R99, 0xff, RZ, 0xc0, !PT ;  /* 0x000000ff63ff7812 */ /* 0x000fe4000782c0ff */
[----:B------:R-:W-:Y:S01]  /*9710*/  ISETP.GT.U32.AND P2, PT, R5, 0x2ff, PT ;  /* 0x000002ff0500780c */ /* 0x000fe20003f44070 */
[----:B------:R-:W-:Y:S01]  /*9720*/  FADD.FTZ R73, R78, R73 ;  /* 0x000000494e497221 */ /* 0x000fe20000010000 */
[----:B------:R-:W-:-:S03]  /*9730*/  LOP3.LUT P3, RZ, R0, 0x1f, RZ, 0xc0, !PT ;  /* 0x0000001f00ff7812 */ /* 0x000fc6000786c0ff */
        /* <DEDUP_REMOVED lines=22> */
[----:B------:R-:W-:Y:S02]  /*98a0*/  FADD.FTZ R72, R94, R99 ;  /* 0x000000635e487221 */ /* 0x000fe40000010000 */
[----:B------:R-:W-:Y:S02]  /*98b0*/  @!P1 VIADD R74, R74, 0x8 ;  /* 0x000000084a4a9836 */ /* 0x000fe40000000000 */
        /* <DEDUP_REMOVED lines=19> */
[--C-:B------:R-:W-:Y:S01]  /*99f0*/  FADD.FTZ R99, R79, -R72.reuse ;  /* 0x800000484f637221 */ /* 0x100fe20000010000 */
[--C-:B------:R-:W-:Y:S01]  /*9a00*/  FADD.FTZ R101, R80, -R72.reuse ;  /* 0x8000004850657221 */ /* 0x100fe20000010000 */
[----:B------:R-:W-:Y:S01]  /*9a10*/  FFMA.FTZ R73, R104, R104, R73 ;  /* 0x0000006868497223 */ /* 0x000fe20000010049 */
[----:B------:R-:W-:-:S03]  /*9a20*/  FADD.FTZ R104, R83, -R72 ;  /* 0x8000004853687221 */ /* 0x000fc60000010000 */
[----:B------:R-:W-:-:S04]  /*9a30*/  FFMA.FTZ R73, R106, R106, R73 ;  /* 0x0000006a6a497223 */ /* 0x000fc80000010049 */
        /* <DEDUP_REMOVED lines=47> */
.L_x_5738:
[----:B------:R-:W3:Y:S01]  /*9d30*/  @!P3 S2R R100, SR_CgaCtaId ;  /* 0x000000000064b919 */ /* 0x000ee20000008800 */
[----:B------:R-:W-:Y:S01]  /*9d40*/  @!P3 MOV R73, 0x400 ;  /* 0x000004000049b802 */ /* 0x000fe20000000f00 */
[----:B------:R-:W-:Y:S05]  /*9d50*/  WARPSYNC.ALL ;  /* 0x0000000000007948 */ /* 0x000fea0003800000 */
[----:B------:R-:W-:-:S04]  /*9d60*/  LOP3.LUT R75, R75, 0x7, RZ, 0xc0, !PT ;  /* 0x000000074b4b7812 */ /* 0x000fc800078ec0ff */
[----:B------:R-:W-:Y:S02]  /*9d70*/  @!P3 IADD3 R99, R74, R75, RZ ;  /* 0x0000004b4a63b210 */ /* 0x000fe40007ffe0ff */
[----:B---3--:R-:W-:Y:S01]  /*9d80*/  @!P3 LEA R100, R100, R73, 0x18 ;  /* 0x000000496464b211 */ /* 0x008fe200078ec0ff */
[----:B--2---:R-:W-:Y:S01]  /*9d90*/  FADD.FTZ R73, R101, R104 ;  /* 0x0000006865497221 */ /* 0x004fe20000010000 */
[----:B-1----:R-:W-:-:S03]  /*9da0*/  LOP3.LUT R101, R0, 0x1f, RZ, 0xc0, !PT ;  /* 0x0000001f00657812 */ /* 0x002fc600078ec0ff */
[----:B------:R-:W-:Y:S01]  /*9db0*/  @!P3 IMAD R99, R99, 0x8, R100 ;  /* 0x000000086363b824 */ /* 0x000fe200078e0264 */
[----:B------:R-:W-:-:S04]  /*9dc0*/  ISETP.GT.U32.AND P0, PT, R101, 0x7, PT ;  /* 0x000000076500780c */ /* 0x000fc80003f04070 */
[----:B------:R1:W-:Y:S09]  /*9dd0*/  @!P3 STS.64 [R99], R72 ;  /* 0x000000486300b388 */ /* 0x0003f20000000a00 */
[----:B-1----:R-:W1:Y:S01]  /*9de0*/  @!P0 S2R R73, SR_CgaCtaId ;  /* 0x0000000000498919 */ /* 0x002e620000008800 */
[----:B------:R-:W-:Y:S01]  /*9df0*/  @!P0 MOV R72, 0x400 ;  /* 0x0000040000488802 */ /* 0x000fe20000000f00 */
[----:B------:R-:W-:Y:S01]  /*9e00*/  BSSY B0, `(.L_x_5721) ;  /* 0x000006d000007945 */ /* 0x000fe20003800000 */
[----:B------:R-:W-:Y:S01]  /*9e10*/  @!P0 IADD3 R74, R74, R101, RZ ;  /* 0x000000654a4a8210 */ /* 0x000fe20007ffe0ff */
[----:B------:R-:W-:Y:S01]  /*9e20*/  BAR.SYNC.DEFER_BLOCKING 0x0 ;  /* 0x0000000000007b1d */ /* 0x000fe20000010000 */
[----:B------:R-:W-:-:S02]  /*9e30*/  PLOP3.LUT P2, PT, PT, PT, UP1, 0x40, 0x0 ;  /* 0x000000000000781c */ /* 0x000fc40003f4e818 */
[----:B-1----:R-:W-:Y:S02]  /*9e40*/  @!P0 LEA R99, R73, R72, 0x18 ;  /* 0x0000004849638211 */ /* 0x002fe400078ec0ff */
[----:B------:R-:W-:-:S03]  /*9e50*/  CS2R R72, SRZ ;  /* 0x0000000000487805 */ /* 0x000fc6000001ff00 */
[----:B------:R-:W-:Y:S01]  /*9e60*/  @!P0 IMAD R100, R74, 0x8, R99 ;  /* 0x000000084a648824 */ /* 0x000fe200078e0263 */
[----:B------:R-:W-:-:S04]  /*9e70*/  HFMA2.MMA R99, -RZ, RZ, 0, 0 ;  /* 0x00000000ff637435 */ /* 0x000fc800000001ff */
[----:B------:R1:W-:Y:S02]  /*9e80*/  @!P0 LDS.64 R72, [R100] ;  /* 0x0000000064488984 */ /* 0x0003e40000000a00 */
[----:B------:R-:W-:Y:S01]  /*9e90*/  @!P0 IMAD.MOV.U32 R99, RZ, RZ, R14 ;  /* 0x000000ffff638224 */ /* 0x000fe200078e000e */
[----:B------:R-:W-:-:S04]  /*9ea0*/  LOP3.LUT P0, RZ, R75, 0x1f, R0, 0xf8, !PT ;  /* 0x0000001f4bff7812 */ /* 0x000fc8000780f800 */
[----:B------:R-:W2:Y:S01]  /*9eb0*/  SHFL.DOWN PT, R102, R99, 0x4, 0x1f ;  /* 0x08801f0063667f89 */ /* 0x000ea200000e0000 */
[-C--:B-1----:R-:W-:Y:S02]  /*9ec0*/  I2FP.F32.S32 R100, R99.reuse ;  /* 0x0000006300647245 */ /* 0x082fe40000201400 */
[----:B--2---:R-:W-:Y:S02]  /*9ed0*/  IADD3 R103, R102, R99, RZ ;  /* 0x0000006366677210 */ /* 0x004fe40007ffe0ff */
[----:B------:R-:W-:Y:S02]  /*9ee0*/  I2FP.F32.S32 R102, R102 ;  /* 0x0000006600667245 */ /* 0x000fe40000201400 */
[----:B------:R-:W-:Y:S01]  /*9ef0*/  I2FP.F32.S32 R74, R103 ;  /* 0x00000067004a7245 */ /* 0x000fe20000201400 */
[----:B------:R-:W1:Y:S03]  /*9f00*/  SHFL.DOWN PT, R108, R103, 0x2, 0x1f ;  /* 0x08401f00676c7f89 */ /* 0x000e6600000e0000 */
[----:B------:R-:W2:Y:S01]  /*9f10*/  MUFU.RCP R105, R74 ;  /* 0x0000004a00697308 */ /* 0x000ea20000001000 */
[----:B------:R-:W3:Y:S04]  /*9f20*/  SHFL.DOWN PT, R101, R72, 0x4, 0x1f ;  /* 0x08801f0048657f89 */ /* 0x000ee800000e0000 */
[----:B------:R-:W4:Y:S01]  /*9f30*/  SHFL.DOWN PT, R104, R73, 0x4, 0x1f ;  /* 0x08801f0049687f89 */ /* 0x000f2200000e0000 */
[----:B-1----:R-:W-:Y:S01]  /*9f40*/  IMAD.IADD R103, R103, 0x1, R108 ;  /* 0x0000000167677824 */ /* 0x002fe200078e026c */
[----:B------:R-:W-:Y:S01]  /*9f50*/  I2FP.F32.S32 R108, R108 ;  /* 0x0000006c006c7245 */ /* 0x000fe20000201400 */
[C---:B---3--:R-:W-:Y:S01]  /*9f60*/  FMUL.FTZ R107, R101.reuse, R102 ;  /* 0x00000066656b7220 */ /* 0x048fe20000410000 */
[----:B------:R-:W-:-:S03]  /*9f70*/  FADD.FTZ R101, -R101, R72 ;  /* 0x0000004865657221 */ /* 0x000fc60000010100 */
[----:B------:R-:W-:Y:S01]  /*9f80*/  FFMA.FTZ R106, R100, R72, R107 ;  /* 0x00000048646a7223 */ /* 0x000fe2000001006b */
[----:B------:R-:W-:Y:S01]  /*9f90*/  FMUL.FTZ R101, R101, R101 ;  /* 0x0000006565657220 */ /* 0x000fe20000410000 */
[----:B----4-:R-:W-:Y:S01]  /*9fa0*/  FADD.FTZ R104, R104, R73 ;  /* 0x0000004968687221 */ /* 0x010fe20000010000 */
[----:B------:R-:W-:Y:S01]  /*9fb0*/  I2FP.F32.S32 R73, R103 ;  /* 0x0000006700497245 */ /* 0x000fe20000201400 */
[----:B--2---:R-:W-:Y:S01]  /*9fc0*/  FMUL.FTZ R99, R105, R106 ;  /* 0x0000006a69637220 */ /* 0x004fe20000410000 */
[----:B------:R-:W-:-:S04]  /*9fd0*/  FMUL.FTZ R101, R101, R100 ;  /* 0x0000006465657220 */ /* 0x000fc80000410000 */
[----:B------:R-:W1:Y:S01]  /*9fe0*/  SHFL.DOWN PT, R72, R99, 0x2, 0x1f ;  /* 0x08401f0063487f89 */ /* 0x000e6200000e0000 */
[----:B------:R-:W-:Y:S02]  /*9ff0*/  FMUL.FTZ R101, R101, R102 ;  /* 0x0000006665657220 */ /* 0x000fe40000410000 */
[----:B------:R-:W2:Y:S02]  /*a000*/  MUFU.RCP R102, R73 ;  /* 0x0000004900667308 */ /* 0x000ea40000001000 */
[----:B------:R-:W-:Y:S02]  /*a010*/  FFMA.FTZ R101, R105, R101, R104 ;  /* 0x0000006569657223 */ /* 0x000fe40000010068 */
[----:B------:R-:W3:Y:S04]  /*a020*/  SHFL.DOWN PT, R104, R103, 0x1, 0x1f ;  /* 0x08201f0067687f89 */ /* 0x000ee800000e0000 */
[----:B------:R-:W4:Y:S01]  /*a030*/  SHFL.DOWN PT, R100, R101, 0x2, 0x1f ;  /* 0x08401f0065647f89 */ /* 0x000f2200000e0000 */
[----:B-1----:R-:W-:Y:S01]  /*a040*/  FMUL.FTZ R105, R72, R108 ;  /* 0x0000006c48697220 */ /* 0x002fe20000410000 */
[----:B------:R-:W-:-:S03]  /*a050*/  FADD.FTZ R72, R99, -R72 ;  /* 0x8000004863487221 */ /* 0x000fc60000010000 */
[----:B------:R-:W-:Y:S01]  /*a060*/  FFMA.FTZ R105, R74, R99, R105 ;  /* 0x000000634a697223 */ /* 0x000fe20000010069 */
[----:B------:R-:W-:Y:S01]  /*a070*/  FMUL.FTZ R99, R72, R72 ;  /* 0x0000004848637220 */ /* 0x000fe20000410000 */
[-C--:B---3--:R-:W-:Y:S02]  /*a080*/  IADD3 R103, R103, R104.reuse, RZ ;  /* 0x0000006867677210 */ /* 0x088fe40007ffe0ff */
[----:B--2---:R-:W-:Y:S01]  /*a090*/  FMUL.FTZ R72, R102, R105 ;  /* 0x0000006966487220 */ /* 0x004fe20000410000 */
[----:B------:R-:W-:Y:S01]  /*a0a0*/  FMUL.FTZ R99, R74, R99 ;  /* 0x000000634a637220 */ /* 0x000fe20000410000 */
[----:B------:R-:W-:Y:S01]  /*a0b0*/  I2FP.F32.S32 R104, R104 ;  /* 0x0000006800687245 */ /* 0x000fe20000201400 */
[----:B----4-:R-:W-:Y:S01]  /*a0c0*/  FADD.FTZ R101, R101, R100 ;  /* 0x0000006465657221 */ /* 0x010fe20000010000 */
[----:B------:R-:W-:Y:S01]  /*a0d0*/  I2FP.F32.S32 R103, R103 ;  /* 0x0000006700677245 */ /* 0x000fe20000201400 */
[----:B------:R-:W1:Y:S01]  /*a0e0*/  SHFL.DOWN PT, R105, R72, 0x1, 0x1f ;  /* 0x08201f0048697f89 */ /* 0x000e6200000e0000 */
[----:B------:R-:W-:-:S04]  /*a0f0*/  FMUL.FTZ R99, R99, R108 ;  /* 0x0000006c63637220 */ /* 0x000fc80000410000 */
[----:B------:R-:W-:Y:S01]  /*a100*/  FFMA.FTZ R99, R102, R99, R101 ;  /* 0x0000006366637223 */ /* 0x000fe20000010065 */
[----:B------:R-:W2:Y:S01]  /*a110*/  MUFU.RCP R103, R103 ;  /* 0x0000006700677308 */ /* 0x000ea20000001000 */
[----:B------:R-:W3:Y:S03]  /*a120*/  LDC R101, c[0x0][0x2d8] ;  /* 0x0000b600ff657b82 */ /* 0x000ee60000000800 */
[----:B------:R-:W4:Y:S01]  /*a130*/  SHFL.DOWN PT, R74, R99, 0x1, 0x1f ;  /* 0x08201f00634a7f89 */ /* 0x000f2200000e0000 */
[----:B-1----:R-:W-:Y:S01]  /*a140*/  FADD.FTZ R100, R72, -R105 ;  /* 0x8000006948647221 */ /* 0x002fe20000010000 */
[----:B------:R-:W-:-:S03]  /*a150*/  FMUL.FTZ R102, R105, R104 ;  /* 0x0000006869667220 */ /* 0x000fc60000410000 */
[----:B------:R-:W-:Y:S01]  /*a160*/  FMUL.FTZ R100, R100, R100 ;  /* 0x0000006464647220 */ /* 0x000fe20000410000 */
[----:B------:R-:W-:-:S03]  /*a170*/  FFMA.FTZ R102, R73, R72, R102 ;  /* 0x0000004849667223 */ /* 0x000fc60000010066 */
[----:B------:R-:W-:Y:S01]  /*a180*/  FMUL.FTZ R100, R73, R100 ;  /* 0x0000006449647220 */ /* 0x000fe20000410000 */
[----:B--2---:R-:W-:Y:S01]  /*a190*/  FMUL.FTZ R102, R103, R102 ;  /* 0x0000006667667220 */ /* 0x004fe20000410000 */
[----:B----4-:R-:W-:Y:S01]  /*a1a0*/  FADD.FTZ R74, R99, R74 ;  /* 0x0000004a634a7221 */ /* 0x010fe20000010000 */
[----:B------:R-:W1:Y:S01]  /*a1b0*/  @!P0 LDC.64 R72, c[0x0][0x258] ;  /* 0x00009600ff488b82 */ /* 0x000e620000000a00 */
[----:B------:R-:W-:Y:S02]  /*a1c0*/  FMUL.FTZ R100, R100, R104 ;  /* 0x0000006864647220 */ /* 0x000fe40000410000 */
[----:B------:R-:W2:Y:S02]  /*a1d0*/  SHFL.IDX PT, R105, R102, RZ, 0x1f ;  /* 0x00001fff66697589 */ /* 0x000ea400000e0000 */
[----:B------:R-:W-:-:S03]  /*a1e0*/  FFMA.FTZ R100, R103, R100, R74 ;  /* 0x0000006467647223 */ /* 0x000fc6000001004a */
[----:B------:R-:W4:Y:S03]  /*a1f0*/  @!P0 LDC.64 R74, c[0x0][0x250] ;  /* 0x00009400ff4a8b82 */ /* 0x000f260000000a00 */
[----:B------:R-:W3:Y:S01]  /*a200*/  SHFL.IDX PT, R100, R100, RZ, 0x1f ;  /* 0x00001fff64647589 */ /* 0x000ee200000e0000 */
[----:B-1----:R-:W-:-:S04]  /*a210*/  @!P0 IMAD.WIDE R72, R6, 0x4, R72 ;  /* 0x0000000406488825 */ /* 0x002fc800078e0248 */
[----:B--2---:R-:W-:-:S05]  /*a220*/  FMUL.FTZ R99, R105, R105 ;  /* 0x0000006969637220 */ /* 0x004fca0000410000 */
[----:B------:R-:W-:Y:S01]  /*a230*/  FSEL R104, R99, RZ, !P2 ;  /* 0x000000ff63687208 */ /* 0x000fe20005000000 */
[----:B----4-:R-:W-:Y:S01]  /*a240*/  @!P0 IMAD.WIDE R74, R6, 0x4, R74 ;  /* 0x00000004064a8825 */ /* 0x010fe200078e024a */
[----:B------:R-:W-:-:S03]  /*a250*/  PLOP3.LUT P2, PT, PT, PT, UP1, 0x40, 0x0 ;  /* 0x000000000000781c */ /* 0x000fc60003f4e818 */
[----:B---3--:R-:W-:Y:S01]  /*a260*/  FFMA.FTZ R99, R100, UR16, R101 ;  /* 0x0000001064637c23 */ /* 0x008fe20008010065 */
[----:B------:R1:W-:Y:S03]  /*a270*/  @!P0 STG.E desc[UR4][R74.64], R105 ;  /* 0x000000694a008986 */ /* 0x0003e6000c101904 */
[----:B------:R-:W-:Y:S01]  /*a280*/  FADD.FTZ R99, R99, R104 ;  /* 0x0000006863637221 */ /* 0x000fe20000010000 */
[----:B------:R-:W-:-:S05]  /*a290*/  FSEL R103, R105, RZ, P2 ;  /* 0x000000ff69677208 */ /* 0x000fca0001000000 */
[----:B------:R-:W2:Y:S02]  /*a2a0*/  MUFU.RSQ R99, R99 ;  /* 0x0000006300637308 */ /* 0x000ea40000001400 */
[----:B--2---:R1:W-:Y:S01]  /*a2b0*/  @!P0 STG.E desc[UR4][R72.64], R99 ;  /* 0x0000006348008986 */ /* 0x0043e2000c101904 */
[----:B------:R-:W-:Y:S05]  /*a2c0*/  @!P5 BRA `(.L_x_5722) ;  /* 0x000000000080d947 */ /* 0x000fea0003800000 */
[----:B------:R-:W2:Y:S01]  /*a2d0*/  LDC.64 R100, c[0x0][0x2b8] ;  /* 0x0000ae00ff647b82 */ /* 0x000ea20000000a00 */
        /* <DEDUP_REMOVED lines=25> */
[----:B--2---:R-:W-:Y:S01]  /*a470*/  IMAD.WIDE.U32 R100, R98, 0x10, R100 ;  /* 0x0000001062647825 */ /* 0x004fe200078e0064 */
[----:B------:R-:W-:-:S02]  /*a480*/  F2FP.BF16.F32.PACK_AB R73, R104, R75 ;  /* 0x0000004b6849723e */ /* 0x000fc400000010ff */
[----:B------:R-:W-:Y:S01]  /*a490*/  F2FP.BF16.F32.PACK_AB R74, R105, R74 ;  /* 0x0000004a694a723e */ /* 0x000fe200000010ff */
[----:B------:R-:W-:Y:S01]  /*a4a0*/  VIADD R98, R98, 0x100 ;  /* 0x0000010062627836 */ /* 0x000fe20000000000 */
[----:B------:R-:W-:-:S05]  /*a4b0*/  F2FP.BF16.F32.PACK_AB R75, R112, R107 ;  /* 0x0000006b704b723e */ /* 0x000fca00000010ff */
[----:B------:R2:W-:Y:S02]  /*a4c0*/  STG.E.128 desc[UR4][R100.64], R72 ;  /* 0x0000004864007986 */ /* 0x0005e4000c101d04 */
.L_x_5722:
[----:B------:R-:W-:Y:S05]  /*a4d0*/  BSYNC B0 ;  /* 0x0000000000007941 */ /* 0x000fea0003800000 */
.L_x_5721:
[----:B------:R-:W-:Y:S01]  /*a4e0*/  ISETP.NE.AND P0, PT, R17, RZ, PT ;  /* 0x000000ff1100720c */ /* 0x000fe20003f05270 */
[----:B------:R-:W-:-:S12]  /*a4f0*/  BSSY B0, `(.L_x_5723) ;  /* 0x0000022000007945 */ /* 0x000fd80003800000 */
[----:B------:R-:W-:Y:S05]  /*a500*/  @!P0 BRA `(.L_x_5724) ;  /* 0x0000000000808947 */ /* 0x000fea0003800000 */
[----:B--2---:R-:W2:Y:S01]  /*a510*/  LDC.64 R100, c[0x0][0x2b8] ;  /* 0x0000ae00ff647b82 */ /* 0x004ea20000000a00 */
        /* <DEDUP_REMOVED lines=27> */
[----:B------:R-:W-:Y:S02]  /*a6d0*/  F2FP.BF16.F32.PACK_AB R74, R105, R74 ;  /* 0x0000004a694a723e */ /* 0x000fe400000010ff */
[----:B------:R-:W-:Y:S02]  /*a6e0*/  F2FP.BF16.F32.PACK_AB R75, R112, R107 ;  /* 0x0000006b704b723e */ /* 0x000fe400000010ff */
[----:B------:R-:W-:-:S03]  /*a6f0*/  IADD3 R98, R98, 0x100, RZ ;  /* 0x0000010062627810 */ /* 0x000fc60007ffe0ff */
[----:B------:R3:W-:Y:S04]  /*a700*/  STG.E.128 desc[UR4][R100.64], R72 ;  /* 0x0000004864007986 */ /* 0x0007e8000c101d04 */
.L_x_5724:
[----:B------:R-:W-:Y:S05]  /*a710*/  BSYNC B0 ;  /* 0x0000000000007941 */ /* 0x000fea0003800000 */
.L_x_5723:
[----:B------:R-:W-:Y:S01]  /*a720*/  ISETP.NE.AND P0, PT, R19, RZ, PT ;  /* 0x000000ff1300720c */ /* 0x000fe20003f05270 */
[----:B------:R-:W-:-:S12]  /*a730*/  BSSY B0, `(.L_x_5725) ;  /* 0x0000021000007945 */ /* 0x000fd80003800000 */
        /* <DEDUP_REMOVED lines=32> */
.L_x_5726:
[----:B------:R-:W-:Y:S05]  /*a940*/  BSYNC B0 ;  /* 0x0000000000007941 */ /* 0x000fea0003800000 */
.L_x_5725:
[----:B------:R-:W-:Y:S01]  /*a950*/  VIADD R6, R6, UR18 ;  /* 0x0000001206067c36 */ /* 0x000fe20008000000 */
[----:B-1--4-:R-:W-:-:S04]  /*a960*/  SEL R99, RZ, 0x1, P1 ;  /* 0x00000001ff637807 */ /* 0x012fc80000800000 */
[----:B------:R-:W-:-:S13]  /*a970*/  ISETP.GE.AND P0, PT, R6, UR19, PT ;  /* 0x0000001306007c0c */ /* 0x000fda000bf06270 */
[----:B------:R-:W-:Y:S05]  /*a980*/  @!P0 BRA `(.L_x_5727) ;  /* 0xffffff6000908947 */ /* 0x000fea000383ffff */
[----:B------:R-:W-:Y:S05]  /*a990*/  EXIT ;  /* 0x000000000000794d */ /* 0x000fea0003800000 */
.L_x_5720:
[----:B------:R-:W-:Y:S01]  /*a9a0*/  HFMA2.MMA R108, -RZ, RZ, 0, 1.847743988037109375e-06 ;  /* 0x0000001fff6c7435 */ /* 0x000fe200000001ff */
[----:B------:R-:W-:Y:S01]  /*a9b0*/  MOV R106, R73 ;  /* 0x00000049006a7202 */ /* 0x000fe20000000f00 */
[----:B------:R-:W-:Y:S02]  /*a9c0*/  IMAD.MOV.U32 R107, RZ, RZ, 0x1 ;  /* 0x00000001ff6b7424 */ /* 0x000fe400078e00ff */
[----:B------:R-:W-:-:S07]  /*a9d0*/  IMAD.MOV.U32 R105, RZ, RZ, -0x1 ;  /* 0xffffffffff697424 */ /* 0x000fce00078e00ff */
[----:B01---5:R-:W-:Y:S05]  /*a9e0*/  WARPSYNC.COLLECTIVE R105, `(.L_x_5728) ;  /* 0x0000000069087348 */ /* 0x023fea0003c00000 */
[----:B------:R2:W3:Y:S02]  /*a9f0*/  SHFL.BFLY P4, R103, R106, R107, R108 ;  /* 0x0c00006b6a677389 */ /* 0x0004e4000008006c */
[----:B0123-5:R-:W-:Y:S01]  /*aa00*/  ENDCOLLECTIVE ;  /* 0x000000000000791b */ /* 0x02ffe20003800000 */
.L_x_5728:
[----:B------:R-:W-:Y:S01]  /*aa10*/  HFMA2.MMA R107, -RZ, RZ, 0, 1.1920928955078125e-07 ;  /* 0x00000002ff6b7435 */ /* 0x000fe200000001ff */
[----:B------:R-:W-:-:S05]  /*aa20*/  MOV R72, R103 ;  /* 0x0000006700487202 */ /* 0x000fca0000000f00 */
[----:B------:R-:W-:-:S04]  /*aa30*/  FADD.FTZ R99, R73, R72 ;  /* 0x0000004849637221 */ /* 0x000fc80000010000 */
[----:B------:R-:W-:-:S07]  /*aa40*/  IMAD.MOV.U32 R106, RZ, RZ, R99 ;  /* 0x000000ffff6a7224 */ /* 0x000fce00078e0063 */
[----:B------:R-:W-:Y:S05]  /*aa50*/  WARPSYNC.COLLECTIVE R105, `(.L_x_5729) ;  /* 0x0000000069087348 */ /* 0x000fea0003c00000 */
[----:B------:R0:W1:Y:S02]  /*aa60*/  SHFL.BFLY P4, R103, R106, R107, R108 ;  /* 0x0c00006b6a677389 */ /* 0x000064000008006c */
[----:B01----:R-:W-:Y:S01]  /*aa70*/  ENDCOLLECTIVE ;  /* 0x000000000000791b */ /* 0x003fe20003800000 */
.L_x_5729:
[----:B------:R-:W-:Y:S02]  /*aa80*/  IMAD.MOV.U32 R107, RZ, RZ, 0x4 ;  /* 0x00000004ff6b7424 */ /* 0x000fe400078e00ff */
[----:B------:R-:W-:-:S04]  /*aa90*/  IMAD.MOV.U32 R72, RZ, RZ, R103 ;  /* 0x000000ffff487224 */ /* 0x000fc800078e0067 */
[----:B------:R-:W-:-:S05]  /*aaa0*/  FADD.FTZ R100, R99, R72 ;  /* 0x0000004863647221 */ /* 0x000fca0000010000 */
[----:B------:R-:W-:-:S07]  /*aab0*/  MOV R106, R100 ;  /* 0x00000064006a7202 */ /* 0x000fce0000000f00 */
[----:B------:R-:W-:Y:S05]  /*aac0*/  WARPSYNC.COLLECTIVE R105, `(.L_x_5730) ;  /* 0x0000000069087348 */ /* 0x000fea0003c00000 */
[----:B------:R0:W1:Y:S02]  /*aad0*/  SHFL.BFLY P4, R103, R106, R107, R108 ;  /* 0x0c00006b6a677389 */ /* 0x000064000008006c */
[----:B01----:R-:W-:Y:S01]  /*aae0*/  ENDCOLLECTIVE ;  /* 0x000000000000791b */ /* 0x003fe20003800000 */
.L_x_5730:
[----:B------:R-:W-:Y:S01]  /*aaf0*/  HFMA2.MMA R107, -RZ, RZ, 0, 4.76837158203125e-07 ;  /* 0x00000008ff6b7435 */ /* 0x000fe200000001ff */
[----:B------:R-:W-:-:S05]  /*ab00*/  MOV R101, R103 ;  /* 0x0000006700657202 */ /* 0x000fca0000000f00 */
[----:B------:R-:W-:-:S04]  /*ab10*/  FADD.FTZ R101, R100, R101 ;  /* 0x0000006564657221 */ /* 0x000fc80000010000 */
[----:B------:R-:W-:-:S07]  /*ab20*/  IMAD.MOV.U32 R106, RZ, RZ, R101 ;  /* 0x000000ffff6a7224 */ /* 0x000fce00078e0065 */
[----:B------:R-:W-:Y:S05]  /*ab30*/  WARPSYNC.COLLECTIVE R105, `(.L_x_5731) ;  /* 0x0000000069087348 */ /* 0x000fea0003c00000 */
[----:B------:R0:W1:Y:S02]  /*ab40*/  SHFL.BFLY P4, R103, R106, R107, R108 ;  /* 0x0c00006b6a677389 */ /* 0x000064000008006c */
[----:B01----:R-:W-:Y:S01]  /*ab50*/  ENDCOLLECTIVE ;  /* 0x000000000000791b */ /* 0x003fe20003800000 */
.L_x_5731:
[----:B------:R-:W-:Y:S02]  /*ab60*/  IMAD.MOV.U32 R107, RZ, RZ, 0x10 ;  /* 0x00000010ff6b7424 */ /* 0x000fe400078e00ff */
[----:B------:R-:W-:-:S04]  /*ab70*/  IMAD.MOV.U32 R72, RZ, RZ, R103 ;  /* 0x000000ffff487224 */ /* 0x000fc800078e0067 */
[----:B------:R-:W-:-:S05]  /*ab80*/  FADD.FTZ R102, R101, R72 ;  /* 0x0000004865667221 */ /* 0x000fca0000010000 */
[----:B------:R-:W-:-:S07]  /*ab90*/  MOV R106, R102 ;  /* 0x00000066006a7202 */ /* 0x000fce0000000f00 */
[----:B------:R-:W-:Y:S05]  /*aba0*/  WARPSYNC.COLLECTIVE R105, `(.L_x_5732) ;  /* 0x0000000069087348 */ /* 0x000fea0003c00000 */
[----:B------:R0:W1:Y:S02]  /*abb0*/  SHFL.BFLY P4, R103, R106, R107, R108 ;  /* 0x0c00006b6a677389 */ /* 0x000064000008006c */
[----:B01----:R-:W-:Y:S01]  /*abc0*/  ENDCOLLECTIVE ;  /* 0x000000000000791b */ /* 0x003fe20003800000 */
.L_x_5732:
[----:B------:R-:W-:Y:S02]  /*abd0*/  IMAD.MOV.U32 R107, RZ, RZ, 0x1 ;  /* 0x00000001ff6b7424 */ /* 0x000fe400078e00ff */
        /* <DEDUP_REMOVED lines=55> */
.L_x_5733:
[----:B------:R-:W-:Y:S01]  /*af50*/  HFMA2.MMA R107, -RZ, RZ, 0, 1.1920928955078125e-07 ;  /* 0x00000002ff6b7435 */ /* 0x000fe200000001ff */
[----:B------:R-:W-:-:S05]  /*af60*/  MOV R100, R103 ;  /* 0x0000006700647202 */ /* 0x000fca0000000f00 */
[----:B------:R-:W-:-:S04]  /*af70*/  FADD.FTZ R100, R73, R100 ;  /* 0x0000006449647221 */ /* 0x000fc80000010000 */
[----:B------:R-:W-:-:S07]  /*af80*/  IMAD.MOV.U32 R106, RZ, RZ, R100 ;  /* 0x000000ffff6a7224 */ /* 0x000fce00078e0064 */
[----:B------:R-:W-:Y:S05]  /*af90*/  WARPSYNC.COLLECTIVE R105, `(.L_x_5734) ;  /* 0x0000000069087348 */ /* 0x000fea0003c00000 */
[----:B------:R0:W1:Y:S02]  /*afa0*/  SHFL.BFLY P4, R103, R106, R107, R108 ;  /* 0x0c00006b6a677389 */ /* 0x000064000008006c */
[----:B01----:R-:W-:Y:S01]  /*afb0*/  ENDCOLLECTIVE ;  /* 0x000000000000791b */ /* 0x003fe20003800000 */
.L_x_5734:
[----:B------:R-:W-:Y:S02]  /*afc0*/  IMAD.MOV.U32 R107, RZ, RZ, 0x4 ;  /* 0x00000004ff6b7424 */ /* 0x000fe400078e00ff */
[----:B------:R-:W-:-:S04]  /*afd0*/  IMAD.MOV.U32 R99, RZ, RZ, R103 ;  /* 0x000000ffff637224 */ /* 0x000fc800078e0067 */
[----:B------:R-:W-:-:S05]  /*afe0*/  FADD.FTZ R99, R100, R99 ;  /* 0x0000006364637221 */ /* 0x000fca0000010000 */
[----:B------:R-:W-:-:S07]  /*aff0*/  MOV R106, R99 ;  /* 0x00000063006a7202 */ /* 0x000fce0000000f00 */
[----:B------:R-:W-:Y:S05]  /*b000*/  WARPSYNC.COLLECTIVE R105, `(.L_x_5735) ;  /* 0x0000000069087348 */ /* 0x000fea0003c00000 */
[----:B------:R0:W1:Y:S02]  /*b010*/  SHFL.BFLY P4, R103, R106, R107, R108 ;  /* 0x0c00006b6a677389 */ /* 0x000064000008006c */
[----:B01----:R-:W-:Y:S01]  /*b020*/  ENDCOLLECTIVE ;  /* 0x000000000000791b */ /* 0x003fe20003800000 */
.L_x_5735:
[----:B------:R-:W-:Y:S01]  /*b030*/  HFMA2.MMA R107, -RZ, RZ, 0, 4.76837158203125e-07 ;  /* 0x00000008ff6b7435 */ /* 0x000fe200000001ff */
[----:B------:R-:W-:-:S05]  /*b040*/  MOV R102, R103 ;  /* 0x0000006700667202 */ /* 0x000fca0000000f00 */
[----:B------:R-:W-:-:S04]  /*b050*/  FADD.FTZ R102, R99, R102 ;  /* 0x0000006663667221 */ /* 0x000fc80000010000 */
[----:B------:R-:W-:-:S07]  /*b060*/  IMAD.MOV.U32 R106, RZ, RZ, R102 ;  /* 0x000000ffff6a7224 */ /* 0x000fce00078e0066 */
[----:B------:R-:W-:Y:S05]  /*b070*/  WARPSYNC.COLLECTIVE R105, `(.L_x_5736) ;  /* 0x0000000069087348 */ /* 0x000fea0003c00000 */
[----:B------:R0:W1:Y:S02]  /*b080*/  SHFL.BFLY P4, R103, R106, R107, R108 ;  /* 0x0c00006b6a677389 */ /* 0x000064000008006c */
[----:B01----:R-:W-:Y:S01]  /*b090*/  ENDCOLLECTIVE ;  /* 0x000000000000791b */ /* 0x003fe20003800000 */
.L_x_5736:
[----:B------:R-:W-:Y:S02]  /*b0a0*/  IMAD.MOV.U32 R107, RZ, RZ, 0x10 ;  /* 0x00000010ff6b7424 */ /* 0x000fe400078e00ff */
[----:B------:R-:W-:-:S04]  /*b0b0*/  IMAD.MOV.U32 R101, RZ, RZ, R103 ;  /* 0x000000ffff657224 */ /* 0x000fc800078e0067 */
[----:B------:R-:W-:-:S05]  /*b0c0*/  FADD.FTZ R101, R102, R101 ;  /* 0x0000006566657221 */ /* 0x000fca0000010000 */
[----:B------:R-:W-:-:S07]  /*b0d0*/  MOV R106, R101 ;  /* 0x00000065006a7202 */ /* 0x000fce0000000f00 */
[----:B------:R-:W-:Y:S05]  /*b0e0*/  WARPSYNC.COLLECTIVE R105, `(.L_x_5737) ;  /* 0x0000000069087348 */ /* 0x000fea0003c00000 */
[----:B------:R0:W1:Y:S02]  /*b0f0*/  SHFL.BFLY P4, R103, R106, R107, R108 ;  /* 0x0c00006b6a677389 */ /* 0x000064000008006c */
[----:B01----:R-:W-:Y:S01]  /*b100*/  ENDCOLLECTIVE ;  /* 0x000000000000791b */ /* 0x003fe20003800000 */
.L_x_5737:
[----:B------:R-:W-:Y:S01]  /*b110*/  MOV R104, R103 ;  /* 0x0000006700687202 */ /* 0x000fe20000000f00 */
[----:B------:R-:W-:Y:S06]  /*b120*/  BRA `(.L_x_5738) ;  /* 0xffffffec00007947 */ /* 0x000fec000383ffff */
.L_x_5739:
        /* <DEDUP_REMOVED lines=13> */
.L_x_23248:


//--------------------- .text._ZN10layer_norm13ln_fwd_kernelINS_13Kernel_traitsIf13__nv_bfloat16S2_S2_fjLj6144ELj1ELj1ELj8ELj16ENS_18Kernel_traits_baseILj6144EfS2_S2_S2_fjLj256EEEEELb1ELb0ELb0ELb1EEEvNS_9FwdParamsE --------------------------
	.section	.text._ZN10layer_norm13ln_fwd_kernelINS_13Kernel_traitsIf13__nv_bfloat16S2_S2_fjLj6144ELj1ELj1ELj8ELj16ENS_18Kernel_traits_baseILj6144EfS2_S2_S2_fjLj256EEEEELb1ELb0ELb0ELb1EEEvNS_9FwdParamsE,"ax",@progbits
	.align	128
        .global         _ZN10layer_norm13ln_fwd_kernelINS_13Kernel_traitsIf13__nv_bfloat16S2_S2_fjLj6144ELj1ELj1ELj8ELj16ENS_18Kernel_traits_baseILj6144EfS2_S2_S2_fjLj256EEEEELb1ELb0ELb0ELb1EEEvNS_9FwdParamsE
        .type           _ZN10layer_norm13ln_fwd_kernelINS_13Kernel_traitsIf13__nv_bfloat16S2_S2_fjLj6144ELj1ELj1ELj8ELj16ENS_18Kernel_traits_baseILj6144EfS2_S2_S2_fjLj256EEEEELb1ELb0ELb0ELb1EEEvNS_9FwdParamsE,@function
        .size           _ZN10layer_norm13ln_fwd_kernelINS_13Kernel_traitsIf13__nv_bfloat16S2_S2_fjLj6144ELj1ELj1ELj8ELj16ENS_18Kernel_traits_baseILj6144EfS2_S2_S2_fjLj256EEEEELb1ELb0ELb0ELb1EEEvNS_9FwdParamsE,(.L_x_23249 - _ZN10layer_norm13ln_fwd_kernelINS_13Kernel_traitsIf13__nv_bfloat16S2_S2_fjLj6144ELj1ELj1ELj8ELj16ENS_18Kernel_traits_baseILj6144EfS2_S2_S2_fjLj256EEEEELb1ELb0ELb0ELb1EEEvNS_9FwdParamsE)
        .other          _ZN10layer_norm13ln_fwd_kernelINS_13Kernel_traitsIf13__nv_bfloat16S2_S2_fjLj6144ELj1ELj1ELj8ELj16ENS_18Kernel_traits_baseILj6144EfS2_S2_S2_fjLj256EEEEELb1ELb0ELb0ELb1EEEvNS_9FwdParamsE,@"STO_CUDA_ENTRY STV_DEFAULT"
_ZN10layer_norm13ln_fwd_kernelINS_13Kernel_traitsIf13__nv_bfloat16S2_S2_fjLj6144ELj1ELj1ELj8ELj16ENS_18Kernel_traits_baseILj6144EfS2_S2_S2_fjLj256EEEEELb1ELb0ELb0ELb1EEEvNS_9FwdParamsE:
.text._ZN10layer_norm13ln_fwd_kernelINS_13Kernel_traitsIf13__nv_bfloat16S2_S2_fjLj6144ELj1ELj1ELj8ELj16ENS_18Kernel_traits_baseILj6144EfS2_S2_S2_fjLj256EEEEELb1ELb0ELb0ELb1EEEvNS_9FwdParamsE:
        /* <DEDUP_REMOVED lines=10> */
[----:B------:R-:W-:Y:S01]  /*00a0*/  ULDC.64 UR10, c[0x0][0x2c8] ;  /* 0x0000b200000a7ab9 */ /* 0x000fe20000000a00 */
[----:B------:R-:W-:Y:S01]  /*00b0*/  ULDC.64 UR12, c[0x0][0x260] ;  /* 0x00009800000c7ab9 */ /* 0x000fe20000000a00 */
[----:B------:R-:W-:-:S04]  /*00c0*/  ULDC UR9, c[0x0][0x214] ;  /* 0x0000850000097ab9 */ /* 0x000fc80000000800 */
[----:B------:R-:W3:Y:S01]  /*00d0*/  @P0 LDG.E.64 R2, desc[UR4][R2.64] ;  /* 0x0000000402020981 */ /* 0x000ee2000c1e1b00 */
[----:B------:R-:W4:Y:S01]  /*00e0*/  @P0 LDC R11, c[0x0][0x2f0] ;  /* 0x0000bc00ff0b0b82 */ /* 0x000f220000000800 */
[----:B0-----:R-:W-:Y:S01]  /*00f0*/  @P0 MOV R6, R78 ;  /* 0x0000004e00060202 */ /* 0x001fe20000000f00 */
[----:B-1----:R-:W-:-:S05]  /*0100*/  @P0 IMAD.MOV.U32 R7, RZ, RZ, R79 ;  /* 0x000000ffff070224 */ /* 0x002fca00078e004f */
[----:B------:R-:W4:Y:S01]  /*0110*/  @P0 LDG.E.64 R4, desc[UR4][R6.64] ;  /* 0x0000000406040981 */ /* 0x000f22000c1e1b00 */
[----:B------:R-:W2:Y:S01]  /*0120*/  S2UR UR8, SR_CTAID.X ;  /* 0x00000000000879c3 */ /* 0x000ea20000002500 */
[----:B------:R-:W-:Y:S02]  /*0130*/  CS2R R68, SRZ ;  /* 0x0000000000447805 */ /* 0x000fe4000001ff00 */
[----:B------:R-:W-:Y:S02]  /*0140*/  CS2R R70, SRZ ;  /* 0x0000000000467805 */ /* 0x000fe4000001ff00 */
[----:B------:R-:W-:Y:S02]  /*0150*/  CS2R R64, SRZ ;  /* 0x0000000000407805 */ /* 0x000fe4000001ff00 */
[----:B------:R-:W-:Y:S02]  /*0160*/  CS2R R66, SRZ ;  /* 0x0000000000427805 */ /* 0x000fe4000001ff00 */
[----:B------:R-:W-:-:S02]  /*0170*/  CS2R R60, SRZ ;  /* 0x00000000003c7805 */ /* 0x000fc4000001ff00 */
[----:B------:R-:W-:Y:S02]  /*0180*/  CS2R R62, SRZ ;  /* 0x00000000003e7805 */ /* 0x000fe4000001ff00 */
[----:B------:R-:W-:Y:S01]  /*0190*/  CS2R R56, SRZ ;  /* 0x0000000000387805 */ /* 0x000fe2000001ff00 */
[----:B------:R-:W2:Y:S01]  /*01a0*/  LDC R9, c[0x0][RZ] ;  /* 0x00000000ff097b82 */ /* 0x000ea20000000800 */
[----:B------:R-:W-:Y:S02]  /*01b0*/  CS2R R58, SRZ ;  /* 0x00000000003a7805 */ /* 0x000fe4000001ff00 */
[----:B------:R-:W-:Y:S02]  /*01c0*/  CS2R R52, SRZ ;  /* 0x0000000000347805 */ /* 0x000fe4000001ff00 */
[----:B------:R-:W-:Y:S02]  /*01d0*/  CS2R R54, SRZ ;  /* 0x0000000000367805 */ /* 0x000fe4000001ff00 */
[----:B------:R-:W-:-:S02]  /*01e0*/  CS2R R48, SRZ ;  /* 0x0000000000307805 */ /* 0x000fc4000001ff00 */
[----:B------:R-:W-:Y:S01]  /*01f0*/  CS2R R50, SRZ ;  /* 0x0000000000327805 */ /* 0x000fe2000001ff00 */
[----:B--2---:R-:W-:Y:S01]  /*0200*/  IMAD R12, R9, UR8, R0 ;  /* 0x00000008090c7c24 */ /* 0x004fe2000f8e0200 */
[----:B---3--:R-:W-:Y:S02]  /*0210*/  @P0 R2UR UR6, R2 ;  /* 0x00000000020602ca */ /* 0x008fe400000e0000 */
[----:B------:R-:W-:-:S11]  /*0220*/  @P0 R2UR UR7, R3 ;  /* 0x00000000030702ca */ /* 0x000fd600000e0000 */
[----:B------:R-:W-:Y:S02]  /*0230*/  UIADD3 UR18, UR6, -0x61c88647, URZ ;  /* 0x9e3779b906127890 */ /* 0x000fe4000fffe03f */
[----:B------:R-:W-:Y:S02]  /*0240*/  UIADD3 UR19, UR7, -0x4498517b, URZ ;  /* 0xbb67ae8507137890 */ /* 0x000fe4000fffe03f */
[----:B------:R-:W-:Y:S02]  /*0250*/  UIADD3 UR20, UR6, 0x3c6ef372, URZ ;  /* 0x3c6ef37206147890 */ /* 0x000fe4000fffe03f */
[----:B------:R-:W-:Y:S01]  /*0260*/  UIADD3 UR21, UR7, 0x76cf5d0a, URZ ;  /* 0x76cf5d0a07157890 */ /* 0x000fe2000fffe03f */
[----:B----4-:R-:W-:Y:S01]  /*0270*/  @P0 IADD3 R78, P1, R4, R11, RZ ;  /* 0x0000000b044e0210 */ /* 0x010fe20007f3e0ff */
[----:B------:R-:W-:Y:S02]  /*0280*/  UIADD3 UR23, UR7, 0x32370b8f, URZ ;  /* 0x32370b8f07177890 */ /* 0x000fe4000fffe03f */
[----:B------:R-:W-:Y:S01]  /*0290*/  UIADD3 UR22, UR6, -0x255992d5, URZ ;  /* 0xdaa66d2b06167890 */ /* 0x000fe2000fffe03f */
[----:B------:R-:W-:Y:S01]  /*02a0*/  @P0 IADD3.X R79, RZ, R5, RZ, P1, !PT ;  /* 0x00000005ff4f0210 */ /* 0x000fe20000ffe4ff */
[----:B------:R-:W-:Y:S01]  /*02b0*/  IMAD.WIDE.U32 R4, R12, -0x326172a9, RZ ;  /* 0xcd9e8d570c047825 */ /* 0x000fe200078e00ff */
[----:B------:R-:W-:Y:S01]  /*02c0*/  UIADD3 UR24, UR6, 0x78dde6e4, URZ ;  /* 0x78dde6e406187890 */ /* 0x000fe2000fffe03f */
[----:B------:R-:W-:Y:S01]  /*02d0*/  ISETP.NE.U32.AND P0, PT, RZ, UR10, PT ;  /* 0x0000000aff007c0c */ /* 0x000fe2000bf05070 */
[----:B------:R-:W-:Y:S01]  /*02e0*/  UIADD3 UR25, UR7, -0x126145ec, URZ ;  /* 0xed9eba1407197890 */ /* 0x000fe2000fffe03f */
[--C-:B------:R-:W-:Y:S01]  /*02f0*/  SHF.R.U32.HI R13, RZ, 0x2, R79.reuse ;  /* 0x00000002ff0d7819 */ /* 0x100fe2000001164f */
[----:B------:R-:W-:Y:S01]  /*0300*/  UIADD3 UR27, UR7, -0x56f99767, URZ ;  /* 0xa9066899071b7890 */ /* 0x000fe2000fffe03f */
[----:B------:R-:W-:Y:S01]  /*0310*/  SHF.R.U64 R14, R78, 0x2, R79 ;  /* 0x000000024e0e7819 */ /* 0x000fe2000000124f */
[----:B------:R-:W-:-:S02]  /*0320*/  UIADD3 UR26, UR6, 0x1715609d, URZ ;  /* 0x1715609d061a7890 */ /* 0x000fc4000fffe03f */
[----:B------:R-:W-:Y:S01]  /*0330*/  LOP3.LUT R6, R5, UR6, R13, 0x96, !PT ;  /* 0x0000000605067c12 */ /* 0x000fe2000f8e960d */
[----:B------:R-:W-:Y:S01]  /*0340*/  UIADD3 UR28, UR6, -0x4ab325aa, URZ ;  /* 0xb54cda56061c7890 */ /* 0x000fe2000fffe03f */
[----:B------:R-:W-:Y:S01]  /*0350*/  ISETP.NE.AND.EX P0, PT, RZ, UR11, PT, P0 ;  /* 0x0000000bff007c0c */ /* 0x000fe2000bf05300 */
[----:B------:R-:W-:Y:S01]  /*0360*/  IMAD.WIDE.U32 R2, R14, -0x2daee0ad, RZ ;  /* 0xd2511f530e027825 */ /* 0x000fe200078e00ff */
[----:B------:R-:W-:Y:S02]  /*0370*/  UIADD3 UR29, UR7, 0x646e171e, URZ ;  /* 0x646e171e071d7890 */ /* 0x000fe4000fffe03f */
[----:B------:R-:W-:Y:S01]  /*0380*/  UIADD3 UR31, UR7, 0x1fd5c5a3, URZ ;  /* 0x1fd5c5a3071f7890 */ /* 0x000fe2000fffe03f */
[----:B------:R-:W-:Y:S01]  /*0390*/  IMAD.WIDE.U32 R6, R6, -0x2daee0ad, RZ ;  /* 0xd2511f5306067825 */ /* 0x000fe200078e00ff */
[----:B------:R-:W-:Y:S01]  /*03a0*/  LOP3.LUT R3, R3, UR7, RZ, 0x3c, !PT ;  /* 0x0000000703037c12 */ /* 0x000fe2000f8e3cff */
[----:B------:R-:W-:Y:S02]  /*03b0*/  UIADD3 UR30, UR6, 0x5384540f, URZ ;  /* 0x5384540f061e7890 */ /* 0x000fe4000fffe03f */
[----:B------:R-:W-:Y:S01]  /*03c0*/  UIADD3 UR32, UR6, -0xe443238, URZ ;  /* 0xf1bbcdc806207890 */ /* 0x000fe2000fffe03f */
[----:B------:R-:W-:Y:S01]  /*03d0*/  LOP3.LUT R8, R7, UR19, R2, 0x96, !PT ;  /* 0x0000001307087c12 */ /* 0x000fe2000f8e9602 */
[----:B------:R-:W-:Y:S01]  /*03e0*/  IMAD.WIDE.U32 R2, R3, -0x326172a9, RZ ;  /* 0xcd9e8d5703027825 */ /* 0x000fe200078e00ff */
[----:B------:R-:W-:-:S03]  /*03f0*/  UIADD3 UR33, UR7, -0x24c28bd8, URZ ;  /* 0xdb3d742807217890 */ /* 0x000fc6000fffe03f */
        /* <DEDUP_REMOVED lines=18> */
[----:B------:R-:W-:Y:S01]  /*0520*/  IMAD.SHL.U32 R6, R0, 0x20, RZ ;  /* 0x0000002000067824 */ /* 0x000fe200078e00ff */
[----:B------:R-:W-:Y:S01]  /*0530*/  LOP3.LUT R10, R5, UR28, R2, 0x96, !PT ;  /* 0x0000001c050a7c12 */ /* 0x000fe2000f8e9602 */
[----:B------:R-:W-:-:S04]  /*0540*/  IMAD.WIDE.U32 R2, R3, -0x2daee0ad, RZ ;  /* 0xd2511f5303027825 */ /* 0x000fc800078e00ff */
[----:B------:R-:W-:Y:S01]  /*0550*/  IMAD.WIDE.U32 R10, R10, -0x2daee0ad, RZ ;  /* 0xd2511f530a0a7825 */ /* 0x000fe200078e00ff */
[----:B------:R-:W-:-:S04]  /*0560*/  LOP3.LUT R3, R3, UR29, R8, 0x96, !PT ;  /* 0x0000001d03037c12 */ /* 0x000fc8000f8e9608 */
[----:B------:R-:W-:Y:S01]  /*0570*/  LOP3.LUT R9, R11, UR31, R2, 0x96, !PT ;  /* 0x0000001f0b097c12 */ /* 0x000fe2000f8e9602 */
[----:B------:R-:W-:-:S04]  /*0580*/  IMAD.WIDE.U32 R2, R3, -0x326172a9, RZ ;  /* 0xcd9e8d5703027825 */ /* 0x000fc800078e00ff */
[----:B------:R-:W-:Y:S01]  /*0590*/  IMAD.HI.U32 R5, R9, -0x326172a9, RZ ;  /* 0xcd9e8d5709057827 */ /* 0x000fe200078e00ff */
[----:B------:R-:W-:Y:S02]  /*05a0*/  LOP3.LUT R8, R3, UR30, R4, 0x96, !PT ;  /* 0x0000001e03087c12 */ /* 0x000fe4000f8e9604 */
[----:B------:R-:W-:Y:S02]  /*05b0*/  LOP3.LUT R4, R6, 0x1fe0, RZ, 0xc0, !PT ;  /* 0x00001fe006047812 */ /* 0x000fe400078ec0ff */
[----:B------:R-:W-:Y:S01]  /*05c0*/  LOP3.LUT R84, R5, UR32, R2, 0x96, !PT ;  /* 0x0000002005547c12 */ /* 0x000fe2000f8e9602 */
[----:B------:R-:W-:Y:S01]  /*05d0*/  IMAD.HI.U32 R3, R8, -0x2daee0ad, RZ ;  /* 0xd2511f5308037827 */ /* 0x000fe200078e00ff */
[C---:B------:R-:W-:Y:S02]  /*05e0*/  IADD3 R6, P2, R4.reuse, UR10, RZ ;  /* 0x0000000a04067c10 */ /* 0x040fe4000ff5e0ff */
[----:B------:R-:W-:Y:S02]  /*05f0*/  IADD3 R4, P1, R4, UR12, RZ ;  /* 0x0000000c04047c10 */ /* 0x000fe4000ff3e0ff */
[----:B------:R-:W-:-:S02]  /*0600*/  IADD3.X R7, RZ, UR11, RZ, P2, !PT ;  /* 0x0000000bff077c10 */ /* 0x000fc400097fe4ff */
[----:B------:R-:W-:Y:S01]  /*0610*/  LEA.HI R2, R0, UR8, RZ, 0x18 ;  /* 0x0000000800027c11 */ /* 0x000fe2000f8fc0ff */
[----:B------:R-:W-:Y:S01]  /*0620*/  IMAD.X R5, RZ, RZ, UR13, P1 ;  /* 0x0000000dff057e24 */ /* 0x000fe200088e06ff */
[----:B------:R-:W-:Y:S01]  /*0630*/  LOP3.LUT R10, R3, UR33, R10, 0x96, !PT ;  /* 0x00000021030a7c12 */ /* 0x000fe2000f8e960a */
[----:B------:R0:W5:Y:S01]  /*0640*/  @P0 LDG.E.128 R68, desc[UR4][R6.64] ;  /* 0x0000000406440981 */ /* 0x000162000c1e1d00 */
[----:B------:R-:W-:-:S03]  /*0650*/  ISETP.GE.AND P1, PT, R2, UR9, PT ;  /* 0x0000000902007c0c */ /* 0x000fc6000bf26270 */
[----:B------:R0:W5:Y:S04]  /*0660*/  @P0 LDG.E.128 R64, desc[UR4][R6.64+0x10] ;  /* 0x0000100406400981 */ /* 0x000168000c1e1d00 */
[----:B------:R0:W5:Y:S04]  /*0670*/  @P0 LDG.E.128 R60, desc[UR4][R6.64+0x2000] ;  /* 0x00200004063c0981 */ /* 0x000168000c1e1d00 */
[----:B------:R0:W5:Y:S04]  /*0680*/  @P0 LDG.E.128 R56, desc[UR4][R6.64+0x2010] ;  /* 0x0020100406380981 */ /* 0x000168000c1e1d00 */
[----:B------:R0:W5:Y:S04]  /*0690*/  @P0 LDG.E.128 R52, desc[UR4][R6.64+0x4000] ;  /* 0x0040000406340981 */ /* 0x000168000c1e1d00 */
[----:B------:R0:W5:Y:S01]  /*06a0*/  @P0 LDG.E.128 R48, desc[UR4][R6.64+0x4010] ;  /* 0x0040100406300981 */ /* 0x000162000c1e1d00 */
[----:B------:R-:W-:Y:S05]  /*06b0*/  @P1 EXIT ;  /* 0x000000000000194d */ /* 0x000fea0003800000 */
[----:B------:R-:W-:Y:S01]  /*06c0*/  UIADD3 UR34, UR6, -0x700cb87f, URZ ;  /* 0x8ff3478106227890 */ /* 0x000fe2000fffe03f */
[----:B------:R-:W-:Y:S01]  /*06d0*/  IMAD R3, R8, -0x2daee0ad, RZ ;  /* 0xd2511f5308037824 */ /* 0x000fe200078e02ff */
[----:B------:R-:W-:Y:S01]  /*06e0*/  UIADD3 UR35, UR7, -0x695add53, URZ ;  /* 0x96a522ad07237890 */ /* 0x000fe2000fffe03f */
[----:B0-----:R-:W-:Y:S01]  /*06f0*/  IMAD R7, R9, -0x326172a9, RZ ;  /* 0xcd9e8d5709077824 */ /* 0x001fe200078e02ff */
[----:B------:R-:W-:Y:S01]  /*0700*/  ULDC.64 UR8, c[0x0][0x270] ;  /* 0x00009c0000087ab9 */ /* 0x000fe20000000a00 */
[----:B------:R-:W-:Y:S01]  /*0710*/  IMAD.HI.U32 R16, R10, -0x326172a9, RZ ;  /* 0xcd9e8d570a107827 */ /* 0x000fe200078e00ff */
[----:B------:R-:W5:Y:S03]  /*0720*/  LDG.E.128 R44, desc[UR4][R4.64] ;  /* 0x00000004042c7981 */ /* 0x000f66000c1e1d00 */
[----:B------:R-:W-:Y:S01]  /*0730*/  IMAD.WIDE.U32 R84, R84, -0x2daee0ad, RZ ;  /* 0xd2511f5354547825 */ /* 0x000fe200078e00ff */
[----:B------:R-:W-:Y:S01]  /*0740*/  HFMA2.MMA R6, -RZ, RZ, 0, 0 ;  /* 0x00000000ff067435 */ /* 0x000fe200000001ff */
[----:B------:R-:W5:Y:S01]  /*0750*/  LDG.E.128 R40, desc[UR4][R4.64+0x10] ;  /* 0x0000100404287981 */ /* 0x000f62000c1e1d00 */
[----:B------:R-:W-:Y:S01]  /*0760*/  UISETP.NE.U32.AND UP0, UPT, UR8, URZ, UPT ;  /* 0x0000003f0800728c */ /* 0x000fe2000bf05070 */
[----:B------:R-:W-:Y:S01]  /*0770*/  LOP3.LUT R16, R16, UR34, R7, 0x96, !PT ;  /* 0x0000002210107c12 */ /* 0x000fe2000f8e9607 */
[----:B------:R-:W-:Y:S01]  /*0780*/  IMAD.MOV.U32 R7, RZ, RZ, 0x1 ;  /* 0x00000001ff077424 */ /* 0x000fe200078e00ff */
[----:B------:R-:W5:Y:S01]  /*0790*/  LDG.E.128 R36, desc[UR4][R4.64+0x2000] ;  /* 0x0020000404247981 */ /* 0x000f62000c1e1d00 */
[----:B------:R-:W-:Y:S01]  /*07a0*/  LOP3.LUT R82, R85, UR35, R3, 0x96, !PT ;  /* 0x0000002355527c12 */ /* 0x000fe2000f8e9603 */
[----:B------:R-:W-:Y:S01]  /*07b0*/  IMAD R80, R10, -0x326172a9, RZ ;  /* 0xcd9e8d570a507824 */ /* 0x000fe200078e02ff */
[----:B------:R-:W-:Y:S01]  /*07c0*/  MOV R3, R12 ;  /* 0x0000000c00037202 */ /* 0x000fe20000000f00 */
[----:B------:R-:W5:Y:S01]  /*07d0*/  LDG.E.128 R32, desc[UR4][R4.64+0x2010] ;  /* 0x0020100404207981 */ /* 0x000f62000c1e1d00 */
[----:B------:R-:W-:Y:S01]  /*07e0*/  LOP3.LUT R78, R78, 0x3, RZ, 0xc0, !PT ;  /* 0x000000034e4e7812 */ /* 0x000fe200078ec0ff */
[----:B------:R-:W-:-:S02]  /*07f0*/  ULDC.U8 UR8, c[0x0][0x2a0] ;  /* 0x0000a80000087ab9 */ /* 0x000fc40000000000 */
[----:B------:R-:W5:Y:S04]  /*0800*/  LDG.E.128 R28, desc[UR4][R4.64+0x4000] ;  /* 0x00400004041c7981 */ /* 0x000f68000c1e1d00 */
[----:B------:R0:W5:Y:S01]  /*0810*/  LDG.E.128 R24, desc[UR4][R4.64+0x4010] ;  /* 0x0040100404187981 */ /* 0x000162000c1e1d00 */
[----:B------:R-:W-:Y:S01]  /*0820*/  UISETP.NE.AND.EX UP0, UPT, UR9, URZ, UPT, UP0 ;  /* 0x0000003f0900728c */ /* 0x000fe2000bf05300 */
[----:B------:R-:W-:Y:S01]  /*0830*/  ULDC UR10, c[0x0][0x218] ;  /* 0x00008600000a7ab9 */ /* 0x000fe20000000800 */
[----:B------:R-:W-:Y:S01]  /*0840*/  ULDC UR11, c[0x0][0x290] ;  /* 0x0000a400000b7ab9 */ /* 0x000fe20000000800 */
[----:B------:R-:W-:Y:S01]  /*0850*/  UISETP.NE.AND UP1, UPT, UR8, URZ, UPT ;  /* 0x0000003f0800728c */ /* 0x000fe2000bf25270 */
[----:B------:R-:W-:Y:S01]  /*0860*/  ULDC.64 UR12, c[0x0][0x230] ;  /* 0x00008c00000c7ab9 */ /* 0x000fe20000000a00 */
[----:B------:R-:W-:Y:S01]  /*0870*/  ULDC.64 UR14, c[0x0][0x2b8] ;  /* 0x0000ae00000e7ab9 */ /* 0x000fe20000000a00 */
[----:B------:R-:W-:Y:S01]  /*0880*/  ULDC.64 UR16, c[0x0][0x210] ;  /* 0x0000840000107ab9 */ /* 0x000fe20000000a00 */
[----:B0-----:R-:W-:Y:S01]  /*0890*/  IMAD.MOV.U32 R4, RZ, RZ, R14 ;  /* 0x000000ffff047224 */ /* 0x001fe200078e000e */
[----:B------:R-:W-:-:S07]  /*08a0*/  MOV R5, R13 ;  /* 0x0000000d00057202 */ /* 0x000fce0000000f00 */
.L_x_5909:
[----:B------:R-:W-:Y:S01]  /*08b0*/  ISETP.NE.U32.AND P0, PT, RZ, UR12, PT ;  /* 0x0000000cff007c0c */ /* 0x000fe2000bf05070 */
[----:B0-----:R-:W0:Y:S01]  /*08c0*/  LDC.64 R108, c[0x0][0x220] ;  /* 0x00008800ff6c7b82 */ /* 0x001e220000000a00 */
[----:B------:R-:W-:Y:S01]  /*08d0*/  IMAD R8, R2, UR10, RZ ;  /* 0x0000000a02087c24 */ /* 0x000fe2000f8e02ff */
[----:B------:R-:W-:Y:S01]  /*08e0*/  PLOP3.LUT P1, PT, PT, PT, UP0, 0x80, 0x0 ;  /* 0x000000000000781c */ /* 0x000fe20003f2f008 */
[----:B------:R-:W-:Y:S01]  /*08f0*/  IMAD.MOV.U32 R13, RZ, RZ, 0x2 ;  /* 0x00000002ff0d7424 */ /* 0x000fe200078e00ff */
[----:B------:R-:W-:Y:S01]  /*0900*/  ISETP.NE.AND.EX P0, PT, RZ, UR13, PT, P0 ;  /* 0x0000000dff007c0c */ /* 0x000fe2000bf05300 */
[----:B------:R-:W-:Y:S01]  /*0910*/  @UP0 ULDC.64 UR8, c[0x0][0x270] ;  /* 0x00009c0000080ab9 */ /* 0x000fe20000000a00 */
[----:B------:R-:W-:Y:S02]  /*0920*/  SHF.R.S32.HI R9, RZ, 0x1f, R8 ;  /* 0x0000001fff097819 */ /* 0x000fe40000011408 */
[----:B------:R-:W-:Y:S02]  /*0930*/  PLOP3.LUT P2, PT, PT, PT, UP0, 0x80, 0x0 ;  /* 0x000000000000781c */ /* 0x000fe40003f4f008 */
[----:B------:R-:W-:-:S02]  /*0940*/  LEA.HI R8, R9, R8, RZ, 0x3 ;  /* 0x0000000809087211 */ /* 0x000fc400078f18ff */
[----:B------:R-:W-:-:S03]  /*0950*/  LOP3.LUT R9, R0, 0xff, RZ, 0xc0, !PT ;  /* 0x000000ff00097812 */ /* 0x000fc600078ec0ff */
[----:B------:R-:W-:Y:S01]  /*0960*/  @P1 IMAD.WIDE R12, R2, R13, UR8 ;  /* 0x00000008020c1e25 */ /* 0x000fe2000f8e020d */
[----:B------:R-:W-:Y:S01]  /*0970*/  LEA.HI.SX32 R8, R8, R9, 0x1d ;  /* 0x0000000908087211 */ /* 0x000fe200078feaff */
[----:B------:R-:W1:Y:S04]  /*0980*/  @P0 LDC.64 R14, c[0x0][0x230] ;  /* 0x00008c00ff0e0b82 */ /* 0x000e680000000a00 */
[----:B------:R-:W2:Y:S01]  /*0990*/  @P2 LDG.E.U16 R12, desc[UR4][R12.64] ;  /* 0x000000040c0c2981 */ /* 0x000ea2000c1e1500 */
[----:B0-----:R-:W-:-:S06]  /*09a0*/  IMAD.WIDE.U32 R72, R8, 0x10, R108 ;  /* 0x0000001008487825 */ /* 0x001fcc00078e006c */
[----:B-----5:R-:W5:Y:S01]  /*09b0*/  LDG.E.128 R72, desc[UR4][R72.64] ;  /* 0x0000000448487981 */ /* 0x020f62000c1e1d00 */
[----:B-1----:R-:W-:-:S05]  /*09c0*/  @P0 IMAD.WIDE.U32 R14, R8, 0x10, R14 ;  /* 0x00000010080e0825 */ /* 0x002fca00078e000e */
[----:B------:R0:W5:Y:S01]  /*09d0*/  @P0 LDG.E.128 R20, desc[UR4][R14.64] ;  /* 0x000000040e140981 */ /* 0x000162000c1e1d00 */
[C---:B------:R-:W-:Y:S02]  /*09e0*/  ISETP.NE.AND P1, PT, R78.reuse, 0x1, PT ;  /* 0x000000014e00780c */ /* 0x040fe40003f25270 */
[----:B------:R-:W-:Y:S01]  /*09f0*/  PLOP3.LUT P2, PT, PT, PT, UP0, 0x80, 0x0 ;  /* 0x000000000000781c */ /* 0x000fe20003f4f008 */
[----:B------:R-:W-:Y:S01]  /*0a00*/  BSSY B0, `(.L_x_5740) ;  /* 0x000000e000007945 */ /* 0x000fe20003800000 */
[----:B------:R-:W-:Y:S02]  /*0a10*/  MOV R10, 0x3f800000 ;  /* 0x3f800000000a7802 */ /* 0x000fe40000000f00 */
[----:B------:R-:W-:-:S09]  /*0a20*/  IADD3 R17, R78, 0x1, RZ ;  /* 0x000000014e117810 */ /* 0x000fd20007ffe0ff */
[----:B--2---:R-:W-:Y:S01]  /*0a30*/  @P2 IMAD.U32 R10, R12, 0x10000, RZ ;  /* 0x000100000c0a2824 */ /* 0x004fe200078e00ff */
[----:B0-----:R-:W-:Y:S06]  /*0a40*/  @!P1 BRA `(.L_x_5741) ;  /* 0x0000000000209947 */ /* 0x001fec0003800000 */
        /* <DEDUP_REMOVED lines=8> */
.L_x_5741:
[----:B------:R-:W-:-:S07]  /*0ad0*/  MOV R9, R80 ;  /* 0x0000005000097202 */ /* 0x000fce0000000f00 */
.L_x_5742:
[----:B------:R-:W-:Y:S05]  /*0ae0*/  BSYNC B0 ;  /* 0x0000000000007941 */ /* 0x000fea0003800000 */
.L_x_5740:
        /* <DEDUP_REMOVED lines=16> */
.L_x_5746:
[----:B------:R-:W-:Y:S05]  /*0bf0*/  BSYNC B1 ;  /* 0x0000000000017941 */ /* 0x000fea0003800000 */
.L_x_5745:
        /* <DEDUP_REMOVED lines=42> */
.L_x_5744:
[----:B------:R-:W-:Y:S05]  /*0ea0*/  BSYNC B0 ;  /* 0x0000000000007941 */ /* 0x000fea0003800000 */
.L_x_5743:
[----:B------:R-:W0:Y:S01]  /*0eb0*/  LDC R12, c[0x0][0x298] ;  /* 0x0000a600ff0c7b82 */ /* 0x000e220000000800 */
[----:B------:R-:W-:Y:S01]  /*0ec0*/  I2FP.F32.U32 R18, R9 ;  /* 0x0000000900127245 */ /* 0x000fe20000201000 */
[----:B------:R-:W-:Y:S01]  /*0ed0*/  IMAD.MOV.U32 R15, RZ, RZ, 0x2f800000 ;  /* 0x2f800000ff0f7424 */ /* 0x000fe200078e00ff */
[----:B-----5:R-:W-:Y:S01]  /*0ee0*/  SHF.L.U32 R11, R72, 0x10, RZ ;  /* 0x00000010480b7819 */ /* 0x020fe200000006ff */
[----:B------:R-:W-:Y:S01]  /*0ef0*/  BSSY B0, `(.L_x_5747) ;  /* 0x0000017000007945 */ /* 0x000fe20003800000 */
[----:B------:R-:W-:Y:S01]  /*0f00*/  ISETP.NE.AND P1, PT, R17, 0x1, PT ;  /* 0x000000011100780c */ /* 0x000fe20003f25270 */
[----:B------:R-:W-:Y:S01]  /*0f10*/  FFMA.FTZ R9, R18, R15, 1.1641532182693481445e-10 ;  /* 0x2f00000012097423 */ /* 0x000fe2000001000f */
[----:B------:R-:W-:Y:S01]  /*0f20*/  @P0 IMAD.U32 R18, R20, 0x10000, RZ ;  /* 0x0001000014120824 */ /* 0x000fe200078e00ff */
[----:B------:R-:W1:Y:S01]  /*0f30*/  LDC R14, c[0x0][0x294] ;  /* 0x0000a500ff0e7b82 */ /* 0x000e620000000800 */
[----:B------:R-:W-:Y:S01]  /*0f40*/  FMUL.FTZ R11, R11, R10 ;  /* 0x0000000a0b0b7220 */ /* 0x000fe20000410000 */
[----:B------:R-:W-:-:S02]  /*0f50*/  PRMT R72, R72, 0x7632, R72 ;  /* 0x0000763248487816 */ /* 0x000fc40000000048 */
[----:B------:R-:W-:Y:S01]  /*0f60*/  IADD3 R19, R17, 0x1, RZ ;  /* 0x0000000111137810 */ /* 0x000fe20007ffe0ff */
[----:B0-----:R-:W-:Y:S01]  /*0f70*/  FMUL.FTZ R11, R11, R12 ;  /* 0x0000000c0b0b7220 */ /* 0x001fe20000410000 */
        /* <DEDUP_REMOVED lines=13> */
.L_x_5748:
[----:B------:R-:W-:-:S07]  /*1050*/  MOV R11, R80 ;  /* 0x00000050000b7202 */ /* 0x000fce0000000f00 */
.L_x_5749:
[----:B------:R-:W-:Y:S05]  /*1060*/  BSYNC B0 ;  /* 0x0000000000007941 */ /* 0x000fea0003800000 */
.L_x_5747:
        /* <DEDUP_REMOVED lines=16> */
.L_x_5753:
[----:B------:R-:W-:Y:S05]  /*1170*/  BSYNC B1 ;  /* 0x0000000000017941 */ /* 0x000fea0003800000 */
.L_x_5752:
        /* <DEDUP_REMOVED lines=41> */
[----:B------:R-:W-:Y:S01]  /*1410*/  IMAD.MOV.U32 R19, RZ, RZ, RZ ;  /* 0x000000ffff137224 */ /* 0x000fe200078e00ff */
[----:B------:R-:W-:-:S07]  /*1420*/  MOV R84, R18 ;  /* 0x0000001200547202 */ /* 0x000fce0000000f00 */
.L_x_5751:
[----:B------:R-:W-:Y:S05]  /*1430*/  BSYNC B0 ;  /* 0x0000000000007941 */ /* 0x000fea0003800000 */
.L_x_5750:
        /* <DEDUP_REMOVED lines=23> */
.L_x_5755:
[----:B------:R-:W-:-:S07]  /*15b0*/  MOV R13, R80 ;  /* 0x00000050000d7202 */ /* 0x000fce0000000f00 */
.L_x_5756:
[----:B------:R-:W-:Y:S05]  /*15c0*/  BSYNC B0 ;  /* 0x0000000000007941 */ /* 0x000fea0003800000 */
.L_x_5754:
        /* <DEDUP_REMOVED lines=16> */
.L_x_5760:
[----:B------:R-:W-:Y:S05]  /*16d0*/  BSYNC B1 ;  /* 0x0000000000017941 */ /* 0x000fea0003800000 */
.L_x_5759:
        /* <DEDUP_REMOVED lines=41> */
[----:B------:R-:W-:Y:S02]  /*1970*/  LOP3.LUT R82, R19, UR35, R82, 0x96, !PT ;  /* 0x0000002313527c12 */ /* 0x000fe4000f8e9652 */
[----:B------:R-:W-:-:S07]  /*1980*/  MOV R84, R18 ;  /* 0x0000001200547202 */ /* 0x000fce0000000f00 */
.L_x_5758:
[----:B------:R-:W-:Y:S05]  /*1990*/  BSYNC B0 ;  /* 0x0000000000007941 */ /* 0x000fea0003800000 */
.L_x_5757:
        /* <DEDUP_REMOVED lines=22> */
.L_x_5762:
[----:B------:R-:W-:-:S07]  /*1b00*/  MOV R17, R80 ;  /* 0x0000005000117202 */ /* 0x000fce0000000f00 */
.L_x_5763:
[----:B------:R-:W-:Y:S05]  /*1b10*/  BSYNC B0 ;  /* 0x0000000000007941 */ /* 0x000fea0003800000 */
.L_x_5761:
        /* <DEDUP_REMOVED lines=16> */
.L_x_5767:
[----:B------:R-:W-:Y:S05]  /*1c20*/  BSYNC B1 ;  /* 0x0000000000017941 */ /* 0x000fea0003800000 */
.L_x_5766:
        /* <DEDUP_REMOVED lines=43> */
.L_x_5765:
[----:B------:R-:W-:Y:S05]  /*1ee0*/  BSYNC B0 ;  /* 0x0000000000007941 */ /* 0x000fea0003800000 */
.L_x_5764:
        /* <DEDUP_REMOVED lines=22> */
.L_x_5769:
[----:B------:R-:W-:-:S07]  /*2050*/  MOV R18, R80 ;  /* 0x0000005000127202 */ /* 0x000fce0000000f00 */
.L_x_5770:
[----:B------:R-:W-:Y:S05]  /*2060*/  BSYNC B0 ;  /* 0x0000000000007941 */ /* 0x000fea0003800000 */
.L_x_5768:
        /* <DEDUP_REMOVED lines=16> */
.L_x_5774:
[----:B------:R-:W-:Y:S05]  /*2170*/  BSYNC B1 ;  /* 0x0000000000017941 */ /* 0x000fea0003800000 */
.L_x_5773:
        /* <DEDUP_REMOVED lines=44> */
.L_x_5772:
[----:B------:R-:W-:Y:S05]  /*2440*/  BSYNC B0 ;  /* 0x0000000000007941 */ /* 0x000fea0003800000 */
.L_x_5771:
[----:B------:R-:W-:Y:S01]  /*2450*/  I2FP.F32.U32 R18, R18 ;  /* 0x0000001200127245 */ /* 0x000fe20000201000 */
[----:B------:R-:W-:Y:S01]  /*2460*/  IMAD.U32 R73, R74, 0x10000, RZ ;  /* 0x000100004a497824 */ /* 0x000fe200078e00ff */
[----:B------:R-:W-:Y:S01]  /*2470*/  ISETP.NE.AND P4, PT, R76, 0x1, PT ;  /* 0x000000014c00780c */ /* 0x000fe20003f85270 */
[----:B------:R-:W-:Y:S01]  /*2480*/  BSSY B0, `(.L_x_5775) ;  /* 0x0000014000007945 */ /* 0x000fe20003800000 */
[----:B------:R-:W-:Y:S01]  /*2490*/  PRMT R74, R74, 0x7632, R74 ;  /* 0x000076324a4a7816 */ /* 0x000fe2000000004a */
[----:B------:R-:W-:Y:S01]  /*24a0*/  FFMA.FTZ R19, R18, R15, 1.1641532182693481445e-10 ;  /* 0x2f00000012137423 */ /* 0x000fe2000001000f */
[----:B------:R-:W-:Y:S01]  /*24b0*/  FMUL.FTZ R73, R73, R10 ;  /* 0x0000000a49497220 */ /* 0x000fe20000410000 */
[----:B------:R-:W-:Y:S01]  /*24c0*/  @P0 SHF.L.U32 R18, R22, 0x10, RZ ;  /* 0x0000001016120819 */ /* 0x000fe200000006ff */
        /* <DEDUP_REMOVED lines=14> */
.L_x_5776:
[----:B------:R-:W-:-:S07]  /*25b0*/  IMAD.MOV.U32 R18, RZ, RZ, R80 ;  /* 0x000000ffff127224 */ /* 0x000fce00078e0050 */
.L_x_5777:
[----:B------:R-:W-:Y:S05]  /*25c0*/  BSYNC B0 ;  /* 0x0000000000007941 */ /* 0x000fea0003800000 */
.L_x_5775:
        /* <DEDUP_REMOVED lines=16> */
.L_x_5781:
[----:B------:R-:W-:Y:S05]  /*26d0*/  BSYNC B1 ;  /* 0x0000000000017941 */ /* 0x000fea0003800000 */
.L_x_5780:
        /* <DEDUP_REMOVED lines=44> */
.L_x_5779:
[----:B------:R-:W-:Y:S05]  /*29a0*/  BSYNC B0 ;  /* 0x0000000000007941 */ /* 0x000fea0003800000 */
.L_x_5778:
        /* <DEDUP_REMOVED lines=22> */
.L_x_5783:
[----:B------:R-:W-:-:S07]  /*2b10*/  MOV R18, R80 ;  /* 0x0000005000127202 */ /* 0x000fce0000000f00 */
.L_x_5784:
[----:B------:R-:W-:Y:S05]  /*2b20*/  BSYNC B0 ;  /* 0x0000000000007941 */ /* 0x000fea0003800000 */
.L_x_5782:
        /* <DEDUP_REMOVED lines=16> */
.L_x_5788:
[----:B------:R-:W-:Y:S05]  /*2c30*/  BSYNC B1 ;  /* 0x0000000000017941 */ /* 0x000fea0003800000 */
.L_x_5787:
        /* <DEDUP_REMOVED lines=44> */
.L_x_5786:
[----:B------:R-:W-:Y:S05]  /*2f00*/  BSYNC B0 ;  /* 0x0000000000007941 */ /* 0x000fea0003800000 */
.L_x_5785:
[----:B------:R-:W-:Y:S01]  /*2f10*/  I2FP.F32.U32 R18, R18 ;  /* 0x0000001200127245 */ /* 0x000fe20000201000 */
[C---:B------:R-:W-:Y:S01]  /*2f20*/  IMAD.U32 R77, R75.reuse, 0x10000, RZ ;  /* 0x000100004b4d7824 */ /* 0x040fe200078e00ff */
        /* <DEDUP_REMOVED lines=20> */
.L_x_5790:
[----:B------:R-:W-:-:S07]  /*3070*/  IMAD.MOV.U32 R18, RZ, RZ, R80 ;  /* 0x000000ffff127224 */ /* 0x000fce00078e0050 */
.L_x_5791:
[----:B------:R-:W-:Y:S05]  /*3080*/  BSYNC B0 ;  /* 0x0000000000007941 */ /* 0x000fea0003800000 */
.L_x_5789:
        /* <DEDUP_REMOVED lines=18> */
.L_x_5795:
[----:B------:R-:W-:Y:S05]  /*31b0*/  BSYNC B1 ;  /* 0x0000000000017941 */ /* 0x000fea0003800000 */
.L_x_5794:
        /* <DEDUP_REMOVED lines=44> */
.L_x_5793:
[----:B------:R-:W-:Y:S05]  /*3480*/  BSYNC B0 ;  /* 0x0000000000007941 */ /* 0x000fea0003800000 */
.L_x_5792:
[----:B------:R-:W-:Y:S01]  /*3490*/  I2FP.F32.U32 R18, R18 ;  /* 0x0000001200127245 */ /* 0x000fe20000201000 */
[----:B------:R-:W0:Y:S01]  /*34a0*/  LDC.64 R96, c[0x0][0x238] ;  /* 0x00008e00ff607b82 */ /* 0x000e220000000a00 */
[----:B------:R-:W-:Y:S02]  /*34b0*/  SEL R91, RZ, 0x10000, P5 ;  /* 0x00010000ff5b7807 */ /* 0x000fe40002800000 */
[----:B------:R-:W-:Y:S01]  /*34c0*/  SEL R78, RZ, 0x100, P4 ;  /* 0x00000100ff4e7807 */ /* 0x000fe20002000000 */
[----:B------:R-:W-:Y:S01]  /*34d0*/  FFMA.FTZ R73, R18, R15, 1.1641532182693481445e-10 ;  /* 0x2f00000012497423 */ /* 0x000fe2000001000f */
[----:B------:R-:W-:Y:S02]  /*34e0*/  ISETP.NE.AND P5, PT, R72, RZ, PT ;  /* 0x000000ff4800720c */ /* 0x000fe40003fa5270 */
[----:B------:R-:W-:Y:S01]  /*34f0*/  SHF.L.U32 R75, R75, 0x10, RZ ;  /* 0x000000104b4b7819 */ /* 0x000fe200000006ff */
[----:B------:R-:W1:Y:S01]  /*3500*/  LDC.64 R92, c[0x0][0x240] ;  /* 0x00009000ff5c7b82 */ /* 0x000e620000000a00 */
[----:B------:R-:W-:-:S02]  /*3510*/  FSETP.GTU.FTZ.AND P4, PT, R73, R14, PT ;  /* 0x0000000e4900720b */ /* 0x000fc40003f9c000 */
[----:B------:R-:W-:Y:S01]  /*3520*/  SEL R76, RZ, 0x1, P2 ;  /* 0x00000001ff4c7807 */ /* 0x000fe20001000000 */
[----:B------:R-:W-:Y:S01]  /*3530*/  FMUL.FTZ R79, R75, R10 ;  /* 0x0000000a4b4f7220 */ /* 0x000fe20000410000 */
[----:B------:R-:W-:Y:S02]  /*3540*/  SEL R88, RZ, 0x1, P1 ;  /* 0x00000001ff587807 */ /* 0x000fe40000800000 */
[----:B------:R-:W-:Y:S01]  /*3550*/  SEL R74, RZ, 0x1, P5 ;  /* 0x00000001ff4a7807 */ /* 0x000fe20002800000 */
[----:B------:R-:W2:Y:S01]  /*3560*/  @P0 LDC.64 R72, c[0x0][0x230] ;  /* 0x00008c00ff480b82 */ /* 0x000ea20000000a00 */
[----:B------:R-:W-:Y:S01]  /*3570*/  FMUL.FTZ R79, R79, R12 ;  /* 0x0000000c4f4f7220 */ /* 0x000fe20000410000 */
[----:B------:R-:W-:Y:S01]  /*3580*/  @P0 PRMT R18, R23, 0x7632, R18 ;  /* 0x0000763217120816 */ /* 0x000fe20000000012 */
[----:B------:R-:W-:Y:S01]  /*3590*/  IMAD.WIDE.U32 R76, R76, 0x1000000, RZ ;  /* 0x010000004c4c7825 */ /* 0x000fe200078e00ff */
[----:B------:R-:W-:Y:S02]  /*35a0*/  SEL R86, RZ, 0x1000000, P4 ;  /* 0x01000000ff567807 */ /* 0x000fe40002000000 */
[----:B------:R-:W-:Y:S01]  /*35b0*/  ISETP.NE.AND P6, PT, R85, RZ, PT ;  /* 0x000000ff5500720c */ /* 0x000fe20003fc5270 */
[----:B------:R-:W-:Y:S01]  /*35c0*/  IMAD.WIDE.U32 R88, R88, 0x10000, RZ ;  /* 0x0001000058587825 */ /* 0x000fe200078e00ff */
[----:B------:R-:W-:-:S02]  /*35d0*/  FSEL R85, R79, RZ, !P4 ;  /* 0x000000ff4f557208 */ /* 0x000fc40006000000 */
[----:B------:R-:W-:Y:S01]  /*35e0*/  SEL R87, RZ, 0x1, P6 ;  /* 0x00000001ff577807 */ /* 0x000fe20003000000 */
[----:B------:R-:W-:-:S04]  /*35f0*/  IMAD.WIDE.U32 R74, R74, 0x100, RZ ;  /* 0x000001004a4a7825 */ /* 0x000fc800078e00ff */
[----:B------:R-:W-:Y:S01]  /*3600*/  @P0 IMAD.U32 R18, R18, 0x10000, RZ ;  /* 0x0001000012120824 */ /* 0x000fe200078e00ff */
[----:B------:R-:W-:Y:S02]  /*3610*/  LOP3.LUT R88, R74, R76, R88, 0xfe, !PT ;  /* 0x0000004c4a587212 */ /* 0x000fe400078efe58 */
[----:B------:R-:W-:Y:S01]  /*3620*/  LOP3.LUT R76, R78, R86, R91, 0xfe, !PT ;  /* 0x000000564e4c7212 */ /* 0x000fe200078efe5b */
[----:B------:R-:W-:Y:S01]  /*3630*/  @P0 FADD.FTZ R85, R85, R18 ;  /* 0x0000001255550221 */ /* 0x000fe20000010000 */
[----:B------:R-:W-:Y:S02]  /*3640*/  SEL R91, RZ, 0x1, P3 ;  /* 0x00000001ff5b7807 */ /* 0x000fe40001800000 */
[----:B------:R-:W-:Y:S02]  /*3650*/  IADD3 R18, R8, 0x100, RZ ;  /* 0x0000010008127810 */ /* 0x000fe40007ffe0ff */
[----:B------:R-:W-:Y:S02]  /*3660*/  LOP3.LUT R91, R77, R76, R91, 0xfe, !PT ;  /* 0x0000004c4d5b7212 */ /* 0x000fe400078efe5b */
[----:B------:R-:W-:Y:S01]  /*3670*/  LOP3.LUT R88, R88, R87, RZ, 0xfc, !PT ;  /* 0x0000005758587212 */ /* 0x000fe200078efcff */
[----:B0-----:R-:W-:Y:S01]  /*3680*/  IMAD.WIDE.U32 R86, R8, 0x10, R96 ;  /* 0x0000001008567825 */ /* 0x001fe200078e0060 */
[----:B------:R-:W-:-:S02]  /*3690*/  F2FP.BF16.F32.PACK_AB R78, R81, R19 ;  /* 0x00000013514e723e */ /* 0x000fc400000010ff */
[----:B------:R-:W-:Y:S01]  /*36a0*/  F2FP.BF16.F32.PACK_AB R77, R17, R13 ;  /* 0x0000000d114d723e */ /* 0x000fe200000010ff */
[C---:B--2---:R-:W-:Y:S01]  /*36b0*/  @P0 IMAD.WIDE.U32 R94, R18.reuse, 0x10, R72 ;  /* 0x00000010125e0825 */ /* 0x044fe200078e0048 */
[----:B------:R-:W-:Y:S02]  /*36c0*/  F2FP.BF16.F32.PACK_AB R76, R11, R9 ;  /* 0x000000090b4c723e */ /* 0x000fe400000010ff */
[----:B------:R-:W-:Y:S01]  /*36d0*/  F2FP.BF16.F32.PACK_AB R79, R85, R83 ;  /* 0x00000053554f723e */ /* 0x000fe200000010ff */
[----:B------:R-:W-:Y:S01]  /*36e0*/  IMAD.WIDE.U32 R72, R18, 0x10, R108 ;  /* 0x0000001012487825 */ /* 0x000fe200078e006c */
[----:B------:R-:W-:-:S03]  /*36f0*/  LOP3.LUT R89, R75, R91, R89, 0xfe, !PT ;  /* 0x0000005b4b597212 */ /* 0x000fc600078efe59 */
[----:B-1----:R-:W-:Y:S01]  /*3700*/  IMAD.WIDE.U32 R90, R8, 0x8, R92 ;  /* 0x00000008085a7825 */ /* 0x002fe200078e005c */
        /* <DEDUP_REMOVED lines=16> */
.L_x_5797:
[----:B------:R-:W-:-:S07]  /*3810*/  IMAD.MOV.U32 R76, RZ, RZ, R80 ;  /* 0x000000ffff4c7224 */ /* 0x000fce00078e0050 */
.L_x_5798:
[----:B------:R-:W-:Y:S05]  /*3820*/  BSYNC B0 ;  /* 0x0000000000007941 */ /* 0x000fea0003800000 */
.L_x_5796:
        /* <DEDUP_REMOVED lines=16> */
.L_x_5802:
[----:B------:R-:W-:Y:S05]  /*3930*/  BSYNC B1 ;  /* 0x0000000000017941 */ /* 0x000fea0003800000 */
.L_x_5801:
        /* <DEDUP_REMOVED lines=44> */
.L_x_5800:
[----:B------:R-:W-:Y:S05]  /*3c00*/  BSYNC B0 ;  /* 0x0000000000007941 */ /* 0x000fea0003800000 */
.L_x_5799:
[----:B------:R-:W-:Y:S01]  /*3c10*/  I2FP.F32.U32 R76, R76 ;  /* 0x0000004c004c7245 */ /* 0x000fe20000201000 */
[----:B-----5:R-:W-:Y:S01]  /*3c20*/  @P0 IMAD.U32 R78, R20, 0x10000, RZ ;  /* 0x00010000144e0824 */ /* 0x020fe200078e00ff */
[----:B------:R-:W-:Y:S01]  /*3c30*/  SHF.L.U32 R79, R72, 0x10, RZ ;  /* 0x00000010484f7819 */ /* 0x000fe200000006ff */
[----:B------:R-:W-:Y:S01]  /*3c40*/  BSSY B0, `(.L_x_5803) ;  /* 0x0000015000007945 */ /* 0x000fe20003800000 */
[----:B------:R-:W-:Y:S01]  /*3c50*/  ISETP.NE.AND P1, PT, R99, 0x1, PT ;  /* 0x000000016300780c */ /* 0x000fe20003f25270 */
[----:B------:R-:W-:Y:S02]  /*3c60*/  FFMA.FTZ R77, R76, R15, 1.1641532182693481445e-10 ;  /* 0x2f0000004c4d7423 */ /* 0x000fe4000001000f */
[----:B------:R-:W-:-:S03]  /*3c70*/  FMUL.FTZ R79, R79, R10 ;  /* 0x0000000a4f4f7220 */ /* 0x000fc60000410000 */
[----:B------:R-:W-:Y:S01]  /*3c80*/  FSETP.GTU.FTZ.AND P2, PT, R77, R14, PT ;  /* 0x0000000e4d00720b */ /* 0x000fe20003f5c000 */
[----:B------:R-:W-:Y:S01]  /*3c90*/  FMUL.FTZ R79, R79, R12 ;  /* 0x0000000c4f4f7220 */ /* 0x000fe20000410000 */
[----:B------:R-:W-:Y:S02]  /*3ca0*/  PRMT R77, R72, 0x7632, R77 ;  /* 0x00007632484d7816 */ /* 0x000fe4000000004d */
        /* <DEDUP_REMOVED lines=13> */
.L_x_5804:
[----:B------:R-:W-:-:S07]  /*3d80*/  MOV R72, R80 ;  /* 0x0000005000487202 */ /* 0x000fce0000000f00 */
.L_x_5805:
[----:B------:R-:W-:Y:S05]  /*3d90*/  BSYNC B0 ;  /* 0x0000000000007941 */ /* 0x000fea0003800000 */
.L_x_5803:
        /* <DEDUP_REMOVED lines=16> */
.L_x_5809:
[----:B------:R-:W-:Y:S05]  /*3ea0*/  BSYNC B1 ;  /* 0x0000000000017941 */ /* 0x000fea0003800000 */
.L_x_5808:
        /* <DEDUP_REMOVED lines=44> */
.L_x_5807:
[----:B------:R-:W-:Y:S05]  /*4170*/  BSYNC B0 ;  /* 0x0000000000007941 */ /* 0x000fea0003800000 */
.L_x_5806:
        /* <DEDUP_REMOVED lines=23> */
.L_x_5811:
[----:B------:R-:W-:-:S07]  /*42f0*/  IMAD.MOV.U32 R72, RZ, RZ, R80 ;  /* 0x000000ffff487224 */ /* 0x000fce00078e0050 */
.L_x_5812:
[----:B------:R-:W-:Y:S05]  /*4300*/  BSYNC B0 ;  /* 0x0000000000007941 */ /* 0x000fea0003800000 */
.L_x_5810:
        /* <DEDUP_REMOVED lines=16> */
.L_x_5816:
[----:B------:R-:W-:Y:S05]  /*4410*/  BSYNC B1 ;  /* 0x0000000000017941 */ /* 0x000fea0003800000 */
.L_x_5815:
        /* <DEDUP_REMOVED lines=44> */
.L_x_5814:
[----:B------:R-:W-:Y:S05]  /*46e0*/  BSYNC B0 ;  /* 0x0000000000007941 */ /* 0x000fea0003800000 */
.L_x_5813:
        /* <DEDUP_REMOVED lines=22> */
.L_x_5818:
[----:B------:R-:W-:-:S07]  /*4850*/  MOV R88, R80 ;  /* 0x0000005000587202 */ /* 0x000fce0000000f00 */
.L_x_5819:
[----:B------:R-:W-:Y:S05]  /*4860*/  BSYNC B0 ;  /* 0x0000000000007941 */ /* 0x000fea0003800000 */
.L_x_5817:
        /* <DEDUP_REMOVED lines=16> */
.L_x_5823:
[----:B------:R-:W-:Y:S05]  /*4970*/  BSYNC B1 ;  /* 0x0000000000017941 */ /* 0x000fea0003800000 */
.L_x_5822:
        /* <DEDUP_REMOVED lines=44> */
.L_x_5821:
[----:B------:R-:W-:Y:S05]  /*4c40*/  BSYNC B0 ;  /* 0x0000000000007941 */ /* 0x000fea0003800000 */
.L_x_5820:
        /* <DEDUP_REMOVED lines=22> */
.L_x_5825:
[----:B------:R-:W-:-:S07]  /*4db0*/  IMAD.MOV.U32 R86, RZ, RZ, R80 ;  /* 0x000000ffff567224 */ /* 0x000fce00078e0050 */
.L_x_5826:
[----:B------:R-:W-:Y:S05]  /*4dc0*/  BSYNC B0 ;  /* 0x0000000000007941 */ /* 0x000fea0003800000 */
.L_x_5824:
        /* <DEDUP_REMOVED lines=16> */
.L_x_5830:
[----:B------:R-:W-:Y:S05]  /*4ed0*/  BSYNC B1 ;  /* 0x0000000000017941 */ /* 0x000fea0003800000 */
.L_x_5829:
        /* <DEDUP_REMOVED lines=44> */
.L_x_5828:
[----:B------:R-:W-:Y:S05]  /*51a0*/  BSYNC B0 ;  /* 0x0000000000007941 */ /* 0x000fea0003800000 */
.L_x_5827:
        /* <DEDUP_REMOVED lines=22> */
.L_x_5832:
[----:B------:R-:W-:-:S07]  /*5310*/  MOV R86, R80 ;  /* 0x0000005000567202 */ /* 0x000fce0000000f00 */
.L_x_5833:
[----:B------:R-:W-:Y:S05]  /*5320*/  BSYNC B0 ;  /* 0x0000000000007941 */ /* 0x000fea0003800000 */
.L_x_5831:
        /* <DEDUP_REMOVED lines=16> */
.L_x_5837:
[----:B------:R-:W-:Y:S05]  /*5430*/  BSYNC B1 ;  /* 0x0000000000017941 */ /* 0x000fea0003800000 */
.L_x_5836:
        /* <DEDUP_REMOVED lines=44> */
.L_x_5835:
[----:B------:R-:W-:Y:S05]  /*5700*/  BSYNC B0 ;  /* 0x0000000000007941 */ /* 0x000fea0003800000 */
.L_x_5834:
        /* <DEDUP_REMOVED lines=22> */
.L_x_5839:
[----:B------:R-:W-:-:S07]  /*5870*/  IMAD.MOV.U32 R74, RZ, RZ, R80 ;  /* 0x000000ffff4a7224 */ /* 0x000fce00078e0050 */
.L_x_5840:
[----:B------:R-:W-:Y:S05]  /*5880*/  BSYNC B0 ;  /* 0x0000000000007941 */ /* 0x000fea0003800000 */
.L_x_5838:
        /* <DEDUP_REMOVED lines=16> */
.L_x_5844:
[----:B------:R-:W-:Y:S05]  /*5990*/  BSYNC B1 ;  /* 0x0000000000017941 */ /* 0x000fea0003800000 */
.L_x_5843:
        /* <DEDUP_REMOVED lines=44> */
.L_x_5842:
[----:B------:R-:W-:Y:S05]  /*5c60*/  BSYNC B0 ;  /* 0x0000000000007941 */ /* 0x000fea0003800000 */
.L_x_5841:
        /* <DEDUP_REMOVED lines=22> */
.L_x_5846:
[----:B------:R-:W-:-:S07]  /*5dd0*/  MOV R88, R80 ;  /* 0x0000005000587202 */ /* 0x000fce0000000f00 */
.L_x_5847:
[----:B------:R-:W-:Y:S05]  /*5de0*/  BSYNC B0 ;  /* 0x0000000000007941 */ /* 0x000fea0003800000 */
.L_x_5845:
        /* <DEDUP_REMOVED lines=18> */
.L_x_5851:
[----:B------:R-:W-:Y:S05]  /*5f10*/  BSYNC B1 ;  /* 0x0000000000017941 */ /* 0x000fea0003800000 */
.L_x_5850:
        /* <DEDUP_REMOVED lines=44> */
.L_x_5849:
[----:B------:R-:W-:Y:S05]  /*61e0*/  BSYNC B0 ;  /* 0x0000000000007941 */ /* 0x000fea0003800000 */
.L_x_5848:
[----:B------:R-:W-:Y:S01]  /*61f0*/  I2FP.F32.U32 R72, R88 ;  /* 0x0000005800487245 */ /* 0x000fe20000201000 */
[----:B------:R-:W-:Y:S01]  /*6200*/  IMAD.U32 R75, R86, 0x10000, RZ ;  /* 0x00010000564b7824 */ /* 0x000fe200078e00ff */
[----:B------:R-:W-:Y:S01]  /*6210*/  SEL R88, RZ, 0x100, P4 ;  /* 0x00000100ff587807 */ /* 0x000fe20002000000 */
[----:B------:R-:W-:Y:S01]  /*6220*/  IMAD.WIDE.U32 R114, R18, 0x10, R96 ;  /* 0x0000001012727825 */ /* 0x000fe200078e0060 */
[----:B------:R-:W-:-:S03]  /*6230*/  SEL R113, RZ, 0x10000, P5 ;  /* 0x00010000ff717807 */ /* 0x000fc60002800000 */
[----:B------:R-:W-:Y:S01]  /*6240*/  FFMA.FTZ R73, R72, R15, 1.1641532182693481445e-10 ;  /* 0x2f00000048497423 */ /* 0x000fe2000001000f */
[----:B------:R-:W-:Y:S01]  /*6250*/  ISETP.NE.AND P5, PT, R77, RZ, PT ;  /* 0x000000ff4d00720c */ /* 0x000fe20003fa5270 */
        /* <DEDUP_REMOVED lines=47> */
.L_x_5853:
[----:B------:R-:W-:-:S07]  /*6550*/  MOV R86, R80 ;  /* 0x0000005000567202 */ /* 0x000fce0000000f00 */
.L_x_5854:
[----:B------:R-:W-:Y:S05]  /*6560*/  BSYNC B0 ;  /* 0x0000000000007941 */ /* 0x000fea0003800000 */
.L_x_5852:
        /* <DEDUP_REMOVED lines=16> */
.L_x_5858:
[----:B------:R-:W-:Y:S05]  /*6670*/  BSYNC B1 ;  /* 0x0000000000017941 */ /* 0x000fea0003800000 */
.L_x_5857:
        /* <DEDUP_REMOVED lines=44> */
.L_x_5856:
[----:B------:R-:W-:Y:S05]  /*6940*/  BSYNC B0 ;  /* 0x0000000000007941 */ /* 0x000fea0003800000 */
.L_x_5855:
[----:B------:R-:W-:Y:S01]  /*6950*/  I2FP.F32.U32 R76, R86 ;  /* 0x00000056004c7245 */ /* 0x000fe20000201000 */
[----:B-----5:R-:W-:Y:S01]  /*6960*/  IMAD.U32 R79, R72, 0x10000, RZ ;  /* 0x00010000484f7824 */ /* 0x020fe200078e00ff */
[----:B------:R-:W-:Y:S01]  /*6970*/  ISETP.NE.AND P1, PT, R94, 0x1, PT ;  /* 0x000000015e00780c */ /* 0x000fe20003f25270 */
[----:B------:R-:W-:Y:S01]  /*6980*/  BSSY B0, `(.L_x_5859) ;  /* 0x0000015000007945 */ /* 0x000fe20003800000 */
[----:B------:R-:W-:Y:S01]  /*6990*/  PRMT R88, R72, 0x7632, R88 ;  /* 0x0000763248587816 */ /* 0x000fe20000000058 */
[----:B------:R-:W-:Y:S01]  /*69a0*/  FFMA.FTZ R77, R76, R15, 1.1641532182693481445e-10 ;  /* 0x2f0000004c4d7423 */ /* 0x000fe2000001000f */
[----:B------:R-:W-:Y:S01]  /*69b0*/  FMUL.FTZ R79, R79, R10 ;  /* 0x0000000a4f4f7220 */ /* 0x000fe20000410000 */
[----:B------:R-:W-:-:S03]  /*69c0*/  @P0 SHF.L.U32 R76, R20, 0x10, RZ ;  /* 0x00000010144c0819 */ /* 0x000fc600000006ff */
        /* <DEDUP_REMOVED lines=15> */
.L_x_5860:
[----:B------:R-:W-:-:S07]  /*6ac0*/  IMAD.MOV.U32 R72, RZ, RZ, R80 ;  /* 0x000000ffff487224 */ /* 0x000fce00078e0050 */
.L_x_5861:
[----:B------:R-:W-:Y:S05]  /*6ad0*/  BSYNC B0 ;  /* 0x0000000000007941 */ /* 0x000fea0003800000 */
.L_x_5859:
        /* <DEDUP_REMOVED lines=16> */
.L_x_5865:
[----:B------:R-:W-:Y:S05]  /*6be0*/  BSYNC B1 ;  /* 0x0000000000017941 */ /* 0x000fea0003800000 */
.L_x_5864:
        /* <DEDUP_REMOVED lines=44> */
.L_x_5863:
[----:B------:R-:W-:Y:S05]  /*6eb0*/  BSYNC B0 ;  /* 0x0000000000007941 */ /* 0x000fea0003800000 */
.L_x_5862:
        /* <DEDUP_REMOVED lines=23> */
.L_x_5867:
[----:B------:R-:W-:-:S07]  /*7030*/  MOV R72, R80 ;  /* 0x0000005000487202 */ /* 0x000fce0000000f00 */
.L_x_5868:
[----:B------:R-:W-:Y:S05]  /*7040*/  BSYNC B0 ;  /* 0x0000000000007941 */ /* 0x000fea0003800000 */
.L_x_5866:
        /* <DEDUP_REMOVED lines=16> */
.L_x_5872:
[----:B------:R-:W-:Y:S05]  /*7150*/  BSYNC B1 ;  /* 0x0000000000017941 */ /* 0x000fea0003800000 */
.L_x_5871:
        /* <DEDUP_REMOVED lines=44> */
.L_x_5870:
[----:B------:R-:W-:Y:S05]  /*7420*/  BSYNC B0 ;  /* 0x0000000000007941 */ /* 0x000fea0003800000 */
.L_x_5869:
        /* <DEDUP_REMOVED lines=22> */
.L_x_5874:
[----:B------:R-:W-:-:S07]  /*7590*/  IMAD.MOV.U32 R94, RZ, RZ, R80 ;  /* 0x000000ffff5e7224 */ /* 0x000fce00078e0050 */
.L_x_5875:
[----:B------:R-:W-:Y:S05]  /*75a0*/  BSYNC B0 ;  /* 0x0000000000007941 */ /* 0x000fea0003800000 */
.L_x_5873:
        /* <DEDUP_REMOVED lines=16> */
.L_x_5879:
[----:B------:R-:W-:Y:S05]  /*76b0*/  BSYNC B1 ;  /* 0x0000000000017941 */ /* 0x000fea0003800000 */
.L_x_5878:
        /* <DEDUP_REMOVED lines=44> */
.L_x_5877:
[----:B------:R-:W-:Y:S05]  /*7980*/  BSYNC B0 ;  /* 0x0000000000007941 */ /* 0x000fea0003800000 */
.L_x_5876:
        /* <DEDUP_REMOVED lines=22> */
.L_x_5881:
[----:B------:R-:W-:-:S07]  /*7af0*/  MOV R90, R80 ;  /* 0x00000050005a7202 */ /* 0x000fce0000000f00 */
.L_x_5882:
[----:B------:R-:W-:Y:S05]  /*7b00*/  BSYNC B0 ;  /* 0x0000000000007941 */ /* 0x000fea0003800000 */
.L_x_5880:
        /* <DEDUP_REMOVED lines=16> */
.L_x_5886:
[----:B------:R-:W-:Y:S05]  /*7c10*/  BSYNC B1 ;  /* 0x0000000000017941 */ /* 0x000fea0003800000 */
.L_x_5885:
        /* <DEDUP_REMOVED lines=44> */
.L_x_5884:
[----:B------:R-:W-:Y:S05]  /*7ee0*/  BSYNC B0 ;  /* 0x0000000000007941 */ /* 0x000fea0003800000 */
.L_x_5883:
        /* <DEDUP_REMOVED lines=22> */
.L_x_5888:
[----:B------:R-:W-:-:S07]  /*8050*/  IMAD.MOV.U32 R90, RZ, RZ, R80 ;  /* 0x000000ffff5a7224 */ /* 0x000fce00078e0050 */
.L_x_5889:
[----:B------:R-:W-:Y:S05]  /*8060*/  BSYNC B0 ;  /* 0x0000000000007941 */ /* 0x000fea0003800000 */
.L_x_5887:
        /* <DEDUP_REMOVED lines=16> */
.L_x_5893:
[----:B------:R-:W-:Y:S05]  /*8170*/  BSYNC B1 ;  /* 0x0000000000017941 */ /* 0x000fea0003800000 */
.L_x_5892:
        /* <DEDUP_REMOVED lines=44> */
.L_x_5891:
[----:B------:R-:W-:Y:S05]  /*8440*/  BSYNC B0 ;  /* 0x0000000000007941 */ /* 0x000fea0003800000 */
.L_x_5890:
        /* <DEDUP_REMOVED lines=22> */
.L_x_5895:
[----:B------:R-:W-:-:S07]  /*85b0*/  MOV R74, R80 ;  /* 0x00000050004a7202 */ /* 0x000fce0000000f00 */
.L_x_5896:
[----:B------:R-:W-:Y:S05]  /*85c0*/  BSYNC B0 ;  /* 0x0000000000007941 */ /* 0x000fea0003800000 */
.L_x_5894:
        /* <DEDUP_REMOVED lines=16> */
.L_x_5900:
[----:B------:R-:W-:Y:S05]  /*86d0*/  BSYNC B1 ;  /* 0x0000000000017941 */ /* 0x000fea0003800000 */
.L_x_5899:
        /* <DEDUP_REMOVED lines=44> */
.L_x_5898:
[----:B------:R-:W-:Y:S05]  /*89a0*/  BSYNC B0 ;  /* 0x0000000000007941 */ /* 0x000fea0003800000 */
.L_x_5897:
        /* <DEDUP_REMOVED lines=22> */
.L_x_5902:
[----:B------:R-:W-:-:S07]  /*8b10*/  IMAD.MOV.U32 R94, RZ, RZ, R80 ;  /* 0x000000ffff5e7224 */ /* 0x000fce00078e0050 */
.L_x_5903:
[----:B------:R-:W-:Y:S05]  /*8b20*/  BSYNC B0 ;  /* 0x0000000000007941 */ /* 0x000fea0003800000 */
.L_x_5901:
        /* <DEDUP_REMOVED lines=18> */
.L_x_5907:
[----:B------:R-:W-:Y:S05]  /*8c50*/  BSYNC B1 ;  /* 0x0000000000017941 */ /* 0x000fea0003800000 */
.L_x_5906:
        /* <DEDUP_REMOVED lines=44> */
.L_x_5905:
[----:B------:R-:W-:Y:S05]  /*8f20*/  BSYNC B0 ;  /* 0x0000000000007941 */ /* 0x000fea0003800000 */
.L_x_5904:
[----:B------:R-:W-:Y:S01]  /*8f30*/  FADD.FTZ R72, RZ, R9 ;  /* 0x00000009ff487221 */ /* 0x000fe20000010000 */
[----:B------:R-:W-:Y:S01]  /*8f40*/  ISETP.NE.AND P6, PT, R86, RZ, PT ;  /* 0x000000ff5600720c */ /* 0x000fe20003fc5270 */
[----:B------:R-:W-:Y:S01]  /*8f50*/  IMAD.WIDE.U32 R96, R105, 0x10, R96 ;  /* 0x0000001069607825 */ /* 0x000fe200078e0060 */
[----:B------:R-:W-:-:S03]  /*8f60*/  SEL R74, RZ, 0x10000, P5 ;  /* 0x00010000ff4a7807 */ /* 0x000fc60002800000 */
[----:B------:R-:W-:Y:S01]  /*8f70*/  FADD.FTZ R72, R72, R11 ;  /* 0x0000000b48487221 */ /* 0x000fe20000010000 */
[----:B------:R-:W-:Y:S01]  /*8f80*/  SHF.L.U32 R73, R90, 0x10, RZ ;  /* 0x000000105a497819 */ /* 0x000fe200000006ff */
[----:B------:R-:W-:Y:S01]  /*8f90*/  IMAD.WIDE.U32 R92, R105, 0x8, R92 ;  /* 0x00000008695c7825 */ /* 0x000fe200078e005c */
[----:B------:R-:W-:-:S03]  /*8fa0*/  ISETP.NE.AND P5, PT, R88, RZ, PT ;  /* 0x000000ff5800720c */ /* 0x000fc60003fa5270 */
[----:B------:R-:W-:Y:S01]  /*8fb0*/  FADD.FTZ R72, R72, R13 ;  /* 0x0000000d48487221 */ /* 0x000fe20000010000 */
[----:B------:R-:W-:Y:S01]  /*8fc0*/  SEL R123, RZ, 0x100, P4 ;  /* 0x00000100ff7b7807 */ /* 0x000fe20002000000 */
[----:B------:R-:W-:Y:S01]  /*8fd0*/  FMUL.FTZ R73, R73, R10 ;  /* 0x0000000a49497220 */ /* 0x000fe20000410000 */
[----:B------:R-:W-:Y:S01]  /*8fe0*/  @P0 PRMT R10, R23, 0x7632, R10 ;  /* 0x00007632170a0816 */ /* 0x000fe2000000000a */
[----:B------:R-:W-:Y:S01]  /*8ff0*/  FADD.FTZ R72, R72, R17 ;  /* 0x0000001148487221 */ /* 0x000fe20000010000 */
[----:B------:R-:W-:Y:S01]  /*9000*/  SEL R75, RZ, 0x1, P6 ;  /* 0x00000001ff4b7807 */ /* 0x000fe20003000000 */
[----:B------:R-:W-:Y:S01]  /*9010*/  FMUL.FTZ R12, R73, R12 ;  /* 0x0000000c490c7220 */ /* 0x000fe20000410000 */
[----:B------:R-:W-:Y:S01]  /*9020*/  UMOV UR8, 0xffffffff ;  /* 0xffffffff00087882 */ /* 0x000fe20000000000 */
[----:B------:R-:W-:Y:S01]  /*9030*/  FADD.FTZ R72, R72, R19 ;  /* 0x0000001348487221 */ /* 0x000fe20000010000 */
[----:B------:R-:W-:-:S03]  /*9040*/  @P0 IMAD.U32 R10, R10, 0x10000, RZ ;  /* 0x000100000a0a0824 */ /* 0x000fc600078e00ff */
[----:B------:R-:W-:-:S04]  /*9050*/  FADD.FTZ R72, R72, R81 ;  /* 0x0000005148487221 */ /* 0x000fc80000010000 */
[----:B------:R-:W-:Y:S01]  /*9060*/  FADD.FTZ R76, R72, R83 ;  /* 0x00000053484c7221 */ /* 0x000fe20000010000 */
[----:B------:R-:W-:-:S03]  /*9070*/  I2FP.F32.U32 R72, R94 ;  /* 0x0000005e00487245 */ /* 0x000fc60000201000 */
[----:B------:R-:W-:Y:S02]  /*9080*/  FADD.FTZ R76, R76, R85 ;  /* 0x000000554c4c7221 */ /* 0x000fe40000010000 */
[----:B------:R-:W-:Y:S01]  /*9090*/  FFMA.FTZ R15, R72, R15, 1.1641532182693481445e-10 ;  /* 0x2f000000480f7423 */ /* 0x000fe2000001000f */
[----:B------:R-:W-:Y:S01]  /*90a0*/  SEL R72, RZ, 0x1, P2 ;  /* 0x00000001ff487807 */ /* 0x000fe20001000000 */
[----:B------:R-:W-:-:S03]  /*90b0*/  FADD.FTZ R76, R76, R87 ;  /* 0x000000574c4c7221 */ /* 0x000fc60000010000 */
[----:B------:R-:W-:Y:S01]  /*90c0*/  FSETP.GTU.FTZ.AND P2, PT, R15, R14, PT ;  /* 0x0000000e0f00720b */ /* 0x000fe20003f5c000 */
[----:B------:R-:W-:Y:S01]  /*90d0*/  FADD.FTZ R76, R76, R91 ;  /* 0x0000005b4c4c7221 */ /* 0x000fe20000010000 */
[----:B------:R-:W-:Y:S01]  /*90e0*/  SEL R14, RZ, 0x1, P5 ;  /* 0x00000001ff0e7807 */ /* 0x000fe20002800000 */
[----:B------:R-:W-:Y:S01]  /*90f0*/  IMAD.WIDE.U32 R72, R72, 0x1000000, RZ ;  /* 0x0100000048487825 */ /* 0x000fe200078e00ff */
[----:B------:R-:W-:-:S03]  /*9100*/  SEL R88, RZ, 0x1000000, P2 ;  /* 0x01000000ff587807 */ /* 0x000fc60001000000 */
[----:B------:R-:W-:Y:S01]  /*9110*/  FADD.FTZ R86, R76, R89 ;  /* 0x000000594c567221 */ /* 0x000fe20000010000 */
[----:B------:R-:W-:Y:S01]  /*9120*/  SEL R76, RZ, 0x1, P1 ;  /* 0x00000001ff4c7807 */ /* 0x000fe20000800000 */
[----:B------:R-:W-:Y:S01]  /*9130*/  IMAD.WIDE.U32 R14, R14, 0x100, RZ ;  /* 0x000001000e0e7825 */ /* 0x000fe200078e00ff */
[----:B------:R-:W-:-:S03]  /*9140*/  FSEL R79, R12, RZ, !P2 ;  /* 0x000000ff0c4f7208 */ /* 0x000fc60005000000 */
[----:B------:R-:W-:Y:S01]  /*9150*/  FADD.FTZ R86, R86, R99 ;  /* 0x0000006356567221 */ /* 0x000fe20000010000 */
[----:B------:R-:W-:Y:S01]  /*9160*/  SHF.R.U32.HI R12, RZ, 0x5, R0 ;  /* 0x00000005ff0c7819 */ /* 0x000fe20000011600 */
[----:B------:R-:W-:Y:S01]  /*9170*/  IMAD.WIDE.U32 R76, R76, 0x10000, RZ ;  /* 0x000100004c4c7825 */ /* 0x000fe200078e00ff */
[----:B------:R-:W-:-:S03]  /*9180*/  LOP3.LUT P1, RZ, R0, 0x1f, RZ, 0xc0, !PT ;  /* 0x0000001f00ff7812 */ /* 0x000fc6000782c0ff */
[----:B------:R-:W-:Y:S01]  /*9190*/  FADD.FTZ R86, R86, R95 ;  /* 0x0000005f56567221 */ /* 0x000fe20000010000 */
[----:B------:R-:W-:Y:S01]  /*91a0*/  @P0 FADD.FTZ R79, R79, R10 ;  /* 0x0000000a4f4f0221 */ /* 0x000fe20000010000 */
[----:B------:R-:W-:Y:S02]  /*91b0*/  LOP3.LUT P0, RZ, R7, 0xff, RZ, 0xc0, !PT ;  /* 0x000000ff07ff7812 */ /* 0x000fe4000780c0ff */
[----:B------:R-:W-:Y:S01]  /*91c0*/  FADD.FTZ R86, R86, R103 ;  /* 0x0000006756567221 */ /* 0x000fe20000010000 */
[----:B------:R-:W-:Y:S02]  /*91d0*/  LOP3.LUT R14, R14, R72, R76, 0xfe, !PT ;  /* 0x000000480e0e7212 */ /* 0x000fe400078efe4c */
[----:B------:R-:W-:Y:S01]  /*91e0*/  LOP3.LUT R72, R123, R88, R74, 0xfe, !PT ;  /* 0x000000587b487212 */ /* 0x000fe200078efe4a */
[----:B------:R-:W-:Y:S01]  /*91f0*/  FADD.FTZ R86, R86, R101 ;  /* 0x0000006556567221 */ /* 0x000fe20000010000 */
[----:B------:R-:W-:Y:S02]  /*9200*/  SEL R123, RZ, 0x1, P3 ;  /* 0x00000001ff7b7807 */ /* 0x000fe40001800000 */
[----:B------:R-:W-:Y:S01]  /*9210*/  LOP3.LUT R14, R14, R75, RZ, 0xfc, !PT ;  /* 0x0000004b0e0e7212 */ /* 0x000fe200078efcff */
[----:B------:R-:W-:Y:S01]  /*9220*/  FADD.FTZ R86, R86, R107 ;  /* 0x0000006b56567221 */ /* 0x000fe20000010000 */
[----:B------:R-:W-:-:S02]  /*9230*/  LOP3.LUT R123, R73, R72, R123, 0xfe, !PT ;  /* 0x00000048497b7212 */ /* 0x000fc400078efe7b */
[----:B------:R-:W-:Y:S01]  /*9240*/  F2FP.BF16.F32.PACK_AB R74, R119, R115 ;  /* 0x00000073774a723e */ /* 0x000fe200000010ff */
[----:B------:R-:W-:Y:S01]  /*9250*/  FADD.FTZ R86, R86, R109 ;  /* 0x0000006d56567221 */ /* 0x000fe20000010000 */
[----:B------:R-:W-:Y:S02]  /*9260*/  F2FP.BF16.F32.PACK_AB R73, R117, R111 ;  /* 0x0000006f7549723e */ /* 0x000fe400000010ff */
[----:B------:R-:W-:Y:S01]  /*9270*/  F2FP.BF16.F32.PACK_AB R72, R113, R109 ;  /* 0x0000006d7148723e */ /* 0x000fe200000010ff */
[----:B------:R-:W-:Y:S01]  /*9280*/  FADD.FTZ R86, R86, R113 ;  /* 0x0000007156567221 */ /* 0x000fe20000010000 */
[----:B------:R-:W-:Y:S02]  /*9290*/  F2FP.BF16.F32.PACK_AB R75, R79, R121 ;  /* 0x000000794f4b723e */ /* 0x000fe400000010ff */
[----:B------:R-:W-:Y:S01]  /*92a0*/  LOP3.LUT R15, R15, R123, R77, 0xfe, !PT ;  /* 0x0000007b0f0f7212 */ /* 0x000fe200078efe4d */
[----:B------:R-:W-:Y:S01]  /*92b0*/  FADD.FTZ R86, R86, R111 ;  /* 0x0000006f56567221 */ /* 0x000fe20000010000 */
[----:B------:R-:W-:Y:S01]  /*92c0*/  LOP3.LUT R10, R12, 0x7fffff8, RZ, 0xc0, !PT ;  /* 0x07fffff80c0a7812 */ /* 0x000fe200078ec0ff */
[----:B------:R0:W-:Y:S02]  /*92d0*/  STG.E.128 desc[UR4][R96.64], R72 ;  /* 0x0000004860007986 */ /* 0x0001e4000c101d04 */
[----:B------:R-:W-:Y:S01]  /*92e0*/  FADD.FTZ R86, R86, R117 ;  /* 0x0000007556567221 */ /* 0x000fe20000010000 */
[----:B------:R-:W-:Y:S01]  /*92f0*/  @!P0 IADD3 R10, R10, 0x8, RZ ;  /* 0x000000080a0a8810 */ /* 0x000fe20007ffe0ff */
[----:B------:R0:W-:Y:S02]  /*9300*/  STG.E.64 desc[UR4][R92.64], R14 ;  /* 0x0000000e5c007986 */ /* 0x0001e4000c101b04 */
        /* <DEDUP_REMOVED lines=19> */
[C---:B------:R-:W-:Y:S01]  /*9440*/  FADD.FTZ R72, -R14.reuse, R17 ;  /* 0x000000110e487221 */ /* 0x040fe20000010100 */
[----:B------:R-:W-:Y:S01]  /*9450*/  FFMA.FTZ R7, R7, R7, RZ ;  /* 0x0000000707077223 */ /* 0x000fe200000100ff */
[----:B------:R-:W-:-:S03]  /*9460*/  FADD.FTZ R74, -R14, R83 ;  /* 0x000000530e4a7221 */ /* 0x000fc60000010100 */
[----:B------:R-:W-:Y:S01]  /*9470*/  FFMA.FTZ R7, R76, R76, R7 ;  /* 0x0000004c4c077223 */ /* 0x000fe20000010007 */
[----:B------:R-:W-:-:S03]  /*9480*/  FADD.FTZ R76, -R14, R19 ;  /* 0x000000130e4c7221 */ /* 0x000fc60000010100 */
[----:B------:R-:W-:-:S04]  /*9490*/  FFMA.FTZ R7, R86, R86, R7 ;  /* 0x0000005656077223 */ /* 0x000fc80000010007 */
        /* <DEDUP_REMOVED lines=48> */
.L_x_5920:
[----:B------:R-:W2:Y:S01]  /*97a0*/  @!P1 S2R R72, SR_CgaCtaId ;  /* 0x0000000000489919 */ /* 0x000ea20000008800 */
[----:B------:R-:W-:Y:S01]  /*97b0*/  LOP3.LUT R75, R0, 0x1f, RZ, 0xc0, !PT ;  /* 0x0000001f004b7812 */ /* 0x000fe200078ec0ff */
[----:B------:R-:W-:Y:S05]  /*97c0*/  WARPSYNC.ALL ;  /* 0x0000000000007948 */ /* 0x000fea0003800000 */
[----:B------:R-:W-:Y:S02]  /*97d0*/  ISETP.GT.U32.AND P2, PT, R75, 0x7, PT ;  /* 0x000000074b00780c */ /* 0x000fe40003f44070 */
[----:B------:R-:W-:Y:S02]  /*97e0*/  LOP3.LUT R7, R12, 0x7, RZ, 0xc0, !PT ;  /* 0x000000070c077812 */ /* 0x000fe400078ec0ff */
[----:B------:R-:W-:-:S02]  /*97f0*/  @!P1 MOV R15, 0x400 ;  /* 0x00000400000f9802 */ /* 0x000fc40000000f00 */
[----:B------:R-:W-:Y:S01]  /*9800*/  PLOP3.LUT P3, PT, PT, PT, UP1, 0x40, 0x0 ;  /* 0x000000000000781c */ /* 0x000fe20003f6e818 */
[----:B------:R-:W-:-:S06]  /*9810*/  @!P1 IMAD.IADD R12, R10, 0x1, R7 ;  /* 0x000000010a0c9824 */ /* 0x000fcc00078e0207 */
[----:B------:R-:W3:Y:S01]  /*9820*/  @!P2 S2R R77, SR_CgaCtaId ;  /* 0x00000000004da919 */ /* 0x000ee20000008800 */
[----:B------:R-:W-:Y:S01]  /*9830*/  @!P2 IMAD.IADD R10, R10, 0x1, R75 ;  /* 0x000000010a0aa824 */ /* 0x000fe200078e024b */
[----:B--2---:R-:W-:Y:S02]  /*9840*/  @!P1 LEA R15, R72, R15, 0x18 ;  /* 0x0000000f480f9211 */ /* 0x004fe400078ec0ff */
[----:B------:R-:W-:Y:S02]  /*9850*/  @!P2 MOV R72, 0x400 ;  /* 0x000004000048a802 */ /* 0x000fe40000000f00 */
[----:B------:R-:W-:Y:S01]  /*9860*/  @!P1 LEA R12, R12, R15, 0x3 ;  /* 0x0000000f0c0c9211 */ /* 0x000fe200078e18ff */
[----:B-1----:R-:W-:-:S05]  /*9870*/  FADD.FTZ R15, R73, R76 ;  /* 0x0000004c490f7221 */ /* 0x002fca0000010000 */
[----:B------:R-:W-:Y:S01]  /*9880*/  @!P1 STS.64 [R12], R14 ;  /* 0x0000000e0c009388 */ /* 0x000fe20000000a00 */
[----:B------:R-:W-:Y:S01]  /*9890*/  BAR.SYNC.DEFER_BLOCKING 0x0 ;  /* 0x0000000000007b1d */ /* 0x000fe20000010000 */
[----:B------:R-:W-:Y:S02]  /*98a0*/  LOP3.LUT P1, RZ, R7, 0x1f, R0, 0xf8, !PT ;  /* 0x0000001f07ff7812 */ /* 0x000fe4000782f800 */
[----:B---3--:R-:W-:Y:S02]  /*98b0*/  @!P2 LEA R77, R77, R72, 0x18 ;  /* 0x000000484d4da211 */ /* 0x008fe400078ec0ff */
[----:B0-----:R-:W-:Y:S02]  /*98c0*/  CS2R R72, SRZ ;  /* 0x0000000000487805 */ /* 0x001fe4000001ff00 */
[----:B------:R-:W-:Y:S01]  /*98d0*/  @!P2 LEA R74, R10, R77, 0x3 ;  /* 0x0000004d0a4aa211 */ /* 0x000fe200078e18ff */
[----:B------:R-:W-:Y:S01]  /*98e0*/  IMAD.MOV.U32 R10, RZ, RZ, RZ ;  /* 0x000000ffff0a7224 */ /* 0x000fe200078e00ff */
[----:B------:R-:W-:-:S05]  /*98f0*/  @!P2 MOV R10, 0x300 ;  /* 0x00000300000aa802 */ /* 0x000fca0000000f00 */
[----:B------:R-:W0:Y:S04]  /*9900*/  SHFL.DOWN PT, R75, R10, 0x4, 0x1f ;  /* 0x08801f000a4b7f89 */ /* 0x000e2800000e0000 */
[----:B------:R1:W2:Y:S01]  /*9910*/  @!P2 LDS.64 R72, [R74] ;  /* 0x000000004a48a984 */ /* 0x0002a20000000a00 */
[----:B------:R-:W-:Y:S02]  /*9920*/  PLOP3.LUT P2, PT, PT, PT, UP1, 0x40, 0x0 ;  /* 0x000000000000781c */ /* 0x000fe40003f4e818 */
[----:B-1----:R-:W-:Y:S01]  /*9930*/  I2FP.F32.S32 R74, R10 ;  /* 0x0000000a004a7245 */ /* 0x002fe20000201400 */
[----:B0-----:R-:W-:Y:S01]  /*9940*/  IMAD.IADD R14, R75, 0x1, R10 ;  /* 0x000000014b0e7824 */ /* 0x001fe200078e020a */
[----:B------:R-:W-:-:S04]  /*9950*/  I2FP.F32.S32 R86, R75 ;  /* 0x0000004b00567245 */ /* 0x000fc80000201400 */
[----:B------:R-:W-:Y:S01]  /*9960*/  I2FP.F32.S32 R15, R14 ;  /* 0x0000000e000f7245 */ /* 0x000fe20000201400 */
[----:B------:R-:W0:Y:S03]  /*9970*/  SHFL.DOWN PT, R93, R14, 0x2, 0x1f ;  /* 0x08401f000e5d7f89 */ /* 0x000e2600000e0000 */
[----:B------:R-:W1:Y:S01]  /*9980*/  MUFU.RCP R76, R15 ;  /* 0x0000000f004c7308 */ /* 0x000e620000001000 */
[----:B--2---:R-:W2:Y:S04]  /*9990*/  SHFL.DOWN PT, R77, R72, 0x4, 0x1f ;  /* 0x08801f00484d7f89 */ /* 0x004ea800000e0000 */
        /* <DEDUP_REMOVED lines=12> */
[----:B------:R-:W1:Y:S01]  /*9a60*/  MUFU.RCP R74, R72 ;  /* 0x00000048004a7308 */ /* 0x000e620000001000 */
[----:B0-----:R-:W-:Y:S01]  /*9a70*/  IMAD.IADD R14, R14, 0x1, R97 ;  /* 0x000000010e0e7824 */ /* 0x001fe200078e0261 */
[----:B------:R-:W0:Y:S01]  /*9a80*/  SHFL.DOWN PT, R75, R10, 0x2, 0x1f ;  /* 0x08401f000a4b7f89 */ /* 0x000e2200000e0000 */
[----:B------:R-:W-:Y:S01]  /*9a90*/  FMUL.FTZ R77, R77, R86 ;  /* 0x000000564d4d7220 */ /* 0x000fe20000410000 */
[----:B------:R-:W-:-:S02]  /*9aa0*/  I2FP.F32.S32 R97, R97 ;  /* 0x0000006100617245 */ /* 0x000fc40000201400 */
[----:B------:R-:W-:Y:S01]  /*9ab0*/  I2FP.F32.S32 R14, R14 ;  /* 0x0000000e000e7245 */ /* 0x000fe20000201400 */
[----:B------:R-:W-:-:S05]  /*9ac0*/  FFMA.FTZ R73, R76, R77, R73 ;  /* 0x0000004d4c497223 */ /* 0x000fca0000010049 */
[----:B------:R-:W2:Y:S01]  /*9ad0*/  SHFL.DOWN PT, R12, R73, 0x2, 0x1f ;  /* 0x08401f00490c7f89 */ /* 0x000ea200000e0000 */
[----:B------:R-:W3:Y:S01]  /*9ae0*/  MUFU.RCP R14, R14 ;  /* 0x0000000e000e7308 */ /* 0x000ee20000001000 */
[----:B0-----:R-:W-:Y:S01]  /*9af0*/  FMUL.FTZ R76, R75, R93 ;  /* 0x0000005d4b4c7220 */ /* 0x001fe20000410000 */
[----:B------:R-:W-:-:S03]  /*9b00*/  FADD.FTZ R75, R10, -R75 ;  /* 0x8000004b0a4b7221 */ /* 0x000fc60000010000 */
[----:B------:R-:W-:Y:S01]  /*9b10*/  FFMA.FTZ R77, R15, R10, R76 ;  /* 0x0000000a0f4d7223 */ /* 0x000fe2000001004c */
[----:B------:R-:W-:-:S03]  /*9b20*/  FMUL.FTZ R10, R75, R75 ;  /* 0x0000004b4b0a7220 */ /* 0x000fc60000410000 */
[----:B-1----:R-:W-:Y:S01]  /*9b30*/  FMUL.FTZ R77, R74, R77 ;  /* 0x0000004d4a4d7220 */ /* 0x002fe20000410000 */
[----:B------:R-:W-:Y:S01]  /*9b40*/  FMUL.FTZ R10, R15, R10 ;  /* 0x0000000a0f0a7220 */ /* 0x000fe20000410000 */
[----:B--2---:R-:W-:-:S03]  /*9b50*/  FADD.FTZ R73, R73, R12 ;  /* 0x0000000c49497221 */ /* 0x004fc60000010000 */
[----:B------:R-:W0:Y:S01]  /*9b60*/  SHFL.DOWN PT, R76, R77, 0x1, 0x1f ;  /* 0x08201f004d4c7f89 */ /* 0x000e2200000e0000 */
[----:B------:R-:W-:-:S04]  /*9b70*/  FMUL.FTZ R10, R10, R93 ;  /* 0x0000005d0a0a7220 */ /* 0x000fc80000410000 */
[----:B------:R-:W-:-:S05]  /*9b80*/  FFMA.FTZ R10, R74, R10, R73 ;  /* 0x0000000a4a0a7223 */ /* 0x000fca0000010049 */
[----:B------:R-:W1:Y:S01]  /*9b90*/  SHFL.DOWN PT, R15, R10, 0x1, 0x1f ;  /* 0x08201f000a0f7f89 */ /* 0x000e6200000e0000 */
[----:B0-----:R-:W-:Y:S01]  /*9ba0*/  FADD.FTZ R12, R77, -R76 ;  /* 0x8000004c4d0c7221 */ /* 0x001fe20000010000 */
[----:B------:R-:W-:-:S03]  /*9bb0*/  FMUL.FTZ R75, R76, R97 ;  /* 0x000000614c4b7220 */ /* 0x000fc60000410000 */
[----:B------:R-:W-:Y:S01]  /*9bc0*/  FMUL.FTZ R73, R12, R12 ;  /* 0x0000000c0c497220 */ /* 0x000fe20000410000 */
[C---:B------:R-:W-:Y:S01]  /*9bd0*/  FFMA.FTZ R75, R72.reuse, R77, R75 ;  /* 0x0000004d484b7223 */ /* 0x040fe2000001004b */
[----:B------:R-:W0:Y:S02]  /*9be0*/  LDC R12, c[0x0][0x2d8] ;  /* 0x0000b600ff0c7b82 */ /* 0x000e240000000800 */
[----:B------:R-:W-:Y:S01]  /*9bf0*/  FMUL.FTZ R73, R72, R73 ;  /* 0x0000004948497220 */ /* 0x000fe20000410000 */
[----:B---3--:R-:W-:Y:S01]  /*9c00*/  FMUL.FTZ R75, R14, R75 ;  /* 0x0000004b0e4b7220 */ /* 0x008fe20000410000 */
[----:B-1----:R-:W-:Y:S02]  /*9c10*/  FADD.FTZ R15, R10, R15 ;  /* 0x0000000f0a0f7221 */ /* 0x002fe40000010000 */
[----:B------:R-:W-:-:S03]  /*9c20*/  FMUL.FTZ R73, R73, R97 ;  /* 0x0000006149497220 */ /* 0x000fc60000410000 */
[----:B------:R-:W1:Y:S01]  /*9c30*/  SHFL.IDX PT, R75, R75, RZ, 0x1f ;  /* 0x00001fff4b4b7589 */ /* 0x000e6200000e0000 */
[----:B------:R-:W-:Y:S02]  /*9c40*/  FFMA.FTZ R7, R14, R73, R15 ;  /* 0x000000490e077223 */ /* 0x000fe4000001000f */
[----:B------:R-:W2:Y:S04]  /*9c50*/  @!P1 LDC.64 R72, c[0x0][0x250] ;  /* 0x00009400ff489b82 */ /* 0x000ea80000000a00 */
[----:B------:R-:W0:Y:S01]  /*9c60*/  SHFL.IDX PT, R7, R7, RZ, 0x1f ;  /* 0x00001fff07077589 */ /* 0x000e2200000e0000 */
[----:B-1----:R-:W-:Y:S01]  /*9c70*/  FMUL.FTZ R10, R75, R75 ;  /* 0x0000004b4b0a7220 */ /* 0x002fe20000410000 */
[----:B--2---:R-:W-:-:S04]  /*9c80*/  @!P1 IMAD.WIDE R72, R2, 0x4, R72 ;  /* 0x0000000402489825 */ /* 0x004fc800078e0248 */
[----:B------:R-:W-:Y:S01]  /*9c90*/  FSEL R15, R10, RZ, !P2 ;  /* 0x000000ff0a0f7208 */ /* 0x000fe20005000000 */
[----:B0-----:R-:W-:Y:S01]  /*9ca0*/  FFMA.FTZ R10, R7, UR11, R12 ;  /* 0x0000000b070a7c23 */ /* 0x001fe2000801000c */
[----:B------:R-:W-:Y:S01]  /*9cb0*/  FSEL R12, R75, RZ, P3 ;  /* 0x000000ff4b0c7208 */ /* 0x000fe20001800000 */
[----:B------:R0:W-:Y:S02]  /*9cc0*/  @!P1 STG.E desc[UR4][R72.64], R75 ;  /* 0x0000004b48009986 */ /* 0x0001e4000c101904 */
[----:B------:R-:W-:Y:S02]  /*9cd0*/  FADD.FTZ R10, R10, R15 ;  /* 0x0000000f0a0a7221 */ /* 0x000fe40000010000 */
[----:B------:R-:W1:Y:S01]  /*9ce0*/  @!P1 LDC.64 R14, c[0x0][0x258] ;  /* 0x00009600ff0e9b82 */ /* 0x000e620000000a00 */
[C---:B------:R-:W-:Y:S01]  /*9cf0*/  FADD.FTZ R76, -R12.reuse, R11 ;  /* 0x0000000b0c4c7221 */ /* 0x040fe20000010100 */
[----:B------:R2:W3:Y:S01]  /*9d00*/  MUFU.RSQ R7, R10 ;  /* 0x0000000a00077308 */ /* 0x0004e20000001400 */
        /* <DEDUP_REMOVED lines=8> */
[----:B--2---:R-:W2:Y:S01]  /*9d90*/  LDC.64 R10, c[0x0][0x2b8] ;  /* 0x0000ae00ff0a7b82 */ /* 0x004ea20000000a00 */
        /* <DEDUP_REMOVED lines=15> */
[----:B-1----:R-:W-:-:S04]  /*9e90*/  @!P1 IMAD.WIDE R12, R2, 0x4, R14 ;  /* 0x00000004020c9825 */ /* 0x002fc800078e020e */
[C---:B---3--:R-:W-:Y:S01]  /*9ea0*/  FMUL.FTZ R15, R7.reuse, R74 ;  /* 0x0000004a070f7220 */ /* 0x048fe20000410000 */
[C---:B------:R-:W-:Y:S01]  /*9eb0*/  FMUL.FTZ R74, R7.reuse, R88 ;  /* 0x00000058074a7220 */ /* 0x040fe20000410000 */
[C---:B------:R-:W-:Y:S01]  /*9ec0*/  FMUL.FTZ R14, R7.reuse, R76 ;  /* 0x0000004c070e7220 */ /* 0x040fe20000410000 */
[----:B------:R-:W-:Y:S01]  /*9ed0*/  FMUL.FTZ R79, R7, R90 ;  /* 0x0000005a074f7220 */ /* 0x000fe20000410000 */
[----:B0-----:R-:W-:Y:S01]  /*9ee0*/  FFMA.FTZ R73, R44, R15, R68 ;  /* 0x0000000f2c497223 */ /* 0x001fe20000010044 */
[----:B------:R-:W-:Y:S01]  /*9ef0*/  FFMA.FTZ R90, R47, R74, R71 ;  /* 0x0000004a2f5a7223 */ /* 0x000fe20000010047 */
[----:B------:R-:W-:Y:S01]  /*9f00*/  FFMA.FTZ R74, R45, R14, R69 ;  /* 0x0000000e2d4a7223 */ /* 0x000fe20000010045 */
        /* <DEDUP_REMOVED lines=22> */
[----:B0-----:R-:W-:Y:S01]  /*a070*/  F2FP.BF16.F32.PACK_AB R12, R74, R73 ;  /* 0x000000494a0c723e */ /* 0x001fe200000010ff */
[----:B------:R-:W-:Y:S01]  /*a080*/  FFMA.FTZ R74, R32, R87, R56 ;  /* 0x00000057204a7223 */ /* 0x000fe20000010038 */
[----:B------:R-:W-:Y:S01]  /*a090*/  FFMA.FTZ R7, R33, R108, R57 ;  /* 0x0000006c21077223 */ /* 0x000fe20000010039 */
[----:B------:R-:W-:Y:S01]  /*a0a0*/  FFMA.FTZ R79, R40, R79, R64 ;  /* 0x0000004f284f7223 */ /* 0x000fe20000010040 */
[----:B------:R-:W-:Y:S01]  /*a0b0*/  FFMA.FTZ R92, R41, R92, R65 ;  /* 0x0000005c295c7223 */ /* 0x000fe20000010041 */
[----:B------:R-:W-:Y:S01]  /*a0c0*/  FFMA.FTZ R15, R42, R81, R66 ;  /* 0x000000512a0f7223 */ /* 0x000fe20000010042 */
[----:B------:R-:W-:Y:S01]  /*a0d0*/  FFMA.FTZ R96, R43, R96, R67 ;  /* 0x000000602b607223 */ /* 0x000fe20000010043 */
[----:B--2---:R-:W-:Y:S01]  /*a0e0*/  IMAD.WIDE.U32 R18, R18, 0x10, R10 ;  /* 0x0000001012127825 */ /* 0x004fe200078e000a */
[----:B------:R-:W-:-:S03]  /*a0f0*/  F2FP.BF16.F32.PACK_AB R13, R90, R75 ;  /* 0x0000004b5a0d723e */ /* 0x000fc600000010ff */
        /* <DEDUP_REMOVED lines=17> */
[----:B------:R-:W-:-:S02]  /*a210*/  LEA R92, P2, R105, UR14, 0x4 ;  /* 0x0000000e695c7c11 */ /* 0x000fc4000f8420ff */
[----:B------:R-:W-:Y:S02]  /*a220*/  F2FP.BF16.F32.PACK_AB R15, R96, R15 ;  /* 0x0000000f600f723e */ /* 0x000fe400000010ff */
[----:B------:R-:W-:Y:S02]  /*a230*/  F2FP.BF16.F32.PACK_AB R73, R72, R73 ;  /* 0x000000494849723e */ /* 0x000fe400000010ff */
[----:B------:R-:W-:Y:S02]  /*a240*/  LEA.HI.X R91, R8, UR15, RZ, 0x4, P1 ;  /* 0x0000000f085b7c11 */ /* 0x000fe400088f24ff */
[----:B------:R-:W-:Y:S02]  /*a250*/  F2FP.BF16.F32.PACK_AB R75, R112, R75 ;  /* 0x0000004b704b723e */ /* 0x000fe400000010ff */
[----:B------:R-:W-:Y:S01]  /*a260*/  F2FP.BF16.F32.PACK_AB R72, R100, R83 ;  /* 0x000000536448723e */ /* 0x000fe200000010ff */
[----:B------:R0:W-:Y:S01]  /*a270*/  STG.E.128 desc[UR4][R90.64], R12 ;  /* 0x0000000c5a007986 */ /* 0x0001e2000c101d04 */
[----:B------:R-:W-:-:S02]  /*a280*/  F2FP.BF16.F32.PACK_AB R11, R94, R11 ;  /* 0x0000000b5e0b723e */ /* 0x000fc400000010ff */
[----:B------:R-:W-:Y:S01]  /*a290*/  F2FP.BF16.F32.PACK_AB R10, R77, R10 ;  /* 0x0000000a4d0a723e */ /* 0x000fe200000010ff */
[----:B------:R0:W-:Y:S01]  /*a2a0*/  STG.E.128 desc[UR4][R18.64], R72 ;  /* 0x0000004812007986 */ /* 0x0001e2000c101d04 */
[----:B------:R-:W-:Y:S02]  /*a2b0*/  F2FP.BF16.F32.PACK_AB R9, R86, R17 ;  /* 0x000000115609723e */ /* 0x000fe400000010ff */
[----:B------:R-:W-:Y:S02]  /*a2c0*/  LEA.HI.X R93, R105, UR15, RZ, 0x4, P2 ;  /* 0x0000000f695d7c11 */ /* 0x000fe400090f24ff */
[----:B------:R-:W-:Y:S02]  /*a2d0*/  F2FP.BF16.F32.PACK_AB R8, R76, R7 ;  /* 0x000000074c08723e */ /* 0x000fe400000010ff */
[----:B------:R-:W-:Y:S02]  /*a2e0*/  IADD3 R2, R2, UR16, RZ ;  /* 0x0000001002027c10 */ /* 0x000fe4000fffe0ff */
[----:B------:R-:W-:Y:S01]  /*a2f0*/  SEL R7, RZ, 0x1, P0 ;  /* 0x00000001ff077807 */ /* 0x000fe20000000000 */
[----:B------:R0:W-:Y:S01]  /*a300*/  STG.E.128 desc[UR4][R92.64], R8 ;  /* 0x000000085c007986 */ /* 0x0001e2000c101d04 */
[----:B------:R-:W-:-:S13]  /*a310*/  ISETP.GE.AND P1, PT, R2, UR17, PT ;  /* 0x0000001102007c0c */ /* 0x000fda000bf26270 */
[----:B------:R-:W-:Y:S05]  /*a320*/  @!P1 BRA `(.L_x_5909) ;  /* 0xffffff6400609947 */ /* 0x000fea000383ffff */
[----:B------:R-:W-:Y:S05]  /*a330*/  EXIT ;  /* 0x000000000000794d */ /* 0x000fea0003800000 */
.L_x_5908:
[----:B------:R-:W-:Y:S01]  /*a340*/  HFMA2.MMA R88, -RZ, RZ, 0, 1.847743988037109375e-06 ;  /* 0x0000001fff587435 */ /* 0x000fe200000001ff */
[----:B------:R-:W-:Y:S02]  /*a350*/  IMAD.MOV.U32 R77, RZ, RZ, 0x1 ;  /* 0x00000001ff4d7424 */ /* 0x000fe400078e00ff */
[----:B------:R-:W-:-:S08]  /*a360*/  IMAD.MOV.U32 R75, RZ, RZ, -0x1 ;  /* 0xffffffffff4b7424 */ /* 0x000fd000078e00ff */
[----:B------:R-:W-:Y:S05]  /*a370*/  WARPSYNC.COLLECTIVE R75, `(.L_x_5910) ;  /* 0x000000004b087348 */ /* 0x000fea0003c00000 */
[----:B------:R0:W1:Y:S02]  /*a380*/  SHFL.BFLY P2, R76, R86, R77, R88 ;  /* 0x0c00004d564c7389 */ /* 0x0000640000040058 */
[----:B01----:R-:W-:Y:S01]  /*a390*/  ENDCOLLECTIVE ;  /* 0x000000000000791b */ /* 0x003fe20003800000 */
.L_x_5910:
[----:B------:R-:W-:Y:S01]  /*a3a0*/  HFMA2.MMA R77, -RZ, RZ, 0, 1.1920928955078125e-07 ;  /* 0x00000002ff4d7435 */ /* 0x000fe200000001ff */
[----:B------:R-:W-:-:S05]  /*a3b0*/  MOV R7, R76 ;  /* 0x0000004c00077202 */ /* 0x000fca0000000f00 */
[----:B------:R-:W-:-:S04]  /*a3c0*/  FADD.FTZ R15, R86, R7 ;  /* 0x00000007560f7221 */ /* 0x000fc80000010000 */
[----:B------:R-:W-:-:S07]  /*a3d0*/  IMAD.MOV.U32 R86, RZ, RZ, R15 ;  /* 0x000000ffff567224 */ /* 0x000fce00078e000f */
[----:B------:R-:W-:Y:S05]  /*a3e0*/  WARPSYNC.COLLECTIVE R75, `(.L_x_5911) ;  /* 0x000000004b087348 */ /* 0x000fea0003c00000 */
[----:B------:R0:W1:Y:S02]  /*a3f0*/  SHFL.BFLY P2, R76, R86, R77, R88 ;  /* 0x0c00004d564c7389 */ /* 0x0000640000040058 */
[----:B01----:R-:W-:Y:S01]  /*a400*/  ENDCOLLECTIVE ;  /* 0x000000000000791b */ /* 0x003fe20003800000 */
.L_x_5911:
[----:B------:R-:W-:Y:S02]  /*a410*/  IMAD.MOV.U32 R77, RZ, RZ, 0x4 ;  /* 0x00000004ff4d7424 */ /* 0x000fe400078e00ff */
[----:B------:R-:W-:-:S04]  /*a420*/  IMAD.MOV.U32 R14, RZ, RZ, R76 ;  /* 0x000000ffff0e7224 */ /* 0x000fc800078e004c */
[----:B------:R-:W-:-:S05]  /*a430*/  FADD.FTZ R72, R15, R14 ;  /* 0x0000000e0f487221 */ /* 0x000fca0000010000 */
[----:B------:R-:W-:-:S07]  /*a440*/  MOV R86, R72 ;  /* 0x0000004800567202 */ /* 0x000fce0000000f00 */
[----:B------:R-:W-:Y:S05]  /*a450*/  WARPSYNC.COLLECTIVE R75, `(.L_x_5912) ;  /* 0x000000004b087348 */ /* 0x000fea0003c00000 */
[----:B------:R0:W1:Y:S02]  /*a460*/  SHFL.BFLY P2, R76, R86, R77, R88 ;  /* 0x0c00004d564c7389 */ /* 0x0000640000040058 */
[----:B01----:R-:W-:Y:S01]  /*a470*/  ENDCOLLECTIVE ;  /* 0x000000000000791b */ /* 0x003fe20003800000 */
.L_x_5912:
[----:B------:R-:W-:Y:S01]  /*a480*/  HFMA2.MMA R77, -RZ, RZ, 0, 4.76837158203125e-07 ;  /* 0x00000008ff4d7435 */ /* 0x000fe200000001ff */
[----:B------:R-:W-:-:S05]  /*a490*/  MOV R7, R76 ;  /* 0x0000004c00077202 */ /* 0x000fca0000000f00 */
[----:B------:R-:W-:-:S04]  /*a4a0*/  FADD.FTZ R73, R72, R7 ;  /* 0x0000000748497221 */ /* 0x000fc80000010000 */
[----:B------:R-:W-:-:S07]  /*a4b0*/  IMAD.MOV.U32 R86, RZ, RZ, R73 ;  /* 0x000000ffff567224 */ /* 0x000fce00078e0049 */
[----:B------:R-:W-:Y:S05]  /*a4c0*/  WARPSYNC.COLLECTIVE R75, `(.L_x_5913) ;  /* 0x000000004b087348 */ /* 0x000fea0003c00000 */
[----:B------:R0:W1:Y:S02]  /*a4d0*/  SHFL.BFLY P2, R76, R86, R77, R88 ;  /* 0x0c00004d564c7389 */ /* 0x0000640000040058 */
[----:B01----:R-:W-:Y:S01]  /*a4e0*/  ENDCOLLECTIVE ;  /* 0x000000000000791b */ /* 0x003fe20003800000 */
.L_x_5913:
[----:B------:R-:W-:Y:S01]  /*a4f0*/  HFMA2.MMA R77, -RZ, RZ, 0, 9.5367431640625e-07 ;  /* 0x00000010ff4d7435 */ /* 0x000fe200000001ff */
[----:B------:R-:W-:-:S04]  /*a500*/  IMAD.MOV.U32 R14, RZ, RZ, R76 ;  /* 0x000000ffff0e7224 */ /* 0x000fc800078e004c */
[----:B------:R-:W-:-:S05]  /*a510*/  FADD.FTZ R74, R73, R14 ;  /* 0x0000000e494a7221 */ /* 0x000fca0000010000 */
[----:B------:R-:W-:-:S07]  /*a520*/  MOV R86, R74 ;  /* 0x0000004a00567202 */ /* 0x000fce0000000f00 */
[----:B------:R-:W-:Y:S05]  /*a530*/  WARPSYNC.COLLECTIVE R75, `(.L_x_5914) ;  /* 0x000000004b087348 */ /* 0x000fea0003c00000 */
[----:B------:R0:W1:Y:S02]  /*a540*/  SHFL.BFLY P2, R76, R86, R77, R88 ;  /* 0x0c00004d564c7389 */ /* 0x0000640000040058 */
[----:B01----:R-:W-:Y:S01]  /*a550*/  ENDCOLLECTIVE ;  /* 0x000000000000791b */ /* 0x003fe20003800000 */
.L_x_5914:
        /* <DEDUP_REMOVED lines=56> */
.L_x_5915:
[----:B------:R-:W-:Y:S01]  /*a8e0*/  HFMA2.MMA R77, -RZ, RZ, 0, 1.1920928955078125e-07 ;  /* 0x00000002ff4d7435 */ /* 0x000fe200000001ff */
[----:B------:R-:W-:-:S04]  /*a8f0*/  IMAD.MOV.U32 R72, RZ, RZ, R76 ;  /* 0x000000ffff487224 */ /* 0x000fc800078e004c */
[----:B------:R-:W-:-:S05]  /*a900*/  FADD.FTZ R72, R7, R72 ;  /* 0x0000004807487221 */ /* 0x000fca0000010000 */
[----:B------:R-:W-:-:S07]  /*a910*/  MOV R86, R72 ;  /* 0x0000004800567202 */ /* 0x000fce0000000f00 */
[----:B------:R-:W-:Y:S05]  /*a920*/  WARPSYNC.COLLECTIVE R75, `(.L_x_5916) ;  /* 0x000000004b087348 */ /* 0x000fea0003c00000 */
[----:B------:R0:W1:Y:S02]  /*a930*/  SHFL.BFLY P2, R76, R86, R77, R88 ;  /* 0x0c00004d564c7389 */ /* 0x0000640000040058 */
[----:B01----:R-:W-:Y:S01]  /*a940*/  ENDCOLLECTIVE ;  /* 0x000000000000791b */ /* 0x003fe20003800000 */
.L_x_5916:
[----:B------:R-:W-:Y:S01]  /*a950*/  HFMA2.MMA R77, -RZ, RZ, 0, 2.384185791015625e-07 ;  /* 0x00000004ff4d7435 */ /* 0x000fe200000001ff */
[----:B------:R-:W-:-:S04]  /*a960*/  IMAD.MOV.U32 R15, RZ, RZ, R76 ;  /* 0x000000ffff0f7224 */ /* 0x000fc800078e004c */
[----:B------:R-:W-:-:S05]  /*a970*/  FADD.FTZ R15, R72, R15 ;  /* 0x0000000f480f7221 */ /* 0x000fca0000010000 */
[----:B------:R-:W-:-:S07]  /*a980*/  MOV R86, R15 ;  /* 0x0000000f00567202 */ /* 0x000fce0000000f00 */
[----:B------:R-:W-:Y:S05]  /*a990*/  WARPSYNC.COLLECTIVE R75, `(.L_x_5917) ;  /* 0x000000004b087348 */ /* 0x000fea0003c00000 */
[----:B------:R0:W1:Y:S02]  /*a9a0*/  SHFL.BFLY P2, R76, R86, R77, R88 ;  /* 0x0c00004d564c7389 */ /* 0x0000640000040058 */
[----:B01----:R-:W-:Y:S01]  /*a9b0*/  ENDCOLLECTIVE ;  /* 0x000000000000791b */ /* 0x003fe20003800000 */
.L_x_5917:
[----:B------:R-:W-:Y:S01]  /*a9c0*/  HFMA2.MMA R77, -RZ, RZ, 0, 4.76837158203125e-07 ;  /* 0x00000008ff4d7435 */ /* 0x000fe200000001ff */
[----:B------:R-:W-:-:S04]  /*a9d0*/  IMAD.MOV.U32 R74, RZ, RZ, R76 ;  /* 0x000000ffff4a7224 */ /* 0x000fc800078e004c */
[----:B------:R-:W-:-:S05]  /*a9e0*/  FADD.FTZ R74, R15, R74 ;  /* 0x0000004a0f4a7221 */ /* 0x000fca0000010000 */
[----:B------:R-:W-:-:S07]  /*a9f0*/  MOV R86, R74 ;  /* 0x0000004a00567202 */ /* 0x000fce0000000f00 */
[----:B------:R-:W-:Y:S05]  /*aa00*/  WARPSYNC.COLLECTIVE R75, `(.L_x_5918) ;  /* 0x000000004b087348 */ /* 0x000fea0003c00000 */
[----:B------:R0:W1:Y:S02]  /*aa10*/  SHFL.BFLY P2, R76, R86, R77, R88 ;  /* 0x0c00004d564c7389 */ /* 0x0000640000040058 */
[----:B01----:R-:W-:Y:S01]  /*aa20*/  ENDCOLLECTIVE ;  /* 0x000000000000791b */ /* 0x003fe20003800000 */
.L_x_5918:
[----:B------:R-:W-:Y:S01]  /*aa30*/  HFMA2.MMA R77, -RZ, RZ, 0, 9.5367431640625e-07 ;  /* 0x00000010ff4d7435 */ /* 0x000fe200000001ff */
[----:B------:R-:W-:-:S04]  /*aa40*/  IMAD.MOV.U32 R73, RZ, RZ, R76 ;  /* 0x000000ffff497224 */ /* 0x000fc800078e004c */
[----:B------:R-:W-:-:S05]  /*aa50*/  FADD.FTZ R73, R74, R73 ;  /* 0x000000494a497221 */ /* 0x000fca0000010000 */
[----:B------:R-:W-:-:S07]  /*aa60*/  MOV R86, R73 ;  /* 0x0000004900567202 */ /* 0x000fce0000000f00 */
[----:B------:R-:W-:Y:S05]  /*aa70*/  WARPSYNC.COLLECTIVE R75, `(.L_x_5919) ;  /* 0x000000004b087348 */ /* 0x000fea0003c00000 */
[----:B------:R0:W1:Y:S02]  /*aa80*/  SHFL.BFLY P2, R76, R86, R77, R88 ;  /* 0x0c00004d564c7389 */ /* 0x0000640000040058 */
[----:B01----:R-:W-:Y:S01]  /*aa90*/  ENDCOLLECTIVE ;  /* 0x000000000000791b */ /* 0x003fe20003800000 */
.L_x_5919:
[----:B------:R-:W-:Y:S05]  /*aaa0*/  BRA `(.L_x_5920) ;  /* 0xffffffec003c7947 */ /* 0x000fea000383ffff */
.L_x_5921:
        /* <DEDUP_REMOVED lines=13> */
.L_x_23249:


//--------------------- .text._ZN10layer_norm13ln_fwd_kernelINS_13Kernel_traitsIf13__nv_bfloat16S2_S2_fjLj6144ELj1ELj1ELj8ELj16ENS_18Kernel_traits_baseILj6144EfS2_S2_S2_fjLj256EEEEELb1ELb0ELb1ELb0EEEvNS_9FwdParamsE --------------------------
	.section	.text._ZN10layer_norm13ln_fwd_kernelINS_13Kernel_traitsIf13__nv_bfloat16S2_S2_fjLj6144ELj1ELj1ELj8ELj16ENS_18Kernel_traits_baseILj6144EfS2_S2_S2_fjLj256EEEEELb1ELb0ELb1ELb0EEEvNS_9FwdParamsE,"ax",@progbits
	.align	128
        .global         _ZN10layer_norm13ln_fwd_kernelINS_13Kernel_traitsIf13__nv_bfloat16S2_S2_fjLj6144ELj1ELj1ELj8ELj16ENS_18Kernel_traits_baseILj6144EfS2_S2_S2_fjLj256EEEEELb1ELb0ELb1ELb0EEEvNS_9FwdParamsE
        .type           _ZN10layer_norm13ln_fwd_kernelINS_13Kernel_traitsIf13__nv_bfloat16S2_S2_fjLj6144ELj1ELj1ELj8ELj16ENS_18Kernel_traits_baseILj6144EfS2_S2_S2_fjLj256EEEEELb1ELb0ELb1ELb0EEEvNS_9FwdParamsE,@function
        .size           _ZN10layer_norm13ln_fwd_kernelINS_13Kernel_traitsIf13__nv_bfloat16S2_S2_fjLj6144ELj1ELj1ELj8ELj16ENS_18Kernel_traits_baseILj6144EfS2_S2_S2_fjLj256EEEEELb1ELb0ELb1ELb0EEEvNS_9FwdParamsE,(.L_x_23250 - _ZN10layer_norm13ln_fwd_kernelINS_13Kernel_traitsIf13__nv_bfloat16S2_S2_fjLj6144ELj1ELj1ELj8ELj16ENS_18Kernel_traits_baseILj6144EfS2_S2_S2_fjLj256EEEEELb1ELb0ELb1ELb0EEEvNS_9FwdParamsE)
        .other          _ZN10layer_norm13ln_fwd_kernelINS_13Kernel_traitsIf13__nv_bfloat16S2_S2_fjLj6144ELj1ELj1ELj8ELj16ENS_18Kernel_traits_baseILj6144EfS2_S2_S2_fjLj256EEEEELb1ELb0ELb1ELb0EEEvNS_9FwdParamsE,@"STO_CUDA_ENTRY STV_DEFAULT"
_ZN10layer_norm13ln_fwd_kernelINS_13Kernel_traitsIf13__nv_bfloat16S2_S2_fjLj6144ELj1ELj1ELj8ELj16ENS_18Kernel_traits_baseILj6144EfS2_S2_S2_fjLj256EEEEELb1ELb0ELb1ELb0EEEvNS_9FwdParamsE:
.text._ZN10layer_norm13ln_fwd_kernelINS_13Kernel_traitsIf13__nv_bfloat16S2_S2_fjLj6144ELj1ELj1ELj8ELj16ENS_18Kernel_traits_baseILj6144EfS2_S2_S2_fjLj256EEEEELb1ELb0ELb1ELb0EEEvNS_9FwdParamsE:
        /* <DEDUP_REMOVED lines=107> */
.L_x_5923:
[----:B------:R-:W-:Y:S05]  /*06b0*/  BSYNC B0 ;  /* 0x0000000000007941 */ /* 0x000fea0003800000 */
.L_x_5922:
        /* <DEDUP_REMOVED lines=17> */
[----:B------:R-:W-:-:S07]  /*07d0*/  VIADD R5, R5, 0x100 ;  /* 0x0000010005057836 */ /* 0x000fce0000000000 */
.L_x_5925:
[----:B------:R-:W-:Y:S05]  /*07e0*/  BSYNC B0 ;  /* 0x0000000000007941 */ /* 0x000fea0003800000 */
.L_x_5924:
        /* <DEDUP_REMOVED lines=17> */
.L_x_5927:
[----:B------:R-:W-:Y:S05]  /*0900*/  BSYNC B0 ;  /* 0x0000000000007941 */ /* 0x000fea0003800000 */
.L_x_5926:
[----:B------:R-:W-:Y:S01]  /*0910*/  ULDC UR8, c[0x0][0x214] ;  /* 0x0000850000087ab9 */ /* 0x000fe20000000800 */
[----:B------:R-:W-:Y:S02]  /*0920*/  LOP3.LUT R13, R13, UR31, R10, 0x96, !PT ;  /* 0x0000001f0d0d7c12 */ /* 0x000fe4000f8e960a */
[----:B------:R-:W-:-:S13]  /*0930*/  ISETP.GE.AND P2, PT, R98, UR8, PT ;  /* 0x0000000862007c0c */ /* 0x000fda000bf46270 */
[----:B------:R-:W-:Y:S05]  /*0940*/  @P2 EXIT ;  /* 0x000000000000294d */ /* 0x000fea0003800000 */
[----:B------:R-:W-:Y:S01]  /*0950*/  SHF.R.S32.HI R0, RZ, 0x3, R0 ;  /* 0x00000003ff007819 */ /* 0x000fe20000011400 */
[C---:B012---:R-:W-:Y:S01]  /*0960*/  IMAD.SHL.U32 R6, R4.reuse, 0x20, RZ ;  /* 0x0000002004067824 */ /* 0x047fe200078e00ff */
[----:B------:R-:W-:Y:S01]  /*0970*/  LOP3.LUT R5, R4, 0xe0, RZ, 0xc0, !PT ;  /* 0x000000e004057812 */ /* 0x000fe200078ec0ff */
[----:B------:R-:W-:Y:S01]  /*0980*/  IMAD R9, R12, -0x2daee0ad, RZ ;  /* 0xd2511f530c097824 */ /* 0x000fe200078e02ff */
[----:B------:R-:W-:Y:S01]  /*0990*/  LOP3.LUT R2, R0, 0xff, RZ, 0xc0, !PT ;  /* 0x000000ff00027812 */ /* 0x000fe200078ec0ff */
[----:B------:R-:W-:Y:S01]  /*09a0*/  IMAD R11, R14, -0x326172a9, RZ ;  /* 0xcd9e8d570e0b7824 */ /* 0x000fe200078e02ff */
[----:B------:R-:W-:Y:S01]  /*09b0*/  SHF.R.U32.HI R0, RZ, 0x3, R0 ;  /* 0x00000003ff007819 */ /* 0x000fe20000011600 */
[----:B------:R-:W-:Y:S01]  /*09c0*/  HFMA2.MMA R108, -RZ, RZ, 0, 5.9604644775390625e-08 ;  /* 0x00000001ff6c7435 */ /* 0x000fe200000001ff */
[----:B------:R-:W-:Y:S01]  /*09d0*/  VIADDMNMX R5, R2, -R5, RZ, !PT ;  /* 0x8000000502057246 */ /* 0x000fe200078001ff */
[----:B------:R-:W-:Y:S01]  /*09e0*/  ULDC.U8 UR8, c[0x0][0x2a0] ;  /* 0x0000a80000087ab9 */ /* 0x000fe20000000000 */
[----:B------:R-:W-:Y:S01]  /*09f0*/  LOP3.LUT R7, R6, 0x3e0, RZ, 0xc0, !PT ;  /* 0x000003e006077812 */ /* 0x000fe200078ec0ff */
[----:B------:R-:W-:Y:S01]  /*0a00*/  IMAD R86, R13, -0x326172a9, RZ ;  /* 0xcd9e8d570d567824 */ /* 0x000fe200078e02ff */
[----:B------:R-:W-:Y:S01]  /*0a10*/  LOP3.LUT R6, R0, 0x1fffffe0, RZ, 0xc0, !PT ;  /* 0x1fffffe000067812 */ /* 0x000fe200078ec0ff */
[----:B------:R-:W-:Y:S01]  /*0a20*/  IMAD.HI.U32 R0, R84, -0x2daee0ad, RZ ;  /* 0xd2511f5354007827 */ /* 0x000fe200078e00ff */
[----:B------:R-:W-:Y:S01]  /*0a30*/  VIMNMX R5, R5, 0x20, PT ;  /* 0x0000002005057848 */ /* 0x000fe20003fe0100 */
[----:B------:R-:W-:Y:S01]  /*0a40*/  UISETP.NE.AND UP0, UPT, UR8, URZ, UPT ;  /* 0x0000003f0800728c */ /* 0x000fe2000bf05270 */
[----:B------:R-:W-:Y:S01]  /*0a50*/  VIADDMNMX R7, R2, -R7, RZ, !PT ;  /* 0x8000000702077246 */ /* 0x000fe200078001ff */
[----:B------:R-:W-:Y:S01]  /*0a60*/  IMAD.HI.U32 R2, R13, -0x326172a9, RZ ;  /* 0xcd9e8d570d027827 */ /* 0x000fe200078e00ff */
[----:B------:R-:W-:Y:S01]  /*0a70*/  IADD3 R5, R5, R6, RZ ;  /* 0x0000000605057210 */ /* 0x000fe20007ffe0ff */
[----:B------:R-:W-:Y:S01]  /*0a80*/  ULDC UR10, c[0x0][0x294] ;  /* 0x0000a500000a7ab9 */ /* 0x000fe20000000800 */
[----:B------:R-:W-:Y:S01]  /*0a90*/  VIMNMX R7, R7, 0x20, PT ;  /* 0x0000002007077848 */ /* 0x000fe20003fe0100 */
[----:B------:R-:W-:Y:S01]  /*0aa0*/  IMAD R84, R84, -0x2daee0ad, RZ ;  /* 0xd2511f5354547824 */ /* 0x000fe200078e02ff */
[----:B------:R-:W-:Y:S01]  /*0ab0*/  LOP3.LUT R2, R2, UR32, R11, 0x96, !PT ;  /* 0x0000002002027c12 */ /* 0x000fe2000f8e960b */
[----:B------:R-:W-:Y:S01]  /*0ac0*/  IMAD.SHL.U32 R5, R5, 0x8, RZ ;  /* 0x0000000805057824 */ /* 0x000fe200078e00ff */
[----:B------:R-:W-:Y:S01]  /*0ad0*/  LOP3.LUT R0, R0, UR33, R9, 0x96, !PT ;  /* 0x0000002100007c12 */ /* 0x000fe2000f8e9609 */
[----:B------:R-:W-:Y:S01]  /*0ae0*/  IMAD.IADD R7, R6, 0x1, R7 ;  /* 0x0000000106077824 */ /* 0x000fe200078e0207 */
[----:B------:R-:W-:Y:S01]  /*0af0*/  LOP3.LUT R82, R82, 0x3, RZ, 0xc0, !PT ;  /* 0x0000000352527812 */ /* 0x000fe200078ec0ff */
[----:B------:R-:W-:Y:S01]  /*0b00*/  ULDC UR11, c[0x0][0x290] ;  /* 0x0000a400000b7ab9 */ /* 0x000fe20000000800 */
[----:B------:R-:W-:Y:S01]  /*0b10*/  I2FP.F32.U32 R90, R5 ;  /* 0x00000005005a7245 */ /* 0x000fe20000201000 */
[----:B------:R-:W-:Y:S01]  /*0b20*/  IMAD.MOV.U32 R5, RZ, RZ, RZ ;  /* 0x000000ffff057224 */ /* 0x000fe200078e00ff */
[----:B------:R-:W-:Y:S01]  /*0b30*/  ULDC.64 UR12, c[0x0][0x298] ;  /* 0x0000a600000c7ab9 */ /* 0x000fe20000000a00 */
[----:B------:R-:W-:Y:S01]  /*0b40*/  IMAD.SHL.U32 R88, R7, 0x8, RZ ;  /* 0x0000000807587824 */ /* 0x000fe200078e00ff */
[----:B------:R-:W-:Y:S01]  /*0b50*/  ULDC.64 UR8, c[0x0][0x230] ;  /* 0x00008c0000087ab9 */ /* 0x000fe20000000a00 */
[----:B------:R-:W-:Y:S01]  /*0b60*/  ULDC.64 UR14, c[0x0][0x210] ;  /* 0x00008400000e7ab9 */ /* 0x000fe20000000a00 */
[----:B------:R-:W0:Y:S04]  /*0b70*/  MUFU.RCP R90, R90 ;  /* 0x0000005a005a7308 */ /* 0x000e280000001000 */
.L_x_6185:
[----:B012---:R-:W1:Y:S08]  /*0b80*/  LDC.64 R72, c[0x0][0x280] ;  /* 0x0000a000ff487b82 */ /* 0x007e700000000a00 */
[----:B------:R-:W2:Y:S01]  /*0b90*/  LDC R115, c[0x0][0x218] ;  /* 0x00008600ff737b82 */ /* 0x000ea20000000800 */
[----:B-1----:R-:W-:-:S07]  /*0ba0*/  IMAD.WIDE R74, R98, 0x4, R72 ;  /* 0x00000004624a7825 */ /* 0x002fce00078e0248 */
[----:B------:R-:W1:Y:S01]  /*0bb0*/  LDC.64 R72, c[0x0][0x288] ;  /* 0x0000a200ff487b82 */ /* 0x000e620000000a00 */
[----:B------:R3:W4:Y:S01]  /*0bc0*/  LDG.E R112, desc[UR6][R74.64] ;  /* 0x000000064a707981 */ /* 0x000722000c1e1900 */
[----:B-1----:R-:W-:-:S05]  /*0bd0*/  IMAD.WIDE R72, R98, 0x4, R72 ;  /* 0x0000000462487825 */ /* 0x002fca00078e0248 */
[----:B-----5:R1:W5:Y:S01]  /*0be0*/  LDG.E R104, desc[UR6][R72.64] ;  /* 0x0000000648687981 */ /* 0x020362000c1e1900 */
[----:B--2---:R-:W-:Y:S01]  /*0bf0*/  IMAD R106, R98, R115, RZ ;  /* 0x00000073626a7224 */ /* 0x004fe200078e02ff */
[----:B------:R-:W-:Y:S04]  /*0c00*/  BSSY B0, `(.L_x_5928) ;  /* 0x0000343000007945 */ /* 0x000fe80003800000 */
[----:B------:R-:W-:-:S04]  /*0c10*/  SHF.R.S32.HI R117, RZ, 0x1f, R106 ;  /* 0x0000001fff757819 */ /* 0x000fc8000001146a */
[----:B---3--:R-:W-:Y:S01]  /*0c20*/  LEA.HI R75, R117, R106, RZ, 0x3 ;  /* 0x0000006a754b7211 */ /* 0x008fe200078f18ff */
[----:B------:R-:W-:Y:S01]  /*0c30*/  IMAD.MOV.U32 R117, RZ, RZ, RZ ;  /* 0x000000ffff757224 */ /* 0x000fe200078e00ff */
[----:B------:R-:W-:Y:S02]  /*0c40*/  SHF.R.S32.HI R106, RZ, 0x1f, R98 ;  /* 0x0000001fff6a7819 */ /* 0x000fe40000011462 */
[----:B----4-:R-:W-:-:S13]  /*0c50*/  ISETP.GE.AND P2, PT, R112, 0x1, PT ;  /* 0x000000017000780c */ /* 0x010fda0003f46270 */
[----:B------:R-:W-:-:S05]  /*0c60*/  @P2 IADD3 R110, R112, -0x1, RZ ;  /* 0xffffffff706e2810 */ /* 0x000fca0007ffe0ff */
[----:B------:R-:W-:-:S05]  /*0c70*/  @P2 IMAD R110, R110, R115, RZ ;  /* 0x000000736e6e2224 */ /* 0x000fca00078e02ff */
[----:B------:R-:W-:-:S04]  /*0c80*/  @P2 SHF.R.S32.HI R119, RZ, 0x1f, R110 ;  /* 0x0000001fff772819 */ /* 0x000fc8000001146e */
[----:B------:R-:W-:Y:S02]  /*0c90*/  @P2 LEA.HI R119, R119, R110, RZ, 0x3 ;  /* 0x0000006e77772211 */ /* 0x000fe400078f18ff */
[----:B------:R-:W-:Y:S02]  /*0ca0*/  LEA.HI.SX32 R110, R75, R100, 0x1d ;  /* 0x000000644b6e7211 */ /* 0x000fe400078feaff */
[----:B------:R-:W-:-:S04]  /*0cb0*/  @P2 LOP3.LUT R100, R4, 0xff, RZ, 0xc0, !PT ;  /* 0x000000ff04642812 */ /* 0x000fc800078ec0ff */
[----:B------:R-:W-:Y:S01]  /*0cc0*/  @P2 LEA.HI.SX32 R117, R119, R100, 0x1d ;  /* 0x0000006477752211 */ /* 0x000fe200078feaff */
[----:B-1----:R-:W-:Y:S06]  /*0cd0*/  @!P1 BRA `(.L_x_5929) ;  /* 0x0000003000d49947 */ /* 0x002fec0003800000 */
[----:B------:R-:W-:Y:S01]  /*0ce0*/  ISETP.NE.U32.AND P3, PT, RZ, UR8, PT ;  /* 0x00000008ff007c0c */ /* 0x000fe2000bf65070 */
[----:B------:R-:W1:Y:S03]  /*0cf0*/  @P2 LDC.64 R74, c[0x0][0x220] ;  /* 0x00008800ff4a2b82 */ /* 0x000e660000000a00 */
[----:B------:R-:W-:-:S13]  /*0d00*/  ISETP.NE.AND.EX P3, PT, RZ, UR9, PT, P3 ;  /* 0x00000009ff007c0c */ /* 0x000fda000bf65330 */
[----:B------:R-:W2:Y:S01]  /*0d10*/  @P3 LDC.64 R72, c[0x0][0x230] ;  /* 0x00008c00ff483b82 */ /* 0x000ea20000000a00 */
[----:B-1----:R-:W-:-:S05]  /*0d20*/  @P2 IMAD.WIDE.U32 R74, R117, 0x10, R74 ;  /* 0x00000010754a2825 */ /* 0x002fca00078e004a */
[----:B------:R1:W5:Y:S01]  /*0d30*/  @P2 LDG.E.128 R64, desc[UR6][R74.64] ;  /* 0x000000064a402981 */ /* 0x000362000c1e1d00 */
[----:B--2---:R-:W-:-:S05]  /*0d40*/  @P3 IMAD.WIDE.U32 R72, R110, 0x10, R72 ;  /* 0x000000106e483825 */ /* 0x004fca00078e0048 */
[----:B------:R1:W5:Y:S01]  /*0d50*/  @P3 LDG.E.128 R68, desc[UR6][R72.64] ;  /* 0x0000000648443981 */ /* 0x000362000c1e1d00 */
[----:B------:R-:W-:Y:S01]  /*0d60*/  ISETP.GT.AND P4, PT, R112, RZ, PT ;  /* 0x000000ff7000720c */ /* 0x000fe20003f84270 */
[----:B------:R-:W-:-:S12]  /*0d70*/  BSSY B1, `(.L_x_5930) ;  /* 0x000005f000017945 */ /* 0x000fd80003800000 */
[----:B-1----:R-:W-:Y:S05]  /*0d80*/  @P4 BRA `(.L_x_5931) ;  /* 0x0000000000184947 */ /* 0x002fea0003800000 */
[----:B------:R-:W-:Y:S01]  /*0d90*/  IMAD.MOV.U32 R7, RZ, RZ, RZ ;  /* 0x000000ffff077224 */ /* 0x000fe200078e00ff */
[----:B------:R-:W-:Y:S01]  /*0da0*/  MOV R13, R82 ;  /* 0x00000052000d7202 */ /* 0x000fe20000000f00 */
[----:B------:R-:W-:Y:S06]  /*0db0*/  @!P3 BRA `(.L_x_5932) ;  /* 0x000000040068b947 */ /* 0x000fec0003800000 */
[----:B------:R-:W-:Y:S02]  /*0dc0*/  IMAD.MOV.U32 R13, RZ, RZ, R82 ;  /* 0x000000ffff0d7224 */ /* 0x000fe400078e0052 */
[----:B-----5:R-:W-:Y:S01]  /*0dd0*/  IMAD.U32 R7, R68, 0x10000, RZ ;  /* 0x0001000044077824 */ /* 0x020fe200078e00ff */
[----:B------:R-:W-:Y:S06]  /*0de0*/  BRA `(.L_x_5932) ;  /* 0x00000004005c7947 */ /* 0x000fec0003800000 */
.L_x_5931:
        /* <DEDUP_REMOVED lines=12> */
.L_x_5934:
[----:B------:R-:W-:-:S07]  /*0eb0*/  IMAD.MOV.U32 R9, RZ, RZ, R86 ;  /* 0x000000ffff097224 */ /* 0x000fce00078e0056 */
.L_x_5935:
[----:B------:R-:W-:Y:S05]  /*0ec0*/  BSYNC B2 ;  /* 0x0000000000027941 */ /* 0x000fea0003800000 */
.L_x_5933:
        /* <DEDUP_REMOVED lines=16> */
.L_x_5939:
[----:B------:R-:W-:Y:S05]  /*0fd0*/  BSYNC B3 ;  /* 0x0000000000037941 */ /* 0x000fea0003800000 */
.L_x_5938:
        /* <DEDUP_REMOVED lines=44> */
.L_x_5937:
[----:B------:R-:W-:Y:S05]  /*12a0*/  BSYNC B2 ;  /* 0x0000000000027941 */ /* 0x000fea0003800000 */
.L_x_5936:
[----:B------:R-:W-:Y:S01]  /*12b0*/  I2FP.F32.U32 R6, R9 ;  /* 0x0000000900067245 */ /* 0x000fe20000201000 */
[----:B------:R-:W-:Y:S01]  /*12c0*/  HFMA2.MMA R9, -RZ, RZ, 0.1171875, 0 ;  /* 0x2f800000ff097435 */ /* 0x000fe200000001ff */
[----:B-----5:R-:W-:Y:S02]  /*12d0*/  IMAD.U32 R7, R64, 0x10000, RZ ;  /* 0x0001000040077824 */ /* 0x020fe400078e00ff */
[----:B------:R-:W-:Y:S02]  /*12e0*/  @P3 IMAD.U32 R72, R68, 0x10000, RZ ;  /* 0x0001000044483824 */ /* 0x000fe400078e00ff */
[----:B------:R-:W-:-:S04]  /*12f0*/  FMUL.FTZ R7, R7, UR13 ;  /* 0x0000000d07077c20 */ /* 0x000fc80008410000 */
[----:B------:R-:W-:Y:S01]  /*1300*/  FMUL.FTZ R7, R7, UR12 ;  /* 0x0000000c07077c20 */ /* 0x000fe20008410000 */
[----:B------:R-:W-:-:S05]  /*1310*/  FFMA.FTZ R6, R6, R9, 1.1641532182693481445e-10 ;  /* 0x2f00000006067423 */ /* 0x000fca0000010009 */
[----:B------:R-:W-:-:S04]  /*1320*/  FSETP.GTU.FTZ.AND P5, PT, R6, UR10, PT ;  /* 0x0000000a06007c0b */ /* 0x000fc8000bfbc000 */
[----:B------:R-:W-:Y:S02]  /*1330*/  FSEL R7, R7, RZ, !P5 ;  /* 0x000000ff07077208 */ /* 0x000fe40006800000 */
[----:B------:R-:W-:-:S03]  /*1340*/  SEL R6, RZ, 0x1, P5 ;  /* 0x00000001ff067807 */ /* 0x000fc60002800000 */
[----:B------:R-:W-:-:S07]  /*1350*/  @P3 FADD.FTZ R7, R72, R7 ;  /* 0x0000000748073221 */ /* 0x000fce0000010000 */
.L_x_5932:
[----:B------:R-:W-:Y:S05]  /*1360*/  BSYNC B1 ;  /* 0x0000000000017941 */ /* 0x000fea0003800000 */
.L_x_5930:
        /* <DEDUP_REMOVED lines=9> */
.L_x_5941:
        /* <DEDUP_REMOVED lines=12> */
.L_x_5944:
[----:B------:R-:W-:-:S07]  /*14c0*/  IMAD.MOV.U32 R11, RZ, RZ, R86 ;  /* 0x000000ffff0b7224 */ /* 0x000fce00078e0056 */
.L_x_5945:
[----:B------:R-:W-:Y:S05]  /*14d0*/  BSYNC B2 ;  /* 0x0000000000027941 */ /* 0x000fea0003800000 */
.L_x_5943:
        /* <DEDUP_REMOVED lines=16> */
.L_x_5949:
[----:B------:R-:W-:Y:S05]  /*15e0*/  BSYNC B3 ;  /* 0x0000000000037941 */ /* 0x000fea0003800000 */
.L_x_5948:
        /* <DEDUP_REMOVED lines=44> */
.L_x_5947:
[----:B------:R-:W-:Y:S05]  /*18b0*/  BSYNC B2 ;  /* 0x0000000000027941 */ /* 0x000fea0003800000 */
.L_x_5946:
[----:B-----5:R-:W-:Y:S02]  /*18c0*/  PRMT R9, R64, 0x7632, R9 ;  /* 0x0000763240097816 */ /* 0x020fe40000000009 */
[----:B------:R-:W-:Y:S01]  /*18d0*/  I2FP.F32.U32 R8, R11 ;  /* 0x0000000b00087245 */ /* 0x000fe20000201000 */
[----:B------:R-:W-:Y:S02]  /*18e0*/  IMAD.MOV.U32 R11, RZ, RZ, 0x2f800000 ;  /* 0x2f800000ff0b7424 */ /* 0x000fe400078e00ff */
        /* <DEDUP_REMOVED lines=10> */
.L_x_5942:
[----:B------:R-:W-:Y:S05]  /*1990*/  BSYNC B1 ;  /* 0x0000000000017941 */ /* 0x000fea0003800000 */
.L_x_5940:
        /* <DEDUP_REMOVED lines=8> */
.L_x_5951:
        /* <DEDUP_REMOVED lines=12> */
.L_x_5954:
[----:B------:R-:W-:-:S07]  /*1ae0*/  MOV R13, R86 ;  /* 0x00000056000d7202 */ /* 0x000fce0000000f00 */
.L_x_5955:
[----:B------:R-:W-:Y:S05]  /*1af0*/  BSYNC B2 ;  /* 0x0000000000027941 */ /* 0x000fea0003800000 */
.L_x_5953:
        /* <DEDUP_REMOVED lines=16> */
.L_x_5959:
[----:B------:R-:W-:Y:S05]  /*1c00*/  BSYNC B3 ;  /* 0x0000000000037941 */ /* 0x000fea0003800000 */
.L_x_5958:
        /* <DEDUP_REMOVED lines=44> */
.L_x_5957:
[----:B------:R-:W-:Y:S05]  /*1ed0*/  BSYNC B2 ;  /* 0x0000000000027941 */ /* 0x000fea0003800000 */
.L_x_5956:
        /* <DEDUP_REMOVED lines=11> */
.L_x_5952:
[----:B------:R-:W-:Y:S05]  /*1f90*/  BSYNC B1 ;  /* 0x0000000000017941 */ /* 0x000fea0003800000 */
.L_x_5950:
        /* <DEDUP_REMOVED lines=9> */
.L_x_5961:
        /* <DEDUP_REMOVED lines=12> */
.L_x_5964:
[----:B------:R-:W-:-:S07]  /*20f0*/  IMAD.MOV.U32 R15, RZ, RZ, R86 ;  /* 0x000000ffff0f7224 */ /* 0x000fce00078e0056 */
.L_x_5965:
[----:B------:R-:W-:Y:S05]  /*2100*/  BSYNC B2 ;  /* 0x0000000000027941 */ /* 0x000fea0003800000 */
.L_x_5963:
        /* <DEDUP_REMOVED lines=16> */
.L_x_5969:
[----:B------:R-:W-:Y:S05]  /*2210*/  BSYNC B3 ;  /* 0x0000000000037941 */ /* 0x000fea0003800000 */
.L_x_5968:
        /* <DEDUP_REMOVED lines=44> */
.L_x_5967:
[----:B------:R-:W-:Y:S05]  /*24e0*/  BSYNC B2 ;  /* 0x0000000000027941 */ /* 0x000fea0003800000 */
.L_x_5966:
[----:B------:R-:W-:Y:S01]  /*24f0*/  I2FP.F32.U32 R12, R15 ;  /* 0x0000000f000c7245 */ /* 0x000fe20000201000 */
[----:B------:R-:W-:Y:S01]  /*2500*/  HFMA2.MMA R15, -RZ, RZ, 0.1171875, 0 ;  /* 0x2f800000ff0f7435 */ /* 0x000fe200000001ff */
[----:B-----5:R-:W-:-:S05]  /*2510*/  PRMT R13, R65, 0x7632, R13 ;  /* 0x00007632410d7816 */ /* 0x020fca000000000d */
        /* <DEDUP_REMOVED lines=10> */
.L_x_5962:
[----:B------:R-:W-:Y:S05]  /*25c0*/  BSYNC B1 ;  /* 0x0000000000017941 */ /* 0x000fea0003800000 */
.L_x_5960:
        /* <DEDUP_REMOVED lines=8> */
.L_x_5971:
        /* <DEDUP_REMOVED lines=12> */
.L_x_5974:
[----:B------:R-:W-:-:S07]  /*2710*/  IMAD.MOV.U32 R77, RZ, RZ, R86 ;  /* 0x000000ffff4d7224 */ /* 0x000fce00078e0056 */
.L_x_5975:
[----:B------:R-:W-:Y:S05]  /*2720*/  BSYNC B2 ;  /* 0x0000000000027941 */ /* 0x000fea0003800000 */
.L_x_5973:
        /* <DEDUP_REMOVED lines=16> */
.L_x_5979:
[----:B------:R-:W-:Y:S05]  /*2830*/  BSYNC B3 ;  /* 0x0000000000037941 */ /* 0x000fea0003800000 */
.L_x_5978:
        /* <DEDUP_REMOVED lines=44> */
.L_x_5977:
[----:B------:R-:W-:Y:S05]  /*2b00*/  BSYNC B2 ;  /* 0x0000000000027941 */ /* 0x000fea0003800000 */
.L_x_5976:
        /* <DEDUP_REMOVED lines=11> */
.L_x_5972:
[----:B------:R-:W-:Y:S05]  /*2bc0*/  BSYNC B1 ;  /* 0x0000000000017941 */ /* 0x000fea0003800000 */
.L_x_5970:
        /* <DEDUP_REMOVED lines=9> */
.L_x_5981:
        /* <DEDUP_REMOVED lines=12> */
.L_x_5984:
[----:B------:R-:W-:-:S07]  /*2d20*/  MOV R79, R86 ;  /* 0x00000056004f7202 */ /* 0x000fce0000000f00 */
.L_x_5985:
[----:B------:R-:W-:Y:S05]  /*2d30*/  BSYNC B2 ;  /* 0x0000000000027941 */ /* 0x000fea0003800000 */
.L_x_5983:
        /* <DEDUP_REMOVED lines=16> */
.L_x_5989:
[----:B------:R-:W-:Y:S05]  /*2e40*/  BSYNC B3 ;  /* 0x0000000000037941 */ /* 0x000fea0003800000 */
.L_x_5988:
        /* <DEDUP_REMOVED lines=44> */
.L_x_5987:
[----:B------:R-:W-:Y:S05]  /*3110*/  BSYNC B2 ;  /* 0x0000000000027941 */ /* 0x000fea0003800000 */
.L_x_5986:
        /* <DEDUP_REMOVED lines=13> */
.L_x_5982:
[----:B------:R-:W-:Y:S05]  /*31f0*/  BSYNC B1 ;  /* 0x0000000000017941 */ /* 0x000fea0003800000 */
.L_x_5980:
        /* <DEDUP_REMOVED lines=8> */
.L_x_5991:
        /* <DEDUP_REMOVED lines=12> */
.L_x_5994:
[----:B------:R-:W-:-:S07]  /*3340*/  IMAD.MOV.U32 R81, RZ, RZ, R86 ;  /* 0x000000ffff517224 */ /* 0x000fce00078e0056 */
.L_x_5995:
[----:B------:R-:W-:Y:S05]  /*3350*/  BSYNC B2 ;  /* 0x0000000000027941 */ /* 0x000fea0003800000 */
.L_x_5993:
        /* <DEDUP_REMOVED lines=16> */
.L_x_5999:
[----:B------:R-:W-:Y:S05]  /*3460*/  BSYNC B3 ;  /* 0x0000000000037941 */ /* 0x000fea0003800000 */
.L_x_5998:
        /* <DEDUP_REMOVED lines=44> */
.L_x_5997:
[----:B------:R-:W-:Y:S05]  /*3730*/  BSYNC B2 ;  /* 0x0000000000027941 */ /* 0x000fea0003800000 */
.L_x_5996:
        /* <DEDUP_REMOVED lines=10> */
[----:B------:R-:W-:-:S07]  /*37e0*/  @P3 FADD.FTZ R79, R82, R79 ;  /* 0x0000004f524f3221 */ /* 0x000fce0000010000 */
.L_x_5992:
[----:B------:R-:W-:Y:S05]  /*37f0*/  BSYNC B1 ;  /* 0x0000000000017941 */ /* 0x000fea0003800000 */
.L_x_5990:
        /* <DEDUP_REMOVED lines=9> */
.L_x_6001:
        /* <DEDUP_REMOVED lines=12> */
.L_x_6004:
[----:B------:R-:W-:-:S07]  /*3950*/  IMAD.MOV.U32 R114, RZ, RZ, R86 ;  /* 0x000000ffff727224 */ /* 0x000fce00078e0056 */
.L_x_6005:
[----:B------:R-:W-:Y:S05]  /*3960*/  BSYNC B2 ;  /* 0x0000000000027941 */ /* 0x000fea0003800000 */
.L_x_6003:
        /* <DEDUP_REMOVED lines=16> */
.L_x_6009:
[----:B------:R-:W-:Y:S05]  /*3a70*/  BSYNC B3 ;  /* 0x0000000000037941 */ /* 0x000fea0003800000 */
.L_x_6008:
        /* <DEDUP_REMOVED lines=44> */
.L_x_6007:
[----:B------:R-:W-:Y:S05]  /*3d40*/  BSYNC B2 ;  /* 0x0000000000027941 */ /* 0x000fea0003800000 */
.L_x_6006:
        /* <DEDUP_REMOVED lines=13> */
.L_x_6002:
[----:B------:R-:W-:Y:S05]  /*3e20*/  BSYNC B1 ;  /* 0x0000000000017941 */ /* 0x000fea0003800000 */
.L_x_6000:
[----:B------:R-:W1:Y:S01]  /*3e30*/  LDC.64 R118, c[0x0][0x238] ;  /* 0x00008e00ff767b82 */ /* 0x000e620000000a00 */
[----:B------:R-:W-:Y:S01]  /*3e40*/  F2FP.BF16.F32.PACK_AB R75, R81, R79 ;  /* 0x0000004f514b723e */ /* 0x000fe200000010ff */
[----:B------:R-:W-:Y:S01]  /*3e50*/  BSSY B1, `(.L_x_6010) ;  /* 0x000001b000017945 */ /* 0x000fe20003800000 */
[----:B------:R-:W-:Y:S02]  /*3e60*/  F2FP.BF16.F32.PACK_AB R74, R77, R15 ;  /* 0x0000000f4d4a723e */ /* 0x000fe400000010ff */
[----:B------:R-:W-:Y:S02]  /*3e70*/  F2FP.BF16.F32.PACK_AB R73, R13, R11 ;  /* 0x0000000b0d49723e */ /* 0x000fe400000010ff */
[----:B------:R-:W-:Y:S01]  /*3e80*/  F2FP.BF16.F32.PACK_AB R72, R9, R7 ;  /* 0x000000070948723e */ /* 0x000fe200000010ff */
[----:B-1----:R-:W-:-:S05]  /*3e90*/  IMAD.WIDE.U32 R118, R110, 0x10, R118 ;  /* 0x000000106e767825 */ /* 0x002fca00078e0076 */
[----:B------:R1:W-:Y:S01]  /*3ea0*/  STG.E.128 desc[UR6][R118.64], R72 ;  /* 0x0000004876007986 */ /* 0x0003e2000c101d06 */
[----:B------:R-:W-:Y:S05]  /*3eb0*/  @!P2 BRA `(.L_x_6011) ;  /* 0x000000000050a947 */ /* 0x000fea0003800000 */
[----:B-1----:R-:W-:Y:S01]  /*3ec0*/  IMAD.U32 R72, R78, 0x10000, RZ ;  /* 0x000100004e487824 */ /* 0x002fe200078e00ff */
[----:B------:R-:W-:Y:S02]  /*3ed0*/  LOP3.LUT R74, R80, 0xffff, RZ, 0xc0, !PT ;  /* 0x0000ffff504a7812 */ /* 0x000fe400078ec0ff */
[----:B------:R-:W-:Y:S02]  /*3ee0*/  LOP3.LUT R120, R12, 0xff, RZ, 0xc0, !PT ;  /* 0x000000ff0c787812 */ /* 0x000fe400078ec0ff */
[----:B------:R-:W-:Y:S02]  /*3ef0*/  LOP3.LUT R123, R72, 0xff0000, RZ, 0xc0, !PT ;  /* 0x00ff0000487b7812 */ /* 0x000fe400078ec0ff */
[----:B------:R-:W1:Y:S01]  /*3f00*/  LDC.64 R72, c[0x0][0x240] ;  /* 0x00009000ff487b82 */ /* 0x000e620000000a00 */
        /* <DEDUP_REMOVED lines=12> */
[----:B-1----:R-:W-:Y:S01]  /*3fd0*/  IMAD.WIDE.U32 R72, R117, 0x8, R72 ;  /* 0x0000000875487825 */ /* 0x002fe200078e0048 */
[----:B------:R-:W-:-:S05]  /*3fe0*/  LOP3.LUT R74, R119, 0xff, R6, 0xf8, !PT ;  /* 0x000000ff774a7812 */ /* 0x000fca00078ef806 */
[----:B------:R2:W-:Y:S02]  /*3ff0*/  STG.E.64 desc[UR6][R72.64], R74 ;  /* 0x0000004a48007986 */ /* 0x0005e4000c101b06 */
.L_x_6011:
[----:B------:R-:W-:Y:S05]  /*4000*/  BSYNC B1 ;  /* 0x0000000000017941 */ /* 0x000fea0003800000 */
.L_x_6010:
[----:B------:R-:W-:Y:S01]  /*4010*/  IADD3 R110, R110, 0x100, RZ ;  /* 0x000001006e6e7810 */ /* 0x000fe20007ffe0ff */
[----:B------:R-:W-:-:S07]  /*4020*/  VIADD R117, R117, 0x100 ;  /* 0x0000010075757836 */ /* 0x000fce0000000000 */
.L_x_5929:
[----:B------:R-:W-:Y:S05]  /*4030*/  BSYNC B0 ;  /* 0x0000000000007941 */ /* 0x000fea0003800000 */
.L_x_5928:
[----:B------:R-:W-:Y:S01]  /*4040*/  ISETP.NE.AND P3, PT, R102, RZ, PT ;  /* 0x000000ff6600720c */ /* 0x000fe20003f65270 */
[----:B------:R-:W-:-:S12]  /*4050*/  BSSY B0, `(.L_x_6012) ;  /* 0x0000332000007945 */ /* 0x000fd80003800000 */
[----:B------:R-:W-:Y:S05]  /*4060*/  @!P3 BRA `(.L_x_6013) ;  /* 0x0000003000c0b947 */ /* 0x000fea0003800000 */
[----:B------:R-:W-:Y:S01]  /*4070*/  ISETP.NE.U32.AND P3, PT, RZ, UR8, PT ;  /* 0x00000008ff007c0c */ /* 0x000fe2000bf65070 */
[----:B-12---:R-:W1:Y:S03]  /*4080*/  @P2 LDC.64 R74, c[0x0][0x220] ;  /* 0x00008800ff4a2b82 */ /* 0x006e660000000a00 */
[----:B------:R-:W-:-:S13]  /*4090*/  ISETP.NE.AND.EX P3, PT, RZ, UR9, PT, P3 ;  /* 0x00000009ff007c0c */ /* 0x000fda000bf65330 */
[----:B------:R-:W2:Y:S01]  /*40a0*/  @P3 LDC.64 R72, c[0x0][0x230] ;  /* 0x00008c00ff483b82 */ /* 0x000ea20000000a00 */
[----:B-1----:R-:W-:-:S05]  /*40b0*/  @P2 IMAD.WIDE.U32 R74, R117, 0x10, R74 ;  /* 0x00000010754a2825 */ /* 0x002fca00078e004a */
[----:B-----5:R1:W5:Y:S01]  /*40c0*/  @P2 LDG.E.128 R64, desc[UR6][R74.64] ;  /* 0x000000064a402981 */ /* 0x020362000c1e1d00 */
[----:B--2---:R-:W-:-:S05]  /*40d0*/  @P3 IMAD.WIDE.U32 R72, R110, 0x10, R72 ;  /* 0x000000106e483825 */ /* 0x004fca00078e0048 */
[----:B------:R1:W5:Y:S01]  /*40e0*/  @P3 LDG.E.128 R68, desc[UR6][R72.64] ;  /* 0x0000000648443981 */ /* 0x000362000c1e1d00 */
[----:B------:R-:W-:Y:S01]  /*40f0*/  ISETP.GT.AND P4, PT, R112, RZ, PT ;  /* 0x000000ff7000720c */ /* 0x000fe20003f84270 */
[----:B------:R-:W-:-:S12]  /*4100*/  BSSY B1, `(.L_x_6014) ;  /* 0x000005d000017945 */ /* 0x000fd80003800000 */
[----:B-1----:R-:W-:Y:S05]  /*4110*/  @P4 BRA `(.L_x_6015) ;  /* 0x0000000000184947 */ /* 0x002fea0003800000 */
[----:B------:R-:W-:Y:S01]  /*4120*/  MOV R83, RZ ;  /* 0x000000ff00537202 */ /* 0x000fe20000000f00 */
[----:B------:R-:W-:Y:S01]  /*4130*/  IMAD.MOV.U32 R72, RZ, RZ, R82 ;  /* 0x000000ffff487224 */ /* 0x000fe200078e0052 */
[----:B------:R-:W-:Y:S06]  /*4140*/  @!P3 BRA `(.L_x_6016) ;  /* 0x000000040060b947 */ /* 0x000fec0003800000 */
[----:B------:R-:W-:Y:S01]  /*4150*/  MOV R72, R82 ;  /* 0x0000005200487202 */ /* 0x000fe20000000f00 */
[----:B-----5:R-:W-:Y:S01]  /*4160*/  IMAD.U32 R83, R68, 0x10000, RZ ;  /* 0x0001000044537824 */ /* 0x020fe200078e00ff */
[----:B------:R-:W-:Y:S06]  /*4170*/  BRA `(.L_x_6016) ;  /* 0x0000000400547947 */ /* 0x000fec0003800000 */
.L_x_6015:
        /* <DEDUP_REMOVED lines=12> */
.L_x_6018:
[----:B------:R-:W-:-:S07]  /*4240*/  MOV R6, R86 ;  /* 0x0000005600067202 */ /* 0x000fce0000000f00 */
.L_x_6019:
[----:B------:R-:W-:Y:S05]  /*4250*/  BSYNC B2 ;  /* 0x0000000000027941 */ /* 0x000fea0003800000 */
.L_x_6017:
        /* <DEDUP_REMOVED lines=16> */
.L_x_6023:
[----:B------:R-:W-:Y:S05]  /*4360*/  BSYNC B3 ;  /* 0x0000000000037941 */ /* 0x000fea0003800000 */
.L_x_6022:
        /* <DEDUP_REMOVED lines=42> */
.L_x_6021:
[----:B------:R-:W-:Y:S05]  /*4610*/  BSYNC B2 ;  /* 0x0000000000027941 */ /* 0x000fea0003800000 */
.L_x_6020:
        /* <DEDUP_REMOVED lines=11> */
.L_x_6016:
[----:B------:R-:W-:Y:S05]  /*46d0*/  BSYNC B1 ;  /* 0x0000000000017941 */ /* 0x000fea0003800000 */
.L_x_6014:
        /* <DEDUP_REMOVED lines=9> */
.L_x_6025:
        /* <DEDUP_REMOVED lines=12> */
.L_x_6028:
[----:B------:R-:W-:-:S07]  /*4830*/  MOV R8, R86 ;  /* 0x0000005600087202 */ /* 0x000fce0000000f00 */
.L_x_6029:
[----:B------:R-:W-:Y:S05]  /*4840*/  BSYNC B2 ;  /* 0x0000000000027941 */ /* 0x000fea0003800000 */
.L_x_6027:
        /* <DEDUP_REMOVED lines=16> */
.L_x_6033:
[----:B------:R-:W-:Y:S05]  /*4950*/  BSYNC B3 ;  /* 0x0000000000037941 */ /* 0x000fea0003800000 */
.L_x_6032:
        /* <DEDUP_REMOVED lines=42> */
.L_x_6031:
[----:B------:R-:W-:Y:S05]  /*4c00*/  BSYNC B2 ;  /* 0x0000000000027941 */ /* 0x000fea0003800000 */
.L_x_6030:
        /* <DEDUP_REMOVED lines=13> */
.L_x_6026:
[----:B------:R-:W-:Y:S05]  /*4ce0*/  BSYNC B1 ;  /* 0x0000000000017941 */ /* 0x000fea0003800000 */
.L_x_6024:
        /* <DEDUP_REMOVED lines=8> */
.L_x_6035:
        /* <DEDUP_REMOVED lines=12> */
.L_x_6038:
[----:B------:R-:W-:-:S07]  /*4e30*/  MOV R10, R86 ;  /* 0x00000056000a7202 */ /* 0x000fce0000000f00 */
.L_x_6039:
[----:B------:R-:W-:Y:S05]  /*4e40*/  BSYNC B2 ;  /* 0x0000000000027941 */ /* 0x000fea0003800000 */
.L_x_6037:
        /* <DEDUP_REMOVED lines=16> */
.L_x_6043:
[----:B------:R-:W-:Y:S05]  /*4f50*/  BSYNC B3 ;  /* 0x0000000000037941 */ /* 0x000fea0003800000 */
.L_x_6042:
        /* <DEDUP_REMOVED lines=43> */
.L_x_6041:
[----:B------:R-:W-:Y:S05]  /*5210*/  BSYNC B2 ;  /* 0x0000000000027941 */ /* 0x000fea0003800000 */
.L_x_6040:
        /* <DEDUP_REMOVED lines=11> */
.L_x_6036:
[----:B------:R-:W-:Y:S05]  /*52d0*/  BSYNC B1 ;  /* 0x0000000000017941 */ /* 0x000fea0003800000 */
.L_x_6034:
        /* <DEDUP_REMOVED lines=9> */
.L_x_6045:
        /* <DEDUP_REMOVED lines=12> */
.L_x_6048:
[----:B------:R-:W-:-:S07]  /*5430*/  IMAD.MOV.U32 R12, RZ, RZ, R86 ;  /* 0x000000ffff0c7224 */ /* 0x000fce00078e0056 */
.L_x_6049:
[----:B------:R-:W-:Y:S05]  /*5440*/  BSYNC B2 ;  /* 0x0000000000027941 */ /* 0x000fea0003800000 */
.L_x_6047:
        /* <DEDUP_REMOVED lines=16> */
.L_x_6053:
[----:B------:R-:W-:Y:S05]  /*5550*/  BSYNC B3 ;  /* 0x0000000000037941 */ /* 0x000fea0003800000 */
.L_x_6052:
        /* <DEDUP_REMOVED lines=44> */
.L_x_6051:
[----:B------:R-:W-:Y:S05]  /*5820*/  BSYNC B2 ;  /* 0x0000000000027941 */ /* 0x000fea0003800000 */
.L_x_6050:
        /* <DEDUP_REMOVED lines=13> */
.L_x_6046:
[----:B------:R-:W-:Y:S05]  /*5900*/  BSYNC B1 ;  /* 0x0000000000017941 */ /* 0x000fea0003800000 */
.L_x_6044:
        /* <DEDUP_REMOVED lines=8> */
.L_x_6055:
        /* <DEDUP_REMOVED lines=12> */
.L_x_6058:
[----:B------:R-:W-:-:S07]  /*5a50*/  IMAD.MOV.U32 R14, RZ, RZ, R86 ;  /* 0x000000ffff0e7224 */ /* 0x000fce00078e0056 */
.L_x_6059:
[----:B------:R-:W-:Y:S05]  /*5a60*/  BSYNC B2 ;  /* 0x0000000000027941 */ /* 0x000fea0003800000 */
.L_x_6057:
        /* <DEDUP_REMOVED lines=16> */
.L_x_6063:
[----:B------:R-:W-:Y:S05]  /*5b70*/  BSYNC B3 ;  /* 0x0000000000037941 */ /* 0x000fea0003800000 */
.L_x_6062:
        /* <DEDUP_REMOVED lines=44> */
.L_x_6061:
[----:B------:R-:W-:Y:S05]  /*5e40*/  BSYNC B2 ;  /* 0x0000000000027941 */ /* 0x000fea0003800000 */
.L_x_6060:
        /* <DEDUP_REMOVED lines=11> */
.L_x_6056:
[----:B------:R-:W-:Y:S05]  /*5f00*/  BSYNC B1 ;  /* 0x0000000000017941 */ /* 0x000fea0003800000 */
.L_x_6054:
        /* <DEDUP_REMOVED lines=9> */
.L_x_6065:
        /* <DEDUP_REMOVED lines=12> */
.L_x_6068:
[----:B------:R-:W-:-:S07]  /*6060*/  IMAD.MOV.U32 R76, RZ, RZ, R86 ;  /* 0x000000ffff4c7224 */ /* 0x000fce00078e0056 */
.L_x_6069:
[----:B------:R-:W-:Y:S05]  /*6070*/  BSYNC B2 ;  /* 0x0000000000027941 */ /* 0x000fea0003800000 */
.L_x_6067:
        /* <DEDUP_REMOVED lines=16> */
.L_x_6073:
[----:B------:R-:W-:Y:S05]  /*6180*/  BSYNC B3 ;  /* 0x0000000000037941 */ /* 0x000fea0003800000 */
.L_x_6072:
        /* <DEDUP_REMOVED lines=44> */
.L_x_6071:
[----:B------:R-:W-:Y:S05]  /*6450*/  BSYNC B2 ;  /* 0x0000000000027941 */ /* 0x000fea0003800000 */
.L_x_6070:
        /* <DEDUP_REMOVED lines=13> */
.L_x_6066:
[----:B------:R-:W-:Y:S05]  /*6530*/  BSYNC B1 ;  /* 0x0000000000017941 */ /* 0x000fea0003800000 */
.L_x_6064:
        /* <DEDUP_REMOVED lines=8> */
.L_x_6075:
        /* <DEDUP_REMOVED lines=12> */
.L_x_6078:
[----:B------:R-:W-:-:S07]  /*6680*/  IMAD.MOV.U32 R78, RZ, RZ, R86 ;  /* 0x000000ffff4e7224 */ /* 0x000fce00078e0056 */
.L_x_6079:
[----:B------:R-:W-:Y:S05]  /*6690*/  BSYNC B2 ;  /* 0x0000000000027941 */ /* 0x000fea0003800000 */
.L_x_6077:
        /* <DEDUP_REMOVED lines=16> */
.L_x_6083:
[----:B------:R-:W-:Y:S05]  /*67a0*/  BSYNC B3 ;  /* 0x0000000000037941 */ /* 0x000fea0003800000 */
.L_x_6082:
        /* <DEDUP_REMOVED lines=44> */
.L_x_6081:
[----:B------:R-:W-:Y:S05]  /*6a70*/  BSYNC B2 ;  /* 0x0000000000027941 */ /* 0x000fea0003800000 */
.L_x_6080:
        /* <DEDUP_REMOVED lines=11> */
.L_x_6076:
[----:B------:R-:W-:Y:S05]  /*6b30*/  BSYNC B1 ;  /* 0x0000000000017941 */ /* 0x000fea0003800000 */
.L_x_6074:
        /* <DEDUP_REMOVED lines=9> */
.L_x_6085:
        /* <DEDUP_REMOVED lines=12> */
.L_x_6088:
[----:B------:R-:W-:-:S07]  /*6c90*/  IMAD.MOV.U32 R80, RZ, RZ, R86 ;  /* 0x000000ffff507224 */ /* 0x000fce00078e0056 */
.L_x_6089:
[----:B------:R-:W-:Y:S05]  /*6ca0*/  BSYNC B2 ;  /* 0x0000000000027941 */ /* 0x000fea0003800000 */
.L_x_6087:
        /* <DEDUP_REMOVED lines=16> */
.L_x_6093:
[----:B------:R-:W-:Y:S05]  /*6db0*/  BSYNC B3 ;  /* 0x0000000000037941 */ /* 0x000fea0003800000 */
.L_x_6092:
        /* <DEDUP_REMOVED lines=44> */
.L_x_6091:
[----:B------:R-:W-:Y:S05]  /*7080*/  BSYNC B2 ;  /* 0x0000000000027941 */ /* 0x000fea0003800000 */
.L_x_6090:
        /* <DEDUP_REMOVED lines=13> */
.L_x_6086:
[----:B------:R-:W-:Y:S05]  /*7160*/  BSYNC B1 ;  /* 0x0000000000017941 */ /* 0x000fea0003800000 */
.L_x_6084:
        /* <DEDUP_REMOVED lines=29> */
.L_x_6095:
[----:B------:R-:W-:Y:S05]  /*7340*/  BSYNC B1 ;  /* 0x0000000000017941 */ /* 0x000fea0003800000 */
.L_x_6094:
[----:B------:R-:W-:Y:S01]  /*7350*/  IADD3 R110, R110, 0x100, RZ ;  /* 0x000001006e6e7810 */ /* 0x000fe20007ffe0ff */
[----:B------:R-:W-:-:S07]  /*7360*/  VIADD R117, R117, 0x100 ;  /* 0x0000010075757836 */ /* 0x000fce0000000000 */
.L_x_6013:
[----:B------:R-:W-:Y:S05]  /*7370*/  BSYNC B0 ;  /* 0x0000000000007941 */ /* 0x000fea0003800000 */
.L_x_6012:
[----:B------:R-:W-:Y:S04]  /*7380*/  BSSY B0, `(.L_x_6096) ;  /* 0x0000333000007945 */ /* 0x000fe80003800000 */
        /* <DEDUP_REMOVED lines=18> */
.L_x_6099:
        /* <DEDUP_REMOVED lines=12> */
.L_x_6102:
[----:B------:R-:W-:-:S07]  /*7570*/  MOV R6, R86 ;  /* 0x0000005600067202 */ /* 0x000fce0000000f00 */
.L_x_6103:
[----:B------:R-:W-:Y:S05]  /*7580*/  BSYNC B2 ;  /* 0x0000000000027941 */ /* 0x000fea0003800000 */
.L_x_6101:
        /* <DEDUP_REMOVED lines=16> */
.L_x_6107:
[----:B------:R-:W-:Y:S05]  /*7690*/  BSYNC B3 ;  /* 0x0000000000037941 */ /* 0x000fea0003800000 */
.L_x_6106:
        /* <DEDUP_REMOVED lines=44> */
.L_x_6105:
[----:B------:R-:W-:Y:S05]  /*7960*/  BSYNC B2 ;  /* 0x0000000000027941 */ /* 0x000fea0003800000 */
.L_x_6104:
        /* <DEDUP_REMOVED lines=11> */
.L_x_6100:
[----:B------:R-:W-:Y:S05]  /*7a20*/  BSYNC B1 ;  /* 0x0000000000017941 */ /* 0x000fea0003800000 */
.L_x_6098:
        /* <DEDUP_REMOVED lines=9> */
.L_x_6109:
        /* <DEDUP_REMOVED lines=12> */
.L_x_6112:
[----:B------:R-:W-:-:S07]  /*7b80*/  MOV R8, R86 ;  /* 0x0000005600087202 */ /* 0x000fce0000000f00 */
.L_x_6113:
[----:B------:R-:W-:Y:S05]  /*7b90*/  BSYNC B2 ;  /* 0x0000000000027941 */ /* 0x000fea0003800000 */
.L_x_6111:
        /* <DEDUP_REMOVED lines=16> */
.L_x_6117:
[----:B------:R-:W-:Y:S05]  /*7ca0*/  BSYNC B3 ;  /* 0x0000000000037941 */ /* 0x000fea0003800000 */
.L_x_6116:
        /* <DEDUP_REMOVED lines=44> */
.L_x_6115:
[----:B------:R-:W-:Y:S05]  /*7f70*/  BSYNC B2 ;  /* 0x0000000000027941 */ /* 0x000fea0003800000 */
.L_x_6114:
        /* <DEDUP_REMOVED lines=13> */
.L_x_6110:
[----:B------:R-:W-:Y:S05]  /*8050*/  BSYNC B1 ;  /* 0x0000000000017941 */ /* 0x000fea0003800000 */
.L_x_6108:
        /* <DEDUP_REMOVED lines=8> */
.L_x_6119:
        /* <DEDUP_REMOVED lines=12> */
.L_x_6122:
[----:B------:R-:W-:-:S07]  /*81a0*/  MOV R10, R86 ;  /* 0x00000056000a7202 */ /* 0x000fce0000000f00 */
.L_x_6123:
[----:B------:R-:W-:Y:S05]  /*81b0*/  BSYNC B2 ;  /* 0x0000000000027941 */ /* 0x000fea0003800000 */
.L_x_6121:
        /* <DEDUP_REMOVED lines=16> */
.L_x_6127:
[----:B------:R-:W-:Y:S05]  /*82c0*/  BSYNC B3 ;  /* 0x0000000000037941 */ /* 0x000fea0003800000 */
.L_x_6126:
        /* <DEDUP_REMOVED lines=44> */
.L_x_6125:
[----:B------:R-:W-:Y:S05]  /*8590*/  BSYNC B2 ;  /* 0x0000000000027941 */ /* 0x000fea0003800000 */
.L_x_6124:
        /* <DEDUP_REMOVED lines=11> */
.L_x_6120:
[----:B------:R-:W-:Y:S05]  /*8650*/  BSYNC B1 ;  /* 0x0000000000017941 */ /* 0x000fea0003800000 */
.L_x_6118:
        /* <DEDUP_REMOVED lines=9> */
.L_x_6129:
        /* <DEDUP_REMOVED lines=12> */
.L_x_6132:
[----:B------:R-:W-:-:S07]  /*87b0*/  MOV R12, R86 ;  /* 0x00000056000c7202 */ /* 0x000fce0000000f00 */
.L_x_6133:
[----:B------:R-:W-:Y:S05]  /*87c0*/  BSYNC B2 ;  /* 0x0000000000027941 */ /* 0x000fea0003800000 */
.L_x_6131:
        /* <DEDUP_REMOVED lines=16> */
.L_x_6137:
[----:B------:R-:W-:Y:S05]  /*88d0*/  BSYNC B3 ;  /* 0x0000000000037941 */ /* 0x000fea0003800000 */
.L_x_6136:
        /* <DEDUP_REMOVED lines=44> */
.L_x_6135:
[----:B------:R-:W-:Y:S05]  /*8ba0*/  BSYNC B2 ;  /* 0x0000000000027941 */ /* 0x000fea0003800000 */
.L_x_6134:
        /* <DEDUP_REMOVED lines=13> */
.L_x_6130:
[----:B------:R-:W-:Y:S05]  /*8c80*/  BSYNC B1 ;  /* 0x0000000000017941 */ /* 0x000fea0003800000 */
.L_x_6128:
        /* <DEDUP_REMOVED lines=8> */
.L_x_6139:
        /* <DEDUP_REMOVED lines=12> */
.L_x_6142:
[----:B------:R-:W-:-:S07]  /*8dd0*/  MOV R14, R86 ;  /* 0x00000056000e7202 */ /* 0x000fce0000000f00 */
.L_x_6143:
[----:B------:R-:W-:Y:S05]  /*8de0*/  BSYNC B2 ;  /* 0x0000000000027941 */ /* 0x000fea0003800000 */
.L_x_6141:
        /* <DEDUP_REMOVED lines=16> */
.L_x_6147:
[----:B------:R-:W-:Y:S05]  /*8ef0*/  BSYNC B3 ;  /* 0x0000000000037941 */ /* 0x000fea0003800000 */
.L_x_6146:
        /* <DEDUP_REMOVED lines=44> */
.L_x_6145:
[----:B------:R-:W-:Y:S05]  /*91c0*/  BSYNC B2 ;  /* 0x0000000000027941 */ /* 0x000fea0003800000 */
.L_x_6144:
        /* <DEDUP_REMOVED lines=11> */
.L_x_6140:
[----:B------:R-:W-:Y:S05]  /*9280*/  BSYNC B1 ;  /* 0x0000000000017941 */ /* 0x000fea0003800000 */
.L_x_6138:
        /* <DEDUP_REMOVED lines=9> */
.L_x_6149:
        /* <DEDUP_REMOVED lines=12> */
.L_x_6152:
[----:B------:R-:W-:-:S07]  /*93e0*/  MOV R76, R86 ;  /* 0x00000056004c7202 */ /* 0x000fce0000000f00 */
.L_x_6153:
[----:B------:R-:W-:Y:S05]  /*93f0*/  BSYNC B2 ;  /* 0x0000000000027941 */ /* 0x000fea0003800000 */
.L_x_6151:
        /* <DEDUP_REMOVED lines=16> */
.L_x_6157:
[----:B------:R-:W-:Y:S05]  /*9500*/  BSYNC B3 ;  /* 0x0000000000037941 */ /* 0x000fea0003800000 */
.L_x_6156:
        /* <DEDUP_REMOVED lines=44> */
.L_x_6155:
[----:B------:R-:W-:Y:S05]  /*97d0*/  BSYNC B2 ;  /* 0x0000000000027941 */ /* 0x000fea0003800000 */
.L_x_6154:
        /* <DEDUP_REMOVED lines=13> */
.L_x_6150:
[----:B------:R-:W-:Y:S05]  /*98b0*/  BSYNC B1 ;  /* 0x0000000000017941 */ /* 0x000fea0003800000 */
.L_x_6148:
        /* <DEDUP_REMOVED lines=8> */
.L_x_6159:
        /* <DEDUP_REMOVED lines=12> */
.L_x_6162:
[----:B------:R-:W-:-:S07]  /*9a00*/  MOV R78, R86 ;  /* 0x00000056004e7202 */ /* 0x000fce0000000f00 */
.L_x_6163:
[----:B------:R-:W-:Y:S05]  /*9a10*/  BSYNC B2 ;  /* 0x0000000000027941 */ /* 0x000fea0003800000 */
.L_x_6161:
        /* <DEDUP_REMOVED lines=16> */
.L_x_6167:
[----:B------:R-:W-:Y:S05]  /*9b20*/  BSYNC B3 ;  /* 0x0000000000037941 */ /* 0x000fea0003800000 */
.L_x_6166:
        /* <DEDUP_REMOVED lines=44> */
.L_x_6165:
[----:B------:R-:W-:Y:S05]  /*9df0*/  BSYNC B2 ;  /* 0x0000000000027941 */ /* 0x000fea0003800000 */
.L_x_6164:
        /* <DEDUP_REMOVED lines=11> */
.L_x_6160:
[----:B------:R-:W-:Y:S05]  /*9eb0*/  BSYNC B1 ;  /* 0x0000000000017941 */ /* 0x000fea0003800000 */
.L_x_6158:
        /* <DEDUP_REMOVED lines=9> */
.L_x_6169:
        /* <DEDUP_REMOVED lines=12> */
.L_x_6172:
[----:B------:R-:W-:-:S07]  /*a010*/  MOV R80, R86 ;  /* 0x0000005600507202 */ /* 0x000fce0000000f00 */
.L_x_6173:
[----:B------:R-:W-:Y:S05]  /*a020*/  BSYNC B2 ;  /* 0x0000000000027941 */ /* 0x000fea0003800000 */
.L_x_6171:
        /* <DEDUP_REMOVED lines=16> */
.L_x_6177:
[----:B------:R-:W-:Y:S05]  /*a130*/  BSYNC B3 ;  /* 0x0000000000037941 */ /* 0x000fea0003800000 */
.L_x_6176:
        /* <DEDUP_REMOVED lines=44> */
.L_x_6175:
[----:B------:R-:W-:Y:S05]  /*a400*/  BSYNC B2 ;  /* 0x0000000000027941 */ /* 0x000fea0003800000 */
.L_x_6174:
        /* <DEDUP_REMOVED lines=13> */
.L_x_6170:
[----:B------:R-:W-:Y:S05]  /*a4e0*/  BSYNC B1 ;  /* 0x0000000000017941 */ /* 0x000fea0003800000 */
.L_x_6168:
[----:B------:R-:W1:Y:S01]  /*a4f0*/  LDC.64 R72, c[0x0][0x238] ;  /* 0x00008e00ff487b82 */ /* 0x000e620000000a00 */
[----:B------:R-:W-:Y:S02]  /*a500*/  F2FP.BF16.F32.PACK_AB R75, R113, R111 ;  /* 0x0000006f714b723e */ /* 0x000fe400000010ff */
[----:B------:R-:W-:Y:S01]  /*a510*/  F2FP.BF16.F32.PACK_AB R74, R109, R107 ;  /* 0x0000006b6d4a723e */ /* 0x000fe200000010ff */
[----:B-1----:R-:W-:Y:S01]  /*a520*/  IMAD.WIDE.U32 R118, R110, 0x10, R72 ;  /* 0x000000106e767825 */ /* 0x002fe200078e0048 */
[----:B------:R-:W-:Y:S02]  /*a530*/  F2FP.BF16.F32.PACK_AB R73, R105, R103 ;  /* 0x000000676949723e */ /* 0x000fe400000010ff */
[----:B------:R-:W-:-:S05]  /*a540*/  F2FP.BF16.F32.PACK_AB R72, R101, R99 ;  /* 0x000000636548723e */ /* 0x000fca00000010ff */
[----:B------:R3:W-:Y:S01]  /*a550*/  STG.E.128 desc[UR6][R118.64], R72 ;  /* 0x0000004876007986 */ /* 0x0007e2000c101d06 */
[----:B------:R-:W-:Y:S05]  /*a560*/  @!P2 BRA `(.L_x_6097) ;  /* 0x000000000050a947 */ /* 0x000fea0003800000 */
[----:B---3--:R-:W-:Y:S02]  /*a570*/  SHF.L.U32 R72, R78, 0x10, RZ ;  /* 0x000000104e487819 */ /* 0x008fe400000006ff */
[----:B------:R-:W-:Y:S02]  /*a580*/  LOP3.LUT R74, R80, 0xffff, RZ, 0xc0, !PT ;  /* 0x0000ffff504a7812 */ /* 0x000fe400078ec0ff */
[----:B------:R-:W-:Y:S02]  /*a590*/  LOP3.LUT R75, R72, 0xff0000, RZ, 0xc0, !PT ;  /* 0x00ff0000484b7812 */ /* 0x000fe400078ec0ff */
[----:B------:R-:W1:Y:S01]  /*a5a0*/  LDC.64 R72, c[0x0][0x240] ;  /* 0x00009000ff487b82 */ /* 0x000e620000000a00 */
        /* <DEDUP_REMOVED lines=12> */
[----:B-1----:R-:W-:Y:S01]  /*a670*/  IMAD.WIDE.U32 R72, R117, 0x8, R72 ;  /* 0x0000000875487825 */ /* 0x002fe200078e0048 */
[----:B------:R-:W-:Y:S02]  /*a680*/  LOP3.LUT R75, R123, R75, RZ, 0xfc, !PT ;  /* 0x0000004b7b4b7212 */ /* 0x000fe400078efcff */
[----:B------:R-:W-:-:S05]  /*a690*/  LOP3.LUT R74, R119, 0xff, R6, 0xf8, !PT ;  /* 0x000000ff774a7812 */ /* 0x000fca00078ef806 */
[----:B------:R4:W-:Y:S02]  /*a6a0*/  STG.E.64 desc[UR6][R72.64], R74 ;  /* 0x0000004a48007986 */ /* 0x0009e4000c101b06 */
.L_x_6097:
[----:B------:R-:W-:Y:S05]  /*a6b0*/  BSYNC B0 ;  /* 0x0000000000007941 */ /* 0x000fea0003800000 */
.L_x_6096:
[----:B-1234-:R-:W-:Y:S01]  /*a6c0*/  FADD.FTZ R72, RZ, R7 ;  /* 0x00000007ff487221 */ /* 0x01efe20000010000 */
        /* <DEDUP_REMOVED lines=41> */
[----:B------:R-:W1:Y:S02]  /*a960*/  SHFL.BFLY PT, R73, R116, 0x10, 0x1f ;  /* 0x0e001f0074497f89 */ /* 0x000e6400000e0000 */
[----:B-1----:R-:W-:-:S04]  /*a970*/  FADD.FTZ R73, R116, R73 ;  /* 0x0000004974497221 */ /* 0x002fc80000010000 */
[----:B0-----:R-:W-:-:S04]  /*a980*/  FMUL.FTZ R72, R90, R73 ;  /* 0x000000495a487220 */ /* 0x001fc80000410000 */
        /* <DEDUP_REMOVED lines=58> */
.L_x_6196:
        /* <DEDUP_REMOVED lines=112> */
[--C-:B------:R-:W-:Y:S01]  /*b430*/  FADD.FTZ R106, R13, -R104.reuse ;  /* 0x800000680d6a7221 */ /* 0x100fe20000010000 */
[--C-:B------:R-:W-:Y:S01]  /*b440*/  FADD.FTZ R108, R81, -R104.reuse ;  /* 0x80000068516c7221 */ /* 0x100fe20000010000 */
[----:B------:R-:W-:Y:S01]  /*b450*/  FMUL.FTZ R110, R117, R110 ;  /* 0x0000006e756e7220 */ /* 0x000fe20000410000 */
[----:B------:R-:W-:Y:S01]  /*b460*/  F2FP.BF16.F32.PACK_AB R72, R73, R72 ;  /* 0x000000484948723e */ /* 0x000fe200000010ff */
        /* <DEDUP_REMOVED lines=17> */
.L_x_6182:
[----:B------:R-:W-:Y:S05]  /*b580*/  BSYNC B1 ;  /* 0x0000000000017941 */ /* 0x000fea0003800000 */
.L_x_6181:
        /* <DEDUP_REMOVED lines=35> */
.L_x_6184:
[----:B------:R-:W-:Y:S05]  /*b7c0*/  BSYNC B1 ;  /* 0x0000000000017941 */ /* 0x000fea0003800000 */
.L_x_6183:
        /* <DEDUP_REMOVED lines=32> */
.L_x_6180:
[----:B------:R-:W-:Y:S05]  /*b9d0*/  BSYNC B0 ;  /* 0x0000000000007941 */ /* 0x000fea0003800000 */
.L_x_6179:
[----:B------:R-:W-:Y:S02]  /*b9e0*/  IADD3 R98, R98, UR14, RZ ;  /* 0x0000000e62627c10 */ /* 0x000fe4000fffe0ff */
[----:B------:R-:W-:Y:S02]  /*b9f0*/  SEL R108, RZ, 0x1, P3 ;  /* 0x00000001ff6c7807 */ /* 0x000fe40001800000 */
[----:B------:R-:W-:-:S13]  /*ba00*/  ISETP.GE.AND P2, PT, R98, UR15, PT ;  /* 0x0000000f62007c0c */ /* 0x000fda000bf46270 */
[----:B------:R-:W-:Y:S05]  /*ba10*/  @!P2 BRA `(.L_x_6185) ;  /* 0xffffff500058a947 */ /* 0x000fea000383ffff */
[----:B------:R-:W-:Y:S05]  /*ba20*/  EXIT ;  /* 0x000000000000794d */ /* 0x000fea0003800000 */
.L_x_6178:
[----:B------:R-:W-:Y:S01]  /*ba30*/  IMAD.MOV.U32 R121, RZ, RZ, R74 ;  /* 0x000000ffff797224 */ /* 0x000fe200078e004a */
[----:B------:R-:W-:Y:S01]  /*ba40*/  MOV R122, 0x1 ;  /* 0x00000001007a7802 */ /* 0x000fe20000000f00 */
[----:B------:R-:W-:Y:S01]  /*ba50*/  IMAD.MOV.U32 R123, RZ, RZ, 0x1f ;  /* 0x0000001fff7b7424 */ /* 0x000fe200078e00ff */
[----:B------:R-:W-:-:S07]  /*ba60*/  MOV R118, 0xffffffff ;  /* 0xffffffff00767802 */ /* 0x000fce0000000f00 */
[----:B0----5:R-:W-:Y:S05]  /*ba70*/  WARPSYNC.COLLECTIVE R118, `(.L_x_6186) ;  /* 0x0000000076087348 */ /* 0x021fea0003c00000 */
[----:B------:R1:W2:Y:S02]  /*ba80*/  SHFL.BFLY P6, R120, R121, R122, R123 ;  /* 0x0c00007a79787389 */ /* 0x0002a400000c007b */
[----:B012--5:R-:W-:Y:S01]  /*ba90*/  ENDCOLLECTIVE ;  /* 0x000000000000791b */ /* 0x027fe20003800000 */
.L_x_6186:
[----:B------:R-:W-:Y:S02]  /*baa0*/  IMAD.MOV.U32 R122, RZ, RZ, 0x2 ;  /* 0x00000002ff7a7424 */ /* 0x000fe400078e00ff */
[----:B------:R-:W-:-:S04]  /*bab0*/  IMAD.MOV.U32 R73, RZ, RZ, R120 ;  /* 0x000000ffff497224 */ /* 0x000fc800078e0078 */
[----:B------:R-:W-:-:S05]  /*bac0*/  FADD.FTZ R110, R74, R73 ;  /* 0x000000494a6e7221 */ /* 0x000fca0000010000 */
[----:B------:R-:W-:-:S07]  /*bad0*/  MOV R121, R110 ;  /* 0x0000006e00797202 */ /* 0x000fce0000000f00 */
[----:B------:R-:W-:Y:S05]  /*bae0*/  WARPSYNC.COLLECTIVE R118, `(.L_x_6187) ;  /* 0x0000000076087348 */ /* 0x000fea0003c00000 */
[----:B------:R0:W1:Y:S02]  /*baf0*/  SHFL.BFLY P6, R120, R121, R122, R123 ;  /* 0x0c00007a79787389 */ /* 0x00006400000c007b */
[----:B01----:R-:W-:Y:S01]  /*bb00*/  ENDCOLLECTIVE ;  /* 0x000000000000791b */ /* 0x003fe20003800000 */
.L_x_6187:
[----:B------:R-:W-:Y:S01]  /*bb10*/  HFMA2.MMA R122, -RZ, RZ, 0, 2.384185791015625e-07 ;  /* 0x00000004ff7a7435 */ /* 0x000fe200000001ff */
[----:B------:R-:W-:-:S05]  /*bb20*/  MOV R73, R120 ;  /* 0x0000007800497202 */ /* 0x000fca0000000f00 */
[----:B------:R-:W-:-:S04]  /*bb30*/  FADD.FTZ R112, R110, R73 ;  /* 0x000000496e707221 */ /* 0x000fc80000010000 */
[----:B------:R-:W-:-:S07]  /*bb40*/  IMAD.MOV.U32 R121, RZ, RZ, R112 ;  /* 0x000000ffff797224 */ /* 0x000fce00078e0070 */
[----:B------:R-:W-:Y:S05]  /*bb50*/  WARPSYNC.COLLECTIVE R118, `(.L_x_6188) ;  /* 0x0000000076087348 */ /* 0x000fea0003c00000 */
[----:B------:R0:W1:Y:S02]  /*bb60*/  SHFL.BFLY P6, R120, R121, R122, R123 ;  /* 0x0c00007a79787389 */ /* 0x00006400000c007b */
[----:B01----:R-:W-:Y:S01]  /*bb70*/  ENDCOLLECTIVE ;  /* 0x000000000000791b */ /* 0x003fe20003800000 */
.L_x_6188:
[----:B------:R-:W-:Y:S02]  /*bb80*/  IMAD.MOV.U32 R122, RZ, RZ, 0x8 ;  /* 0x00000008ff7a7424 */ /* 0x000fe400078e00ff */
[----:B------:R-:W-:-:S04]  /*bb90*/  IMAD.MOV.U32 R73, RZ, RZ, R120 ;  /* 0x000000ffff497224 */ /* 0x000fc800078e0078 */
[----:B------:R-:W-:-:S05]  /*bba0*/  FADD.FTZ R114, R112, R73 ;  /* 0x0000004970727221 */ /* 0x000fca0000010000 */
[----:B------:R-:W-:-:S07]  /*bbb0*/  MOV R121, R114 ;  /* 0x0000007200797202 */ /* 0x000fce0000000f00 */
[----:B------:R-:W-:Y:S05]  /*bbc0*/  WARPSYNC.COLLECTIVE R118, `(.L_x_6189) ;  /* 0x0000000076087348 */ /* 0x000fea0003c00000 */
[----:B------:R0:W1:Y:S02]  /*bbd0*/  SHFL.BFLY P6, R120, R121, R122, R123 ;  /* 0x0c00007a79787389 */ /* 0x00006400000c007b */
[----:B01----:R-:W-:Y:S01]  /*bbe0*/  ENDCOLLECTIVE ;  /* 0x000000000000791b */ /* 0x003fe20003800000 */
.L_x_6189:
[----:B------:R-:W-:Y:S01]  /*bbf0*/  HFMA2.MMA R122, -RZ, RZ, 0, 9.5367431640625e-07 ;  /* 0x00000010ff7a7435 */ /* 0x000fe200000001ff */
[----:B------:R-:W-:-:S05]  /*bc00*/  MOV R73, R120 ;  /* 0x0000007800497202 */ /* 0x000fca0000000f00 */
[----:B------:R-:W-:-:S04]  /*bc10*/  FADD.FTZ R116, R114, R73 ;  /* 0x0000004972747221 */ /* 0x000fc80000010000 */
[----:B------:R-:W-:-:S07]  /*bc20*/  IMAD.MOV.U32 R121, RZ, RZ, R116 ;  /* 0x000000ffff797224 */ /* 0x000fce00078e0074 */
[----:B------:R-:W-:Y:S05]  /*bc30*/  WARPSYNC.COLLECTIVE R118, `(.L_x_6190) ;  /* 0x0000000076087348 */ /* 0x000fea0003c00000 */
[----:B------:R0:W1:Y:S02]  /*bc40*/  SHFL.BFLY P6, R120, R121, R122, R123 ;  /* 0x0c00007a79787389 */ /* 0x00006400000c007b */
[----:B01----:R-:W-:Y:S01]  /*bc50*/  ENDCOLLECTIVE ;  /* 0x000000000000791b */ /* 0x003fe20003800000 */
.L_x_6190:
        /* <DEDUP_REMOVED lines=57> */
.L_x_6191:
[----:B------:R-:W-:Y:S01]  /*bff0*/  HFMA2.MMA R122, -RZ, RZ, 0, 1.1920928955078125e-07 ;  /* 0x00000002ff7a7435 */ /* 0x000fe200000001ff */
[----:B------:R-:W-:-:S05]  /*c000*/  MOV R74, R120 ;  /* 0x00000078004a7202 */ /* 0x000fca0000000f00 */
[----:B------:R-:W-:-:S04]  /*c010*/  FADD.FTZ R74, R73, R74 ;  /* 0x0000004a494a7221 */ /* 0x000fc80000010000 */
[----:B------:R-:W-:-:S07]  /*c020*/  IMAD.MOV.U32 R121, RZ, RZ, R74 ;  /* 0x000000ffff797224 */ /* 0x000fce00078e004a */
[----:B------:R-:W-:Y:S05]  /*c030*/  WARPSYNC.COLLECTIVE R118, `(.L_x_6192) ;  /* 0x0000000076087348 */ /* 0x000fea0003c00000 */
[----:B------:R0:W1:Y:S02]  /*c040*/  SHFL.BFLY P6, R120, R121, R122, R123 ;  /* 0x0c00007a79787389 */ /* 0x00006400000c007b */
[----:B01----:R-:W-:Y:S01]  /*c050*/  ENDCOLLECTIVE ;  /* 0x000000000000791b */ /* 0x003fe20003800000 */
.L_x_6192:
[----:B------:R-:W-:Y:S02]  /*c060*/  IMAD.MOV.U32 R122, RZ, RZ, 0x4 ;  /* 0x00000004ff7a7424 */ /* 0x000fe400078e00ff */
[----:B------:R-:W-:-:S04]  /*c070*/  IMAD.MOV.U32 R117, RZ, RZ, R120 ;  /* 0x000000ffff757224 */ /* 0x000fc800078e0078 */
[----:B------:R-:W-:-:S05]  /*c080*/  FADD.FTZ R117, R74, R117 ;  /* 0x000000754a757221 */ /* 0x000fca0000010000 */
[----:B------:R-:W-:-:S07]  /*c090*/  MOV R121, R117 ;  /* 0x0000007500797202 */ /* 0x000fce0000000f00 */
[----:B------:R-:W-:Y:S05]  /*c0a0*/  WARPSYNC.COLLECTIVE R118, `(.L_x_6193) ;  /* 0x0000000076087348 */ /* 0x000fea0003c00000 */
[----:B------:R0:W1:Y:S02]  /*c0b0*/  SHFL.BFLY P6, R120, R121, R122, R123 ;  /* 0x0c00007a79787389 */ /* 0x00006400000c007b */
[----:B01----:R-:W-:Y:S01]  /*c0c0*/  ENDCOLLECTIVE ;  /* 0x000000000000791b */ /* 0x003fe20003800000 */
.L_x_6193:
[----:B------:R-:W-:Y:S01]  /*c0d0*/  HFMA2.MMA R122, -RZ, RZ, 0, 4.76837158203125e-07 ;  /* 0x00000008ff7a7435 */ /* 0x000fe200000001ff */
[----:B------:R-:W-:-:S05]  /*c0e0*/  MOV R110, R120 ;  /* 0x00000078006e7202 */ /* 0x000fca0000000f00 */
[----:B------:R-:W-:-:S04]  /*c0f0*/  FADD.FTZ R110, R117, R110 ;  /* 0x0000006e756e7221 */ /* 0x000fc80000010000 */
[----:B------:R-:W-:-:S07]  /*c100*/  IMAD.MOV.U32 R121, RZ, RZ, R110 ;  /* 0x000000ffff797224 */ /* 0x000fce00078e006e */
[----:B------:R-:W-:Y:S05]  /*c110*/  WARPSYNC.COLLECTIVE R118, `(.L_x_6194) ;  /* 0x0000000076087348 */ /* 0x000fea0003c00000 */
[----:B------:R0:W1:Y:S02]  /*c120*/  SHFL.BFLY P6, R120, R121, R122, R123 ;  /* 0x0c00007a79787389 */ /* 0x00006400000c007b */
[----:B01----:R-:W-:Y:S01]  /*c130*/  ENDCOLLECTIVE ;  /* 0x000000000000791b */ /* 0x003fe20003800000 */
.L_x_6194:
[----:B------:R-:W-:Y:S02]  /*c140*/  IMAD.MOV.U32 R122, RZ, RZ, 0x10 ;  /* 0x00000010ff7a7424 */ /* 0x000fe400078e00ff */
[----:B------:R-:W-:-:S04]  /*c150*/  IMAD.MOV.U32 R119, RZ, RZ, R120 ;  /* 0x000000ffff777224 */ /* 0x000fc800078e0078 */
[----:B------:R-:W-:-:S05]  /*c160*/  FADD.FTZ R119, R110, R119 ;  /* 0x000000776e777221 */ /* 0x000fca0000010000 */
[----:B------:R-:W-:-:S07]  /*c170*/  MOV R121, R119 ;  /* 0x0000007700797202 */ /* 0x000fce0000000f00 */
[----:B------:R-:W-:Y:S05]  /*c180*/  WARPSYNC.COLLECTIVE R118, `(.L_x_6195) ;  /* 0x0000000076087348 */ /* 0x000fea0003c00000 */
[----:B------:R0:W1:Y:S02]  /*c190*/  SHFL.BFLY P6, R120, R121, R122, R123 ;  /* 0x0c00007a79787389 */ /* 0x00006400000c007b */
[----:B01----:R-:W-:Y:S01]  /*c1a0*/  ENDCOLLECTIVE ;  /* 0x000000000000791b */ /* 0x003fe20003800000 */
.L_x_6195:
[----:B------:R-:W-:Y:S01]  /*c1b0*/  MOV R112, R120 ;  /* 0x0000007800707202 */ /* 0x000fe20000000f00 */
[----:B------:R-:W-:Y:S06]  /*c1c0*/  BRA `(.L_x_6196) ;  /* 0xffffffe800d87947 */ /* 0x000fec000383ffff */
.L_x_6197:
        /* <DEDUP_REMOVED lines=11> */
.L_x_23250:


//--------------------- .text._ZN10layer_norm13ln_fwd_kernelINS_13Kernel_traitsIf13__nv_bfloat16S2_S2_fjLj6144ELj1ELj1ELj8ELj16ENS_18Kernel_traits_baseILj6144EfS2_S2_S2_fjLj256EEEEELb1ELb0ELb1ELb1EEEvNS_9FwdParamsE --------------------------
	.section	.text._ZN10layer_norm13ln_fwd_kernelINS_13Kernel_traitsIf13__nv_bfloat16S2_S2_fjLj6144ELj1ELj1ELj8ELj16ENS_18Kernel_traits_baseILj6144EfS2_S2_S2_fjLj256EEEEELb1ELb0ELb1ELb1EEEvNS_9FwdParamsE,"ax",@progbits
	.align	128
        .global         _ZN10layer_norm13ln_fwd_kernelINS_13Kernel_traitsIf13__nv_bfloat16S2_S2_fjLj6144ELj1ELj1ELj8ELj16ENS_18Kernel_traits_baseILj6144EfS2_S2_S2_fjLj256EEEEELb1ELb0ELb1ELb1EEEvNS_9FwdParamsE
        .type           _ZN10layer_norm13ln_fwd_kernelINS_13Kernel_traitsIf13__nv_bfloat16S2_S2_fjLj6144ELj1ELj1ELj8ELj16ENS_18Kernel_traits_baseILj6144EfS2_S2_S2_fjLj256EEEEELb1ELb0ELb1ELb1EEEvNS_9FwdParamsE,@function
        .size           _ZN10layer_norm13ln_fwd_kernelINS_13Kernel_traitsIf13__nv_bfloat16S2_S2_fjLj6144ELj1ELj1ELj8ELj16ENS_18Kernel_traits_baseILj6144EfS2_S2_S2_fjLj256EEEEELb1ELb0ELb1ELb1EEEvNS_9FwdParamsE,(.L_x_23251 - _ZN10layer_norm13ln_fwd_kernelINS_13Kernel_traitsIf13__nv_bfloat16S2_S2_fjLj6144ELj1ELj1ELj8ELj16ENS_18Kernel_traits_baseILj6144EfS2_S2_S2_fjLj256EEEEELb1ELb0ELb1ELb1EEEvNS_9FwdParamsE)
        .other          _ZN10layer_norm13ln_fwd_kernelINS_13Kernel_traitsIf13__nv_bfloat16S2_S2_fjLj6144ELj1ELj1ELj8ELj16ENS_18Kernel_traits_baseILj6144EfS2_S2_S2_fjLj256EEEEELb1ELb0ELb1ELb1EEEvNS_9FwdParamsE,@"STO_CUDA_ENTRY STV_DEFAULT"
_ZN10layer_norm13ln_fwd_kernelINS_13Kernel_traitsIf13__nv_bfloat16S2_S2_fjLj6144ELj1ELj1ELj8ELj16ENS_18Kernel_traits_baseILj6144EfS2_S2_S2_fjLj256EEEEELb1ELb0ELb1ELb1EEEvNS_9FwdParamsE:
.text._ZN10layer_norm13ln_fwd_kernelINS_13Kernel_traitsIf13__nv_bfloat16S2_S2_fjLj6144ELj1ELj1ELj8ELj16ENS_18Kernel_traits_baseILj6144EfS2_S2_S2_fjLj256EEEEELb1ELb0ELb1ELb1EEEvNS_9FwdParamsE:
[----:B------:R-:W-:Y:S08]  /*0000*/  LDC R1, c[0x0][0x28] ;  /* 0x00000a00ff017b82 */ /* 0x000ff00000000800 */
[----:B------:R-:W0:Y:S01]  /*0010*/  LDC R88, c[0x0][0x2e8] ;  /* 0x0000ba00ff587b82 */ /* 0x000e220000000800 */
[----:B------:R-:W-:Y:S01]  /*0020*/  ULDC.U8 UR4, c[0x0][0x2f4] ;  /* 0x0000bd0000047ab9 */ /* 0x000fe20000000000 */
[----:B------:R-:W-:Y:S01]  /*0030*/  ULDC.64 UR6, c[0x0][0x2e0] ;  /* 0x0000b80000067ab9 */ /* 0x000fe20000000a00 */
[----:B------:R-:W-:Y:S01]  /*0040*/  ISETP.NE.AND P0, PT, RZ, UR4, PT ;  /* 0x00000004ff007c0c */ /* 0x000fe2000bf05270 */
[----:B------:R-:W-:Y:S01]  /*0050*/  IMAD.U32 R2, RZ, RZ, UR6 ;  /* 0x00000006ff027e24 */ /* 0x000fe2000f8e00ff */
[----:B------:R-:W-:Y:S01]  /*0060*/  ULDC.64 UR4, c[0x0][0x208] ;  /* 0x0000820000047ab9 */ /* 0x000fe20000000a00 */
[----:B------:R-:W-:-:S02]  /*0070*/  IMAD.U32 R3, RZ, RZ, UR7 ;  /* 0x00000007ff037e24 */ /* 0x000fc4000f8e00ff */
        /* <DEDUP_REMOVED lines=33> */
[----:B------:R-:W-:-:S02]  /*0290*/  UIADD3 UR20, UR6, -0x255992d5, URZ ;  /* 0xdaa66d2b06147890 */ /* 0x000fc4000fffe03f */
[----:B------:R-:W-:Y:S01]  /*02a0*/  @P0 IMAD.X R89, RZ, RZ, R5, P1 ;  /* 0x000000ffff590224 */ /* 0x000fe200008e0605 */
[----:B------:R-:W-:Y:S01]  /*02b0*/  UIADD3 UR22, UR6, 0x78dde6e4, URZ ;  /* 0x78dde6e406167890 */ /* 0x000fe2000fffe03f */
[----:B------:R-:W-:Y:S01]  /*02c0*/  IMAD.WIDE.U32 R4, R10, -0x326172a9, RZ ;  /* 0xcd9e8d570a047825 */ /* 0x000fe200078e00ff */
[----:B------:R-:W-:Y:S01]  /*02d0*/  UIADD3 UR23, UR7, -0x126145ec, URZ ;  /* 0xed9eba1407177890 */ /* 0x000fe2000fffe03f */
[----:B------:R-:W-:Y:S01]  /*02e0*/  ISETP.NE.U32.AND P0, PT, RZ, UR10, PT ;  /* 0x0000000aff007c0c */ /* 0x000fe2000bf05070 */
[----:B------:R-:W-:Y:S01]  /*02f0*/  UIADD3 UR25, UR7, -0x56f99767, URZ ;  /* 0xa906689907197890 */ /* 0x000fe2000fffe03f */
[--C-:B------:R-:W-:Y:S01]  /*0300*/  SHF.R.U32.HI R11, RZ, 0x2, R89.reuse ;  /* 0x00000002ff0b7819 */ /* 0x100fe20000011659 */
[----:B------:R-:W-:Y:S01]  /*0310*/  UIADD3 UR24, UR6, 0x1715609d, URZ ;  /* 0x1715609d06187890 */ /* 0x000fe2000fffe03f */
[----:B------:R-:W-:Y:S01]  /*0320*/  SHF.R.U64 R12, R88, 0x2, R89 ;  /* 0x00000002580c7819 */ /* 0x000fe20000001259 */
[----:B------:R-:W-:Y:S02]  /*0330*/  UIADD3 UR26, UR6, -0x4ab325aa, URZ ;  /* 0xb54cda56061a7890 */ /* 0x000fe4000fffe03f */
[----:B------:R-:W-:Y:S01]  /*0340*/  LOP3.LUT R6, R5, UR6, R11, 0x96, !PT ;  /* 0x0000000605067c12 */ /* 0x000fe2000f8e960b */
[----:B------:R-:W-:Y:S01]  /*0350*/  UIADD3 UR27, UR7, 0x646e171e, URZ ;  /* 0x646e171e071b7890 */ /* 0x000fe2000fffe03f */
[----:B------:R-:W-:Y:S01]  /*0360*/  ISETP.NE.AND.EX P0, PT, RZ, UR11, PT, P0 ;  /* 0x0000000bff007c0c */ /* 0x000fe2000bf05300 */
[----:B------:R-:W-:Y:S01]  /*0370*/  IMAD.WIDE.U32 R2, R12, -0x2daee0ad, RZ ;  /* 0xd2511f530c027825 */ /* 0x000fe200078e00ff */
[----:B------:R-:W-:-:S02]  /*0380*/  UIADD3 UR29, UR7, 0x1fd5c5a3, URZ ;  /* 0x1fd5c5a3071d7890 */ /* 0x000fc4000fffe03f */
[----:B------:R-:W-:Y:S01]  /*0390*/  UIADD3 UR28, UR6, 0x5384540f, URZ ;  /* 0x5384540f061c7890 */ /* 0x000fe2000fffe03f */
[----:B------:R-:W-:Y:S01]  /*03a0*/  IMAD.WIDE.U32 R6, R6, -0x2daee0ad, RZ ;  /* 0xd2511f5306067825 */ /* 0x000fe200078e00ff */
[----:B------:R-:W-:Y:S01]  /*03b0*/  LOP3.LUT R3, R3, UR7, RZ, 0x3c, !PT ;  /* 0x0000000703037c12 */ /* 0x000fe2000f8e3cff */
[----:B------:R-:W-:Y:S02]  /*03c0*/  UIADD3 UR30, UR6, -0xe443238, URZ ;  /* 0xf1bbcdc8061e7890 */ /* 0x000fe4000fffe03f */
[----:B------:R-:W-:Y:S01]  /*03d0*/  UIADD3 UR31, UR7, -0x24c28bd8, URZ ;  /* 0xdb3d7428071f7890 */ /* 0x000fe2000fffe03f */
        /* <DEDUP_REMOVED lines=26> */
[----:B------:R-:W-:-:S03]  /*0580*/  SHF.L.U32 R7, R0, 0x5, RZ ;  /* 0x0000000500077819 */ /* 0x000fc600000006ff */
[----:B------:R-:W-:Y:S01]  /*0590*/  IMAD.HI.U32 R5, R14, -0x326172a9, RZ ;  /* 0xcd9e8d570e057827 */ /* 0x000fe200078e00ff */
[----:B------:R-:W-:Y:S02]  /*05a0*/  LOP3.LUT R7, R7, 0x1fe0, RZ, 0xc0, !PT ;  /* 0x00001fe007077812 */ /* 0x000fe400078ec0ff */
[----:B------:R-:W-:Y:S02]  /*05b0*/  LOP3.LUT R13, R3, UR28, R4, 0x96, !PT ;  /* 0x0000001c030d7c12 */ /* 0x000fe4000f8e9604 */
[----:B------:R-:W-:Y:S02]  /*05c0*/  IADD3 R4, P2, R7, UR10, RZ ;  /* 0x0000000a07047c10 */ /* 0x000fe4000ff5e0ff */
[----:B------:R-:W-:Y:S01]  /*05d0*/  LOP3.LUT R15, R5, UR30, R2, 0x96, !PT ;  /* 0x0000001e050f7c12 */ /* 0x000fe2000f8e9602 */
[----:B------:R-:W-:Y:S01]  /*05e0*/  IMAD.HI.U32 R3, R13, -0x2daee0ad, RZ ;  /* 0xd2511f530d037827 */ /* 0x000fe200078e00ff */
[----:B------:R-:W-:Y:S02]  /*05f0*/  IADD3 R8, P1, R7, UR12, RZ ;  /* 0x0000000c07087c10 */ /* 0x000fe4000ff3e0ff */
[----:B------:R-:W-:Y:S01]  /*0600*/  LEA.HI R2, R0, UR8, RZ, 0x18 ;  /* 0x0000000800027c11 */ /* 0x000fe2000f8fc0ff */
[----:B------:R-:W-:Y:S01]  /*0610*/  IMAD.X R5, RZ, RZ, UR11, P2 ;  /* 0x0000000bff057e24 */ /* 0x000fe200090e06ff */
[----:B------:R-:W-:Y:S01]  /*0620*/  LOP3.LUT R64, R3, UR31, R6, 0x96, !PT ;  /* 0x0000001f03407c12 */ /* 0x000fe2000f8e9606 */
[----:B------:R-:W-:Y:S01]  /*0630*/  IMAD.X R9, RZ, RZ, UR13, P1 ;  /* 0x0000000dff097e24 */ /* 0x000fe200088e06ff */
[----:B------:R-:W-:-:S02]  /*0640*/  ISETP.GE.AND P1, PT, R2, UR9, PT ;  /* 0x0000000902007c0c */ /* 0x000fc4000bf26270 */
[----:B------:R0:W5:Y:S04]  /*0650*/  @P0 LDG.E.128 R16, desc[UR4][R4.64] ;  /* 0x0000000404100981 */ /* 0x000168000c1e1d00 */
[----:B------:R0:W5:Y:S04]  /*0660*/  @P0 LDG.E.128 R20, desc[UR4][R4.64+0x10] ;  /* 0x0000100404140981 */ /* 0x000168000c1e1d00 */
[----:B------:R0:W5:Y:S04]  /*0670*/  @P0 LDG.E.128 R24, desc[UR4][R4.64+0x2000] ;  /* 0x0020000404180981 */ /* 0x000168000c1e1d00 */
[----:B------:R0:W5:Y:S04]  /*0680*/  @P0 LDG.E.128 R28, desc[UR4][R4.64+0x2010] ;  /* 0x00201004041c0981 */ /* 0x000168000c1e1d00 */
[----:B------:R0:W5:Y:S04]  /*0690*/  @P0 LDG.E.128 R32, desc[UR4][R4.64+0x4000] ;  /* 0x0040000404200981 */ /* 0x000168000c1e1d00 */
[----:B------:R0:W5:Y:S01]  /*06a0*/  @P0 LDG.E.128 R36, desc[UR4][R4.64+0x4010] ;  /* 0x0040100404240981 */ /* 0x000162000c1e1d00 */
[----:B------:R-:W-:Y:S05]  /*06b0*/  @P1 EXIT ;  /* 0x000000000000194d */ /* 0x000fea0003800000 */
[----:B------:R-:W-:Y:S01]  /*06c0*/  UIADD3 UR32, UR6, -0x700cb87f, URZ ;  /* 0x8ff3478106207890 */ /* 0x000fe2000fffe03f */
[----:B0-----:R-:W-:Y:S01]  /*06d0*/  IMAD R4, R14, -0x326172a9, RZ ;  /* 0xcd9e8d570e047824 */ /* 0x001fe200078e02ff */
[----:B------:R-:W-:Y:S01]  /*06e0*/  UIADD3 UR33, UR7, -0x695add53, URZ ;  /* 0x96a522ad07217890 */ /* 0x000fe2000fffe03f */
[----:B------:R-:W-:Y:S01]  /*06f0*/  IMAD.HI.U32 R3, R64, -0x326172a9, RZ ;  /* 0xcd9e8d5740037827 */ /* 0x000fe200078e00ff */
[----:B------:R-:W5:Y:S03]  /*0700*/  LDG.E.128 R40, desc[UR4][R8.64] ;  /* 0x0000000408287981 */ /* 0x000f66000c1e1d00 */
[----:B------:R-:W-:Y:S01]  /*0710*/  IMAD R5, R13, -0x2daee0ad, RZ ;  /* 0xd2511f530d057824 */ /* 0x000fe200078e02ff */
[----:B------:R-:W5:Y:S01]  /*0720*/  LDG.E.128 R44, desc[UR4][R8.64+0x10] ;  /* 0x00001004082c7981 */ /* 0x000f62000c1e1d00 */
[----:B------:R-:W-:Y:S01]  /*0730*/  IMAD.WIDE.U32 R6, R15, -0x2daee0ad, RZ ;  /* 0xd2511f530f067825 */ /* 0x000fe200078e00ff */
[----:B------:R-:W-:Y:S01]  /*0740*/  LOP3.LUT R3, R3, UR32, R4, 0x96, !PT ;  /* 0x0000002003037c12 */ /* 0x000fe2000f8e9604 */
[----:B------:R-:W-:Y:S01]  /*0750*/  ULDC.U8 UR8, c[0x0][0x2a0] ;  /* 0x0000a80000087ab9 */ /* 0x000fe20000000000 */
[----:B------:R-:W5:Y:S01]  /*0760*/  LDG.E.128 R48, desc[UR4][R8.64+0x2000] ;  /* 0x0020000408307981 */ /* 0x000f62000c1e1d00 */
[----:B------:R-:W-:Y:S01]  /*0770*/  LOP3.LUT R88, R88, 0x3, RZ, 0xc0, !PT ;  /* 0x0000000358587812 */ /* 0x000fe200078ec0ff */
[----:B------:R-:W-:Y:S01]  /*0780*/  IMAD.MOV.U32 R94, RZ, RZ, 0x1 ;  /* 0x00000001ff5e7424 */ /* 0x000fe200078e00ff */
[----:B------:R-:W-:Y:S01]  /*0790*/  LOP3.LUT R4, R7, UR33, R5, 0x96, !PT ;  /* 0x0000002107047c12 */ /* 0x000fe2000f8e9605 */
[----:B------:R-:W5:Y:S01]  /*07a0*/  LDG.E.128 R52, desc[UR4][R8.64+0x2010] ;  /* 0x0020100408347981 */ /* 0x000f62000c1e1d00 */
[----:B------:R-:W-:Y:S01]  /*07b0*/  MOV R5, R6 ;  /* 0x0000000600057202 */ /* 0x000fe20000000f00 */
[----:B------:R-:W-:Y:S01]  /*07c0*/  IMAD.MOV.U32 R6, RZ, RZ, R10 ;  /* 0x000000ffff067224 */ /* 0x000fe200078e000a */
[----:B------:R-:W-:Y:S01]  /*07d0*/  ULDC UR10, c[0x0][0x294] ;  /* 0x0000a500000a7ab9 */ /* 0x000fe20000000800 */
[----:B------:R-:W5:Y:S01]  /*07e0*/  LDG.E.128 R56, desc[UR4][R8.64+0x4000] ;  /* 0x0040000408387981 */ /* 0x000f62000c1e1d00 */
[----:B------:R-:W-:Y:S01]  /*07f0*/  IMAD.MOV.U32 R7, RZ, RZ, R12 ;  /* 0x000000ffff077224 */ /* 0x000fe200078e000c */
[----:B------:R-:W-:-:S02]  /*0800*/  ULDC UR11, c[0x0][0x290] ;  /* 0x0000a400000b7ab9 */ /* 0x000fc40000000800 */
[----:B------:R0:W5:Y:S01]  /*0810*/  LDG.E.128 R60, desc[UR4][R8.64+0x4010] ;  /* 0x00401004083c7981 */ /* 0x000162000c1e1d00 */
[----:B------:R-:W-:Y:S01]  /*0820*/  IMAD.MOV.U32 R10, RZ, RZ, RZ ;  /* 0x000000ffff0a7224 */ /* 0x000fe200078e00ff */
[----:B------:R-:W-:Y:S01]  /*0830*/  ISETP.NE.AND P2, PT, RZ, UR8, PT ;  /* 0x00000008ff007c0c */ /* 0x000fe2000bf45270 */
[----:B------:R-:W-:Y:S01]  /*0840*/  ULDC.64 UR12, c[0x0][0x298] ;  /* 0x0000a600000c7ab9 */ /* 0x000fe20000000a00 */
[----:B------:R-:W-:Y:S01]  /*0850*/  ULDC.64 UR8, c[0x0][0x230] ;  /* 0x00008c0000087ab9 */ /* 0x000fe20000000a00 */
[----:B------:R-:W-:Y:S01]  /*0860*/  ULDC.64 UR14, c[0x0][0x210] ;  /* 0x00008400000e7ab9 */ /* 0x000fe20000000a00 */
[----:B0-----:R-:W-:Y:S01]  /*0870*/  MOV R8, R11 ;  /* 0x0000000b00087202 */ /* 0x001fe20000000f00 */
[----:B------:R-:W-:Y:S01]  /*0880*/  IMAD R9, R64, -0x326172a9, RZ ;  /* 0xcd9e8d5740097824 */ /* 0x000fe200078e02ff */
[----:B------:R-:W-:-:S07]  /*0890*/  LOP3.LUT R11, R0, 0xff, RZ, 0xc0, !PT ;  /* 0x000000ff000b7812 */ /* 0x000fce00078ec0ff */
.L_x_6447:
        /* <DEDUP_REMOVED lines=34> */
[----:B------:R-:W-:Y:S02]  /*0ac0*/  IMAD.MOV.U32 R72, RZ, RZ, R88 ;  /* 0x000000ffff487224 */ /* 0x000fe400078e0058 */
[----:B-----5:R-:W-:Y:S01]  /*0ad0*/  IMAD.U32 R83, R68, 0x10000, RZ ;  /* 0x0001000044537824 */ /* 0x020fe200078e00ff */
[----:B------:R-:W-:Y:S06]  /*0ae0*/  BRA `(.L_x_6200) ;  /* 0x00000004005c7947 */ /* 0x000fec0003800000 */
.L_x_6199:
        /* <DEDUP_REMOVED lines=12> */
.L_x_6202:
[----:B------:R-:W-:-:S07]  /*0bb0*/  IMAD.MOV.U32 R12, RZ, RZ, R9 ;  /* 0x000000ffff0c7224 */ /* 0x000fce00078e0009 */
.L_x_6203:
[----:B------:R-:W-:Y:S05]  /*0bc0*/  BSYNC B1 ;  /* 0x0000000000017941 */ /* 0x000fea0003800000 */
.L_x_6201:
        /* <DEDUP_REMOVED lines=16> */
.L_x_6207:
[----:B------:R-:W-:Y:S05]  /*0cd0*/  BSYNC B2 ;  /* 0x0000000000027941 */ /* 0x000fea0003800000 */
.L_x_6206:
        /* <DEDUP_REMOVED lines=44> */
.L_x_6205:
[----:B------:R-:W-:Y:S05]  /*0fa0*/  BSYNC B1 ;  /* 0x0000000000017941 */ /* 0x000fea0003800000 */
.L_x_6204:
        /* <DEDUP_REMOVED lines=11> */
.L_x_6200:
[----:B------:R-:W-:Y:S05]  /*1060*/  BSYNC B0 ;  /* 0x0000000000007941 */ /* 0x000fea0003800000 */
.L_x_6198:
        /* <DEDUP_REMOVED lines=9> */
.L_x_6209:
        /* <DEDUP_REMOVED lines=12> */
.L_x_6212:
[----:B------:R-:W-:-:S07]  /*11c0*/  MOV R13, R9 ;  /* 0x00000009000d7202 */ /* 0x000fce0000000f00 */
.L_x_6213:
[----:B------:R-:W-:Y:S05]  /*11d0*/  BSYNC B1 ;  /* 0x0000000000017941 */ /* 0x000fea0003800000 */
.L_x_6211:
        /* <DEDUP_REMOVED lines=16> */
.L_x_6217:
[----:B------:R-:W-:Y:S05]  /*12e0*/  BSYNC B2 ;  /* 0x0000000000027941 */ /* 0x000fea0003800000 */
.L_x_6216:
        /* <DEDUP_REMOVED lines=43> */
[----:B------:R-:W-:-:S11]  /*15a0*/  HFMA2.MMA R73, -RZ, RZ, 0, 0 ;  /* 0x00000000ff497435 */ /* 0x000fd600000001ff */
.L_x_6215:
[----:B------:R-:W-:Y:S05]  /*15b0*/  BSYNC B1 ;  /* 0x0000000000017941 */ /* 0x000fea0003800000 */
.L_x_6214:
        /* <DEDUP_REMOVED lines=13> */
.L_x_6210:
[----:B------:R-:W-:Y:S05]  /*1690*/  BSYNC B0 ;  /* 0x0000000000007941 */ /* 0x000fea0003800000 */
.L_x_6208:
        /* <DEDUP_REMOVED lines=8> */
.L_x_6219:
        /* <DEDUP_REMOVED lines=12> */
.L_x_6222:
[----:B------:R-:W-:-:S07]  /*17e0*/  MOV R14, R9 ;  /* 0x00000009000e7202 */ /* 0x000fce0000000f00 */
.L_x_6223:
[----:B------:R-:W-:Y:S05]  /*17f0*/  BSYNC B1 ;  /* 0x0000000000017941 */ /* 0x000fea0003800000 */
.L_x_6221:
        /* <DEDUP_REMOVED lines=16> */
.L_x_6227:
[----:B------:R-:W-:Y:S05]  /*1900*/  BSYNC B2 ;  /* 0x0000000000027941 */ /* 0x000fea0003800000 */
.L_x_6226:
        /* <DEDUP_REMOVED lines=44> */
.L_x_6225:
[----:B------:R-:W-:Y:S05]  /*1bd0*/  BSYNC B1 ;  /* 0x0000000000017941 */ /* 0x000fea0003800000 */
.L_x_6224:
        /* <DEDUP_REMOVED lines=11> */
.L_x_6220:
[----:B------:R-:W-:Y:S05]  /*1c90*/  BSYNC B0 ;  /* 0x0000000000007941 */ /* 0x000fea0003800000 */
.L_x_6218:
        /* <DEDUP_REMOVED lines=9> */
.L_x_6229:
        /* <DEDUP_REMOVED lines=12> */
.L_x_6232:
[----:B------:R-:W-:-:S07]  /*1df0*/  MOV R15, R9 ;  /* 0x00000009000f7202 */ /* 0x000fce0000000f00 */
.L_x_6233:
[----:B------:R-:W-:Y:S05]  /*1e00*/  BSYNC B1 ;  /* 0x0000000000017941 */ /* 0x000fea0003800000 */
.L_x_6231:
        /* <DEDUP_REMOVED lines=16> */
.L_x_6237:
[----:B------:R-:W-:Y:S05]  /*1f10*/  BSYNC B2 ;  /* 0x0000000000027941 */ /* 0x000fea0003800000 */
.L_x_6236:
        /* <DEDUP_REMOVED lines=44> */
.L_x_6235:
[----:B------:R-:W-:Y:S05]  /*21e0*/  BSYNC B1 ;  /* 0x0000000000017941 */ /* 0x000fea0003800000 */
.L_x_6234:
        /* <DEDUP_REMOVED lines=13> */
.L_x_6230:
[----:B------:R-:W-:Y:S05]  /*22c0*/  BSYNC B0 ;  /* 0x0000000000007941 */ /* 0x000fea0003800000 */
.L_x_6228:
        /* <DEDUP_REMOVED lines=8> */
.L_x_6239:
        /* <DEDUP_REMOVED lines=12> */
.L_x_6242:
[----:B------:R-:W-:-:S07]  /*2410*/  MOV R72, R9 ;  /* 0x0000000900487202 */ /* 0x000fce0000000f00 */
.L_x_6243:
[----:B------:R-:W-:Y:S05]  /*2420*/  BSYNC B1 ;  /* 0x0000000000017941 */ /* 0x000fea0003800000 */
.L_x_6241:
        /* <DEDUP_REMOVED lines=16> */
.L_x_6247:
[----:B------:R-:W-:Y:S05]  /*2530*/  BSYNC B2 ;  /* 0x0000000000027941 */ /* 0x000fea0003800000 */
.L_x_6246:
        /* <DEDUP_REMOVED lines=44> */
.L_x_6245:
[----:B------:R-:W-:Y:S05]  /*2800*/  BSYNC B1 ;  /* 0x0000000000017941 */ /* 0x000fea0003800000 */
.L_x_6244:
[----:B------:R-:W-:Y:S01]  /*2810*/  I2FP.F32.U32 R72, R72 ;  /* 0x0000004800487245 */ /* 0x000fe20000201000 */
[----:B------:R-:W-:Y:S01]  /*2820*/  IMAD.MOV.U32 R75, RZ, RZ, 0x2f800000 ;  /* 0x2f800000ff4b7424 */ /* 0x000fe200078e00ff */
[----:B-----5:R-:W-:-:S03]  /*2830*/  SHF.L.U32 R73, R66, 0x10, RZ ;  /* 0x0000001042497819 */ /* 0x020fc600000006ff */
[----:B------:R-:W-:Y:S02]  /*2840*/  FFMA.FTZ R72, R72, R75, 1.1641532182693481445e-10 ;  /* 0x2f00000048487423 */ /* 0x000fe4000001004b */
[----:B------:R-:W-:-:S03]  /*2850*/  FMUL.FTZ R73, R73, UR13 ;  /* 0x0000000d49497c20 */ /* 0x000fc60008410000 */
[----:B------:R-:W-:Y:S01]  /*2860*/  FSETP.GTU.FTZ.AND P4, PT, R72, UR10, PT ;  /* 0x0000000a48007c0b */ /* 0x000fe2000bf9c000 */
[----:B------:R-:W-:Y:S01]  /*2870*/  FMUL.FTZ R73, R73, UR12 ;  /* 0x0000000c49497c20 */ /* 0x000fe20008410000 */
[----:B------:R-:W-:Y:S02]  /*2880*/  @P0 IMAD.U32 R72, R70, 0x10000, RZ ;  /* 0x0001000046480824 */ /* 0x000fe400078e00ff */
[----:B------:R-:W-:Y:S02]  /*2890*/  SEL R84, RZ, 0x1, P4 ;  /* 0x00000001ff547807 */ /* 0x000fe40002000000 */
[----:B------:R-:W-:-:S05]  /*28a0*/  FSEL R79, R73, RZ, !P4 ;  /* 0x000000ff494f7208 */ /* 0x000fca0006000000 */
[----:B------:R-:W-:-:S07]  /*28b0*/  @P0 FADD.FTZ R79, R79, R72 ;  /* 0x000000484f4f0221 */ /* 0x000fce0000010000 */
.L_x_6240:
[----:B------:R-:W-:Y:S05]  /*28c0*/  BSYNC B0 ;  /* 0x0000000000007941 */ /* 0x000fea0003800000 */
.L_x_6238:
        /* <DEDUP_REMOVED lines=9> */
.L_x_6249:
        /* <DEDUP_REMOVED lines=12> */
.L_x_6252:
[----:B------:R-:W-:-:S07]  /*2a20*/  MOV R72, R9 ;  /* 0x0000000900487202 */ /* 0x000fce0000000f00 */
.L_x_6253:
[----:B------:R-:W-:Y:S05]  /*2a30*/  BSYNC B1 ;  /* 0x0000000000017941 */ /* 0x000fea0003800000 */
.L_x_6251:
        /* <DEDUP_REMOVED lines=16> */
.L_x_6257:
[----:B------:R-:W-:Y:S05]  /*2b40*/  BSYNC B2 ;  /* 0x0000000000027941 */ /* 0x000fea0003800000 */
.L_x_6256:
        /* <DEDUP_REMOVED lines=44> */
.L_x_6255:
[----:B------:R-:W-:Y:S05]  /*2e10*/  BSYNC B1 ;  /* 0x0000000000017941 */ /* 0x000fea0003800000 */
.L_x_6254:
        /* <DEDUP_REMOVED lines=13> */
.L_x_6250:
[----:B------:R-:W-:Y:S05]  /*2ef0*/  BSYNC B0 ;  /* 0x0000000000007941 */ /* 0x000fea0003800000 */
.L_x_6248:
        /* <DEDUP_REMOVED lines=8> */
.L_x_6259:
        /* <DEDUP_REMOVED lines=12> */
.L_x_6262:
[----:B------:R-:W-:-:S07]  /*3040*/  MOV R72, R9 ;  /* 0x0000000900487202 */ /* 0x000fce0000000f00 */
.L_x_6263:
[----:B------:R-:W-:Y:S05]  /*3050*/  BSYNC B1 ;  /* 0x0000000000017941 */ /* 0x000fea0003800000 */
.L_x_6261:
        /* <DEDUP_REMOVED lines=16> */
.L_x_6267:
[----:B------:R-:W-:Y:S05]  /*3160*/  BSYNC B2 ;  /* 0x0000000000027941 */ /* 0x000fea0003800000 */
.L_x_6266:
        /* <DEDUP_REMOVED lines=44> */
.L_x_6265:
[----:B------:R-:W-:Y:S05]  /*3430*/  BSYNC B1 ;  /* 0x0000000000017941 */ /* 0x000fea0003800000 */
.L_x_6264:
        /* <DEDUP_REMOVED lines=11> */
.L_x_6260:
[----:B------:R-:W-:Y:S05]  /*34f0*/  BSYNC B0 ;  /* 0x0000000000007941 */ /* 0x000fea0003800000 */
.L_x_6258:
        /* <DEDUP_REMOVED lines=9> */
.L_x_6269:
        /* <DEDUP_REMOVED lines=12> */
.L_x_6272:
[----:B------:R-:W-:-:S07]  /*3650*/  MOV R74, R9 ;  /* 0x00000009004a7202 */ /* 0x000fce0000000f00 */
.L_x_6273:
[----:B------:R-:W-:Y:S05]  /*3660*/  BSYNC B1 ;  /* 0x0000000000017941 */ /* 0x000fea0003800000 */
.L_x_6271:
        /* <DEDUP_REMOVED lines=16> */
.L_x_6277:
[----:B------:R-:W-:Y:S05]  /*3770*/  BSYNC B2 ;  /* 0x0000000000027941 */ /* 0x000fea0003800000 */
.L_x_6276:
        /* <DEDUP_REMOVED lines=44> */
.L_x_6275:
[----:B------:R-:W-:Y:S05]  /*3a40*/  BSYNC B1 ;  /* 0x0000000000017941 */ /* 0x000fea0003800000 */
.L_x_6274:
        /* <DEDUP_REMOVED lines=13> */
.L_x_6270:
[----:B------:R-:W-:Y:S05]  /*3b20*/  BSYNC B0 ;  /* 0x0000000000007941 */ /* 0x000fea0003800000 */
.L_x_6268:
        /* <DEDUP_REMOVED lines=35> */
.L_x_6279:
[----:B------:R-:W-:Y:S05]  /*3d60*/  BSYNC B0 ;  /* 0x0000000000007941 */ /* 0x000fea0003800000 */
.L_x_6278:
        /* <DEDUP_REMOVED lines=10> */
.L_x_6281:
        /* <DEDUP_REMOVED lines=12> */
.L_x_6284:
[----:B------:R-:W-:-:S07]  /*3ed0*/  IMAD.MOV.U32 R12, RZ, RZ, R9 ;  /* 0x000000ffff0c7224 */ /* 0x000fce00078e0009 */
.L_x_6285:
[----:B------:R-:W-:Y:S05]  /*3ee0*/  BSYNC B1 ;  /* 0x0000000000017941 */ /* 0x000fea0003800000 */
.L_x_6283:
        /* <DEDUP_REMOVED lines=16> */
.L_x_6289:
[----:B------:R-:W-:Y:S05]  /*3ff0*/  BSYNC B2 ;  /* 0x0000000000027941 */ /* 0x000fea0003800000 */
.L_x_6288:
        /* <DEDUP_REMOVED lines=44> */
.L_x_6287:
[----:B------:R-:W-:Y:S05]  /*42c0*/  BSYNC B1 ;  /* 0x0000000000017941 */ /* 0x000fea0003800000 */
.L_x_6286:
[----:B------:R-:W-:Y:S01]  /*42d0*/  HFMA2.MMA R73, -RZ, RZ, 0.1171875, 0 ;  /* 0x2f800000ff497435 */ /* 0x000fe200000001ff */
[----:B------:R-:W-:Y:S01]  /*42e0*/  I2FP.F32.U32 R12, R12 ;  /* 0x0000000c000c7245 */ /* 0x000fe20000201000 */
[----:B-----5:R-:W-:Y:S01]  /*42f0*/  IMAD.U32 R74, R64, 0x10000, RZ ;  /* 0x00010000404a7824 */ /* 0x020fe200078e00ff */
[----:B--2---:R-:W-:-:S03]  /*4300*/  @P0 SHF.L.U32 R96, R68, 0x10, RZ ;  /* 0x0000001044600819 */ /* 0x004fc600000006ff */
[----:B------:R-:W-:-:S04]  /*4310*/  FMUL.FTZ R74, R74, UR13 ;  /* 0x0000000d4a4a7c20 */ /* 0x000fc80008410000 */
[----:B------:R-:W-:Y:S01]  /*4320*/  FFMA.FTZ R12, R12, R73, 1.1641532182693481445e-10 ;  /* 0x2f0000000c0c7423 */ /* 0x000fe20000010049 */
[----:B------:R-:W-:-:S04]  /*4330*/  FMUL.FTZ R74, R74, UR12 ;  /* 0x0000000c4a4a7c20 */ /* 0x000fc80008410000 */
[----:B------:R-:W-:-:S04]  /*4340*/  FSETP.GTU.FTZ.AND P4, PT, R12, UR10, PT ;  /* 0x0000000a0c007c0b */ /* 0x000fc8000bf9c000 */
[----:B------:R-:W-:Y:S02]  /*4350*/  FSEL R103, R74, RZ, !P4 ;  /* 0x000000ff4a677208 */ /* 0x000fe40006000000 */
[----:B------:R-:W-:-:S03]  /*4360*/  SEL R12, RZ, 0x1, P4 ;  /* 0x00000001ff0c7807 */ /* 0x000fc60002000000 */
[----:B------:R-:W-:-:S07]  /*4370*/  @P0 FADD.FTZ R103, R96, R103 ;  /* 0x0000006760670221 */ /* 0x000fce0000010000 */
.L_x_6282:
[----:B------:R-:W-:Y:S05]  /*4380*/  BSYNC B0 ;  /* 0x0000000000007941 */ /* 0x000fea0003800000 */
.L_x_6280:
        /* <DEDUP_REMOVED lines=9> */
.L_x_6291:
        /* <DEDUP_REMOVED lines=12> */
.L_x_6294:
[----:B------:R-:W-:-:S07]  /*44e0*/  IMAD.MOV.U32 R13, RZ, RZ, R9 ;  /* 0x000000ffff0d7224 */ /* 0x000fce00078e0009 */
.L_x_6295:
[----:B------:R-:W-:Y:S05]  /*44f0*/  BSYNC B1 ;  /* 0x0000000000017941 */ /* 0x000fea0003800000 */
.L_x_6293:
        /* <DEDUP_REMOVED lines=16> */
.L_x_6299:
[----:B------:R-:W-:Y:S05]  /*4600*/  BSYNC B2 ;  /* 0x0000000000027941 */ /* 0x000fea0003800000 */
.L_x_6298:
        /* <DEDUP_REMOVED lines=44> */
.L_x_6297:
[----:B------:R-:W-:Y:S05]  /*48d0*/  BSYNC B1 ;  /* 0x0000000000017941 */ /* 0x000fea0003800000 */
.L_x_6296:
        /* <DEDUP_REMOVED lines=13> */
.L_x_6292:
[----:B------:R-:W-:Y:S05]  /*49b0*/  BSYNC B0 ;  /* 0x0000000000007941 */ /* 0x000fea0003800000 */
.L_x_6290:
        /* <DEDUP_REMOVED lines=8> */
.L_x_6301:
        /* <DEDUP_REMOVED lines=12> */
.L_x_6304:
[----:B------:R-:W-:-:S07]  /*4b00*/  IMAD.MOV.U32 R14, RZ, RZ, R9 ;  /* 0x000000ffff0e7224 */ /* 0x000fce00078e0009 */
.L_x_6305:
[----:B------:R-:W-:Y:S05]  /*4b10*/  BSYNC B1 ;  /* 0x0000000000017941 */ /* 0x000fea0003800000 */
.L_x_6303:
        /* <DEDUP_REMOVED lines=16> */
.L_x_6309:
[----:B------:R-:W-:Y:S05]  /*4c20*/  BSYNC B2 ;  /* 0x0000000000027941 */ /* 0x000fea0003800000 */
.L_x_6308:
        /* <DEDUP_REMOVED lines=44> */
.L_x_6307:
[----:B------:R-:W-:Y:S05]  /*4ef0*/  BSYNC B1 ;  /* 0x0000000000017941 */ /* 0x000fea0003800000 */
.L_x_6306:
        /* <DEDUP_REMOVED lines=11> */
.L_x_6302:
[----:B------:R-:W-:Y:S05]  /*4fb0*/  BSYNC B0 ;  /* 0x0000000000007941 */ /* 0x000fea0003800000 */
.L_x_6300:
        /* <DEDUP_REMOVED lines=9> */
.L_x_6311:
        /* <DEDUP_REMOVED lines=12> */
.L_x_6314:
[----:B------:R-:W-:-:S07]  /*5110*/  IMAD.MOV.U32 R15, RZ, RZ, R9 ;  /* 0x000000ffff0f7224 */ /* 0x000fce00078e0009 */
.L_x_6315:
[----:B------:R-:W-:Y:S05]  /*5120*/  BSYNC B1 ;  /* 0x0000000000017941 */ /* 0x000fea0003800000 */
.L_x_6313:
        /* <DEDUP_REMOVED lines=16> */
.L_x_6319:
[----:B------:R-:W-:Y:S05]  /*5230*/  BSYNC B2 ;  /* 0x0000000000027941 */ /* 0x000fea0003800000 */
.L_x_6318:
        /* <DEDUP_REMOVED lines=44> */
.L_x_6317:
[----:B------:R-:W-:Y:S05]  /*5500*/  BSYNC B1 ;  /* 0x0000000000017941 */ /* 0x000fea0003800000 */
.L_x_6316:
        /* <DEDUP_REMOVED lines=13> */
.L_x_6312:
[----:B------:R-:W-:Y:S05]  /*55e0*/  BSYNC B0 ;  /* 0x0000000000007941 */ /* 0x000fea0003800000 */
.L_x_6310:
[----:B------:R-:W-:Y:S04]  /*55f0*/  BSSY B0, `(.L_x_6320) ;  /* 0x000005f000007945 */ /* 0x000fe80003800000 */
[----:B------:R-:W-:Y:S05]  /*5600*/  @P3 BRA `(.L_x_6321) ;  /* 0x0000000000183947 */ /* 0x000fea0003800000 */
[----:B--2---:R-:W-:Y:S01]  /*5610*/  IMAD.MOV.U32 R99, RZ, RZ, RZ ;  /* 0x000000ffff637224 */ /* 0x004fe200078e00ff */
[----:B------:R-:W-:Y:S01]  /*5620*/  MOV R72, R73 ;  /* 0x0000004900487202 */ /* 0x000fe20000000f00 */
[----:B------:R-:W-:Y:S06]  /*5630*/  @!P0 BRA `(.L_x_6322) ;  /* 0x0000000400688947 */ /* 0x000fec0003800000 */
[----:B------:R-:W-:Y:S01]  /*5640*/  IMAD.MOV.U32 R72, RZ, RZ, R73 ;  /* 0x000000ffff487224 */ /* 0x000fe200078e0049 */
[----:B-----5:R-:W-:Y:S01]  /*5650*/  SHF.L.U32 R99, R70, 0x10, RZ ;  /* 0x0000001046637819 */ /* 0x020fe200000006ff */
[----:B------:R-:W-:Y:S06]  /*5660*/  BRA `(.L_x_6322) ;  /* 0x00000004005c7947 */ /* 0x000fec0003800000 */
.L_x_6321:
        /* <DEDUP_REMOVED lines=12> */
.L_x_6324:
[----:B------:R-:W-:-:S07]  /*5730*/  IMAD.MOV.U32 R84, RZ, RZ, R9 ;  /* 0x000000ffff547224 */ /* 0x000fce00078e0009 */
.L_x_6325:
[----:B------:R-:W-:Y:S05]  /*5740*/  BSYNC B1 ;  /* 0x0000000000017941 */ /* 0x000fea0003800000 */
.L_x_6323:
        /* <DEDUP_REMOVED lines=16> */
.L_x_6329:
[----:B------:R-:W-:Y:S05]  /*5850*/  BSYNC B2 ;  /* 0x0000000000027941 */ /* 0x000fea0003800000 */
.L_x_6328:
        /* <DEDUP_REMOVED lines=44> */
.L_x_6327:
[----:B------:R-:W-:Y:S05]  /*5b20*/  BSYNC B1 ;  /* 0x0000000000017941 */ /* 0x000fea0003800000 */
.L_x_6326:
        /* <DEDUP_REMOVED lines=8> */
[----:B--2---:R-:W-:Y:S02]  /*5bb0*/  FSEL R99, R75, RZ, !P4 ;  /* 0x000000ff4b637208 */ /* 0x004fe40006000000 */
[----:B------:R-:W-:-:S03]  /*5bc0*/  SEL R84, RZ, 0x1, P4 ;  /* 0x00000001ff547807 */ /* 0x000fc60002000000 */
[----:B------:R-:W-:-:S07]  /*5bd0*/  @P0 FADD.FTZ R99, R74, R99 ;  /* 0x000000634a630221 */ /* 0x000fce0000010000 */
.L_x_6322:
[----:B------:R-:W-:Y:S05]  /*5be0*/  BSYNC B0 ;  /* 0x0000000000007941 */ /* 0x000fea0003800000 */
.L_x_6320:
        /* <DEDUP_REMOVED lines=9> */
.L_x_6331:
        /* <DEDUP_REMOVED lines=12> */
.L_x_6334:
[----:B------:R-:W-:-:S07]  /*5d40*/  IMAD.MOV.U32 R85, RZ, RZ, R9 ;  /* 0x000000ffff557224 */ /* 0x000fce00078e0009 */
.L_x_6335:
[----:B------:R-:W-:Y:S05]  /*5d50*/  BSYNC B1 ;  /* 0x0000000000017941 */ /* 0x000fea0003800000 */
.L_x_6333:
        /* <DEDUP_REMOVED lines=16> */
.L_x_6339:
[----:B------:R-:W-:Y:S05]  /*5e60*/  BSYNC B2 ;  /* 0x0000000000027941 */ /* 0x000fea0003800000 */
.L_x_6338:
        /* <DEDUP_REMOVED lines=44> */
.L_x_6337:
[----:B------:R-:W-:Y:S05]  /*6130*/  BSYNC B1 ;  /* 0x0000000000017941 */ /* 0x000fea0003800000 */
.L_x_6336:
        /* <DEDUP_REMOVED lines=13> */
.L_x_6332:
[----:B------:R-:W-:Y:S05]  /*6210*/  BSYNC B0 ;  /* 0x0000000000007941 */ /* 0x000fea0003800000 */
.L_x_6330:
        /* <DEDUP_REMOVED lines=8> */
.L_x_6341:
        /* <DEDUP_REMOVED lines=12> */
.L_x_6344:
[----:B------:R-:W-:-:S07]  /*6360*/  IMAD.MOV.U32 R86, RZ, RZ, R9 ;  /* 0x000000ffff567224 */ /* 0x000fce00078e0009 */
.L_x_6345:
[----:B------:R-:W-:Y:S05]  /*6370*/  BSYNC B1 ;  /* 0x0000000000017941 */ /* 0x000fea0003800000 */
.L_x_6343:
        /* <DEDUP_REMOVED lines=16> */
.L_x_6349:
[----:B------:R-:W-:Y:S05]  /*6480*/  BSYNC B2 ;  /* 0x0000000000027941 */ /* 0x000fea0003800000 */
.L_x_6348:
        /* <DEDUP_REMOVED lines=44> */
.L_x_6347:
[----:B------:R-:W-:Y:S05]  /*6750*/  BSYNC B1 ;  /* 0x0000000000017941 */ /* 0x000fea0003800000 */
.L_x_6346:
        /* <DEDUP_REMOVED lines=11> */
.L_x_6342:
[----:B------:R-:W-:Y:S05]  /*6810*/  BSYNC B0 ;  /* 0x0000000000007941 */ /* 0x000fea0003800000 */
.L_x_6340:
        /* <DEDUP_REMOVED lines=9> */
.L_x_6351:
        /* <DEDUP_REMOVED lines=12> */
.L_x_6354:
[----:B------:R-:W-:-:S07]  /*6970*/  IMAD.MOV.U32 R87, RZ, RZ, R9 ;  /* 0x000000ffff577224 */ /* 0x000fce00078e0009 */
.L_x_6355:
[----:B------:R-:W-:Y:S05]  /*6980*/  BSYNC B1 ;  /* 0x0000000000017941 */ /* 0x000fea0003800000 */
.L_x_6353:
        /* <DEDUP_REMOVED lines=16> */
.L_x_6359:
[----:B------:R-:W-:Y:S05]  /*6a90*/  BSYNC B2 ;  /* 0x0000000000027941 */ /* 0x000fea0003800000 */
.L_x_6358:
        /* <DEDUP_REMOVED lines=44> */
.L_x_6357:
[----:B------:R-:W-:Y:S05]  /*6d60*/  BSYNC B1 ;  /* 0x0000000000017941 */ /* 0x000fea0003800000 */
.L_x_6356:
[----:B------:R-:W-:Y:S01]  /*6d70*/  HFMA2.MMA R75, -RZ, RZ, 0.1171875, 0 ;  /* 0x2f800000ff4b7435 */ /* 0x000fe200000001ff */
[----:B-----5:R-:W-:Y:S02]  /*6d80*/  PRMT R73, R67, 0x7632, R73 ;  /* 0x0000763243497816 */ /* 0x020fe40000000049 */
[----:B------:R-:W-:Y:S02]  /*6d90*/  I2FP.F32.U32 R72, R87 ;  /* 0x0000005700487245 */ /* 0x000fe40000201000 */
[----:B------:R-:W-:Y:S01]  /*6da0*/  @P0 PRMT R74, R71, 0x7632, R74 ;  /* 0x00007632474a0816 */ /* 0x000fe2000000004a */
[----:B------:R-:W-:-:S04]  /*6db0*/  IMAD.U32 R73, R73, 0x10000, RZ ;  /* 0x0001000049497824 */ /* 0x000fc800078e00ff */
[----:B------:R-:W-:Y:S01]  /*6dc0*/  FFMA.FTZ R72, R72, R75, 1.1641532182693481445e-10 ;  /* 0x2f00000048487423 */ /* 0x000fe2000001004b */
[----:B------:R-:W-:Y:S01]  /*6dd0*/  FMUL.FTZ R73, R73, UR13 ;  /* 0x0000000d49497c20 */ /* 0x000fe20008410000 */
[----:B------:R-:W-:-:S03]  /*6de0*/  @P0 SHF.L.U32 R75, R74, 0x10, RZ ;  /* 0x000000104a4b0819 */ /* 0x000fc600000006ff */
[----:B------:R-:W-:Y:S01]  /*6df0*/  FMUL.FTZ R73, R73, UR12 ;  /* 0x0000000c49497c20 */ /* 0x000fe20008410000 */
[----:B------:R-:W-:-:S04]  /*6e00*/  FSETP.GTU.FTZ.AND P4, PT, R72, UR10, PT ;  /* 0x0000000a48007c0b */ /* 0x000fc8000bf9c000 */
[----:B------:R-:W-:Y:S02]  /*6e10*/  FSEL R96, R73, RZ, !P4 ;  /* 0x000000ff49607208 */ /* 0x000fe40006000000 */
[----:B------:R-:W-:-:S03]  /*6e20*/  SEL R87, RZ, 0x1, P4 ;  /* 0x00000001ff577807 */ /* 0x000fc60002000000 */
[----:B------:R-:W-:-:S07]  /*6e30*/  @P0 FADD.FTZ R96, R96, R75 ;  /* 0x0000004b60600221 */ /* 0x000fce0000010000 */
.L_x_6352:
[----:B------:R-:W-:Y:S05]  /*6e40*/  BSYNC B0 ;  /* 0x0000000000007941 */ /* 0x000fea0003800000 */
.L_x_6350:
        /* <DEDUP_REMOVED lines=15> */
[----:B------:R-:W-:Y:S02]  /*6f40*/  LOP3.LUT R74, R87, 0xffff, RZ, 0xc0, !PT ;  /* 0x0000ffff574a7812 */ /* 0x000fe400078ec0ff */
[----:B------:R-:W-:Y:S02]  /*6f50*/  PRMT R109, R85, 0x7104, RZ ;  /* 0x00007104556d7816 */ /* 0x000fe400000000ff */
[----:B------:R-:W-:Y:S02]  /*6f60*/  LOP3.LUT R75, R72, 0xff0000, RZ, 0xc0, !PT ;  /* 0x00ff0000484b7812 */ /* 0x000fe400078ec0ff */
[----:B------:R-:W0:Y:S01]  /*6f70*/  LDC.64 R72, c[0x0][0x240] ;  /* 0x00009000ff487b82 */ /* 0x000e220000000a00 */
[----:B------:R-:W-:Y:S02]  /*6f80*/  LOP3.LUT R110, R15, 0xff, RZ, 0xc0, !PT ;  /* 0x000000ff0f6e7812 */ /* 0x000fe400078ec0ff */
[----:B------:R-:W-:-:S02]  /*6f90*/  PRMT R74, R75, 0x4210, R74 ;  /* 0x000042104b4a7816 */ /* 0x000fc4000000004a */
[----:B------:R-:W-:Y:S01]  /*6fa0*/  LOP3.LUT R108, R14, 0xff, RZ, 0xc0, !PT ;  /* 0x000000ff0e6c7812 */ /* 0x000fe200078ec0ff */
[----:B------:R-:W-:Y:S01]  /*6fb0*/  IMAD.WIDE.U32 R110, R110, 0x1000000, RZ ;  /* 0x010000006e6e7825 */ /* 0x000fe200078e00ff */
[----:B------:R-:W-:Y:S02]  /*6fc0*/  LOP3.LUT R75, R74, 0xff00, R109, 0xf8, !PT ;  /* 0x0000ff004a4b7812 */ /* 0x000fe400078ef86d */
[----:B------:R-:W-:Y:S01]  /*6fd0*/  LOP3.LUT R74, R13, 0xff, RZ, 0xc0, !PT ;  /* 0x000000ff0d4a7812 */ /* 0x000fe200078ec0ff */
[----:B------:R-:W-:Y:S01]  /*6fe0*/  IMAD.WIDE.U32 R108, R108, 0x10000, RZ ;  /* 0x000100006c6c7825 */ /* 0x000fe200078e00ff */
[----:B------:R-:W-:-:S03]  /*6ff0*/  LOP3.LUT R115, R75, 0xff, R84, 0xf8, !PT ;  /* 0x000000ff4b737812 */ /* 0x000fc600078ef854 */
[----:B------:R-:W-:Y:S01]  /*7000*/  IMAD.WIDE.U32 R74, R74, 0x100, RZ ;  /* 0x000001004a4a7825 */ /* 0x000fe200078e00ff */
[----:B------:R-:W-:Y:S02]  /*7010*/  LOP3.LUT R115, R109, R115, R111, 0xfe, !PT ;  /* 0x000000736d737212 */ /* 0x000fe400078efe6f */
[----:B------:R-:W-:Y:S02]  /*7020*/  LOP3.LUT R109, R74, R110, R108, 0xfe, !PT ;  /* 0x0000006e4a6d7212 */ /* 0x000fe400078efe6c */
[----:B------:R-:W-:Y:S02]  /*7030*/  LOP3.LUT R75, R115, R75, RZ, 0xfc, !PT ;  /* 0x0000004b734b7212 */ /* 0x000fe400078efcff */
[----:B------:R-:W-:Y:S01]  /*7040*/  LOP3.LUT R74, R109, 0xff, R12, 0xf8, !PT ;  /* 0x000000ff6d4a7812 */ /* 0x000fe200078ef80c */
[----:B0-----:R-:W-:-:S05]  /*7050*/  IMAD.WIDE.U32 R72, R88, 0x8, R72 ;  /* 0x0000000858487825 */ /* 0x001fca00078e0048 */
[----:B------:R0:W-:Y:S02]  /*7060*/  STG.E.64 desc[UR4][R72.64], R74 ;  /* 0x0000004a48007986 */ /* 0x0001e4000c101b04 */
.L_x_6361:
[----:B------:R-:W-:Y:S05]  /*7070*/  BSYNC B0 ;  /* 0x0000000000007941 */ /* 0x000fea0003800000 */
.L_x_6360:
[----:B-----5:R1:W5:Y:S04]  /*7080*/  @P1 LDG.E.128 R64, desc[UR4][R106.64] ;  /* 0x000000046a401981 */ /* 0x020368000c1e1d00 */
[----:B------:R1:W5:Y:S01]  /*7090*/  @P0 LDG.E.128 R68, desc[UR4][R104.64] ;  /* 0x0000000468440981 */ /* 0x000362000c1e1d00 */
[----:B------:R-:W-:Y:S04]  /*70a0*/  BSSY B0, `(.L_x_6362) ;  /* 0x000005f000007945 */ /* 0x000fe80003800000 */
[----:B------:R-:W-:Y:S05]  /*70b0*/  @P3 BRA `(.L_x_6363) ;  /* 0x0000000000183947 */ /* 0x000fea0003800000 */
[----:B-1----:R-:W-:Y:S01]  /*70c0*/  MOV R104, RZ ;  /* 0x000000ff00687202 */ /* 0x002fe20000000f00 */
[----:B0-----:R-:W-:Y:S01]  /*70d0*/  IMAD.MOV.U32 R72, RZ, RZ, R113 ;  /* 0x000000ffff487224 */ /* 0x001fe200078e0071 */
[----:B------:R-:W-:Y:S06]  /*70e0*/  @!P0 BRA `(.L_x_6364) ;  /* 0x0000000400688947 */ /* 0x000fec0003800000 */
[----:B------:R-:W-:Y:S01]  /*70f0*/  MOV R72, R113 ;  /* 0x0000007100487202 */ /* 0x000fe20000000f00 */
[----:B-----5:R-:W-:Y:S01]  /*7100*/  IMAD.U32 R104, R68, 0x10000, RZ ;  /* 0x0001000044687824 */ /* 0x020fe200078e00ff */
[----:B------:R-:W-:Y:S06]  /*7110*/  BRA `(.L_x_6364) ;  /* 0x00000004005c7947 */ /* 0x000fec0003800000 */
.L_x_6363:
        /* <DEDUP_REMOVED lines=12> */
.L_x_6366:
[----:B------:R-:W-:-:S07]  /*71e0*/  MOV R12, R9 ;  /* 0x00000009000c7202 */ /* 0x000fce0000000f00 */
.L_x_6367:
[----:B------:R-:W-:Y:S05]  /*71f0*/  BSYNC B1 ;  /* 0x0000000000017941 */ /* 0x000fea0003800000 */
.L_x_6365:
        /* <DEDUP_REMOVED lines=16> */
.L_x_6371:
[----:B------:R-:W-:Y:S05]  /*7300*/  BSYNC B2 ;  /* 0x0000000000027941 */ /* 0x000fea0003800000 */
.L_x_6370:
        /* <DEDUP_REMOVED lines=44> */
.L_x_6369:
[----:B------:R-:W-:Y:S05]  /*75d0*/  BSYNC B1 ;  /* 0x0000000000017941 */ /* 0x000fea0003800000 */
.L_x_6368:
        /* <DEDUP_REMOVED lines=11> */
.L_x_6364:
[----:B------:R-:W-:Y:S05]  /*7690*/  BSYNC B0 ;  /* 0x0000000000007941 */ /* 0x000fea0003800000 */
.L_x_6362:
        /* <DEDUP_REMOVED lines=9> */
.L_x_6373:
        /* <DEDUP_REMOVED lines=12> */
.L_x_6376:
[----:B------:R-:W-:-:S07]  /*77f0*/  MOV R13, R9 ;  /* 0x00000009000d7202 */ /* 0x000fce0000000f00 */
.L_x_6377:
[----:B------:R-:W-:Y:S05]  /*7800*/  BSYNC B1 ;  /* 0x0000000000017941 */ /* 0x000fea0003800000 */
.L_x_6375:
        /* <DEDUP_REMOVED lines=16> */
.L_x_6381:
[----:B------:R-:W-:Y:S05]  /*7910*/  BSYNC B2 ;  /* 0x0000000000027941 */ /* 0x000fea0003800000 */
.L_x_6380:
        /* <DEDUP_REMOVED lines=44> */
.L_x_6379:
[----:B------:R-:W-:Y:S05]  /*7be0*/  BSYNC B1 ;  /* 0x0000000000017941 */ /* 0x000fea0003800000 */
.L_x_6378:
        /* <DEDUP_REMOVED lines=13> */
.L_x_6374:
[----:B------:R-:W-:Y:S05]  /*7cc0*/  BSYNC B0 ;  /* 0x0000000000007941 */ /* 0x000fea0003800000 */
.L_x_6372:
        /* <DEDUP_REMOVED lines=8> */
.L_x_6383:
        /* <DEDUP_REMOVED lines=12> */
.L_x_6386:
[----:B------:R-:W-:-:S07]  /*7e10*/  MOV R14, R9 ;  /* 0x00000009000e7202 */ /* 0x000fce0000000f00 */
.L_x_6387:
[----:B------:R-:W-:Y:S05]  /*7e20*/  BSYNC B1 ;  /* 0x0000000000017941 */ /* 0x000fea0003800000 */
.L_x_6385:
        /* <DEDUP_REMOVED lines=16> */
.L_x_6391:
[----:B------:R-:W-:Y:S05]  /*7f30*/  BSYNC B2 ;  /* 0x0000000000027941 */ /* 0x000fea0003800000 */
.L_x_6390:
        /* <DEDUP_REMOVED lines=44> */
.L_x_6389:
[----:B------:R-:W-:Y:S05]  /*8200*/  BSYNC B1 ;  /* 0x0000000000017941 */ /* 0x000fea0003800000 */
.L_x_6388:
        /* <DEDUP_REMOVED lines=11> */
.L_x_6384:
[----:B------:R-:W-:Y:S05]  /*82c0*/  BSYNC B0 ;  /* 0x0000000000007941 */ /* 0x000fea0003800000 */
.L_x_6382:
        /* <DEDUP_REMOVED lines=9> */
.L_x_6393:
        /* <DEDUP_REMOVED lines=12> */
.L_x_6396:
[----:B------:R-:W-:-:S07]  /*8420*/  MOV R15, R9 ;  /* 0x00000009000f7202 */ /* 0x000fce0000000f00 */
.L_x_6397:
[----:B------:R-:W-:Y:S05]  /*8430*/  BSYNC B1 ;  /* 0x0000000000017941 */ /* 0x000fea0003800000 */
.L_x_6395:
        /* <DEDUP_REMOVED lines=16> */
.L_x_6401:
[----:B------:R-:W-:Y:S05]  /*8540*/  BSYNC B2 ;  /* 0x0000000000027941 */ /* 0x000fea0003800000 */
.L_x_6400:
        /* <DEDUP_REMOVED lines=44> */
.L_x_6399:
[----:B------:R-:W-:Y:S05]  /*8810*/  BSYNC B1 ;  /* 0x0000000000017941 */ /* 0x000fea0003800000 */
.L_x_6398:
        /* <DEDUP_REMOVED lines=13> */
.L_x_6394:
[----:B------:R-:W-:Y:S05]  /*88f0*/  BSYNC B0 ;  /* 0x0000000000007941 */ /* 0x000fea0003800000 */
.L_x_6392:
        /* <DEDUP_REMOVED lines=8> */
.L_x_6403:
        /* <DEDUP_REMOVED lines=12> */
.L_x_6406:
[----:B------:R-:W-:-:S07]  /*8a40*/  MOV R84, R9 ;  /* 0x0000000900547202 */ /* 0x000fce0000000f00 */
.L_x_6407:
[----:B------:R-:W-:Y:S05]  /*8a50*/  BSYNC B1 ;  /* 0x0000000000017941 */ /* 0x000fea0003800000 */
.L_x_6405:
        /* <DEDUP_REMOVED lines=16> */
.L_x_6411:
[----:B------:R-:W-:Y:S05]  /*8b60*/  BSYNC B2 ;  /* 0x0000000000027941 */ /* 0x000fea0003800000 */
.L_x_6410:
        /* <DEDUP_REMOVED lines=44> */
.L_x_6409:
[----:B------:R-:W-:Y:S05]  /*8e30*/  BSYNC B1 ;  /* 0x0000000000017941 */ /* 0x000fea0003800000 */
.L_x_6408:
        /* <DEDUP_REMOVED lines=11> */
.L_x_6404:
[----:B------:R-:W-:Y:S05]  /*8ef0*/  BSYNC B0 ;  /* 0x0000000000007941 */ /* 0x000fea0003800000 */
.L_x_6402:
        /* <DEDUP_REMOVED lines=9> */
.L_x_6413:
        /* <DEDUP_REMOVED lines=12> */
.L_x_6416:
[----:B------:R-:W-:-:S07]  /*9050*/  MOV R85, R9 ;  /* 0x0000000900557202 */ /* 0x000fce0000000f00 */
.L_x_6417:
[----:B------:R-:W-:Y:S05]  /*9060*/  BSYNC B1 ;  /* 0x0000000000017941 */ /* 0x000fea0003800000 */
.L_x_6415:
        /* <DEDUP_REMOVED lines=16> */
.L_x_6421:
[----:B------:R-:W-:Y:S05]  /*9170*/  BSYNC B2 ;  /* 0x0000000000027941 */ /* 0x000fea0003800000 */
.L_x_6420:
        /* <DEDUP_REMOVED lines=44> */
.L_x_6419:
[----:B------:R-:W-:Y:S05]  /*9440*/  BSYNC B1 ;  /* 0x0000000000017941 */ /* 0x000fea0003800000 */
.L_x_6418:
        /* <DEDUP_REMOVED lines=13> */
.L_x_6414:
[----:B------:R-:W-:Y:S05]  /*9520*/  BSYNC B0 ;  /* 0x0000000000007941 */ /* 0x000fea0003800000 */
.L_x_6412:
        /* <DEDUP_REMOVED lines=8> */
.L_x_6423:
        /* <DEDUP_REMOVED lines=12> */
.L_x_6426:
[----:B------:R-:W-:-:S07]  /*9670*/  MOV R86, R9 ;  /* 0x0000000900567202 */ /* 0x000fce0000000f00 */
.L_x_6427:
[----:B------:R-:W-:Y:S05]  /*9680*/  BSYNC B1 ;  /* 0x0000000000017941 */ /* 0x000fea0003800000 */
.L_x_6425:
        /* <DEDUP_REMOVED lines=16> */
.L_x_6431:
[----:B------:R-:W-:Y:S05]  /*9790*/  BSYNC B2 ;  /* 0x0000000000027941 */ /* 0x000fea0003800000 */
.L_x_6430:
        /* <DEDUP_REMOVED lines=44> */
.L_x_6429:
[----:B------:R-:W-:Y:S05]  /*9a60*/  BSYNC B1 ;  /* 0x0000000000017941 */ /* 0x000fea0003800000 */
.L_x_6428:
        /* <DEDUP_REMOVED lines=11> */
.L_x_6424:
[----:B------:R-:W-:Y:S05]  /*9b20*/  BSYNC B0 ;  /* 0x0000000000007941 */ /* 0x000fea0003800000 */
.L_x_6422:
        /* <DEDUP_REMOVED lines=9> */
.L_x_6433:
        /* <DEDUP_REMOVED lines=12> */
.L_x_6436:
[----:B------:R-:W-:-:S07]  /*9c80*/  MOV R87, R9 ;  /* 0x0000000900577202 */ /* 0x000fce0000000f00 */
.L_x_6437:
[----:B------:R-:W-:Y:S05]  /*9c90*/  BSYNC B1 ;  /* 0x0000000000017941 */ /* 0x000fea0003800000 */
.L_x_6435:
        /* <DEDUP_REMOVED lines=16> */
.L_x_6441:
[----:B------:R-:W-:Y:S05]  /*9da0*/  BSYNC B2 ;  /* 0x0000000000027941 */ /* 0x000fea0003800000 */
.L_x_6440:
        /* <DEDUP_REMOVED lines=44> */
.L_x_6439:
[----:B------:R-:W-:Y:S05]  /*a070*/  BSYNC B1 ;  /* 0x0000000000017941 */ /* 0x000fea0003800000 */
.L_x_6438:
        /* <DEDUP_REMOVED lines=13> */
.L_x_6434:
[----:B------:R-:W-:Y:S05]  /*a150*/  BSYNC B0 ;  /* 0x0000000000007941 */ /* 0x000fea0003800000 */
.L_x_6432:
[----:B------:R-:W-:Y:S01]  /*a160*/  FADD.FTZ R73, RZ, R83 ;  /* 0x00000053ff497221 */ /* 0x000fe20000010000 */
[----:B------:R-:W-:Y:S01]  /*a170*/  IMAD.WIDE.U32 R90, R95, 0x10, R90 ;  /* 0x000000105f5a7825 */ /* 0x000fe200078e005a */
[----:B------:R-:W-:Y:S01]  /*a180*/  F2FP.BF16.F32.PACK_AB R75, R111, R110 ;  /* 0x0000006e6f4b723e */ /* 0x000fe200000010ff */
[----:B------:R-:W-:Y:S02]  /*a190*/  BSSY B0, `(.L_x_6442) ;  /* 0x0000034000007945 */ /* 0x000fe40003800000 */
[----:B------:R-:W-:Y:S01]  /*a1a0*/  FADD.FTZ R72, R73, R82 ;  /* 0x0000005249487221 */ /* 0x000fe20000010000 */
[----:B------:R-:W-:Y:S02]  /*a1b0*/  F2FP.BF16.F32.PACK_AB R74, R109, R108 ;  /* 0x0000006c6d4a723e */ /* 0x000fe400000010ff */
[----:B------:R-:W-:Y:S01]  /*a1c0*/  LOP3.LUT P0, RZ, R94, 0xff, RZ, 0xc0, !PT ;  /* 0x000000ff5eff7812 */ /* 0x000fe2000780c0ff */
[----:B------:R-:W-:Y:S01]  /*a1d0*/  FADD.FTZ R73, R72, R81 ;  /* 0x0000005148497221 */ /* 0x000fe20000010000 */
[----:B------:R-:W-:-:S03]  /*a1e0*/  LOP3.LUT P3, RZ, R0, 0x1f, RZ, 0xc0, !PT ;  /* 0x0000001f00ff7812 */ /* 0x000fc6000786c0ff */
        /* <DEDUP_REMOVED lines=18> */
[----:B------:R-:W-:Y:S01]  /*a310*/  FADD.FTZ R95, R114, R107 ;  /* 0x0000006b725f7221 */ /* 0x000fe20000010000 */
[----:B------:R-:W-:Y:S01]  /*a320*/  SHF.R.U32.HI R114, RZ, 0x5, R0 ;  /* 0x00000005ff727819 */ /* 0x000fe20000011600 */
[----:B------:R0:W-:Y:S02]  /*a330*/  STG.E.128 desc[UR4][R90.64], R72 ;  /* 0x000000485a007986 */ /* 0x0001e4000c101d04 */
[----:B------:R-:W-:Y:S01]  /*a340*/  FADD.FTZ R116, R95, R108 ;  /* 0x0000006c5f747221 */ /* 0x000fe20000010000 */
[----:B------:R-:W-:-:S03]  /*a350*/  LOP3.LUT R113, R114, 0x7fffff8, RZ, 0xc0, !PT ;  /* 0x07fffff872717812 */ /* 0x000fc600078ec0ff */
[----:B------:R-:W-:-:S04]  /*a360*/  FADD.FTZ R95, R116, R109 ;  /* 0x0000006d745f7221 */ /* 0x000fc80000010000 */
        /* <DEDUP_REMOVED lines=18> */
[----:B0-----:R-:W-:-:S03]  /*a490*/  IMAD.WIDE.U32 R72, R112, 0x8, R72 ;  /* 0x0000000870487825 */ /* 0x001fc600078e0048 */
[----:B------:R-:W-:Y:S02]  /*a4a0*/  LOP3.LUT R74, R75, 0xff, R12, 0xf8, !PT ;  /* 0x000000ff4b4a7812 */ /* 0x000fe400078ef80c */
[----:B------:R-:W-:-:S05]  /*a4b0*/  LOP3.LUT R75, R115, R95, RZ, 0xfc, !PT ;  /* 0x0000005f734b7212 */ /* 0x000fca00078efcff */
[----:B------:R1:W-:Y:S02]  /*a4c0*/  STG.E.64 desc[UR4][R72.64], R74 ;  /* 0x0000004a48007986 */ /* 0x0003e4000c101b04 */
.L_x_6443:
[----:B------:R-:W-:Y:S05]  /*a4d0*/  BSYNC B0 ;  /* 0x0000000000007941 */ /* 0x000fea0003800000 */
.L_x_6442:
        /* <DEDUP_REMOVED lines=72> */
.L_x_6458:
[----:B------:R-:W2:Y:S01]  /*a960*/  @!P3 S2R R74, SR_CgaCtaId ;  /* 0x00000000004ab919 */ /* 0x000ea20000008800 */
[----:B------:R-:W-:Y:S01]  /*a970*/  @!P3 MOV R73, 0x400 ;  /* 0x000004000049b802 */ /* 0x000fe20000000f00 */
[----:B------:R-:W-:Y:S05]  /*a980*/  WARPSYNC.ALL ;  /* 0x0000000000007948 */ /* 0x000fea0003800000 */
[----:B------:R-:W-:Y:S02]  /*a990*/  LOP3.LUT R114, R114, 0x7, RZ, 0xc0, !PT ;  /* 0x0000000772727812 */ /* 0x000fe400078ec0ff */
[----:B------:R-:W-:-:S04]  /*a9a0*/  LOP3.LUT R90, R0, 0x1f, RZ, 0xc0, !PT ;  /* 0x0000001f005a7812 */ /* 0x000fc800078ec0ff */
[----:B------:R-:W-:Y:S02]  /*a9b0*/  ISETP.GT.U32.AND P1, PT, R90, 0x7, PT ;  /* 0x000000075a00780c */ /* 0x000fe40003f24070 */
[----:B--2---:R-:W-:Y:S01]  /*a9c0*/  @!P3 LEA R75, R74, R73, 0x18 ;  /* 0x000000494a4bb211 */ /* 0x004fe200078ec0ff */
[----:B-1----:R-:W-:Y:S01]  /*a9d0*/  FADD.FTZ R73, R91, R94 ;  /* 0x0000005e5b497221 */ /* 0x002fe20000010000 */
[----:B------:R-:W-:-:S05]  /*a9e0*/  @!P3 IADD3 R74, R113, R114, RZ ;  /* 0x00000072714ab210 */ /* 0x000fca0007ffe0ff */
[----:B------:R-:W-:-:S05]  /*a9f0*/  @!P3 IMAD R74, R74, 0x8, R75 ;  /* 0x000000084a4ab824 */ /* 0x000fca00078e024b */
[----:B------:R1:W-:Y:S02]  /*aa00*/  @!P3 STS.64 [R74], R72 ;  /* 0x000000484a00b388 */ /* 0x0003e40000000a00 */
[----:B-1----:R-:W1:Y:S01]  /*aa10*/  @!P1 S2R R73, SR_CgaCtaId ;  /* 0x0000000000499919 */ /* 0x002e620000008800 */
[----:B------:R-:W-:Y:S01]  /*aa20*/  @!P1 MOV R72, 0x400 ;  /* 0x0000040000489802 */ /* 0x000fe20000000f00 */
[----:B0-----:R-:W-:Y:S01]  /*aa30*/  HFMA2.MMA R91, -RZ, RZ, 0, 0 ;  /* 0x00000000ff5b7435 */ /* 0x001fe200000001ff */
[----:B------:R-:W-:Y:S01]  /*aa40*/  @!P1 IADD3 R90, R113, R90, RZ ;  /* 0x0000005a715a9210 */ /* 0x000fe20007ffe0ff */
[----:B------:R-:W-:Y:S04]  /*aa50*/  BAR.SYNC.DEFER_BLOCKING 0x0 ;  /* 0x0000000000007b1d */ /* 0x000fe80000010000 */
[----:B------:R-:W-:-:S02]  /*aa60*/  @!P1 IMAD.MOV.U32 R91, RZ, RZ, 0x300 ;  /* 0x00000300ff5b9424 */ /* 0x000fc400078e00ff */
[----:B------:R-:W-:Y:S03]  /*aa70*/  BSSY B0, `(.L_x_6445) ;  /* 0x00000ad000007945 */ /* 0x000fe60003800000 */
[----:B------:R-:W0:Y:S01]  /*aa80*/  SHFL.DOWN PT, R112, R91, 0x4, 0x1f ;  /* 0x08801f005b707f89 */ /* 0x000e2200000e0000 */
[----:B-1----:R-:W-:Y:S02]  /*aa90*/  @!P1 LEA R75, R73, R72, 0x18 ;  /* 0x00000048494b9211 */ /* 0x002fe400078ec0ff */
[----:B------:R-:W-:-:S03]  /*aaa0*/  CS2R R72, SRZ ;  /* 0x0000000000487805 */ /* 0x000fc6000001ff00 */
[----:B------:R-:W-:Y:S01]  /*aab0*/  @!P1 IMAD R94, R90, 0x8, R75 ;  /* 0x000000085a5e9824 */ /* 0x000fe200078e024b */
[-C--:B0-----:R-:W-:Y:S02]  /*aac0*/  IADD3 R118, R112, R91.reuse, RZ ;  /* 0x0000005b70767210 */ /* 0x081fe40007ffe0ff */
[----:B------:R-:W-:Y:S02]  /*aad0*/  I2FP.F32.S32 R112, R112 ;  /* 0x0000007000707245 */ /* 0x000fe40000201400 */
[----:B------:R0:W-:Y:S01]  /*aae0*/  @!P1 LDS.64 R72, [R94] ;  /* 0x000000005e489984 */ /* 0x0001e20000000a00 */
[----:B------:R-:W-:Y:S02]  /*aaf0*/  I2FP.F32.S32 R74, R118 ;  /* 0x00000076004a7245 */ /* 0x000fe40000201400 */
[----:B------:R-:W-:Y:S01]  /*ab00*/  LOP3.LUT P1, RZ, R114, 0x1f, R0, 0xf8, !PT ;  /* 0x0000001f72ff7812 */ /* 0x000fe2000782f800 */
[----:B------:R-:W1:Y:S01]  /*ab10*/  SHFL.DOWN PT, R75, R118, 0x2, 0x1f ;  /* 0x08401f00764b7f89 */ /* 0x000e6200000e0000 */
[----:B------:R-:W2:Y:S01]  /*ab20*/  MUFU.RCP R90, R74 ;  /* 0x0000004a005a7308 */ /* 0x000ea20000001000 */
[----:B0-----:R-:W-:-:S02]  /*ab30*/  I2FP.F32.S32 R94, R91 ;  /* 0x0000005b005e7245 */ /* 0x001fc40000201400 */
        /* <DEDUP_REMOVED lines=8> */
[----:B------:R-:W-:Y:S02]  /*abc0*/  IMAD.IADD R72, R118, 0x1, R75 ;  /* 0x0000000176487824 */ /* 0x000fe400078e024b */
[----:B--2---:R-:W-:Y:S01]  /*abd0*/  FMUL.FTZ R91, R90, R91 ;  /* 0x0000005b5a5b7220 */ /* 0x004fe20000410000 */
[----:B------:R-:W-:Y:S02]  /*abe0*/  FMUL.FTZ R95, R95, R94 ;  /* 0x0000005e5f5f7220 */ /* 0x000fe40000410000 */
[----:B------:R-:W-:Y:S02]  /*abf0*/  SHFL.DOWN PT, R75, R72, 0x1, 0x1f ;  /* 0x08201f00484b7f89 */ /* 0x000fe400000e0000 */
[----:B------:R-:W-:-:S02]  /*ac00*/  FMUL.FTZ R95, R95, R112 ;  /* 0x000000705f5f7220 */ /* 0x000fc40000410000 */
[----:B------:R-:W0:Y:S02]  /*ac10*/  SHFL.DOWN PT, R94, R91, 0x2, 0x1f ;  /* 0x08401f005b5e7f89 */ /* 0x000e2400000e0000 */
        /* <DEDUP_REMOVED lines=11> */
[-C--:B------:R-:W-:Y:S02]  /*acd0*/  IADD3 R74, R72, R75.reuse, RZ ;  /* 0x0000004b484a7210 */ /* 0x080fe40007ffe0ff */
[----:B------:R-:W-:Y:S01]  /*ace0*/  I2FP.F32.S32 R95, R75 ;  /* 0x0000004b005f7245 */ /* 0x000fe20000201400 */
        /* <DEDUP_REMOVED lines=33> */
[----:B------:R-:W-:Y:S01]  /*af00*/  VIADD R92, R92, 0xffffffff ;  /* 0xffffffff5c5c7836 */ /* 0x000fe20000000000 */
        /* <DEDUP_REMOVED lines=29> */
[----:B------:R-:W-:Y:S01]  /*b0e0*/  LOP3.LUT R11, R0, 0xff, RZ, 0xc0, !PT ;  /* 0x000000ff000b7812 */ /* 0x000fe200078ec0ff */
[C---:B------:R-:W-:Y:S01]  /*b0f0*/  FMUL.FTZ R75, R91.reuse, R92 ;  /* 0x0000005c5b4b7220 */ /* 0x040fe20000410000 */
[C---:B------:R-:W-:Y:S01]  /*b100*/  FMUL.FTZ R95, R91.reuse, R94 ;  /* 0x0000005e5b5f7220 */ /* 0x040fe20000410000 */
[----:B------:R-:W-:Y:S01]  /*b110*/  FMUL.FTZ R77, R91, R74 ;  /* 0x0000004a5b4d7220 */ /* 0x000fe20000410000 */
[----:B------:R-:W-:Y:S01]  /*b120*/  LEA.HI.SX32 R93, R93, R11, 0x1d ;  /* 0x0000000b5d5d7211 */ /* 0x000fe200078feaff */
[C---:B------:R-:W-:Y:S01]  /*b130*/  FMUL.FTZ R79, R91.reuse, R90 ;  /* 0x0000005a5b4f7220 */ /* 0x040fe20000410000 */
[----:B------:R-:W-:Y:S01]  /*b140*/  FFMA.FTZ R74, R44, R75, R20 ;  /* 0x0000004b2c4a7223 */ /* 0x000fe20000010014 */
[----:B------:R-:W-:Y:S01]  /*b150*/  FMUL.FTZ R90, R91, R76 ;  /* 0x0000004c5b5a7220 */ /* 0x000fe20000410000 */
[----:B------:R-:W-:Y:S01]  /*b160*/  FFMA.FTZ R75, R46, R95, R22 ;  /* 0x0000005f2e4b7223 */ /* 0x000fe20000010016 */
[----:B------:R-:W-:Y:S01]  /*b170*/  IADD3 R95, R93, 0x100, RZ ;  /* 0x000001005d5f7810 */ /* 0x000fe20007ffe0ff */
[C---:B------:R-:W-:Y:S01]  /*b180*/  FMUL.FTZ R76, R91.reuse, R102 ;  /* 0x000000665b4c7220 */ /* 0x040fe20000410000 */
[----:B------:R-:W-:Y:S01]  /*b190*/  FMUL.FTZ R101, R91, R98 ;  /* 0x000000625b657220 */ /* 0x000fe20000410000 */
[----:B------:R-:W-:-:S02]  /*b1a0*/  VIADD R109, R93, 0x200 ;  /* 0x000002005d6d7836 */ /* 0x000fc40000000000 */
        /* <DEDUP_REMOVED lines=18> */
[----:B0-----:R-:W-:-:S04]  /*b2d0*/  IMAD.WIDE.U32 R90, R93, 0x10, R72 ;  /* 0x000000105d5a7825 */ /* 0x001fc800078e0048 */
[----:B------:R-:W-:Y:S01]  /*b2e0*/  FFMA.FTZ R107, R45, R78, R21 ;  /* 0x0000004e2d6b7223 */ /* 0x000fe20000010015 */
[----:B------:R-:W-:Y:S01]  /*b2f0*/  FFMA.FTZ R80, R43, R80, R19 ;  /* 0x000000502b507223 */ /* 0x000fe20000010013 */
[----:B------:R-:W-:Y:S01]  /*b300*/  FFMA.FTZ R78, R52, R97, R28 ;  /* 0x00000061344e7223 */ /* 0x000fe2000001001c */
[----:B------:R-:W-:-:S04]  /*b310*/  IMAD.WIDE.U32 R92, R95, 0x10, R72 ;  /* 0x000000105f5c7825 */ /* 0x000fc800078e0048 */
[----:B------:R-:W-:Y:S01]  /*b320*/  FFMA.FTZ R83, R50, R83, R26 ;  /* 0x0000005332537223 */ /* 0x000fe2000001001a */
[----:B------:R-:W-:Y:S01]  /*b330*/  FFMA.FTZ R97, R53, R120, R29 ;  /* 0x0000007835617223 */ /* 0x000fe2000001001d */
[----:B------:R-:W-:Y:S01]  /*b340*/  FFMA.FTZ R100, R51, R100, R27 ;  /* 0x0000006433647223 */ /* 0x000fe2000001001b */
[----:B------:R-:W-:-:S04]  /*b350*/  IMAD.WIDE.U32 R94, R109, 0x10, R72 ;  /* 0x000000106d5e7825 */ /* 0x000fc800078e0048 */
        /* <DEDUP_REMOVED lines=21> */
[----:B------:R-:W-:Y:S02]  /*b4b0*/  F2FP.BF16.F32.PACK_AB R79, R122, R79 ;  /* 0x0000004f7a4f723e */ /* 0x000fe400000010ff */
[----:B------:R-:W-:Y:S01]  /*b4c0*/  F2FP.BF16.F32.PACK_AB R76, R76, R81 ;  /* 0x000000514c4c723e */ /* 0x000fe200000010ff */
[----:B------:R0:W-:Y:S01]  /*b4d0*/  STG.E.128 desc[UR4][R90.64], R72 ;  /* 0x000000485a007986 */ /* 0x0001e2000c101d04 */
[----:B------:R-:W-:Y:S02]  /*b4e0*/  F2FP.BF16.F32.PACK_AB R83, R98, R83 ;  /* 0x000000536253723e */ /* 0x000fe400000010ff */
[----:B------:R-:W-:Y:S01]  /*b4f0*/  F2FP.BF16.F32.PACK_AB R82, R97, R82 ;  /* 0x000000526152723e */ /* 0x000fe200000010ff */
[----:B------:R0:W-:Y:S01]  /*b500*/  STG.E.128 desc[UR4][R92.64], R76 ;  /* 0x0000004c5c007986 */ /* 0x0001e2000c101d04 */
[----:B------:R-:W-:-:S02]  /*b510*/  F2FP.BF16.F32.PACK_AB R81, R104, R99 ;  /* 0x000000636851723e */ /* 0x000fc400000010ff */
[----:B------:R-:W-:-:S05]  /*b520*/  F2FP.BF16.F32.PACK_AB R80, R89, R80 ;  /* 0x000000505950723e */ /* 0x000fca00000010ff */
[----:B------:R0:W-:Y:S02]  /*b530*/  STG.E.128 desc[UR4][R94.64], R80 ;  /* 0x000000505e007986 */ /* 0x0001e4000c101d04 */
.L_x_6446:
[----:B------:R-:W-:Y:S05]  /*b540*/  BSYNC B0 ;  /* 0x0000000000007941 */ /* 0x000fea0003800000 */
.L_x_6445:
[----:B------:R-:W-:Y:S02]  /*b550*/  IADD3 R2, R2, UR14, RZ ;  /* 0x0000000e02027c10 */ /* 0x000fe4000fffe0ff */
[----:B0-----:R-:W-:Y:S02]  /*b560*/  SEL R94, RZ, 0x1, P0 ;  /* 0x00000001ff5e7807 */ /* 0x001fe40000000000 */
[----:B------:R-:W-:-:S13]  /*b570*/  ISETP.GE.AND P1, PT, R2, UR15, PT ;  /* 0x0000000f02007c0c */ /* 0x000fda000bf26270 */
[----:B------:R-:W-:Y:S05]  /*b580*/  @!P1 BRA `(.L_x_6447) ;  /* 0xffffff5000c49947 */ /* 0x000fea000383ffff */
[----:B------:R-:W-:Y:S05]  /*b590*/  EXIT ;  /* 0x000000000000794d */ /* 0x000fea0003800000 */
.L_x_6444:
[----:B------:R-:W-:Y:S01]  /*b5a0*/  IMAD.MOV.U32 R112, RZ, RZ, 0x1 ;  /* 0x00000001ff707424 */ /* 0x000fe200078e00ff */
[----:B------:R-:W-:Y:S01]  /*b5b0*/  MOV R115, 0x1f ;  /* 0x0000001f00737802 */ /* 0x000fe20000000f00 */
[----:B------:R-:W-:-:S07]  /*b5c0*/  IMAD.MOV.U32 R95, RZ, RZ, -0x1 ;  /* 0xffffffffff5f7424 */ /* 0x000fce00078e00ff */
[----:B01---5:R-:W-:Y:S05]  /*b5d0*/  WARPSYNC.COLLECTIVE R95, `(.L_x_6448) ;  /* 0x000000005f087348 */ /* 0x023fea0003c00000 */
[----:B------:R2:W3:Y:S02]  /*b5e0*/  SHFL.BFLY P1, R94, R116, R112, R115 ;  /* 0x0c000070745e7389 */ /* 0x0004e40000020073 */
[----:B0123-5:R-:W-:Y:S01]  /*b5f0*/  ENDCOLLECTIVE ;  /* 0x000000000000791b */ /* 0x02ffe20003800000 */
.L_x_6448:
[----:B------:R-:W-:Y:S01]  /*b600*/  HFMA2.MMA R112, -RZ, RZ, 0, 1.1920928955078125e-07 ;  /* 0x00000002ff707435 */ /* 0x000fe200000001ff */
[----:B------:R-:W-:-:S05]  /*b610*/  MOV R73, R94 ;  /* 0x0000005e00497202 */ /* 0x000fca0000000f00 */
[----:B------:R-:W-:-:S04]  /*b620*/  FADD.FTZ R74, R116, R73 ;  /* 0x00000049744a7221 */ /* 0x000fc80000010000 */
[----:B------:R-:W-:-:S07]  /*b630*/  IMAD.MOV.U32 R116, RZ, RZ, R74 ;  /* 0x000000ffff747224 */ /* 0x000fce00078e004a */
[----:B------:R-:W-:Y:S05]  /*b640*/  WARPSYNC.COLLECTIVE R95, `(.L_x_6449) ;  /* 0x000000005f087348 */ /* 0x000fea0003c00000 */
[----:B------:R0:W1:Y:S02]  /*b650*/  SHFL.BFLY P1, R94, R116, R112, R115 ;  /* 0x0c000070745e7389 */ /* 0x0000640000020073 */
[----:B01----:R-:W-:Y:S01]  /*b660*/  ENDCOLLECTIVE ;  /* 0x000000000000791b */ /* 0x003fe20003800000 */
.L_x_6449:
[----:B------:R-:W-:Y:S02]  /*b670*/  IMAD.MOV.U32 R112, RZ, RZ, 0x4 ;  /* 0x00000004ff707424 */ /* 0x000fe400078e00ff */
[----:B------:R-:W-:-:S04]  /*b680*/  IMAD.MOV.U32 R73, RZ, RZ, R94 ;  /* 0x000000ffff497224 */ /* 0x000fc800078e005e */
[----:B------:R-:W-:-:S05]  /*b690*/  FADD.FTZ R75, R74, R73 ;  /* 0x000000494a4b7221 */ /* 0x000fca0000010000 */
[----:B------:R-:W-:-:S07]  /*b6a0*/  MOV R116, R75 ;  /* 0x0000004b00747202 */ /* 0x000fce0000000f00 */
[----:B------:R-:W-:Y:S05]  /*b6b0*/  WARPSYNC.COLLECTIVE R95, `(.L_x_6450) ;  /* 0x000000005f087348 */ /* 0x000fea0003c00000 */
[----:B------:R0:W1:Y:S02]  /*b6c0*/  SHFL.BFLY P1, R94, R116, R112, R115 ;  /* 0x0c000070745e7389 */ /* 0x0000640000020073 */
[----:B01----:R-:W-:Y:S01]  /*b6d0*/  ENDCOLLECTIVE ;  /* 0x000000000000791b */ /* 0x003fe20003800000 */
.L_x_6450:
[----:B------:R-:W-:Y:S01]  /*b6e0*/  HFMA2.MMA R112, -RZ, RZ, 0, 4.76837158203125e-07 ;  /* 0x00000008ff707435 */ /* 0x000fe200000001ff */
[----:B------:R-:W-:-:S05]  /*b6f0*/  MOV R72, R94 ;  /* 0x0000005e00487202 */ /* 0x000fca0000000f00 */
[----:B------:R-:W-:-:S04]  /*b700*/  FADD.FTZ R90, R75, R72 ;  /* 0x000000484b5a7221 */ /* 0x000fc80000010000 */
[----:B------:R-:W-:-:S07]  /*b710*/  IMAD.MOV.U32 R116, RZ, RZ, R90 ;  /* 0x000000ffff747224 */ /* 0x000fce00078e005a */
[----:B------:R-:W-:Y:S05]  /*b720*/  WARPSYNC.COLLECTIVE R95, `(.L_x_6451) ;  /* 0x000000005f087348 */ /* 0x000fea0003c00000 */
[----:B------:R0:W1:Y:S02]  /*b730*/  SHFL.BFLY P1, R94, R116, R112, R115 ;  /* 0x0c000070745e7389 */ /* 0x0000640000020073 */
[----:B01----:R-:W-:Y:S01]  /*b740*/  ENDCOLLECTIVE ;  /* 0x000000000000791b */ /* 0x003fe20003800000 */
.L_x_6451:
[----:B------:R-:W-:Y:S02]  /*b750*/  IMAD.MOV.U32 R112, RZ, RZ, 0x10 ;  /* 0x00000010ff707424 */ /* 0x000fe400078e00ff */
[----:B------:R-:W-:-:S04]  /*b760*/  IMAD.MOV.U32 R73, RZ, RZ, R94 ;  /* 0x000000ffff497224 */ /* 0x000fc800078e005e */
[----:B------:R-:W-:-:S05]  /*b770*/  FADD.FTZ R91, R90, R73 ;  /* 0x000000495a5b7221 */ /* 0x000fca0000010000 */
[----:B------:R-:W-:-:S07]  /*b780*/  MOV R116, R91 ;  /* 0x0000005b00747202 */ /* 0x000fce0000000f00 */
[----:B------:R-:W-:Y:S05]  /*b790*/  WARPSYNC.COLLECTIVE R95, `(.L_x_6452) ;  /* 0x000000005f087348 */ /* 0x000fea0003c00000 */
[----:B------:R0:W1:Y:S02]  /*b7a0*/  SHFL.BFLY P1, R94, R116, R112, R115 ;  /* 0x0c000070745e7389 */ /* 0x0000640000020073 */
[----:B01----:R-:W-:Y:S01]  /*b7b0*/  ENDCOLLECTIVE ;  /* 0x000000000000791b */ /* 0x003fe20003800000 */
.L_x_6452:
        /* <DEDUP_REMOVED lines=56> */
.L_x_6453:
[----:B------:R-:W-:Y:S02]  /*bb40*/  IMAD.MOV.U32 R112, RZ, RZ, 0x2 ;  /* 0x00000002ff707424 */ /* 0x000fe400078e00ff */
[----:B------:R-:W-:-:S04]  /*bb50*/  IMAD.MOV.U32 R74, RZ, RZ, R94 ;  /* 0x000000ffff4a7224 */ /* 0x000fc800078e005e */
[----:B------:R-:W-:-:S05]  /*bb60*/  FADD.FTZ R74, R73, R74 ;  /* 0x0000004a494a7221 */ /* 0x000fca0000010000 */
[----:B------:R-:W-:-:S07]  /*bb70*/  MOV R116, R74 ;  /* 0x0000004a00747202 */ /* 0x000fce0000000f00 */
[----:B------:R-:W-:Y:S05]  /*bb80*/  WARPSYNC.COLLECTIVE R95, `(.L_x_6454) ;  /* 0x000000005f087348 */ /* 0x000fea0003c00000 */
[----:B------:R0:W1:Y:S02]  /*bb90*/  SHFL.BFLY P1, R94, R116, R112, R115 ;  /* 0x0c000070745e7389 */ /* 0x0000640000020073 */
[----:B01----:R-:W-:Y:S01]  /*bba0*/  ENDCOLLECTIVE ;  /* 0x000000000000791b */ /* 0x003fe20003800000 */
.L_x_6454:
[----:B------:R-:W-:Y:S01]  /*bbb0*/  HFMA2.MMA R112, -RZ, RZ, 0, 2.384185791015625e-07 ;  /* 0x00000004ff707435 */ /* 0x000fe200000001ff */
[----:B------:R-:W-:-:S05]  /*bbc0*/  MOV R75, R94 ;  /* 0x0000005e004b7202 */ /* 0x000fca0000000f00 */
[----:B------:R-:W-:-:S04]  /*bbd0*/  FADD.FTZ R75, R74, R75 ;  /* 0x0000004b4a4b7221 */ /* 0x000fc80000010000 */
[----:B------:R-:W-:-:S07]  /*bbe0*/  IMAD.MOV.U32 R116, RZ, RZ, R75 ;  /* 0x000000ffff747224 */ /* 0x000fce00078e004b */
[----:B------:R-:W-:Y:S05]  /*bbf0*/  WARPSYNC.COLLECTIVE R95, `(.L_x_6455) ;  /* 0x000000005f087348 */ /* 0x000fea0003c00000 */
[----:B------:R0:W1:Y:S02]  /*bc00*/  SHFL.BFLY P1, R94, R116, R112, R115 ;  /* 0x0c000070745e7389 */ /* 0x0000640000020073 */
[----:B01----:R-:W-:Y:S01]  /*bc10*/  ENDCOLLECTIVE ;  /* 0x000000000000791b */ /* 0x003fe20003800000 */
.L_x_6455:
[----:B------:R-:W-:Y:S02]  /*bc20*/  IMAD.MOV.U32 R112, RZ, RZ, 0x8 ;  /* 0x00000008ff707424 */ /* 0x000fe400078e00ff */
[----:B------:R-:W-:-:S04]  /*bc30*/  IMAD.MOV.U32 R90, RZ, RZ, R94 ;  /* 0x000000ffff5a7224 */ /* 0x000fc800078e005e */
[----:B------:R-:W-:-:S05]  /*bc40*/  FADD.FTZ R90, R75, R90 ;  /* 0x0000005a4b5a7221 */ /* 0x000fca0000010000 */
[----:B------:R-:W-:-:S07]  /*bc50*/  MOV R116, R90 ;  /* 0x0000005a00747202 */ /* 0x000fce0000000f00 */
[----:B------:R-:W-:Y:S05]  /*bc60*/  WARPSYNC.COLLECTIVE R95, `(.L_x_6456) ;  /* 0x000000005f087348 */ /* 0x000fea0003c00000 */
[----:B------:R0:W1:Y:S02]  /*bc70*/  SHFL.BFLY P1, R94, R116, R112, R115 ;  /* 0x0c000070745e7389 */ /* 0x0000640000020073 */
[----:B01----:R-:W-:Y:S01]  /*bc80*/  ENDCOLLECTIVE ;  /* 0x000000000000791b */ /* 0x003fe20003800000 */
.L_x_6456:
[----:B------:R-:W-:Y:S01]  /*bc90*/  HFMA2.MMA R112, -RZ, RZ, 0, 9.5367431640625e-07 ;  /* 0x00000010ff707435 */ /* 0x000fe200000001ff */
[----:B------:R-:W-:-:S05]  /*bca0*/  MOV R91, R94 ;  /* 0x0000005e005b7202 */ /* 0x000fca0000000f00 */
[----:B------:R-:W-:-:S04]  /*bcb0*/  FADD.FTZ R91, R90, R91 ;  /* 0x0000005b5a5b7221 */ /* 0x000fc80000010000 */
[----:B------:R-:W-:-:S07]  /*bcc0*/  IMAD.MOV.U32 R116, RZ, RZ, R91 ;  /* 0x000000ffff747224 */ /* 0x000fce00078e005b */
[----:B------:R-:W-:Y:S05]  /*bcd0*/  WARPSYNC.COLLECTIVE R95, `(.L_x_6457) ;  /* 0x000000005f087348 */ /* 0x000fea0003c00000 */
[----:B------:R0:W1:Y:S02]  /*bce0*/  SHFL.BFLY P1, R94, R116, R112, R115 ;  /* 0x0c000070745e7389 */ /* 0x0000640000020073 */
[----:B01----:R-:W-:Y:S01]  /*bcf0*/  ENDCOLLECTIVE ;  /* 0x000000000000791b */ /* 0x003fe20003800000 */
.L_x_6457:
[----:B------:R-:W-:Y:S05]  /*bd00*/  BRA `(.L_x_6458) ;  /* 0xffffffec00147947 */ /* 0x000fea000383ffff */
.L_x_6459:
        /* <DEDUP_REMOVED lines=15> */
.L_x_23251:


//--------------------- .text._ZN10layer_norm13ln_fwd_kernelINS_13Kernel_traitsIf13__nv_bfloat16S2_S2_fjLj6144ELj1ELj1ELj8ELj16ENS_18Kernel_traits_baseILj6144EfS2_S2_S2_fjLj256EEEEELb1ELb1ELb0ELb0EEEvNS_9FwdParamsE --------------------------
	.section	.text._ZN10layer_norm13ln_fwd_kernelINS_13Kernel_traitsIf13__nv_bfloat16S2_S2_fjLj6144ELj1ELj1ELj8ELj16ENS_18Kernel_traits_baseILj6144EfS2_S2_S2_fjLj256EEEEELb1ELb1ELb0ELb0EEEvNS_9FwdParamsE,"ax",@progbits
	.align	128
        .global         _ZN10layer_norm13ln_fwd_kernelINS_13Kernel_traitsIf13__nv_bfloat16S2_S2_fjLj6144ELj1ELj1ELj8ELj16ENS_18Kernel_traits_baseILj6144EfS2_S2_S2_fjLj256EEEEELb1ELb1ELb0ELb0EEEvNS_9FwdParamsE
        .type           _ZN10layer_norm13ln_fwd_kernelINS_13Kernel_traitsIf13__nv_bfloat16S2_S2_fjLj6144ELj1ELj1ELj8ELj16ENS_18Kernel_traits_baseILj6144EfS2_S2_S2_fjLj256EEEEELb1ELb1ELb0ELb0EEEvNS_9FwdParamsE,@function
        .size           _ZN10layer_norm13ln_fwd_kernelINS_13Kernel_traitsIf13__nv_bfloat16S2_S2_fjLj6144ELj1ELj1ELj8ELj16ENS_18Kernel_traits_baseILj6144EfS2_S2_S2_fjLj256EEEEELb1ELb1ELb0ELb0EEEvNS_9FwdParamsE,(.L_x_23252 - _ZN10layer_norm13ln_fwd_kernelINS_13Kernel_traitsIf13__nv_bfloat16S2_S2_fjLj6144ELj1ELj1ELj8ELj16ENS_18Kernel_traits_baseILj6144EfS2_S2_S2_fjLj256EEEEELb1ELb1ELb0ELb0EEEvNS_9FwdParamsE)
        .other          _ZN10layer_norm13ln_fwd_kernelINS_13Kernel_traitsIf13__nv_bfloat16S2_S2_fjLj6144ELj1ELj1ELj8ELj16ENS_18Kernel_traits_baseILj6144EfS2_S2_S2_fjLj256EEEEELb1ELb1ELb0ELb0EEEvNS_9FwdParamsE,@"STO_CUDA_ENTRY STV_DEFAULT"
_ZN10layer_norm13ln_fwd_kernelINS_13Kernel_traitsIf13__nv_bfloat16S2_S2_fjLj6144ELj1ELj1ELj8ELj16ENS_18Kernel_traits_baseILj6144EfS2_S2_S2_fjLj256EEEEELb1ELb1ELb0ELb0EEEvNS_9FwdParamsE:
.text._ZN10layer_norm13ln_fwd_kernelINS_13Kernel_traitsIf13__nv_bfloat16S2_S2_fjLj6144ELj1ELj1ELj8ELj16ENS_18Kernel_traits_baseILj6144EfS2_S2_S2_fjLj256EEEEELb1ELb1ELb0ELb0EEEvNS_9FwdParamsE:
        /* <DEDUP_REMOVED lines=64> */
[----:B------:R-:W-:-:S03]  /*0400*/  LOP3.LUT R11, R2, 0xff, RZ, 0xc0, !PT ;  /* 0x000000ff020b7812 */ /* 0x000fc600078ec0ff */
        /* <DEDUP_REMOVED lines=48> */
.L_x_6461:
[----:B------:R-:W-:Y:S05]  /*0710*/  BSYNC B0 ;  /* 0x0000000000007941 */ /* 0x000fea0003800000 */
.L_x_6460:
        /* <DEDUP_REMOVED lines=23> */
.L_x_6463:
[----:B------:R-:W-:Y:S05]  /*0890*/  BSYNC B0 ;  /* 0x0000000000007941 */ /* 0x000fea0003800000 */
.L_x_6462:
[----:B------:R-:W-:Y:S04]  /*08a0*/  BSSY B0, `(.L_x_6464) ;  /* 0x0000016000007945 */ /* 0x000fe80003800000 */
[----:B------:R-:W-:Y:S05]  /*08b0*/  @!P2 BRA `(.L_x_6465) ;  /* 0x000000000050a947 */ /* 0x000fea0003800000 */
[----:B------:R-:W-:Y:S01]  /*08c0*/  ULDC.64 UR8, c[0x0][0x2c8] ;  /* 0x0000b20000087ab9 */ /* 0x000fe20000000a00 */
[----:B------:R-:W2:Y:S01]  /*08d0*/  LDC.64 R76, c[0x0][0x260] ;  /* 0x00009800ff4c7b82 */ /* 0x000ea20000000a00 */
        /* <DEDUP_REMOVED lines=10> */
[C---:B--2---:R-:W-:Y:S02]  /*0980*/  IMAD.WIDE.U32 R76, R11.reuse, 0x20, R76 ;  /* 0x000000200b4c7825 */ /* 0x044fe400078e004c */
[----:B------:R2:W5:Y:S01]  /*0990*/  @P0 LDG.E.128 R24, desc[UR4][R78.64] ;  /* 0x000000044e180981 */ /* 0x000562000c1e1d00 */
[----:B------:R-:W-:-:S03]  /*09a0*/  LEA.HI.X R85, R11, UR11, RZ, 0x5, P1 ;  /* 0x0000000b0b557c11 */ /* 0x000fc600088f2cff */
[----:B------:R2:W5:Y:S04]  /*09b0*/  @P0 LDG.E.128 R20, desc[UR4][R78.64+0x10] ;  /* 0x000010044e140981 */ /* 0x000568000c1e1d00 */
[----:B------:R2:W5:Y:S04]  /*09c0*/  LDG.E.128 R16, desc[UR4][R76.64] ;  /* 0x000000044c107981 */ /* 0x000568000c1e1d00 */
[----:B------:R2:W5:Y:S04]  /*09d0*/  LDG.E.128 R12, desc[UR4][R76.64+0x10] ;  /* 0x000010044c0c7981 */ /* 0x000568000c1e1d00 */
[----:B01----:R2:W5:Y:S04]  /*09e0*/  LDG.E.128 R8, desc[UR4][R84.64] ;  /* 0x0000000454087981 */ /* 0x003568000c1e1d00 */
[----:B------:R2:W5:Y:S02]  /*09f0*/  LDG.E.128 R4, desc[UR4][R84.64+0x10] ;  /* 0x0000100454047981 */ /* 0x000564000c1e1d00 */
.L_x_6465:
[----:B------:R-:W-:Y:S05]  /*0a00*/  BSYNC B0 ;  /* 0x0000000000007941 */ /* 0x000fea0003800000 */
.L_x_6464:
[----:B------:R-:W-:Y:S01]  /*0a10*/  ULDC UR8, c[0x0][0x214] ;  /* 0x0000850000087ab9 */ /* 0x000fe20000000800 */
[----:B------:R-:W-:Y:S02]  /*0a20*/  LOP3.LUT R89, R89, UR34, R86, 0x96, !PT ;  /* 0x0000002259597c12 */ /* 0x000fe4000f8e9656 */
[----:B------:R-:W-:-:S13]  /*0a30*/  ISETP.GE.AND P0, PT, R83, UR8, PT ;  /* 0x0000000853007c0c */ /* 0x000fda000bf06270 */
[----:B------:R-:W-:Y:S05]  /*0a40*/  @P0 EXIT ;  /* 0x000000000000094d */ /* 0x000fea0003800000 */
[----:B------:R-:W-:Y:S01]  /*0a50*/  SHF.R.S32.HI R0, RZ, 0x3, R0 ;  /* 0x00000003ff007819 */ /* 0x000fe20000011400 */
[C---:B--2---:R-:W-:Y:S01]  /*0a60*/  IMAD.SHL.U32 R78, R2.reuse, 0x20, RZ ;  /* 0x00000020024e7824 */ /* 0x044fe200078e00ff */
[----:B------:R-:W-:Y:S01]  /*0a70*/  LOP3.LUT R77, R2, 0xe0, RZ, 0xc0, !PT ;  /* 0x000000e0024d7812 */ /* 0x000fe200078ec0ff */
[----:B------:R-:W-:Y:S01]  /*0a80*/  IMAD R85, R90, -0x326172a9, RZ ;  /* 0xcd9e8d575a557824 */ /* 0x000fe200078e02ff */
[----:B------:R-:W-:Y:S01]  /*0a90*/  LOP3.LUT R76, R0, 0xff, RZ, 0xc0, !PT ;  /* 0x000000ff004c7812 */ /* 0x000fe200078ec0ff */
[----:B------:R-:W-:Y:S01]  /*0aa0*/  IMAD.HI.U32 R92, R89, -0x326172a9, RZ ;  /* 0xcd9e8d57595c7827 */ /* 0x000fe200078e00ff */
[----:B------:R-:W-:Y:S01]  /*0ab0*/  SHF.R.U32.HI R0, RZ, 0x3, R0 ;  /* 0x00000003ff007819 */ /* 0x000fe20000011600 */
[----:B------:R-:W-:Y:S01]  /*0ac0*/  ULDC.64 UR8, c[0x0][0x270] ;  /* 0x00009c0000087ab9 */ /* 0x000fe20000000a00 */
[----:B------:R-:W-:Y:S01]  /*0ad0*/  VIADDMNMX R77, R76, -R77, RZ, !PT ;  /* 0x8000004d4c4d7246 */ /* 0x000fe200078001ff */
[----:B------:R-:W-:Y:S01]  /*0ae0*/  IMAD.HI.U32 R102, R104, -0x2daee0ad, RZ ;  /* 0xd2511f5368667827 */ /* 0x000fe200078e00ff */
[----:B------:R-:W-:Y:S01]  /*0af0*/  LOP3.LUT R0, R0, 0x1fffffe0, RZ, 0xc0, !PT ;  /* 0x1fffffe000007812 */ /* 0x000fe200078ec0ff */
[----:B------:R-:W-:Y:S01]  /*0b00*/  UISETP.NE.U32.AND UP0, UPT, UR8, URZ, UPT ;  /* 0x0000003f0800728c */ /* 0x000fe2000bf05070 */
[----:B------:R-:W-:Y:S01]  /*0b10*/  VIMNMX R77, R77, 0x20, PT ;  /* 0x000000204d4d7848 */ /* 0x000fe20003fe0100 */
[----:B------:R-:W-:Y:S01]  /*0b20*/  IMAD R100, R89, -0x326172a9, RZ ;  /* 0xcd9e8d5759647824 */ /* 0x000fe200078e02ff */
[----:B------:R-:W-:Y:S01]  /*0b30*/  LOP3.LUT R79, R78, 0x3e0, RZ, 0xc0, !PT ;  /* 0x000003e04e4f7812 */ /* 0x000fe200078ec0ff */
[----:B------:R-:W-:Y:S01]  /*0b40*/  IMAD R104, R104, -0x2daee0ad, RZ ;  /* 0xd2511f5368687824 */ /* 0x000fe200078e02ff */
[----:B------:R-:W-:Y:S01]  /*0b50*/  LOP3.LUT R92, R92, UR35, R85, 0x96, !PT ;  /* 0x000000235c5c7c12 */ /* 0x000fe2000f8e9655 */
[----:B------:R-:W-:Y:S01]  /*0b60*/  IMAD.IADD R77, R77, 0x1, R0 ;  /* 0x000000014d4d7824 */ /* 0x000fe200078e0200 */
[----:B------:R-:W-:Y:S01]  /*0b70*/  VIADDMNMX R79, R76, -R79, RZ, !PT ;  /* 0x8000004f4c4f7246 */ /* 0x000fe200078001ff */
[----:B------:R-:W-:Y:S01]  /*0b80*/  IMAD R85, R88, -0x2daee0ad, RZ ;  /* 0xd2511f5358557824 */ /* 0x000fe200078e02ff */
[----:B------:R-:W-:Y:S01]  /*0b90*/  LOP3.LUT R108, R108, 0x3, RZ, 0xc0, !PT ;  /* 0x000000036c6c7812 */ /* 0x000fe200078ec0ff */
[----:B------:R-:W-:Y:S01]  /*0ba0*/  ULDC.U8 UR8, c[0x0][0x2a0] ;  /* 0x0000a80000087ab9 */ /* 0x000fe20000000000 */
[----:B------:R-:W-:Y:S01]  /*0bb0*/  SHF.L.U32 R77, R77, 0x3, RZ ;  /* 0x000000034d4d7819 */ /* 0x000fe200000006ff */
[----:B------:R-:W-:Y:S01]  /*0bc0*/  UISETP.NE.AND.EX UP0, UPT, UR9, URZ, UPT, UP0 ;  /* 0x0000003f0900728c */ /* 0x000fe2000bf05300 */
[----:B------:R-:W-:Y:S01]  /*0bd0*/  VIMNMX R79, R79, 0x20, PT ;  /* 0x000000204f4f7848 */ /* 0x000fe20003fe0100 */
[----:B------:R-:W-:Y:S01]  /*0be0*/  ULDC UR37, c[0x0][0x218] ;  /* 0x0000860000257ab9 */ /* 0x000fe20000000800 */
[----:B------:R-:W-:Y:S01]  /*0bf0*/  I2FP.F32.U32 R77, R77 ;  /* 0x0000004d004d7245 */ /* 0x000fe20000201000 */
[----:B------:R-:W-:Y:S01]  /*0c00*/  ULDC UR16, c[0x0][0x290] ;  /* 0x0000a40000107ab9 */ /* 0x000fe20000000800 */
[----:B------:R-:W-:Y:S01]  /*0c10*/  LOP3.LUT R102, R102, UR36, R85, 0x96, !PT ;  /* 0x0000002466667c12 */ /* 0x000fe2000f8e9655 */
[----:B------:R-:W-:Y:S01]  /*0c20*/  IMAD.IADD R79, R0, 0x1, R79 ;  /* 0x00000001004f7824 */ /* 0x000fe200078e024f */
[----:B------:R2:W3:Y:S01]  /*0c30*/  MUFU.RCP R84, R77 ;  /* 0x0000004d00547308 */ /* 0x0004e20000001000 */
[----:B------:R-:W-:Y:S01]  /*0c40*/  HFMA2.MMA R85, -RZ, RZ, 0, 0 ;  /* 0x00000000ff557435 */ /* 0x000fe200000001ff */
[----:B------:R-:W-:Y:S01]  /*0c50*/  IMAD.MOV.U32 R0, RZ, RZ, 0x1 ;  /* 0x00000001ff007424 */ /* 0x000fe200078e00ff */
[----:B------:R-:W-:Y:S01]  /*0c60*/  UISETP.NE.AND UP1, UPT, UR8, URZ, UPT ;  /* 0x0000003f0800728c */ /* 0x000fe2000bf25270 */
[----:B------:R-:W-:Y:S01]  /*0c70*/  IMAD.SHL.U32 R86, R79, 0x8, RZ ;  /* 0x000000084f567824 */ /* 0x000fe200078e00ff */
[----:B------:R-:W-:Y:S01]  /*0c80*/  ULDC.64 UR10, c[0x0][0x230] ;  /* 0x00008c00000a7ab9 */ /* 0x000fe20000000a00 */
[----:B------:R-:W-:Y:S01]  /*0c90*/  ULDC.64 UR12, c[0x0][0x238] ;  /* 0x00008e00000c7ab9 */ /* 0x000fe20000000a00 */
[----:B------:R-:W-:Y:S01]  /*0ca0*/  ULDC.64 UR14, c[0x0][0x240] ;  /* 0x00009000000e7ab9 */ /* 0x000fe20000000a00 */
[----:B------:R-:W-:-:S06]  /*0cb0*/  ULDC.64 UR18, c[0x0][0x210] ;  /* 0x0000840000127ab9 */ /* 0x000fcc0000000a00 */
.L_x_6647:
[----:B------:R-:W-:Y:S01]  /*0cc0*/  PLOP3.LUT P0, PT, PT, PT, UP0, 0x80, 0x0 ;  /* 0x000000000000781c */ /* 0x000fe20003f0f008 */
[----:B--234-:R-:W-:Y:S01]  /*0cd0*/  IMAD.MOV.U32 R76, RZ, RZ, 0x2 ;  /* 0x00000002ff4c7424 */ /* 0x01cfe200078e00ff */
[----:B------:R-:W-:Y:S01]  /*0ce0*/  PLOP3.LUT P1, PT, PT, PT, UP0, 0x80, 0x0 ;  /* 0x000000000000781c */ /* 0x000fe20003f2f008 */
[----:B------:R-:W-:Y:S01]  /*0cf0*/  @UP0 ULDC.64 UR8, c[0x0][0x270] ;  /* 0x00009c0000080ab9 */ /* 0x000fe20000000a00 */
[----:B------:R-:W-:-:S09]  /*0d00*/  ISETP.NE.AND P2, PT, R110, RZ, PT ;  /* 0x000000ff6e00720c */ /* 0x000fd20003f45270 */
[----:B--2---:R-:W-:-:S06]  /*0d10*/  @P0 IMAD.WIDE R76, R83, R76, UR8 ;  /* 0x00000008534c0e25 */ /* 0x004fcc000f8e024c */
        /* <DEDUP_REMOVED lines=32> */
.L_x_6469:
[----:B------:R-:W-:-:S07]  /*0f20*/  IMAD.MOV.U32 R98, RZ, RZ, R100 ;  /* 0x000000ffff627224 */ /* 0x000fce00078e0064 */
.L_x_6470:
[----:B------:R-:W-:Y:S05]  /*0f30*/  BSYNC B1 ;  /* 0x0000000000017941 */ /* 0x000fea0003800000 */
.L_x_6468:
        /* <DEDUP_REMOVED lines=16> */
.L_x_6474:
[----:B------:R-:W-:Y:S05]  /*1040*/  BSYNC B2 ;  /* 0x0000000000027941 */ /* 0x000fea0003800000 */
.L_x_6473:
        /* <DEDUP_REMOVED lines=44> */
.L_x_6472:
[----:B------:R-:W-:Y:S05]  /*1310*/  BSYNC B1 ;  /* 0x0000000000017941 */ /* 0x000fea0003800000 */
.L_x_6471:
[----:B------:R-:W2:Y:S01]  /*1320*/  LDC R96, c[0x0][0x298] ;  /* 0x0000a600ff607b82 */ /* 0x000ea20000000800 */
[----:B------:R-:W-:Y:S01]  /*1330*/  I2FP.F32.U32 R119, R98 ;  /* 0x0000006200777245 */ /* 0x000fe20000201000 */
[----:B------:R-:W-:Y:S01]  /*1340*/  HFMA2.MMA R98, -RZ, RZ, 0.1171875, 0 ;  /* 0x2f800000ff627435 */ /* 0x000fe200000001ff */
[----:B-----5:R-:W-:Y:S01]  /*1350*/  IMAD.U32 R121, R76, 0x10000, RZ ;  /* 0x000100004c797824 */ /* 0x020fe200078e00ff */
[----:B------:R-:W-:Y:S01]  /*1360*/  BSSY B1, `(.L_x_6475) ;  /* 0x0000018000017945 */ /* 0x000fe20003800000 */
[----:B------:R-:W-:Y:S01]  /*1370*/  @P0 IMAD.U32 R108, R124, 0x10000, RZ ;  /* 0x000100007c6c0824 */ /* 0x000fe200078e00ff */
[----:B------:R-:W-:Y:S01]  /*1380*/  PRMT R76, R76, 0x7632, R76 ;  /* 0x000076324c4c7816 */ /* 0x000fe2000000004c */
[----:B------:R-:W-:Y:S01]  /*1390*/  FMUL.FTZ R121, R121, R90 ;  /* 0x0000005a79797220 */ /* 0x000fe20000410000 */
[----:B------:R-:W4:Y:S01]  /*13a0*/  LDC R94, c[0x0][0x294] ;  /* 0x0000a500ff5e7b82 */ /* 0x000f220000000800 */
[----:B------:R-:W-:-:S03]  /*13b0*/  IADD3 R118, R116, 0x1, RZ ;  /* 0x0000000174767810 */ /* 0x000fc60007ffe0ff */
[----:B------:R-:W-:Y:S01]  /*13c0*/  FFMA.FTZ R119, R119, R98, 1.1641532182693481445e-10 ;  /* 0x2f00000077777423 */ /* 0x000fe20000010062 */
[----:B--2---:R-:W-:-:S04]  /*13d0*/  FMUL.FTZ R121, R121, R96 ;  /* 0x0000006079797220 */ /* 0x004fc80000410000 */
[----:B----4-:R-:W-:-:S04]  /*13e0*/  FSETP.GTU.FTZ.AND P1, PT, R119, R94, PT ;  /* 0x0000005e7700720b */ /* 0x010fc80003f3c000 */
        /* <DEDUP_REMOVED lines=14> */
.L_x_6476:
[----:B------:R-:W-:-:S07]  /*14d0*/  IMAD.MOV.U32 R108, RZ, RZ, R100 ;  /* 0x000000ffff6c7224 */ /* 0x000fce00078e0064 */
.L_x_6477:
[----:B------:R-:W-:Y:S05]  /*14e0*/  BSYNC B1 ;  /* 0x0000000000017941 */ /* 0x000fea0003800000 */
.L_x_6475:
        /* <DEDUP_REMOVED lines=16> */
.L_x_6481:
[----:B------:R-:W-:Y:S05]  /*15f0*/  BSYNC B2 ;  /* 0x0000000000027941 */ /* 0x000fea0003800000 */
.L_x_6480:
        /* <DEDUP_REMOVED lines=44> */
.L_x_6479:
[----:B------:R-:W-:Y:S05]  /*18c0*/  BSYNC B1 ;  /* 0x0000000000017941 */ /* 0x000fea0003800000 */
.L_x_6478:
        /* <DEDUP_REMOVED lines=24> */
.L_x_6483:
[----:B------:R-:W-:-:S07]  /*1a50*/  MOV R76, R100 ;  /* 0x00000064004c7202 */ /* 0x000fce0000000f00 */
.L_x_6484:
[----:B------:R-:W-:Y:S05]  /*1a60*/  BSYNC B1 ;  /* 0x0000000000017941 */ /* 0x000fea0003800000 */
.L_x_6482:
        /* <DEDUP_REMOVED lines=16> */
.L_x_6488:
[----:B------:R-:W-:Y:S05]  /*1b70*/  BSYNC B2 ;  /* 0x0000000000027941 */ /* 0x000fea0003800000 */
.L_x_6487:
        /* <DEDUP_REMOVED lines=44> */
.L_x_6486:
[----:B------:R-:W-:Y:S05]  /*1e40*/  BSYNC B1 ;  /* 0x0000000000017941 */ /* 0x000fea0003800000 */
.L_x_6485:
        /* <DEDUP_REMOVED lines=23> */
.L_x_6490:
[----:B------:R-:W-:-:S07]  /*1fc0*/  IMAD.MOV.U32 R118, RZ, RZ, R100 ;  /* 0x000000ffff767224 */ /* 0x000fce00078e0064 */
.L_x_6491:
[----:B------:R-:W-:Y:S05]  /*1fd0*/  BSYNC B1 ;  /* 0x0000000000017941 */ /* 0x000fea0003800000 */
.L_x_6489:
        /* <DEDUP_REMOVED lines=16> */
.L_x_6495:
[----:B------:R-:W-:Y:S05]  /*20e0*/  BSYNC B2 ;  /* 0x0000000000027941 */ /* 0x000fea0003800000 */
.L_x_6494:
        /* <DEDUP_REMOVED lines=44> */
.L_x_6493:
[----:B------:R-:W-:Y:S05]  /*23b0*/  BSYNC B1 ;  /* 0x0000000000017941 */ /* 0x000fea0003800000 */
.L_x_6492:
        /* <DEDUP_REMOVED lines=23> */
.L_x_6497:
[----:B------:R-:W-:-:S07]  /*2530*/  IMAD.MOV.U32 R108, RZ, RZ, R100 ;  /* 0x000000ffff6c7224 */ /* 0x000fce00078e0064 */
.L_x_6498:
[----:B------:R-:W-:Y:S05]  /*2540*/  BSYNC B1 ;  /* 0x0000000000017941 */ /* 0x000fea0003800000 */
.L_x_6496:
        /* <DEDUP_REMOVED lines=16> */
.L_x_6502:
[----:B------:R-:W-:Y:S05]  /*2650*/  BSYNC B2 ;  /* 0x0000000000027941 */ /* 0x000fea0003800000 */
.L_x_6501:
        /* <DEDUP_REMOVED lines=44> */
.L_x_6500:
[----:B------:R-:W-:Y:S05]  /*2920*/  BSYNC B1 ;  /* 0x0000000000017941 */ /* 0x000fea0003800000 */
.L_x_6499:
        /* <DEDUP_REMOVED lines=23> */
.L_x_6504:
[----:B------:R-:W-:-:S07]  /*2aa0*/  MOV R108, R100 ;  /* 0x00000064006c7202 */ /* 0x000fce0000000f00 */
.L_x_6505:
[----:B------:R-:W-:Y:S05]  /*2ab0*/  BSYNC B1 ;  /* 0x0000000000017941 */ /* 0x000fea0003800000 */
.L_x_6503:
        /* <DEDUP_REMOVED lines=16> */
.L_x_6509:
[----:B------:R-:W-:Y:S05]  /*2bc0*/  BSYNC B2 ;  /* 0x0000000000027941 */ /* 0x000fea0003800000 */
.L_x_6508:
        /* <DEDUP_REMOVED lines=44> */
.L_x_6507:
[----:B------:R-:W-:Y:S05]  /*2e90*/  BSYNC B1 ;  /* 0x0000000000017941 */ /* 0x000fea0003800000 */
.L_x_6506:
        /* <DEDUP_REMOVED lines=8> */
[----:B------:R-:W-:Y:S02]  /*2f20*/  FSETP.GTU.FTZ.AND P4, PT, R77, R94, PT ;  /* 0x0000005e4d00720b */ /* 0x000fe40003f9c000 */
[----:B------:R-:W-:Y:S02]  /*2f30*/  @P0 PRMT R77, R126, 0x7632, R77 ;  /* 0x000076327e4d0816 */ /* 0x000fe4000000004d */
        /* <DEDUP_REMOVED lines=13> */
.L_x_6511:
[----:B------:R-:W-:-:S07]  /*3010*/  IMAD.MOV.U32 R78, RZ, RZ, R100 ;  /* 0x000000ffff4e7224 */ /* 0x000fce00078e0064 */
.L_x_6512:
[----:B------:R-:W-:Y:S05]  /*3020*/  BSYNC B1 ;  /* 0x0000000000017941 */ /* 0x000fea0003800000 */
.L_x_6510:
        /* <DEDUP_REMOVED lines=16> */
.L_x_6516:
[----:B------:R-:W-:Y:S05]  /*3130*/  BSYNC B2 ;  /* 0x0000000000027941 */ /* 0x000fea0003800000 */
.L_x_6515:
        /* <DEDUP_REMOVED lines=44> */
.L_x_6514:
[----:B------:R-:W-:Y:S05]  /*3400*/  BSYNC B1 ;  /* 0x0000000000017941 */ /* 0x000fea0003800000 */
.L_x_6513:
        /* <DEDUP_REMOVED lines=23> */
.L_x_6518:
[----:B------:R-:W-:-:S07]  /*3580*/  MOV R120, R100 ;  /* 0x0000006400787202 */ /* 0x000fce0000000f00 */
.L_x_6519:
[----:B------:R-:W-:Y:S05]  /*3590*/  BSYNC B1 ;  /* 0x0000000000017941 */ /* 0x000fea0003800000 */
.L_x_6517:
        /* <DEDUP_REMOVED lines=15> */
[----:B------:R-:W-:Y:S01]  /*3690*/  @P0 IMAD.MOV R78, RZ, RZ, R85 ;  /* 0x000000ffff4e0224 */ /* 0x000fe200078e0255 */
[----:B------:R-:W-:-:S04]  /*36a0*/  ISETP.NE.AND P0, PT, R77, RZ, PT ;  /* 0x000000ff4d00720c */ /* 0x000fc80003f05270 */
[----:B------:R-:W-:-:S09]  /*36b0*/  @!P6 MOV R85, R78 ;  /* 0x0000004e0055e202 */ /* 0x000fd20000000f00 */
.L_x_6523:
[----:B------:R-:W-:Y:S05]  /*36c0*/  BSYNC B2 ;  /* 0x0000000000027941 */ /* 0x000fea0003800000 */
.L_x_6522:
        /* <DEDUP_REMOVED lines=44> */
.L_x_6521:
[----:B------:R-:W-:Y:S05]  /*3990*/  BSYNC B1 ;  /* 0x0000000000017941 */ /* 0x000fea0003800000 */
.L_x_6520:
[----:B------:R-:W-:Y:S01]  /*39a0*/  I2FP.F32.U32 R77, R120 ;  /* 0x00000078004d7245 */ /* 0x000fe20000201000 */
[----:B------:R-:W-:Y:S01]  /*39b0*/  IMAD.U32 R79, R118, 0x10000, RZ ;  /* 0x00010000764f7824 */ /* 0x000fe200078e00ff */
        /* <DEDUP_REMOVED lines=8> */
[----:B------:R-:W-:Y:S02]  /*3a40*/  @P0 PRMT R77, R127, 0x7632, R77 ;  /* 0x000076327f4d0816 */ /* 0x000fe4000000004d */
[----:B------:R-:W-:Y:S02]  /*3a50*/  FSEL R76, R79, RZ, !P6 ;  /* 0x000000ff4f4c7208 */ /* 0x000fe40007000000 */
[----:B------:R-:W-:Y:S02]  /*3a60*/  @P0 SHF.L.U32 R78, R77, 0x10, RZ ;  /* 0x000000104d4e0819 */ /* 0x000fe400000006ff */
[----:B------:R-:W-:Y:S01]  /*3a70*/  SEL R94, RZ, 0x100, P4 ;  /* 0x00000100ff5e7807 */ /* 0x000fe20002000000 */
[----:B------:R-:W-:Y:S01]  /*3a80*/  FMUL.FTZ R137, R55, R76 ;  /* 0x0000004c37897220 */ /* 0x000fe20000410000 */
[----:B------:R-:W-:Y:S02]  /*3a90*/  SEL R96, RZ, 0x1000000, P6 ;  /* 0x01000000ff607807 */ /* 0x000fe40003000000 */
[----:B------:R-:W-:Y:S01]  /*3aa0*/  F2FP.BF16.F32.PACK_AB R77, R129, R123 ;  /* 0x0000007b814d723e */ /* 0x000fe200000010ff */
[----:B------:R-:W-:Y:S01]  /*3ab0*/  @P0 FADD.FTZ R137, R78, R137 ;  /* 0x000000894e890221 */ /* 0x000fe20000010000 */
[----:B------:R-:W-:Y:S01]  /*3ac0*/  LOP3.LUT R94, R94, R96, R139, 0xfe, !PT ;  /* 0x000000605e5e7212 */ /* 0x000fe200078efe8b */
[----:B------:R-:W-:Y:S01]  /*3ad0*/  IMAD.WIDE.U32 R138, R138, 0x1000000, RZ ;  /* 0x010000008a8a7825 */ /* 0x000fe200078e00ff */
[----:B------:R-:W-:-:S02]  /*3ae0*/  LEA R140, P0, R88, UR12, 0x4 ;  /* 0x0000000c588c7c11 */ /* 0x000fc4000f8020ff */
[----:B------:R-:W-:Y:S02]  /*3af0*/  F2FP.BF16.F32.PACK_AB R78, R133, R131 ;  /* 0x00000083854e723e */ /* 0x000fe400000010ff */
[----:B------:R-:W-:Y:S02]  /*3b00*/  LEA.HI.X R141, R88, UR13, RZ, 0x4, P0 ;  /* 0x0000000d588d7c11 */ /* 0x000fe400080f24ff */
[----:B------:R-:W-:Y:S02]  /*3b10*/  F2FP.BF16.F32.PACK_AB R76, R121, R119 ;  /* 0x00000077794c723e */ /* 0x000fe400000010ff */
[----:B------:R-:W-:Y:S02]  /*3b20*/  F2FP.BF16.F32.PACK_AB R79, R137, R135 ;  /* 0x00000087894f723e */ /* 0x000fe400000010ff */
[----:B------:R-:W-:Y:S02]  /*3b30*/  LOP3.LUT R139, R139, R94, R143, 0xfe, !PT ;  /* 0x0000005e8b8b7212 */ /* 0x000fe400078efe8f */
[----:B------:R-:W-:Y:S01]  /*3b40*/  SEL R94, RZ, 0x1, P1 ;  /* 0x00000001ff5e7807 */ /* 0x000fe20000800000 */
[----:B------:R2:W-:Y:S01]  /*3b50*/  STG.E.128 desc[UR4][R140.64], R76 ;  /* 0x0000004c8c007986 */ /* 0x0005e2000c101d04 */
[----:B------:R-:W-:-:S02]  /*3b60*/  SEL R96, RZ, 0x1, P5 ;  /* 0x00000001ff607807 */ /* 0x000fc40002800000 */
[----:B------:R-:W-:Y:S01]  /*3b70*/  ISETP.NE.AND P0, PT, R106, RZ, PT ;  /* 0x000000ff6a00720c */ /* 0x000fe20003f05270 */
[----:B--2---:R-:W-:-:S04]  /*3b80*/  IMAD.WIDE.U32 R76, R94, 0x10000, RZ ;  /* 0x000100005e4c7825 */ /* 0x004fc800078e00ff */
[----:B------:R-:W-:-:S04]  /*3b90*/  IMAD.WIDE.U32 R78, R96, 0x100, RZ ;  /* 0x00000100604e7825 */ /* 0x000fc800078e00ff */
[----:B------:R-:W-:Y:S01]  /*3ba0*/  VIADD R94, R88, 0x100 ;  /* 0x00000100585e7836 */ /* 0x000fe20000000000 */
[----:B------:R-:W-:Y:S02]  /*3bb0*/  LOP3.LUT R77, R79, R139, R77, 0xfe, !PT ;  /* 0x0000008b4f4d7212 */ /* 0x000fe400078efe4d */
[----:B------:R-:W-:Y:S02]  /*3bc0*/  LOP3.LUT R138, R78, R138, R76, 0xfe, !PT ;  /* 0x0000008a4e8a7212 */ /* 0x000fe400078efe4c */
[----:B------:R-:W-:Y:S02]  /*3bd0*/  SEL R79, RZ, 0x1, P0 ;  /* 0x00000001ff4f7807 */ /* 0x000fe40000000000 */
[----:B------:R-:W-:Y:S02]  /*3be0*/  LEA R78, P0, R88, UR14, 0x3 ;  /* 0x0000000e584e7c11 */ /* 0x000fe4000f8018ff */
[----:B------:R-:W-:Y:S02]  /*3bf0*/  LOP3.LUT R76, R138, R79, RZ, 0xfc, !PT ;  /* 0x0000004f8a4c7212 */ /* 0x000fe400078efcff */
[----:B------:R-:W-:-:S05]  /*3c00*/  LEA.HI.X R79, R88, UR15, RZ, 0x3, P0 ;  /* 0x0000000f584f7c11 */ /* 0x000fca00080f1cff */
[----:B------:R2:W-:Y:S04]  /*3c10*/  STG.E.64 desc[UR4][R78.64], R76 ;  /* 0x0000004c4e007986 */ /* 0x0005e8000c101b04 */
.L_x_6467:
[----:B------:R-:W-:Y:S05]  /*3c20*/  BSYNC B0 ;  /* 0x0000000000007941 */ /* 0x000fea0003800000 */
.L_x_6466:
        /* <DEDUP_REMOVED lines=23> */
.L_x_6527:
[----:B------:R-:W-:-:S07]  /*3da0*/  MOV R106, R100 ;  /* 0x00000064006a7202 */ /* 0x000fce0000000f00 */
.L_x_6528:
[----:B------:R-:W-:Y:S05]  /*3db0*/  BSYNC B1 ;  /* 0x0000000000017941 */ /* 0x000fea0003800000 */
.L_x_6526:
        /* <DEDUP_REMOVED lines=16> */
.L_x_6532:
[----:B------:R-:W-:Y:S05]  /*3ec0*/  BSYNC B2 ;  /* 0x0000000000027941 */ /* 0x000fea0003800000 */
.L_x_6531:
        /* <DEDUP_REMOVED lines=41> */
[----:B------:R-:W-:-:S07]  /*4160*/  LOP3.LUT R102, R105, UR36, R102, 0x96, !PT ;  /* 0x0000002469667c12 */ /* 0x000fce000f8e9666 */
.L_x_6530:
[----:B------:R-:W-:Y:S05]  /*4170*/  BSYNC B1 ;  /* 0x0000000000017941 */ /* 0x000fea0003800000 */
.L_x_6529:
[----:B------:R-:W2:Y:S01]  /*4180*/  LDC R98, c[0x0][0x298] ;  /* 0x0000a600ff627b82 */ /* 0x000ea20000000800 */
[----:B------:R-:W-:Y:S01]  /*4190*/  I2FP.F32.U32 R93, R106 ;  /* 0x0000006a005d7245 */ /* 0x000fe20000201000 */
[----:B------:R-:W-:Y:S01]  /*41a0*/  IMAD.MOV.U32 R106, RZ, RZ, 0x2f800000 ;  /* 0x2f800000ff6a7424 */ /* 0x000fe200078e00ff */
[----:B-----5:R-:W-:Y:S01]  /*41b0*/  SHF.L.U32 R97, R76, 0x10, RZ ;  /* 0x000000104c617819 */ /* 0x020fe200000006ff */
[----:B------:R-:W-:Y:S01]  /*41c0*/  @P0 IMAD.U32 R108, R124, 0x10000, RZ ;  /* 0x000100007c6c0824 */ /* 0x000fe200078e00ff */
[----:B------:R-:W-:Y:S01]  /*41d0*/  BSSY B1, `(.L_x_6533) ;  /* 0x0000017000017945 */ /* 0x000fe20003800000 */
[----:B------:R-:W-:Y:S01]  /*41e0*/  FFMA.FTZ R93, R93, R106, 1.1641532182693481445e-10 ;  /* 0x2f0000005d5d7423 */ /* 0x000fe2000001006a */
[----:B------:R-:W-:Y:S01]  /*41f0*/  PRMT R76, R76, 0x7632, R76 ;  /* 0x000076324c4c7816 */ /* 0x000fe2000000004c */
[----:B------:R-:W4:Y:S01]  /*4200*/  LDC R96, c[0x0][0x294] ;  /* 0x0000a500ff607b82 */ /* 0x000f220000000800 */
[----:B------:R-:W-:Y:S01]  /*4210*/  FMUL.FTZ R97, R97, R90 ;  /* 0x0000005a61617220 */ /* 0x000fe20000410000 */
[----:B------:R-:W-:-:S03]  /*4220*/  IADD3 R99, R95, 0x1, RZ ;  /* 0x000000015f637810 */ /* 0x000fc60007ffe0ff */
[----:B--2---:R-:W-:Y:S01]  /*4230*/  FMUL.FTZ R97, R97, R98 ;  /* 0x0000006261617220 */ /* 0x004fe20000410000 */
        /* <DEDUP_REMOVED lines=15> */
.L_x_6534:
[----:B------:R-:W-:-:S07]  /*4330*/  MOV R97, R100 ;  /* 0x0000006400617202 */ /* 0x000fce0000000f00 */
.L_x_6535:
[----:B------:R-:W-:Y:S05]  /*4340*/  BSYNC B1 ;  /* 0x0000000000017941 */ /* 0x000fea0003800000 */
.L_x_6533:
        /* <DEDUP_REMOVED lines=16> */
.L_x_6539:
[----:B------:R-:W-:Y:S05]  /*4450*/  BSYNC B2 ;  /* 0x0000000000027941 */ /* 0x000fea0003800000 */
.L_x_6538:
        /* <DEDUP_REMOVED lines=42> */
[----:B------:R-:W-:Y:S01]  /*4700*/  MOV R100, R104 ;  /* 0x0000006800647202 */ /* 0x000fe20000000f00 */
[----:B------:R-:W-:-:S07]  /*4710*/  IMAD.MOV.U32 R104, RZ, RZ, R138 ;  /* 0x000000ffff687224 */ /* 0x000fce00078e008a */
.L_x_6537:
[----:B------:R-:W-:Y:S05]  /*4720*/  BSYNC B1 ;  /* 0x0000000000017941 */ /* 0x000fea0003800000 */
.L_x_6536:
[----:B------:R-:W-:Y:S01]  /*4730*/  I2FP.F32.U32 R95, R97 ;  /* 0x00000061005f7245 */ /* 0x000fe20000201000 */
[----:B------:R-:W-:Y:S01]  /*4740*/  IMAD.U32 R97, R76, 0x10000, RZ ;  /* 0x000100004c617824 */ /* 0x000fe200078e00ff */
[----:B------:R-:W-:Y:S01]  /*4750*/  BSSY B1, `(.L_x_6540) ;  /* 0x0000017000017945 */ /* 0x000fe20003800000 */
[----:B------:R-:W-:Y:S02]  /*4760*/  VIADD R101, R99, 0x1 ;  /* 0x0000000163657836 */ /* 0x000fe40000000000 */
[----:B------:R-:W-:Y:S01]  /*4770*/  FFMA.FTZ R95, R95, R106, 1.1641532182693481445e-10 ;  /* 0x2f0000005f5f7423 */ /* 0x000fe2000001006a */
[----:B------:R-:W-:-:S04]  /*4780*/  FMUL.FTZ R97, R97, R90 ;  /* 0x0000005a61617220 */ /* 0x000fc80000410000 */
[----:B------:R-:W-:Y:S01]  /*4790*/  FMUL.FTZ R97, R97, R98 ;  /* 0x0000006261617220 */ /* 0x000fe20000410000 */
[----:B------:R-:W-:Y:S02]  /*47a0*/  FSETP.GTU.FTZ.AND P1, PT, R95, R96, PT ;  /* 0x000000605f00720b */ /* 0x000fe40003f3c000 */
[----:B------:R-:W-:Y:S02]  /*47b0*/  @P0 PRMT R95, R124, 0x7632, R95 ;  /* 0x000076327c5f0816 */ /* 0x000fe4000000005f */
[----:B------:R-:W-:Y:S02]  /*47c0*/  P2R R118, PR, RZ, 0x2 ;  /* 0x00000002ff767803 */ /* 0x000fe40000000000 */
[----:B------:R-:W-:Y:S02]  /*47d0*/  FSEL R76, R97, RZ, !P1 ;  /* 0x000000ff614c7208 */ /* 0x000fe40004800000 */
[----:B------:R-:W-:Y:S02]  /*47e0*/  ISETP.NE.AND P1, PT, R99, 0x1, PT ;  /* 0x000000016300780c */ /* 0x000fe40003f25270 */
[----:B------:R-:W-:Y:S01]  /*47f0*/  @P0 SHF.L.U32 R108, R95, 0x10, RZ ;  /* 0x000000105f6c0819 */ /* 0x000fe200000006ff */
        /* <DEDUP_REMOVED lines=11> */
.L_x_6541:
[----:B------:R-:W-:-:S07]  /*48b0*/  IMAD.MOV.U32 R76, RZ, RZ, R100 ;  /* 0x000000ffff4c7224 */ /* 0x000fce00078e0064 */
.L_x_6542:
[----:B------:R-:W-:Y:S05]  /*48c0*/  BSYNC B1 ;  /* 0x0000000000017941 */ /* 0x000fea0003800000 */
.L_x_6540:
        /* <DEDUP_REMOVED lines=16> */
.L_x_6546:
[----:B------:R-:W-:Y:S05]  /*49d0*/  BSYNC B2 ;  /* 0x0000000000027941 */ /* 0x000fea0003800000 */
.L_x_6545:
        /* <DEDUP_REMOVED lines=37> */
[----:B------:R-:W-:-:S04]  /*4c30*/  IMAD.MOV.U32 R101, RZ, RZ, RZ ;  /* 0x000000ffff657224 */ /* 0x000fc800078e00ff */
[----:B------:R-:W-:-:S05]  /*4c40*/  IMAD.WIDE.U32 R138, R138, -0x2daee0ad, RZ ;  /* 0xd2511f538a8a7825 */ /* 0x000fca00078e00ff */
[----:B------:R-:W-:Y:S01]  /*4c50*/  LOP3.LUT R102, R139, UR36, R104, 0x96, !PT ;  /* 0x000000248b667c12 */ /* 0x000fe2000f8e9668 */
[----:B------:R-:W-:-:S05]  /*4c60*/  IMAD.WIDE.U32 R104, R105, -0x326172a9, RZ ;  /* 0xcd9e8d5769687825 */ /* 0x000fca00078e00ff */
[----:B------:R-:W-:Y:S01]  /*4c70*/  LOP3.LUT R92, R105, UR35, R100, 0x96, !PT ;  /* 0x00000023695c7c12 */ /* 0x000fe2000f8e9664 */
[----:B------:R-:W-:Y:S01]  /*4c80*/  IMAD.MOV.U32 R100, RZ, RZ, R104 ;  /* 0x000000ffff647224 */ /* 0x000fe200078e0068 */
[----:B------:R-:W-:-:S07]  /*4c90*/  MOV R104, R138 ;  /* 0x0000008a00687202 */ /* 0x000fce0000000f00 */
.L_x_6544:
[----:B------:R-:W-:Y:S05]  /*4ca0*/  BSYNC B1 ;  /* 0x0000000000017941 */ /* 0x000fea0003800000 */
.L_x_6543:
[----:B------:R-:W-:Y:S01]  /*4cb0*/  I2FP.F32.U32 R97, R76 ;  /* 0x0000004c00617245 */ /* 0x000fe20000201000 */
[----:B------:R-:W-:Y:S01]  /*4cc0*/  @P0 IMAD.U32 R76, R125, 0x10000, RZ ;  /* 0x000100007d4c0824 */ /* 0x000fe200078e00ff */
[----:B------:R-:W-:Y:S01]  /*4cd0*/  SHF.L.U32 R99, R77, 0x10, RZ ;  /* 0x000000104d637819 */ /* 0x000fe200000006ff */
[----:B------:R-:W-:Y:S01]  /*4ce0*/  BSSY B1, `(.L_x_6547) ;  /* 0x0000015000017945 */ /* 0x000fe20003800000 */
[----:B------:R-:W-:Y:S01]  /*4cf0*/  ISETP.NE.AND P2, PT, R101, 0x1, PT ;  /* 0x000000016500780c */ /* 0x000fe20003f45270 */
[----:B------:R-:W-:Y:S01]  /*4d00*/  FFMA.FTZ R97, R97, R106, 1.1641532182693481445e-10 ;  /* 0x2f00000061617423 */ /* 0x000fe2000001006a */
[----:B------:R-:W-:Y:S01]  /*4d10*/  IADD3 R103, R101, 0x1, RZ ;  /* 0x0000000165677810 */ /* 0x000fe20007ffe0ff */
[----:B------:R-:W-:-:S03]  /*4d20*/  FMUL.FTZ R99, R99, R90 ;  /* 0x0000005a63637220 */ /* 0x000fc60000410000 */
[----:B------:R-:W-:Y:S01]  /*4d30*/  FSETP.GTU.FTZ.AND P1, PT, R97, R96, PT ;  /* 0x000000606100720b */ /* 0x000fe20003f3c000 */
[----:B------:R-:W-:-:S05]  /*4d40*/  FMUL.FTZ R99, R99, R98 ;  /* 0x0000006263637220 */ /* 0x000fca0000410000 */
[----:B------:R-:W-:-:S05]  /*4d50*/  FSEL R99, R99, RZ, !P1 ;  /* 0x000000ff63637208 */ /* 0x000fca0004800000 */
[----:B------:R-:W-:Y:S01]  /*4d60*/  FMUL.FTZ R97, R34, R99 ;  /* 0x0000006322617220 */ /* 0x000fe20000410000 */
        /* <DEDUP_REMOVED lines=11> */
.L_x_6548:
[----:B------:R-:W-:-:S07]  /*4e20*/  MOV R108, R100 ;  /* 0x00000064006c7202 */ /* 0x000fce0000000f00 */
.L_x_6549:
[----:B------:R-:W-:Y:S05]  /*4e30*/  BSYNC B1 ;  /* 0x0000000000017941 */ /* 0x000fea0003800000 */
.L_x_6547:
        /* <DEDUP_REMOVED lines=16> */
.L_x_6553:
[----:B------:R-:W-:Y:S05]  /*4f40*/  BSYNC B2 ;  /* 0x0000000000027941 */ /* 0x000fea0003800000 */
.L_x_6552:
        /* <DEDUP_REMOVED lines=36> */
[----:B------:R-:W-:-:S04]  /*5190*/  HFMA2.MMA R103, -RZ, RZ, 0, 0 ;  /* 0x00000000ff677435 */ /* 0x000fc800000001ff */
[----:B------:R-:W-:Y:S01]  /*51a0*/  LOP3.LUT R104, R77, UR33, R100, 0x96, !PT ;  /* 0x000000214d687c12 */ /* 0x000fe2000f8e9664 */
[----:B------:R-:W-:-:S04]  /*51b0*/  IMAD.WIDE.U32 R100, R101, -0x326172a9, RZ ;  /* 0xcd9e8d5765647825 */ /* 0x000fc800078e00ff */
[----:B------:R-:W-:Y:S01]  /*51c0*/  IMAD.WIDE.U32 R104, R104, -0x2daee0ad, RZ ;  /* 0xd2511f5368687825 */ /* 0x000fe200078e00ff */
[----:B------:R-:W-:-:S04]  /*51d0*/  LOP3.LUT R92, R101, UR35, R76, 0x96, !PT ;  /* 0x00000023655c7c12 */ /* 0x000fc8000f8e964c */
[----:B------:R-:W-:-:S07]  /*51e0*/  LOP3.LUT R102, R105, UR36, R102, 0x96, !PT ;  /* 0x0000002469667c12 */ /* 0x000fce000f8e9666 */
.L_x_6551:
[----:B------:R-:W-:Y:S05]  /*51f0*/  BSYNC B1 ;  /* 0x0000000000017941 */ /* 0x000fea0003800000 */
.L_x_6550:
        /* <DEDUP_REMOVED lines=23> */
.L_x_6555:
[----:B------:R-:W-:-:S07]  /*5370*/  IMAD.MOV.U32 R108, RZ, RZ, R100 ;  /* 0x000000ffff6c7224 */ /* 0x000fce00078e0064 */
.L_x_6556:
[----:B------:R-:W-:Y:S05]  /*5380*/  BSYNC B1 ;  /* 0x0000000000017941 */ /* 0x000fea0003800000 */
.L_x_6554:
        /* <DEDUP_REMOVED lines=16> */
.L_x_6560:
[----:B------:R-:W-:Y:S05]  /*5490*/  BSYNC B2 ;  /* 0x0000000000027941 */ /* 0x000fea0003800000 */
.L_x_6559:
        /* <DEDUP_REMOVED lines=41> */
[----:B------:R-:W-:-:S07]  /*5730*/  IMAD.MOV.U32 R105, RZ, RZ, RZ ;  /* 0x000000ffff697224 */ /* 0x000fce00078e00ff */
.L_x_6558:
[----:B------:R-:W-:Y:S05]  /*5740*/  BSYNC B1 ;  /* 0x0000000000017941 */ /* 0x000fea0003800000 */
.L_x_6557:
[----:B------:R-:W-:Y:S01]  /*5750*/  I2FP.F32.U32 R77, R108 ;  /* 0x0000006c004d7245 */ /* 0x000fe20000201000 */
[----:B------:R-:W-:Y:S01]  /*5760*/  @P0 IMAD.U32 R76, R126, 0x10000, RZ ;  /* 0x000100007e4c0824 */ /* 0x000fe200078e00ff */
[C---:B------:R-:W-:Y:S01]  /*5770*/  SHF.L.U32 R101, R78.reuse, 0x10, RZ ;  /* 0x000000104e657819 */ /* 0x040fe200000006ff */
        /* <DEDUP_REMOVED lines=20> */
.L_x_6562:
[----:B------:R-:W-:-:S07]  /*58c0*/  MOV R108, R100 ;  /* 0x00000064006c7202 */ /* 0x000fce0000000f00 */
.L_x_6563:
[----:B------:R-:W-:Y:S05]  /*58d0*/  BSYNC B1 ;  /* 0x0000000000017941 */ /* 0x000fea0003800000 */
.L_x_6561:
        /* <DEDUP_REMOVED lines=16> */
.L_x_6567:
[----:B------:R-:W-:Y:S05]  /*59e0*/  BSYNC B2 ;  /* 0x0000000000027941 */ /* 0x000fea0003800000 */
.L_x_6566:
        /* <DEDUP_REMOVED lines=44> */
.L_x_6565:
[----:B------:R-:W-:Y:S05]  /*5cb0*/  BSYNC B1 ;  /* 0x0000000000017941 */ /* 0x000fea0003800000 */
.L_x_6564:
        /* <DEDUP_REMOVED lines=23> */
.L_x_6569:
[----:B------:R-:W-:-:S07]  /*5e30*/  IMAD.MOV.U32 R78, RZ, RZ, R100 ;  /* 0x000000ffff4e7224 */ /* 0x000fce00078e0064 */
.L_x_6570:
[----:B------:R-:W-:Y:S05]  /*5e40*/  BSYNC B1 ;  /* 0x0000000000017941 */ /* 0x000fea0003800000 */
.L_x_6568:
        /* <DEDUP_REMOVED lines=16> */
.L_x_6574:
[----:B------:R-:W-:Y:S05]  /*5f50*/  BSYNC B2 ;  /* 0x0000000000027941 */ /* 0x000fea0003800000 */
.L_x_6573:
        /* <DEDUP_REMOVED lines=41> */
[----:B------:R-:W-:Y:S01]  /*61f0*/  IMAD.MOV.U32 R100, RZ, RZ, R138 ;  /* 0x000000ffff647224 */ /* 0x000fe200078e008a */
[----:B------:R-:W-:-:S07]  /*6200*/  LOP3.LUT R92, R139, UR35, R76, 0x96, !PT ;  /* 0x000000238b5c7c12 */ /* 0x000fce000f8e964c */
.L_x_6572:
[----:B------:R-:W-:Y:S05]  /*6210*/  BSYNC B1 ;  /* 0x0000000000017941 */ /* 0x000fea0003800000 */
.L_x_6571:
[----:B------:R-:W-:Y:S01]  /*6220*/  I2FP.F32.U32 R77, R78 ;  /* 0x0000004e004d7245 */ /* 0x000fe20000201000 */
[----:B------:R-:W-:Y:S01]  /*6230*/  BSSY B1, `(.L_x_6575) ;  /* 0x0000017000017945 */ /* 0x000fe20003800000 */
[C---:B------:R-:W-:Y:S01]  /*6240*/  ISETP.NE.AND P6, PT, R122.reuse, 0x1, PT ;  /* 0x000000017a00780c */ /* 0x040fe20003fc5270 */
[----:B------:R-:W-:Y:S01]  /*6250*/  VIADD R108, R122, 0x1 ;  /* 0x000000017a6c7836 */ /* 0x000fe20000000000 */
[----:B------:R-:W-:Y:S01]  /*6260*/  @P0 SHF.L.U32 R76, R127, 0x10, RZ ;  /* 0x000000107f4c0819 */ /* 0x000fe200000006ff */
[----:B------:R-:W-:Y:S01]  /*6270*/  FFMA.FTZ R77, R77, R106, 1.1641532182693481445e-10 ;  /* 0x2f0000004d4d7423 */ /* 0x000fe2000001006a */
[----:B------:R-:W-:-:S04]  /*6280*/  PRMT R115, R79, 0x7632, R115 ;  /* 0x000076324f737816 */ /* 0x000fc80000000073 */
[----:B------:R-:W-:Y:S01]  /*6290*/  FSETP.GTU.FTZ.AND P5, PT, R77, R96, PT ;  /* 0x000000604d00720b */ /* 0x000fe20003fbc000 */
[----:B------:R-:W-:-:S04]  /*62a0*/  IMAD.U32 R77, R79, 0x10000, RZ ;  /* 0x000100004f4d7824 */ /* 0x000fc800078e00ff */
[----:B------:R-:W-:-:S04]  /*62b0*/  FMUL.FTZ R77, R77, R90 ;  /* 0x0000005a4d4d7220 */ /* 0x000fc80000410000 */
        /* <DEDUP_REMOVED lines=13> */
.L_x_6576:
[----:B------:R-:W-:-:S07]  /*6390*/  IMAD.MOV.U32 R120, RZ, RZ, R100 ;  /* 0x000000ffff787224 */ /* 0x000fce00078e0064 */
.L_x_6577:
[----:B------:R-:W-:Y:S05]  /*63a0*/  BSYNC B1 ;  /* 0x0000000000017941 */ /* 0x000fea0003800000 */
.L_x_6575:
        /* <DEDUP_REMOVED lines=18> */
.L_x_6581:
[----:B------:R-:W-:Y:S05]  /*64d0*/  BSYNC B2 ;  /* 0x0000000000027941 */ /* 0x000fea0003800000 */
.L_x_6580:
        /* <DEDUP_REMOVED lines=44> */
.L_x_6579:
[----:B------:R-:W-:Y:S05]  /*67a0*/  BSYNC B1 ;  /* 0x0000000000017941 */ /* 0x000fea0003800000 */
.L_x_6578:
        /* <DEDUP_REMOVED lines=30> */
[----:B--2---:R-:W-:-:S04]  /*6990*/  IMAD.WIDE.U32 R76, R96, 0x10000, RZ ;  /* 0x00010000604c7825 */ /* 0x004fc800078e00ff */
        /* <DEDUP_REMOVED lines=9> */
.L_x_6525:
[----:B------:R-:W-:Y:S05]  /*6a30*/  BSYNC B0 ;  /* 0x0000000000007941 */ /* 0x000fea0003800000 */
.L_x_6524:
[----:B------:R-:W-:Y:S01]  /*6a40*/  ISETP.NE.AND P0, PT, R114, RZ, PT ;  /* 0x000000ff7200720c */ /* 0x000fe20003f05270 */
[----:B------:R-:W-:-:S12]  /*6a50*/  BSSY B0, `(.L_x_6582) ;  /* 0x00002e5000007945 */ /* 0x000fd80003800000 */
[----:B------:R-:W-:Y:S05]  /*6a60*/  @!P0 BRA `(.L_x_6583) ;  /* 0x0000002c008c8947 */ /* 0x000fea0003800000 */
[----:B--2-4-:R-:W2:Y:S01]  /*6a70*/  LDC.64 R76, c[0x0][0x220] ;  /* 0x00008800ff4c7b82 */ /* 0x014ea20000000a00 */
        /* <DEDUP_REMOVED lines=9> */
[----:B------:R-:W-:-:S11]  /*6b10*/  VIADD R89, R108, 0x1 ;  /* 0x000000016c597836 */ /* 0x000fd60000000000 */
[----:B--2---:R-:W-:Y:S05]  /*6b20*/  @!P1 BRA `(.L_x_6585) ;  /* 0x0000000000209947 */ /* 0x004fea0003800000 */
        /* <DEDUP_REMOVED lines=8> */
.L_x_6585:
[----:B------:R-:W-:-:S07]  /*6bb0*/  IMAD.MOV.U32 R87, RZ, RZ, R100 ;  /* 0x000000ffff577224 */ /* 0x000fce00078e0064 */
.L_x_6586:
[----:B------:R-:W-:Y:S05]  /*6bc0*/  BSYNC B1 ;  /* 0x0000000000017941 */ /* 0x000fea0003800000 */
.L_x_6584:
        /* <DEDUP_REMOVED lines=16> */
.L_x_6590:
[----:B------:R-:W-:Y:S05]  /*6cd0*/  BSYNC B2 ;  /* 0x0000000000027941 */ /* 0x000fea0003800000 */
.L_x_6589:
        /* <DEDUP_REMOVED lines=44> */
.L_x_6588:
[----:B------:R-:W-:Y:S05]  /*6fa0*/  BSYNC B1 ;  /* 0x0000000000017941 */ /* 0x000fea0003800000 */
.L_x_6587:
[----:B------:R-:W2:Y:S01]  /*6fb0*/  LDC R98, c[0x0][0x298] ;  /* 0x0000a600ff627b82 */ /* 0x000ea20000000800 */
[----:B------:R-:W-:Y:S01]  /*6fc0*/  HFMA2.MMA R106, -RZ, RZ, 0.1171875, 0 ;  /* 0x2f800000ff6a7435 */ /* 0x000fe200000001ff */
[----:B------:R-:W-:Y:S01]  /*6fd0*/  I2FP.F32.U32 R87, R87 ;  /* 0x0000005700577245 */ /* 0x000fe20000201000 */
[----:B-----5:R-:W-:Y:S01]  /*6fe0*/  IMAD.U32 R91, R76, 0x10000, RZ ;  /* 0x000100004c5b7824 */ /* 0x020fe200078e00ff */
[----:B------:R-:W-:Y:S01]  /*6ff0*/  @P0 SHF.L.U32 R108, R124, 0x10, RZ ;  /* 0x000000107c6c0819 */ /* 0x000fe200000006ff */
[----:B------:R-:W-:Y:S01]  /*7000*/  BSSY B1, `(.L_x_6591) ;  /* 0x0000017000017945 */ /* 0x000fe20003800000 */
[----:B------:R-:W-:Y:S01]  /*7010*/  PRMT R76, R76, 0x7632, R76 ;  /* 0x000076324c4c7816 */ /* 0x000fe2000000004c */
[----:B------:R-:W-:Y:S01]  /*7020*/  FMUL.FTZ R91, R91, R90 ;  /* 0x0000005a5b5b7220 */ /* 0x000fe20000410000 */
[----:B------:R-:W4:Y:S01]  /*7030*/  LDC R96, c[0x0][0x294] ;  /* 0x0000a500ff607b82 */ /* 0x000f220000000800 */
[----:B------:R-:W-:Y:S02]  /*7040*/  VIADD R107, R89, 0x1 ;  /* 0x00000001596b7836 */ /* 0x000fe40000000000 */
        /* <DEDUP_REMOVED lines=17> */
.L_x_6592:
[----:B------:R-:W-:-:S07]  /*7160*/  IMAD.MOV.U32 R91, RZ, RZ, R100 ;  /* 0x000000ffff5b7224 */ /* 0x000fce00078e0064 */
.L_x_6593:
[----:B------:R-:W-:Y:S05]  /*7170*/  BSYNC B1 ;  /* 0x0000000000017941 */ /* 0x000fea0003800000 */
.L_x_6591:
        /* <DEDUP_REMOVED lines=16> */
.L_x_6597:
[----:B------:R-:W-:Y:S05]  /*7280*/  BSYNC B2 ;  /* 0x0000000000027941 */ /* 0x000fea0003800000 */
.L_x_6596:
        /* <DEDUP_REMOVED lines=44> */
.L_x_6595:
[----:B------:R-:W-:Y:S05]  /*7550*/  BSYNC B1 ;  /* 0x0000000000017941 */ /* 0x000fea0003800000 */
.L_x_6594:
[----:B------:R-:W-:Y:S01]  /*7560*/  I2FP.F32.U32 R89, R91 ;  /* 0x0000005b00597245 */ /* 0x000fe20000201000 */
[----:B------:R-:W-:Y:S01]  /*7570*/  BSSY B1, `(.L_x_6598) ;  /* 0x0000018000017945 */ /* 0x000fe20003800000 */
[----:B------:R-:W-:-:S03]  /*7580*/  SHF.L.U32 R91, R76, 0x10, RZ ;  /* 0x000000104c5b7819 */ /* 0x000fc600000006ff */
[----:B------:R-:W-:Y:S02]  /*7590*/  FFMA.FTZ R89, R89, R106, 1.1641532182693481445e-10 ;  /* 0x2f00000059597423 */ /* 0x000fe4000001006a */
[----:B------:R-:W-:-:S03]  /*75a0*/  FMUL.FTZ R91, R91, R90 ;  /* 0x0000005a5b5b7220 */ /* 0x000fc60000410000 */
[----:B------:R-:W-:Y:S01]  /*75b0*/  FSETP.GTU.FTZ.AND P1, PT, R89, R96, PT ;  /* 0x000000605900720b */ /* 0x000fe20003f3c000 */
[----:B------:R-:W-:Y:S01]  /*75c0*/  FMUL.FTZ R91, R91, R98 ;  /* 0x000000625b5b7220 */ /* 0x000fe20000410000 */
[----:B------:R-:W-:Y:S02]  /*75d0*/  @P0 PRMT R89, R124, 0x7632, R89 ;  /* 0x000076327c590816 */ /* 0x000fe40000000059 */
[----:B------:R-:W-:Y:S02]  /*75e0*/  P2R R120, PR, RZ, 0x2 ;  /* 0x00000002ff787803 */ /* 0x000fe40000000000 */
[----:B------:R-:W-:Y:S01]  /*75f0*/  FSEL R76, R91, RZ, !P1 ;  /* 0x000000ff5b4c7208 */ /* 0x000fe20004800000 */
[----:B------:R-:W-:Y:S01]  /*7600*/  @P0 IMAD.U32 R108, R89, 0x10000, RZ ;  /* 0x00010000596c0824 */ /* 0x000fe200078e00ff */
        /* <DEDUP_REMOVED lines=13> */
.L_x_6599:
[----:B------:R-:W-:-:S07]  /*76e0*/  MOV R76, R100 ;  /* 0x00000064004c7202 */ /* 0x000fce0000000f00 */
.L_x_6600:
[----:B------:R-:W-:Y:S05]  /*76f0*/  BSYNC B1 ;  /* 0x0000000000017941 */ /* 0x000fea0003800000 */
.L_x_6598:
        /* <DEDUP_REMOVED lines=16> */
.L_x_6604:
[----:B------:R-:W-:Y:S05]  /*7800*/  BSYNC B2 ;  /* 0x0000000000027941 */ /* 0x000fea0003800000 */
.L_x_6603:
        /* <DEDUP_REMOVED lines=42> */
[----:B------:R-:W-:Y:S01]  /*7ab0*/  HFMA2.MMA R108, -RZ, RZ, 0, 0 ;  /* 0x00000000ff6c7435 */ /* 0x000fe200000001ff */
[----:B------:R-:W-:-:S10]  /*7ac0*/  MOV R100, R138 ;  /* 0x0000008a00647202 */ /* 0x000fd40000000f00 */
.L_x_6602:
[----:B------:R-:W-:Y:S05]  /*7ad0*/  BSYNC B1 ;  /* 0x0000000000017941 */ /* 0x000fea0003800000 */
.L_x_6601:
        /* <DEDUP_REMOVED lines=10> */
[----:B------:R-:W-:-:S05]  /*7b80*/  FSEL R107, R107, RZ, !P1 ;  /* 0x000000ff6b6b7208 */ /* 0x000fca0004800000 */
[----:B------:R-:W-:Y:S01]  /*7b90*/  FMUL.FTZ R91, R10, R107 ;  /* 0x0000006b0a5b7220 */ /* 0x000fe20000410000 */
        /* <DEDUP_REMOVED lines=11> */
.L_x_6606:
[----:B------:R-:W-:-:S07]  /*7c50*/  IMAD.MOV.U32 R111, RZ, RZ, R100 ;  /* 0x000000ffff6f7224 */ /* 0x000fce00078e0064 */
.L_x_6607:
[----:B------:R-:W-:Y:S05]  /*7c60*/  BSYNC B1 ;  /* 0x0000000000017941 */ /* 0x000fea0003800000 */
.L_x_6605:
        /* <DEDUP_REMOVED lines=16> */
.L_x_6611:
[----:B------:R-:W-:Y:S05]  /*7d70*/  BSYNC B2 ;  /* 0x0000000000027941 */ /* 0x000fea0003800000 */
.L_x_6610:
        /* <DEDUP_REMOVED lines=44> */
.L_x_6609:
[----:B------:R-:W-:Y:S05]  /*8040*/  BSYNC B1 ;  /* 0x0000000000017941 */ /* 0x000fea0003800000 */
.L_x_6608:
        /* <DEDUP_REMOVED lines=23> */
.L_x_6613:
[----:B------:R-:W-:-:S07]  /*81c0*/  MOV R111, R100 ;  /* 0x00000064006f7202 */ /* 0x000fce0000000f00 */
.L_x_6614:
[----:B------:R-:W-:Y:S05]  /*81d0*/  BSYNC B1 ;  /* 0x0000000000017941 */ /* 0x000fea0003800000 */
.L_x_6612:
        /* <DEDUP_REMOVED lines=16> */
.L_x_6618:
[----:B------:R-:W-:Y:S05]  /*82e0*/  BSYNC B2 ;  /* 0x0000000000027941 */ /* 0x000fea0003800000 */
.L_x_6617:
        /* <DEDUP_REMOVED lines=44> */
.L_x_6616:
[----:B------:R-:W-:Y:S05]  /*85b0*/  BSYNC B1 ;  /* 0x0000000000017941 */ /* 0x000fea0003800000 */
.L_x_6615:
        /* <DEDUP_REMOVED lines=23> */
.L_x_6620:
[----:B------:R-:W-:-:S07]  /*8730*/  IMAD.MOV.U32 R108, RZ, RZ, R100 ;  /* 0x000000ffff6c7224 */ /* 0x000fce00078e0064 */
.L_x_6621:
[----:B------:R-:W-:Y:S05]  /*8740*/  BSYNC B1 ;  /* 0x0000000000017941 */ /* 0x000fea0003800000 */
.L_x_6619:
        /* <DEDUP_REMOVED lines=16> */
.L_x_6625:
[----:B------:R-:W-:Y:S05]  /*8850*/  BSYNC B2 ;  /* 0x0000000000027941 */ /* 0x000fea0003800000 */
.L_x_6624:
        /* <DEDUP_REMOVED lines=44> */
.L_x_6623:
[----:B------:R-:W-:Y:S05]  /*8b20*/  BSYNC B1 ;  /* 0x0000000000017941 */ /* 0x000fea0003800000 */
.L_x_6622:
        /* <DEDUP_REMOVED lines=23> */
.L_x_6627:
[----:B------:R-:W-:-:S07]  /*8ca0*/  MOV R78, R100 ;  /* 0x00000064004e7202 */ /* 0x000fce0000000f00 */
.L_x_6628:
[----:B------:R-:W-:Y:S05]  /*8cb0*/  BSYNC B1 ;  /* 0x0000000000017941 */ /* 0x000fea0003800000 */
.L_x_6626:
        /* <DEDUP_REMOVED lines=16> */
.L_x_6632:
[----:B------:R-:W-:Y:S05]  /*8dc0*/  BSYNC B2 ;  /* 0x0000000000027941 */ /* 0x000fea0003800000 */
.L_x_6631:
        /* <DEDUP_REMOVED lines=44> */
.L_x_6630:
[----:B------:R-:W-:Y:S05]  /*9090*/  BSYNC B1 ;  /* 0x0000000000017941 */ /* 0x000fea0003800000 */
.L_x_6629:
        /* <DEDUP_REMOVED lines=23> */
.L_x_6634:
[----:B------:R-:W-:-:S07]  /*9210*/  IMAD.MOV.U32 R128, RZ, RZ, R100 ;  /* 0x000000ffff807224 */ /* 0x000fce00078e0064 */
.L_x_6635:
[----:B------:R-:W-:Y:S05]  /*9220*/  BSYNC B1 ;  /* 0x0000000000017941 */ /* 0x000fea0003800000 */
.L_x_6633:
        /* <DEDUP_REMOVED lines=18> */
.L_x_6639:
[----:B------:R-:W-:Y:S05]  /*9350*/  BSYNC B2 ;  /* 0x0000000000027941 */ /* 0x000fea0003800000 */
.L_x_6638:
        /* <DEDUP_REMOVED lines=44> */
.L_x_6637:
[----:B------:R-:W-:Y:S05]  /*9620*/  BSYNC B1 ;  /* 0x0000000000017941 */ /* 0x000fea0003800000 */
.L_x_6636:
        /* <DEDUP_REMOVED lines=39> */
.L_x_6583:
[----:B------:R-:W-:Y:S05]  /*98a0*/  BSYNC B0 ;  /* 0x0000000000007941 */ /* 0x000fea0003800000 */
.L_x_6582:
[----:B--2-4-:R-:W-:Y:S01]  /*98b0*/  FADD.FTZ R76, RZ, R119 ;  /* 0x00000077ff4c7221 */ /* 0x014fe20000010000 */
        /* <DEDUP_REMOVED lines=44> */
[----:B---3--:R-:W-:-:S04]  /*9b80*/  FMUL.FTZ R76, R84, R141 ;  /* 0x0000008d544c7220 */ /* 0x008fc80000410000 */
        /* <DEDUP_REMOVED lines=57> */
[----:B------:R2:W3:Y:S02]  /*9f20*/  SHFL.BFLY PT, R141, R94, 0x10, 0x1f ;  /* 0x0e001f005e8d7f89 */ /* 0x0004e400000e0000 */
.L_x_6658:
[----:B------:R-:W4:Y:S01]  /*9f30*/  @!P3 S2R R139, SR_CgaCtaId ;  /* 0x00000000008bb919 */ /* 0x000f220000008800 */
[----:B------:R-:W-:Y:S01]  /*9f40*/  LOP3.LUT R78, R78, 0x7, RZ, 0xc0, !PT ;  /* 0x000000074e4e7812 */ /* 0x000fe200078ec0ff */
[----:B---3--:R-:W-:Y:S01]  /*9f50*/  FADD.FTZ R77, R94, R141 ;  /* 0x0000008d5e4d7221 */ /* 0x008fe20000010000 */
[----:B------:R-:W-:Y:S01]  /*9f60*/  @!P3 MOV R0, 0x400 ;  /* 0x000004000000b802 */ /* 0x000fe20000000f00 */
[----:B------:R-:W-:Y:S05]  /*9f70*/  WARPSYNC.ALL ;  /* 0x0000000000007948 */ /* 0x000fea0003800000 */
[----:B------:R-:W-:-:S04]  /*9f80*/  LOP3.LUT R90, R2, 0x1f, RZ, 0xc0, !PT ;  /* 0x0000001f025a7812 */ /* 0x000fc800078ec0ff */
[----:B------:R-:W-:Y:S02]  /*9f90*/  ISETP.GT.U32.AND P0, PT, R90, 0x7, PT ;  /* 0x000000075a00780c */ /* 0x000fe40003f04070 */
[----:B----4-:R-:W-:Y:S01]  /*9fa0*/  @!P3 LEA R139, R139, R0, 0x18 ;  /* 0x000000008b8bb211 */ /* 0x010fe200078ec0ff */
[----:B------:R-:W-:-:S05]  /*9fb0*/  @!P3 IMAD.IADD R0, R79, 0x1, R78 ;  /* 0x000000014f00b824 */ /* 0x000fca00078e024e */
[----:B------:R-:W-:-:S05]  /*9fc0*/  @!P3 LEA R0, R0, R139, 0x3 ;  /* 0x0000008b0000b211 */ /* 0x000fca00078e18ff */
[----:B------:R3:W-:Y:S02]  /*9fd0*/  @!P3 STS.64 [R0], R76 ;  /* 0x0000004c0000b388 */ /* 0x0007e40000000a00 */
[----:B---3--:R-:W3:Y:S01]  /*9fe0*/  @!P0 S2R R77, SR_CgaCtaId ;  /* 0x00000000004d8919 */ /* 0x008ee20000008800 */
[----:B------:R-:W-:Y:S01]  /*9ff0*/  @!P0 MOV R0, 0x400 ;  /* 0x0000040000008802 */ /* 0x000fe20000000f00 */
[----:B------:R-:W-:Y:S01]  /*a000*/  @!P0 IMAD.IADD R79, R79, 0x1, R90 ;  /* 0x000000014f4f8824 */ /* 0x000fe200078e025a */
[----:B------:R-:W-:Y:S01]  /*a010*/  BAR.SYNC.DEFER_BLOCKING 0x0 ;  /* 0x0000000000007b1d */ /* 0x000fe20000010000 */
[----:B------:R-:W-:-:S05]  /*a020*/  PLOP3.LUT P1, PT, PT, PT, UP1, 0x40, 0x0 ;  /* 0x000000000000781c */ /* 0x000fca0003f2e818 */
[----:B------:R-:W-:Y:S01]  /*a030*/  BSSY B0, `(.L_x_6641) ;  /* 0x000006a000007945 */ /* 0x000fe20003800000 */
[----:B---3--:R-:W-:Y:S02]  /*a040*/  @!P0 LEA R0, R77, R0, 0x18 ;  /* 0x000000004d008211 */ /* 0x008fe400078ec0ff */
[----:B------:R-:W-:Y:S02]  /*a050*/  CS2R R76, SRZ ;  /* 0x00000000004c7805 */ /* 0x000fe4000001ff00 */
[----:B------:R-:W-:Y:S01]  /*a060*/  @!P0 LEA R79, R79, R0, 0x3 ;  /* 0x000000004f4f8211 */ /* 0x000fe200078e18ff */
[----:B------:R-:W-:Y:S01]  /*a070*/  IMAD.MOV.U32 R0, RZ, RZ, RZ ;  /* 0x000000ffff007224 */ /* 0x000fe200078e00ff */
[----:B------:R-:W-:-:S03]  /*a080*/  @!P0 MOV R0, R86 ;  /* 0x0000005600008202 */ /* 0x000fc60000000f00 */
[----:B------:R-:W3:Y:S01]  /*a090*/  @!P0 LDS.64 R76, [R79] ;  /* 0x000000004f4c8984 */ /* 0x000ee20000000a00 */
[----:B------:R-:W-:Y:S02]  /*a0a0*/  LOP3.LUT P0, RZ, R78, 0x1f, R2, 0xf8, !PT ;  /* 0x0000001f4eff7812 */ /* 0x000fe4000780f802 */
[----:B------:R-:W-:Y:S01]  /*a0b0*/  I2FP.F32.S32 R143, R0 ;  /* 0x00000000008f7245 */ /* 0x000fe20000201400 */
[----:B------:R-:W-:Y:S04]  /*a0c0*/  SHFL.DOWN PT, R139, R0, 0x4, 0x1f ;  /* 0x08801f00008b7f89 */ /* 0x000fe800000e0000 */
[----:B---3--:R-:W3:Y:S02]  /*a0d0*/  SHFL.DOWN PT, R141, R76, 0x4, 0x1f ;  /* 0x08801f004c8d7f89 */ /* 0x008ee400000e0000 */
[----:B---3--:R-:W-:-:S04]  /*a0e0*/  FADD.FTZ R78, -R141, R76 ;  /* 0x0000004c8d4e7221 */ /* 0x008fc80000010100 */
[----:B------:R-:W-:Y:S01]  /*a0f0*/  FMUL.FTZ R90, R78, R78 ;  /* 0x0000004e4e5a7220 */ /* 0x000fe20000410000 */
[----:B------:R-:W-:Y:S01]  /*a100*/  IMAD.IADD R78, R139, 0x1, R0 ;  /* 0x000000018b4e7824 */ /* 0x000fe200078e0200 */
[----:B------:R-:W-:Y:S01]  /*a110*/  I2FP.F32.S32 R139, R139 ;  /* 0x0000008b008b7245 */ /* 0x000fe20000201400 */
[----:B------:R-:W3:Y:S01]  /*a120*/  SHFL.DOWN PT, R0, R77, 0x4, 0x1f ;  /* 0x08801f004d007f89 */ /* 0x000ee200000e0000 */
[----:B------:R-:W-:-:S03]  /*a130*/  FMUL.FTZ R90, R90, R143 ;  /* 0x0000008f5a5a7220 */ /* 0x000fc60000410000 */
[-C--:B--2---:R-:W-:Y:S01]  /*a140*/  FMUL.FTZ R94, R141, R139.reuse ;  /* 0x0000008b8d5e7220 */ /* 0x084fe20000410000 */
[----:B------:R-:W-:Y:S02]  /*a150*/  FMUL.FTZ R90, R90, R139 ;  /* 0x0000008b5a5a7220 */ /* 0x000fe40000410000 */
[----:B------:R-:W-:Y:S01]  /*a160*/  SHFL.DOWN PT, R139, R78, 0x2, 0x1f ;  /* 0x08401f004e8b7f89 */ /* 0x000fe200000e0000 */
[----:B------:R-:W-:Y:S01]  /*a170*/  FFMA.FTZ R143, R143, R76, R94 ;  /* 0x0000004c8f8f7223 */ /* 0x000fe2000001005e */
[----:B---3--:R-:W-:Y:S01]  /*a180*/  FADD.FTZ R79, R0, R77 ;  /* 0x0000004d004f7221 */ /* 0x008fe20000010000 */
[----:B------:R-:W-:-:S04]  /*a190*/  I2FP.F32.S32 R0, R78 ;  /* 0x0000004e00007245 */ /* 0x000fc80000201400 */
[----:B------:R-:W2:Y:S02]  /*a1a0*/  MUFU.RCP R76, R0 ;  /* 0x00000000004c7308 */ /* 0x000ea40000001000 */
[C---:B--2---:R-:W-:Y:S01]  /*a1b0*/  FMUL.FTZ R143, R76.reuse, R143 ;  /* 0x0000008f4c8f7220 */ /* 0x044fe20000410000 */
[----:B------:R-:W-:-:S04]  /*a1c0*/  FFMA.FTZ R79, R76, R90, R79 ;  /* 0x0000005a4c4f7223 */ /* 0x000fc8000001004f */
[----:B------:R-:W2:Y:S02]  /*a1d0*/  SHFL.DOWN PT, R76, R143, 0x2, 0x1f ;  /* 0x08401f008f4c7f89 */ /* 0x000ea400000e0000 */
[----:B--2---:R-:W-:-:S04]  /*a1e0*/  FADD.FTZ R90, R143, -R76 ;  /* 0x8000004c8f5a7221 */ /* 0x004fc80000010000 */
[----:B------:R-:W-:Y:S01]  /*a1f0*/  FMUL.FTZ R141, R90, R90 ;  /* 0x0000005a5a8d7220 */ /* 0x000fe20000410000 */
[-C--:B------:R-:W-:Y:S02]  /*a200*/  IADD3 R90, R78, R139.reuse, RZ ;  /* 0x0000008b4e5a7210 */ /* 0x080fe40007ffe0ff */
[----:B------:R-:W-:Y:S01]  /*a210*/  I2FP.F32.S32 R139, R139 ;  /* 0x0000008b008b7245 */ /* 0x000fe20000201400 */
[----:B------:R-:W-:-:S04]  /*a220*/  FMUL.FTZ R141, R0, R141 ;  /* 0x0000008d008d7220 */ /* 0x000fc80000410000 */
[-C--:B------:R-:W-:Y:S01]  /*a230*/  FMUL.FTZ R141, R141, R139.reuse ;  /* 0x0000008b8d8d7220 */ /* 0x080fe20000410000 */
[----:B------:R-:W-:-:S04]  /*a240*/  FMUL.FTZ R139, R76, R139 ;  /* 0x0000008b4c8b7220 */ /* 0x000fc80000410000 */
[----:B------:R-:W-:Y:S02]  /*a250*/  FFMA.FTZ R139, R0, R143, R139 ;  /* 0x0000008f008b7223 */ /* 0x000fe4000001008b */
[----:B------:R-:W2:Y:S02]  /*a260*/  SHFL.DOWN PT, R0, R79, 0x2, 0x1f ;  /* 0x08401f004f007f89 */ /* 0x000ea400000e0000 */
[----:B--2---:R-:W-:Y:S01]  /*a270*/  FADD.FTZ R77, R79, R0 ;  /* 0x000000004f4d7221 */ /* 0x004fe20000010000 */
[----:B------:R-:W-:-:S04]  /*a280*/  I2FP.F32.S32 R0, R90 ;  /* 0x0000005a00007245 */ /* 0x000fc80000201400 */
[----:B------:R-:W2:Y:S02]  /*a290*/  MUFU.RCP R76, R0 ;  /* 0x00000000004c7308 */ /* 0x000ea40000001000 */
[C---:B--2---:R-:W-:Y:S01]  /*a2a0*/  FMUL.FTZ R139, R76.reuse, R139 ;  /* 0x0000008b4c8b7220 */ /* 0x044fe20000410000 */
[----:B------:R-:W-:Y:S02]  /*a2b0*/  FFMA.FTZ R77, R76, R141, R77 ;  /* 0x0000008d4c4d7223 */ /* 0x000fe4000001004d */
[----:B------:R-:W-:Y:S04]  /*a2c0*/  SHFL.DOWN PT, R141, R90, 0x1, 0x1f ;  /* 0x08201f005a8d7f89 */ /* 0x000fe800000e0000 */
[----:B------:R-:W2:Y:S02]  /*a2d0*/  SHFL.DOWN PT, R76, R139, 0x1, 0x1f ;  /* 0x08201f008b4c7f89 */ /* 0x000ea400000e0000 */
[----:B--2---:R-:W-:-:S04]  /*a2e0*/  FADD.FTZ R78, R139, -R76 ;  /* 0x8000004c8b4e7221 */ /* 0x004fc80000010000 */
[----:B------:R-:W-:Y:S01]  /*a2f0*/  FMUL.FTZ R143, R78, R78 ;  /* 0x0000004e4e8f7220 */ /* 0x000fe20000410000 */
[----:B------:R-:W-:Y:S01]  /*a300*/  IMAD.IADD R78, R90, 0x1, R141 ;  /* 0x000000015a4e7824 */ /* 0x000fe200078e028d */
[----:B------:R-:W-:Y:S02]  /*a310*/  I2FP.F32.S32 R141, R141 ;  /* 0x0000008d008d7245 */ /* 0x000fe40000201400 */
[----:B------:R-:W-:Y:S02]  /*a320*/  FMUL.FTZ R143, R0, R143 ;  /* 0x0000008f008f7220 */ /* 0x000fe40000410000 */
[----:B------:R-:W-:Y:S02]  /*a330*/  I2FP.F32.S32 R78, R78 ;  /* 0x0000004e004e7245 */ /* 0x000fe40000201400 */
[-C--:B------:R-:W-:Y:S01]  /*a340*/  FMUL.FTZ R143, R143, R141.reuse ;  /* 0x0000008d8f8f7220 */ /* 0x080fe20000410000 */
[----:B------:R-:W-:-:S03]  /*a350*/  FMUL.FTZ R141, R76, R141 ;  /* 0x0000008d4c8d7220 */ /* 0x000fc60000410000 */
[----:B------:R-:W2:Y:S01]  /*a360*/  MUFU.RCP R78, R78 ;  /* 0x0000004e004e7308 */ /* 0x000ea20000001000 */
[----:B------:R-:W-:Y:S02]  /*a370*/  FFMA.FTZ R141, R0, R139, R141 ;  /* 0x0000008b008d7223 */ /* 0x000fe4000001008d */
[----:B------:R-:W3:Y:S02]  /*a380*/  SHFL.DOWN PT, R0, R77, 0x1, 0x1f ;  /* 0x08201f004d007f89 */ /* 0x000ee400000e0000 */
[----:B--2---:R-:W-:-:S06]  /*a390*/  FMUL.FTZ R141, R78, R141 ;  /* 0x0000008d4e8d7220 */ /* 0x004fcc0000410000 */
[----:B------:R-:W2:Y:S01]  /*a3a0*/  SHFL.IDX PT, R141, R141, RZ, 0x1f ;  /* 0x00001fff8d8d7589 */ /* 0x000ea200000e0000 */
[----:B---3--:R-:W-:Y:S02]  /*a3b0*/  FADD.FTZ R79, R77, R0 ;  /* 0x000000004d4f7221 */ /* 0x008fe40000010000 */
[----:B------:R-:W3:Y:S02]  /*a3c0*/  LDC R0, c[0x0][0x2d8] ;  /* 0x0000b600ff007b82 */ /* 0x000ee40000000800 */
[----:B------:R-:W-:-:S06]  /*a3d0*/  FFMA.FTZ R143, R78, R143, R79 ;  /* 0x0000008f4e8f7223 */ /* 0x000fcc000001004f */
[----:B------:R-:W3:Y:S01]  /*a3e0*/  SHFL.IDX PT, R143, R143, RZ, 0x1f ;  /* 0x00001fff8f8f7589 */ /* 0x000ee200000e0000 */
[----:B------:R-:W4:Y:S01]  /*a3f0*/  @!P0 LDC.64 R78, c[0x0][0x258] ;  /* 0x00009600ff4e8b82 */ /* 0x000f220000000a00 */
[----:B--2---:R-:W-:-:S05]  /*a400*/  FMUL.FTZ R76, R141, R141 ;  /* 0x0000008d8d4c7220 */ /* 0x004fca0000410000 */
[----:B------:R-:W-:Y:S01]  /*a410*/  FSEL R77, R76, RZ, !P1 ;  /* 0x000000ff4c4d7208 */ /* 0x000fe20004800000 */
[----:B---3--:R-:W-:Y:S01]  /*a420*/  FFMA.FTZ R0, R143, UR16, R0 ;  /* 0x000000108f007c23 */ /* 0x008fe20008010000 */
[----:B----4-:R-:W-:-:S04]  /*a430*/  @!P0 IMAD.WIDE R78, R83, 0x4, R78 ;  /* 0x00000004534e8825 */ /* 0x010fc800078e024e */
[----:B------:R-:W-:Y:S02]  /*a440*/  FADD.FTZ R0, R0, R77 ;  /* 0x0000004d00007221 */ /* 0x000fe40000010000 */
[----:B------:R-:W2:Y:S02]  /*a450*/  @!P0 LDC.64 R76, c[0x0][0x250] ;  /* 0x00009400ff4c8b82 */ /* 0x000ea40000000a00 */
[----:B------:R-:W3:Y:S01]  /*a460*/  MUFU.RSQ R145, R0 ;  /* 0x0000000000917308 */ /* 0x000ee20000001400 */
[----:B--2---:R-:W-:-:S05]  /*a470*/  @!P0 IMAD.WIDE R76, R83, 0x4, R76 ;  /* 0x00000004534c8825 */ /* 0x004fca00078e024c */
[----:B------:R2:W-:Y:S04]  /*a480*/  @!P0 STG.E desc[UR4][R76.64], R141 ;  /* 0x0000008d4c008986 */ /* 0x0005e8000c101904 */
[----:B---3--:R2:W-:Y:S01]  /*a490*/  @!P0 STG.E desc[UR4][R78.64], R145 ;  /* 0x000000914e008986 */ /* 0x0085e2000c101904 */
[----:B------:R-:W-:-:S04]  /*a4a0*/  PLOP3.LUT P0, PT, PT, PT, UP1, 0x40, 0x0 ;  /* 0x000000000000781c */ /* 0x000fc80003f0e818 */
[----:B------:R-:W-:Y:S01]  /*a4b0*/  FSEL R98, R141, RZ, P0 ;  /* 0x000000ff8d627208 */ /* 0x000fe20000000000 */
[----:B------:R-:W-:Y:S08]  /*a4c0*/  @!P5 BRA `(.L_x_6642) ;  /* 0x000000000080d947 */ /* 0x000ff00003800000 */
[--C-:B------:R-:W-:Y:S01]  /*a4d0*/  FADD.FTZ R0, R119, -R98.reuse ;  /* 0x8000006277007221 */ /* 0x100fe20000010000 */
[--C-:B--2---:R-:W-:Y:S01]  /*a4e0*/  FADD.FTZ R76, R123, -R98.reuse ;  /* 0x800000627b4c7221 */ /* 0x104fe20000010000 */
[--C-:B------:R-:W-:Y:S01]  /*a4f0*/  FADD.FTZ R78, R129, -R98.reuse ;  /* 0x80000062814e7221 */ /* 0x100fe20000010000 */
[----:B------:R-:W2:Y:S01]  /*a500*/  LDC.64 R138, c[0x0][0x2b8] ;  /* 0x0000ae00ff8a7b82 */ /* 0x000ea20000000a00 */
[----:B------:R-:W-:Y:S01]  /*a510*/  FMUL.FTZ R77, R145, R0 ;  /* 0x00000000914d7220 */ /* 0x000fe20000410000 */
[----:B------:R-:W-:Y:S01]  /*a520*/  FADD.FTZ R0, R121, -R98 ;  /* 0x8000006279007221 */ /* 0x000fe20000010000 */
[C---:B------:R-:W-:Y:S01]  /*a530*/  FMUL.FTZ R79, R145.reuse, R76 ;  /* 0x0000004c914f7220 */ /* 0x040fe20000410000 */
[C---:B------:R-:W-:Y:S01]  /*a540*/  FMUL.FTZ R78, R145.reuse, R78 ;  /* 0x0000004e914e7220 */ /* 0x040fe20000410000 */
[----:B-----5:R-:W-:Y:S01]  /*a550*/  FFMA.FTZ R76, R64, R77, R72 ;  /* 0x0000004d404c7223 */ /* 0x020fe20000010048 */
[----:B------:R-:W-:Y:S01]  /*a560*/  FMUL.FTZ R0, R145, R0 ;  /* 0x0000000091007220 */ /* 0x000fe20000410000 */
[----:B------:R-:W-:Y:S01]  /*a570*/  FFMA.FTZ R79, R66, R79, R74 ;  /* 0x0000004f424f7223 */ /* 0x000fe2000001004a */
[----:B------:R-:W-:Y:S01]  /*a580*/  FFMA.FTZ R78, R67, R78, R75 ;  /* 0x0000004e434e7223 */ /* 0x000fe2000001004b */
[--C-:B------:R-:W-:Y:S01]  /*a590*/  FADD.FTZ R90, R137, -R98.reuse ;  /* 0x80000062895a7221 */ /* 0x100fe20000010000 */
[----:B------:R-:W-:Y:S01]  /*a5a0*/  FFMA.FTZ R77, R65, R0, R73 ;  /* 0x00000000414d7223 */ /* 0x000fe20000010049 */
[----:B------:R-:W-:-:S02]  /*a5b0*/  FADD.FTZ R0, R131, -R98 ;  /* 0x8000006283007221 */ /* 0x000fc40000010000 */
[----:B------:R-:W-:Y:S02]  /*a5c0*/  FMUL.FTZ R90, R145, R90 ;  /* 0x0000005a915a7220 */ /* 0x000fe40000410000 */
[----:B------:R-:W-:Y:S02]  /*a5d0*/  F2FP.BF16.F32.PACK_AB R76, R77, R76 ;  /* 0x0000004c4d4c723e */ /* 0x000fe400000010ff */
[----:B------:R-:W-:Y:S01]  /*a5e0*/  F2FP.BF16.F32.PACK_AB R77, R78, R79 ;  /* 0x0000004f4e4d723e */ /* 0x000fe200000010ff */
[----:B------:R-:W-:Y:S01]  /*a5f0*/  FADD.FTZ R78, R133, -R98 ;  /* 0x80000062854e7221 */ /* 0x000fe20000010000 */
[----:B------:R-:W-:Y:S01]  /*a600*/  FMUL.FTZ R79, R145, R0 ;  /* 0x00000000914f7220 */ /* 0x000fe20000410000 */
[----:B------:R-:W-:Y:S02]  /*a610*/  FFMA.FTZ R90, R63, R90, R71 ;  /* 0x0000005a3f5a7223 */ /* 0x000fe40000010047 */
[----:B------:R-:W-:Y:S01]  /*a620*/  FMUL.FTZ R0, R145, R78 ;  /* 0x0000004e91007220 */ /* 0x000fe20000410000 */
[----:B------:R-:W-:Y:S01]  /*a630*/  FFMA.FTZ R78, R60, R79, R68 ;  /* 0x0000004f3c4e7223 */ /* 0x000fe20000010044 */
[C---:B--2---:R-:W-:Y:S01]  /*a640*/  IMAD.WIDE.U32 R138, R88.reuse, 0x10, R138 ;  /* 0x00000010588a7825 */ /* 0x044fe200078e008a */
[----:B------:R-:W-:-:S03]  /*a650*/  IADD3 R88, R88, 0x100, RZ ;  /* 0x0000010058587810 */ /* 0x000fc60007ffe0ff */
[----:B------:R-:W-:Y:S01]  /*a660*/  FFMA.FTZ R79, R61, R0, R69 ;  /* 0x000000003d4f7223 */ /* 0x000fe20000010045 */
[----:B------:R-:W-:-:S04]  /*a670*/  FADD.FTZ R0, R135, -R98 ;  /* 0x8000006287007221 */ /* 0x000fc80000010000 */
[----:B------:R-:W-:Y:S01]  /*a680*/  F2FP.BF16.F32.PACK_AB R78, R79, R78 ;  /* 0x0000004e4f4e723e */ /* 0x000fe200000010ff */
[----:B------:R-:W-:-:S04]  /*a690*/  FMUL.FTZ R79, R145, R0 ;  /* 0x00000000914f7220 */ /* 0x000fc80000410000 */
[----:B------:R-:W-:-:S05]  /*a6a0*/  FFMA.FTZ R79, R62, R79, R70 ;  /* 0x0000004f3e4f7223 */ /* 0x000fca0000010046 */
[----:B------:R-:W-:-:S05]  /*a6b0*/  F2FP.BF16.F32.PACK_AB R79, R90, R79 ;  /* 0x0000004f5a4f723e */ /* 0x000fca00000010ff */
[----:B------:R3:W-:Y:S02]  /*a6c0*/  STG.E.128 desc[UR4][R138.64], R76 ;  /* 0x0000004c8a007986 */ /* 0x0007e4000c101d04 */
.L_x_6642:
[----:B------:R-:W-:Y:S05]  /*a6d0*/  BSYNC B0 ;  /* 0x0000000000007941 */ /* 0x000fea0003800000 */
.L_x_6641:
[----:B------:R-:W-:Y:S01]  /*a6e0*/  ISETP.NE.AND P0, PT, R112, RZ, PT ;  /* 0x000000ff7000720c */ /* 0x000fe20003f05270 */
[----:B------:R-:W-:-:S12]  /*a6f0*/  BSSY B0, `(.L_x_6643) ;  /* 0x0000022000007945 */ /* 0x000fd80003800000 */
[----:B------:R-:W-:Y:S05]  /*a700*/  @!P0 BRA `(.L_x_6644) ;  /* 0x0000000000808947 */ /* 0x000fea0003800000 */
[--C-:B------:R-:W-:Y:S01]  /*a710*/  FADD.FTZ R0, R93, -R98.reuse ;  /* 0x800000625d007221 */ /* 0x100fe20000010000 */
[--C-:B--23--:R-:W-:Y:S01]  /*a720*/  FADD.FTZ R76, R97, -R98.reuse ;  /* 0x80000062614c7221 */ /* 0x10cfe20000010000 */
        /* <DEDUP_REMOVED lines=21> */
[----:B--2---:R-:W-:-:S04]  /*a880*/  IMAD.WIDE.U32 R138, R88, 0x10, R138 ;  /* 0x00000010588a7825 */ /* 0x004fc800078e008a */
[----:B------:R-:W-:Y:S01]  /*a890*/  FFMA.FTZ R79, R37, R0, R45 ;  /* 0x00000000254f7223 */ /* 0x000fe2000001002d */
[----:B------:R-:W-:Y:S01]  /*a8a0*/  FADD.FTZ R0, R105, -R98 ;  /* 0x8000006269007221 */ /* 0x000fe20000010000 */
[----:B------:R-:W-:-:S03]  /*a8b0*/  VIADD R88, R88, 0x100 ;  /* 0x0000010058587836 */ /* 0x000fc60000000000 */
[----:B------:R-:W-:Y:S01]  /*a8c0*/  F2FP.BF16.F32.PACK_AB R78, R79, R78 ;  /* 0x0000004e4f4e723e */ /* 0x000fe200000010ff */
[----:B------:R-:W-:-:S04]  /*a8d0*/  FMUL.FTZ R79, R145, R0 ;  /* 0x00000000914f7220 */ /* 0x000fc80000410000 */
[----:B------:R-:W-:-:S05]  /*a8e0*/  FFMA.FTZ R79, R38, R79, R46 ;  /* 0x0000004f264f7223 */ /* 0x000fca000001002e */
[----:B------:R-:W-:-:S05]  /*a8f0*/  F2FP.BF16.F32.PACK_AB R79, R90, R79 ;  /* 0x0000004f5a4f723e */ /* 0x000fca00000010ff */
[----:B------:R4:W-:Y:S02]  /*a900*/  STG.E.128 desc[UR4][R138.64], R76 ;  /* 0x0000004c8a007986 */ /* 0x0009e4000c101d04 */
.L_x_6644:
[----:B------:R-:W-:Y:S05]  /*a910*/  BSYNC B0 ;  /* 0x0000000000007941 */ /* 0x000fea0003800000 */
.L_x_6643:
[----:B------:R-:W-:Y:S01]  /*a920*/  ISETP.NE.AND P0, PT, R114, RZ, PT ;  /* 0x000000ff7200720c */ /* 0x000fe20003f05270 */
[----:B------:R-:W-:-:S12]  /*a930*/  BSSY B0, `(.L_x_6645) ;  /* 0x0000021000007945 */ /* 0x000fd80003800000 */
[----:B------:R-:W-:Y:S05]  /*a940*/  @!P0 BRA `(.L_x_6646) ;  /* 0x00000000007c8947 */ /* 0x000fea0003800000 */
[--C-:B------:R-:W-:Y:S01]  /*a950*/  FADD.FTZ R0, R87, -R98.reuse ;  /* 0x8000006257007221 */ /* 0x100fe20000010000 */
[--C-:B--234-:R-:W-:Y:S01]  /*a960*/  FADD.FTZ R78, R91, -R98.reuse ;  /* 0x800000625b4e7221 */ /* 0x11cfe20000010000 */
[--C-:B------:R-:W-:Y:S01]  /*a970*/  FADD.FTZ R76, R89, -R98.reuse ;  /* 0x80000062594c7221 */ /* 0x100fe20000010000 */
[--C-:B------:R-:W-:Y:S01]  /*a980*/  FADD.FTZ R79, R107, -R98.reuse ;  /* 0x800000626b4f7221 */ /* 0x100fe20000010000 */
[C---:B------:R-:W-:Y:S01]  /*a990*/  FMUL.FTZ R77, R145.reuse, R0 ;  /* 0x00000000914d7220 */ /* 0x040fe20000410000 */
[C---:B------:R-:W-:Y:S01]  /*a9a0*/  FMUL.FTZ R139, R145.reuse, R78 ;  /* 0x0000004e918b7220 */ /* 0x040fe20000410000 */
[----:B------:R-:W-:Y:S01]  /*a9b0*/  FMUL.FTZ R0, R145, R76 ;  /* 0x0000004c91007220 */ /* 0x000fe20000410000 */
[----:B------:R-:W-:Y:S01]  /*a9c0*/  FADD.FTZ R90, R109, -R98 ;  /* 0x800000626d5a7221 */ /* 0x000fe20000010000 */
[----:B-----5:R-:W-:Y:S01]  /*a9d0*/  FFMA.FTZ R76, R16, R77, R24 ;  /* 0x0000004d104c7223 */ /* 0x020fe20000010018 */
[----:B------:R-:W-:Y:S01]  /*a9e0*/  FFMA.FTZ R77, R18, R139, R26 ;  /* 0x0000008b124d7223 */ /* 0x000fe2000001001a */
[----:B------:R-:W-:Y:S01]  /*a9f0*/  FFMA.FTZ R139, R17, R0, R25 ;  /* 0x00000000118b7223 */ /* 0x000fe20000010019 */
[--C-:B------:R-:W-:Y:S01]  /*aa00*/  FADD.FTZ R94, R111, -R98.reuse ;  /* 0x800000626f5e7221 */ /* 0x100fe20000010000 */
[--C-:B------:R-:W-:Y:S01]  /*aa10*/  FADD.FTZ R96, R113, -R98.reuse ;  /* 0x8000006271607221 */ /* 0x100fe20000010000 */
[----:B------:R-:W-:Y:S01]  /*aa20*/  FADD.FTZ R98, R117, -R98 ;  /* 0x8000006275627221 */ /* 0x000fe20000010000 */
[----:B------:R-:W-:Y:S01]  /*aa30*/  FMUL.FTZ R78, R145, R79 ;  /* 0x0000004f914e7220 */ /* 0x000fe20000410000 */
[----:B------:R-:W-:Y:S01]  /*aa40*/  F2FP.BF16.F32.PACK_AB R76, R139, R76 ;  /* 0x0000004c8b4c723e */ /* 0x000fe200000010ff */
[C---:B------:R-:W-:Y:S01]  /*aa50*/  FMUL.FTZ R141, R145.reuse, R90 ;  /* 0x0000005a918d7220 */ /* 0x040fe20000410000 */
[----:B------:R-:W2:Y:S01]  /*aa60*/  LDC.64 R138, c[0x0][0x2b8] ;  /* 0x0000ae00ff8a7b82 */ /* 0x000ea20000000a00 */
[C---:B------:R-:W-:Y:S01]  /*aa70*/  FMUL.FTZ R94, R145.reuse, R94 ;  /* 0x0000005e915e7220 */ /* 0x040fe20000410000 */
[C---:B------:R-:W-:Y:S01]  /*aa80*/  FMUL.FTZ R79, R145.reuse, R96 ;  /* 0x00000060914f7220 */ /* 0x040fe20000410000 */
[----:B------:R-:W-:Y:S01]  /*aa90*/  FMUL.FTZ R98, R145, R98 ;  /* 0x0000006291627220 */ /* 0x000fe20000410000 */
[----:B------:R-:W-:Y:S01]  /*aaa0*/  FFMA.FTZ R141, R12, R141, R20 ;  /* 0x0000008d0c8d7223 */ /* 0x000fe20000010014 */
[----:B------:R-:W-:Y:S01]  /*aab0*/  FFMA.FTZ R94, R13, R94, R21 ;  /* 0x0000005e0d5e7223 */ /* 0x000fe20000010015 */
[----:B------:R-:W-:Y:S01]  /*aac0*/  FFMA.FTZ R79, R14, R79, R22 ;  /* 0x0000004f0e4f7223 */ /* 0x000fe20000010016 */
[----:B------:R-:W-:Y:S01]  /*aad0*/  FFMA.FTZ R98, R15, R98, R23 ;  /* 0x000000620f627223 */ /* 0x000fe20000010017 */
[----:B------:R-:W-:-:S02]  /*aae0*/  FFMA.FTZ R90, R19, R78, R27 ;  /* 0x0000004e135a7223 */ /* 0x000fc4000001001b */
[----:B------:R-:W-:Y:S02]  /*aaf0*/  F2FP.BF16.F32.PACK_AB R78, R94, R141 ;  /* 0x0000008d5e4e723e */ /* 0x000fe400000010ff */
[----:B------:R-:W-:Y:S02]  /*ab00*/  F2FP.BF16.F32.PACK_AB R79, R98, R79 ;  /* 0x0000004f624f723e */ /* 0x000fe400000010ff */
[----:B------:R-:W-:Y:S01]  /*ab10*/  F2FP.BF16.F32.PACK_AB R77, R90, R77 ;  /* 0x0000004d5a4d723e */ /* 0x000fe200000010ff */
[----:B--2---:R-:W-:-:S05]  /*ab20*/  IMAD.WIDE.U32 R138, R88, 0x10, R138 ;  /* 0x00000010588a7825 */ /* 0x004fca00078e008a */
[----:B------:R2:W-:Y:S02]  /*ab30*/  STG.E.128 desc[UR4][R138.64], R76 ;  /* 0x0000004c8a007986 */ /* 0x0005e4000c101d04 */
.L_x_6646:
[----:B------:R-:W-:Y:S05]  /*ab40*/  BSYNC B0 ;  /* 0x0000000000007941 */ /* 0x000fea0003800000 */
.L_x_6645:
[----:B------:R-:W-:Y:S02]  /*ab50*/  IADD3 R83, R83, UR18, RZ ;  /* 0x0000001253537c10 */ /* 0x000fe4000fffe0ff */
[----:B------:R-:W-:Y:S02]  /*ab60*/  SEL R0, RZ, 0x1, P2 ;  /* 0x00000001ff007807 */ /* 0x000fe40001000000 */
[----:B------:R-:W-:-:S13]  /*ab70*/  ISETP.GE.AND P0, PT, R83, UR19, PT ;  /* 0x0000001353007c0c */ /* 0x000fda000bf06270 */
[----:B------:R-:W-:Y:S05]  /*ab80*/  @!P0 BRA `(.L_x_6647) ;  /* 0xffffff60004c8947 */ /* 0x000fea000383ffff */
[----:B------:R-:W-:Y:S05]  /*ab90*/  EXIT ;  /* 0x000000000000794d */ /* 0x000fea0003800000 */
.L_x_6640:
[----:B------:R-:W-:Y:S01]  /*aba0*/  HFMA2.MMA R106, -RZ, RZ, 0, 5.9604644775390625e-08 ;  /* 0x00000001ff6a7435 */ /* 0x000fe200000001ff */
[----:B------:R-:W-:Y:S01]  /*abb0*/  IMAD.MOV.U32 R143, RZ, RZ, R90 ;  /* 0x000000ffff8f7224 */ /* 0x000fe200078e005a */
[----:B------:R-:W-:Y:S01]  /*abc0*/  MOV R98, 0xffffffff ;  /* 0xffffffff00627802 */ /* 0x000fe20000000f00 */
[----:B------:R-:W-:-:S08]  /*abd0*/  IMAD.MOV.U32 R145, RZ, RZ, 0x1f ;  /* 0x0000001fff917424 */ /* 0x000fd000078e00ff */
[----:B01-3-5:R-:W-:Y:S05]  /*abe0*/  WARPSYNC.COLLECTIVE R98, `(.L_x_6648) ;  /* 0x0000000062087348 */ /* 0x02bfea0003c00000 */
[----:B------:R2:W4:Y:S02]  /*abf0*/  SHFL.BFLY P4, R141, R143, R106, R145 ;  /* 0x0c00006a8f8d7389 */ /* 0x0005240000080091 */
[----:B012345:R-:W-:Y:S01]  /*ac00*/  ENDCOLLECTIVE ;  /* 0x000000000000791b */ /* 0x03ffe20003800000 */
.L_x_6648:
[----:B------:R-:W-:Y:S02]  /*ac10*/  IMAD.MOV.U32 R106, RZ, RZ, 0x2 ;  /* 0x00000002ff6a7424 */ /* 0x000fe400078e00ff */
[----:B------:R-:W-:-:S04]  /*ac20*/  IMAD.MOV.U32 R77, RZ, RZ, R141 ;  /* 0x000000ffff4d7224 */ /* 0x000fc800078e008d */
[----:B------:R-:W-:-:S05]  /*ac30*/  FADD.FTZ R77, R90, R77 ;  /* 0x0000004d5a4d7221 */ /* 0x000fca0000010000 */
[----:B------:R-:W-:-:S07]  /*ac40*/  MOV R143, R77 ;  /* 0x0000004d008f7202 */ /* 0x000fce0000000f00 */
[----:B------:R-:W-:Y:S05]  /*ac50*/  WARPSYNC.COLLECTIVE R98, `(.L_x_6649) ;  /* 0x0000000062087348 */ /* 0x000fea0003c00000 */
[----:B------:R0:W1:Y:S02]  /*ac60*/  SHFL.BFLY P4, R141, R143, R106, R145 ;  /* 0x0c00006a8f8d7389 */ /* 0x0000640000080091 */
[----:B01----:R-:W-:Y:S01]  /*ac70*/  ENDCOLLECTIVE ;  /* 0x000000000000791b */ /* 0x003fe20003800000 */
.L_x_6649:
[----:B------:R-:W-:Y:S01]  /*ac80*/  HFMA2.MMA R106, -RZ, RZ, 0, 2.384185791015625e-07 ;  /* 0x00000004ff6a7435 */ /* 0x000fe200000001ff */
[----:B------:R-:W-:-:S05]  /*ac90*/  MOV R0, R141 ;  /* 0x0000008d00007202 */ /* 0x000fca0000000f00 */
[----:B------:R-:W-:-:S04]  /*aca0*/  FADD.FTZ R94, R77, R0 ;  /* 0x000000004d5e7221 */ /* 0x000fc80000010000 */
[----:B------:R-:W-:-:S07]  /*acb0*/  IMAD.MOV.U32 R143, RZ, RZ, R94 ;  /* 0x000000ffff8f7224 */ /* 0x000fce00078e005e */
[----:B------:R-:W-:Y:S05]  /*acc0*/  WARPSYNC.COLLECTIVE R98, `(.L_x_6650) ;  /* 0x0000000062087348 */ /* 0x000fea0003c00000 */
[----:B------:R0:W1:Y:S02]  /*acd0*/  SHFL.BFLY P4, R141, R143, R106, R145 ;  /* 0x0c00006a8f8d7389 */ /* 0x0000640000080091 */
[----:B01----:R-:W-:Y:S01]  /*ace0*/  ENDCOLLECTIVE ;  /* 0x000000000000791b */ /* 0x003fe20003800000 */
.L_x_6650:
[----:B------:R-:W-:Y:S02]  /*acf0*/  IMAD.MOV.U32 R106, RZ, RZ, 0x8 ;  /* 0x00000008ff6a7424 */ /* 0x000fe400078e00ff */
[----:B------:R-:W-:-:S04]  /*ad00*/  IMAD.MOV.U32 R139, RZ, RZ, R141 ;  /* 0x000000ffff8b7224 */ /* 0x000fc800078e008d */
[----:B------:R-:W-:-:S05]  /*ad10*/  FADD.FTZ R139, R94, R139 ;  /* 0x0000008b5e8b7221 */ /* 0x000fca0000010000 */
[----:B------:R-:W-:-:S07]  /*ad20*/  MOV R143, R139 ;  /* 0x0000008b008f7202 */ /* 0x000fce0000000f00 */
[----:B------:R-:W-:Y:S05]  /*ad30*/  WARPSYNC.COLLECTIVE R98, `(.L_x_6651) ;  /* 0x0000000062087348 */ /* 0x000fea0003c00000 */
[----:B------:R0:W1:Y:S02]  /*ad40*/  SHFL.BFLY P4, R141, R143, R106, R145 ;  /* 0x0c00006a8f8d7389 */ /* 0x0000640000080091 */
[----:B01----:R-:W-:Y:S01]  /*ad50*/  ENDCOLLECTIVE ;  /* 0x000000000000791b */ /* 0x003fe20003800000 */
.L_x_6651:
[----:B------:R-:W-:Y:S01]  /*ad60*/  HFMA2.MMA R106, -RZ, RZ, 0, 9.5367431640625e-07 ;  /* 0x00000010ff6a7435 */ /* 0x000fe200000001ff */
[----:B------:R-:W-:-:S05]  /*ad70*/  MOV R0, R141 ;  /* 0x0000008d00007202 */ /* 0x000fca0000000f00 */
[----:B------:R-:W-:-:S04]  /*ad80*/  FADD.FTZ R96, R139, R0 ;  /* 0x000000008b607221 */ /* 0x000fc80000010000 */
[----:B------:R-:W-:-:S07]  /*ad90*/  IMAD.MOV.U32 R143, RZ, RZ, R96 ;  /* 0x000000ffff8f7224 */ /* 0x000fce00078e0060 */
[----:B------:R-:W-:Y:S05]  /*ada0*/  WARPSYNC.COLLECTIVE R98, `(.L_x_6652) ;  /* 0x0000000062087348 */ /* 0x000fea0003c00000 */
[----:B------:R0:W1:Y:S02]  /*adb0*/  SHFL.BFLY P4, R141, R143, R106, R145 ;  /* 0x0c00006a8f8d7389 */ /* 0x0000640000080091 */
[----:B01----:R-:W-:Y:S01]  /*adc0*/  ENDCOLLECTIVE ;  /* 0x000000000000791b */ /* 0x003fe20003800000 */
.L_x_6652:
        /* <DEDUP_REMOVED lines=56> */
.L_x_6653:
[----:B------:R-:W-:Y:S02]  /*b150*/  IMAD.MOV.U32 R106, RZ, RZ, 0x2 ;  /* 0x00000002ff6a7424 */ /* 0x000fe400078e00ff */
[----:B------:R-:W-:-:S04]  /*b160*/  IMAD.MOV.U32 R77, RZ, RZ, R141 ;  /* 0x000000ffff4d7224 */ /* 0x000fc800078e008d */
[----:B------:R-:W-:-:S05]  /*b170*/  FADD.FTZ R77, R0, R77 ;  /* 0x0000004d004d7221 */ /* 0x000fca0000010000 */
[----:B------:R-:W-:-:S07]  /*b180*/  MOV R143, R77 ;  /* 0x0000004d008f7202 */ /* 0x000fce0000000f00 */
[----:B------:R-:W-:Y:S05]  /*b190*/  WARPSYNC.COLLECTIVE R98, `(.L_x_6654) ;  /* 0x0000000062087348 */ /* 0x000fea0003c00000 */
[----:B------:R0:W1:Y:S02]  /*b1a0*/  SHFL.BFLY P4, R141, R143, R106, R145 ;  /* 0x0c00006a8f8d7389 */ /* 0x0000640000080091 */
[----:B01----:R-:W-:Y:S01]  /*b1b0*/  ENDCOLLECTIVE ;  /* 0x000000000000791b */ /* 0x003fe20003800000 */
.L_x_6654:
[----:B------:R-:W-:Y:S01]  /*b1c0*/  HFMA2.MMA R106, -RZ, RZ, 0, 2.384185791015625e-07 ;  /* 0x00000004ff6a7435 */ /* 0x000fe200000001ff */
[----:B------:R-:W-:-:S05]  /*b1d0*/  MOV R90, R141 ;  /* 0x0000008d005a7202 */ /* 0x000fca0000000f00 */
[----:B------:R-:W-:-:S04]  /*b1e0*/  FADD.FTZ R90, R77, R90 ;  /* 0x0000005a4d5a7221 */ /* 0x000fc80000010000 */
[----:B------:R-:W-:-:S07]  /*b1f0*/  IMAD.MOV.U32 R143, RZ, RZ, R90 ;  /* 0x000000ffff8f7224 */ /* 0x000fce00078e005a */
[----:B------:R-:W-:Y:S05]  /*b200*/  WARPSYNC.COLLECTIVE R98, `(.L_x_6655) ;  /* 0x0000000062087348 */ /* 0x000fea0003c00000 */
[----:B------:R0:W1:Y:S02]  /*b210*/  SHFL.BFLY P4, R141, R143, R106, R145 ;  /* 0x0c00006a8f8d7389 */ /* 0x0000640000080091 */
[----:B01----:R-:W-:Y:S01]  /*b220*/  ENDCOLLECTIVE ;  /* 0x000000000000791b */ /* 0x003fe20003800000 */
.L_x_6655:
[----:B------:R-:W-:Y:S02]  /*b230*/  IMAD.MOV.U32 R106, RZ, RZ, 0x8 ;  /* 0x00000008ff6a7424 */ /* 0x000fe400078e00ff */
[----:B------:R-:W-:-:S04]  /*b240*/  IMAD.MOV.U32 R139, RZ, RZ, R141 ;  /* 0x000000ffff8b7224 */ /* 0x000fc800078e008d */
[----:B------:R-:W-:-:S05]  /*b250*/  FADD.FTZ R139, R90, R139 ;  /* 0x0000008b5a8b7221 */ /* 0x000fca0000010000 */
[----:B------:R-:W-:-:S07]  /*b260*/  MOV R143, R139 ;  /* 0x0000008b008f7202 */ /* 0x000fce0000000f00 */
[----:B------:R-:W-:Y:S05]  /*b270*/  WARPSYNC.COLLECTIVE R98, `(.L_x_6656) ;  /* 0x0000000062087348 */ /* 0x000fea0003c00000 */
[----:B------:R0:W1:Y:S02]  /*b280*/  SHFL.BFLY P4, R141, R143, R106, R145 ;  /* 0x0c00006a8f8d7389 */ /* 0x0000640000080091 */
[----:B01----:R-:W-:Y:S01]  /*b290*/  ENDCOLLECTIVE ;  /* 0x000000000000791b */ /* 0x003fe20003800000 */
.L_x_6656:
[----:B------:R-:W-:Y:S01]  /*b2a0*/  HFMA2.MMA R106, -RZ, RZ, 0, 9.5367431640625e-07 ;  /* 0x00000010ff6a7435 */ /* 0x000fe200000001ff */
[----:B------:R-:W-:-:S05]  /*b2b0*/  MOV R94, R141 ;  /* 0x0000008d005e7202 */ /* 0x000fca0000000f00 */
[----:B------:R-:W-:-:S04]  /*b2c0*/  FADD.FTZ R94, R139, R94 ;  /* 0x0000005e8b5e7221 */ /* 0x000fc80000010000 */
[----:B------:R-:W-:-:S07]  /*b2d0*/  IMAD.MOV.U32 R143, RZ, RZ, R94 ;  /* 0x000000ffff8f7224 */ /* 0x000fce00078e005e */
[----:B------:R-:W-:Y:S05]  /*b2e0*/  WARPSYNC.COLLECTIVE R98, `(.L_x_6657) ;  /* 0x0000000062087348 */ /* 0x000fea0003c00000 */
[----:B------:R0:W1:Y:S02]  /*b2f0*/  SHFL.BFLY P4, R141, R143, R106, R145 ;  /* 0x0c00006a8f8d7389 */ /* 0x0000640000080091 */
[----:B01----:R-:W-:Y:S01]  /*b300*/  ENDCOLLECTIVE ;  /* 0x000000000000791b */ /* 0x003fe20003800000 */
.L_x_6657:
[----:B------:R-:W-:Y:S05]  /*b310*/  BRA `(.L_x_6658) ;  /* 0xffffffec00047947 */ /* 0x000fea000383ffff */
.L_x_6659:
        /* <DEDUP_REMOVED lines=14> */
.L_x_23252:


//--------------------- .text._ZN10layer_norm13ln_fwd_kernelINS_13Kernel_traitsIf13__nv_bfloat16S2_S2_fjLj6144ELj1ELj1ELj8ELj16ENS_18Kernel_traits_baseILj6144EfS2_S2_S2_fjLj256EEEEELb1ELb1ELb0ELb1EEEvNS_9FwdParamsE --------------------------
	.section	.text._ZN10layer_norm13ln_fwd_kernelINS_13Kernel_traitsIf13__nv_bfloat16S2_S2_fjLj6144ELj1ELj1ELj8ELj16ENS_18Kernel_traits_baseILj6144EfS2_S2_S2_fjLj256EEEEELb1ELb1ELb0ELb1EEEvNS_9FwdParamsE,"ax",@progbits
	.align	128
        .global         _ZN10layer_norm13ln_fwd_kernelINS_13Kernel_traitsIf13__nv_bfloat16S2_S2_fjLj6144ELj1ELj1ELj8ELj16ENS_18Kernel_traits_baseILj6144EfS2_S2_S2_fjLj256EEEEELb1ELb1ELb0ELb1EEEvNS_9FwdParamsE
        .type           _ZN10layer_norm13ln_fwd_kernelINS_13Kernel_traitsIf13__nv_bfloat16S2_S2_fjLj6144ELj1ELj1ELj8ELj16ENS_18Kernel_traits_baseILj6144EfS2_S2_S2_fjLj256EEEEELb1ELb1ELb0ELb1EEEvNS_9FwdParamsE,@function
        .size           _ZN10layer_norm13ln_fwd_kernelINS_13Kernel_traitsIf13__nv_bfloat16S2_S2_fjLj6144ELj1ELj1ELj8ELj16ENS_18Kernel_traits_baseILj6144EfS2_S2_S2_fjLj256EEEEELb1ELb1ELb0ELb1EEEvNS_9FwdParamsE,(.L_x_23253 - _ZN10layer_norm13ln_fwd_kernelINS_13Kernel_traitsIf13__nv_bfloat16S2_S2_fjLj6144ELj1ELj1ELj8ELj16ENS_18Kernel_traits_baseILj6144EfS2_S2_S2_fjLj256EEEEELb1ELb1ELb0ELb1EEEvNS_9FwdParamsE)
        .other          _ZN10layer_norm13ln_fwd_kernelINS_13Kernel_traitsIf13__nv_bfloat16S2_S2_fjLj6144ELj1ELj1ELj8ELj16ENS_18Kernel_traits_baseILj6144EfS2_S2_S2_fjLj256EEEEELb1ELb1ELb0ELb1EEEvNS_9FwdParamsE,@"STO_CUDA_ENTRY STV_DEFAULT"
_ZN10layer_norm13ln_fwd_kernelINS_13Kernel_traitsIf13__nv_bfloat16S2_S2_fjLj6144ELj1ELj1ELj8ELj16ENS_18Kernel_traits_baseILj6144EfS2_S2_S2_fjLj256EEEEELb1ELb1ELb0ELb1EEEvNS_9FwdParamsE:
.text._ZN10layer_norm13ln_fwd_kernelINS_13Kernel_traitsIf13__nv_bfloat16S2_S2_fjLj6144ELj1ELj1ELj8ELj16ENS_18Kernel_traits_baseILj6144EfS2_S2_S2_fjLj256EEEEELb1ELb1ELb0ELb1EEEvNS_9FwdParamsE:
        /* <DEDUP_REMOVED lines=10> */
[----:B------:R-:W-:Y:S01]  /*00a0*/  ULDC.64 UR10, c[0x0][0x2c8] ;  /* 0x0000b200000a7ab9 */ /* 0x000fe20000000a00 */
[----:B------:R-:W-:Y:S01]  /*00b0*/  ULDC.64 UR12, c[0x0][0x260] ;  /* 0x00009800000c7ab9 */ /* 0x000fe20000000a00 */
[----:B------:R-:W-:Y:S01]  /*00c0*/  ULDC UR9, c[0x0][0x214] ;  /* 0x0000850000097ab9 */ /* 0x000fe20000000800 */
[----:B------:R-:W-:-:S03]  /*00d0*/  ULDC.64 UR14, c[0x0][0x278] ;  /* 0x00009e00000e7ab9 */ /* 0x000fc60000000a00 */
        /* <DEDUP_REMOVED lines=10> */
[----:B------:R-:W-:Y:S02]  /*0180*/  CS2R R76, SRZ ;  /* 0x00000000004c7805 */ /* 0x000fe4000001ff00 */
[----:B------:R-:W-:Y:S02]  /*0190*/  CS2R R78, SRZ ;  /* 0x00000000004e7805 */ /* 0x000fe4000001ff00 */
[----:B------:R-:W-:Y:S02]  /*01a0*/  CS2R R72, SRZ ;  /* 0x0000000000487805 */ /* 0x000fe4000001ff00 */
[----:B------:R-:W-:Y:S02]  /*01b0*/  CS2R R74, SRZ ;  /* 0x00000000004a7805 */ /* 0x000fe4000001ff00 */
[----:B------:R-:W-:-:S02]  /*01c0*/  CS2R R68, SRZ ;  /* 0x0000000000447805 */ /* 0x000fc4000001ff00 */
[----:B------:R-:W-:Y:S02]  /*01d0*/  CS2R R70, SRZ ;  /* 0x0000000000467805 */ /* 0x000fe4000001ff00 */
[----:B------:R-:W-:Y:S02]  /*01e0*/  CS2R R64, SRZ ;  /* 0x0000000000407805 */ /* 0x000fe4000001ff00 */
[----:B------:R-:W-:Y:S02]  /*01f0*/  CS2R R66, SRZ ;  /* 0x0000000000427805 */ /* 0x000fe4000001ff00 */
[----:B------:R-:W-:Y:S02]  /*0200*/  CS2R R60, SRZ ;  /* 0x00000000003c7805 */ /* 0x000fe4000001ff00 */
[----:B------:R-:W-:Y:S02]  /*0210*/  CS2R R62, SRZ ;  /* 0x00000000003e7805 */ /* 0x000fe4000001ff00 */
[----:B------:R-:W-:-:S02]  /*0220*/  CS2R R56, SRZ ;  /* 0x0000000000387805 */ /* 0x000fc4000001ff00 */
[----:B------:R-:W-:Y:S02]  /*0230*/  CS2R R58, SRZ ;  /* 0x00000000003a7805 */ /* 0x000fe4000001ff00 */
        /* <DEDUP_REMOVED lines=48> */
[----:B------:R-:W-:-:S04]  /*0540*/  ISETP.NE.U32.AND P0, PT, RZ, UR10, PT ;  /* 0x0000000aff007c0c */ /* 0x000fc8000bf05070 */
[----:B------:R-:W-:Y:S01]  /*0550*/  LOP3.LUT R82, R9, UR30, R4, 0x96, !PT ;  /* 0x0000001e09527c12 */ /* 0x000fe2000f8e9604 */
[----:B------:R-:W-:Y:S01]  /*0560*/  UIADD3 UR33, UR7, -0x24c28bd8, URZ ;  /* 0xdb3d742807217890 */ /* 0x000fe2000fffe03f */
[----:B------:R-:W-:Y:S01]  /*0570*/  IMAD.WIDE.U32 R6, R7, -0x2daee0ad, RZ ;  /* 0xd2511f5307067825 */ /* 0x000fe200078e00ff */
[----:B------:R-:W-:-:S03]  /*0580*/  ISETP.NE.AND.EX P0, PT, RZ, UR11, PT, P0 ;  /* 0x0000000bff007c0c */ /* 0x000fc6000bf05300 */
[----:B------:R-:W-:Y:S01]  /*0590*/  IMAD.HI.U32 R3, R82, -0x2daee0ad, RZ ;  /* 0xd2511f5352037827 */ /* 0x000fe200078e00ff */
[----:B------:R-:W-:-:S04]  /*05a0*/  UIADD3 UR31, UR7, 0x1fd5c5a3, URZ ;  /* 0x1fd5c5a3071f7890 */ /* 0x000fc8000fffe03f */
[----:B------:R-:W-:Y:S02]  /*05b0*/  LOP3.LUT R102, R3, UR33, R6, 0x96, !PT ;  /* 0x0000002103667c12 */ /* 0x000fe4000f8e9606 */
[----:B------:R-:W-:Y:S02]  /*05c0*/  IADD3 R6, P2, R0, UR10, RZ ;  /* 0x0000000a00067c10 */ /* 0x000fe4000ff5e0ff */
[----:B------:R-:W-:Y:S02]  /*05d0*/  LOP3.LUT R83, R7, UR31, R2, 0x96, !PT ;  /* 0x0000001f07537c12 */ /* 0x000fe4000f8e9602 */
[----:B------:R-:W-:-:S05]  /*05e0*/  IADD3.X R7, RZ, UR11, RZ, P2, !PT ;  /* 0x0000000bff077c10 */ /* 0x000fca00097fe4ff */
[----:B------:R0:W5:Y:S04]  /*05f0*/  @P0 LDG.E.128 R76, desc[UR4][R6.64] ;  /* 0x00000004064c0981 */ /* 0x000168000c1e1d00 */
[----:B------:R0:W5:Y:S04]  /*0600*/  @P0 LDG.E.128 R72, desc[UR4][R6.64+0x10] ;  /* 0x0000100406480981 */ /* 0x000168000c1e1d00 */
[----:B------:R0:W5:Y:S04]  /*0610*/  @P0 LDG.E.128 R68, desc[UR4][R6.64+0x2000] ;  /* 0x0020000406440981 */ /* 0x000168000c1e1d00 */
[----:B------:R0:W5:Y:S04]  /*0620*/  @P0 LDG.E.128 R64, desc[UR4][R6.64+0x2010] ;  /* 0x0020100406400981 */ /* 0x000168000c1e1d00 */
[----:B------:R0:W5:Y:S04]  /*0630*/  @P0 LDG.E.128 R60, desc[UR4][R6.64+0x4000] ;  /* 0x00400004063c0981 */ /* 0x000168000c1e1d00 */
[----:B------:R0:W5:Y:S01]  /*0640*/  @P0 LDG.E.128 R56, desc[UR4][R6.64+0x4010] ;  /* 0x0040100406380981 */ /* 0x000162000c1e1d00 */
[----:B------:R-:W-:Y:S01]  /*0650*/  UIADD3 UR32, UR6, -0xe443238, URZ ;  /* 0xf1bbcdc806207890 */ /* 0x000fe2000fffe03f */
[----:B------:R-:W-:Y:S01]  /*0660*/  IMAD.HI.U32 R5, R83, -0x326172a9, RZ ;  /* 0xcd9e8d5753057827 */ /* 0x000fe200078e00ff */
[----:B------:R-:W-:-:S02]  /*0670*/  IADD3 R4, P1, R0, UR12, RZ ;  /* 0x0000000c00047c10 */ /* 0x000fc4000ff3e0ff */
[C---:B------:R-:W-:Y:S02]  /*0680*/  LEA.HI R3, R10.reuse, UR8, RZ, 0x18 ;  /* 0x000000080a037c11 */ /* 0x040fe4000f8fc0ff */
[----:B------:R-:W-:Y:S01]  /*0690*/  LOP3.LUT R106, R5, UR32, R8, 0x96, !PT ;  /* 0x00000020056a7c12 */ /* 0x000fe2000f8e9608 */
[----:B------:R-:W-:Y:S01]  /*06a0*/  IMAD.X R5, RZ, RZ, UR13, P1 ;  /* 0x0000000dff057e24 */ /* 0x000fe200088e06ff */
[----:B------:R-:W-:Y:S02]  /*06b0*/  ISETP.GE.AND P1, PT, R3, UR9, PT ;  /* 0x0000000903007c0c */ /* 0x000fe4000bf26270 */
[----:B------:R-:W-:-:S04]  /*06c0*/  LOP3.LUT R2, R10, 0xff, RZ, 0xc0, !PT ;  /* 0x000000ff0a027812 */ /* 0x000fc800078ec0ff */
[----:B------:R-:W-:-:S04]  /*06d0*/  LEA R80, P3, R2, UR14, 0x5 ;  /* 0x0000000e02507c11 */ /* 0x000fc8000f8628ff */
[----:B------:R-:W-:-:S03]  /*06e0*/  IADD3.X R81, RZ, UR15, RZ, P3, !PT ;  /* 0x0000000fff517c10 */ /* 0x000fc60009ffe4ff */
[----:B0-----:R-:W-:Y:S06]  /*06f0*/  @P1 EXIT ;  /* 0x000000000000194d */ /* 0x001fec0003800000 */
        /* <DEDUP_REMOVED lines=12> */
[----:B------:R-:W-:Y:S01]  /*07c0*/  UIADD3 UR34, UR6, -0x700cb87f, URZ ;  /* 0x8ff3478106227890 */ /* 0x000fe2000fffe03f */
[----:B------:R-:W-:Y:S01]  /*07d0*/  IMAD R7, R82, -0x2daee0ad, RZ ;  /* 0xd2511f5352077824 */ /* 0x000fe200078e02ff */
[----:B------:R-:W-:Y:S01]  /*07e0*/  UIADD3 UR35, UR7, -0x695add53, URZ ;  /* 0x96a522ad07237890 */ /* 0x000fe2000fffe03f */
[----:B------:R-:W-:Y:S01]  /*07f0*/  IMAD R83, R83, -0x326172a9, RZ ;  /* 0xcd9e8d5753537824 */ /* 0x000fe200078e02ff */
[----:B------:R-:W-:Y:S01]  /*0800*/  ULDC.64 UR8, c[0x0][0x270] ;  /* 0x00009c0000087ab9 */ /* 0x000fe20000000a00 */
[----:B------:R-:W-:Y:S01]  /*0810*/  IMAD.HI.U32 R100, R102, -0x326172a9, RZ ;  /* 0xcd9e8d5766647827 */ /* 0x000fe200078e00ff */
[----:B------:R-:W-:Y:S01]  /*0820*/  HFMA2.MMA R91, -RZ, RZ, 0, 0 ;  /* 0x00000000ff5b7435 */ /* 0x000fe200000001ff */
[----:B------:R-:W-:Y:S01]  /*0830*/  UISETP.NE.U32.AND UP0, UPT, UR8, URZ, UPT ;  /* 0x0000003f0800728c */ /* 0x000fe2000bf05070 */
[----:B------:R-:W-:Y:S01]  /*0840*/  LOP3.LUT R84, R84, 0x3, RZ, 0xc0, !PT ;  /* 0x0000000354547812 */ /* 0x000fe200078ec0ff */
[----:B------:R-:W-:Y:S01]  /*0850*/  IMAD.WIDE.U32 R106, R106, -0x2daee0ad, RZ ;  /* 0xd2511f536a6a7825 */ /* 0x000fe200078e00ff */
[----:B------:R-:W-:Y:S01]  /*0860*/  LOP3.LUT R100, R100, UR34, R83, 0x96, !PT ;  /* 0x0000002264647c12 */ /* 0x000fe2000f8e9653 */
[----:B------:R-:W-:Y:S01]  /*0870*/  ULDC.U8 UR8, c[0x0][0x2a0] ;  /* 0x0000a80000087ab9 */ /* 0x000fe20000000000 */
[----:B------:R-:W-:Y:S01]  /*0880*/  UISETP.NE.AND.EX UP0, UPT, UR9, URZ, UPT, UP0 ;  /* 0x0000003f0900728c */ /* 0x000fe2000bf05300 */
[----:B------:R-:W-:Y:S01]  /*0890*/  IMAD.MOV.U32 R0, RZ, RZ, 0x1 ;  /* 0x00000001ff007424 */ /* 0x000fe200078e00ff */
[----:B------:R-:W-:Y:S01]  /*08a0*/  LOP3.LUT R104, R107, UR35, R7, 0x96, !PT ;  /* 0x000000236b687c12 */ /* 0x000fe2000f8e9607 */
[----:B------:R-:W-:Y:S01]  /*08b0*/  IMAD R102, R102, -0x326172a9, RZ ;  /* 0xcd9e8d5766667824 */ /* 0x000fe200078e02ff */
[----:B------:R-:W-:Y:S01]  /*08c0*/  ULDC UR10, c[0x0][0x218] ;  /* 0x00008600000a7ab9 */ /* 0x000fe20000000800 */
[----:B------:R-:W-:Y:S01]  /*08d0*/  ULDC UR11, c[0x0][0x290] ;  /* 0x0000a400000b7ab9 */ /* 0x000fe20000000800 */
[----:B------:R-:W-:Y:S01]  /*08e0*/  UISETP.NE.AND UP1, UPT, UR8, URZ, UPT ;  /* 0x0000003f0800728c */ /* 0x000fe2000bf25270 */
[----:B------:R-:W-:Y:S01]  /*08f0*/  ULDC.64 UR12, c[0x0][0x230] ;  /* 0x00008c00000c7ab9 */ /* 0x000fe20000000a00 */
[----:B------:R-:W-:Y:S01]  /*0900*/  ULDC.64 UR14, c[0x0][0x2b8] ;  /* 0x0000ae00000e7ab9 */ /* 0x000fe20000000a00 */
[----:B0-----:R-:W-:-:S08]  /*0910*/  ULDC.64 UR16, c[0x0][0x210] ;  /* 0x0000840000107ab9 */ /* 0x001fd00000000a00 */
.L_x_6829:
        /* <DEDUP_REMOVED lines=33> */
.L_x_6661:
[----:B------:R-:W-:-:S07]  /*0b30*/  MOV R108, R102 ;  /* 0x00000066006c7202 */ /* 0x000fce0000000f00 */
.L_x_6662:
[----:B------:R-:W-:Y:S05]  /*0b40*/  BSYNC B0 ;  /* 0x0000000000007941 */ /* 0x000fea0003800000 */
.L_x_6660:
        /* <DEDUP_REMOVED lines=16> */
.L_x_6666:
[----:B------:R-:W-:Y:S05]  /*0c50*/  BSYNC B1 ;  /* 0x0000000000017941 */ /* 0x000fea0003800000 */
.L_x_6665:
        /* <DEDUP_REMOVED lines=41> */
[----:B------:R-:W-:-:S07]  /*0ef0*/  LOP3.LUT R104, R107, UR35, R104, 0x96, !PT ;  /* 0x000000236b687c12 */ /* 0x000fce000f8e9668 */
.L_x_6664:
[----:B------:R-:W-:Y:S05]  /*0f00*/  BSYNC B0 ;  /* 0x0000000000007941 */ /* 0x000fea0003800000 */
.L_x_6663:
[----:B------:R-:W0:Y:S01]  /*0f10*/  LDC R96, c[0x0][0x298] ;  /* 0x0000a600ff607b82 */ /* 0x000e220000000800 */
[----:B------:R-:W-:Y:S01]  /*0f20*/  I2FP.F32.U32 R84, R108 ;  /* 0x0000006c00547245 */ /* 0x000fe20000201000 */
[----:B------:R-:W-:Y:S01]  /*0f30*/  IMAD.MOV.U32 R99, RZ, RZ, 0x2f800000 ;  /* 0x2f800000ff637424 */ /* 0x000fe200078e00ff */
[C---:B-----5:R-:W-:Y:S01]  /*0f40*/  SHF.L.U32 R86, R80.reuse, 0x10, RZ ;  /* 0x0000001050567819 */ /* 0x060fe200000006ff */
[----:B------:R-:W-:Y:S01]  /*0f50*/  BSSY B0, `(.L_x_6667) ;  /* 0x0000018000007945 */ /* 0x000fe20003800000 */
[----:B------:R-:W-:Y:S01]  /*0f60*/  PRMT R80, R80, 0x7632, R80 ;  /* 0x0000763250507816 */ /* 0x000fe20000000050 */
[----:B------:R-:W-:Y:S01]  /*0f70*/  FFMA.FTZ R87, R84, R99, 1.1641532182693481445e-10 ;  /* 0x2f00000054577423 */ /* 0x000fe20000010063 */
[----:B------:R-:W-:Y:S01]  /*0f80*/  @P0 IMAD.U32 R84, R4, 0x10000, RZ ;  /* 0x0001000004540824 */ /* 0x000fe200078e00ff */
        /* <DEDUP_REMOVED lines=19> */
.L_x_6668:
[----:B------:R-:W-:-:S07]  /*10c0*/  MOV R109, R102 ;  /* 0x00000066006d7202 */ /* 0x000fce0000000f00 */
.L_x_6669:
[----:B------:R-:W-:Y:S05]  /*10d0*/  BSYNC B0 ;  /* 0x0000000000007941 */ /* 0x000fea0003800000 */
.L_x_6667:
        /* <DEDUP_REMOVED lines=16> */
.L_x_6673:
[----:B------:R-:W-:Y:S05]  /*11e0*/  BSYNC B1 ;  /* 0x0000000000017941 */ /* 0x000fea0003800000 */
.L_x_6672:
        /* <DEDUP_REMOVED lines=42> */
.L_x_6671:
[----:B------:R-:W-:Y:S05]  /*1490*/  BSYNC B0 ;  /* 0x0000000000007941 */ /* 0x000fea0003800000 */
.L_x_6670:
[----:B------:R-:W-:Y:S01]  /*14a0*/  I2FP.F32.U32 R84, R109 ;  /* 0x0000006d00547245 */ /* 0x000fe20000201000 */
[----:B------:R-:W-:Y:S01]  /*14b0*/  IMAD.U32 R80, R80, 0x10000, RZ ;  /* 0x0001000050507824 */ /* 0x000fe200078e00ff */
        /* <DEDUP_REMOVED lines=22> */
.L_x_6675:
[----:B------:R-:W-:-:S07]  /*1620*/  IMAD.MOV.U32 R80, RZ, RZ, R102 ;  /* 0x000000ffff507224 */ /* 0x000fce00078e0066 */
.L_x_6676:
[----:B------:R-:W-:Y:S05]  /*1630*/  BSYNC B0 ;  /* 0x0000000000007941 */ /* 0x000fea0003800000 */
.L_x_6674:
        /* <DEDUP_REMOVED lines=16> */
.L_x_6680:
[----:B------:R-:W-:Y:S05]  /*1740*/  BSYNC B1 ;  /* 0x0000000000017941 */ /* 0x000fea0003800000 */
.L_x_6679:
        /* <DEDUP_REMOVED lines=43> */
.L_x_6678:
[----:B------:R-:W-:Y:S05]  /*1a00*/  BSYNC B0 ;  /* 0x0000000000007941 */ /* 0x000fea0003800000 */
.L_x_6677:
        /* <DEDUP_REMOVED lines=23> */
.L_x_6682:
[----:B------:R-:W-:-:S07]  /*1b80*/  IMAD.MOV.U32 R110, RZ, RZ, R102 ;  /* 0x000000ffff6e7224 */ /* 0x000fce00078e0066 */
.L_x_6683:
[----:B------:R-:W-:Y:S05]  /*1b90*/  BSYNC B0 ;  /* 0x0000000000007941 */ /* 0x000fea0003800000 */
.L_x_6681:
        /* <DEDUP_REMOVED lines=16> */
.L_x_6687:
[----:B------:R-:W-:Y:S05]  /*1ca0*/  BSYNC B1 ;  /* 0x0000000000017941 */ /* 0x000fea0003800000 */
.L_x_6686:
        /* <DEDUP_REMOVED lines=42> */
[----:B------:R-:W-:-:S08]  /*1f50*/  LOP3.LUT R104, R107, UR35, R104, 0x96, !PT ;  /* 0x000000236b687c12 */ /* 0x000fd0000f8e9668 */
.L_x_6685:
[----:B------:R-:W-:Y:S05]  /*1f60*/  BSYNC B0 ;  /* 0x0000000000007941 */ /* 0x000fea0003800000 */
.L_x_6684:
        /* <DEDUP_REMOVED lines=23> */
.L_x_6689:
[----:B------:R-:W-:-:S07]  /*20e0*/  IMAD.MOV.U32 R109, RZ, RZ, R102 ;  /* 0x000000ffff6d7224 */ /* 0x000fce00078e0066 */
.L_x_6690:
[----:B------:R-:W-:Y:S05]  /*20f0*/  BSYNC B0 ;  /* 0x0000000000007941 */ /* 0x000fea0003800000 */
.L_x_6688:
        /* <DEDUP_REMOVED lines=16> */
.L_x_6694:
[----:B------:R-:W-:Y:S05]  /*2200*/  BSYNC B1 ;  /* 0x0000000000017941 */ /* 0x000fea0003800000 */
.L_x_6693:
        /* <DEDUP_REMOVED lines=44> */
.L_x_6692:
[----:B------:R-:W-:Y:S05]  /*24d0*/  BSYNC B0 ;  /* 0x0000000000007941 */ /* 0x000fea0003800000 */
.L_x_6691:
        /* <DEDUP_REMOVED lines=23> */
.L_x_6696:
[----:B------:R-:W-:-:S07]  /*2650*/  MOV R109, R102 ;  /* 0x00000066006d7202 */ /* 0x000fce0000000f00 */
.L_x_6697:
[----:B------:R-:W-:Y:S05]  /*2660*/  BSYNC B0 ;  /* 0x0000000000007941 */ /* 0x000fea0003800000 */
.L_x_6695:
        /* <DEDUP_REMOVED lines=16> */
.L_x_6701:
[----:B------:R-:W-:Y:S05]  /*2770*/  BSYNC B1 ;  /* 0x0000000000017941 */ /* 0x000fea0003800000 */
.L_x_6700:
        /* <DEDUP_REMOVED lines=44> */
.L_x_6699:
[----:B------:R-:W-:Y:S05]  /*2a40*/  BSYNC B0 ;  /* 0x0000000000007941 */ /* 0x000fea0003800000 */
.L_x_6698:
        /* <DEDUP_REMOVED lines=23> */
.L_x_6703:
[----:B------:R-:W-:-:S07]  /*2bc0*/  IMAD.MOV.U32 R82, RZ, RZ, R102 ;  /* 0x000000ffff527224 */ /* 0x000fce00078e0066 */
.L_x_6704:
[----:B------:R-:W-:Y:S05]  /*2bd0*/  BSYNC B0 ;  /* 0x0000000000007941 */ /* 0x000fea0003800000 */
.L_x_6702:
        /* <DEDUP_REMOVED lines=16> */
.L_x_6708:
[----:B------:R-:W-:Y:S05]  /*2ce0*/  BSYNC B1 ;  /* 0x0000000000017941 */ /* 0x000fea0003800000 */
.L_x_6707:
        /* <DEDUP_REMOVED lines=44> */
.L_x_6706:
[----:B------:R-:W-:Y:S05]  /*2fb0*/  BSYNC B0 ;  /* 0x0000000000007941 */ /* 0x000fea0003800000 */
.L_x_6705:
        /* <DEDUP_REMOVED lines=23> */
.L_x_6710:
[----:B------:R-:W-:-:S07]  /*3130*/  MOV R113, R102 ;  /* 0x0000006600717202 */ /* 0x000fce0000000f00 */
.L_x_6711:
[----:B------:R-:W-:Y:S05]  /*3140*/  BSYNC B0 ;  /* 0x0000000000007941 */ /* 0x000fea0003800000 */
.L_x_6709:
        /* <DEDUP_REMOVED lines=18> */
.L_x_6715:
[----:B------:R-:W-:Y:S05]  /*3270*/  BSYNC B1 ;  /* 0x0000000000017941 */ /* 0x000fea0003800000 */
.L_x_6714:
        /* <DEDUP_REMOVED lines=44> */
.L_x_6713:
[----:B------:R-:W-:Y:S05]  /*3540*/  BSYNC B0 ;  /* 0x0000000000007941 */ /* 0x000fea0003800000 */
.L_x_6712:
[----:B------:R-:W-:Y:S01]  /*3550*/  I2FP.F32.U32 R80, R113 ;  /* 0x0000007100507245 */ /* 0x000fe20000201000 */
[----:B------:R-:W-:Y:S01]  /*3560*/  IMAD.U32 R110, R110, 0x10000, RZ ;  /* 0x000100006e6e7824 */ /* 0x000fe200078e00ff */
[----:B------:R-:W-:Y:S01]  /*3570*/  ISETP.NE.AND P6, PT, R108, RZ, PT ;  /* 0x000000ff6c00720c */ /* 0x000fe20003fc5270 */
[----:B------:R-:W0:Y:S01]  /*3580*/  LDC.64 R114, c[0x0][0x238] ;  /* 0x00008e00ff727b82 */ /* 0x000e220000000a00 */
[----:B------:R-:W-:Y:S01]  /*3590*/  SEL R108, RZ, 0x100, P4 ;  /* 0x00000100ff6c7807 */ /* 0x000fe20002000000 */
[----:B------:R-:W-:Y:S01]  /*35a0*/  FFMA.FTZ R81, R80, R99, 1.1641532182693481445e-10 ;  /* 0x2f00000050517423 */ /* 0x000fe20000010063 */
[----:B------:R-:W-:Y:S02]  /*35b0*/  SEL R83, RZ, 0x10000, P5 ;  /* 0x00010000ff537807 */ /* 0x000fe40002800000 */
[----:B------:R-:W-:Y:S02]  /*35c0*/  ISETP.NE.AND P5, PT, R112, RZ, PT ;  /* 0x000000ff7000720c */ /* 0x000fe40003fa5270 */
[----:B------:R-:W-:Y:S01]  /*35d0*/  FSETP.GTU.FTZ.AND P4, PT, R81, R98, PT ;  /* 0x000000625100720b */ /* 0x000fe20003f9c000 */
[----:B------:R-:W1:Y:S01]  /*35e0*/  LDC.64 R112, c[0x0][0x240] ;  /* 0x00009000ff707b82 */ /* 0x000e620000000a00 */
[----:B------:R-:W-:-:S02]  /*35f0*/  SEL R80, RZ, 0x1, P2 ;  /* 0x00000001ff507807 */ /* 0x000fc40001000000 */
[----:B------:R-:W-:Y:S02]  /*3600*/  SEL R81, RZ, 0x1000000, P4 ;  /* 0x01000000ff517807 */ /* 0x000fe40002000000 */
[----:B------:R-:W-:Y:S02]  /*3610*/  SEL R82, RZ, 0x1, P1 ;  /* 0x00000001ff527807 */ /* 0x000fe40000800000 */
[----:B------:R-:W-:Y:S01]  /*3620*/  LOP3.LUT R108, R108, R81, R83, 0xfe, !PT ;  /* 0x000000516c6c7212 */ /* 0x000fe200078efe53 */
[----:B------:R-:W-:Y:S01]  /*3630*/  FMUL.FTZ R81, R110, R93 ;  /* 0x0000005d6e517220 */ /* 0x000fe20000410000 */
[----:B------:R-:W2:Y:S01]  /*3640*/  @P0 LDC.64 R120, c[0x0][0x230] ;  /* 0x00008c00ff780b82 */ /* 0x000ea20000000a00 */
[----:B------:R-:W-:Y:S01]  /*3650*/  SEL R86, RZ, 0x1, P5 ;  /* 0x00000001ff567807 */ /* 0x000fe20002800000 */
[----:B------:R-:W-:-:S04]  /*3660*/  IMAD.WIDE.U32 R82, R82, 0x10000, RZ ;  /* 0x0001000052527825 */ /* 0x000fc800078e00ff */
[----:B------:R-:W-:Y:S01]  /*3670*/  FMUL.FTZ R84, R81, R96 ;  /* 0x0000006051547220 */ /* 0x000fe20000410000 */
[----:B------:R-:W-:Y:S01]  /*3680*/  @P0 PRMT R85, R7, 0x7632, R85 ;  /* 0x0000763207550816 */ /* 0x000fe20000000055 */
[----:B------:R-:W-:Y:S01]  /*3690*/  IMAD.WIDE.U32 R80, R80, 0x1000000, RZ ;  /* 0x0100000050507825 */ /* 0x000fe200078e00ff */
[----:B------:R-:W-:Y:S02]  /*36a0*/  SEL R117, RZ, 0x1, P3 ;  /* 0x00000001ff757807 */ /* 0x000fe40001800000 */
[----:B------:R-:W-:Y:S01]  /*36b0*/  FSEL R84, R84, RZ, !P4 ;  /* 0x000000ff54547208 */ /* 0x000fe20006000000 */
[----:B------:R-:W-:Y:S01]  /*36c0*/  IMAD.WIDE.U32 R86, R86, 0x100, RZ ;  /* 0x0000010056567825 */ /* 0x000fe200078e00ff */
[----:B------:R-:W-:Y:S02]  /*36d0*/  SEL R123, RZ, 0x1, P6 ;  /* 0x00000001ff7b7807 */ /* 0x000fe40003000000 */
[----:B------:R-:W-:Y:S01]  /*36e0*/  LOP3.LUT R81, R81, R108, R117, 0xfe, !PT ;  /* 0x0000006c51517212 */ /* 0x000fe200078efe75 */
[----:B------:R-:W-:Y:S01]  /*36f0*/  FMUL.FTZ R119, R27, R84 ;  /* 0x000000541b777220 */ /* 0x000fe20000410000 */
[----:B------:R-:W-:Y:S01]  /*3700*/  LOP3.LUT R122, R86, R80, R82, 0xfe, !PT ;  /* 0x00000050567a7212 */ /* 0x000fe200078efe52 */
[C---:B------:R-:W-:Y:S01]  /*3710*/  VIADD R117, R92.reuse, 0x100 ;  /* 0x000001005c757836 */ /* 0x040fe20000000000 */
[----:B------:R-:W-:Y:S01]  /*3720*/  @P0 SHF.L.U32 R80, R85, 0x10, RZ ;  /* 0x0000001055500819 */ /* 0x000fe200000006ff */
[----:B0-----:R-:W-:Y:S01]  /*3730*/  IMAD.WIDE.U32 R84, R92, 0x10, R114 ;  /* 0x000000105c547825 */ /* 0x001fe200078e0072 */
[----:B------:R-:W-:-:S02]  /*3740*/  LOP3.LUT R122, R122, R123, RZ, 0xfc, !PT ;  /* 0x0000007b7a7a7212 */ /* 0x000fc400078efcff */
[----:B------:R-:W-:Y:S01]  /*3750*/  F2FP.BF16.F32.PACK_AB R126, R109, R107 ;  /* 0x0000006b6d7e723e */ /* 0x000fe200000010ff */
[----:B------:R-:W-:Y:S01]  /*3760*/  @P0 FADD.FTZ R119, R119, R80 ;  /* 0x0000005077770221 */ /* 0x000fe20000010000 */
[----:B------:R-:W-:Y:S01]  /*3770*/  F2FP.BF16.F32.PACK_AB R125, R105, R103 ;  /* 0x00000067697d723e */ /* 0x000fe200000010ff */
[----:B--2---:R-:W-:Y:S01]  /*3780*/  @P0 IMAD.WIDE.U32 R120, R117, 0x10, R120 ;  /* 0x0000001075780825 */ /* 0x004fe200078e0078 */
[----:B------:R-:W-:Y:S02]  /*3790*/  F2FP.BF16.F32.PACK_AB R124, R101, R97 ;  /* 0x00000061657c723e */ /* 0x000fe400000010ff */
[----:B------:R-:W-:Y:S02]  /*37a0*/  F2FP.BF16.F32.PACK_AB R127, R119, R111 ;  /* 0x0000006f777f723e */ /* 0x000fe400000010ff */
[----:B------:R-:W-:Y:S01]  /*37b0*/  LOP3.LUT R123, R87, R81, R83, 0xfe, !PT ;  /* 0x00000051577b7212 */ /* 0x000fe200078efe53 */
[----:B-1----:R-:W-:Y:S02]  /*37c0*/  IMAD.WIDE.U32 R86, R92, 0x8, R112 ;  /* 0x000000085c567825 */ /* 0x002fe400078e0070 */
[----:B------:R0:W-:Y:S02]  /*37d0*/  STG.E.128 desc[UR4][R84.64], R124 ;  /* 0x0000007c54007986 */ /* 0x0001e4000c101d04 */
[----:B------:R-:W-:-:S02]  /*37e0*/  IMAD.WIDE.U32 R80, R117, 0x10, R94 ;  /* 0x0000001075507825 */ /* 0x000fc400078e005e */
        /* <DEDUP_REMOVED lines=15> */
.L_x_6717:
[----:B------:R-:W-:-:S07]  /*38e0*/  MOV R108, R102 ;  /* 0x00000066006c7202 */ /* 0x000fce0000000f00 */
.L_x_6718:
[----:B------:R-:W-:Y:S05]  /*38f0*/  BSYNC B0 ;  /* 0x0000000000007941 */ /* 0x000fea0003800000 */
.L_x_6716:
        /* <DEDUP_REMOVED lines=16> */
.L_x_6722:
[----:B------:R-:W-:Y:S05]  /*3a00*/  BSYNC B1 ;  /* 0x0000000000017941 */ /* 0x000fea0003800000 */
.L_x_6721:
        /* <DEDUP_REMOVED lines=44> */
.L_x_6720:
[----:B------:R-:W-:Y:S05]  /*3cd0*/  BSYNC B0 ;  /* 0x0000000000007941 */ /* 0x000fea0003800000 */
.L_x_6719:
[----:B------:R-:W-:Y:S01]  /*3ce0*/  I2FP.F32.U32 R84, R108 ;  /* 0x0000006c00547245 */ /* 0x000fe20000201000 */
[C---:B-----5:R-:W-:Y:S01]  /*3cf0*/  IMAD.U32 R86, R80.reuse, 0x10000, RZ ;  /* 0x0001000050567824 */ /* 0x060fe200078e00ff */
[----:B------:R-:W-:Y:S01]  /*3d00*/  BSSY B0, `(.L_x_6723) ;  /* 0x0000017000007945 */ /* 0x000fe20003800000 */
[----:B------:R-:W-:Y:S02]  /*3d10*/  PRMT R80, R80, 0x7632, R80 ;  /* 0x0000763250507816 */ /* 0x000fe40000000050 */
[----:B------:R-:W-:Y:S01]  /*3d20*/  FFMA.FTZ R85, R84, R99, 1.1641532182693481445e-10 ;  /* 0x2f00000054557423 */ /* 0x000fe20000010063 */
[----:B------:R-:W-:Y:S01]  /*3d30*/  FMUL.FTZ R87, R86, R93 ;  /* 0x0000005d56577220 */ /* 0x000fe20000410000 */
[----:B------:R-:W-:Y:S01]  /*3d40*/  @P0 SHF.L.U32 R84, R4, 0x10, RZ ;  /* 0x0000001004540819 */ /* 0x000fe200000006ff */
        /* <DEDUP_REMOVED lines=17> */
.L_x_6724:
[----:B------:R-:W-:-:S07]  /*3e60*/  IMAD.MOV.U32 R116, RZ, RZ, R102 ;  /* 0x000000ffff747224 */ /* 0x000fce00078e0066 */
.L_x_6725:
[----:B------:R-:W-:Y:S05]  /*3e70*/  BSYNC B0 ;  /* 0x0000000000007941 */ /* 0x000fea0003800000 */
.L_x_6723:
        /* <DEDUP_REMOVED lines=16> */
.L_x_6729:
[----:B------:R-:W-:Y:S05]  /*3f80*/  BSYNC B1 ;  /* 0x0000000000017941 */ /* 0x000fea0003800000 */
.L_x_6728:
        /* <DEDUP_REMOVED lines=44> */
.L_x_6727:
[----:B------:R-:W-:Y:S05]  /*4250*/  BSYNC B0 ;  /* 0x0000000000007941 */ /* 0x000fea0003800000 */
.L_x_6726:
[----:B------:R-:W-:Y:S01]  /*4260*/  I2FP.F32.U32 R84, R116 ;  /* 0x0000007400547245 */ /* 0x000fe20000201000 */
[----:B------:R-:W-:Y:S01]  /*4270*/  BSSY B0, `(.L_x_6730) ;  /* 0x0000018000007945 */ /* 0x000fe20003800000 */
[----:B------:R-:W-:Y:S02]  /*4280*/  SHF.L.U32 R80, R80, 0x10, RZ ;  /* 0x0000001050507819 */ /* 0x000fe400000006ff */
[----:B------:R-:W-:Y:S01]  /*4290*/  IADD3 R120, R86, 0x1, RZ ;  /* 0x0000000156787810 */ /* 0x000fe20007ffe0ff */
[----:B------:R-:W-:Y:S01]  /*42a0*/  FFMA.FTZ R85, R84, R99, 1.1641532182693481445e-10 ;  /* 0x2f00000054557423 */ /* 0x000fe20000010063 */
[----:B------:R-:W-:Y:S01]  /*42b0*/  @P0 PRMT R84, R4, 0x7632, R84 ;  /* 0x0000763204540816 */ /* 0x000fe20000000054 */
[----:B------:R-:W-:-:S03]  /*42c0*/  FMUL.FTZ R87, R80, R93 ;  /* 0x0000005d50577220 */ /* 0x000fc60000410000 */
[----:B------:R-:W-:Y:S01]  /*42d0*/  FSETP.GTU.FTZ.AND P1, PT, R85, R98, PT ;  /* 0x000000625500720b */ /* 0x000fe20003f3c000 */
[----:B------:R-:W-:Y:S01]  /*42e0*/  FMUL.FTZ R87, R87, R96 ;  /* 0x0000006057577220 */ /* 0x000fe20000410000 */
[----:B------:R-:W-:Y:S02]  /*42f0*/  @P0 IMAD.U32 R84, R84, 0x10000, RZ ;  /* 0x0001000054540824 */ /* 0x000fe400078e00ff */
        /* <DEDUP_REMOVED lines=14> */
.L_x_6731:
[----:B------:R-:W-:-:S07]  /*43e0*/  MOV R80, R102 ;  /* 0x0000006600507202 */ /* 0x000fce0000000f00 */
.L_x_6732:
[----:B------:R-:W-:Y:S05]  /*43f0*/  BSYNC B0 ;  /* 0x0000000000007941 */ /* 0x000fea0003800000 */
.L_x_6730:
        /* <DEDUP_REMOVED lines=16> */
.L_x_6736:
[----:B------:R-:W-:Y:S05]  /*4500*/  BSYNC B1 ;  /* 0x0000000000017941 */ /* 0x000fea0003800000 */
.L_x_6735:
        /* <DEDUP_REMOVED lines=44> */
.L_x_6734:
[----:B------:R-:W-:Y:S05]  /*47d0*/  BSYNC B0 ;  /* 0x0000000000007941 */ /* 0x000fea0003800000 */
.L_x_6733:
        /* <DEDUP_REMOVED lines=23> */
.L_x_6738:
[----:B------:R-:W-:-:S07]  /*4950*/  IMAD.MOV.U32 R118, RZ, RZ, R102 ;  /* 0x000000ffff767224 */ /* 0x000fce00078e0066 */
.L_x_6739:
[----:B------:R-:W-:Y:S05]  /*4960*/  BSYNC B0 ;  /* 0x0000000000007941 */ /* 0x000fea0003800000 */
.L_x_6737:
        /* <DEDUP_REMOVED lines=16> */
.L_x_6743:
[----:B------:R-:W-:Y:S05]  /*4a70*/  BSYNC B1 ;  /* 0x0000000000017941 */ /* 0x000fea0003800000 */
.L_x_6742:
        /* <DEDUP_REMOVED lines=44> */
.L_x_6741:
[----:B------:R-:W-:Y:S05]  /*4d40*/  BSYNC B0 ;  /* 0x0000000000007941 */ /* 0x000fea0003800000 */
.L_x_6740:
        /* <DEDUP_REMOVED lines=23> */
.L_x_6745:
[----:B------:R-:W-:-:S07]  /*4ec0*/  MOV R116, R102 ;  /* 0x0000006600747202 */ /* 0x000fce0000000f00 */
.L_x_6746:
[----:B------:R-:W-:Y:S05]  /*4ed0*/  BSYNC B0 ;  /* 0x0000000000007941 */ /* 0x000fea0003800000 */
.L_x_6744:
        /* <DEDUP_REMOVED lines=16> */
.L_x_6750:
[----:B------:R-:W-:Y:S05]  /*4fe0*/  BSYNC B1 ;  /* 0x0000000000017941 */ /* 0x000fea0003800000 */
.L_x_6749:
        /* <DEDUP_REMOVED lines=44> */
.L_x_6748:
[----:B------:R-:W-:Y:S05]  /*52b0*/  BSYNC B0 ;  /* 0x0000000000007941 */ /* 0x000fea0003800000 */
.L_x_6747:
[----:B------:R-:W-:Y:S01]  /*52c0*/  I2FP.F32.U32 R80, R116 ;  /* 0x0000007400507245 */ /* 0x000fe20000201000 */
[C---:B------:R-:W-:Y:S01]  /*52d0*/  IMAD.U32 R84, R82.reuse, 0x10000, RZ ;  /* 0x0001000052547824 */ /* 0x040fe200078e00ff */
[C---:B------:R-:W-:Y:S01]  /*52e0*/  ISETP.NE.AND P4, PT, R87.reuse, 0x1, PT ;  /* 0x000000015700780c */ /* 0x040fe20003f85270 */
        /* <DEDUP_REMOVED lines=20> */
.L_x_6752:
[----:B------:R-:W-:-:S07]  /*5430*/  IMAD.MOV.U32 R116, RZ, RZ, R102 ;  /* 0x000000ffff747224 */ /* 0x000fce00078e0066 */
.L_x_6753:
[----:B------:R-:W-:Y:S05]  /*5440*/  BSYNC B0 ;  /* 0x0000000000007941 */ /* 0x000fea0003800000 */
.L_x_6751:
        /* <DEDUP_REMOVED lines=16> */
.L_x_6757:
[----:B------:R-:W-:Y:S05]  /*5550*/  BSYNC B1 ;  /* 0x0000000000017941 */ /* 0x000fea0003800000 */
.L_x_6756:
        /* <DEDUP_REMOVED lines=44> */
.L_x_6755:
[----:B------:R-:W-:Y:S05]  /*5820*/  BSYNC B0 ;  /* 0x0000000000007941 */ /* 0x000fea0003800000 */
.L_x_6754:
        /* <DEDUP_REMOVED lines=23> */
.L_x_6759:
[----:B------:R-:W-:-:S07]  /*59a0*/  MOV R82, R102 ;  /* 0x0000006600527202 */ /* 0x000fce0000000f00 */
.L_x_6760:
[----:B------:R-:W-:Y:S05]  /*59b0*/  BSYNC B0 ;  /* 0x0000000000007941 */ /* 0x000fea0003800000 */
.L_x_6758:
        /* <DEDUP_REMOVED lines=16> */
.L_x_6764:
[----:B------:R-:W-:Y:S05]  /*5ac0*/  BSYNC B1 ;  /* 0x0000000000017941 */ /* 0x000fea0003800000 */
.L_x_6763:
        /* <DEDUP_REMOVED lines=44> */
.L_x_6762:
[----:B------:R-:W-:Y:S05]  /*5d90*/  BSYNC B0 ;  /* 0x0000000000007941 */ /* 0x000fea0003800000 */
.L_x_6761:
        /* <DEDUP_REMOVED lines=23> */
.L_x_6766:
[----:B------:R-:W-:-:S07]  /*5f10*/  IMAD.MOV.U32 R118, RZ, RZ, R102 ;  /* 0x000000ffff767224 */ /* 0x000fce00078e0066 */
.L_x_6767:
[----:B------:R-:W-:Y:S05]  /*5f20*/  BSYNC B0 ;  /* 0x0000000000007941 */ /* 0x000fea0003800000 */
.L_x_6765:
        /* <DEDUP_REMOVED lines=18> */
.L_x_6771:
[----:B------:R-:W-:Y:S05]  /*6050*/  BSYNC B1 ;  /* 0x0000000000017941 */ /* 0x000fea0003800000 */
.L_x_6770:
        /* <DEDUP_REMOVED lines=44> */
.L_x_6769:
[----:B------:R-:W-:Y:S05]  /*6320*/  BSYNC B0 ;  /* 0x0000000000007941 */ /* 0x000fea0003800000 */
.L_x_6768:
[----:B------:R-:W-:Y:S01]  /*6330*/  I2FP.F32.U32 R80, R118 ;  /* 0x0000007600507245 */ /* 0x000fe20000201000 */
[----:B------:R-:W0:Y:S01]  /*6340*/  @P0 LDC.64 R142, c[0x0][0x230] ;  /* 0x00008c00ff8e0b82 */ /* 0x000e220000000a00 */
[----:B------:R-:W-:Y:S01]  /*6350*/  SEL R86, RZ, 0x100, P4 ;  /* 0x00000100ff567807 */ /* 0x000fe20002000000 */
[----:B------:R-:W-:Y:S01]  /*6360*/  IMAD.WIDE.U32 R138, R117, 0x10, R114 ;  /* 0x00000010758a7825 */ /* 0x000fe200078e0072 */
[----:B------:R-:W-:-:S03]  /*6370*/  SHF.L.U32 R116, R116, 0x10, RZ ;  /* 0x0000001074747819 */ /* 0x000fc600000006ff */
[----:B------:R-:W-:Y:S01]  /*6380*/  FFMA.FTZ R81, R80, R99, 1.1641532182693481445e-10 ;  /* 0x2f00000050517423 */ /* 0x000fe20000010063 */
[----:B------:R-:W-:Y:S02]  /*6390*/  SEL R83, RZ, 0x10000, P5 ;  /* 0x00010000ff537807 */ /* 0x000fe40002800000 */
[----:B------:R-:W-:Y:S02]  /*63a0*/  ISETP.NE.AND P5, PT, R110, RZ, PT ;  /* 0x000000ff6e00720c */ /* 0x000fe40003fa5270 */
[----:B------:R-:W-:Y:S01]  /*63b0*/  FSETP.GTU.FTZ.AND P4, PT, R81, R98, PT ;  /* 0x000000625100720b */ /* 0x000fe20003f9c000 */
[----:B------:R-:W-:Y:S01]  /*63c0*/  FMUL.FTZ R81, R116, R93 ;  /* 0x0000005d74517220 */ /* 0x000fe20000410000 */
[----:B------:R-:W-:Y:S02]  /*63d0*/  SEL R80, RZ, 0x1, P2 ;  /* 0x00000001ff507807 */ /* 0x000fe40001000000 */
[----:B------:R-:W-:Y:S01]  /*63e0*/  SEL R82, RZ, 0x1000000, P4 ;  /* 0x01000000ff527807 */ /* 0x000fe20002000000 */
[----:B------:R-:W-:Y:S01]  /*63f0*/  FMUL.FTZ R84, R81, R96 ;  /* 0x0000006051547220 */ /* 0x000fe20000410000 */
[----:B------:R-:W-:Y:S01]  /*6400*/  SEL R140, RZ, 0x1, P5 ;  /* 0x00000001ff8c7807 */ /* 0x000fe20002800000 */
[----:B------:R-:W-:Y:S01]  /*6410*/  IMAD.WIDE.U32 R80, R80, 0x1000000, RZ ;  /* 0x0100000050507825 */ /* 0x000fe200078e00ff */
[----:B------:R-:W-:-:S02]  /*6420*/  LOP3.LUT R86, R86, R82, R83, 0xfe, !PT ;  /* 0x0000005256567212 */ /* 0x000fc400078efe53 */
[----:B------:R-:W-:Y:S01]  /*6430*/  SEL R82, RZ, 0x1, P1 ;  /* 0x00000001ff527807 */ /* 0x000fe20000800000 */
[----:B------:R-:W-:Y:S01]  /*6440*/  IMAD.WIDE.U32 R140, R140, 0x100, RZ ;  /* 0x000001008c8c7825 */ /* 0x000fe200078e00ff */
[----:B------:R-:W-:Y:S02]  /*6450*/  @P0 PRMT R85, R7, 0x7632, R85 ;  /* 0x0000763207550816 */ /* 0x000fe40000000055 */
[----:B------:R-:W-:Y:S01]  /*6460*/  FSEL R84, R84, RZ, !P4 ;  /* 0x000000ff54547208 */ /* 0x000fe20006000000 */
[----:B------:R-:W-:Y:S01]  /*6470*/  IMAD.WIDE.U32 R82, R82, 0x10000, RZ ;  /* 0x0001000052527825 */ /* 0x000fe200078e00ff */
[----:B------:R-:W-:Y:S02]  /*6480*/  ISETP.NE.AND P6, PT, R108, RZ, PT ;  /* 0x000000ff6c00720c */ /* 0x000fe40003fc5270 */
[----:B------:R-:W-:Y:S01]  /*6490*/  SEL R87, RZ, 0x1, P3 ;  /* 0x00000001ff577807 */ /* 0x000fe20001800000 */
[----:B------:R-:W-:Y:S01]  /*64a0*/  FMUL.FTZ R137, R19, R84 ;  /* 0x0000005413897220 */ /* 0x000fe20000410000 */
[----:B------:R-:W-:Y:S01]  /*64b0*/  LOP3.LUT R144, R140, R80, R82, 0xfe, !PT ;  /* 0x000000508c907212 */ /* 0x000fe200078efe52 */
[----:B------:R-:W-:Y:S01]  /*64c0*/  @P0 IMAD.U32 R80, R85, 0x10000, RZ ;  /* 0x0001000055500824 */ /* 0x000fe200078e00ff */
[----:B------:R-:W-:-:S02]  /*64d0*/  SEL R145, RZ, 0x1, P6 ;  /* 0x00000001ff917807 */ /* 0x000fc40003000000 */
[----:B------:R-:W-:Y:S01]  /*64e0*/  LOP3.LUT R81, R81, R86, R87, 0xfe, !PT ;  /* 0x0000005651517212 */ /* 0x000fe200078efe57 */
[----:B------:R-:W-:Y:S01]  /*64f0*/  @P0 FADD.FTZ R137, R137, R80 ;  /* 0x0000005089890221 */ /* 0x000fe20000010000 */
[----:B------:R-:W-:Y:S02]  /*6500*/  IADD3 R135, R92, 0x200, RZ ;  /* 0x000002005c877810 */ /* 0x000fe40007ffe0ff */
[----:B------:R-:W-:Y:S02]  /*6510*/  LOP3.LUT R144, R144, R145, RZ, 0xfc, !PT ;  /* 0x0000009190907212 */ /* 0x000fe400078efcff */
[----:B------:R-:W-:Y:S01]  /*6520*/  F2FP.BF16.F32.PACK_AB R86, R131, R129 ;  /* 0x000000818356723e */ /* 0x000fe200000010ff */
[----:B0-----:R-:W-:Y:S01]  /*6530*/  @P0 IMAD.WIDE.U32 R142, R135, 0x10, R142 ;  /* 0x00000010878e0825 */ /* 0x001fe200078e008e */
[----:B------:R-:W-:Y:S02]  /*6540*/  F2FP.BF16.F32.PACK_AB R85, R127, R125 ;  /* 0x0000007d7f55723e */ /* 0x000fe400000010ff */
[----:B------:R-:W-:-:S02]  /*6550*/  F2FP.BF16.F32.PACK_AB R84, R123, R121 ;  /* 0x000000797b54723e */ /* 0x000fc400000010ff */
[----:B------:R-:W-:Y:S02]  /*6560*/  F2FP.BF16.F32.PACK_AB R87, R137, R133 ;  /* 0x000000858957723e */ /* 0x000fe400000010ff */
[----:B------:R-:W-:Y:S01]  /*6570*/  LOP3.LUT R145, R141, R81, R83, 0xfe, !PT ;  /* 0x000000518d917212 */ /* 0x000fe200078efe53 */
[----:B------:R-:W-:Y:S02]  /*6580*/  IMAD.WIDE.U32 R140, R117, 0x8, R112 ;  /* 0x00000008758c7825 */ /* 0x000fe400078e0070 */
[----:B------:R0:W-:Y:S02]  /*6590*/  STG.E.128 desc[UR4][R138.64], R84 ;  /* 0x000000548a007986 */ /* 0x0001e4000c101d04 */
[----:B------:R-:W-:Y:S02]  /*65a0*/  IMAD.WIDE.U32 R80, R135, 0x10, R94 ;  /* 0x0000001087507825 */ /* 0x000fe400078e005e */
        /* <DEDUP_REMOVED lines=15> */
.L_x_6773:
[----:B------:R-:W-:-:S07]  /*66a0*/  IMAD.MOV.U32 R108, RZ, RZ, R102 ;  /* 0x000000ffff6c7224 */ /* 0x000fce00078e0066 */
.L_x_6774:
[----:B------:R-:W-:Y:S05]  /*66b0*/  BSYNC B0 ;  /* 0x0000000000007941 */ /* 0x000fea0003800000 */
.L_x_6772:
        /* <DEDUP_REMOVED lines=16> */
.L_x_6778:
[----:B------:R-:W-:Y:S05]  /*67c0*/  BSYNC B1 ;  /* 0x0000000000017941 */ /* 0x000fea0003800000 */
.L_x_6777:
        /* <DEDUP_REMOVED lines=44> */
.L_x_6776:
[----:B------:R-:W-:Y:S05]  /*6a90*/  BSYNC B0 ;  /* 0x0000000000007941 */ /* 0x000fea0003800000 */
.L_x_6775:
[----:B------:R-:W-:Y:S01]  /*6aa0*/  I2FP.F32.U32 R84, R108 ;  /* 0x0000006c00547245 */ /* 0x000fe20000201000 */
[----:B------:R-:W-:Y:S01]  /*6ab0*/  BSSY B0, `(.L_x_6779) ;  /* 0x0000018000007945 */ /* 0x000fe20003800000 */
[C---:B-----5:R-:W-:Y:S02]  /*6ac0*/  SHF.L.U32 R86, R80.reuse, 0x10, RZ ;  /* 0x0000001050567819 */ /* 0x060fe400000006ff */
[----:B------:R-:W-:Y:S01]  /*6ad0*/  PRMT R80, R80, 0x7632, R80 ;  /* 0x0000763250507816 */ /* 0x000fe20000000050 */
[----:B------:R-:W-:Y:S01]  /*6ae0*/  FFMA.FTZ R85, R84, R99, 1.1641532182693481445e-10 ;  /* 0x2f00000054557423 */ /* 0x000fe20000010063 */
[----:B------:R-:W-:Y:S02]  /*6af0*/  @P0 IMAD.U32 R84, R4, 0x10000, RZ ;  /* 0x0001000004540824 */ /* 0x000fe400078e00ff */
[----:B------:R-:W-:Y:S01]  /*6b00*/  FMUL.FTZ R87, R86, R93 ;  /* 0x0000005d56577220 */ /* 0x000fe20000410000 */
[----:B------:R-:W-:Y:S02]  /*6b10*/  IADD3 R110, R94, 0x1, RZ ;  /* 0x000000015e6e7810 */ /* 0x000fe40007ffe0ff */
        /* <DEDUP_REMOVED lines=16> */
.L_x_6780:
[----:B------:R-:W-:-:S07]  /*6c20*/  MOV R84, R102 ;  /* 0x0000006600547202 */ /* 0x000fce0000000f00 */
.L_x_6781:
[----:B------:R-:W-:Y:S05]  /*6c30*/  BSYNC B0 ;  /* 0x0000000000007941 */ /* 0x000fea0003800000 */
.L_x_6779:
        /* <DEDUP_REMOVED lines=16> */
.L_x_6785:
[----:B------:R-:W-:Y:S05]  /*6d40*/  BSYNC B1 ;  /* 0x0000000000017941 */ /* 0x000fea0003800000 */
.L_x_6784:
        /* <DEDUP_REMOVED lines=44> */
.L_x_6783:
[----:B------:R-:W-:Y:S05]  /*7010*/  BSYNC B0 ;  /* 0x0000000000007941 */ /* 0x000fea0003800000 */
.L_x_6782:
        /* <DEDUP_REMOVED lines=24> */
.L_x_6787:
[----:B------:R-:W-:-:S07]  /*71a0*/  IMAD.MOV.U32 R80, RZ, RZ, R102 ;  /* 0x000000ffff507224 */ /* 0x000fce00078e0066 */
.L_x_6788:
[----:B------:R-:W-:Y:S05]  /*71b0*/  BSYNC B0 ;  /* 0x0000000000007941 */ /* 0x000fea0003800000 */
.L_x_6786:
        /* <DEDUP_REMOVED lines=16> */
.L_x_6792:
[----:B------:R-:W-:Y:S05]  /*72c0*/  BSYNC B1 ;  /* 0x0000000000017941 */ /* 0x000fea0003800000 */
.L_x_6791:
        /* <DEDUP_REMOVED lines=44> */
.L_x_6790:
[----:B------:R-:W-:Y:S05]  /*7590*/  BSYNC B0 ;  /* 0x0000000000007941 */ /* 0x000fea0003800000 */
.L_x_6789:
        /* <DEDUP_REMOVED lines=23> */
.L_x_6794:
[----:B------:R-:W-:-:S07]  /*7710*/  MOV R94, R102 ;  /* 0x00000066005e7202 */ /* 0x000fce0000000f00 */
.L_x_6795:
[----:B------:R-:W-:Y:S05]  /*7720*/  BSYNC B0 ;  /* 0x0000000000007941 */ /* 0x000fea0003800000 */
.L_x_6793:
        /* <DEDUP_REMOVED lines=16> */
.L_x_6799:
[----:B------:R-:W-:Y:S05]  /*7830*/  BSYNC B1 ;  /* 0x0000000000017941 */ /* 0x000fea0003800000 */
.L_x_6798:
        /* <DEDUP_REMOVED lines=44> */
.L_x_6797:
[----:B------:R-:W-:Y:S05]  /*7b00*/  BSYNC B0 ;  /* 0x0000000000007941 */ /* 0x000fea0003800000 */
.L_x_6796:
        /* <DEDUP_REMOVED lines=23> */
.L_x_6801:
[----:B------:R-:W-:-:S07]  /*7c80*/  IMAD.MOV.U32 R84, RZ, RZ, R102 ;  /* 0x000000ffff547224 */ /* 0x000fce00078e0066 */
.L_x_6802:
[----:B------:R-:W-:Y:S05]  /*7c90*/  BSYNC B0 ;  /* 0x0000000000007941 */ /* 0x000fea0003800000 */
.L_x_6800:
        /* <DEDUP_REMOVED lines=16> */
.L_x_6806:
[----:B------:R-:W-:Y:S05]  /*7da0*/  BSYNC B1 ;  /* 0x0000000000017941 */ /* 0x000fea0003800000 */
.L_x_6805:
        /* <DEDUP_REMOVED lines=44> */
.L_x_6804:
[----:B------:R-:W-:Y:S05]  /*8070*/  BSYNC B0 ;  /* 0x0000000000007941 */ /* 0x000fea0003800000 */
.L_x_6803:
        /* <DEDUP_REMOVED lines=23> */
.L_x_6808:
[----:B------:R-:W-:-:S07]  /*81f0*/  MOV R84, R102 ;  /* 0x0000006600547202 */ /* 0x000fce0000000f00 */
.L_x_6809:
[----:B------:R-:W-:Y:S05]  /*8200*/  BSYNC B0 ;  /* 0x0000000000007941 */ /* 0x000fea0003800000 */
.L_x_6807:
        /* <DEDUP_REMOVED lines=16> */
.L_x_6813:
[----:B------:R-:W-:Y:S05]  /*8310*/  BSYNC B1 ;  /* 0x0000000000017941 */ /* 0x000fea0003800000 */
.L_x_6812:
        /* <DEDUP_REMOVED lines=44> */
.L_x_6811:
[----:B------:R-:W-:Y:S05]  /*85e0*/  BSYNC B0 ;  /* 0x0000000000007941 */ /* 0x000fea0003800000 */
.L_x_6810:
[----:B------:R-:W-:Y:S01]  /*85f0*/  I2FP.F32.U32 R80, R84 ;  /* 0x0000005400507245 */ /* 0x000fe20000201000 */
[----:B------:R-:W-:Y:S01]  /*8600*/  BSSY B0, `(.L_x_6814) ;  /* 0x0000017000007945 */ /* 0x000fe20003800000 */
[----:B------:R-:W-:Y:S01]  /*8610*/  SHF.L.U32 R82, R82, 0x10, RZ ;  /* 0x0000001052527819 */ /* 0x000fe200000006ff */
[C---:B------:R-:W-:Y:S01]  /*8620*/  VIADD R116, R110.reuse, 0x1 ;  /* 0x000000016e747836 */ /* 0x040fe20000000000 */
[----:B------:R-:W-:Y:S01]  /*8630*/  ISETP.NE.AND P5, PT, R110, 0x1, PT ;  /* 0x000000016e00780c */ /* 0x000fe20003fa5270 */
[----:B------:R-:W-:Y:S02]  /*8640*/  FFMA.FTZ R81, R80, R99, 1.1641532182693481445e-10 ;  /* 0x2f00000050517423 */ /* 0x000fe40000010063 */
[----:B------:R-:W-:-:S03]  /*8650*/  FMUL.FTZ R143, R82, R93 ;  /* 0x0000005d528f7220 */ /* 0x000fc60000410000 */
[----:B------:R-:W-:Y:S01]  /*8660*/  FSETP.GTU.FTZ.AND P4, PT, R81, R98, PT ;  /* 0x000000625100720b */ /* 0x000fe20003f9c000 */
[----:B------:R-:W-:Y:S01]  /*8670*/  FMUL.FTZ R143, R143, R96 ;  /* 0x000000608f8f7220 */ /* 0x000fe20000410000 */
[----:B------:R-:W-:-:S04]  /*8680*/  @P0 PRMT R81, R6, 0x7632, R81 ;  /* 0x0000763206510816 */ /* 0x000fc80000000051 */
        /* <DEDUP_REMOVED lines=13> */
.L_x_6815:
[----:B------:R-:W-:-:S07]  /*8760*/  MOV R82, R102 ;  /* 0x0000006600527202 */ /* 0x000fce0000000f00 */
.L_x_6816:
[----:B------:R-:W-:Y:S05]  /*8770*/  BSYNC B0 ;  /* 0x0000000000007941 */ /* 0x000fea0003800000 */
.L_x_6814:
        /* <DEDUP_REMOVED lines=16> */
.L_x_6820:
[----:B------:R-:W-:Y:S05]  /*8880*/  BSYNC B1 ;  /* 0x0000000000017941 */ /* 0x000fea0003800000 */
.L_x_6819:
        /* <DEDUP_REMOVED lines=44> */
.L_x_6818:
[----:B------:R-:W-:Y:S05]  /*8b50*/  BSYNC B0 ;  /* 0x0000000000007941 */ /* 0x000fea0003800000 */
.L_x_6817:
[----:B------:R-:W-:Y:S01]  /*8b60*/  I2FP.F32.U32 R80, R82 ;  /* 0x0000005200507245 */ /* 0x000fe20000201000 */
[C---:B------:R-:W-:Y:S01]  /*8b70*/  IMAD.U32 R82, R83.reuse, 0x10000, RZ ;  /* 0x0001000053527824 */ /* 0x040fe200078e00ff */
[----:B------:R-:W-:Y:S01]  /*8b80*/  ISETP.NE.AND P6, PT, R116, 0x1, PT ;  /* 0x000000017400780c */ /* 0x000fe20003fc5270 */
[----:B------:R-:W-:Y:S01]  /*8b90*/  BSSY B0, `(.L_x_6821) ;  /* 0x0000015000007945 */ /* 0x000fe20003800000 */
[----:B------:R-:W-:Y:S01]  /*8ba0*/  PRMT R94, R83, 0x7632, R94 ;  /* 0x00007632535e7816 */ /* 0x000fe2000000005e */
[----:B------:R-:W-:Y:S01]  /*8bb0*/  FFMA.FTZ R81, R80, R99, 1.1641532182693481445e-10 ;  /* 0x2f00000050517423 */ /* 0x000fe20000010063 */
[----:B------:R-:W-:Y:S01]  /*8bc0*/  FMUL.FTZ R145, R82, R93 ;  /* 0x0000005d52917220 */ /* 0x000fe20000410000 */
[----:B------:R-:W-:Y:S02]  /*8bd0*/  @P0 SHF.L.U32 R80, R7, 0x10, RZ ;  /* 0x0000001007500819 */ /* 0x000fe400000006ff */
[----:B------:R-:W-:Y:S01]  /*8be0*/  IADD3 R84, R116, 0x1, RZ ;  /* 0x0000000174547810 */ /* 0x000fe20007ffe0ff */
        /* <DEDUP_REMOVED lines=14> */
.L_x_6822:
[----:B------:R-:W-:-:S07]  /*8cd0*/  IMAD.MOV.U32 R110, RZ, RZ, R102 ;  /* 0x000000ffff6e7224 */ /* 0x000fce00078e0066 */
.L_x_6823:
[----:B------:R-:W-:Y:S05]  /*8ce0*/  BSYNC B0 ;  /* 0x0000000000007941 */ /* 0x000fea0003800000 */
.L_x_6821:
        /* <DEDUP_REMOVED lines=18> */
.L_x_6827:
[----:B------:R-:W-:Y:S05]  /*8e10*/  BSYNC B1 ;  /* 0x0000000000017941 */ /* 0x000fea0003800000 */
.L_x_6826:
        /* <DEDUP_REMOVED lines=44> */
.L_x_6825:
[----:B------:R-:W-:Y:S05]  /*90e0*/  BSYNC B0 ;  /* 0x0000000000007941 */ /* 0x000fea0003800000 */
.L_x_6824:
[----:B------:R-:W-:Y:S01]  /*90f0*/  FADD.FTZ R80, RZ, R97 ;  /* 0x00000061ff507221 */ /* 0x000fe20000010000 */
[----:B------:R-:W-:Y:S01]  /*9100*/  SHF.L.U32 R94, R94, 0x10, RZ ;  /* 0x000000105e5e7819 */ /* 0x000fe200000006ff */
[----:B------:R-:W-:Y:S01]  /*9110*/  IMAD.WIDE.U32 R114, R135, 0x10, R114 ;  /* 0x0000001087727825 */ /* 0x000fe200078e0072 */
[----:B------:R-:W-:-:S03]  /*9120*/  SEL R81, RZ, 0x10000, P5 ;  /* 0x00010000ff517807 */ /* 0x000fc60002800000 */
[----:B------:R-:W-:Y:S01]  /*9130*/  FADD.FTZ R80, R80, R101 ;  /* 0x0000006550507221 */ /* 0x000fe20000010000 */
[----:B------:R-:W-:Y:S01]  /*9140*/  ISETP.NE.AND P5, PT, R86, RZ, PT ;  /* 0x000000ff5600720c */ /* 0x000fe20003fa5270 */
[----:B------:R-:W-:Y:S01]  /*9150*/  FMUL.FTZ R93, R94, R93 ;  /* 0x0000005d5e5d7220 */ /* 0x000fe20000410000 */
[----:B------:R-:W0:Y:S01]  /*9160*/  S2R R86, SR_TID.X ;  /* 0x0000000000567919 */ /* 0x000e220000002100 */
[----:B------:R-:W-:Y:S01]  /*9170*/  FADD.FTZ R80, R80, R103 ;  /* 0x0000006750507221 */ /* 0x000fe20000010000 */
[----:B------:R-:W-:Y:S01]  /*9180*/  SEL R146, RZ, 0x1, P5 ;  /* 0x00000001ff927807 */ /* 0x000fe20002800000 */
[----:B------:R-:W-:Y:S01]  /*9190*/  FMUL.FTZ R93, R93, R96 ;  /* 0x000000605d5d7220 */ /* 0x000fe20000410000 */
[----:B------:R-:W-:Y:S01]  /*91a0*/  ISETP.NE.AND P6, PT, R108, RZ, PT ;  /* 0x000000ff6c00720c */ /* 0x000fe20003fc5270 */
[----:B------:R-:W-:Y:S01]  /*91b0*/  FADD.FTZ R80, R80, R105 ;  /* 0x0000006950507221 */ /* 0x000fe20000010000 */
[----:B------:R-:W-:Y:S01]  /*91c0*/  SEL R151, RZ, 0x1, P3 ;  /* 0x00000001ff977807 */ /* 0x000fe20001800000 */
[----:B------:R-:W-:Y:S01]  /*91d0*/  IMAD.WIDE.U32 R146, R146, 0x100, RZ ;  /* 0x0000010092927825 */ /* 0x000fe200078e00ff */
[----:B------:R-:W-:-:S03]  /*91e0*/  SEL R149, RZ, 0x1, P6 ;  /* 0x00000001ff957807 */ /* 0x000fc60003000000 */
[----:B------:R-:W-:Y:S01]  /*91f0*/  FADD.FTZ R82, R80, R107 ;  /* 0x0000006b50527221 */ /* 0x000fe20000010000 */
[----:B------:R-:W-:Y:S01]  /*9200*/  I2FP.F32.U32 R80, R110 ;  /* 0x0000006e00507245 */ /* 0x000fe20000201000 */
[----:B------:R-:W-:Y:S01]  /*9210*/  IMAD.WIDE.U32 R112, R135, 0x8, R112 ;  /* 0x0000000887707825 */ /* 0x000fe200078e0070 */
[----:B------:R-:W-:-:S03]  /*9220*/  UMOV UR8, 0xffffffff ;  /* 0xffffffff00087882 */ /* 0x000fc60000000000 */
[----:B------:R-:W-:Y:S01]  /*9230*/  FADD.FTZ R82, R82, R109 ;  /* 0x0000006d52527221 */ /* 0x000fe20000010000 */
[----:B------:R-:W-:Y:S01]  /*9240*/  FFMA.FTZ R99, R80, R99, 1.1641532182693481445e-10 ;  /* 0x2f00000050637423 */ /* 0x000fe20000010063 */
[----:B------:R-:W-:Y:S02]  /*9250*/  SEL R80, RZ, 0x100, P4 ;  /* 0x00000100ff507807 */ /* 0x000fe40002000000 */
[----:B------:R-:W-:Y:S02]  /*9260*/  FADD.FTZ R82, R82, R111 ;  /* 0x0000006f52527221 */ /* 0x000fe40000010000 */
[----:B------:R-:W-:Y:S02]  /*9270*/  FSETP.GTU.FTZ.AND P4, PT, R99, R98, PT ;  /* 0x000000626300720b */ /* 0x000fe40003f9c000 */
[----:B------:R-:W-:Y:S01]  /*9280*/  FADD.FTZ R82, R82, R119 ;  /* 0x0000007752527221 */ /* 0x000fe20000010000 */
[----:B------:R-:W-:Y:S02]  /*9290*/  SEL R98, RZ, 0x1, P1 ;  /* 0x00000001ff627807 */ /* 0x000fe40000800000 */
[----:B------:R-:W-:Y:S01]  /*92a0*/  SEL R83, RZ, 0x1000000, P4 ;  /* 0x01000000ff537807 */ /* 0x000fe20002000000 */
[----:B------:R-:W-:-:S02]  /*92b0*/  FADD.FTZ R82, R82, R121 ;  /* 0x0000007952527221 */ /* 0x000fc40000010000 */
[----:B------:R-:W-:Y:S01]  /*92c0*/  IMAD.WIDE.U32 R98, R98, 0x10000, RZ ;  /* 0x0001000062627825 */ /* 0x000fe200078e00ff */
[----:B------:R-:W-:-:S03]  /*92d0*/  LOP3.LUT R96, R80, R83, R81, 0xfe, !PT ;  /* 0x0000005350607212 */ /* 0x000fc600078efe51 */
[----:B------:R-:W-:Y:S01]  /*92e0*/  FADD.FTZ R82, R82, R123 ;  /* 0x0000007b52527221 */ /* 0x000fe20000010000 */
[----:B------:R-:W-:Y:S02]  /*92f0*/  SEL R80, RZ, 0x1, P2 ;  /* 0x00000001ff507807 */ /* 0x000fe40001000000 */
[----:B------:R-:W-:Y:S01]  /*9300*/  @P0 PRMT R83, R7, 0x7632, R83 ;  /* 0x0000763207530816 */ /* 0x000fe20000000053 */
[----:B------:R-:W-:Y:S01]  /*9310*/  FADD.FTZ R82, R82, R125 ;  /* 0x0000007d52527221 */ /* 0x000fe20000010000 */
[----:B0-----:R-:W-:Y:S01]  /*9320*/  LOP3.LUT P1, RZ, R86, 0x1f, RZ, 0xc0, !PT ;  /* 0x0000001f56ff7812 */ /* 0x001fe2000782c0ff */
[----:B------:R-:W-:-:S04]  /*9330*/  IMAD.WIDE.U32 R80, R80, 0x1000000, RZ ;  /* 0x0100000050507825 */ /* 0x000fc800078e00ff */
[----:B------:R-:W-:Y:S01]  /*9340*/  FADD.FTZ R82, R82, R127 ;  /* 0x0000007f52527221 */ /* 0x000fe20000010000 */
[----:B------:R-:W-:-:S03]  /*9350*/  LOP3.LUT R98, R146, R80, R98, 0xfe, !PT ;  /* 0x0000005092627212 */ /* 0x000fc600078efe62 */
[----:B------:R-:W-:Y:S01]  /*9360*/  FADD.FTZ R94, R82, R129 ;  /* 0x00000081525e7221 */ /* 0x000fe20000010000 */
[----:B------:R-:W-:Y:S01]  /*9370*/  FSEL R82, R93, RZ, !P4 ;  /* 0x000000ff5d527208 */ /* 0x000fe20006000000 */
[----:B------:R-:W-:Y:S01]  /*9380*/  @P0 IMAD.U32 R80, R83, 0x10000, RZ ;  /* 0x0001000053500824 */ /* 0x000fe200078e00ff */
[----:B------:R-:W-:Y:S01]  /*9390*/  LOP3.LUT R98, R98, R149, RZ, 0xfc, !PT ;  /* 0x0000009562627212 */ /* 0x000fe200078efcff */
[----:B------:R-:W-:Y:S01]  /*93a0*/  FADD.FTZ R94, R94, R131 ;  /* 0x000000835e5e7221 */ /* 0x000fe20000010000 */
[----:B------:R-:W-:Y:S01]  /*93b0*/  LOP3.LUT R149, R81, R96, R151, 0xfe, !PT ;  /* 0x0000006051957212 */ /* 0x000fe200078efe97 */
[----:B------:R-:W-:Y:S01]  /*93c0*/  FMUL.FTZ R93, R11, R82 ;  /* 0x000000520b5d7220 */ /* 0x000fe20000410000 */
[----:B------:R-:W-:Y:S01]  /*93d0*/  F2FP.BF16.F32.PACK_AB R82, R143, R141 ;  /* 0x0000008d8f52723e */ /* 0x000fe200000010ff */
[----:B------:R-:W-:Y:S01]  /*93e0*/  FADD.FTZ R94, R94, R133 ;  /* 0x000000855e5e7221 */ /* 0x000fe20000010000 */
[----:B------:R-:W-:Y:S01]  /*93f0*/  F2FP.BF16.F32.PACK_AB R81, R139, R95 ;  /* 0x0000005f8b51723e */ /* 0x000fe200000010ff */
[----:B------:R-:W-:Y:S01]  /*9400*/  @P0 FADD.FTZ R93, R93, R80 ;  /* 0x000000505d5d0221 */ /* 0x000fe20000010000 */
[----:B------:R-:W-:Y:S01]  /*9410*/  F2FP.BF16.F32.PACK_AB R80, R87, R85 ;  /* 0x000000555750723e */ /* 0x000fe200000010ff */
[----:B------:R-:W-:Y:S01]  /*9420*/  FADD.FTZ R94, R94, R137 ;  /* 0x000000895e5e7221 */ /* 0x000fe20000010000 */
[----:B------:R-:W-:-:S02]  /*9430*/  LOP3.LUT R99, R147, R149, R99, 0xfe, !PT ;  /* 0x0000009593637212 */ /* 0x000fc400078efe63 */
[----:B------:R-:W-:Y:S01]  /*9440*/  F2FP.BF16.F32.PACK_AB R83, R93, R145 ;  /* 0x000000915d53723e */ /* 0x000fe200000010ff */
[----:B------:R-:W-:Y:S01]  /*9450*/  FADD.FTZ R94, R94, R85 ;  /* 0x000000555e5e7221 */ /* 0x000fe20000010000 */
[----:B------:R-:W-:-:S03]  /*9460*/  LOP3.LUT P0, RZ, R0, 0xff, RZ, 0xc0, !PT ;  /* 0x000000ff00ff7812 */ /* 0x000fc6000780c0ff */
[----:B------:R-:W-:Y:S01]  /*9470*/  FADD.FTZ R94, R94, R87 ;  /* 0x000000575e5e7221 */ /* 0x000fe20000010000 */
[----:B------:R0:W-:Y:S03]  /*9480*/  STG.E.128 desc[UR4][R114.64], R80 ;  /* 0x0000005072007986 */ /* 0x0001e6000c101d04 */
[----:B------:R-:W-:Y:S01]  /*9490*/  FADD.FTZ R94, R94, R95 ;  /* 0x0000005f5e5e7221 */ /* 0x000fe20000010000 */
[----:B------:R0:W-:Y:S03]  /*94a0*/  STG.E.64 desc[UR4][R112.64], R98 ;  /* 0x0000006270007986 */ /* 0x0001e6000c101b04 */
[----:B------:R-:W-:-:S04]  /*94b0*/  FADD.FTZ R94, R94, R139 ;  /* 0x0000008b5e5e7221 */ /* 0x000fc80000010000 */
[----:B------:R-:W-:Y:S01]  /*94c0*/  FADD.FTZ R0, R94, R141 ;  /* 0x0000008d5e007221 */ /* 0x000fe20000010000 */
[----:B------:R-:W-:-:S03]  /*94d0*/  SHF.R.U32.HI R94, RZ, 0x5, R86 ;  /* 0x00000005ff5e7819 */ /* 0x000fc60000011656 */
        /* <DEDUP_REMOVED lines=74> */
.L_x_6840:
        /* <DEDUP_REMOVED lines=8> */
[----:B------:R-:W-:Y:S02]  /*9a00*/  @!P2 MOV R82, 0x400 ;  /* 0x000004000052a802 */ /* 0x000fe40000000f00 */
[----:B--2---:R-:W-:Y:S02]  /*9a10*/  @!P1 LEA R81, R81, R0, 0x18 ;  /* 0x0000000051519211 */ /* 0x004fe400078ec0ff */
[C---:B------:R-:W-:Y:S02]  /*9a20*/  @!P1 IADD3 R0, R96.reuse, R83, RZ ;  /* 0x0000005360009210 */ /* 0x040fe40007ffe0ff */
[----:B------:R-:W-:-:S03]  /*9a30*/  @!P2 IADD3 R96, R96, R113, RZ ;  /* 0x000000716060a210 */ /* 0x000fc60007ffe0ff */
[----:B------:R-:W-:Y:S02]  /*9a40*/  @!P1 IMAD R0, R0, 0x8, R81 ;  /* 0x0000000800009824 */ /* 0x000fe400078e0251 */
[----:B-1----:R-:W-:Y:S01]  /*9a50*/  FADD.FTZ R81, R98, R99 ;  /* 0x0000006362517221 */ /* 0x002fe20000010000 */
[----:B0-----:R-:W-:-:S04]  /*9a60*/  CS2R R98, SRZ ;  /* 0x0000000000627805 */ /* 0x001fc8000001ff00 */
[----:B------:R-:W-:Y:S01]  /*9a70*/  @!P1 STS.64 [R0], R80 ;  /* 0x0000005000009388 */ /* 0x000fe20000000a00 */
[----:B------:R-:W-:Y:S01]  /*9a80*/  BAR.SYNC.DEFER_BLOCKING 0x0 ;  /* 0x0000000000007b1d */ /* 0x000fe20000010000 */
[----:B------:R-:W-:Y:S02]  /*9a90*/  LOP3.LUT P1, RZ, R83, 0x1f, R86, 0xf8, !PT ;  /* 0x0000001f53ff7812 */ /* 0x000fe4000782f856 */
[----:B---3--:R-:W-:Y:S01]  /*9aa0*/  @!P2 LEA R115, R115, R82, 0x18 ;  /* 0x000000527373a211 */ /* 0x008fe200078ec0ff */
[----:B------:R-:W-:Y:S01]  /*9ab0*/  IMAD.MOV.U32 R82, RZ, RZ, RZ ;  /* 0x000000ffff527224 */ /* 0x000fe200078e00ff */
[----:B------:R-:W-:Y:S02]  /*9ac0*/  @!P2 MOV R82, 0x300 ;  /* 0x000003000052a802 */ /* 0x000fe40000000f00 */
[----:B------:R-:W-:-:S03]  /*9ad0*/  @!P2 LEA R96, R96, R115, 0x3 ;  /* 0x000000736060a211 */ /* 0x000fc600078e18ff */
[----:B------:R-:W0:Y:S04]  /*9ae0*/  SHFL.DOWN PT, R113, R82, 0x4, 0x1f ;  /* 0x08801f0052717f89 */ /* 0x000e2800000e0000 */
[----:B------:R1:W-:Y:S01]  /*9af0*/  @!P2 LDS.64 R98, [R96] ;  /* 0x000000006062a984 */ /* 0x0003e20000000a00 */
[----:B------:R-:W-:Y:S02]  /*9b00*/  PLOP3.LUT P2, PT, PT, PT, UP1, 0x40, 0x0 ;  /* 0x000000000000781c */ /* 0x000fe40003f4e818 */
[-C--:B-1----:R-:W-:Y:S02]  /*9b10*/  I2FP.F32.S32 R96, R82.reuse ;  /* 0x0000005200607245 */ /* 0x082fe40000201400 */
[----:B0-----:R-:W-:Y:S02]  /*9b20*/  IADD3 R80, R113, R82, RZ ;  /* 0x0000005271507210 */ /* 0x001fe40007ffe0ff */
[----:B------:R-:W-:-:S02]  /*9b30*/  I2FP.F32.S32 R108, R113 ;  /* 0x00000071006c7245 */ /* 0x000fc40000201400 */
[----:B------:R-:W-:Y:S01]  /*9b40*/  I2FP.F32.S32 R81, R80 ;  /* 0x0000005000517245 */ /* 0x000fe20000201400 */
[----:B------:R-:W0:Y:S03]  /*9b50*/  SHFL.DOWN PT, R147, R80, 0x2, 0x1f ;  /* 0x08401f0050937f89 */ /* 0x000e2600000e0000 */
[----:B------:R-:W1:Y:S01]  /*9b60*/  MUFU.RCP R94, R81 ;  /* 0x00000051005e7308 */ /* 0x000e620000001000 */
[----:B0-----:R-:W-:Y:S01]  /*9b70*/  IMAD.IADD R80, R80, 0x1, R147 ;  /* 0x0000000150507824 */ /* 0x001fe200078e0293 */
[----:B------:R-:W0:Y:S01]  /*9b80*/  SHFL.DOWN PT, R115, R98, 0x4, 0x1f ;  /* 0x08801f0062737f89 */ /* 0x000e2200000e0000 */
[----:B------:R-:W-:-:S03]  /*9b90*/  I2FP.F32.S32 R147, R147 ;  /* 0x0000009300937245 */ /* 0x000fc60000201400 */
[----:B------:R-:W2:Y:S04]  /*9ba0*/  SHFL.DOWN PT, R0, R99, 0x4, 0x1f ;  /* 0x08801f0063007f89 */ /* 0x000ea800000e0000 */
[----:B------:R-:W3:Y:S01]  /*9bb0*/  SHFL.DOWN PT, R149, R80, 0x1, 0x1f ;  /* 0x08201f0050957f89 */ /* 0x000ee200000e0000 */
        /* <DEDUP_REMOVED lines=10> */
[----:B------:R-:W-:Y:S02]  /*9c60*/  I2FP.F32.S32 R94, R80 ;  /* 0x00000050005e7245 */ /* 0x000fe40000201400 */
[-C--:B---3--:R-:W-:Y:S02]  /*9c70*/  IADD3 R80, R80, R149.reuse, RZ ;  /* 0x0000009550507210 */ /* 0x088fe40007ffe0ff */
[----:B------:R-:W1:Y:S01]  /*9c80*/  MUFU.RCP R96, R94 ;  /* 0x0000005e00607308 */ /* 0x000e620000001000 */
[----:B------:R-:W2:Y:S01]  /*9c90*/  SHFL.DOWN PT, R0, R99, 0x2, 0x1f ;  /* 0x08401f0063007f89 */ /* 0x000ea200000e0000 */
[----:B------:R-:W-:Y:S02]  /*9ca0*/  I2FP.F32.S32 R80, R80 ;  /* 0x0000005000507245 */ /* 0x000fe40000201400 */
[----:B------:R-:W-:-:S04]  /*9cb0*/  I2FP.F32.S32 R149, R149 ;  /* 0x0000009500957245 */ /* 0x000fc80000201400 */
        /* <DEDUP_REMOVED lines=20> */
[----:B------:R-:W0:Y:S01]  /*9e00*/  LDC R82, c[0x0][0x2d8] ;  /* 0x0000b600ff527b82 */ /* 0x000e220000000800 */
[----:B------:R-:W1:Y:S02]  /*9e10*/  SHFL.IDX PT, R115, R113, RZ, 0x1f ;  /* 0x00001fff71737589 */ /* 0x000e6400000e0000 */
[----:B------:R-:W-:-:S05]  /*9e20*/  FFMA.FTZ R99, R80, R99, R81 ;  /* 0x0000006350637223 */ /* 0x000fca0000010051 */
[----:B------:R-:W2:Y:S01]  /*9e30*/  @!P1 LDC.64 R80, c[0x0][0x250] ;  /* 0x00009400ff509b82 */ /* 0x000ea20000000a00 */
[----:B------:R-:W0:Y:S01]  /*9e40*/  SHFL.IDX PT, R99, R99, RZ, 0x1f ;  /* 0x00001fff63637589 */ /* 0x000e2200000e0000 */
[C---:B-1----:R-:W-:Y:S01]  /*9e50*/  FMUL.FTZ R0, R115.reuse, R115 ;  /* 0x0000007373007220 */ /* 0x042fe20000410000 */
[----:B------:R-:W-:-:S04]  /*9e60*/  FSEL R86, R115, RZ, P3 ;  /* 0x000000ff73567208 */ /* 0x000fc80001800000 */
[----:B------:R-:W-:Y:S01]  /*9e70*/  FSEL R83, R0, RZ, !P2 ;  /* 0x000000ff00537208 */ /* 0x000fe20005000000 */
[C---:B------:R-:W-:Y:S01]  /*9e80*/  FADD.FTZ R108, -R86.reuse, R95 ;  /* 0x0000005f566c7221 */ /* 0x040fe20000010100 */
[C---:B------:R-:W-:Y:S01]  /*9e90*/  FADD.FTZ R119, -R86.reuse, R119 ;  /* 0x0000007756777221 */ /* 0x040fe20000010100 */
[----:B0-----:R-:W-:Y:S01]  /*9ea0*/  FFMA.FTZ R0, R99, UR11, R82 ;  /* 0x0000000b63007c23 */ /* 0x001fe20008010052 */
[----:B------:R-:W0:Y:S01]  /*9eb0*/  LDC.64 R94, c[0x0][0x2b8] ;  /* 0x0000ae00ff5e7b82 */ /* 0x000e220000000a00 */
[C---:B------:R-:W-:Y:S01]  /*9ec0*/  FADD.FTZ R109, -R86.reuse, R109 ;  /* 0x0000006d566d7221 */ /* 0x040fe20000010100 */
[----:B------:R-:W-:Y:S01]  /*9ed0*/  FADD.FTZ R103, -R86, R103 ;  /* 0x0000006756677221 */ /* 0x000fe20000010100 */
[----:B------:R-:W-:Y:S01]  /*9ee0*/  FADD.FTZ R0, R0, R83 ;  /* 0x0000005300007221 */ /* 0x000fe20000010000 */
[C---:B------:R-:W-:Y:S01]  /*9ef0*/  FADD.FTZ R105, -R86.reuse, R105 ;  /* 0x0000006956697221 */ /* 0x040fe20000010100 */
[C---:B------:R-:W-:Y:S01]  /*9f00*/  FADD.FTZ R99, -R86.reuse, R87 ;  /* 0x0000005756637221 */ /* 0x040fe20000010100 */
[C---:B--2---:R-:W-:Y:S01]  /*9f10*/  @!P1 IMAD.WIDE R80, R3.reuse, 0x4, R80 ;  /* 0x0000000403509825 */ /* 0x044fe200078e0250 */
[----:B------:R-:W1:Y:S01]  /*9f20*/  MUFU.RSQ R126, R0 ;  /* 0x00000000007e7308 */ /* 0x000e620000001400 */
[----:B------:R-:W2:Y:S02]  /*9f30*/  @!P1 LDC.64 R82, c[0x0][0x258] ;  /* 0x00009600ff529b82 */ /* 0x000ea40000000a00 */
        /* <DEDUP_REMOVED lines=21> */
[C---:B------:R-:W-:Y:S01]  /*a090*/  FMUL.FTZ R118, R126.reuse, R99 ;  /* 0x000000637e767220 */ /* 0x040fe20000410000 */
[----:B------:R-:W-:Y:S01]  /*a0a0*/  FMUL.FTZ R99, R126, R108 ;  /* 0x0000006c7e637220 */ /* 0x000fe20000410000 */
[----:B--2---:R-:W-:-:S04]  /*a0b0*/  @!P1 IMAD.WIDE R86, R3, 0x4, R82 ;  /* 0x0000000403569825 */ /* 0x004fc800078e0252 */
[C---:B------:R-:W-:Y:S01]  /*a0c0*/  FMUL.FTZ R82, R126.reuse, R105 ;  /* 0x000000697e527220 */ /* 0x040fe20000410000 */
[C---:B------:R-:W-:Y:S01]  /*a0d0*/  FMUL.FTZ R125, R126.reuse, R125 ;  /* 0x0000007d7e7d7220 */ /* 0x040fe20000410000 */
[C---:B------:R-:W-:Y:S01]  /*a0e0*/  FMUL.FTZ R112, R126.reuse, R127 ;  /* 0x0000007f7e707220 */ /* 0x040fe20000410000 */
[----:B------:R-:W-:Y:S01]  /*a0f0*/  FFMA.FTZ R108, R51, R98, R75 ;  /* 0x00000062336c7223 */ /* 0x000fe2000001004b */
[----:B------:R1:W-:Y:S01]  /*a100*/  @!P1 STG.E desc[UR4][R80.64], R115 ;  /* 0x0000007350009986 */ /* 0x0003e2000c101904 */
[C---:B------:R-:W-:Y:S01]  /*a110*/  FMUL.FTZ R97, R126.reuse, R97 ;  /* 0x000000617e617220 */ /* 0x040fe20000410000 */
[C---:B------:R-:W-:Y:S01]  /*a120*/  FMUL.FTZ R0, R126.reuse, R101 ;  /* 0x000000657e007220 */ /* 0x040fe20000410000 */
[C---:B------:R-:W-:Y:S01]  /*a130*/  FMUL.FTZ R107, R126.reuse, R107 ;  /* 0x0000006b7e6b7220 */ /* 0x040fe20000410000 */
[C---:B------:R-:W-:Y:S01]  /*a140*/  FMUL.FTZ R111, R126.reuse, R111 ;  /* 0x0000006f7e6f7220 */ /* 0x040fe20000410000 */
[C---:B------:R-:W-:Y:S01]  /*a150*/  FMUL.FTZ R121, R126.reuse, R121 ;  /* 0x000000797e797220 */ /* 0x040fe20000410000 */
[C---:B------:R-:W-:Y:S01]  /*a160*/  FMUL.FTZ R110, R126.reuse, R123 ;  /* 0x0000007b7e6e7220 */ /* 0x040fe20000410000 */
[----:B------:R-:W-:Y:S01]  /*a170*/  FFMA.FTZ R98, R49, R96, R73 ;  /* 0x0000006031627223 */ /* 0x000fe20000010049 */
[C---:B------:R-:W-:Y:S01]  /*a180*/  FMUL.FTZ R129, R126.reuse, R129 ;  /* 0x000000817e817220 */ /* 0x040fe20000410000 */
[C---:B------:R-:W-:Y:S01]  /*a190*/  FMUL.FTZ R114, R126.reuse, R131 ;  /* 0x000000837e727220 */ /* 0x040fe20000410000 */
[C---:B------:R-:W-:Y:S01]  /*a1a0*/  FMUL.FTZ R133, R126.reuse, R133 ;  /* 0x000000857e857220 */ /* 0x040fe20000410000 */
[C---:B------:R-:W-:Y:S01]  /*a1b0*/  FMUL.FTZ R116, R126.reuse, R137 ;  /* 0x000000897e747220 */ /* 0x040fe20000410000 */
[----:B------:R-:W-:Y:S01]  /*a1c0*/  FMUL.FTZ R120, R126, R139 ;  /* 0x0000008b7e787220 */ /* 0x000fe20000410000 */
[----:B-1----:R-:W-:Y:S01]  /*a1d0*/  FFMA.FTZ R81, R54, R103, R78 ;  /* 0x0000006736517223 */ /* 0x002fe2000001004e */
        /* <DEDUP_REMOVED lines=8> */
[----:B------:R1:W-:Y:S01]  /*a260*/  @!P1 STG.E desc[UR4][R86.64], R126 ;  /* 0x0000007e56009986 */ /* 0x0003e2000c101904 */
        /* <DEDUP_REMOVED lines=11> */
[----:B-1----:R-:W-:Y:S01]  /*a320*/  LEA R86, P1, R92, UR14, 0x4 ;  /* 0x0000000e5c567c11 */ /* 0x002fe2000f8220ff */
        /* <DEDUP_REMOVED lines=12> */
[----:B------:R-:W-:Y:S02]  /*a3f0*/  F2FP.BF16.F32.PACK_AB R82, R98, R107 ;  /* 0x0000006b6252723e */ /* 0x000fe400000010ff */
[----:B------:R-:W-:Y:S02]  /*a400*/  F2FP.BF16.F32.PACK_AB R80, R85, R80 ;  /* 0x000000505550723e */ /* 0x000fe400000010ff */
[----:B------:R-:W-:Y:S02]  /*a410*/  F2FP.BF16.F32.PACK_AB R112, R110, R121 ;  /* 0x000000796e70723e */ /* 0x000fe400000010ff */
[----:B------:R-:W-:Y:S02]  /*a420*/  LEA.HI.X R87, R92, UR15, RZ, 0x4, P1 ;  /* 0x0000000f5c577c11 */ /* 0x000fe400088f24ff */
[----:B------:R-:W-:-:S02]  /*a430*/  F2FP.BF16.F32.PACK_AB R115, R116, R133 ;  /* 0x000000857473723e */ /* 0x000fc400000010ff */
[----:B------:R-:W-:Y:S01]  /*a440*/  F2FP.BF16.F32.PACK_AB R114, R114, R129 ;  /* 0x000000817272723e */ /* 0x000fe200000010ff */
[----:B------:R0:W-:Y:S01]  /*a450*/  STG.E.128 desc[UR4][R86.64], R80 ;  /* 0x0000005056007986 */ /* 0x0001e2000c101d04 */
[----:B------:R-:W-:Y:S02]  /*a460*/  F2FP.BF16.F32.PACK_AB R121, R120, R99 ;  /* 0x000000637879723e */ /* 0x000fe400000010ff */
[----:B------:R-:W-:Y:S01]  /*a470*/  F2FP.BF16.F32.PACK_AB R123, R124, R145 ;  /* 0x000000917c7b723e */ /* 0x000fe200000010ff */
[----:B------:R0:W-:Y:S01]  /*a480*/  STG.E.128 desc[UR4][R94.64], R112 ;  /* 0x000000705e007986 */ /* 0x0001e2000c101d04 */
[----:B------:R-:W-:Y:S02]  /*a490*/  F2FP.BF16.F32.PACK_AB R122, R122, R141 ;  /* 0x0000008d7a7a723e */ /* 0x000fe400000010ff */
[----:B------:R-:W-:Y:S02]  /*a4a0*/  LEA.HI.X R97, R135, UR15, RZ, 0x4, P2 ;  /* 0x0000000f87617c11 */ /* 0x000fe400090f24ff */
[----:B------:R-:W-:-:S02]  /*a4b0*/  F2FP.BF16.F32.PACK_AB R120, R118, R93 ;  /* 0x0000005d7678723e */ /* 0x000fc400000010ff */
[----:B------:R-:W-:Y:S02]  /*a4c0*/  IADD3 R3, R3, UR16, RZ ;  /* 0x0000001003037c10 */ /* 0x000fe4000fffe0ff */
[----:B------:R-:W-:Y:S01]  /*a4d0*/  SEL R0, RZ, 0x1, P0 ;  /* 0x00000001ff007807 */ /* 0x000fe20000000000 */
[----:B------:R0:W-:Y:S01]  /*a4e0*/  STG.E.128 desc[UR4][R96.64], R120 ;  /* 0x0000007860007986 */ /* 0x0001e2000c101d04 */
[----:B------:R-:W-:-:S13]  /*a4f0*/  ISETP.GE.AND P1, PT, R3, UR17, PT ;  /* 0x0000001103007c0c */ /* 0x000fda000bf26270 */
[----:B------:R-:W-:Y:S05]  /*a500*/  @!P1 BRA `(.L_x_6829) ;  /* 0xffffff6400049947 */ /* 0x000fea000383ffff */
[----:B------:R-:W-:Y:S05]  /*a510*/  EXIT ;  /* 0x000000000000794d */ /* 0x000fea0003800000 */
.L_x_6828:
[----:B------:R-:W-:Y:S01]  /*a520*/  HFMA2.MMA R110, -RZ, RZ, 0, 5.9604644775390625e-08 ;  /* 0x00000001ff6e7435 */ /* 0x000fe200000001ff */
[----:B------:R-:W-:Y:S01]  /*a530*/  IMAD.MOV.U32 R113, RZ, RZ, R0 ;  /* 0x000000ffff717224 */ /* 0x000fe200078e0000 */
[----:B------:R-:W-:Y:S01]  /*a540*/  MOV R115, 0x1f ;  /* 0x0000001f00737802 */ /* 0x000fe20000000f00 */
[----:B------:R-:W-:-:S08]  /*a550*/  IMAD.MOV.U32 R108, RZ, RZ, -0x1 ;  /* 0xffffffffff6c7424 */ /* 0x000fd000078e00ff */
[----:B------:R-:W-:Y:S05]  /*a560*/  WARPSYNC.COLLECTIVE R108, `(.L_x_6830) ;  /* 0x000000006c087348 */ /* 0x000fea0003c00000 */
[----:B------:R0:W1:Y:S02]  /*a570*/  SHFL.BFLY P2, R99, R113, R110, R115 ;  /* 0x0c00006e71637389 */ /* 0x0000640000040073 */
[----:B01----:R-:W-:Y:S01]  /*a580*/  ENDCOLLECTIVE ;  /* 0x000000000000791b */ /* 0x003fe20003800000 */
.L_x_6830:
[----:B------:R-:W-:Y:S01]  /*a590*/  IMAD.MOV.U32 R110, RZ, RZ, 0x2 ;  /* 0x00000002ff6e7424 */ /* 0x000fe200078e00ff */
[----:B------:R-:W-:-:S05]  /*a5a0*/  MOV R81, R99 ;  /* 0x0000006300517202 */ /* 0x000fca0000000f00 */
[----:B------:R-:W-:-:S05]  /*a5b0*/  FADD.FTZ R81, R0, R81 ;  /* 0x0000005100517221 */ /* 0x000fca0000010000 */
[----:B------:R-:W-:-:S07]  /*a5c0*/  MOV R113, R81 ;  /* 0x0000005100717202 */ /* 0x000fce0000000f00 */
[----:B------:R-:W-:Y:S05]  /*a5d0*/  WARPSYNC.COLLECTIVE R108, `(.L_x_6831) ;  /* 0x000000006c087348 */ /* 0x000fea0003c00000 */
[----:B------:R0:W1:Y:S02]  /*a5e0*/  SHFL.BFLY P2, R99, R113, R110, R115 ;  /* 0x0c00006e71637389 */ /* 0x0000640000040073 */
[----:B01----:R-:W-:Y:S01]  /*a5f0*/  ENDCOLLECTIVE ;  /* 0x000000000000791b */ /* 0x003fe20003800000 */
.L_x_6831:
[----:B------:R-:W-:Y:S01]  /*a600*/  IMAD.MOV.U32 R110, RZ, RZ, 0x4 ;  /* 0x00000004ff6e7424 */ /* 0x000fe200078e00ff */
[----:B------:R-:W-:-:S05]  /*a610*/  MOV R80, R99 ;  /* 0x0000006300507202 */ /* 0x000fca0000000f00 */
[----:B------:R-:W-:-:S05]  /*a620*/  FADD.FTZ R82, R81, R80 ;  /* 0x0000005051527221 */ /* 0x000fca0000010000 */
[----:B------:R-:W-:-:S07]  /*a630*/  MOV R113, R82 ;  /* 0x0000005200717202 */ /* 0x000fce0000000f00 */
[----:B------:R-:W-:Y:S05]  /*a640*/  WARPSYNC.COLLECTIVE R108, `(.L_x_6832) ;  /* 0x000000006c087348 */ /* 0x000fea0003c00000 */
[----:B------:R0:W1:Y:S02]  /*a650*/  SHFL.BFLY P2, R99, R113, R110, R115 ;  /* 0x0c00006e71637389 */ /* 0x0000640000040073 */
[----:B01----:R-:W-:Y:S01]  /*a660*/  ENDCOLLECTIVE ;  /* 0x000000000000791b */ /* 0x003fe20003800000 */
.L_x_6832:
[----:B------:R-:W-:Y:S01]  /*a670*/  IMAD.MOV.U32 R110, RZ, RZ, 0x8 ;  /* 0x00000008ff6e7424 */ /* 0x000fe200078e00ff */
[----:B------:R-:W-:-:S05]  /*a680*/  MOV R83, R99 ;  /* 0x0000006300537202 */ /* 0x000fca0000000f00 */
[----:B------:R-:W-:-:S05]  /*a690*/  FADD.FTZ R83, R82, R83 ;  /* 0x0000005352537221 */ /* 0x000fca0000010000 */
[----:B------:R-:W-:-:S07]  /*a6a0*/  MOV R113, R83 ;  /* 0x0000005300717202 */ /* 0x000fce0000000f00 */
[----:B------:R-:W-:Y:S05]  /*a6b0*/  WARPSYNC.COLLECTIVE R108, `(.L_x_6833) ;  /* 0x000000006c087348 */ /* 0x000fea0003c00000 */
[----:B------:R0:W1:Y:S02]  /*a6c0*/  SHFL.BFLY P2, R99, R113, R110, R115 ;  /* 0x0c00006e71637389 */ /* 0x0000640000040073 */
[----:B01----:R-:W-:Y:S01]  /*a6d0*/  ENDCOLLECTIVE ;  /* 0x000000000000791b */ /* 0x003fe20003800000 */
.L_x_6833:
[----:B------:R-:W-:Y:S01]  /*a6e0*/  IMAD.MOV.U32 R110, RZ, RZ, 0x10 ;  /* 0x00000010ff6e7424 */ /* 0x000fe200078e00ff */
[----:B------:R-:W-:-:S05]  /*a6f0*/  MOV R80, R99 ;  /* 0x0000006300507202 */ /* 0x000fca0000000f00 */
[----:B------:R-:W-:-:S05]  /*a700*/  FADD.FTZ R98, R83, R80 ;  /* 0x0000005053627221 */ /* 0x000fca0000010000 */
[----:B------:R-:W-:-:S07]  /*a710*/  MOV R113, R98 ;  /* 0x0000006200717202 */ /* 0x000fce0000000f00 */
[----:B------:R-:W-:Y:S05]  /*a720*/  WARPSYNC.COLLECTIVE R108, `(.L_x_6834) ;  /* 0x000000006c087348 */ /* 0x000fea0003c00000 */
[----:B------:R0:W1:Y:S02]  /*a730*/  SHFL.BFLY P2, R99, R113, R110, R115 ;  /* 0x0c00006e71637389 */ /* 0x0000640000040073 */
[----:B01----:R-:W-:Y:S01]  /*a740*/  ENDCOLLECTIVE ;  /* 0x000000000000791b */ /* 0x003fe20003800000 */
.L_x_6834:
        /* <DEDUP_REMOVED lines=55> */
.L_x_6835:
[----:B------:R-:W-:Y:S01]  /*aac0*/  HFMA2.MMA R110, -RZ, RZ, 0, 1.1920928955078125e-07 ;  /* 0x00000002ff6e7435 */ /* 0x000fe200000001ff */
[----:B------:R-:W-:-:S04]  /*aad0*/  IMAD.MOV.U32 R81, RZ, RZ, R99 ;  /* 0x000000ffff517224 */ /* 0x000fc800078e0063 */
[----:B------:R-:W-:-:S05]  /*aae0*/  FADD.FTZ R81, R0, R81 ;  /* 0x0000005100517221 */ /* 0x000fca0000010000 */
[----:B------:R-:W-:-:S07]  /*aaf0*/  MOV R113, R81 ;  /* 0x0000005100717202 */ /* 0x000fce0000000f00 */
[----:B------:R-:W-:Y:S05]  /*ab00*/  WARPSYNC.COLLECTIVE R108, `(.L_x_6836) ;  /* 0x000000006c087348 */ /* 0x000fea0003c00000 */
[----:B------:R0:W1:Y:S02]  /*ab10*/  SHFL.BFLY P2, R99, R113, R110, R115 ;  /* 0x0c00006e71637389 */ /* 0x0000640000040073 */
[----:B01----:R-:W-:Y:S01]  /*ab20*/  ENDCOLLECTIVE ;  /* 0x000000000000791b */ /* 0x003fe20003800000 */
.L_x_6836:
[----:B------:R-:W-:Y:S01]  /*ab30*/  HFMA2.MMA R110, -RZ, RZ, 0, 2.384185791015625e-07 ;  /* 0x00000004ff6e7435 */ /* 0x000fe200000001ff */
[----:B------:R-:W-:-:S04]  /*ab40*/  IMAD.MOV.U32 R82, RZ, RZ, R99 ;  /* 0x000000ffff527224 */ /* 0x000fc800078e0063 */
[----:B------:R-:W-:-:S05]  /*ab50*/  FADD.FTZ R82, R81, R82 ;  /* 0x0000005251527221 */ /* 0x000fca0000010000 */
[----:B------:R-:W-:-:S07]  /*ab60*/  MOV R113, R82 ;  /* 0x0000005200717202 */ /* 0x000fce0000000f00 */
[----:B------:R-:W-:Y:S05]  /*ab70*/  WARPSYNC.COLLECTIVE R108, `(.L_x_6837) ;  /* 0x000000006c087348 */ /* 0x000fea0003c00000 */
[----:B------:R0:W1:Y:S02]  /*ab80*/  SHFL.BFLY P2, R99, R113, R110, R115 ;  /* 0x0c00006e71637389 */ /* 0x0000640000040073 */
[----:B01----:R-:W-:Y:S01]  /*ab90*/  ENDCOLLECTIVE ;  /* 0x000000000000791b */ /* 0x003fe20003800000 */
.L_x_6837:
[----:B------:R-:W-:Y:S01]  /*aba0*/  HFMA2.MMA R110, -RZ, RZ, 0, 4.76837158203125e-07 ;  /* 0x00000008ff6e7435 */ /* 0x000fe200000001ff */
[----:B------:R-:W-:-:S04]  /*abb0*/  IMAD.MOV.U32 R83, RZ, RZ, R99 ;  /* 0x000000ffff537224 */ /* 0x000fc800078e0063 */
[----:B------:R-:W-:-:S05]  /*abc0*/  FADD.FTZ R83, R82, R83 ;  /* 0x0000005352537221 */ /* 0x000fca0000010000 */
[----:B------:R-:W-:-:S07]  /*abd0*/  MOV R113, R83 ;  /* 0x0000005300717202 */ /* 0x000fce0000000f00 */
[----:B------:R-:W-:Y:S05]  /*abe0*/  WARPSYNC.COLLECTIVE R108, `(.L_x_6838) ;  /* 0x000000006c087348 */ /* 0x000fea0003c00000 */
[----:B------:R0:W1:Y:S02]  /*abf0*/  SHFL.BFLY P2, R99, R113, R110, R115 ;  /* 0x0c00006e71637389 */ /* 0x0000640000040073 */
[----:B01----:R-:W-:Y:S01]  /*ac00*/  ENDCOLLECTIVE ;  /* 0x000000000000791b */ /* 0x003fe20003800000 */
.L_x_6838:
[----:B------:R-:W-:Y:S01]  /*ac10*/  HFMA2.MMA R110, -RZ, RZ, 0, 9.5367431640625e-07 ;  /* 0x00000010ff6e7435 */ /* 0x000fe200000001ff */
[----:B------:R-:W-:-:S04]  /*ac20*/  IMAD.MOV.U32 R98, RZ, RZ, R99 ;  /* 0x000000ffff627224 */ /* 0x000fc800078e0063 */
[----:B------:R-:W-:-:S05]  /*ac30*/  FADD.FTZ R98, R83, R98 ;  /* 0x0000006253627221 */ /* 0x000fca0000010000 */
[----:B------:R-:W-:-:S07]  /*ac40*/  MOV R113, R98 ;  /* 0x0000006200717202 */ /* 0x000fce0000000f00 */
[----:B------:R-:W-:Y:S05]  /*ac50*/  WARPSYNC.COLLECTIVE R108, `(.L_x_6839) ;  /* 0x000000006c087348 */ /* 0x000fea0003c00000 */
[----:B------:R0:W1:Y:S02]  /*ac60*/  SHFL.BFLY P2, R99, R113, R110, R115 ;  /* 0x0c00006e71637389 */ /* 0x0000640000040073 */
[----:B01----:R-:W-:Y:S01]  /*ac70*/  ENDCOLLECTIVE ;  /* 0x000000000000791b */ /* 0x003fe20003800000 */
.L_x_6839:
[----:B------:R-:W-:Y:S05]  /*ac80*/  BRA `(.L_x_6840) ;  /* 0xffffffec003c7947 */ /* 0x000fea000383ffff */
.L_x_6841:
        /* <DEDUP_REMOVED lines=15> */
.L_x_23253:


//--------------------- .text._ZN10layer_norm13ln_fwd_kernelINS_13Kernel_traitsIf13__nv_bfloat16S2_S2_fjLj6144ELj1ELj1ELj8ELj16ENS_18Kernel_traits_baseILj6144EfS2_S2_S2_fjLj256EEEEELb1ELb1ELb1ELb0EEEvNS_9FwdParamsE --------------------------
	.section	.text._ZN10layer_norm13ln_fwd_kernelINS_13Kernel_traitsIf13__nv_bfloat16S2_S2_fjLj6144ELj1ELj1ELj8ELj16ENS_18Kernel_traits_baseILj6144EfS2_S2_S2_fjLj256EEEEELb1ELb1ELb1ELb0EEEvNS_9FwdParamsE,"ax",@progbits
	.align	128
        .global         _ZN10layer_norm13ln_fwd_kernelINS_13Kernel_traitsIf13__nv_bfloat16S2_S2_fjLj6144ELj1ELj1ELj8ELj16ENS_18Kernel_traits_baseILj6144EfS2_S2_S2_fjLj256EEEEELb1ELb1ELb1ELb0EEEvNS_9FwdParamsE
        .type           _ZN10layer_norm13ln_fwd_kernelINS_13Kernel_traitsIf13__nv_bfloat16S2_S2_fjLj6144ELj1ELj1ELj8ELj16ENS_18Kernel_traits_baseILj6144EfS2_S2_S2_fjLj256EEEEELb1ELb1ELb1ELb0EEEvNS_9FwdParamsE,@function
        .size           _ZN10layer_norm13ln_fwd_kernelINS_13Kernel_traitsIf13__nv_bfloat16S2_S2_fjLj6144ELj1ELj1ELj8ELj16ENS_18Kernel_traits_baseILj6144EfS2_S2_S2_fjLj256EEEEELb1ELb1ELb1ELb0EEEvNS_9FwdParamsE,(.L_x_23254 - _ZN10layer_norm13ln_fwd_kernelINS_13Kernel_traitsIf13__nv_bfloat16S2_S2_fjLj6144ELj1ELj1ELj8ELj16ENS_18Kernel_traits_baseILj6144EfS2_S2_S2_fjLj256EEEEELb1ELb1ELb1ELb0EEEvNS_9FwdParamsE)
        .other          _ZN10layer_norm13ln_fwd_kernelINS_13Kernel_traitsIf13__nv_bfloat16S2_S2_fjLj6144ELj1ELj1ELj8ELj16ENS_18Kernel_traits_baseILj6144EfS2_S2_S2_fjLj256EEEEELb1ELb1ELb1ELb0EEEvNS_9FwdParamsE,@"STO_CUDA_ENTRY STV_DEFAULT"
_ZN10layer_norm13ln_fwd_kernelINS_13Kernel_traitsIf13__nv_bfloat16S2_S2_fjLj6144ELj1ELj1ELj8ELj16ENS_18Kernel_traits_baseILj6144EfS2_S2_S2_fjLj256EEEEELb1ELb1ELb1ELb0EEEvNS_9FwdParamsE:
.text._ZN10layer_norm13ln_fwd_kernelINS_13Kernel_traitsIf13__nv_bfloat16S2_S2_fjLj6144ELj1ELj1ELj8ELj16ENS_18Kernel_traits_baseILj6144EfS2_S2_S2_fjLj256EEEEELb1ELb1ELb1ELb0EEEvNS_9FwdParamsE:
[----:B------:R-:W-:Y:S08]  /*0000*/  LDC R1, c[0x0][0x28] ;  /* 0x00000a00ff017b82 */ /* 0x000ff00000000800 */
[----:B------:R-:W0:Y:S01]  /*0010*/  LDC R144, c[0x0][0x2e8] ;  /* 0x0000ba00ff907b82 */ /* 0x000e220000000800 */
[----:B------:R-:W-:Y:S02]  /*0020*/  ULDC.U8 UR4, c[0x0][0x2f4] ;  /* 0x0000bd0000047ab9 */ /* 0x000fe40000000000 */
[----:B------:R-:W-:Y:S01]  /*0030*/  ISETP.NE.AND P0, PT, RZ, UR4, PT ;  /* 0x00000004ff007c0c */ /* 0x000fe2000bf05270 */
[----:B------:R-:W-:-:S04]  /*0040*/  ULDC.64 UR4, c[0x0][0x208] ;  /* 0x0000820000047ab9 */ /* 0x000fc80000000a00 */
[----:B------:R-:W1:Y:S01]  /*0050*/  LDC R145, c[0x0][0x2ec] ;  /* 0x0000bb00ff917b82 */ /* 0x000e620000000800 */
[----:B------:R-:W-:Y:S01]  /*0060*/  ULDC.64 UR6, c[0x0][0x2e0] ;  /* 0x0000b80000067ab9 */ /* 0x000fe20000000a00 */
[----:B------:R-:W2:Y:S06]  /*0070*/  S2R R84, SR_TID.X ;  /* 0x0000000000547919 */ /* 0x000eac0000002100 */
[----:B------:R-:W3:Y:S01]  /*0080*/  @P0 LDC R7, c[0x0][0x2f0] ;  /* 0x0000bc00ff070b82 */ /* 0x000ee20000000800 */
[----:B0-----:R-:W-:-:S07]  /*0090*/  @P0 IMAD.MOV.U32 R4, RZ, RZ, R144 ;  /* 0x000000ffff040224 */ /* 0x001fce00078e0090 */
[----:B------:R-:W0:Y:S01]  /*00a0*/  LDC R85, c[0x0][RZ] ;  /* 0x00000000ff557b82 */ /* 0x000e220000000800 */
[----:B-1----:R-:W-:-:S07]  /*00b0*/  @P0 IMAD.MOV.U32 R5, RZ, RZ, R145 ;  /* 0x000000ffff050224 */ /* 0x002fce00078e0091 */
[----:B------:R-:W1:Y:S01]  /*00c0*/  LDC R105, c[0x0][0x218] ;  /* 0x00008600ff697b82 */ /* 0x000e620000000800 */
[----:B------:R-:W3:Y:S01]  /*00d0*/  @P0 LDG.E.64 R4, desc[UR4][R4.64] ;  /* 0x0000000404040981 */ /* 0x000ee2000c1e1b00 */
[----:B------:R-:W-:Y:S01]  /*00e0*/  MOV R2, UR6 ;  /* 0x0000000600027c02 */ /* 0x000fe20008000f00 */
[----:B------:R-:W-:-:S06]  /*00f0*/  IMAD.U32 R3, RZ, RZ, UR7 ;  /* 0x00000007ff037e24 */ /* 0x000fcc000f8e00ff */
[----:B------:R-:W4:Y:S01]  /*0100*/  @P0 LDG.E.64 R2, desc[UR4][R2.64] ;  /* 0x0000000402020981 */ /* 0x000f22000c1e1b00 */
[----:B------:R-:W0:Y:S01]  /*0110*/  S2UR UR6, SR_CTAID.X ;  /* 0x00000000000679c3 */ /* 0x000e220000002500 */
[----:B--2---:R-:W-:Y:S01]  /*0120*/  LOP3.LUT R93, R84, 0xff, RZ, 0xc0, !PT ;  /* 0x000000ff545d7812 */ /* 0x004fe200078ec0ff */
[----:B------:R-:W-:Y:S03]  /*0130*/  BSSY B0, `(.L_x_6842) ;  /* 0x000004a000007945 */ /* 0x000fe60003800000 */
[----:B------:R-:W-:Y:S02]  /*0140*/  MOV R61, R93 ;  /* 0x0000005d003d7202 */ /* 0x000fe40000000f00 */
[----:B-1----:R-:W-:-:S04]  /*0150*/  SHF.R.S32.HI R0, RZ, 0x1f, R105 ;  /* 0x0000001fff007819 */ /* 0x002fc80000011469 */
[----:B------:R-:W-:Y:S02]  /*0160*/  LEA.HI R105, R0, R105, RZ, 0x3 ;  /* 0x0000006900697211 */ /* 0x000fe400078f18ff */
[----:B------:R-:W-:-:S04]  /*0170*/  LOP3.LUT R0, R61, 0xff, RZ, 0x3c, !PT ;  /* 0x000000ff3d007812 */ /* 0x000fc800078e3cff */
[----:B------:R-:W-:Y:S01]  /*0180*/  LEA.HI.SX32 R97, R105, R0, 0x1d ;  /* 0x0000000069617211 */ /* 0x000fe200078feaff */
[----:B0-----:R-:W-:-:S03]  /*0190*/  IMAD R85, R85, UR6, R84 ;  /* 0x0000000655557c24 */ /* 0x001fc6000f8e0254 */
[----:B------:R-:W-:Y:S02]  /*01a0*/  ISETP.GE.U32.AND P4, PT, R97, 0x200, PT ;  /* 0x000002006100780c */ /* 0x000fe40003f86070 */
[----:B------:R-:W-:Y:S02]  /*01b0*/  LEA.HI R101, R84, UR6, RZ, 0x18 ;  /* 0x0000000654657c11 */ /* 0x000fe4000f8fc0ff */
[----:B------:R-:W-:Y:S02]  /*01c0*/  P2R R148, PR, RZ, 0x10 ;  /* 0x00000010ff947803 */ /* 0x000fe40000000000 */
[----:B---3--:R-:W-:Y:S01]  /*01d0*/  @P0 IADD3 R144, P1, R4, R7, RZ ;  /* 0x0000000704900210 */ /* 0x008fe20007f3e0ff */
[----:B------:R-:W-:-:S04]  /*01e0*/  IMAD.WIDE.U32 R6, R85, -0x326172a9, RZ ;  /* 0xcd9e8d5755067825 */ /* 0x000fc800078e00ff */
[----:B------:R-:W-:Y:S01]  /*01f0*/  @P0 IMAD.X R145, RZ, RZ, R5, P1 ;  /* 0x000000ffff910224 */ /* 0x000fe200008e0605 */
[----:B------:R-:W-:Y:S02]  /*0200*/  LOP3.LUT P1, RZ, R97, 0xffffff00, RZ, 0xc0, !PT ;  /* 0xffffff0061ff7812 */ /* 0x000fe4000782c0ff */
[C---:B----4-:R-:W-:Y:S01]  /*0210*/  IADD3 R88, R3.reuse, -0x4498517b, RZ ;  /* 0xbb67ae8503587810 */ /* 0x050fe20007ffe0ff */
[C---:B------:R-:W-:Y:S01]  /*0220*/  VIADD R89, R2.reuse, 0x9e3779b9 ;  /* 0x9e3779b902597836 */ /* 0x040fe20000000000 */
[--C-:B------:R-:W-:Y:S01]  /*0230*/  SHF.R.U32.HI R87, RZ, 0x2, R145.reuse ;  /* 0x00000002ff577819 */ /* 0x100fe20000011691 */
[----:B------:R-:W-:Y:S01]  /*0240*/  VIADD R90, R2, 0x3c6ef372 ;  /* 0x3c6ef372025a7836 */ /* 0x000fe20000000000 */
[----:B------:R-:W-:Y:S01]  /*0250*/  SHF.R.U64 R86, R144, 0x2, R145 ;  /* 0x0000000290567819 */ /* 0x000fe20000001291 */
[----:B------:R-:W-:Y:S01]  /*0260*/  VIADD R91, R3, 0x32370b8f ;  /* 0x32370b8f035b7836 */ /* 0x000fe20000000000 */
[----:B------:R-:W-:Y:S01]  /*0270*/  LOP3.LUT R8, R7, R87, R2, 0x96, !PT ;  /* 0x0000005707087212 */ /* 0x000fe200078e9602 */
[----:B------:R-:W-:Y:S01]  /*0280*/  VIADD R94, R2, 0xdaa66d2b ;  /* 0xdaa66d2b025e7836 */ /* 0x000fe20000000000 */
[C---:B------:R-:W-:Y:S01]  /*0290*/  IADD3 R92, R3.reuse, 0x76cf5d0a, RZ ;  /* 0x76cf5d0a035c7810 */ /* 0x040fe20007ffe0ff */
[----:B------:R-:W-:Y:S01]  /*02a0*/  IMAD.WIDE.U32 R4, R86, -0x2daee0ad, RZ ;  /* 0xd2511f5356047825 */ /* 0x000fe200078e00ff */
[----:B------:R-:W-:-:S02]  /*02b0*/  IADD3 R99, R3, -0x56f99767, RZ ;  /* 0xa906689903637810 */ /* 0x000fc40007ffe0ff */
[----:B------:R-:W-:Y:S01]  /*02c0*/  ISETP.GE.U32.AND P0, PT, R97, 0x300, PT ;  /* 0x000003006100780c */ /* 0x000fe20003f06070 */
[----:B------:R-:W-:Y:S01]  /*02d0*/  IMAD.WIDE.U32 R8, R8, -0x2daee0ad, RZ ;  /* 0xd2511f5308087825 */ /* 0x000fe200078e00ff */
[----:B------:R-:W-:-:S03]  /*02e0*/  LOP3.LUT R5, R5, R3, RZ, 0x3c, !PT ;  /* 0x0000000305057212 */ /* 0x000fc600078e3cff */
[----:B------:R-:W-:Y:S01]  /*02f0*/  VIADD R96, R2, 0x78dde6e4 ;  /* 0x78dde6e402607836 */ /* 0x000fe20000000000 */
[----:B------:R-:W-:Y:S01]  /*0300*/  LOP3.LUT R10, R9, R4, R88, 0x96, !PT ;  /* 0x00000004090a7212 */ /* 0x000fe200078e9658 */
[----:B------:R-:W-:-:S04]  /*0310*/  IMAD.WIDE.U32 R4, R5, -0x326172a9, RZ ;  /* 0xcd9e8d5705047825 */ /* 0x000fc800078e00ff */
[----:B------:R-:W-:Y:S01]  /*0320*/  IMAD.WIDE.U32 R10, R10, -0x326172a9, RZ ;  /* 0xcd9e8d570a0a7825 */ /* 0x000fe200078e00ff */
[----:B------:R-:W-:-:S03]  /*0330*/  LOP3.LUT R5, R5, R89, R6, 0x96, !PT ;  /* 0x0000005905057212 */ /* 0x000fc600078e9606 */
        /* <DEDUP_REMOVED lines=8> */
[----:B------:R-:W-:Y:S01]  /*03c0*/  VIADD R100, R2, 0xb54cda56 ;  /* 0xb54cda5602647836 */ /* 0x000fe20000000000 */
        /* <DEDUP_REMOVED lines=9> */
[----:B------:R-:W-:Y:S01]  /*0460*/  IMAD.WIDE.U32 R106, R106, -0x326172a9, RZ ;  /* 0xcd9e8d576a6a7825 */ /* 0x000fe200078e00ff */
        /* <DEDUP_REMOVED lines=22> */
.L_x_6843:
[----:B------:R-:W-:Y:S05]  /*05d0*/  BSYNC B0 ;  /* 0x0000000000007941 */ /* 0x000fea0003800000 */
.L_x_6842:
[----:B------:R-:W-:Y:S04]  /*05e0*/  BSSY B0, `(.L_x_6844) ;  /* 0x0000017000007945 */ /* 0x000fe80003800000 */
[----:B------:R-:W-:Y:S05]  /*05f0*/  @!P4 BRA `(.L_x_6845) ;  /* 0x000000000054c947 */ /* 0x000fea0003800000 */
[----:B------:R-:W-:Y:S01]  /*0600*/  ULDC.64 UR6, c[0x0][0x2c8] ;  /* 0x0000b20000067ab9 */ /* 0x000fe20000000a00 */
[----:B------:R-:W1:Y:S01]  /*0610*/  LDC.64 R36, c[0x0][0x260] ;  /* 0x00009800ff247b82 */ /* 0x000e620000000a00 */
[----:B------:R-:W-:Y:S01]  /*0620*/  ISETP.NE.U32.AND P2, PT, RZ, UR6, PT ;  /* 0x00000006ff007c0c */ /* 0x000fe2000bf45070 */
[----:B------:R-:W-:Y:S01]  /*0630*/  ULDC.64 UR8, c[0x0][0x278] ;  /* 0x00009e0000087ab9 */ /* 0x000fe20000000a00 */
[----:B0-----:R-:W-:Y:S02]  /*0640*/  CS2R R30, SRZ ;  /* 0x00000000001e7805 */ /* 0x001fe4000001ff00 */
[----:B------:R-:W-:Y:S02]  /*0650*/  CS2R R28, SRZ ;  /* 0x00000000001c7805 */ /* 0x000fe4000001ff00 */
[----:B------:R-:W-:Y:S02]  /*0660*/  ISETP.NE.AND.EX P2, PT, RZ, UR7, PT, P2 ;  /* 0x00000007ff007c0c */ /* 0x000fe4000bf45320 */
[----:B------:R-:W-:-:S02]  /*0670*/  CS2R R34, SRZ ;  /* 0x0000000000227805 */ /* 0x000fc4000001ff00 */
[----:B------:R-:W-:-:S09]  /*0680*/  CS2R R32, SRZ ;  /* 0x0000000000207805 */ /* 0x000fd2000001ff00 */
[----:B------:R-:W-:-:S04]  /*0690*/  @P2 LEA R52, P3, R61, UR6, 0x5 ;  /* 0x000000063d342c11 */ /* 0x000fc8000f8628ff */
[C---:B------:R-:W-:Y:S02]  /*06a0*/  @P2 LEA.HI.X R53, R61.reuse, UR7, RZ, 0x5, P3 ;  /* 0x000000073d352c11 */ /* 0x040fe400098f2cff */
[C---:B------:R-:W-:Y:S01]  /*06b0*/  LEA R54, P3, R61.reuse, UR8, 0x5 ;  /* 0x000000083d367c11 */ /* 0x040fe2000f8628ff */
[C---:B-1----:R-:W-:Y:S02]  /*06c0*/  IMAD.WIDE.U32 R56, R61.reuse, 0x20, R36 ;  /* 0x000000203d387825 */ /* 0x042fe400078e0024 */
        /* <DEDUP_REMOVED lines=8> */
.L_x_6845:
[----:B------:R-:W-:Y:S05]  /*0750*/  BSYNC B0 ;  /* 0x0000000000007941 */ /* 0x000fea0003800000 */
.L_x_6844:
[----:B------:R-:W-:Y:S04]  /*0760*/  BSSY B0, `(.L_x_6846) ;  /* 0x0000016000007945 */ /* 0x000fe80003800000 */
[----:B------:R-:W-:Y:S05]  /*0770*/  @!P0 BRA `(.L_x_6847) ;  /* 0x0000000000508947 */ /* 0x000fea0003800000 */
[----:B------:R-:W-:Y:S01]  /*0780*/  ULDC.64 UR6, c[0x0][0x2c8] ;  /* 0x0000b20000067ab9 */ /* 0x000fe20000000a00 */
[----:B------:R-:W2:Y:S01]  /*0790*/  LDC.64 R76, c[0x0][0x260] ;  /* 0x00009800ff4c7b82 */ /* 0x000ea20000000a00 */
[----:B------:R-:W-:Y:S01]  /*07a0*/  ISETP.NE.U32.AND P2, PT, RZ, UR6, PT ;  /* 0x00000006ff007c0c */ /* 0x000fe2000bf45070 */
[----:B------:R-:W-:Y:S01]  /*07b0*/  ULDC.64 UR8, c[0x0][0x278] ;  /* 0x00009e0000087ab9 */ /* 0x000fe20000000a00 */
[----:B-1----:R-:W-:Y:S02]  /*07c0*/  CS2R R54, SRZ ;  /* 0x0000000000367805 */ /* 0x002fe4000001ff00 */
        /* <DEDUP_REMOVED lines=13> */
[----:B------:R2:W5:Y:S04]  /*08a0*/  LDG.E.128 R68, desc[UR4][R80.64+0x10] ;  /* 0x0000100450447981 */ /* 0x000568000c1e1d00 */
[----:B------:R2:W5:Y:S02]  /*08b0*/  LDG.E.128 R72, desc[UR4][R80.64] ;  /* 0x0000000450487981 */ /* 0x000564000c1e1d00 */
.L_x_6847:
[----:B------:R-:W-:Y:S05]  /*08c0*/  BSYNC B0 ;  /* 0x0000000000007941 */ /* 0x000fea0003800000 */
.L_x_6846:
[----:B------:R-:W-:Y:S01]  /*08d0*/  ULDC UR6, c[0x0][0x214] ;  /* 0x0000850000067ab9 */ /* 0x000fe20000000800 */
[----:B--2---:R-:W-:Y:S01]  /*08e0*/  LOP3.LUT R78, R107, R102, R100, 0x96, !PT ;  /* 0x000000666b4e7212 */ /* 0x004fe200078e9664 */
[----:B------:R-:W-:Y:S01]  /*08f0*/  IMAD.WIDE.U32 R76, R0, -0x2daee0ad, RZ ;  /* 0xd2511f53004c7825 */ /* 0x000fe200078e00ff */
[----:B------:R-:W-:Y:S02]  /*0900*/  ISETP.GE.AND P2, PT, R101, UR6, PT ;  /* 0x0000000665007c0c */ /* 0x000fe4000bf46270 */
[----:B------:R-:W-:Y:S01]  /*0910*/  IADD3 R104, R2, 0x5384540f, RZ ;  /* 0x5384540f02687810 */ /* 0x000fe20007ffe0ff */
[----:B------:R-:W-:Y:S02]  /*0920*/  VIADD R102, R3, 0x646e171e ;  /* 0x646e171e03667836 */ /* 0x000fe40000000000 */
[----:B------:R-:W-:-:S03]  /*0930*/  IMAD.WIDE.U32 R78, R78, -0x2daee0ad, RZ ;  /* 0xd2511f534e4e7825 */ /* 0x000fc600078e00ff */
[----:B------:R-:W-:Y:S01]  /*0940*/  LOP3.LUT R77, R77, R82, R102, 0x96, !PT ;  /* 0x000000524d4d7212 */ /* 0x000fe200078e9666 */
[----:B------:R-:W-:-:S05]  /*0950*/  VIADD R103, R3, 0x1fd5c5a3 ;  /* 0x1fd5c5a303677836 */ /* 0x000fca0000000000 */
[----:B------:R-:W-:Y:S01]  /*0960*/  LOP3.LUT R138, R79, R76, R103, 0x96, !PT ;  /* 0x0000004c4f8a7212 */ /* 0x000fe200078e9667 */
[----:B------:R-:W-:Y:S01]  /*0970*/  IMAD.WIDE.U32 R76, R77, -0x326172a9, RZ ;  /* 0xcd9e8d574d4c7825 */ /* 0x000fe200078e00ff */
[----:B------:R-:W-:Y:S06]  /*0980*/  @P2 EXIT ;  /* 0x000000000000294d */ /* 0x000fec0003800000 */
[----:B------:R-:W-:Y:S01]  /*0990*/  SHF.R.S32.HI R79, RZ, 0x3, R105 ;  /* 0x00000003ff4f7819 */ /* 0x000fe20000011469 */
[----:B------:R-:W-:Y:S01]  /*09a0*/  IMAD.HI.U32 R0, R138, -0x326172a9, RZ ;  /* 0xcd9e8d578a007827 */ /* 0x000fe200078e00ff */
[----:B------:R-:W-:Y:S01]  /*09b0*/  LOP3.LUT R82, R77, R106, R104, 0x96, !PT ;  /* 0x0000006a4d527212 */ /* 0x000fe200078e9668 */
[----:B------:R-:W-:Y:S01]  /*09c0*/  ULDC.U8 UR6, c[0x0][0x2a0] ;  /* 0x0000a80000067ab9 */ /* 0x000fe20000000000 */
[----:B------:R-:W-:Y:S01]  /*09d0*/  LOP3.LUT R77, R84, 0xe0, RZ, 0xc0, !PT ;  /* 0x000000e0544d7812 */ /* 0x000fe200078ec0ff */
[----:B------:R-:W-:Y:S01]  /*09e0*/  VIADD R105, R2, 0xf1bbcdc8 ;  /* 0xf1bbcdc802697836 */ /* 0x000fe20000000000 */
[----:B------:R-:W-:Y:S01]  /*09f0*/  LOP3.LUT R80, R79, 0xff, RZ, 0xc0, !PT ;  /* 0x000000ff4f507812 */ /* 0x000fe200078ec0ff */
[----:B------:R-:W-:Y:S01]  /*0a00*/  IMAD.SHL.U32 R81, R84, 0x20, RZ ;  /* 0x0000002054517824 */ /* 0x000fe200078e00ff */
[----:B------:R-:W-:Y:S01]  /*0a10*/  SHF.R.U32.HI R79, RZ, 0x3, R79 ;  /* 0x00000003ff4f7819 */ /* 0x000fe2000001164f */
[----:B------:R-:W-:Y:S01]  /*0a20*/  VIADD R107, R3, 0x96a522ad ;  /* 0x96a522ad036b7836 */ /* 0x000fe20000000000 */
[----:B------:R-:W-:Y:S01]  /*0a30*/  LOP3.LUT R146, R0, R76, R105, 0x96, !PT ;  /* 0x0000004c00927212 */ /* 0x000fe200078e9669 */
[----:B------:R-:W-:Y:S01]  /*0a40*/  IMAD R138, R138, -0x326172a9, RZ ;  /* 0xcd9e8d578a8a7824 */ /* 0x000fe200078e02ff */
[----:B------:R-:W-:Y:S01]  /*0a50*/  VIADDMNMX R0, R80, -R77, RZ, !PT ;  /* 0x8000004d50007246 */ /* 0x000fe200078001ff */
[----:B------:R-:W-:Y:S01]  /*0a60*/  IMAD.HI.U32 R77, R82, -0x2daee0ad, RZ ;  /* 0xd2511f53524d7827 */ /* 0x000fe200078e00ff */
[----:B------:R-:W-:Y:S01]  /*0a70*/  LOP3.LUT R79, R79, 0x1fffffe0, RZ, 0xc0, !PT ;  /* 0x1fffffe04f4f7812 */ /* 0x000fe200078ec0ff */
[----:B------:R-:W-:Y:S01]  /*0a80*/  ULDC UR8, c[0x0][0x294] ;  /* 0x0000a50000087ab9 */ /* 0x000fe20000000800 */
[----:B------:R-:W-:Y:S01]  /*0a90*/  VIMNMX R0, R0, 0x20, PT ;  /* 0x0000002000007848 */ /* 0x000fe20003fe0100 */
[----:B------:R-:W-:Y:S01]  /*0aa0*/  IMAD.HI.U32 R142, R146, -0x2daee0ad, RZ ;  /* 0xd2511f53928e7827 */ /* 0x000fe200078e00ff */
[----:B------:R-:W-:Y:S01]  /*0ab0*/  LOP3.LUT R81, R81, 0x3e0, RZ, 0xc0, !PT ;  /* 0x000003e051517812 */ /* 0x000fe200078ec0ff */
[----:B------:R-:W-:Y:S01]  /*0ac0*/  ULDC UR9, c[0x0][0x290] ;  /* 0x0000a40000097ab9 */ /* 0x000fe20000000800 */
[----:B------:R-:W-:Y:S01]  /*0ad0*/  IADD3 R106, R3, -0x24c28bd8, RZ ;  /* 0xdb3d7428036a7810 */ /* 0x000fe20007ffe0ff */
[----:B------:R-:W-:Y:S01]  /*0ae0*/  IMAD.IADD R0, R0, 0x1, R79 ;  /* 0x0000000100007824 */ /* 0x000fe200078e024f */
[----:B------:R-:W-:Y:S01]  /*0af0*/  VIADDMNMX R81, R80, -R81, RZ, !PT ;  /* 0x8000005150517246 */ /* 0x000fe200078001ff */
[----:B------:R-:W-:Y:S01]  /*0b00*/  VIADD R108, R2, 0x8ff34781 ;  /* 0x8ff34781026c7836 */ /* 0x000fe20000000000 */
[----:B------:R-:W-:Y:S01]  /*0b10*/  LOP3.LUT R78, R77, R78, R106, 0x96, !PT ;  /* 0x0000004e4d4e7212 */ /* 0x000fe200078e966a */
[----:B------:R-:W-:Y:S01]  /*0b20*/  IMAD R77, R82, -0x2daee0ad, RZ ;  /* 0xd2511f53524d7824 */ /* 0x000fe200078e02ff */
[----:B------:R-:W-:Y:S01]  /*0b30*/  SHF.L.U32 R0, R0, 0x3, RZ ;  /* 0x0000000300007819 */ /* 0x000fe200000006ff */
[----:B------:R-:W-:Y:S01]  /*0b40*/  IMAD.MOV.U32 R111, RZ, RZ, RZ ;  /* 0x000000ffff6f7224 */ /* 0x000fe200078e00ff */
[----:B------:R-:W-:Y:S01]  /*0b50*/  VIMNMX R76, R81, 0x20, PT ;  /* 0x00000020514c7848 */ /* 0x000fe20003fe0100 */
[----:B------:R-:W-:Y:S01]  /*0b60*/  IMAD.HI.U32 R81, R78, -0x326172a9, RZ ;  /* 0xcd9e8d574e517827 */ /* 0x000fe200078e00ff */
[----:B------:R-:W-:Y:S01]  /*0b70*/  I2FP.F32.U32 R109, R0 ;  /* 0x00000000006d7245 */ /* 0x000fe20000201000 */
[----:B------:R-:W-:Y:S01]  /*0b80*/  HFMA2.MMA R0, -RZ, RZ, 0, 5.9604644775390625e-08 ;  /* 0x00000001ff007435 */ /* 0x000fe200000001ff */
[----:B------:R-:W-:Y:S01]  /*0b90*/  ISETP.NE.AND P2, PT, RZ, UR6, PT ;  /* 0x00000006ff007c0c */ /* 0x000fe2000bf45270 */
[----:B------:R-:W-:Y:S01]  /*0ba0*/  IMAD.IADD R76, R79, 0x1, R76 ;  /* 0x000000014f4c7824 */ /* 0x000fe200078e024c */
[----:B------:R-:W-:Y:S01]  /*0bb0*/  LOP3.LUT R142, R142, R77, R107, 0x96, !PT ;  /* 0x0000004d8e8e7212 */ /* 0x000fe200078e966b */
[----:B------:R-:W-:Y:S01]  /*0bc0*/  IMAD R146, R146, -0x2daee0ad, RZ ;  /* 0xd2511f5392927824 */ /* 0x000fe200078e02ff */
[----:B------:R-:W2:Y:S01]  /*0bd0*/  MUFU.RCP R109, R109 ;  /* 0x0000006d006d7308 */ /* 0x000ea20000001000 */
[----:B------:R-:W-:Y:S01]  /*0be0*/  LOP3.LUT R138, R81, R138, R108, 0x96, !PT ;  /* 0x0000008a518a7212 */ /* 0x000fe200078e966c */
[----:B------:R-:W-:Y:S01]  /*0bf0*/  IMAD.SHL.U32 R110, R76, 0x8, RZ ;  /* 0x000000084c6e7824 */ /* 0x000fe200078e00ff */
[----:B------:R-:W-:Y:S01]  /*0c00*/  LOP3.LUT R144, R144, 0x3, RZ, 0xc0, !PT ;  /* 0x0000000390907812 */ /* 0x000fe200078ec0ff */
[----:B------:R-:W-:Y:S01]  /*0c10*/  IMAD R140, R78, -0x326172a9, RZ ;  /* 0xcd9e8d574e8c7824 */ /* 0x000fe200078e02ff */
[----:B------:R-:W-:Y:S01]  /*0c20*/  P2R R150, PR, RZ, 0x4 ;  /* 0x00000004ff967803 */ /* 0x000fe20000000000 */
[----:B------:R-:W-:Y:S01]  /*0c30*/  ULDC.64 UR10, c[0x0][0x298] ;  /* 0x0000a600000a7ab9 */ /* 0x000fe20000000a00 */
[----:B------:R-:W-:Y:S01]  /*0c40*/  ULDC.64 UR6, c[0x0][0x230] ;  /* 0x00008c0000067ab9 */ /* 0x000fe20000000a00 */
[----:B------:R-:W-:-:S05]  /*0c50*/  ULDC.64 UR12, c[0x0][0x210] ;  /* 0x00008400000c7ab9 */ /* 0x000fca0000000a00 */
.L_x_7105:
[----:B0-23--:R-:W3:Y:S08]  /*0c60*/  LDC.64 R80, c[0x0][0x280] ;  /* 0x0000a000ff507b82 */ /* 0x00def00000000a00 */
[----:B------:R-:W4:Y:S08]  /*0c70*/  LDC.64 R82, c[0x0][0x288] ;  /* 0x0000a200ff527b82 */ /* 0x000f300000000a00 */
[----:B------:R-:W0:Y:S01]  /*0c80*/  LDC R126, c[0x0][0x218] ;  /* 0x00008600ff7e7b82 */ /* 0x000e220000000800 */
[----:B---3--:R-:W-:-:S05]  /*0c90*/  IMAD.WIDE R80, R101, 0x4, R80 ;  /* 0x0000000465507825 */ /* 0x008fca00078e0250 */
[----:B------:R-:W3:Y:S01]  /*0ca0*/  LDG.E R134, desc[UR4][R80.64] ;  /* 0x0000000450867981 */ /* 0x000ee2000c1e1900 */
[----:B----4-:R-:W-:-:S05]  /*0cb0*/  IMAD.WIDE R82, R101, 0x4, R82 ;  /* 0x0000000465527825 */ /* 0x010fca00078e0252 */
[----:B-----5:R4:W5:Y:S01]  /*0cc0*/  LDG.E R124, desc[UR4][R82.64] ;  /* 0x00000004527c7981 */ /* 0x020962000c1e1900 */
[----:B------:R-:W-:Y:S01]  /*0cd0*/  BSSY B0, `(.L_x_6848) ;  /* 0x000034c000007945 */ /* 0x000fe20003800000 */
[----:B0-----:R-:W-:Y:S01]  /*0ce0*/  IMAD R128, R101, R126, RZ ;  /* 0x0000007e65807224 */ /* 0x001fe200078e02ff */
[----:B---3--:R-:W-:-:S13]  /*0cf0*/  ISETP.GE.AND P2, PT, R134, 0x1, PT ;  /* 0x000000018600780c */ /* 0x008fda0003f46270 */
[----:B------:R-:W-:-:S05]  /*0d00*/  @P2 IADD3 R171, R134, -0x1, RZ ;  /* 0xffffffff86ab2810 */ /* 0x000fca0007ffe0ff */
[----:B------:R-:W-:Y:S01]  /*0d10*/  @P2 IMAD R132, R171, R126, RZ ;  /* 0x0000007eab842224 */ /* 0x000fe200078e02ff */
[----:B------:R-:W-:-:S04]  /*0d20*/  SHF.R.S32.HI R171, RZ, 0x1f, R128 ;  /* 0x0000001fffab7819 */ /* 0x000fc80000011480 */
[----:B------:R-:W-:Y:S02]  /*0d30*/  LEA.HI R128, R171, R128, RZ, 0x3 ;  /* 0x00000080ab807211 */ /* 0x000fe400078f18ff */
[----:B------:R-:W-:Y:S02]  /*0d40*/  @P2 SHF.R.S32.HI R81, RZ, 0x1f, R132 ;  /* 0x0000001fff512819 */ /* 0x000fe40000011484 */
[----:B------:R-:W-:Y:S02]  /*0d50*/  LEA.HI.SX32 R136, R128, R93, 0x1d ;  /* 0x0000005d80887211 */ /* 0x000fe400078feaff */
[----:B------:R-:W-:Y:S01]  /*0d60*/  @P2 LEA.HI R80, R81, R132, RZ, 0x3 ;  /* 0x0000008451502211 */ /* 0x000fe200078f18ff */
[----:B------:R-:W-:Y:S01]  /*0d70*/  IMAD.MOV.U32 R132, RZ, RZ, RZ ;  /* 0x000000ffff847224 */ /* 0x000fe200078e00ff */
[----:B------:R-:W-:Y:S02]  /*0d80*/  @P2 LOP3.LUT R93, R84, 0xff, RZ, 0xc0, !PT ;  /* 0x000000ff545d2812 */ /* 0x000fe400078ec0ff */
[----:B------:R-:W-:-:S02]  /*0d90*/  SHF.R.S32.HI R128, RZ, 0x1f, R101 ;  /* 0x0000001fff807819 */ /* 0x000fc40000011465 */
[----:B------:R-:W-:Y:S01]  /*0da0*/  @P2 LEA.HI.SX32 R132, R80, R93, 0x1d ;  /* 0x0000005d50842211 */ /* 0x000fe200078feaff */
[----:B----4-:R-:W-:Y:S06]  /*0db0*/  @!P1 BRA `(.L_x_6849) ;  /* 0x0000003000f49947 */ /* 0x010fec0003800000 */
[----:B------:R-:W-:Y:S01]  /*0dc0*/  ISETP.NE.U32.AND P3, PT, RZ, UR6, PT ;  /* 0x00000006ff007c0c */ /* 0x000fe2000bf65070 */
[----:B------:R-:W0:Y:S03]  /*0dd0*/  @P2 LDC.64 R80, c[0x0][0x220] ;  /* 0x00008800ff502b82 */ /* 0x000e260000000a00 */
[----:B------:R-:W-:-:S13]  /*0de0*/  ISETP.NE.AND.EX P3, PT, RZ, UR7, PT, P3 ;  /* 0x00000007ff007c0c */ /* 0x000fda000bf65330 */
[----:B------:R-:W3:Y:S01]  /*0df0*/  @P3 LDC.64 R82, c[0x0][0x230] ;  /* 0x00008c00ff523b82 */ /* 0x000ee20000000a00 */
[----:B0-----:R-:W-:-:S05]  /*0e00*/  @P2 IMAD.WIDE.U32 R80, R132, 0x10, R80 ;  /* 0x0000001084502825 */ /* 0x001fca00078e0050 */
[----:B------:R0:W5:Y:S01]  /*0e10*/  @P2 LDG.E.128 R120, desc[UR4][R80.64] ;  /* 0x0000000450782981 */ /* 0x000162000c1e1d00 */
[----:B---3--:R-:W-:-:S05]  /*0e20*/  @P3 IMAD.WIDE.U32 R82, R136, 0x10, R82 ;  /* 0x0000001088523825 */ /* 0x008fca00078e0052 */
        /* <DEDUP_REMOVED lines=10> */
.L_x_6851:
        /* <DEDUP_REMOVED lines=12> */
.L_x_6854:
[----:B------:R-:W-:-:S07]  /*0f90*/  IMAD.MOV.U32 R130, RZ, RZ, R140 ;  /* 0x000000ffff827224 */ /* 0x000fce00078e008c */
.L_x_6855:
[----:B------:R-:W-:Y:S05]  /*0fa0*/  BSYNC B2 ;  /* 0x0000000000027941 */ /* 0x000fea0003800000 */
.L_x_6853:
        /* <DEDUP_REMOVED lines=16> */
.L_x_6859:
[----:B------:R-:W-:Y:S05]  /*10b0*/  BSYNC B3 ;  /* 0x0000000000037941 */ /* 0x000fea0003800000 */
.L_x_6858:
        /* <DEDUP_REMOVED lines=44> */
.L_x_6857:
[----:B------:R-:W-:Y:S05]  /*1380*/  BSYNC B2 ;  /* 0x0000000000027941 */ /* 0x000fea0003800000 */
.L_x_6856:
[----:B------:R-:W-:Y:S01]  /*1390*/  I2FP.F32.U32 R81, R130 ;  /* 0x0000008200517245 */ /* 0x000fe20000201000 */
[----:B------:R-:W-:Y:S01]  /*13a0*/  HFMA2.MMA R130, -RZ, RZ, 0.1171875, 0 ;  /* 0x2f800000ff827435 */ /* 0x000fe200000001ff */
[----:B-----5:R-:W-:-:S04]  /*13b0*/  IMAD.U32 R82, R120, 0x10000, RZ ;  /* 0x0001000078527824 */ /* 0x020fc800078e00ff */
[----:B------:R-:W-:-:S04]  /*13c0*/  FMUL.FTZ R82, R82, UR11 ;  /* 0x0000000b52527c20 */ /* 0x000fc80008410000 */
[----:B------:R-:W-:Y:S01]  /*13d0*/  FMUL.FTZ R82, R82, UR10 ;  /* 0x0000000a52527c20 */ /* 0x000fe20008410000 */
[----:B------:R-:W-:-:S05]  /*13e0*/  FFMA.FTZ R81, R81, R130, 1.1641532182693481445e-10 ;  /* 0x2f00000051517423 */ /* 0x000fca0000010082 */
[----:B------:R-:W-:-:S04]  /*13f0*/  FSETP.GTU.FTZ.AND P5, PT, R81, UR8, PT ;  /* 0x0000000851007c0b */ /* 0x000fc8000bfbc000 */
[----:B------:R-:W-:Y:S01]  /*1400*/  FSEL R155, R82, RZ, !P5 ;  /* 0x000000ff529b7208 */ /* 0x000fe20006800000 */
[----:B------:R-:W-:Y:S01]  /*1410*/  @P3 IMAD.U32 R82, R76, 0x10000, RZ ;  /* 0x000100004c523824 */ /* 0x000fe200078e00ff */
[----:B------:R-:W-:-:S03]  /*1420*/  SEL R130, RZ, 0x1, P5 ;  /* 0x00000001ff827807 */ /* 0x000fc60002800000 */
[----:B------:R-:W-:-:S04]  /*1430*/  FMUL.FTZ R155, R24, R155 ;  /* 0x0000009b189b7220 */ /* 0x000fc80000410000 */
[----:B------:R-:W-:-:S07]  /*1440*/  @P3 FADD.FTZ R155, R82, R155 ;  /* 0x0000009b529b3221 */ /* 0x000fce0000010000 */
.L_x_6852:
[----:B------:R-:W-:Y:S05]  /*1450*/  BSYNC B1 ;  /* 0x0000000000017941 */ /* 0x000fea0003800000 */
.L_x_6850:
        /* <DEDUP_REMOVED lines=9> */
.L_x_6861:
        /* <DEDUP_REMOVED lines=12> */
.L_x_6864:
[----:B------:R-:W-:-:S07]  /*15b0*/  IMAD.MOV.U32 R112, RZ, RZ, R140 ;  /* 0x000000ffff707224 */ /* 0x000fce00078e008c */
.L_x_6865:
[----:B------:R-:W-:Y:S05]  /*15c0*/  BSYNC B2 ;  /* 0x0000000000027941 */ /* 0x000fea0003800000 */
.L_x_6863:
        /* <DEDUP_REMOVED lines=16> */
.L_x_6869:
[----:B------:R-:W-:Y:S05]  /*16d0*/  BSYNC B3 ;  /* 0x0000000000037941 */ /* 0x000fea0003800000 */
.L_x_6868:
        /* <DEDUP_REMOVED lines=44> */
.L_x_6867:
[----:B------:R-:W-:Y:S05]  /*19a0*/  BSYNC B2 ;  /* 0x0000000000027941 */ /* 0x000fea0003800000 */
.L_x_6866:
        /* <DEDUP_REMOVED lines=14> */
.L_x_6862:
[----:B------:R-:W-:Y:S05]  /*1a90*/  BSYNC B1 ;  /* 0x0000000000017941 */ /* 0x000fea0003800000 */
.L_x_6860:
        /* <DEDUP_REMOVED lines=8> */
.L_x_6871:
        /* <DEDUP_REMOVED lines=12> */
.L_x_6874:
[----:B------:R-:W-:-:S07]  /*1be0*/  MOV R113, R140 ;  /* 0x0000008c00717202 */ /* 0x000fce0000000f00 */
.L_x_6875:
[----:B------:R-:W-:Y:S05]  /*1bf0*/  BSYNC B2 ;  /* 0x0000000000027941 */ /* 0x000fea0003800000 */
.L_x_6873:
        /* <DEDUP_REMOVED lines=16> */
.L_x_6879:
[----:B------:R-:W-:Y:S05]  /*1d00*/  BSYNC B3 ;  /* 0x0000000000037941 */ /* 0x000fea0003800000 */
.L_x_6878:
        /* <DEDUP_REMOVED lines=44> */
.L_x_6877:
[----:B------:R-:W-:Y:S05]  /*1fd0*/  BSYNC B2 ;  /* 0x0000000000027941 */ /* 0x000fea0003800000 */
.L_x_6876:
        /* <DEDUP_REMOVED lines=12> */
.L_x_6872:
[----:B------:R-:W-:Y:S05]  /*20a0*/  BSYNC B1 ;  /* 0x0000000000017941 */ /* 0x000fea0003800000 */
.L_x_6870:
        /* <DEDUP_REMOVED lines=9> */
.L_x_6881:
        /* <DEDUP_REMOVED lines=12> */
.L_x_6884:
[----:B------:R-:W-:-:S07]  /*2200*/  MOV R114, R140 ;  /* 0x0000008c00727202 */ /* 0x000fce0000000f00 */
.L_x_6885:
[----:B------:R-:W-:Y:S05]  /*2210*/  BSYNC B2 ;  /* 0x0000000000027941 */ /* 0x000fea0003800000 */
.L_x_6883:
        /* <DEDUP_REMOVED lines=16> */
.L_x_6889:
[----:B------:R-:W-:Y:S05]  /*2320*/  BSYNC B3 ;  /* 0x0000000000037941 */ /* 0x000fea0003800000 */
.L_x_6888:
        /* <DEDUP_REMOVED lines=44> */
.L_x_6887:
[----:B------:R-:W-:Y:S05]  /*25f0*/  BSYNC B2 ;  /* 0x0000000000027941 */ /* 0x000fea0003800000 */
.L_x_6886:
        /* <DEDUP_REMOVED lines=14> */
.L_x_6882:
[----:B------:R-:W-:Y:S05]  /*26e0*/  BSYNC B1 ;  /* 0x0000000000017941 */ /* 0x000fea0003800000 */
.L_x_6880:
        /* <DEDUP_REMOVED lines=8> */
.L_x_6891:
        /* <DEDUP_REMOVED lines=12> */
.L_x_6894:
[----:B------:R-:W-:-:S07]  /*2830*/  MOV R115, R140 ;  /* 0x0000008c00737202 */ /* 0x000fce0000000f00 */
.L_x_6895:
[----:B------:R-:W-:Y:S05]  /*2840*/  BSYNC B2 ;  /* 0x0000000000027941 */ /* 0x000fea0003800000 */
.L_x_6893:
        /* <DEDUP_REMOVED lines=16> */
.L_x_6899:
[----:B------:R-:W-:Y:S05]  /*2950*/  BSYNC B3 ;  /* 0x0000000000037941 */ /* 0x000fea0003800000 */
.L_x_6898:
[----:B------:R-:W-:Y:S01]  /*2960*/  LOP3.LUT R82, R80, R111, R3, 0x96, !PT ;  /* 0x0000006f50527212 */ /* 0x000fe200078e9603 */
[----:B------:R-:W-:-:S04]  /*2970*/  IMAD.HI.U32 R80, R85, -0x326172a9, RZ ;  /* 0xcd9e8d5755507827 */ /* 0x000fc800078e00ff */
        /* <DEDUP_REMOVED lines=40> */
[----:B------:R-:W-:Y:S01]  /*2c00*/  HFMA2.MMA R80, -RZ, RZ, 0, 0 ;  /* 0x00000000ff507435 */ /* 0x000fe200000001ff */
[----:B------:R-:W-:-:S10]  /*2c10*/  LOP3.LUT R142, R81, R162, R107, 0x96, !PT ;  /* 0x000000a2518e7212 */ /* 0x000fd400078e966b */
.L_x_6897:
[----:B------:R-:W-:Y:S05]  /*2c20*/  BSYNC B2 ;  /* 0x0000000000027941 */ /* 0x000fea0003800000 */
.L_x_6896:
        /* <DEDUP_REMOVED lines=12> */
.L_x_6892:
[----:B------:R-:W-:Y:S05]  /*2cf0*/  BSYNC B1 ;  /* 0x0000000000017941 */ /* 0x000fea0003800000 */
.L_x_6890:
        /* <DEDUP_REMOVED lines=9> */
.L_x_6901:
        /* <DEDUP_REMOVED lines=12> */
.L_x_6904:
[----:B------:R-:W-:-:S07]  /*2e50*/  MOV R116, R140 ;  /* 0x0000008c00747202 */ /* 0x000fce0000000f00 */
.L_x_6905:
[----:B------:R-:W-:Y:S05]  /*2e60*/  BSYNC B2 ;  /* 0x0000000000027941 */ /* 0x000fea0003800000 */
.L_x_6903:
        /* <DEDUP_REMOVED lines=16> */
.L_x_6909:
[----:B------:R-:W-:Y:S05]  /*2f70*/  BSYNC B3 ;  /* 0x0000000000037941 */ /* 0x000fea0003800000 */
.L_x_6908:
        /* <DEDUP_REMOVED lines=44> */
.L_x_6907:
[----:B------:R-:W-:Y:S05]  /*3240*/  BSYNC B2 ;  /* 0x0000000000027941 */ /* 0x000fea0003800000 */
.L_x_6906:
        /* <DEDUP_REMOVED lines=14> */
.L_x_6902:
[----:B------:R-:W-:Y:S05]  /*3330*/  BSYNC B1 ;  /* 0x0000000000017941 */ /* 0x000fea0003800000 */
.L_x_6900:
        /* <DEDUP_REMOVED lines=8> */
.L_x_6911:
        /* <DEDUP_REMOVED lines=12> */
.L_x_6914:
[----:B------:R-:W-:-:S07]  /*3480*/  MOV R117, R140 ;  /* 0x0000008c00757202 */ /* 0x000fce0000000f00 */
.L_x_6915:
[----:B------:R-:W-:Y:S05]  /*3490*/  BSYNC B2 ;  /* 0x0000000000027941 */ /* 0x000fea0003800000 */
.L_x_6913:
        /* <DEDUP_REMOVED lines=16> */
.L_x_6919:
[----:B------:R-:W-:Y:S05]  /*35a0*/  BSYNC B3 ;  /* 0x0000000000037941 */ /* 0x000fea0003800000 */
.L_x_6918:
        /* <DEDUP_REMOVED lines=44> */
.L_x_6917:
[----:B------:R-:W-:Y:S05]  /*3870*/  BSYNC B2 ;  /* 0x0000000000027941 */ /* 0x000fea0003800000 */
.L_x_6916:
        /* <DEDUP_REMOVED lines=12> */
.L_x_6912:
[----:B------:R-:W-:Y:S05]  /*3940*/  BSYNC B1 ;  /* 0x0000000000017941 */ /* 0x000fea0003800000 */
.L_x_6910:
        /* <DEDUP_REMOVED lines=9> */
.L_x_6921:
        /* <DEDUP_REMOVED lines=12> */
.L_x_6924:
[----:B------:R-:W-:-:S07]  /*3aa0*/  MOV R118, R140 ;  /* 0x0000008c00767202 */ /* 0x000fce0000000f00 */
.L_x_6925:
[----:B------:R-:W-:Y:S05]  /*3ab0*/  BSYNC B2 ;  /* 0x0000000000027941 */ /* 0x000fea0003800000 */
.L_x_6923:
        /* <DEDUP_REMOVED lines=16> */
.L_x_6929:
[----:B------:R-:W-:Y:S05]  /*3bc0*/  BSYNC B3 ;  /* 0x0000000000037941 */ /* 0x000fea0003800000 */
.L_x_6928:
        /* <DEDUP_REMOVED lines=43> */
[----:B------:R-:W-:-:S07]  /*3e80*/  LOP3.LUT R142, R81, R168, R107, 0x96, !PT ;  /* 0x000000a8518e7212 */ /* 0x000fce00078e966b */
.L_x_6927:
[----:B------:R-:W-:Y:S05]  /*3e90*/  BSYNC B2 ;  /* 0x0000000000027941 */ /* 0x000fea0003800000 */
.L_x_6926:
        /* <DEDUP_REMOVED lines=14> */
.L_x_6922:
[----:B------:R-:W-:Y:S05]  /*3f80*/  BSYNC B1 ;  /* 0x0000000000017941 */ /* 0x000fea0003800000 */
.L_x_6920:
        /* <DEDUP_REMOVED lines=29> */
.L_x_6931:
[----:B------:R-:W-:Y:S05]  /*4160*/  BSYNC B1 ;  /* 0x0000000000017941 */ /* 0x000fea0003800000 */
.L_x_6930:
[----:B------:R-:W-:Y:S01]  /*4170*/  VIADD R136, R136, 0x100 ;  /* 0x0000010088887836 */ /* 0x000fe20000000000 */
[----:B------:R-:W-:-:S07]  /*4180*/  IADD3 R132, R132, 0x100, RZ ;  /* 0x0000010084847810 */ /* 0x000fce0007ffe0ff */
.L_x_6849:
[----:B------:R-:W-:Y:S05]  /*4190*/  BSYNC B0 ;  /* 0x0000000000007941 */ /* 0x000fea0003800000 */
.L_x_6848:
[----:B------:R-:W-:Y:S01]  /*41a0*/  ISETP.NE.AND P3, PT, R148, RZ, PT ;  /* 0x000000ff9400720c */ /* 0x000fe20003f65270 */
[----:B------:R-:W-:-:S12]  /*41b0*/  BSSY B0, `(.L_x_6932) ;  /* 0x000033f000007945 */ /* 0x000fd80003800000 */
[----:B------:R-:W-:Y:S05]  /*41c0*/  @!P3 BRA `(.L_x_6933) ;  /* 0x0000003000f4b947 */ /* 0x000fea0003800000 */
[----:B------:R-:W-:Y:S01]  /*41d0*/  ISETP.NE.U32.AND P3, PT, RZ, UR6, PT ;  /* 0x00000006ff007c0c */ /* 0x000fe2000bf65070 */
[----:B0--3--:R-:W0:Y:S03]  /*41e0*/  @P2 LDC.64 R80, c[0x0][0x220] ;  /* 0x00008800ff502b82 */ /* 0x009e260000000a00 */
[----:B------:R-:W-:-:S13]  /*41f0*/  ISETP.NE.AND.EX P3, PT, RZ, UR7, PT, P3 ;  /* 0x00000007ff007c0c */ /* 0x000fda000bf65330 */
[----:B------:R-:W3:Y:S01]  /*4200*/  @P3 LDC.64 R82, c[0x0][0x230] ;  /* 0x00008c00ff523b82 */ /* 0x000ee20000000a00 */
[----:B0-----:R-:W-:-:S05]  /*4210*/  @P2 IMAD.WIDE.U32 R80, R132, 0x10, R80 ;  /* 0x0000001084502825 */ /* 0x001fca00078e0050 */
[----:B-----5:R0:W5:Y:S01]  /*4220*/  @P2 LDG.E.128 R120, desc[UR4][R80.64] ;  /* 0x0000000450782981 */ /* 0x020162000c1e1d00 */
        /* <DEDUP_REMOVED lines=11> */
.L_x_6935:
        /* <DEDUP_REMOVED lines=12> */
.L_x_6938:
[----:B------:R-:W-:-:S07]  /*43a0*/  IMAD.MOV.U32 R119, RZ, RZ, R140 ;  /* 0x000000ffff777224 */ /* 0x000fce00078e008c */
.L_x_6939:
[----:B------:R-:W-:Y:S05]  /*43b0*/  BSYNC B2 ;  /* 0x0000000000027941 */ /* 0x000fea0003800000 */
.L_x_6937:
        /* <DEDUP_REMOVED lines=16> */
.L_x_6943:
[----:B------:R-:W-:Y:S05]  /*44c0*/  BSYNC B3 ;  /* 0x0000000000037941 */ /* 0x000fea0003800000 */
.L_x_6942:
        /* <DEDUP_REMOVED lines=44> */
.L_x_6941:
[----:B------:R-:W-:Y:S05]  /*4790*/  BSYNC B2 ;  /* 0x0000000000027941 */ /* 0x000fea0003800000 */
.L_x_6940:
        /* <DEDUP_REMOVED lines=12> */
.L_x_6936:
[----:B------:R-:W-:Y:S05]  /*4860*/  BSYNC B1 ;  /* 0x0000000000017941 */ /* 0x000fea0003800000 */
.L_x_6934:
        /* <DEDUP_REMOVED lines=9> */
.L_x_6945:
        /* <DEDUP_REMOVED lines=12> */
.L_x_6948:
[----:B------:R-:W-:-:S07]  /*49c0*/  IMAD.MOV.U32 R112, RZ, RZ, R140 ;  /* 0x000000ffff707224 */ /* 0x000fce00078e008c */
.L_x_6949:
[----:B------:R-:W-:Y:S05]  /*49d0*/  BSYNC B2 ;  /* 0x0000000000027941 */ /* 0x000fea0003800000 */
.L_x_6947:
        /* <DEDUP_REMOVED lines=16> */
.L_x_6953:
[----:B------:R-:W-:Y:S05]  /*4ae0*/  BSYNC B3 ;  /* 0x0000000000037941 */ /* 0x000fea0003800000 */
.L_x_6952:
        /* <DEDUP_REMOVED lines=44> */
.L_x_6951:
[----:B------:R-:W-:Y:S05]  /*4db0*/  BSYNC B2 ;  /* 0x0000000000027941 */ /* 0x000fea0003800000 */
.L_x_6950:
        /* <DEDUP_REMOVED lines=14> */
.L_x_6946:
[----:B------:R-:W-:Y:S05]  /*4ea0*/  BSYNC B1 ;  /* 0x0000000000017941 */ /* 0x000fea0003800000 */
.L_x_6944:
        /* <DEDUP_REMOVED lines=8> */
.L_x_6955:
        /* <DEDUP_REMOVED lines=12> */
.L_x_6958:
[----:B------:R-:W-:-:S07]  /*4ff0*/  IMAD.MOV.U32 R113, RZ, RZ, R140 ;  /* 0x000000ffff717224 */ /* 0x000fce00078e008c */
.L_x_6959:
[----:B------:R-:W-:Y:S05]  /*5000*/  BSYNC B2 ;  /* 0x0000000000027941 */ /* 0x000fea0003800000 */
.L_x_6957:
        /* <DEDUP_REMOVED lines=16> */
.L_x_6963:
[----:B------:R-:W-:Y:S05]  /*5110*/  BSYNC B3 ;  /* 0x0000000000037941 */ /* 0x000fea0003800000 */
.L_x_6962:
        /* <DEDUP_REMOVED lines=44> */
.L_x_6961:
[----:B------:R-:W-:Y:S05]  /*53e0*/  BSYNC B2 ;  /* 0x0000000000027941 */ /* 0x000fea0003800000 */
.L_x_6960:
        /* <DEDUP_REMOVED lines=12> */
.L_x_6956:
[----:B------:R-:W-:Y:S05]  /*54b0*/  BSYNC B1 ;  /* 0x0000000000017941 */ /* 0x000fea0003800000 */
.L_x_6954:
        /* <DEDUP_REMOVED lines=9> */
.L_x_6965:
        /* <DEDUP_REMOVED lines=12> */
.L_x_6968:
[----:B------:R-:W-:-:S07]  /*5610*/  IMAD.MOV.U32 R114, RZ, RZ, R140 ;  /* 0x000000ffff727224 */ /* 0x000fce00078e008c */
.L_x_6969:
[----:B------:R-:W-:Y:S05]  /*5620*/  BSYNC B2 ;  /* 0x0000000000027941 */ /* 0x000fea0003800000 */
.L_x_6967:
        /* <DEDUP_REMOVED lines=16> */
.L_x_6973:
[----:B------:R-:W-:Y:S05]  /*5730*/  BSYNC B3 ;  /* 0x0000000000037941 */ /* 0x000fea0003800000 */
.L_x_6972:
[----:B------:R-:W-:Y:S01]  /*5740*/  LOP3.LUT R81, R81, R111, R3, 0x96, !PT ;  /* 0x0000006f51517212 */ /* 0x000fe200078e9603 */
[----:B------:R-:W-:-:S04]  /*5750*/  IMAD.HI.U32 R80, R85, -0x326172a9, RZ ;  /* 0xcd9e8d5755507827 */ /* 0x000fc800078e00ff */
        /* <DEDUP_REMOVED lines=42> */
.L_x_6971:
[----:B------:R-:W-:Y:S05]  /*5a00*/  BSYNC B2 ;  /* 0x0000000000027941 */ /* 0x000fea0003800000 */
.L_x_6970:
        /* <DEDUP_REMOVED lines=14> */
.L_x_6966:
[----:B------:R-:W-:Y:S05]  /*5af0*/  BSYNC B1 ;  /* 0x0000000000017941 */ /* 0x000fea0003800000 */
.L_x_6964:
        /* <DEDUP_REMOVED lines=8> */
.L_x_6975:
        /* <DEDUP_REMOVED lines=12> */
.L_x_6978:
[----:B------:R-:W-:-:S07]  /*5c40*/  IMAD.MOV.U32 R115, RZ, RZ, R140 ;  /* 0x000000ffff737224 */ /* 0x000fce00078e008c */
.L_x_6979:
[----:B------:R-:W-:Y:S05]  /*5c50*/  BSYNC B2 ;  /* 0x0000000000027941 */ /* 0x000fea0003800000 */
.L_x_6977:
        /* <DEDUP_REMOVED lines=16> */
.L_x_6983:
[----:B------:R-:W-:Y:S05]  /*5d60*/  BSYNC B3 ;  /* 0x0000000000037941 */ /* 0x000fea0003800000 */
.L_x_6982:
        /* <DEDUP_REMOVED lines=44> */
.L_x_6981:
[----:B------:R-:W-:Y:S05]  /*6030*/  BSYNC B2 ;  /* 0x0000000000027941 */ /* 0x000fea0003800000 */
.L_x_6980:
        /* <DEDUP_REMOVED lines=12> */
.L_x_6976:
[----:B------:R-:W-:Y:S05]  /*6100*/  BSYNC B1 ;  /* 0x0000000000017941 */ /* 0x000fea0003800000 */
.L_x_6974:
        /* <DEDUP_REMOVED lines=9> */
.L_x_6985:
        /* <DEDUP_REMOVED lines=12> */
.L_x_6988:
[----:B------:R-:W-:-:S07]  /*6260*/  IMAD.MOV.U32 R116, RZ, RZ, R140 ;  /* 0x000000ffff747224 */ /* 0x000fce00078e008c */
.L_x_6989:
[----:B------:R-:W-:Y:S05]  /*6270*/  BSYNC B2 ;  /* 0x0000000000027941 */ /* 0x000fea0003800000 */
.L_x_6987:
        /* <DEDUP_REMOVED lines=16> */
.L_x_6993:
[----:B------:R-:W-:Y:S05]  /*6380*/  BSYNC B3 ;  /* 0x0000000000037941 */ /* 0x000fea0003800000 */
.L_x_6992:
        /* <DEDUP_REMOVED lines=44> */
.L_x_6991:
[----:B------:R-:W-:Y:S05]  /*6650*/  BSYNC B2 ;  /* 0x0000000000027941 */ /* 0x000fea0003800000 */
.L_x_6990:
        /* <DEDUP_REMOVED lines=14> */
.L_x_6986:
[----:B------:R-:W-:Y:S05]  /*6740*/  BSYNC B1 ;  /* 0x0000000000017941 */ /* 0x000fea0003800000 */
.L_x_6984:
        /* <DEDUP_REMOVED lines=8> */
.L_x_6995:
        /* <DEDUP_REMOVED lines=12> */
.L_x_6998:
[----:B------:R-:W-:-:S07]  /*6890*/  IMAD.MOV.U32 R117, RZ, RZ, R140 ;  /* 0x000000ffff757224 */ /* 0x000fce00078e008c */
.L_x_6999:
[----:B------:R-:W-:Y:S05]  /*68a0*/  BSYNC B2 ;  /* 0x0000000000027941 */ /* 0x000fea0003800000 */
.L_x_6997:
        /* <DEDUP_REMOVED lines=16> */
.L_x_7003:
[----:B------:R-:W-:Y:S05]  /*69b0*/  BSYNC B3 ;  /* 0x0000000000037941 */ /* 0x000fea0003800000 */
.L_x_7002:
        /* <DEDUP_REMOVED lines=44> */
.L_x_7001:
[----:B------:R-:W-:Y:S05]  /*6c80*/  BSYNC B2 ;  /* 0x0000000000027941 */ /* 0x000fea0003800000 */
.L_x_7000:
        /* <DEDUP_REMOVED lines=12> */
.L_x_6996:
[----:B------:R-:W-:Y:S05]  /*6d50*/  BSYNC B1 ;  /* 0x0000000000017941 */ /* 0x000fea0003800000 */
.L_x_6994:
        /* <DEDUP_REMOVED lines=9> */
.L_x_7005:
        /* <DEDUP_REMOVED lines=12> */
.L_x_7008:
[----:B------:R-:W-:-:S07]  /*6eb0*/  IMAD.MOV.U32 R118, RZ, RZ, R140 ;  /* 0x000000ffff767224 */ /* 0x000fce00078e008c */
.L_x_7009:
[----:B------:R-:W-:Y:S05]  /*6ec0*/  BSYNC B2 ;  /* 0x0000000000027941 */ /* 0x000fea0003800000 */
.L_x_7007:
        /* <DEDUP_REMOVED lines=16> */
.L_x_7013:
[----:B------:R-:W-:Y:S05]  /*6fd0*/  BSYNC B3 ;  /* 0x0000000000037941 */ /* 0x000fea0003800000 */
.L_x_7012:
        /* <DEDUP_REMOVED lines=44> */
.L_x_7011:
[----:B------:R-:W-:Y:S05]  /*72a0*/  BSYNC B2 ;  /* 0x0000000000027941 */ /* 0x000fea0003800000 */
.L_x_7010:
        /* <DEDUP_REMOVED lines=14> */
.L_x_7006:
[----:B------:R-:W-:Y:S05]  /*7390*/  BSYNC B1 ;  /* 0x0000000000017941 */ /* 0x000fea0003800000 */
.L_x_7004:
[----:B------:R-:W0:Y:S01]  /*73a0*/  LDC.64 R80, c[0x0][0x238] ;  /* 0x00008e00ff507b82 */ /* 0x000e220000000a00 */
[----:B------:R-:W-:Y:S01]  /*73b0*/  F2FP.BF16.F32.PACK_AB R83, R137, R135 ;  /* 0x000000878953723e */ /* 0x000fe200000010ff */
[----:B------:R-:W-:Y:S01]  /*73c0*/  BSSY B1, `(.L_x_7014) ;  /* 0x000001b000017945 */ /* 0x000fe20003800000 */
[----:B------:R-:W-:Y:S01]  /*73d0*/  F2FP.BF16.F32.PACK_AB R82, R133, R131 ;  /* 0x000000838552723e */ /* 0x000fe200000010ff */
[----:B0-----:R-:W-:Y:S01]  /*73e0*/  IMAD.WIDE.U32 R170, R136, 0x10, R80 ;  /* 0x0000001088aa7825 */ /* 0x001fe200078e0050 */
[----:B------:R-:W-:Y:S02]  /*73f0*/  F2FP.BF16.F32.PACK_AB R81, R129, R127 ;  /* 0x0000007f8151723e */ /* 0x000fe400000010ff */
[----:B------:R-:W-:-:S05]  /*7400*/  F2FP.BF16.F32.PACK_AB R80, R125, R119 ;  /* 0x000000777d50723e */ /* 0x000fca00000010ff */
        /* <DEDUP_REMOVED lines=22> */
.L_x_7015:
[----:B------:R-:W-:Y:S05]  /*7570*/  BSYNC B1 ;  /* 0x0000000000017941 */ /* 0x000fea0003800000 */
.L_x_7014:
[----:B------:R-:W-:Y:S01]  /*7580*/  IADD3 R136, R136, 0x100, RZ ;  /* 0x0000010088887810 */ /* 0x000fe20007ffe0ff */
[----:B------:R-:W-:-:S07]  /*7590*/  VIADD R132, R132, 0x100 ;  /* 0x0000010084847836 */ /* 0x000fce0000000000 */
.L_x_6933:
[----:B------:R-:W-:Y:S05]  /*75a0*/  BSYNC B0 ;  /* 0x0000000000007941 */ /* 0x000fea0003800000 */
.L_x_6932:
[----:B------:R-:W-:Y:S04]  /*75b0*/  BSSY B0, `(.L_x_7016) ;  /* 0x0000337000007945 */ /* 0x000fe80003800000 */
        /* <DEDUP_REMOVED lines=18> */
.L_x_7019:
        /* <DEDUP_REMOVED lines=12> */
.L_x_7022:
[----:B------:R-:W-:-:S07]  /*77a0*/  MOV R130, R140 ;  /* 0x0000008c00827202 */ /* 0x000fce0000000f00 */
.L_x_7023:
[----:B------:R-:W-:Y:S05]  /*77b0*/  BSYNC B2 ;  /* 0x0000000000027941 */ /* 0x000fea0003800000 */
.L_x_7021:
        /* <DEDUP_REMOVED lines=16> */
.L_x_7027:
[----:B------:R-:W-:Y:S05]  /*78c0*/  BSYNC B3 ;  /* 0x0000000000037941 */ /* 0x000fea0003800000 */
.L_x_7026:
        /* <DEDUP_REMOVED lines=40> */
[----:B------:R-:W-:-:S04]  /*7b50*/  LOP3.LUT R138, R141, R138, R108, 0x96, !PT ;  /* 0x0000008a8d8a7212 */ /* 0x000fc800078e966c */
[----:B------:R-:W-:-:S07]  /*7b60*/  LOP3.LUT R142, R147, R142, R107, 0x96, !PT ;  /* 0x0000008e938e7212 */ /* 0x000fce00078e966b */
.L_x_7025:
[----:B------:R-:W-:Y:S05]  /*7b70*/  BSYNC B2 ;  /* 0x0000000000027941 */ /* 0x000fea0003800000 */
.L_x_7024:
        /* <DEDUP_REMOVED lines=12> */
.L_x_7020:
[----:B------:R-:W-:Y:S05]  /*7c40*/  BSYNC B1 ;  /* 0x0000000000017941 */ /* 0x000fea0003800000 */
.L_x_7018:
        /* <DEDUP_REMOVED lines=9> */
.L_x_7029:
        /* <DEDUP_REMOVED lines=12> */
.L_x_7032:
[----:B------:R-:W-:-:S07]  /*7da0*/  MOV R112, R140 ;  /* 0x0000008c00707202 */ /* 0x000fce0000000f00 */
.L_x_7033:
[----:B------:R-:W-:Y:S05]  /*7db0*/  BSYNC B2 ;  /* 0x0000000000027941 */ /* 0x000fea0003800000 */
.L_x_7031:
        /* <DEDUP_REMOVED lines=16> */
.L_x_7037:
[----:B------:R-:W-:Y:S05]  /*7ec0*/  BSYNC B3 ;  /* 0x0000000000037941 */ /* 0x000fea0003800000 */
.L_x_7036:
        /* <DEDUP_REMOVED lines=43> */
.L_x_7035:
[----:B------:R-:W-:Y:S05]  /*8180*/  BSYNC B2 ;  /* 0x0000000000027941 */ /* 0x000fea0003800000 */
.L_x_7034:
        /* <DEDUP_REMOVED lines=14> */
.L_x_7030:
[----:B------:R-:W-:Y:S05]  /*8270*/  BSYNC B1 ;  /* 0x0000000000017941 */ /* 0x000fea0003800000 */
.L_x_7028:
        /* <DEDUP_REMOVED lines=8> */
.L_x_7039:
        /* <DEDUP_REMOVED lines=12> */
.L_x_7042:
[----:B------:R-:W-:-:S07]  /*83c0*/  IMAD.MOV.U32 R113, RZ, RZ, R140 ;  /* 0x000000ffff717224 */ /* 0x000fce00078e008c */
.L_x_7043:
[----:B------:R-:W-:Y:S05]  /*83d0*/  BSYNC B2 ;  /* 0x0000000000027941 */ /* 0x000fea0003800000 */
.L_x_7041:
        /* <DEDUP_REMOVED lines=16> */
.L_x_7047:
[----:B------:R-:W-:Y:S05]  /*84e0*/  BSYNC B3 ;  /* 0x0000000000037941 */ /* 0x000fea0003800000 */
.L_x_7046:
        /* <DEDUP_REMOVED lines=41> */
[----:B------:R-:W-:Y:S01]  /*8780*/  HFMA2.MMA R80, -RZ, RZ, 0, 0 ;  /* 0x00000000ff507435 */ /* 0x000fe200000001ff */
[----:B------:R-:W-:-:S10]  /*8790*/  LOP3.LUT R142, R147, R144, R107, 0x96, !PT ;  /* 0x00000090938e7212 */ /* 0x000fd400078e966b */
.L_x_7045:
[----:B------:R-:W-:Y:S05]  /*87a0*/  BSYNC B2 ;  /* 0x0000000000027941 */ /* 0x000fea0003800000 */
.L_x_7044:
        /* <DEDUP_REMOVED lines=12> */
.L_x_7040:
[----:B------:R-:W-:Y:S05]  /*8870*/  BSYNC B1 ;  /* 0x0000000000017941 */ /* 0x000fea0003800000 */
.L_x_7038:
        /* <DEDUP_REMOVED lines=9> */
.L_x_7049:
        /* <DEDUP_REMOVED lines=12> */
.L_x_7052:
[----:B------:R-:W-:-:S07]  /*89d0*/  MOV R114, R140 ;  /* 0x0000008c00727202 */ /* 0x000fce0000000f00 */
.L_x_7053:
[----:B------:R-:W-:Y:S05]  /*89e0*/  BSYNC B2 ;  /* 0x0000000000027941 */ /* 0x000fea0003800000 */
.L_x_7051:
        /* <DEDUP_REMOVED lines=16> */
.L_x_7057:
[----:B------:R-:W-:Y:S05]  /*8af0*/  BSYNC B3 ;  /* 0x0000000000037941 */ /* 0x000fea0003800000 */
.L_x_7056:
        /* <DEDUP_REMOVED lines=42> */
[----:B------:R-:W-:Y:S01]  /*8da0*/  HFMA2.MMA R81, -RZ, RZ, 0, 0 ;  /* 0x00000000ff517435 */ /* 0x000fe200000001ff */
[----:B------:R-:W-:-:S10]  /*8db0*/  IMAD.MOV.U32 R146, RZ, RZ, R80 ;  /* 0x000000ffff927224 */ /* 0x000fd400078e0050 */
.L_x_7055:
[----:B------:R-:W-:Y:S05]  /*8dc0*/  BSYNC B2 ;  /* 0x0000000000027941 */ /* 0x000fea0003800000 */
.L_x_7054:
        /* <DEDUP_REMOVED lines=10> */
[----:B------:R-:W-:Y:S01]  /*8e70*/  FSEL R82, R82, RZ, !P5 ;  /* 0x000000ff52527208 */ /* 0x000fe20006800000 */
[----:B------:R-:W-:-:S04]  /*8e80*/  @P3 IMAD.U32 R80, R80, 0x10000, RZ ;  /* 0x0001000050503824 */ /* 0x000fc800078e00ff */
[----:B------:R-:W-:-:S04]  /*8e90*/  FMUL.FTZ R147, R75, R82 ;  /* 0x000000524b937220 */ /* 0x000fc80000410000 */
[----:B------:R-:W-:-:S07]  /*8ea0*/  @P3 FADD.FTZ R147, R80, R147 ;  /* 0x0000009350933221 */ /* 0x000fce0000010000 */
.L_x_7050:
[----:B------:R-:W-:Y:S05]  /*8eb0*/  BSYNC B1 ;  /* 0x0000000000017941 */ /* 0x000fea0003800000 */
.L_x_7048:
        /* <DEDUP_REMOVED lines=8> */
.L_x_7059:
        /* <DEDUP_REMOVED lines=12> */
.L_x_7062:
[----:B------:R-:W-:-:S07]  /*9000*/  MOV R115, R140 ;  /* 0x0000008c00737202 */ /* 0x000fce0000000f00 */
.L_x_7063:
[----:B------:R-:W-:Y:S05]  /*9010*/  BSYNC B2 ;  /* 0x0000000000027941 */ /* 0x000fea0003800000 */
.L_x_7061:
        /* <DEDUP_REMOVED lines=16> */
.L_x_7067:
[----:B------:R-:W-:Y:S05]  /*9120*/  BSYNC B3 ;  /* 0x0000000000037941 */ /* 0x000fea0003800000 */
.L_x_7066:
        /* <DEDUP_REMOVED lines=44> */
.L_x_7065:
[----:B------:R-:W-:Y:S05]  /*93f0*/  BSYNC B2 ;  /* 0x0000000000027941 */ /* 0x000fea0003800000 */
.L_x_7064:
        /* <DEDUP_REMOVED lines=12> */
.L_x_7060:
[----:B------:R-:W-:Y:S05]  /*94c0*/  BSYNC B1 ;  /* 0x0000000000017941 */ /* 0x000fea0003800000 */
.L_x_7058:
        /* <DEDUP_REMOVED lines=9> */
.L_x_7069:
        /* <DEDUP_REMOVED lines=12> */
.L_x_7072:
[----:B------:R-:W-:-:S07]  /*9620*/  MOV R116, R140 ;  /* 0x0000008c00747202 */ /* 0x000fce0000000f00 */
.L_x_7073:
[----:B------:R-:W-:Y:S05]  /*9630*/  BSYNC B2 ;  /* 0x0000000000027941 */ /* 0x000fea0003800000 */
.L_x_7071:
        /* <DEDUP_REMOVED lines=16> */
.L_x_7077:
[----:B------:R-:W-:Y:S05]  /*9740*/  BSYNC B3 ;  /* 0x0000000000037941 */ /* 0x000fea0003800000 */
.L_x_7076:
        /* <DEDUP_REMOVED lines=38> */
[----:B------:R-:W-:Y:S02]  /*99b0*/  LOP3.LUT R138, R81, R138, R108, 0x96, !PT ;  /* 0x0000008a518a7212 */ /* 0x000fe400078e966c */
[----:B------:R-:W-:Y:S01]  /*99c0*/  MOV R140, R80 ;  /* 0x00000050008c7202 */ /* 0x000fe20000000f00 */
[----:B------:R-:W-:-:S04]  /*99d0*/  IMAD.WIDE.U32 R80, R82, -0x2daee0ad, RZ ;  /* 0xd2511f5352507825 */ /* 0x000fc800078e00ff */
[----:B------:R-:W-:Y:S01]  /*99e0*/  IMAD.MOV.U32 R146, RZ, RZ, R80 ;  /* 0x000000ffff927224 */ /* 0x000fe200078e0050 */
[----:B------:R-:W-:Y:S01]  /*99f0*/  LOP3.LUT R142, R81, R152, R107, 0x96, !PT ;  /* 0x00000098518e7212 */ /* 0x000fe200078e966b */
[----:B------:R-:W-:-:S11]  /*9a00*/  HFMA2.MMA R81, -RZ, RZ, 0, 0 ;  /* 0x00000000ff517435 */ /* 0x000fd600000001ff */
.L_x_7075:
[----:B------:R-:W-:Y:S05]  /*9a10*/  BSYNC B2 ;  /* 0x0000000000027941 */ /* 0x000fea0003800000 */
.L_x_7074:
        /* <DEDUP_REMOVED lines=14> */
.L_x_7070:
[----:B------:R-:W-:Y:S05]  /*9b00*/  BSYNC B1 ;  /* 0x0000000000017941 */ /* 0x000fea0003800000 */
.L_x_7068:
        /* <DEDUP_REMOVED lines=8> */
.L_x_7079:
        /* <DEDUP_REMOVED lines=12> */
.L_x_7082:
[----:B------:R-:W-:-:S07]  /*9c50*/  MOV R117, R140 ;  /* 0x0000008c00757202 */ /* 0x000fce0000000f00 */
.L_x_7083:
[----:B------:R-:W-:Y:S05]  /*9c60*/  BSYNC B2 ;  /* 0x0000000000027941 */ /* 0x000fea0003800000 */
.L_x_7081:
        /* <DEDUP_REMOVED lines=16> */
.L_x_7087:
[----:B------:R-:W-:Y:S05]  /*9d70*/  BSYNC B3 ;  /* 0x0000000000037941 */ /* 0x000fea0003800000 */
.L_x_7086:
        /* <DEDUP_REMOVED lines=42> */
[----:B------:R-:W-:Y:S01]  /*a020*/  HFMA2.MMA R80, -RZ, RZ, 0, 0 ;  /* 0x00000000ff507435 */ /* 0x000fe200000001ff */
[----:B------:R-:W-:-:S10]  /*a030*/  LOP3.LUT R142, R81, R152, R107, 0x96, !PT ;  /* 0x00000098518e7212 */ /* 0x000fd400078e966b */
.L_x_7085:
[----:B------:R-:W-:Y:S05]  /*a040*/  BSYNC B2 ;  /* 0x0000000000027941 */ /* 0x000fea0003800000 */
.L_x_7084:
        /* <DEDUP_REMOVED lines=12> */
.L_x_7080:
[----:B------:R-:W-:Y:S05]  /*a110*/  BSYNC B1 ;  /* 0x0000000000017941 */ /* 0x000fea0003800000 */
.L_x_7078:
        /* <DEDUP_REMOVED lines=9> */
.L_x_7089:
        /* <DEDUP_REMOVED lines=12> */
.L_x_7092:
[----:B------:R-:W-:-:S07]  /*a270*/  MOV R118, R140 ;  /* 0x0000008c00767202 */ /* 0x000fce0000000f00 */
.L_x_7093:
[----:B------:R-:W-:Y:S05]  /*a280*/  BSYNC B2 ;  /* 0x0000000000027941 */ /* 0x000fea0003800000 */
.L_x_7091:
        /* <DEDUP_REMOVED lines=16> */
.L_x_7097:
[----:B------:R-:W-:Y:S05]  /*a390*/  BSYNC B3 ;  /* 0x0000000000037941 */ /* 0x000fea0003800000 */
.L_x_7096:
        /* <DEDUP_REMOVED lines=43> */
[----:B------:R-:W-:-:S07]  /*a650*/  LOP3.LUT R142, R81, R170, R107, 0x96, !PT ;  /* 0x000000aa518e7212 */ /* 0x000fce00078e966b */
.L_x_7095:
[----:B------:R-:W-:Y:S05]  /*a660*/  BSYNC B2 ;  /* 0x0000000000027941 */ /* 0x000fea0003800000 */
.L_x_7094:
        /* <DEDUP_REMOVED lines=14> */
.L_x_7090:
[----:B------:R-:W-:Y:S05]  /*a750*/  BSYNC B1 ;  /* 0x0000000000017941 */ /* 0x000fea0003800000 */
.L_x_7088:
        /* <DEDUP_REMOVED lines=8> */
[----:B----4-:R-:W-:Y:S02]  /*a7e0*/  SHF.L.U32 R80, R117, 0x10, RZ ;  /* 0x0000001075507819 */ /* 0x010fe400000006ff */
        /* <DEDUP_REMOVED lines=19> */
.L_x_7017:
[----:B------:R-:W-:Y:S05]  /*a920*/  BSYNC B0 ;  /* 0x0000000000007941 */ /* 0x000fea0003800000 */
.L_x_7016:
[----:B0--34-:R-:W-:Y:S01]  /*a930*/  FADD.FTZ R80, RZ, R155 ;  /* 0x0000009bff507221 */ /* 0x019fe20000010000 */
        /* <DEDUP_REMOVED lines=43> */
[----:B--2---:R-:W-:-:S04]  /*abf0*/  FMUL.FTZ R80, R109, R80 ;  /* 0x000000506d507220 */ /* 0x004fc80000410000 */
        /* <DEDUP_REMOVED lines=57> */
[----:B------:R0:W2:Y:S02]  /*af90*/  SHFL.BFLY PT, R173, R134, 0x10, 0x1f ;  /* 0x0e001f0086ad7f89 */ /* 0x0000a400000e0000 */
.L_x_7116:
[----:B------:R-:W3:Y:S01]  /*afa0*/  @!P5 S2R R171, SR_CgaCtaId ;  /* 0x0000000000abd919 */ /* 0x000ee20000008800 */
[----:B------:R-:W-:Y:S01]  /*afb0*/  @!P5 MOV R0, 0x400 ;  /* 0x000004000000d802 */ /* 0x000fe20000000f00 */
[----:B--2---:R-:W-:Y:S01]  /*afc0*/  FADD.FTZ R81, R134, R173 ;  /* 0x000000ad86517221 */ /* 0x004fe20000010000 */
[----:B------:R-:W-:Y:S01]  /*afd0*/  LOP3.LUT R83, R83, 0x7, RZ, 0xc0, !PT ;  /* 0x0000000753537812 */ /* 0x000fe200078ec0ff */
[----:B------:R-:W-:Y:S05]  /*afe0*/  WARPSYNC.ALL ;  /* 0x0000000000007948 */ /* 0x000fea0003800000 */
[----:B---3--:R-:W-:Y:S02]  /*aff0*/  @!P5 LEA R171, R171, R0, 0x18 ;  /* 0x00000000ababd211 */ /* 0x008fe400078ec0ff */
[----:B------:R-:W-:-:S05]  /*b000*/  @!P5 IADD3 R0, R82, R83, RZ ;  /* 0x000000535200d210 */ /* 0x000fca0007ffe0ff */
[----:B------:R-:W-:Y:S01]  /*b010*/  @!P5 IMAD R0, R0, 0x8, R171 ;  /* 0x000000080000d824 */ /* 0x000fe200078e02ab */
[----:B------:R-:W-:-:S04]  /*b020*/  LOP3.LUT R171, R84, 0x1f, RZ, 0xc0, !PT ;  /* 0x0000001f54ab7812 */ /* 0x000fc800078ec0ff */
        /* <DEDUP_REMOVED lines=8> */
[----:B--2---:R-:W-:Y:S01]  /*b0b0*/  @!P2 LEA R81, R81, R0, 0x18 ;  /* 0x000000005151a211 */ /* 0x004fe200078ec0ff */
[----:B------:R-:W-:-:S04]  /*b0c0*/  HFMA2.MMA R0, -RZ, RZ, 0, 0 ;  /* 0x00000000ff007435 */ /* 0x000fc800000001ff */
[----:B------:R-:W-:Y:S01]  /*b0d0*/  @!P2 IMAD R82, R82, 0x8, R81 ;  /* 0x000000085252a824 */ /* 0x000fe200078e0251 */
[----:B------:R-:W-:Y:S01]  /*b0e0*/  CS2R R80, SRZ ;  /* 0x0000000000507805 */ /* 0x000fe2000001ff00 */
[----:B------:R-:W-:-:S05]  /*b0f0*/  @!P2 IMAD.MOV.U32 R0, RZ, RZ, R110 ;  /* 0x000000ffff00a224 */ /* 0x000fca00078e006e */
[----:B------:R-:W-:Y:S01]  /*b100*/  @!P2 LDS.64 R80, [R82] ;  /* 0x000000005250a984 */ /* 0x000fe20000000a00 */
[----:B------:R-:W-:-:S03]  /*b110*/  LOP3.LUT P2, RZ, R83, 0x1f, R84, 0xf8, !PT ;  /* 0x0000001f53ff7812 */ /* 0x000fc6000784f854 */
[----:B------:R-:W2:Y:S02]  /*b120*/  SHFL.DOWN PT, R171, R0, 0x4, 0x1f ;  /* 0x08801f0000ab7f89 */ /* 0x000ea400000e0000 */
[----:B--2---:R-:W-:Y:S02]  /*b130*/  IADD3 R132, R171, R0, RZ ;  /* 0x00000000ab847210 */ /* 0x004fe40007ffe0ff */
[----:B------:R-:W-:Y:S02]  /*b140*/  I2FP.F32.S32 R154, R171 ;  /* 0x000000ab009a7245 */ /* 0x000fe40000201400 */
[----:B0-----:R-:W-:Y:S01]  /*b150*/  I2FP.F32.S32 R134, R132 ;  /* 0x0000008400867245 */ /* 0x001fe20000201400 */
[----:B------:R-:W-:Y:S01]  /*b160*/  SHFL.DOWN PT, R175, R132, 0x2, 0x1f ;  /* 0x08401f0084af7f89 */ /* 0x000fe200000e0000 */
[----:B------:R-:W-:Y:S02]  /*b170*/  I2FP.F32.S32 R171, R0 ;  /* 0x0000000000ab7245 */ /* 0x000fe40000201400 */
[----:B------:R-:W0:Y:S01]  /*b180*/  MUFU.RCP R136, R134 ;  /* 0x0000008600887308 */ /* 0x000e220000001000 */
[----:B------:R-:W2:Y:S04]  /*b190*/  SHFL.DOWN PT, R173, R80, 0x4, 0x1f ;  /* 0x08801f0050ad7f89 */ /* 0x000ea800000e0000 */
[----:B------:R-:W3:Y:S01]  /*b1a0*/  SHFL.DOWN PT, R0, R81, 0x4, 0x1f ;  /* 0x08801f0051007f89 */ /* 0x000ee200000e0000 */
[C---:B--2---:R-:W-:Y:S01]  /*b1b0*/  FADD.FTZ R152, -R173.reuse, R80 ;  /* 0x00000050ad987221 */ /* 0x044fe20000010100 */
[----:B------:R-:W-:-:S03]  /*b1c0*/  FMUL.FTZ R82, R173, R154 ;  /* 0x0000009aad527220 */ /* 0x000fc60000410000 */
[----:B------:R-:W-:-:S04]  /*b1d0*/  FMUL.FTZ R152, R152, R152 ;  /* 0x0000009898987220 */ /* 0x000fc80000410000 */
[----:B------:R-:W-:Y:S01]  /*b1e0*/  FMUL.FTZ R152, R152, R171 ;  /* 0x000000ab98987220 */ /* 0x000fe20000410000 */
[----:B------:R-:W-:-:S03]  /*b1f0*/  FFMA.FTZ R171, R171, R80, R82 ;  /* 0x00000050abab7223 */ /* 0x000fc60000010052 */
[----:B------:R-:W-:Y:S01]  /*b200*/  FMUL.FTZ R152, R152, R154 ;  /* 0x0000009a98987220 */ /* 0x000fe20000410000 */
[----:B0-----:R-:W-:Y:S01]  /*b210*/  FMUL.FTZ R173, R136, R171 ;  /* 0x000000ab88ad7220 */ /* 0x001fe20000410000 */
[----:B---3--:R-:W-:-:S04]  /*b220*/  FADD.FTZ R171, R0, R81 ;  /* 0x0000005100ab7221 */ /* 0x008fc80000010000 */
[----:B------:R-:W0:Y:S01]  /*b230*/  SHFL.DOWN PT, R80, R173, 0x2, 0x1f ;  /* 0x08401f00ad507f89 */ /* 0x000e2200000e0000 */
[----:B------:R-:W-:Y:S01]  /*b240*/  FFMA.FTZ R152, R136, R152, R171 ;  /* 0x0000009888987223 */ /* 0x000fe200000100ab */
[----:B------:R-:W-:Y:S01]  /*b250*/  I2FP.F32.S32 R136, R175 ;  /* 0x000000af00887245 */ /* 0x000fe20000201400 */
[----:B------:R-:W-:-:S03]  /*b260*/  IMAD.IADD R175, R132, 0x1, R175 ;  /* 0x0000000184af7824 */ /* 0x000fc600078e02af */
[----:B------:R-:W2:Y:S02]  /*b270*/  SHFL.DOWN PT, R81, R152, 0x2, 0x1f ;  /* 0x08401f0098517f89 */ /* 0x000ea400000e0000 */
[----:B------:R-:W-:Y:S01]  /*b280*/  I2FP.F32.S32 R0, R175 ;  /* 0x000000af00007245 */ /* 0x000fe20000201400 */
[----:B0-----:R-:W-:Y:S01]  /*b290*/  FMUL.FTZ R171, R80, R136 ;  /* 0x0000008850ab7220 */ /* 0x001fe20000410000 */
[----:B------:R-:W-:Y:S02]  /*b2a0*/  FADD.FTZ R82, R173, -R80 ;  /* 0x80000050ad527221 */ /* 0x000fe40000010000 */
[----:B------:R-:W0:Y:S01]  /*b2b0*/  MUFU.RCP R80, R0 ;  /* 0x0000000000507308 */ /* 0x000e220000001000 */
[----:B------:R-:W-:Y:S01]  /*b2c0*/  FFMA.FTZ R177, R134, R173, R171 ;  /* 0x000000ad86b17223 */ /* 0x000fe200000100ab */
[----:B------:R-:W-:Y:S01]  /*b2d0*/  FMUL.FTZ R171, R82, R82 ;  /* 0x0000005252ab7220 */ /* 0x000fe20000410000 */
[----:B--2---:R-:W-:Y:S01]  /*b2e0*/  FADD.FTZ R81, R152, R81 ;  /* 0x0000005198517221 */ /* 0x004fe20000010000 */
[----:B------:R-:W2:Y:S02]  /*b2f0*/  SHFL.DOWN PT, R82, R175, 0x1, 0x1f ;  /* 0x08201f00af527f89 */ /* 0x000ea400000e0000 */
[----:B------:R-:W-:-:S04]  /*b300*/  FMUL.FTZ R171, R134, R171 ;  /* 0x000000ab86ab7220 */ /* 0x000fc80000410000 */
[----:B------:R-:W-:Y:S01]  /*b310*/  FMUL.FTZ R171, R171, R136 ;  /* 0x00000088abab7220 */ /* 0x000fe20000410000 */
[----:B0-----:R-:W-:-:S03]  /*b320*/  FMUL.FTZ R177, R80, R177 ;  /* 0x000000b150b17220 */ /* 0x001fc60000410000 */
[----:B------:R-:W-:Y:S02]  /*b330*/  FFMA.FTZ R81, R80, R171, R81 ;  /* 0x000000ab50517223 */ /* 0x000fe40000010051 */
[----:B------:R-:W0:Y:S04]  /*b340*/  SHFL.DOWN PT, R132, R177, 0x1, 0x1f ;  /* 0x08201f00b1847f89 */ /* 0x000e2800000e0000 */
[----:B------:R-:W3:Y:S01]  /*b350*/  SHFL.DOWN PT, R80, R81, 0x1, 0x1f ;  /* 0x08201f0051507f89 */ /* 0x000ee200000e0000 */
        /* <DEDUP_REMOVED lines=8> */
[----:B------:R-:W0:Y:S02]  /*b3e0*/  @!P2 LDC.64 R82, c[0x0][0x250] ;  /* 0x00009400ff52ab82 */ /* 0x000e240000000a00 */
[----:B------:R-:W-:Y:S01]  /*b3f0*/  FMUL.FTZ R171, R0, R171 ;  /* 0x000000ab00ab7220 */ /* 0x000fe20000410000 */
[----:B--2---:R-:W-:-:S03]  /*b400*/  FMUL.FTZ R173, R134, R173 ;  /* 0x000000ad86ad7220 */ /* 0x004fc60000410000 */
[----:B------:R-:W-:Y:S01]  /*b410*/  FMUL.FTZ R136, R171, R136 ;  /* 0x00000088ab887220 */ /* 0x000fe20000410000 */
[----:B---3--:R-:W-:Y:S01]  /*b420*/  FADD.FTZ R171, R81, R80 ;  /* 0x0000005051ab7221 */ /* 0x008fe20000010000 */
[----:B------:R-:W2:Y:S01]  /*b430*/  LDC R0, c[0x0][0x2d8] ;  /* 0x0000b600ff007b82 */ /* 0x000ea20000000800 */
[----:B------:R-:W3:Y:S02]  /*b440*/  SHFL.IDX PT, R173, R173, RZ, 0x1f ;  /* 0x00001fffadad7589 */ /* 0x000ee400000e0000 */
[----:B------:R-:W-:-:S05]  /*b450*/  FFMA.FTZ R136, R134, R136, R171 ;  /* 0x0000008886887223 */ /* 0x000fca00000100ab */
[----:B------:R-:W2:Y:S01]  /*b460*/  SHFL.IDX PT, R81, R136, RZ, 0x1f ;  /* 0x00001fff88517589 */ /* 0x000ea200000e0000 */
[----:B------:R-:W4:Y:S01]  /*b470*/  @!P2 LDC.64 R170, c[0x0][0x258] ;  /* 0x00009600ffaaab82 */ /* 0x000f220000000a00 */
[----:B---3--:R-:W-:Y:S01]  /*b480*/  FMUL.FTZ R80, R173, R173 ;  /* 0x000000adad507220 */ /* 0x008fe20000410000 */
[----:B--2---:R-:W-:-:S04]  /*b490*/  FFMA.FTZ R0, R81, UR9, R0 ;  /* 0x0000000951007c23 */ /* 0x004fc80008010000 */
[----:B------:R-:W-:Y:S02]  /*b4a0*/  FSEL R81, R80, RZ, P6 ;  /* 0x000000ff50517208 */ /* 0x000fe40003000000 */
[----:B0-----:R-:W-:-:S03]  /*b4b0*/  @!P2 LEA R80, P3, R101, R82, 0x2 ;  /* 0x000000526550a211 */ /* 0x001fc600078610ff */
[----:B------:R-:W-:Y:S01]  /*b4c0*/  FADD.FTZ R0, R0, R81 ;  /* 0x0000005100007221 */ /* 0x000fe20000010000 */
[C-C-:B------:R-:W-:Y:S02]  /*b4d0*/  @!P2 LEA.HI.X R81, R101.reuse, R83, R128.reuse, 0x2, P3 ;  /* 0x000000536551a211 */ /* 0x140fe400018f1480 */
[C---:B----4-:R-:W-:Y:S01]  /*b4e0*/  @!P2 LEA R82, P3, R101.reuse, R170, 0x2 ;  /* 0x000000aa6552a211 */ /* 0x050fe200078610ff */
[----:B------:R-:W0:Y:S02]  /*b4f0*/  MUFU.RSQ R181, R0 ;  /* 0x0000000000b57308 */ /* 0x000e240000001400 */
[----:B------:R2:W-:Y:S01]  /*b500*/  @!P2 STG.E desc[UR4][R80.64], R173 ;  /* 0x000000ad5000a986 */ /* 0x0005e2000c101904 */
[----:B------:R-:W-:-:S05]  /*b510*/  @!P2 LEA.HI.X R83, R101, R171, R128, 0x2, P3 ;  /* 0x000000ab6553a211 */ /* 0x000fca00018f1480 */
[----:B0-----:R2:W-:Y:S01]  /*b520*/  @!P2 STG.E desc[UR4][R82.64], R181 ;  /* 0x000000b55200a986 */ /* 0x0015e2000c101904 */
[----:B-----5:R-:W-:-:S13]  /*b530*/  ISETP.GE.AND P2, PT, R124, 0x1, PT ;  /* 0x000000017c00780c */ /* 0x020fda0003f46270 */
[----:B--2---:R-:W-:Y:S05]  /*b540*/  @!P2 BRA `(.L_x_7100) ;  /* 0x0000000400b8a947 */ /* 0x004fea0003800000 */
        /* <DEDUP_REMOVED lines=35> */
[----:B------:R-:W-:Y:S01]  /*b780*/  F2FP.BF16.F32.PACK_AB R82, R83, R82 ;  /* 0x000000525352723e */ /* 0x000fe200000010ff */
[C---:B0-----:R-:W-:Y:S01]  /*b790*/  IMAD.WIDE.U32 R170, R173.reuse, 0x10, R170 ;  /* 0x00000010adaa7825 */ /* 0x041fe200078e00aa */
[----:B------:R-:W-:-:S02]  /*b7a0*/  IADD3 R173, R173, 0x100, RZ ;  /* 0x00000100adad7810 */ /* 0x000fc40007ffe0ff */
[----:B------:R-:W-:Y:S02]  /*b7b0*/  F2FP.BF16.F32.PACK_AB R81, R0, R81 ;  /* 0x000000510051723e */ /* 0x000fe400000010ff */
[----:B------:R-:W-:-:S05]  /*b7c0*/  F2FP.BF16.F32.PACK_AB R83, R128, R175 ;  /* 0x000000af8053723e */ /* 0x000fca00000010ff */
[----:B------:R0:W-:Y:S02]  /*b7d0*/  STG.E.128 desc[UR4][R170.64], R80 ;  /* 0x00000050aa007986 */ /* 0x0001e4000c101d04 */
.L_x_7102:
[----:B------:R-:W-:Y:S05]  /*b7e0*/  BSYNC B1 ;  /* 0x0000000000017941 */ /* 0x000fea0003800000 */
.L_x_7101:
[----:B------:R-:W-:Y:S01]  /*b7f0*/  ISETP.NE.AND P2, PT, R148, RZ, PT ;  /* 0x000000ff9400720c */ /* 0x000fe20003f45270 */
[----:B------:R-:W-:-:S12]  /*b800*/  BSSY B1, `(.L_x_7103) ;  /* 0x0000022000017945 */ /* 0x000fd80003800000 */
[----:B------:R-:W-:Y:S05]  /*b810*/  @!P2 BRA `(.L_x_7104) ;  /* 0x000000000080a947 */ /* 0x000fea0003800000 */
[--C-:B------:R-:W-:Y:S01]  /*b820*/  FADD.FTZ R0, R119, -R132.reuse ;  /* 0x8000008477007221 */ /* 0x100fe20000010000 */
[--C-:B0-----:R-:W-:Y:S01]  /*b830*/  FADD.FTZ R80, R125, -R132.reuse ;  /* 0x800000847d507221 */ /* 0x101fe20000010000 */
        /* <DEDUP_REMOVED lines=25> */
[----:B0-----:R-:W-:-:S02]  /*b9d0*/  IMAD.WIDE.U32 R170, R173, 0x10, R170 ;  /* 0x00000010adaa7825 */ /* 0x001fc400078e00aa */
[----:B------:R-:W-:Y:S02]  /*b9e0*/  F2FP.BF16.F32.PACK_AB R81, R0, R81 ;  /* 0x000000510051723e */ /* 0x000fe400000010ff */
[----:B------:R-:W-:Y:S01]  /*b9f0*/  F2FP.BF16.F32.PACK_AB R83, R128, R175 ;  /* 0x000000af8053723e */ /* 0x000fe200000010ff */
[----:B------:R-:W-:-:S04]  /*ba00*/  VIADD R173, R173, 0x100 ;  /* 0x00000100adad7836 */ /* 0x000fc80000000000 */
[----:B------:R2:W-:Y:S03]  /*ba10*/  STG.E.128 desc[UR4][R170.64], R80 ;  /* 0x00000050aa007986 */ /* 0x0005e6000c101d04 */
.L_x_7104:
[----:B------:R-:W-:Y:S05]  /*ba20*/  BSYNC B1 ;  /* 0x0000000000017941 */ /* 0x000fea0003800000 */
.L_x_7103:
[----:B------:R-:W-:Y:S05]  /*ba30*/  @!P0 BRA `(.L_x_7100) ;  /* 0x00000000007c8947 */ /* 0x000fea0003800000 */
[----:B0-2---:R-:W0:Y:S01]  /*ba40*/  LDC.64 R170, c[0x0][0x2b8] ;  /* 0x0000ae00ffaa7b82 */ /* 0x005e220000000a00 */
[--C-:B------:R-:W-:Y:S01]  /*ba50*/  FADD.FTZ R81, R153, -R132.reuse ;  /* 0x8000008499517221 */ /* 0x100fe20000010000 */
[--C-:B------:R-:W-:Y:S01]  /*ba60*/  FADD.FTZ R128, R139, -R132.reuse ;  /* 0x800000848b807221 */ /* 0x100fe20000010000 */
[--C-:B------:R-:W-:Y:S01]  /*ba70*/  FADD.FTZ R0, R141, -R132.reuse ;  /* 0x800000848d007221 */ /* 0x100fe20000010000 */
[--C-:B------:R-:W-:Y:S01]  /*ba80*/  FADD.FTZ R80, R143, -R132.reuse ;  /* 0x800000848f507221 */ /* 0x100fe20000010000 */
[C---:B------:R-:W-:Y:S01]  /*ba90*/  FMUL.FTZ R175, R181.reuse, R81 ;  /* 0x00000051b5af7220 */ /* 0x040fe20000410000 */
[C---:B------:R-:W-:Y:S01]  /*baa0*/  FMUL.FTZ R128, R181.reuse, R128 ;  /* 0x00000080b5807220 */ /* 0x040fe20000410000 */
[----:B------:R-:W-:Y:S01]  /*bab0*/  FMUL.FTZ R81, R181, R0 ;  /* 0x00000000b5517220 */ /* 0x000fe20000410000 */
[--C-:B------:R-:W-:Y:S01]  /*bac0*/  FADD.FTZ R82, R145, -R132.reuse ;  /* 0x8000008491527221 */ /* 0x100fe20000010000 */
[----:B------:R-:W-:Y:S01]  /*bad0*/  FMUL.FTZ R0, R181, R80 ;  /* 0x00000050b5007220 */ /* 0x000fe20000410000 */
        /* <DEDUP_REMOVED lines=18> */
[----:B------:R-:W-:Y:S02]  /*bc00*/  F2FP.BF16.F32.PACK_AB R81, R124, R81 ;  /* 0x000000517c51723e */ /* 0x000fe400000010ff */
[----:B------:R-:W-:-:S05]  /*bc10*/  F2FP.BF16.F32.PACK_AB R80, R175, R80 ;  /* 0x00000050af50723e */ /* 0x000fca00000010ff */
[----:B------:R3:W-:Y:S02]  /*bc20*/  STG.E.128 desc[UR4][R170.64], R80 ;  /* 0x00000050aa007986 */ /* 0x0007e4000c101d04 */
.L_x_7100:
[----:B------:R-:W-:Y:S05]  /*bc30*/  BSYNC B0 ;  /* 0x0000000000007941 */ /* 0x000fea0003800000 */
.L_x_7099:
[----:B------:R-:W-:Y:S02]  /*bc40*/  IADD3 R101, R101, UR12, RZ ;  /* 0x0000000c65657c10 */ /* 0x000fe4000fffe0ff */
[----:B------:R-:W-:Y:S02]  /*bc50*/  SEL R0, RZ, 0x1, P4 ;  /* 0x00000001ff007807 */ /* 0x000fe40002000000 */
[----:B------:R-:W-:-:S13]  /*bc60*/  ISETP.GE.AND P2, PT, R101, UR13, PT ;  /* 0x0000000d65007c0c */ /* 0x000fda000bf46270 */
[----:B------:R-:W-:Y:S05]  /*bc70*/  @!P2 BRA `(.L_x_7105) ;  /* 0xffffff4c00f8a947 */ /* 0x000fea000383ffff */
[----:B------:R-:W-:Y:S05]  /*bc80*/  EXIT ;  /* 0x000000000000794d */ /* 0x000fea0003800000 */
.L_x_7098:
[----:B------:R-:W-:Y:S01]  /*bc90*/  IMAD.MOV.U32 R175, RZ, RZ, R132 ;  /* 0x000000ffffaf7224 */ /* 0x000fe200078e0084 */
[----:B------:R-:W-:Y:S01]  /*bca0*/  MOV R154, 0x1 ;  /* 0x00000001009a7802 */ /* 0x000fe20000000f00 */
[----:B------:R-:W-:Y:S01]  /*bcb0*/  IMAD.MOV.U32 R177, RZ, RZ, 0x1f ;  /* 0x0000001fffb17424 */ /* 0x000fe200078e00ff */
[----:B------:R-:W-:-:S07]  /*bcc0*/  MOV R152, 0xffffffff ;  /* 0xffffffff00987802 */ /* 0x000fce0000000f00 */
[----:B-12--5:R-:W-:Y:S05]  /*bcd0*/  WARPSYNC.COLLECTIVE R152, `(.L_x_7106) ;  /* 0x0000000098087348 */ /* 0x026fea0003c00000 */
[----:B------:R0:W3:Y:S02]  /*bce0*/  SHFL.BFLY P6, R173, R175, R154, R177 ;  /* 0x0c00009aafad7389 */ /* 0x0000e400000c00b1 */
[----:B0123-5:R-:W-:Y:S01]  /*bcf0*/  ENDCOLLECTIVE ;  /* 0x000000000000791b */ /* 0x02ffe20003800000 */
.L_x_7106:
[----:B------:R-:W-:Y:S02]  /*bd00*/  IMAD.MOV.U32 R154, RZ, RZ, 0x2 ;  /* 0x00000002ff9a7424 */ /* 0x000fe400078e00ff */
[----:B------:R-:W-:-:S04]  /*bd10*/  IMAD.MOV.U32 R81, RZ, RZ, R173 ;  /* 0x000000ffff517224 */ /* 0x000fc800078e00ad */
[----:B------:R-:W-:-:S05]  /*bd20*/  FADD.FTZ R81, R132, R81 ;  /* 0x0000005184517221 */ /* 0x000fca0000010000 */
[----:B------:R-:W-:-:S07]  /*bd30*/  MOV R175, R81 ;  /* 0x0000005100af7202 */ /* 0x000fce0000000f00 */
[----:B------:R-:W-:Y:S05]  /*bd40*/  WARPSYNC.COLLECTIVE R152, `(.L_x_7107) ;  /* 0x0000000098087348 */ /* 0x000fea0003c00000 */
[----:B------:R0:W1:Y:S02]  /*bd50*/  SHFL.BFLY P6, R173, R175, R154, R177 ;  /* 0x0c00009aafad7389 */ /* 0x00006400000c00b1 */
[----:B01----:R-:W-:Y:S01]  /*bd60*/  ENDCOLLECTIVE ;  /* 0x000000000000791b */ /* 0x003fe20003800000 */
.L_x_7107:
[----:B------:R-:W-:Y:S01]  /*bd70*/  HFMA2.MMA R154, -RZ, RZ, 0, 2.384185791015625e-07 ;  /* 0x00000004ff9a7435 */ /* 0x000fe200000001ff */
[----:B------:R-:W-:-:S05]  /*bd80*/  MOV R0, R173 ;  /* 0x000000ad00007202 */ /* 0x000fca0000000f00 */
[----:B------:R-:W-:-:S04]  /*bd90*/  FADD.FTZ R134, R81, R0 ;  /* 0x0000000051867221 */ /* 0x000fc80000010000 */
[----:B------:R-:W-:-:S07]  /*bda0*/  IMAD.MOV.U32 R175, RZ, RZ, R134 ;  /* 0x000000ffffaf7224 */ /* 0x000fce00078e0086 */
[----:B------:R-:W-:Y:S05]  /*bdb0*/  WARPSYNC.COLLECTIVE R152, `(.L_x_7108) ;  /* 0x0000000098087348 */ /* 0x000fea0003c00000 */
[----:B------:R0:W1:Y:S02]  /*bdc0*/  SHFL.BFLY P6, R173, R175, R154, R177 ;  /* 0x0c00009aafad7389 */ /* 0x00006400000c00b1 */
[----:B01----:R-:W-:Y:S01]  /*bdd0*/  ENDCOLLECTIVE ;  /* 0x000000000000791b */ /* 0x003fe20003800000 */
.L_x_7108:
[----:B------:R-:W-:Y:S02]  /*bde0*/  IMAD.MOV.U32 R154, RZ, RZ, 0x8 ;  /* 0x00000008ff9a7424 */ /* 0x000fe400078e00ff */
[----:B------:R-:W-:-:S04]  /*bdf0*/  IMAD.MOV.U32 R171, RZ, RZ, R173 ;  /* 0x000000ffffab7224 */ /* 0x000fc800078e00ad */
[----:B------:R-:W-:-:S05]  /*be00*/  FADD.FTZ R171, R134, R171 ;  /* 0x000000ab86ab7221 */ /* 0x000fca0000010000 */
[----:B------:R-:W-:-:S07]  /*be10*/  MOV R175, R171 ;  /* 0x000000ab00af7202 */ /* 0x000fce0000000f00 */
[----:B------:R-:W-:Y:S05]  /*be20*/  WARPSYNC.COLLECTIVE R152, `(.L_x_7109) ;  /* 0x0000000098087348 */ /* 0x000fea0003c00000 */
[----:B------:R0:W1:Y:S02]  /*be30*/  SHFL.BFLY P6, R173, R175, R154, R177 ;  /* 0x0c00009aafad7389 */ /* 0x00006400000c00b1 */
[----:B01----:R-:W-:Y:S01]  /*be40*/  ENDCOLLECTIVE ;  /* 0x000000000000791b */ /* 0x003fe20003800000 */
.L_x_7109:
[----:B------:R-:W-:Y:S01]  /*be50*/  HFMA2.MMA R154, -RZ, RZ, 0, 9.5367431640625e-07 ;  /* 0x00000010ff9a7435 */ /* 0x000fe200000001ff */
[----:B------:R-:W-:-:S05]  /*be60*/  MOV R0, R173 ;  /* 0x000000ad00007202 */ /* 0x000fca0000000f00 */
[----:B------:R-:W-:-:S04]  /*be70*/  FADD.FTZ R136, R171, R0 ;  /* 0x00000000ab887221 */ /* 0x000fc80000010000 */
[----:B------:R-:W-:-:S07]  /*be80*/  IMAD.MOV.U32 R175, RZ, RZ, R136 ;  /* 0x000000ffffaf7224 */ /* 0x000fce00078e0088 */
[----:B------:R-:W-:Y:S05]  /*be90*/  WARPSYNC.COLLECTIVE R152, `(.L_x_7110) ;  /* 0x0000000098087348 */ /* 0x000fea0003c00000 */
[----:B------:R0:W1:Y:S02]  /*bea0*/  SHFL.BFLY P6, R173, R175, R154, R177 ;  /* 0x0c00009aafad7389 */ /* 0x00006400000c00b1 */
[----:B01----:R-:W-:Y:S01]  /*beb0*/  ENDCOLLECTIVE ;  /* 0x000000000000791b */ /* 0x003fe20003800000 */
.L_x_7110:
        /* <DEDUP_REMOVED lines=56> */
.L_x_7111:
[----:B------:R-:W-:Y:S02]  /*c240*/  IMAD.MOV.U32 R154, RZ, RZ, 0x2 ;  /* 0x00000002ff9a7424 */ /* 0x000fe400078e00ff */
[----:B------:R-:W-:-:S04]  /*c250*/  IMAD.MOV.U32 R81, RZ, RZ, R173 ;  /* 0x000000ffff517224 */ /* 0x000fc800078e00ad */
[----:B------:R-:W-:-:S05]  /*c260*/  FADD.FTZ R81, R0, R81 ;  /* 0x0000005100517221 */ /* 0x000fca0000010000 */
[----:B------:R-:W-:-:S07]  /*c270*/  MOV R175, R81 ;  /* 0x0000005100af7202 */ /* 0x000fce0000000f00 */
[----:B------:R-:W-:Y:S05]  /*c280*/  WARPSYNC.COLLECTIVE R152, `(.L_x_7112) ;  /* 0x0000000098087348 */ /* 0x000fea0003c00000 */
[----:B------:R0:W1:Y:S02]  /*c290*/  SHFL.BFLY P6, R173, R175, R154, R177 ;  /* 0x0c00009aafad7389 */ /* 0x00006400000c00b1 */
[----:B01----:R-:W-:Y:S01]  /*c2a0*/  ENDCOLLECTIVE ;  /* 0x000000000000791b */ /* 0x003fe20003800000 */
.L_x_7112:
[----:B------:R-:W-:Y:S01]  /*c2b0*/  HFMA2.MMA R154, -RZ, RZ, 0, 2.384185791015625e-07 ;  /* 0x00000004ff9a7435 */ /* 0x000fe200000001ff */
[----:B------:R-:W-:-:S05]  /*c2c0*/  MOV R132, R173 ;  /* 0x000000ad00847202 */ /* 0x000fca0000000f00 */
[----:B------:R-:W-:-:S04]  /*c2d0*/  FADD.FTZ R132, R81, R132 ;  /* 0x0000008451847221 */ /* 0x000fc80000010000 */
[----:B------:R-:W-:-:S07]  /*c2e0*/  IMAD.MOV.U32 R175, RZ, RZ, R132 ;  /* 0x000000ffffaf7224 */ /* 0x000fce00078e0084 */
[----:B------:R-:W-:Y:S05]  /*c2f0*/  WARPSYNC.COLLECTIVE R152, `(.L_x_7113) ;  /* 0x0000000098087348 */ /* 0x000fea0003c00000 */
[----:B------:R0:W1:Y:S02]  /*c300*/  SHFL.BFLY P6, R173, R175, R154, R177 ;  /* 0x0c00009aafad7389 */ /* 0x00006400000c00b1 */
[----:B01----:R-:W-:Y:S01]  /*c310*/  ENDCOLLECTIVE ;  /* 0x000000000000791b */ /* 0x003fe20003800000 */
.L_x_7113:
[----:B------:R-:W-:Y:S02]  /*c320*/  IMAD.MOV.U32 R154, RZ, RZ, 0x8 ;  /* 0x00000008ff9a7424 */ /* 0x000fe400078e00ff */
[----:B------:R-:W-:-:S04]  /*c330*/  IMAD.MOV.U32 R171, RZ, RZ, R173 ;  /* 0x000000ffffab7224 */ /* 0x000fc800078e00ad */
[----:B------:R-:W-:-:S05]  /*c340*/  FADD.FTZ R171, R132, R171 ;  /* 0x000000ab84ab7221 */ /* 0x000fca0000010000 */
[----:B------:R-:W-:-:S07]  /*c350*/  MOV R175, R171 ;  /* 0x000000ab00af7202 */ /* 0x000fce0000000f00 */
[----:B------:R-:W-:Y:S05]  /*c360*/  WARPSYNC.COLLECTIVE R152, `(.L_x_7114) ;  /* 0x0000000098087348 */ /* 0x000fea0003c00000 */
[----:B------:R0:W1:Y:S02]  /*c370*/  SHFL.BFLY P6, R173, R175, R154, R177 ;  /* 0x0c00009aafad7389 */ /* 0x00006400000c00b1 */
[----:B01----:R-:W-:Y:S01]  /*c380*/  ENDCOLLECTIVE ;  /* 0x000000000000791b */ /* 0x003fe20003800000 */
.L_x_7114:
[----:B------:R-:W-:Y:S01]  /*c390*/  HFMA2.MMA R154, -RZ, RZ, 0, 9.5367431640625e-07 ;  /* 0x00000010ff9a7435 */ /* 0x000fe200000001ff */
[----:B------:R-:W-:-:S05]  /*c3a0*/  MOV R134, R173 ;  /* 0x000000ad00867202 */ /* 0x000fca0000000f00 */
[----:B------:R-:W-:-:S04]  /*c3b0*/  FADD.FTZ R134, R171, R134 ;  /* 0x00000086ab867221 */ /* 0x000fc80000010000 */
[----:B------:R-:W-:-:S07]  /*c3c0*/  IMAD.MOV.U32 R175, RZ, RZ, R134 ;  /* 0x000000ffffaf7224 */ /* 0x000fce00078e0086 */
[----:B------:R-:W-:Y:S05]  /*c3d0*/  WARPSYNC.COLLECTIVE R152, `(.L_x_7115) ;  /* 0x0000000098087348 */ /* 0x000fea0003c00000 */
[----:B------:R0:W1:Y:S02]  /*c3e0*/  SHFL.BFLY P6, R173, R175, R154, R177 ;  /* 0x0c00009aafad7389 */ /* 0x00006400000c00b1 */
[----:B01----:R-:W-:Y:S01]  /*c3f0*/  ENDCOLLECTIVE ;  /* 0x000000000000791b */ /* 0x003fe20003800000 */
.L_x_7115:
[----:B------:R-:W-:Y:S05]  /*c400*/  BRA `(.L_x_7116) ;  /* 0xffffffe800e47947 */ /* 0x000fea000383ffff */
.L_x_7117:
        /* <DEDUP_REMOVED lines=15> */
.L_x_23254:


//--------------------- .text._ZN10layer_norm13ln_fwd_kernelINS_13Kernel_traitsIf13__nv_bfloat16S2_S2_fjLj6144ELj1ELj1ELj8ELj16ENS_18Kernel_traits_baseILj6144EfS2_S2_S2_fjLj256EEEEELb1ELb1ELb1ELb1EEEvNS_9FwdParamsE --------------------------
	.section	.text._ZN10layer_norm13ln_fwd_kernelINS_13Kernel_traitsIf13__nv_bfloat16S2_S2_fjLj6144ELj1ELj1ELj8ELj16ENS_18Kernel_traits_baseILj6144EfS2_S2_S2_fjLj256EEEEELb1ELb1ELb1ELb1EEEvNS_9FwdParamsE,"ax",@progbits
	.align	128
        .global         _ZN10layer_norm13ln_fwd_kernelINS_13Kernel_traitsIf13__nv_bfloat16S2_S2_fjLj6144ELj1ELj1ELj8ELj16ENS_18Kernel_traits_baseILj6144EfS2_S2_S2_fjLj256EEEEELb1ELb1ELb1ELb1EEEvNS_9FwdParamsE
        .type           _ZN10layer_norm13ln_fwd_kernelINS_13Kernel_traitsIf13__nv_bfloat16S2_S2_fjLj6144ELj1ELj1ELj8ELj16ENS_18Kernel_traits_baseILj6144EfS2_S2_S2_fjLj256EEEEELb1ELb1ELb1ELb1EEEvNS_9FwdParamsE,@function
        .size           _ZN10layer_norm13ln_fwd_kernelINS_13Kernel_traitsIf13__nv_bfloat16S2_S2_fjLj6144ELj1ELj1ELj8ELj16ENS_18Kernel_traits_baseILj6144EfS2_S2_S2_fjLj256EEEEELb1ELb1ELb1ELb1EEEvNS_9FwdParamsE,(.L_x_23255 - _ZN10layer_norm13ln_fwd_kernelINS_13Kernel_traitsIf13__nv_bfloat16S2_S2_fjLj6144ELj1ELj1ELj8ELj16ENS_18Kernel_traits_baseILj6144EfS2_S2_S2_fjLj256EEEEELb1ELb1ELb1ELb1EEEvNS_9FwdParamsE)
        .other          _ZN10layer_norm13ln_fwd_kernelINS_13Kernel_traitsIf13__nv_bfloat16S2_S2_fjLj6144ELj1ELj1ELj8ELj16ENS_18Kernel_traits_baseILj6144EfS2_S2_S2_fjLj256EEEEELb1ELb1ELb1ELb1EEEvNS_9FwdParamsE,@"STO_CUDA_ENTRY STV_DEFAULT"
_ZN10layer_norm13ln_fwd_kernelINS_13Kernel_traitsIf13__nv_bfloat16S2_S2_fjLj6144ELj1ELj1ELj8ELj16ENS_18Kernel_traits_baseILj6144EfS2_S2_S2_fjLj256EEEEELb1ELb1ELb1ELb1EEEvNS_9FwdParamsE:
.text._ZN10layer_norm13ln_fwd_kernelINS_13Kernel_traitsIf13__nv_bfloat16S2_S2_fjLj6144ELj1ELj1ELj8ELj16ENS_18Kernel_traits_baseILj6144EfS2_S2_S2_fjLj256EEEEELb1ELb1ELb1ELb1EEEvNS_9FwdParamsE:
[----:B------:R-:W-:Y:S01]  /*0000*/  LDC R1, c[0x0][0x28] ;  /* 0x00000a00ff017b82 */ /* 0x000fe20000000800 */
[----:B------:R-:W0:Y:S07]  /*0010*/  S2R R97, SR_TID.X ;  /* 0x0000000000617919 */ /* 0x000e2e0000002100 */
[----:B------:R-:W1:Y:S01]  /*0020*/  LDC R134, c[0x0][0x2e8] ;  /* 0x0000ba00ff867b82 */ /* 0x000e620000000800 */
[----:B------:R-:W-:-:S07]  /*0030*/  ULDC.U8 UR4, c[0x0][0x2f4] ;  /* 0x0000bd0000047ab9 */ /* 0x000fce0000000000 */
[----:B------:R-:W2:Y:S01]  /*0040*/  LDC R135, c[0x0][0x2ec] ;  /* 0x0000bb00ff877b82 */ /* 0x000ea20000000800 */
[----:B------:R-:W-:Y:S01]  /*0050*/  ULDC.64 UR6, c[0x0][0x2e0] ;  /* 0x0000b80000067ab9 */ /* 0x000fe20000000a00 */
[----:B------:R-:W-:Y:S01]  /*0060*/  ISETP.NE.AND P1, PT, RZ, UR4, PT ;  /* 0x00000004ff007c0c */ /* 0x000fe2000bf25270 */
[----:B------:R-:W-:Y:S01]  /*0070*/  IMAD.U32 R3, RZ, RZ, UR7 ;  /* 0x00000007ff037e24 */ /* 0x000fe2000f8e00ff */
[----:B------:R-:W-:Y:S01]  /*0080*/  MOV R2, UR6 ;  /* 0x0000000600027c02 */ /* 0x000fe20008000f00 */
[----:B------:R-:W-:Y:S01]  /*0090*/  ULDC.64 UR6, c[0x0][0x278] ;  /* 0x00009e0000067ab9 */ /* 0x000fe20000000a00 */
[----:B------:R-:W-:Y:S01]  /*00a0*/  ULDC.64 UR8, c[0x0][0x260] ;  /* 0x0000980000087ab9 */ /* 0x000fe20000000a00 */
[----:B------:R-:W-:Y:S01]  /*00b0*/  ULDC.64 UR4, c[0x0][0x208] ;  /* 0x0000820000047ab9 */ /* 0x000fe20000000a00 */
        /* <DEDUP_REMOVED lines=8> */
[----:B-1----:R-:W-:Y:S02]  /*0140*/  @P1 MOV R4, R134 ;  /* 0x0000008600041202 */ /* 0x002fe40000000f00 */
[----:B------:R-:W-:Y:S02]  /*0150*/  CS2R R56, SRZ ;  /* 0x0000000000387805 */ /* 0x000fe4000001ff00 */
[----:B------:R-:W-:Y:S02]  /*0160*/  CS2R R58, SRZ ;  /* 0x00000000003a7805 */ /* 0x000fe4000001ff00 */
[----:B------:R-:W-:Y:S02]  /*0170*/  CS2R R52, SRZ ;  /* 0x0000000000347805 */ /* 0x000fe4000001ff00 */
[----:B------:R-:W-:Y:S01]  /*0180*/  CS2R R54, SRZ ;  /* 0x0000000000367805 */ /* 0x000fe2000001ff00 */
[----:B------:R-:W5:Y:S01]  /*0190*/  @P1 LDG.E.64 R2, desc[UR4][R2.64] ;  /* 0x0000000402021981 */ /* 0x000f62000c1e1b00 */
[C---:B0-----:R-:W-:Y:S01]  /*01a0*/  SHF.L.U32 R0, R97.reuse, 0x5, RZ ;  /* 0x0000000561007819 */ /* 0x041fe200000006ff */
[----:B--2---:R-:W-:Y:S01]  /*01b0*/  @P1 IMAD.MOV.U32 R5, RZ, RZ, R135 ;  /* 0x000000ffff051224 */ /* 0x004fe200078e0087 */
[----:B------:R-:W-:-:S02]  /*01c0*/  LOP3.LUT R96, R97, 0xff, RZ, 0xc0, !PT ;  /* 0x000000ff61607812 */ /* 0x000fc400078ec0ff */
[----:B------:R-:W-:Y:S02]  /*01d0*/  LOP3.LUT R0, R0, 0x1fe0, RZ, 0xc0, !PT ;  /* 0x00001fe000007812 */ /* 0x000fe400078ec0ff */
[----:B------:R-:W-:Y:S01]  /*01e0*/  LEA R80, P2, R96, UR6, 0x5 ;  /* 0x0000000660507c11 */ /* 0x000fe2000f8428ff */
[----:B------:R0:W5:Y:S01]  /*01f0*/  @P1 LDG.E.64 R76, desc[UR4][R4.64] ;  /* 0x00000004044c1981 */ /* 0x000162000c1e1b00 */
[----:B------:R-:W-:-:S03]  /*0200*/  IADD3 R78, P0, R0, UR8, RZ ;  /* 0x00000008004e7c10 */ /* 0x000fc6000ff1e0ff */
[----:B------:R-:W-:Y:S01]  /*0210*/  IMAD.X R81, RZ, RZ, UR7, P2 ;  /* 0x00000007ff517e24 */ /* 0x000fe200090e06ff */
[----:B------:R-:W-:Y:S01]  /*0220*/  ULDC.64 UR6, c[0x0][0x2c8] ;  /* 0x0000b20000067ab9 */ /* 0x000fe20000000a00 */
[----:B------:R-:W-:Y:S02]  /*0230*/  IADD3.X R79, RZ, UR9, RZ, P0, !PT ;  /* 0x00000009ff4f7c10 */ /* 0x000fe400087fe4ff */
[----:B------:R-:W-:-:S04]  /*0240*/  ISETP.NE.U32.AND P0, PT, RZ, UR6, PT ;  /* 0x00000006ff007c0c */ /* 0x000fc8000bf05070 */
[----:B------:R-:W-:Y:S02]  /*0250*/  ISETP.NE.AND.EX P0, PT, RZ, UR7, PT, P0 ;  /* 0x00000007ff007c0c */ /* 0x000fe4000bf05300 */
[----:B0-----:R-:W-:-:S05]  /*0260*/  IADD3 R4, P2, R0, UR6, RZ ;  /* 0x0000000600047c10 */ /* 0x001fca000ff5e0ff */
[----:B------:R-:W-:Y:S01]  /*0270*/  IMAD.X R5, RZ, RZ, UR7, P2 ;  /* 0x00000007ff057e24 */ /* 0x000fe200090e06ff */
[----:B------:R-:W0:Y:S01]  /*0280*/  S2UR UR6, SR_CTAID.X ;  /* 0x00000000000679c3 */ /* 0x000e220000002500 */
[----:B------:R-:W-:-:S04]  /*0290*/  ULDC UR7, c[0x0][0x214] ;  /* 0x0000850000077ab9 */ /* 0x000fc80000000800 */
[----:B------:R1:W5:Y:S04]  /*02a0*/  @P0 LDG.E.128 R72, desc[UR4][R4.64] ;  /* 0x0000000404480981 */ /* 0x000368000c1e1d00 */
[----:B------:R1:W5:Y:S04]  /*02b0*/  @P0 LDG.E.128 R68, desc[UR4][R4.64+0x10] ;  /* 0x0000100404440981 */ /* 0x000368000c1e1d00 */
[----:B------:R1:W5:Y:S04]  /*02c0*/  @P0 LDG.E.128 R64, desc[UR4][R4.64+0x2000] ;  /* 0x0020000404400981 */ /* 0x000368000c1e1d00 */
[----:B------:R1:W5:Y:S04]  /*02d0*/  @P0 LDG.E.128 R60, desc[UR4][R4.64+0x2010] ;  /* 0x00201004043c0981 */ /* 0x000368000c1e1d00 */
[----:B------:R1:W5:Y:S04]  /*02e0*/  @P0 LDG.E.128 R56, desc[UR4][R4.64+0x4000] ;  /* 0x0040000404380981 */ /* 0x000368000c1e1d00 */
[----:B------:R1:W5:Y:S01]  /*02f0*/  @P0 LDG.E.128 R52, desc[UR4][R4.64+0x4010] ;  /* 0x0040100404340981 */ /* 0x000362000c1e1d00 */
[----:B------:R-:W0:Y:S02]  /*0300*/  LDC R0, c[0x0][RZ] ;  /* 0x00000000ff007b82 */ /* 0x000e240000000800 */
[----:B0-----:R-:W-:Y:S01]  /*0310*/  IMAD R117, R0, UR6, R97 ;  /* 0x0000000600757c24 */ /* 0x001fe2000f8e0261 */
[----:B------:R-:W-:-:S04]  /*0320*/  LEA.HI R97, R97, UR6, RZ, 0x18 ;  /* 0x0000000661617c11 */ /* 0x000fc8000f8fc0ff */
[----:B------:R-:W-:-:S13]  /*0330*/  ISETP.GE.AND P2, PT, R97, UR7, PT ;  /* 0x0000000761007c0c */ /* 0x000fda000bf46270 */
[----:B-1----:R-:W-:Y:S05]  /*0340*/  @P2 EXIT ;  /* 0x000000000000294d */ /* 0x002fea0003800000 */
[----:B------:R-:W0:Y:S01]  /*0350*/  @P1 LDC R83, c[0x0][0x2f0] ;  /* 0x0000bc00ff531b82 */ /* 0x000e220000000800 */
[----:B------:R-:W5:Y:S04]  /*0360*/  LDG.E.128 R48, desc[UR4][R78.64] ;  /* 0x000000044e307981 */ /* 0x000f68000c1e1d00 */
[----:B------:R-:W5:Y:S04]  /*0370*/  LDG.E.128 R44, desc[UR4][R78.64+0x10] ;  /* 0x000010044e2c7981 */ /* 0x000f68000c1e1d00 */
[----:B------:R-:W5:Y:S04]  /*0380*/  LDG.E.128 R40, desc[UR4][R78.64+0x2000] ;  /* 0x002000044e287981 */ /* 0x000f68000c1e1d00 */
[----:B------:R-:W5:Y:S04]  /*0390*/  LDG.E.128 R36, desc[UR4][R78.64+0x2010] ;  /* 0x002010044e247981 */ /* 0x000f68000c1e1d00 */
[----:B------:R-:W5:Y:S04]  /*03a0*/  LDG.E.128 R32, desc[UR4][R78.64+0x4000] ;  /* 0x004000044e207981 */ /* 0x000f68000c1e1d00 */
[----:B------:R1:W5:Y:S02]  /*03b0*/  LDG.E.128 R28, desc[UR4][R78.64+0x4010] ;  /* 0x004010044e1c7981 */ /* 0x000364000c1e1d00 */
[----:B-----5:R-:W-:Y:S01]  /*03c0*/  VIADD R98, R3, 0xbb67ae85 ;  /* 0xbb67ae8503627836 */ /* 0x020fe20000000000 */
[----:B------:R-:W-:Y:S01]  /*03d0*/  IADD3 R99, R2, -0x61c88647, RZ ;  /* 0x9e3779b902637810 */ /* 0x000fe20007ffe0ff */
[----:B------:R-:W5:Y:S01]  /*03e0*/  LDG.E.128 R24, desc[UR4][R80.64] ;  /* 0x0000000450187981 */ /* 0x000f62000c1e1d00 */
[----:B0-----:R-:W-:-:S03]  /*03f0*/  @P1 IADD3 R134, P0, R76, R83, RZ ;  /* 0x000000534c861210 */ /* 0x001fc60007f1e0ff */
[----:B------:R-:W5:Y:S01]  /*0400*/  LDG.E.128 R20, desc[UR4][R80.64+0x10] ;  /* 0x0000100450147981 */ /* 0x000f62000c1e1d00 */
[----:B------:R-:W-:-:S03]  /*0410*/  @P1 IADD3.X R135, RZ, R77, RZ, P0, !PT ;  /* 0x0000004dff871210 */ /* 0x000fc600007fe4ff */
[----:B------:R-:W5:Y:S01]  /*0420*/  LDG.E.128 R16, desc[UR4][R80.64+0x2000] ;  /* 0x0020000450107981 */ /* 0x000f62000c1e1d00 */
[--C-:B------:R-:W-:Y:S01]  /*0430*/  SHF.R.U64 R118, R134, 0x2, R135.reuse ;  /* 0x0000000286767819 */ /* 0x100fe20000001287 */
[----:B-1----:R-:W-:Y:S01]  /*0440*/  IMAD.WIDE.U32 R78, R117, -0x326172a9, RZ ;  /* 0xcd9e8d57754e7825 */ /* 0x002fe200078e00ff */
[----:B------:R-:W-:Y:S01]  /*0450*/  SHF.R.U32.HI R119, RZ, 0x2, R135 ;  /* 0x00000002ff777819 */ /* 0x000fe20000011687 */
[----:B------:R-:W5:Y:S04]  /*0460*/  LDG.E.128 R12, desc[UR4][R80.64+0x2010] ;  /* 0x00201004500c7981 */ /* 0x000f68000c1e1d00 */
[----:B------:R-:W5:Y:S01]  /*0470*/  LDG.E.128 R8, desc[UR4][R80.64+0x4000] ;  /* 0x0040000450087981 */ /* 0x000f62000c1e1d00 */
[----:B------:R-:W-:Y:S01]  /*0480*/  IMAD.WIDE.U32 R76, R118, -0x2daee0ad, RZ ;  /* 0xd2511f53764c7825 */ /* 0x000fe200078e00ff */
[----:B------:R-:W-:-:S02]  /*0490*/  LOP3.LUT R82, R79, R119, R2, 0x96, !PT ;  /* 0x000000774f527212 */ /* 0x000fc400078e9602 */
[----:B------:R0:W5:Y:S01]  /*04a0*/  LDG.E.128 R4, desc[UR4][R80.64+0x4010] ;  /* 0x0040100450047981 */ /* 0x000162000c1e1d00 */
[----:B------:R-:W-:Y:S01]  /*04b0*/  VIADD R100, R2, 0x3c6ef372 ;  /* 0x3c6ef37202647836 */ /* 0x000fe20000000000 */
[----:B------:R-:W-:Y:S01]  /*04c0*/  LOP3.LUT R0, R77, R3, RZ, 0x3c, !PT ;  /* 0x000000034d007212 */ /* 0x000fe200078e3cff */
[----:B------:R-:W-:Y:S01]  /*04d0*/  IMAD.WIDE.U32 R82, R82, -0x2daee0ad, RZ ;  /* 0xd2511f5352527825 */ /* 0x000fe200078e00ff */
[C---:B------:R-:W-:Y:S01]  /*04e0*/  IADD3 R101, R3.reuse, 0x76cf5d0a, RZ ;  /* 0x76cf5d0a03657810 */ /* 0x040fe20007ffe0ff */
[----:B------:R-:W-:Y:S01]  /*04f0*/  HFMA2.MMA R121, -RZ, RZ, 0, 0 ;  /* 0x00000000ff797435 */ /* 0x000fe200000001ff */
[C---:B------:R-:W-:Y:S01]  /*0500*/  IADD3 R103, R2.reuse, -0x255992d5, RZ ;  /* 0xdaa66d2b02677810 */ /* 0x040fe20007ffe0ff */
[----:B------:R-:W-:Y:S01]  /*0510*/  VIADD R102, R3, 0x32370b8f ;  /* 0x32370b8f03667836 */ /* 0x000fe20000000000 */
[----:B------:R-:W-:Y:S01]  /*0520*/  LOP3.LUT R79, R83, R76, R98, 0x96, !PT ;  /* 0x0000004c534f7212 */ /* 0x000fe200078e9662 */
[----:B------:R-:W-:Y:S01]  /*0530*/  VIADD R104, R2, 0x78dde6e4 ;  /* 0x78dde6e402687836 */ /* 0x000fe20000000000 */
[C---:B------:R-:W-:Y:S01]  /*0540*/  IADD3 R105, R3.reuse, -0x126145ec, RZ ;  /* 0xed9eba1403697810 */ /* 0x040fe20007ffe0ff */
[----:B0-----:R-:W-:Y:S01]  /*0550*/  IMAD.WIDE.U32 R80, R0, -0x326172a9, RZ ;  /* 0xcd9e8d5700507825 */ /* 0x001fe200078e00ff */
[C---:B------:R-:W-:Y:S01]  /*0560*/  IADD3 R107, R2.reuse, 0x1715609d, RZ ;  /* 0x1715609d026b7810 */ /* 0x040fe20007ffe0ff */
[----:B------:R-:W-:Y:S01]  /*0570*/  ULDC.U8 UR6, c[0x0][0x2a0] ;  /* 0x0000a80000067ab9 */ /* 0x000fe20000000000 */
[C---:B------:R-:W-:Y:S01]  /*0580*/  IADD3 R109, R3.reuse, 0x646e171e, RZ ;  /* 0x646e171e036d7810 */ /* 0x040fe20007ffe0ff */
[----:B------:R-:W-:Y:S01]  /*0590*/  VIADD R106, R3, 0xa9066899 ;  /* 0xa9066899036a7836 */ /* 0x000fe20000000000 */
[----:B------:R-:W-:Y:S01]  /*05a0*/  LOP3.LUT R76, R81, R99, R78, 0x96, !PT ;  /* 0x00000063514c7212 */ /* 0x000fe200078e964e */
[----:B------:R-:W-:Y:S01]  /*05b0*/  IMAD.WIDE.U32 R78, R79, -0x326172a9, RZ ;  /* 0xcd9e8d574f4e7825 */ /* 0x000fe200078e00ff */
[----:B------:R-:W-:Y:S01]  /*05c0*/  IADD3 R111, R2, 0x5384540f, RZ ;  /* 0x5384540f026f7810 */ /* 0x000fe20007ffe0ff */
[----:B------:R-:W-:Y:S01]  /*05d0*/  ULDC UR8, c[0x0][0x294] ;  /* 0x0000a50000087ab9 */ /* 0x000fe20000000800 */
[----:B------:R-:W-:Y:S01]  /*05e0*/  IADD3 R113, R3, -0x24c28bd8, RZ ;  /* 0xdb3d742803717810 */ /* 0x000fe20007ffe0ff */
[----:B------:R-:W-:Y:S01]  /*05f0*/  IMAD.WIDE.U32 R76, R76, -0x2daee0ad, RZ ;  /* 0xd2511f534c4c7825 */ /* 0x000fe200078e00ff */
[----:B------:R-:W-:Y:S01]  /*0600*/  LOP3.LUT R80, R79, R80, R100, 0x96, !PT ;  /* 0x000000504f507212 */ /* 0x000fe200078e9664 */
[----:B------:R-:W-:Y:S01]  /*0610*/  ULDC UR9, c[0x0][0x290] ;  /* 0x0000a40000097ab9 */ /* 0x000fe20000000800 */
[C---:B------:R-:W-:Y:S01]  /*0620*/  IADD3 R115, R2.reuse, -0x700cb87f, RZ ;  /* 0x8ff3478102737810 */ /* 0x040fe20007ffe0ff */
[----:B------:R-:W-:Y:S01]  /*0630*/  VIADD R108, R2, 0xb54cda56 ;  /* 0xb54cda56026c7836 */ /* 0x000fe20000000000 */
[----:B------:R-:W-:Y:S01]  /*0640*/  LOP3.LUT R82, R77, R82, R101, 0x96, !PT ;  /* 0x000000524d527212 */ /* 0x000fe200078e9665 */
[----:B------:R-:W-:Y:S01]  /*0650*/  IMAD.WIDE.U32 R80, R80, -0x2daee0ad, RZ ;  /* 0xd2511f5350507825 */ /* 0x000fe200078e00ff */
[----:B------:R-:W-:Y:S01]  /*0660*/  LOP3.LUT R134, R134, 0x3, RZ, 0xc0, !PT ;  /* 0x0000000386867812 */ /* 0x000fe200078ec0ff */
[----:B------:R-:W-:Y:S01]  /*0670*/  ULDC.64 UR10, c[0x0][0x298] ;  /* 0x0000a600000a7ab9 */ /* 0x000fe20000000a00 */
[----:B------:R-:W-:Y:S01]  /*0680*/  ISETP.NE.AND P1, PT, RZ, UR6, PT ;  /* 0x00000006ff007c0c */ /* 0x000fe2000bf25270 */
[----:B------:R-:W-:Y:S01]  /*0690*/  IMAD.WIDE.U32 R82, R82, -0x326172a9, RZ ;  /* 0xcd9e8d5752527825 */ /* 0x000fe200078e00ff */
[----:B------:R-:W-:Y:S01]  /*06a0*/  LOP3.LUT R79, R81, R76, R102, 0x96, !PT ;  /* 0x0000004c514f7212 */ /* 0x000fe200078e9666 */
[----:B------:R-:W-:Y:S01]  /*06b0*/  ULDC.64 UR6, c[0x0][0x230] ;  /* 0x00008c0000067ab9 */ /* 0x000fe20000000a00 */
[----:B------:R-:W-:Y:S01]  /*06c0*/  ULDC.64 UR12, c[0x0][0x210] ;  /* 0x00008400000c7ab9 */ /* 0x000fe20000000a00 */
        /* <DEDUP_REMOVED lines=20> */
[----:B------:R-:W-:-:S04]  /*0810*/  IMAD.HI.U32 R77, R76, -0x326172a9, RZ ;  /* 0xcd9e8d574c4d7827 */ /* 0x000fc800078e00ff */
[----:B------:R-:W-:Y:S01]  /*0820*/  IMAD.HI.U32 R0, R78, -0x2daee0ad, RZ ;  /* 0xd2511f534e007827 */ /* 0x000fe200078e00ff */
[----:B------:R-:W-:-:S03]  /*0830*/  LOP3.LUT R77, R77, R82, R112, 0x96, !PT ;  /* 0x000000524d4d7212 */ /* 0x000fc600078e9670 */
[----:B------:R-:W-:Y:S01]  /*0840*/  IMAD R131, R78, -0x2daee0ad, RZ ;  /* 0xd2511f534e837824 */ /* 0x000fe200078e02ff */
[----:B------:R-:W-:Y:S01]  /*0850*/  LOP3.LUT R80, R0, R80, R113, 0x96, !PT ;  /* 0x0000005000507212 */ /* 0x000fe200078e9671 */
[----:B------:R-:W-:Y:S02]  /*0860*/  IMAD R0, R76, -0x326172a9, RZ ;  /* 0xcd9e8d574c007824 */ /* 0x000fe400078e02ff */
[----:B------:R-:W-:-:S04]  /*0870*/  IMAD.WIDE.U32 R132, R77, -0x2daee0ad, RZ ;  /* 0xd2511f534d847825 */ /* 0x000fc800078e00ff */
[----:B------:R-:W-:Y:S01]  /*0880*/  IMAD.HI.U32 R128, R80, -0x326172a9, RZ ;  /* 0xcd9e8d5750807827 */ /* 0x000fe200078e00ff */
[----:B------:R-:W-:-:S03]  /*0890*/  LOP3.LUT R131, R133, R131, R114, 0x96, !PT ;  /* 0x0000008385837212 */ /* 0x000fc600078e9672 */
[----:B------:R-:W-:Y:S01]  /*08a0*/  IMAD R130, R80, -0x326172a9, RZ ;  /* 0xcd9e8d5750827824 */ /* 0x000fe200078e02ff */
[----:B------:R-:W-:Y:S01]  /*08b0*/  LOP3.LUT R128, R128, R0, R115, 0x96, !PT ;  /* 0x0000000080807212 */ /* 0x000fe200078e9673 */
[----:B------:R-:W-:-:S07]  /*08c0*/  IMAD.MOV.U32 R0, RZ, RZ, 0x1 ;  /* 0x00000001ff007424 */ /* 0x000fce00078e00ff */
.L_x_7367:
        /* <DEDUP_REMOVED lines=10> */
[----:B------:R-:W-:-:S04]  /*0970*/  LEA.HI R95, R84, R91, RZ, 0x3 ;  /* 0x0000005b545f7211 */ /* 0x000fc800078f18ff */
[----:B------:R-:W-:-:S05]  /*0980*/  LEA.HI.SX32 R95, R95, R96, 0x1d ;  /* 0x000000605f5f7211 */ /* 0x000fca00078feaff */
[----:B0-----:R-:W-:-:S05]  /*0990*/  @P0 IMAD.WIDE.U32 R88, R95, 0x10, R88 ;  /* 0x000000105f580825 */ /* 0x001fca00078e0058 */
[----:B-----5:R0:W5:Y:S01]  /*09a0*/  @P0 LDG.E.128 R76, desc[UR4][R88.64] ;  /* 0x00000004584c0981 */ /* 0x020162000c1e1d00 */
[----:B---3--:R-:W-:-:S13]  /*09b0*/  ISETP.GE.AND P2, PT, R94, 0x1, PT ;  /* 0x000000015e00780c */ /* 0x008fda0003f46270 */
[----:B------:R-:W1:Y:S01]  /*09c0*/  @P2 LDC.64 R136, c[0x0][0x220] ;  /* 0x00008800ff882b82 */ /* 0x000e620000000a00 */
[----:B------:R-:W-:-:S04]  /*09d0*/  @P2 VIADD R93, R94, 0xffffffff ;  /* 0xffffffff5e5d2836 */ /* 0x000fc80000000000 */
[----:B------:R-:W-:-:S05]  /*09e0*/  @P2 IMAD R93, R93, R90, RZ ;  /* 0x0000005a5d5d2224 */ /* 0x000fca00078e02ff */
[----:B------:R-:W-:-:S04]  /*09f0*/  @P2 SHF.R.S32.HI R92, RZ, 0x1f, R93 ;  /* 0x0000001fff5c2819 */ /* 0x000fc8000001145d */
[----:B------:R-:W-:Y:S02]  /*0a00*/  @P2 LEA.HI R85, R92, R93, RZ, 0x3 ;  /* 0x0000005d5c552211 */ /* 0x000fe400078f18ff */
[----:B------:R-:W-:Y:S02]  /*0a10*/  MOV R93, RZ ;  /* 0x000000ff005d7202 */ /* 0x000fe40000000f00 */
[----:B------:R-:W-:Y:S01]  /*0a20*/  @P2 LEA.HI.SX32 R93, R85, R96, 0x1d ;  /* 0x00000060555d2211 */ /* 0x000fe200078feaff */
[----:B--2---:R-:W-:-:S04]  /*0a30*/  IMAD.WIDE R84, R97, 0x4, R86 ;  /* 0x0000000461547825 */ /* 0x004fc800078e0256 */
[----:B-1----:R-:W-:Y:S01]  /*0a40*/  @P2 IMAD.WIDE.U32 R86, R93, 0x10, R136 ;  /* 0x000000105d562825 */ /* 0x002fe200078e0088 */
[----:B------:R0:W5:Y:S04]  /*0a50*/  LDG.E R91, desc[UR4][R84.64] ;  /* 0x00000004545b7981 */ /* 0x000168000c1e1900 */
[----:B------:R0:W5:Y:S01]  /*0a60*/  @P2 LDG.E.128 R80, desc[UR4][R86.64] ;  /* 0x0000000456502981 */ /* 0x000162000c1e1d00 */
[----:B------:R-:W-:Y:S01]  /*0a70*/  ISETP.GT.AND P3, PT, R94, RZ, PT ;  /* 0x000000ff5e00720c */ /* 0x000fe20003f64270 */
[----:B------:R-:W-:Y:S01]  /*0a80*/  BSSY B0, `(.L_x_7118) ;  /* 0x000005f000007945 */ /* 0x000fe20003800000 */
[----:B------:R-:W-:-:S11]  /*0a90*/  SHF.R.S32.HI R92, RZ, 0x1f, R97 ;  /* 0x0000001fff5c7819 */ /* 0x000fd60000011461 */
[----:B0-----:R-:W-:Y:S05]  /*0aa0*/  @P3 BRA `(.L_x_7119) ;  /* 0x0000000000183947 */ /* 0x001fea0003800000 */
[----:B------:R-:W-:Y:S01]  /*0ab0*/  IMAD.MOV.U32 R129, RZ, RZ, RZ ;  /* 0x000000ffff817224 */ /* 0x000fe200078e00ff */
[----:B------:R-:W-:Y:S01]  /*0ac0*/  MOV R84, R134 ;  /* 0x0000008600547202 */ /* 0x000fe20000000f00 */
[----:B------:R-:W-:Y:S06]  /*0ad0*/  @!P0 BRA `(.L_x_7120) ;  /* 0x0000000400648947 */ /* 0x000fec0003800000 */
[----:B------:R-:W-:Y:S01]  /*0ae0*/  IMAD.MOV.U32 R84, RZ, RZ, R134 ;  /* 0x000000ffff547224 */ /* 0x000fe200078e0086 */
[----:B-----5:R-:W-:Y:S01]  /*0af0*/  SHF.L.U32 R129, R76, 0x10, RZ ;  /* 0x000000104c817819 */ /* 0x020fe200000006ff */
[----:B------:R-:W-:Y:S06]  /*0b00*/  BRA `(.L_x_7120) ;  /* 0x0000000400587947 */ /* 0x000fec0003800000 */
.L_x_7119:
        /* <DEDUP_REMOVED lines=12> */
.L_x_7122:
[----:B------:R-:W-:-:S07]  /*0bd0*/  IMAD.MOV.U32 R94, RZ, RZ, R130 ;  /* 0x000000ffff5e7224 */ /* 0x000fce00078e0082 */
.L_x_7123:
[----:B------:R-:W-:Y:S05]  /*0be0*/  BSYNC B1 ;  /* 0x0000000000017941 */ /* 0x000fea0003800000 */
.L_x_7121:
        /* <DEDUP_REMOVED lines=16> */
.L_x_7127:
[----:B------:R-:W-:Y:S05]  /*0cf0*/  BSYNC B2 ;  /* 0x0000000000027941 */ /* 0x000fea0003800000 */
.L_x_7126:
        /* <DEDUP_REMOVED lines=40> */
[----:B------:R-:W-:-:S04]  /*0f80*/  LOP3.LUT R128, R131, R128, R115, 0x96, !PT ;  /* 0x0000008083807212 */ /* 0x000fc800078e9673 */
[----:B------:R-:W-:-:S07]  /*0f90*/  LOP3.LUT R131, R133, R88, R114, 0x96, !PT ;  /* 0x0000005885837212 */ /* 0x000fce00078e9672 */
.L_x_7125:
[----:B------:R-:W-:Y:S05]  /*0fa0*/  BSYNC B1 ;  /* 0x0000000000017941 */ /* 0x000fea0003800000 */
.L_x_7124:
        /* <DEDUP_REMOVED lines=8> */
[----:B------:R-:W-:Y:S02]  /*1030*/  @P0 SHF.L.U32 R86, R76, 0x10, RZ ;  /* 0x000000104c560819 */ /* 0x000fe400000006ff */
[----:B------:R-:W-:Y:S01]  /*1040*/  SEL R127, RZ, 0x1, P4 ;  /* 0x00000001ff7f7807 */ /* 0x000fe20002000000 */
[----:B------:R-:W-:-:S04]  /*1050*/  FMUL.FTZ R129, R24, R129 ;  /* 0x0000008118817220 */ /* 0x000fc80000410000 */
[----:B------:R-:W-:-:S07]  /*1060*/  @P0 FADD.FTZ R129, R129, R86 ;  /* 0x0000005681810221 */ /* 0x000fce0000010000 */
.L_x_7120:
[----:B------:R-:W-:Y:S05]  /*1070*/  BSYNC B0 ;  /* 0x0000000000007941 */ /* 0x000fea0003800000 */
.L_x_7118:
        /* <DEDUP_REMOVED lines=9> */
.L_x_7129:
        /* <DEDUP_REMOVED lines=12> */
.L_x_7132:
[----:B------:R-:W-:-:S07]  /*11d0*/  IMAD.MOV.U32 R94, RZ, RZ, R130 ;  /* 0x000000ffff5e7224 */ /* 0x000fce00078e0082 */
.L_x_7133:
[----:B------:R-:W-:Y:S05]  /*11e0*/  BSYNC B1 ;  /* 0x0000000000017941 */ /* 0x000fea0003800000 */
.L_x_7131:
        /* <DEDUP_REMOVED lines=16> */
.L_x_7137:
[----:B------:R-:W-:Y:S05]  /*12f0*/  BSYNC B2 ;  /* 0x0000000000027941 */ /* 0x000fea0003800000 */
.L_x_7136:
        /* <DEDUP_REMOVED lines=40> */
[----:B------:R-:W-:Y:S02]  /*1580*/  HFMA2.MMA R85, -RZ, RZ, 0, 0 ;  /* 0x00000000ff557435 */ /* 0x000fe400000001ff */
[----:B------:R-:W-:Y:S01]  /*1590*/  IMAD.MOV.U32 R130, RZ, RZ, R84 ;  /* 0x000000ffff827224 */ /* 0x000fe200078e0054 */
[----:B------:R-:W-:-:S08]  /*15a0*/  LOP3.LUT R131, R133, R88, R114, 0x96, !PT ;  /* 0x0000005885837212 */ /* 0x000fd000078e9672 */
.L_x_7135:
[----:B------:R-:W-:Y:S05]  /*15b0*/  BSYNC B1 ;  /* 0x0000000000017941 */ /* 0x000fea0003800000 */
.L_x_7134:
        /* <DEDUP_REMOVED lines=14> */
.L_x_7130:
[----:B------:R-:W-:Y:S05]  /*16a0*/  BSYNC B0 ;  /* 0x0000000000007941 */ /* 0x000fea0003800000 */
.L_x_7128:
        /* <DEDUP_REMOVED lines=8> */
.L_x_7139:
        /* <DEDUP_REMOVED lines=12> */
.L_x_7142:
[----:B------:R-:W-:-:S07]  /*17f0*/  MOV R94, R130 ;  /* 0x00000082005e7202 */ /* 0x000fce0000000f00 */
.L_x_7143:
[----:B------:R-:W-:Y:S05]  /*1800*/  BSYNC B1 ;  /* 0x0000000000017941 */ /* 0x000fea0003800000 */
.L_x_7141:
        /* <DEDUP_REMOVED lines=16> */
.L_x_7147:
[----:B------:R-:W-:Y:S05]  /*1910*/  BSYNC B2 ;  /* 0x0000000000027941 */ /* 0x000fea0003800000 */
.L_x_7146:
        /* <DEDUP_REMOVED lines=44> */
.L_x_7145:
[----:B------:R-:W-:Y:S05]  /*1be0*/  BSYNC B1 ;  /* 0x0000000000017941 */ /* 0x000fea0003800000 */
.L_x_7144:
        /* <DEDUP_REMOVED lines=12> */
.L_x_7140:
[----:B------:R-:W-:Y:S05]  /*1cb0*/  BSYNC B0 ;  /* 0x0000000000007941 */ /* 0x000fea0003800000 */
.L_x_7138:
        /* <DEDUP_REMOVED lines=9> */
.L_x_7149:
        /* <DEDUP_REMOVED lines=12> */
.L_x_7152:
[----:B------:R-:W-:-:S07]  /*1e10*/  MOV R94, R130 ;  /* 0x00000082005e7202 */ /* 0x000fce0000000f00 */
.L_x_7153:
[----:B------:R-:W-:Y:S05]  /*1e20*/  BSYNC B1 ;  /* 0x0000000000017941 */ /* 0x000fea0003800000 */
.L_x_7151:
        /* <DEDUP_REMOVED lines=16> */
.L_x_7157:
[----:B------:R-:W-:Y:S05]  /*1f30*/  BSYNC B2 ;  /* 0x0000000000027941 */ /* 0x000fea0003800000 */
.L_x_7156:
        /* <DEDUP_REMOVED lines=44> */
.L_x_7155:
[----:B------:R-:W-:Y:S05]  /*2200*/  BSYNC B1 ;  /* 0x0000000000017941 */ /* 0x000fea0003800000 */
.L_x_7154:
        /* <DEDUP_REMOVED lines=14> */
.L_x_7150:
[----:B------:R-:W-:Y:S05]  /*22f0*/  BSYNC B0 ;  /* 0x0000000000007941 */ /* 0x000fea0003800000 */
.L_x_7148:
        /* <DEDUP_REMOVED lines=8> */
.L_x_7159:
        /* <DEDUP_REMOVED lines=12> */
.L_x_7162:
[----:B------:R-:W-:-:S07]  /*2440*/  MOV R94, R130 ;  /* 0x00000082005e7202 */ /* 0x000fce0000000f00 */
.L_x_7163:
[----:B------:R-:W-:Y:S05]  /*2450*/  BSYNC B1 ;  /* 0x0000000000017941 */ /* 0x000fea0003800000 */
.L_x_7161:
        /* <DEDUP_REMOVED lines=16> */
.L_x_7167:
[----:B------:R-:W-:Y:S05]  /*2560*/  BSYNC B2 ;  /* 0x0000000000027941 */ /* 0x000fea0003800000 */
.L_x_7166:
        /* <DEDUP_REMOVED lines=44> */
.L_x_7165:
[----:B------:R-:W-:Y:S05]  /*2830*/  BSYNC B1 ;  /* 0x0000000000017941 */ /* 0x000fea0003800000 */
.L_x_7164:
        /* <DEDUP_REMOVED lines=12> */
.L_x_7160:
[----:B------:R-:W-:Y:S05]  /*2900*/  BSYNC B0 ;  /* 0x0000000000007941 */ /* 0x000fea0003800000 */
.L_x_7158:
        /* <DEDUP_REMOVED lines=9> */
.L_x_7169:
        /* <DEDUP_REMOVED lines=12> */
.L_x_7172:
[----:B------:R-:W-:-:S07]  /*2a60*/  MOV R94, R130 ;  /* 0x00000082005e7202 */ /* 0x000fce0000000f00 */
.L_x_7173:
[----:B------:R-:W-:Y:S05]  /*2a70*/  BSYNC B1 ;  /* 0x0000000000017941 */ /* 0x000fea0003800000 */
.L_x_7171:
        /* <DEDUP_REMOVED lines=16> */
.L_x_7177:
[----:B------:R-:W-:Y:S05]  /*2b80*/  BSYNC B2 ;  /* 0x0000000000027941 */ /* 0x000fea0003800000 */
.L_x_7176:
        /* <DEDUP_REMOVED lines=44> */
.L_x_7175:
[----:B------:R-:W-:Y:S05]  /*2e50*/  BSYNC B1 ;  /* 0x0000000000017941 */ /* 0x000fea0003800000 */
.L_x_7174:
        /* <DEDUP_REMOVED lines=14> */
.L_x_7170:
[----:B------:R-:W-:Y:S05]  /*2f40*/  BSYNC B0 ;  /* 0x0000000000007941 */ /* 0x000fea0003800000 */
.L_x_7168:
        /* <DEDUP_REMOVED lines=8> */
.L_x_7179:
        /* <DEDUP_REMOVED lines=12> */
.L_x_7182:
[----:B------:R-:W-:-:S07]  /*3090*/  MOV R94, R130 ;  /* 0x00000082005e7202 */ /* 0x000fce0000000f00 */
.L_x_7183:
[----:B------:R-:W-:Y:S05]  /*30a0*/  BSYNC B1 ;  /* 0x0000000000017941 */ /* 0x000fea0003800000 */
.L_x_7181:
        /* <DEDUP_REMOVED lines=16> */
.L_x_7187:
[----:B------:R-:W-:Y:S05]  /*31b0*/  BSYNC B2 ;  /* 0x0000000000027941 */ /* 0x000fea0003800000 */
.L_x_7186:
        /* <DEDUP_REMOVED lines=44> */
.L_x_7185:
[----:B------:R-:W-:Y:S05]  /*3480*/  BSYNC B1 ;  /* 0x0000000000017941 */ /* 0x000fea0003800000 */
.L_x_7184:
        /* <DEDUP_REMOVED lines=12> */
.L_x_7180:
[----:B------:R-:W-:Y:S05]  /*3550*/  BSYNC B0 ;  /* 0x0000000000007941 */ /* 0x000fea0003800000 */
.L_x_7178:
        /* <DEDUP_REMOVED lines=9> */
.L_x_7189:
        /* <DEDUP_REMOVED lines=12> */
.L_x_7192:
[----:B------:R-:W-:-:S07]  /*36b0*/  MOV R94, R130 ;  /* 0x00000082005e7202 */ /* 0x000fce0000000f00 */
.L_x_7193:
[----:B------:R-:W-:Y:S05]  /*36c0*/  BSYNC B1 ;  /* 0x0000000000017941 */ /* 0x000fea0003800000 */
.L_x_7191:
        /* <DEDUP_REMOVED lines=16> */
.L_x_7197:
[----:B------:R-:W-:Y:S05]  /*37d0*/  BSYNC B2 ;  /* 0x0000000000027941 */ /* 0x000fea0003800000 */
.L_x_7196:
[----:B------:R-:W-:Y:S01]  /*37e0*/  IMAD.HI.U32 R84, R117, -0x326172a9, RZ ;  /* 0xcd9e8d5775547827 */ /* 0x000fe200078e00ff */
[----:B------:R-:W-:Y:S01]  /*37f0*/  LOP3.LUT R85, R85, R121, R3, 0x96, !PT ;  /* 0x0000007955557212 */ /* 0x000fe200078e9603 */
[----:B------:R-:W-:Y:S02]  /*3800*/  HFMA2.MMA R134, -RZ, RZ, 0, 0 ;  /* 0x00000000ff867435 */ /* 0x000fe400000001ff */
        /* <DEDUP_REMOVED lines=40> */
[----:B------:R-:W-:-:S07]  /*3a90*/  LOP3.LUT R131, R85, R88, R114, 0x96, !PT ;  /* 0x0000005855837212 */ /* 0x000fce00078e9672 */
.L_x_7195:
[----:B------:R-:W-:Y:S05]  /*3aa0*/  BSYNC B1 ;  /* 0x0000000000017941 */ /* 0x000fea0003800000 */
.L_x_7194:
        /* <DEDUP_REMOVED lines=12> */
[----:B------:R-:W-:-:S04]  /*3b70*/  FMUL.FTZ R145, R23, R84 ;  /* 0x0000005417917220 */ /* 0x000fc80000410000 */
[----:B------:R-:W-:-:S07]  /*3b80*/  @P0 FADD.FTZ R145, R145, R86 ;  /* 0x0000005691910221 */ /* 0x000fce0000010000 */
.L_x_7190:
[----:B------:R-:W-:Y:S05]  /*3b90*/  BSYNC B0 ;  /* 0x0000000000007941 */ /* 0x000fea0003800000 */
.L_x_7188:
        /* <DEDUP_REMOVED lines=35> */
.L_x_7199:
[----:B------:R-:W-:Y:S05]  /*3dd0*/  BSYNC B0 ;  /* 0x0000000000007941 */ /* 0x000fea0003800000 */
.L_x_7198:
[----:B-----5:R2:W5:Y:S04]  /*3de0*/  @P2 LDG.E.128 R80, desc[UR4][R150.64] ;  /* 0x0000000496502981 */ /* 0x020568000c1e1d00 */
[----:B------:R2:W5:Y:S01]  /*3df0*/  @P0 LDG.E.128 R76, desc[UR4][R152.64] ;  /* 0x00000004984c0981 */ /* 0x000562000c1e1d00 */
[----:B------:R-:W-:Y:S04]  /*3e00*/  BSSY B0, `(.L_x_7200) ;  /* 0x0000060000007945 */ /* 0x000fe80003800000 */
[----:B------:R-:W-:Y:S05]  /*3e10*/  @P3 BRA `(.L_x_7201) ;  /* 0x0000000000183947 */ /* 0x000fea0003800000 */
[----:B0-----:R-:W-:Y:S01]  /*3e20*/  IMAD.MOV.U32 R149, RZ, RZ, RZ ;  /* 0x000000ffff957224 */ /* 0x001fe200078e00ff */
[----:B-1----:R-:W-:Y:S01]  /*3e30*/  MOV R84, R134 ;  /* 0x0000008600547202 */ /* 0x002fe20000000f00 */
[----:B------:R-:W-:Y:S06]  /*3e40*/  @!P0 BRA `(.L_x_7202) ;  /* 0x00000004006c8947 */ /* 0x000fec0003800000 */
[----:B------:R-:W-:Y:S01]  /*3e50*/  IMAD.MOV.U32 R84, RZ, RZ, R134 ;  /* 0x000000ffff547224 */ /* 0x000fe200078e0086 */
[----:B-----5:R-:W-:Y:S01]  /*3e60*/  SHF.L.U32 R149, R76, 0x10, RZ ;  /* 0x000000104c957819 */ /* 0x020fe200000006ff */
[----:B------:R-:W-:Y:S06]  /*3e70*/  BRA `(.L_x_7202) ;  /* 0x0000000400607947 */ /* 0x000fec0003800000 */
.L_x_7201:
        /* <DEDUP_REMOVED lines=12> */
.L_x_7204:
[----:B------:R-:W-:-:S07]  /*3f40*/  IMAD.MOV.U32 R127, RZ, RZ, R130 ;  /* 0x000000ffff7f7224 */ /* 0x000fce00078e0082 */
.L_x_7205:
[----:B------:R-:W-:Y:S05]  /*3f50*/  BSYNC B1 ;  /* 0x0000000000017941 */ /* 0x000fea0003800000 */
.L_x_7203:
        /* <DEDUP_REMOVED lines=16> */
.L_x_7209:
[----:B------:R-:W-:Y:S05]  /*4060*/  BSYNC B2 ;  /* 0x0000000000027941 */ /* 0x000fea0003800000 */
.L_x_7208:
        /* <DEDUP_REMOVED lines=44> */
.L_x_7207:
[----:B------:R-:W-:Y:S05]  /*4330*/  BSYNC B1 ;  /* 0x0000000000017941 */ /* 0x000fea0003800000 */
.L_x_7206:
        /* <DEDUP_REMOVED lines=12> */
.L_x_7202:
[----:B------:R-:W-:Y:S05]  /*4400*/  BSYNC B0 ;  /* 0x0000000000007941 */ /* 0x000fea0003800000 */
.L_x_7200:
        /* <DEDUP_REMOVED lines=9> */
.L_x_7211:
        /* <DEDUP_REMOVED lines=12> */
.L_x_7214:
[----:B------:R-:W-:-:S07]  /*4560*/  IMAD.MOV.U32 R122, RZ, RZ, R130 ;  /* 0x000000ffff7a7224 */ /* 0x000fce00078e0082 */
.L_x_7215:
[----:B------:R-:W-:Y:S05]  /*4570*/  BSYNC B1 ;  /* 0x0000000000017941 */ /* 0x000fea0003800000 */
.L_x_7213:
        /* <DEDUP_REMOVED lines=16> */
.L_x_7219:
[----:B------:R-:W-:Y:S05]  /*4680*/  BSYNC B2 ;  /* 0x0000000000027941 */ /* 0x000fea0003800000 */
.L_x_7218:
        /* <DEDUP_REMOVED lines=8> */
[----:B--2---:R-:W-:Y:S01]  /*4710*/  LOP3.LUT R150, R85, R131, R98, 0x96, !PT ;  /* 0x0000008355967212 */ /* 0x004fe200078e9662 */
        /* <DEDUP_REMOVED lines=35> */
.L_x_7217:
[----:B------:R-:W-:Y:S05]  /*4950*/  BSYNC B1 ;  /* 0x0000000000017941 */ /* 0x000fea0003800000 */
.L_x_7216:
        /* <DEDUP_REMOVED lines=12> */
[----:B--2---:R-:W-:-:S04]  /*4a20*/  FMUL.FTZ R151, R17, R86 ;  /* 0x0000005611977220 */ /* 0x004fc80000410000 */
[----:B------:R-:W-:-:S07]  /*4a30*/  @P0 FADD.FTZ R151, R151, R84 ;  /* 0x0000005497970221 */ /* 0x000fce0000010000 */
.L_x_7212:
[----:B------:R-:W-:Y:S05]  /*4a40*/  BSYNC B0 ;  /* 0x0000000000007941 */ /* 0x000fea0003800000 */
.L_x_7210:
        /* <DEDUP_REMOVED lines=8> */
.L_x_7221:
        /* <DEDUP_REMOVED lines=12> */
.L_x_7224:
[----:B------:R-:W-:-:S07]  /*4b90*/  IMAD.MOV.U32 R123, RZ, RZ, R130 ;  /* 0x000000ffff7b7224 */ /* 0x000fce00078e0082 */
.L_x_7225:
[----:B------:R-:W-:Y:S05]  /*4ba0*/  BSYNC B1 ;  /* 0x0000000000017941 */ /* 0x000fea0003800000 */
.L_x_7223:
        /* <DEDUP_REMOVED lines=16> */
.L_x_7229:
[----:B------:R-:W-:Y:S05]  /*4cb0*/  BSYNC B2 ;  /* 0x0000000000027941 */ /* 0x000fea0003800000 */
.L_x_7228:
        /* <DEDUP_REMOVED lines=44> */
.L_x_7227:
[----:B------:R-:W-:Y:S05]  /*4f80*/  BSYNC B1 ;  /* 0x0000000000017941 */ /* 0x000fea0003800000 */
.L_x_7226:
        /* <DEDUP_REMOVED lines=12> */
.L_x_7222:
[----:B------:R-:W-:Y:S05]  /*5050*/  BSYNC B0 ;  /* 0x0000000000007941 */ /* 0x000fea0003800000 */
.L_x_7220:
        /* <DEDUP_REMOVED lines=9> */
.L_x_7231:
        /* <DEDUP_REMOVED lines=12> */
.L_x_7234:
[----:B------:R-:W-:-:S07]  /*51b0*/  IMAD.MOV.U32 R124, RZ, RZ, R130 ;  /* 0x000000ffff7c7224 */ /* 0x000fce00078e0082 */
.L_x_7235:
[----:B------:R-:W-:Y:S05]  /*51c0*/  BSYNC B1 ;  /* 0x0000000000017941 */ /* 0x000fea0003800000 */
.L_x_7233:
        /* <DEDUP_REMOVED lines=16> */
.L_x_7239:
[----:B------:R-:W-:Y:S05]  /*52d0*/  BSYNC B2 ;  /* 0x0000000000027941 */ /* 0x000fea0003800000 */
.L_x_7238:
        /* <DEDUP_REMOVED lines=44> */
.L_x_7237:
[----:B------:R-:W-:Y:S05]  /*55a0*/  BSYNC B1 ;  /* 0x0000000000017941 */ /* 0x000fea0003800000 */
.L_x_7236:
        /* <DEDUP_REMOVED lines=14> */
.L_x_7232:
[----:B------:R-:W-:Y:S05]  /*5690*/  BSYNC B0 ;  /* 0x0000000000007941 */ /* 0x000fea0003800000 */
.L_x_7230:
        /* <DEDUP_REMOVED lines=8> */
.L_x_7241:
        /* <DEDUP_REMOVED lines=12> */
.L_x_7244:
[----:B------:R-:W-:-:S07]  /*57e0*/  IMAD.MOV.U32 R125, RZ, RZ, R130 ;  /* 0x000000ffff7d7224 */ /* 0x000fce00078e0082 */
.L_x_7245:
[----:B------:R-:W-:Y:S05]  /*57f0*/  BSYNC B1 ;  /* 0x0000000000017941 */ /* 0x000fea0003800000 */
.L_x_7243:
        /* <DEDUP_REMOVED lines=16> */
.L_x_7249:
[----:B------:R-:W-:Y:S05]  /*5900*/  BSYNC B2 ;  /* 0x0000000000027941 */ /* 0x000fea0003800000 */
.L_x_7248:
        /* <DEDUP_REMOVED lines=44> */
.L_x_7247:
[----:B------:R-:W-:Y:S05]  /*5bd0*/  BSYNC B1 ;  /* 0x0000000000017941 */ /* 0x000fea0003800000 */
.L_x_7246:
        /* <DEDUP_REMOVED lines=12> */
.L_x_7242:
[----:B------:R-:W-:Y:S05]  /*5ca0*/  BSYNC B0 ;  /* 0x0000000000007941 */ /* 0x000fea0003800000 */
.L_x_7240:
        /* <DEDUP_REMOVED lines=9> */
.L_x_7251:
        /* <DEDUP_REMOVED lines=12> */
.L_x_7254:
[----:B------:R-:W-:-:S07]  /*5e00*/  IMAD.MOV.U32 R126, RZ, RZ, R130 ;  /* 0x000000ffff7e7224 */ /* 0x000fce00078e0082 */
.L_x_7255:
[----:B------:R-:W-:Y:S05]  /*5e10*/  BSYNC B1 ;  /* 0x0000000000017941 */ /* 0x000fea0003800000 */
.L_x_7253:
        /* <DEDUP_REMOVED lines=16> */
.L_x_7259:
[----:B------:R-:W-:Y:S05]  /*5f20*/  BSYNC B2 ;  /* 0x0000000000027941 */ /* 0x000fea0003800000 */
.L_x_7258:
        /* <DEDUP_REMOVED lines=44> */
.L_x_7257:
[----:B------:R-:W-:Y:S05]  /*61f0*/  BSYNC B1 ;  /* 0x0000000000017941 */ /* 0x000fea0003800000 */
.L_x_7256:
        /* <DEDUP_REMOVED lines=14> */
.L_x_7252:
[----:B------:R-:W-:Y:S05]  /*62e0*/  BSYNC B0 ;  /* 0x0000000000007941 */ /* 0x000fea0003800000 */
.L_x_7250:
        /* <DEDUP_REMOVED lines=8> */
.L_x_7261:
        /* <DEDUP_REMOVED lines=12> */
.L_x_7264:
[----:B------:R-:W-:-:S07]  /*6430*/  IMAD.MOV.U32 R116, RZ, RZ, R130 ;  /* 0x000000ffff747224 */ /* 0x000fce00078e0082 */
.L_x_7265:
[----:B------:R-:W-:Y:S05]  /*6440*/  BSYNC B1 ;  /* 0x0000000000017941 */ /* 0x000fea0003800000 */
.L_x_7263:
        /* <DEDUP_REMOVED lines=16> */
.L_x_7269:
[----:B------:R-:W-:Y:S05]  /*6550*/  BSYNC B2 ;  /* 0x0000000000027941 */ /* 0x000fea0003800000 */
.L_x_7268:
        /* <DEDUP_REMOVED lines=44> */
.L_x_7267:
[----:B------:R-:W-:Y:S05]  /*6820*/  BSYNC B1 ;  /* 0x0000000000017941 */ /* 0x000fea0003800000 */
.L_x_7266:
        /* <DEDUP_REMOVED lines=12> */
.L_x_7262:
[----:B------:R-:W-:Y:S05]  /*68f0*/  BSYNC B0 ;  /* 0x0000000000007941 */ /* 0x000fea0003800000 */
.L_x_7260:
        /* <DEDUP_REMOVED lines=9> */
.L_x_7271:
        /* <DEDUP_REMOVED lines=12> */
.L_x_7274:
[----:B------:R-:W-:-:S07]  /*6a50*/  IMAD.MOV.U32 R120, RZ, RZ, R130 ;  /* 0x000000ffff787224 */ /* 0x000fce00078e0082 */
.L_x_7275:
[----:B------:R-:W-:Y:S05]  /*6a60*/  BSYNC B1 ;  /* 0x0000000000017941 */ /* 0x000fea0003800000 */
.L_x_7273:
        /* <DEDUP_REMOVED lines=16> */
.L_x_7279:
[----:B------:R-:W-:Y:S05]  /*6b70*/  BSYNC B2 ;  /* 0x0000000000027941 */ /* 0x000fea0003800000 */
.L_x_7278:
        /* <DEDUP_REMOVED lines=8> */
[----:B------:R-:W-:Y:S01]  /*6c00*/  IMAD.MOV.U32 R134, RZ, RZ, RZ ;  /* 0x000000ffff867224 */ /* 0x000fe200078e00ff */
        /* <DEDUP_REMOVED lines=33> */
[----:B------:R-:W-:Y:S02]  /*6e20*/  LOP3.LUT R131, R85, R162, R114, 0x96, !PT ;  /* 0x000000a255837212 */ /* 0x000fe400078e9672 */
[----:B------:R-:W-:-:S07]  /*6e30*/  MOV R132, R84 ;  /* 0x0000005400847202 */ /* 0x000fce0000000f00 */
.L_x_7277:
[----:B------:R-:W-:Y:S05]  /*6e40*/  BSYNC B1 ;  /* 0x0000000000017941 */ /* 0x000fea0003800000 */
.L_x_7276:
        /* <DEDUP_REMOVED lines=12> */
[----:B------:R-:W-:-:S04]  /*6f10*/  FMUL.FTZ R163, R15, R84 ;  /* 0x000000540fa37220 */ /* 0x000fc80000410000 */
[----:B------:R-:W-:-:S07]  /*6f20*/  @P0 FADD.FTZ R163, R163, R86 ;  /* 0x00000056a3a30221 */ /* 0x000fce0000010000 */
.L_x_7272:
[----:B------:R-:W-:Y:S05]  /*6f30*/  BSYNC B0 ;  /* 0x0000000000007941 */ /* 0x000fea0003800000 */
.L_x_7270:
        /* <DEDUP_REMOVED lines=14> */
[----:B------:R-:W-:Y:S01]  /*7020*/  IMAD.U32 R84, R116, 0x10000, RZ ;  /* 0x0001000074547824 */ /* 0x000fe200078e00ff */
[----:B------:R-:W0:Y:S01]  /*7030*/  LDC.64 R168, c[0x0][0x240] ;  /* 0x00009000ffa87b82 */ /* 0x000e220000000a00 */
        /* <DEDUP_REMOVED lines=8> */
[----:B------:R-:W-:-:S04]  /*70c0*/  LOP3.LUT R84, R84, 0xff00, R85, 0xf8, !PT ;  /* 0x0000ff0054547812 */ /* 0x000fc800078ef855 */
[----:B------:R-:W-:Y:S02]  /*70d0*/  LOP3.LUT R171, R84, 0xff, R125, 0xf8, !PT ;  /* 0x000000ff54ab7812 */ /* 0x000fe400078ef87d */
[----:B------:R-:W-:-:S05]  /*70e0*/  LOP3.LUT R84, R124, 0xff, RZ, 0xc0, !PT ;  /* 0x000000ff7c547812 */ /* 0x000fca00078ec0ff */
[----:B------:R-:W-:-:S05]  /*70f0*/  IMAD.WIDE.U32 R84, R84, 0x1000000, RZ ;  /* 0x0100000054547825 */ /* 0x000fca00078e00ff */
[----:B------:R-:W-:Y:S02]  /*7100*/  LOP3.LUT R171, R87, R171, R85, 0xfe, !PT ;  /* 0x000000ab57ab7212 */ /* 0x000fe400078efe55 */
[----:B------:R-:W-:Y:S01]  /*7110*/  LOP3.LUT R86, R146, R84, R86, 0xfe, !PT ;  /* 0x0000005492567212 */ /* 0x000fe200078efe56 */
[----:B0-----:R-:W-:Y:S01]  /*7120*/  IMAD.WIDE.U32 R84, R94, 0x8, R168 ;  /* 0x000000085e547825 */ /* 0x001fe200078e00a8 */
[----:B------:R-:W-:Y:S02]  /*7130*/  LOP3.LUT R147, R171, R147, RZ, 0xfc, !PT ;  /* 0x00000093ab937212 */ /* 0x000fe400078efcff */
[----:B------:R-:W-:-:S05]  /*7140*/  LOP3.LUT R146, R86, 0xff, R127, 0xf8, !PT ;  /* 0x000000ff56927812 */ /* 0x000fca00078ef87f */
[----:B------:R0:W-:Y:S02]  /*7150*/  STG.E.64 desc[UR4][R84.64], R146 ;  /* 0x0000009254007986 */ /* 0x0001e4000c101b04 */
.L_x_7281:
[----:B------:R-:W-:Y:S05]  /*7160*/  BSYNC B0 ;  /* 0x0000000000007941 */ /* 0x000fea0003800000 */
.L_x_7280:
[----:B-----5:R1:W5:Y:S04]  /*7170*/  @P2 LDG.E.128 R80, desc[UR4][R164.64] ;  /* 0x00000004a4502981 */ /* 0x020368000c1e1d00 */
[----:B------:R1:W5:Y:S01]  /*7180*/  @P0 LDG.E.128 R76, desc[UR4][R166.64] ;  /* 0x00000004a64c0981 */ /* 0x000362000c1e1d00 */
[----:B------:R-:W-:Y:S04]  /*7190*/  BSSY B0, `(.L_x_7282) ;  /* 0x0000060000007945 */ /* 0x000fe80003800000 */
[----:B------:R-:W-:Y:S05]  /*71a0*/  @P3 BRA `(.L_x_7283) ;  /* 0x0000000000183947 */ /* 0x000fea0003800000 */
[----:B0-----:R-:W-:Y:S01]  /*71b0*/  MOV R147, RZ ;  /* 0x000000ff00937202 */ /* 0x001fe20000000f00 */
[----:B------:R-:W-:Y:S01]  /*71c0*/  IMAD.MOV.U32 R84, RZ, RZ, R134 ;  /* 0x000000ffff547224 */ /* 0x000fe200078e0086 */
[----:B------:R-:W-:Y:S06]  /*71d0*/  @!P0 BRA `(.L_x_7284) ;  /* 0x00000004006c8947 */ /* 0x000fec0003800000 */
[----:B------:R-:W-:Y:S01]  /*71e0*/  MOV R84, R134 ;  /* 0x0000008600547202 */ /* 0x000fe20000000f00 */
[----:B-----5:R-:W-:Y:S01]  /*71f0*/  IMAD.U32 R147, R76, 0x10000, RZ ;  /* 0x000100004c937824 */ /* 0x020fe200078e00ff */
[----:B------:R-:W-:Y:S06]  /*7200*/  BRA `(.L_x_7284) ;  /* 0x0000000400607947 */ /* 0x000fec0003800000 */
.L_x_7283:
        /* <DEDUP_REMOVED lines=12> */
.L_x_7286:
[----:B------:R-:W-:-:S07]  /*72d0*/  MOV R94, R130 ;  /* 0x00000082005e7202 */ /* 0x000fce0000000f00 */
.L_x_7287:
[----:B------:R-:W-:Y:S05]  /*72e0*/  BSYNC B1 ;  /* 0x0000000000017941 */ /* 0x000fea0003800000 */
.L_x_7285:
        /* <DEDUP_REMOVED lines=16> */
.L_x_7291:
[----:B------:R-:W-:Y:S05]  /*73f0*/  BSYNC B2 ;  /* 0x0000000000027941 */ /* 0x000fea0003800000 */
.L_x_7290:
        /* <DEDUP_REMOVED lines=44> */
.L_x_7289:
[----:B------:R-:W-:Y:S05]  /*76c0*/  BSYNC B1 ;  /* 0x0000000000017941 */ /* 0x000fea0003800000 */
.L_x_7288:
        /* <DEDUP_REMOVED lines=12> */
.L_x_7284:
[----:B------:R-:W-:Y:S05]  /*7790*/  BSYNC B0 ;  /* 0x0000000000007941 */ /* 0x000fea0003800000 */
.L_x_7282:
[----:B------:R-:W-:Y:S04]  /*77a0*/  BSSY B0, `(.L_x_7292) ;  /* 0x0000063000007945 */ /* 0x000fe80003800000 */
[----:B------:R-:W-:Y:S05]  /*77b0*/  @P3 BRA `(.L_x_7293) ;  /* 0x00000000001c3947 */ /* 0x000fea0003800000 */
[----:B-1----:R-:W-:Y:S01]  /*77c0*/  MOV R165, RZ ;  /* 0x000000ff00a57202 */ /* 0x002fe20000000f00 */
[----:B------:R-:W-:Y:S01]  /*77d0*/  IMAD.MOV.U32 R85, RZ, RZ, R84 ;  /* 0x000000ffff557224 */ /* 0x000fe200078e0054 */
[----:B------:R-:W-:Y:S06]  /*77e0*/  @!P0 BRA `(.L_x_7294) ;  /* 0x0000000400788947 */ /* 0x000fec0003800000 */
[----:B-----5:R-:W-:Y:S02]  /*77f0*/  PRMT R165, R76, 0x7632, R165 ;  /* 0x000076324ca57816 */ /* 0x020fe400000000a5 */
[----:B------:R-:W-:-:S03]  /*7800*/  MOV R85, R84 ;  /* 0x0000005400557202 */ /* 0x000fc60000000f00 */
[----:B------:R-:W-:Y:S01]  /*7810*/  IMAD.U32 R165, R165, 0x10000, RZ ;  /* 0x00010000a5a57824 */ /* 0x000fe200078e00ff */
[----:B------:R-:W-:Y:S06]  /*7820*/  BRA `(.L_x_7294) ;  /* 0x0000000400687947 */ /* 0x000fec0003800000 */
.L_x_7293:
        /* <DEDUP_REMOVED lines=12> */
.L_x_7296:
[----:B------:R-:W-:-:S07]  /*78f0*/  MOV R94, R130 ;  /* 0x00000082005e7202 */ /* 0x000fce0000000f00 */
.L_x_7297:
[----:B------:R-:W-:Y:S05]  /*7900*/  BSYNC B1 ;  /* 0x0000000000017941 */ /* 0x000fea0003800000 */
.L_x_7295:
        /* <DEDUP_REMOVED lines=16> */
.L_x_7301:
[----:B------:R-:W-:Y:S05]  /*7a10*/  BSYNC B2 ;  /* 0x0000000000027941 */ /* 0x000fea0003800000 */
.L_x_7300:
        /* <DEDUP_REMOVED lines=8> */
[----:B-1----:R-:W-:Y:S01]  /*7aa0*/  LOP3.LUT R164, R85, R131, R98, 0x96, !PT ;  /* 0x0000008355a47212 */ /* 0x002fe200078e9662 */
        /* <DEDUP_REMOVED lines=35> */
.L_x_7299:
[----:B------:R-:W-:Y:S05]  /*7ce0*/  BSYNC B1 ;  /* 0x0000000000017941 */ /* 0x000fea0003800000 */
.L_x_7298:
        /* <DEDUP_REMOVED lines=12> */
[----:B-1----:R-:W-:-:S04]  /*7db0*/  FMUL.FTZ R165, R9, R86 ;  /* 0x0000005609a57220 */ /* 0x002fc80000410000 */
[----:B------:R-:W-:-:S07]  /*7dc0*/  @P0 FADD.FTZ R165, R165, R84 ;  /* 0x00000054a5a50221 */ /* 0x000fce0000010000 */
.L_x_7294:
[----:B------:R-:W-:Y:S05]  /*7dd0*/  BSYNC B0 ;  /* 0x0000000000007941 */ /* 0x000fea0003800000 */
.L_x_7292:
        /* <DEDUP_REMOVED lines=8> */
.L_x_7303:
        /* <DEDUP_REMOVED lines=12> */
.L_x_7306:
[----:B------:R-:W-:-:S07]  /*7f20*/  MOV R94, R130 ;  /* 0x00000082005e7202 */ /* 0x000fce0000000f00 */
.L_x_7307:
[----:B------:R-:W-:Y:S05]  /*7f30*/  BSYNC B1 ;  /* 0x0000000000017941 */ /* 0x000fea0003800000 */
.L_x_7305:
        /* <DEDUP_REMOVED lines=16> */
.L_x_7311:
[----:B------:R-:W-:Y:S05]  /*8040*/  BSYNC B2 ;  /* 0x0000000000027941 */ /* 0x000fea0003800000 */
.L_x_7310:
        /* <DEDUP_REMOVED lines=44> */
.L_x_7309:
[----:B------:R-:W-:Y:S05]  /*8310*/  BSYNC B1 ;  /* 0x0000000000017941 */ /* 0x000fea0003800000 */
.L_x_7308:
        /* <DEDUP_REMOVED lines=12> */
.L_x_7304:
[----:B------:R-:W-:Y:S05]  /*83e0*/  BSYNC B0 ;  /* 0x0000000000007941 */ /* 0x000fea0003800000 */
.L_x_7302:
        /* <DEDUP_REMOVED lines=9> */
.L_x_7313:
        /* <DEDUP_REMOVED lines=12> */
.L_x_7316:
[----:B------:R-:W-:-:S07]  /*8540*/  MOV R94, R130 ;  /* 0x00000082005e7202 */ /* 0x000fce0000000f00 */
.L_x_7317:
[----:B------:R-:W-:Y:S05]  /*8550*/  BSYNC B1 ;  /* 0x0000000000017941 */ /* 0x000fea0003800000 */
.L_x_7315:
        /* <DEDUP_REMOVED lines=16> */
.L_x_7321:
[----:B------:R-:W-:Y:S05]  /*8660*/  BSYNC B2 ;  /* 0x0000000000027941 */ /* 0x000fea0003800000 */
.L_x_7320:
        /* <DEDUP_REMOVED lines=44> */
.L_x_7319:
[----:B------:R-:W-:Y:S05]  /*8930*/  BSYNC B1 ;  /* 0x0000000000017941 */ /* 0x000fea0003800000 */
.L_x_7318:
        /* <DEDUP_REMOVED lines=14> */
.L_x_7314:
[----:B------:R-:W-:Y:S05]  /*8a20*/  BSYNC B0 ;  /* 0x0000000000007941 */ /* 0x000fea0003800000 */
.L_x_7312:
        /* <DEDUP_REMOVED lines=8> */
.L_x_7323:
        /* <DEDUP_REMOVED lines=12> */
.L_x_7326:
[----:B------:R-:W-:-:S07]  /*8b70*/  MOV R94, R130 ;  /* 0x00000082005e7202 */ /* 0x000fce0000000f00 */
.L_x_7327:
[----:B------:R-:W-:Y:S05]  /*8b80*/  BSYNC B1 ;  /* 0x0000000000017941 */ /* 0x000fea0003800000 */
.L_x_7325:
        /* <DEDUP_REMOVED lines=16> */
.L_x_7331:
[----:B------:R-:W-:Y:S05]  /*8c90*/  BSYNC B2 ;  /* 0x0000000000027941 */ /* 0x000fea0003800000 */
.L_x_7330:
        /* <DEDUP_REMOVED lines=44> */
.L_x_7329:
[----:B------:R-:W-:Y:S05]  /*8f60*/  BSYNC B1 ;  /* 0x0000000000017941 */ /* 0x000fea0003800000 */
.L_x_7328:
        /* <DEDUP_REMOVED lines=12> */
.L_x_7324:
[----:B------:R-:W-:Y:S05]  /*9030*/  BSYNC B0 ;  /* 0x0000000000007941 */ /* 0x000fea0003800000 */
.L_x_7322:
        /* <DEDUP_REMOVED lines=9> */
.L_x_7333:
        /* <DEDUP_REMOVED lines=12> */
.L_x_7336:
[----:B------:R-:W-:-:S07]  /*9190*/  MOV R94, R130 ;  /* 0x00000082005e7202 */ /* 0x000fce0000000f00 */
.L_x_7337:
[----:B------:R-:W-:Y:S05]  /*91a0*/  BSYNC B1 ;  /* 0x0000000000017941 */ /* 0x000fea0003800000 */
.L_x_7335:
        /* <DEDUP_REMOVED lines=16> */
.L_x_7341:
[----:B------:R-:W-:Y:S05]  /*92b0*/  BSYNC B2 ;  /* 0x0000000000027941 */ /* 0x000fea0003800000 */
.L_x_7340:
        /* <DEDUP_REMOVED lines=44> */
.L_x_7339:
[----:B------:R-:W-:Y:S05]  /*9580*/  BSYNC B1 ;  /* 0x0000000000017941 */ /* 0x000fea0003800000 */
.L_x_7338:
        /* <DEDUP_REMOVED lines=14> */
.L_x_7334:
[----:B------:R-:W-:Y:S05]  /*9670*/  BSYNC B0 ;  /* 0x0000000000007941 */ /* 0x000fea0003800000 */
.L_x_7332:
        /* <DEDUP_REMOVED lines=8> */
.L_x_7343:
        /* <DEDUP_REMOVED lines=12> */
.L_x_7346:
[----:B------:R-:W-:-:S07]  /*97c0*/  MOV R94, R130 ;  /* 0x00000082005e7202 */ /* 0x000fce0000000f00 */
.L_x_7347:
[----:B------:R-:W-:Y:S05]  /*97d0*/  BSYNC B1 ;  /* 0x0000000000017941 */ /* 0x000fea0003800000 */
.L_x_7345:
        /* <DEDUP_REMOVED lines=16> */
.L_x_7351:
[----:B------:R-:W-:Y:S05]  /*98e0*/  BSYNC B2 ;  /* 0x0000000000027941 */ /* 0x000fea0003800000 */
.L_x_7350:
        /* <DEDUP_REMOVED lines=39> */
[----:B------:R-:W-:-:S03]  /*9b60*/  IMAD.WIDE.U32 R84, R85, -0x2daee0ad, RZ ;  /* 0xd2511f5355547825 */ /* 0x000fc600078e00ff */
[----:B------:R-:W-:Y:S01]  /*9b70*/  MOV R132, R84 ;  /* 0x0000005400847202 */ /* 0x000fe20000000f00 */
[----:B------:R-:W-:Y:S01]  /*9b80*/  IMAD.MOV.U32 R84, RZ, RZ, RZ ;  /* 0x000000ffff547224 */ /* 0x000fe200078e00ff */
[----:B------:R-:W-:-:S07]  /*9b90*/  LOP3.LUT R131, R85, R174, R114, 0x96, !PT ;  /* 0x000000ae55837212 */ /* 0x000fce00078e9672 */
.L_x_7349:
[----:B------:R-:W-:Y:S05]  /*9ba0*/  BSYNC B1 ;  /* 0x0000000000017941 */ /* 0x000fea0003800000 */
.L_x_7348:
        /* <DEDUP_REMOVED lines=12> */
.L_x_7344:
[----:B------:R-:W-:Y:S05]  /*9c70*/  BSYNC B0 ;  /* 0x0000000000007941 */ /* 0x000fea0003800000 */
.L_x_7342:
        /* <DEDUP_REMOVED lines=9> */
.L_x_7353:
        /* <DEDUP_REMOVED lines=12> */
.L_x_7356:
[----:B------:R-:W-:-:S07]  /*9dd0*/  IMAD.MOV.U32 R94, RZ, RZ, R130 ;  /* 0x000000ffff5e7224 */ /* 0x000fce00078e0082 */
.L_x_7357:
[----:B------:R-:W-:Y:S05]  /*9de0*/  BSYNC B1 ;  /* 0x0000000000017941 */ /* 0x000fea0003800000 */
.L_x_7355:
        /* <DEDUP_REMOVED lines=16> */
.L_x_7361:
[----:B------:R-:W-:Y:S05]  /*9ef0*/  BSYNC B2 ;  /* 0x0000000000027941 */ /* 0x000fea0003800000 */
.L_x_7360:
        /* <DEDUP_REMOVED lines=41> */
[----:B------:R-:W-:Y:S01]  /*a190*/  IMAD.MOV.U32 R132, RZ, RZ, R84 ;  /* 0x000000ffff847224 */ /* 0x000fe200078e0054 */
[----:B------:R-:W-:-:S07]  /*a1a0*/  LOP3.LUT R131, R85, R176, R114, 0x96, !PT ;  /* 0x000000b055837212 */ /* 0x000fce00078e9672 */
.L_x_7359:
[----:B------:R-:W-:Y:S05]  /*a1b0*/  BSYNC B1 ;  /* 0x0000000000017941 */ /* 0x000fea0003800000 */
.L_x_7358:
        /* <DEDUP_REMOVED lines=14> */
.L_x_7354:
[----:B------:R-:W-:Y:S05]  /*a2a0*/  BSYNC B0 ;  /* 0x0000000000007941 */ /* 0x000fea0003800000 */
.L_x_7352:
        /* <DEDUP_REMOVED lines=30> */
[----:B0-----:R-:W-:Y:S06]  /*a490*/  @!P2 BRA `(.L_x_7363) ;  /* 0x000000000050a947 */ /* 0x001fec0003800000 */
[----:B------:R-:W-:Y:S01]  /*a4a0*/  SHF.L.U32 R84, R116, 0x10, RZ ;  /* 0x0000001074547819 */ /* 0x000fe200000006ff */
[----:B------:R-:W0:Y:S01]  /*a4b0*/  LDC.64 R178, c[0x0][0x240] ;  /* 0x00009000ffb27b82 */ /* 0x000e220000000a00 */
        /* <DEDUP_REMOVED lines=18> */
.L_x_7363:
[----:B------:R-:W-:Y:S05]  /*a5e0*/  BSYNC B0 ;  /* 0x0000000000007941 */ /* 0x000fea0003800000 */
.L_x_7362:
[----:B------:R-:W-:Y:S01]  /*a5f0*/  SHF.R.U32.HI R88, RZ, 0x5, R86 ;  /* 0x00000005ff587819 */ /* 0x000fe20000011656 */
[----:B------:R-:W-:Y:S01]  /*a600*/  FADD.FTZ R0, R0, R173 ;  /* 0x000000ad00007221 */ /* 0x000fe20000010000 */
[----:B------:R-:W-:Y:S01]  /*a610*/  UMOV UR14, 0xffffffff ;  /* 0xffffffff000e7882 */ /* 0x000fe20000000000 */
[----:B------:R-:W-:Y:S02]  /*a620*/  LOP3.LUT P2, RZ, R86, 0x1f, RZ, 0xc0, !PT ;  /* 0x0000001f56ff7812 */ /* 0x000fe4000784c0ff */
[----:B------:R-:W-:Y:S01]  /*a630*/  LOP3.LUT R87, R88, 0x7fffff8, RZ, 0xc0, !PT ;  /* 0x07fffff858577812 */ /* 0x000fe200078ec0ff */
[----:B------:R-:W-:-:S04]  /*a640*/  FADD.FTZ R0, R0, R175 ;  /* 0x000000af00007221 */ /* 0x000fc80000010000 */
[----:B------:R-:W-:Y:S02]  /*a650*/  @!P0 VIADD R87, R87, 0x8 ;  /* 0x0000000857578836 */ /* 0x000fe40000000000 */
[----:B------:R-:W-:Y:S01]  /*a660*/  FADD.FTZ R0, R0, R177 ;  /* 0x000000b100007221 */ /* 0x000fe20000010000 */
[----:B------:R-:W-:Y:S06]  /*a670*/  BRA.DIV UR14, `(.L_x_7364) ;  /* 0x000000120e1c7947 */ /* 0x000fec000b800000 */
[----:B0-----:R-:W0:Y:S02]  /*a680*/  SHFL.BFLY PT, R85, R0, 0x1, 0x1f ;  /* 0x0c201f0000557f89 */ /* 0x001e2400000e0000 */
        /* <DEDUP_REMOVED lines=67> */
.L_x_7378:
[----:B------:R-:W2:Y:S01]  /*aac0*/  @!P2 S2R R89, SR_CgaCtaId ;  /* 0x000000000059a919 */ /* 0x000ea20000008800 */
[----:B------:R-:W-:Y:S01]  /*aad0*/  @!P2 MOV R0, 0x400 ;  /* 0x000004000000a802 */ /* 0x000fe20000000f00 */
[----:B-1----:R-:W-:Y:S01]  /*aae0*/  FADD.FTZ R85, R136, R93 ;  /* 0x0000005d88557221 */ /* 0x002fe20000010000 */
[----:B------:R-:W-:Y:S01]  /*aaf0*/  LOP3.LUT R88, R88, 0x7, RZ, 0xc0, !PT ;  /* 0x0000000758587812 */ /* 0x000fe200078ec0ff */
[----:B------:R-:W-:Y:S05]  /*ab00*/  WARPSYNC.ALL ;  /* 0x0000000000007948 */ /* 0x000fea0003800000 */
[----:B------:R-:W-:Y:S02]  /*ab10*/  LOP3.LUT R94, R86, 0x1f, RZ, 0xc0, !PT ;  /* 0x0000001f565e7812 */ /* 0x000fe400078ec0ff */
[----:B--2---:R-:W-:-:S02]  /*ab20*/  @!P2 LEA R89, R89, R0, 0x18 ;  /* 0x000000005959a211 */ /* 0x004fc400078ec0ff */
[----:B------:R-:W-:-:S05]  /*ab30*/  @!P2 IADD3 R0, R87, R88, RZ ;  /* 0x000000585700a210 */ /* 0x000fca0007ffe0ff */
[----:B------:R-:W-:-:S05]  /*ab40*/  @!P2 IMAD R0, R0, 0x8, R89 ;  /* 0x000000080000a824 */ /* 0x000fca00078e0259 */
        /* <DEDUP_REMOVED lines=11> */
[----:B------:R-:W-:Y:S02]  /*ac00*/  @!P2 LDS.64 R84, [R87] ;  /* 0x000000005754a984 */ /* 0x000fe40000000a00 */
[----:B------:R-:W-:Y:S01]  /*ac10*/  @!P2 IMAD.MOV.U32 R0, RZ, RZ, 0x300 ;  /* 0x00000300ff00a424 */ /* 0x000fe200078e00ff */
[----:B------:R-:W-:-:S04]  /*ac20*/  LOP3.LUT P2, RZ, R88, 0x1f, R86, 0xf8, !PT ;  /* 0x0000001f58ff7812 */ /* 0x000fc8000784f856 */
[----:B------:R-:W1:Y:S01]  /*ac30*/  SHFL.DOWN PT, R89, R0, 0x4, 0x1f ;  /* 0x08801f0000597f89 */ /* 0x000e6200000e0000 */
[-C--:B0-----:R-:W-:Y:S02]  /*ac40*/  I2FP.F32.S32 R136, R0.reuse ;  /* 0x0000000000887245 */ /* 0x081fe40000201400 */
[----:B-1----:R-:W-:Y:S02]  /*ac50*/  I2FP.F32.S32 R138, R89 ;  /* 0x00000059008a7245 */ /* 0x002fe40000201400 */
[----:B------:R-:W-:-:S04]  /*ac60*/  IADD3 R89, R89, R0, RZ ;  /* 0x0000000059597210 */ /* 0x000fc80007ffe0ff */
[----:B------:R-:W-:Y:S01]  /*ac70*/  I2FP.F32.S32 R87, R89 ;  /* 0x0000005900577245 */ /* 0x000fe20000201400 */
[----:B------:R-:W-:Y:S04]  /*ac80*/  SHFL.DOWN PT, R0, R89, 0x2, 0x1f ;  /* 0x08401f0059007f89 */ /* 0x000fe800000e0000 */
[----:B------:R-:W0:Y:S04]  /*ac90*/  SHFL.DOWN PT, R93, R84, 0x4, 0x1f ;  /* 0x08801f00545d7f89 */ /* 0x000e2800000e0000 */
[----:B------:R-:W1:Y:S01]  /*aca0*/  SHFL.DOWN PT, R94, R85, 0x4, 0x1f ;  /* 0x08801f00555e7f89 */ /* 0x000e6200000e0000 */
[C---:B0-----:R-:W-:Y:S01]  /*acb0*/  FMUL.FTZ R179, R93.reuse, R138 ;  /* 0x0000008a5db37220 */ /* 0x041fe20000410000 */
[----:B------:R-:W-:-:S02]  /*acc0*/  FADD.FTZ R95, -R93, R84 ;  /* 0x000000545d5f7221 */ /* 0x000fc40000010100 */
[----:B------:R-:W0:Y:S01]  /*acd0*/  MUFU.RCP R93, R87 ;  /* 0x00000057005d7308 */ /* 0x000e220000001000 */
[----:B------:R-:W-:Y:S01]  /*ace0*/  FFMA.FTZ R140, R136, R84, R179 ;  /* 0x00000054888c7223 */ /* 0x000fe200000100b3 */
[----:B------:R-:W-:Y:S01]  /*acf0*/  FMUL.FTZ R95, R95, R95 ;  /* 0x0000005f5f5f7220 */ /* 0x000fe20000410000 */
[----:B-1----:R-:W-:Y:S01]  /*ad00*/  FADD.FTZ R94, R94, R85 ;  /* 0x000000555e5e7221 */ /* 0x002fe20000010000 */
[----:B------:R-:W-:Y:S02]  /*ad10*/  IMAD.IADD R84, R89, 0x1, R0 ;  /* 0x0000000159547824 */ /* 0x000fe400078e0200 */
[----:B------:R-:W-:-:S03]  /*ad20*/  FMUL.FTZ R95, R95, R136 ;  /* 0x000000885f5f7220 */ /* 0x000fc60000410000 */
[----:B------:R-:W-:Y:S01]  /*ad30*/  SHFL.DOWN PT, R181, R84, 0x1, 0x1f ;  /* 0x08201f0054b57f89 */ /* 0x000fe200000e0000 */
[----:B------:R-:W-:Y:S01]  /*ad40*/  FMUL.FTZ R95, R95, R138 ;  /* 0x0000008a5f5f7220 */ /* 0x000fe20000410000 */
[----:B0-----:R-:W-:-:S03]  /*ad50*/  FMUL.FTZ R140, R93, R140 ;  /* 0x0000008c5d8c7220 */ /* 0x001fc60000410000 */
[----:B------:R-:W-:Y:S01]  /*ad60*/  FFMA.FTZ R94, R93, R95, R94 ;  /* 0x0000005f5d5e7223 */ /* 0x000fe2000001005e */
[----:B------:R-:W-:Y:S02]  /*ad70*/  I2FP.F32.S32 R93, R84 ;  /* 0x00000054005d7245 */ /* 0x000fe40000201400 */
[----:B------:R-:W-:Y:S01]  /*ad80*/  I2FP.F32.S32 R95, R0 ;  /* 0x00000000005f7245 */ /* 0x000fe20000201400 */
[----:B------:R-:W0:Y:S01]  /*ad90*/  SHFL.DOWN PT, R179, R140, 0x2, 0x1f ;  /* 0x08401f008cb37f89 */ /* 0x000e2200000e0000 */
[----:B------:R-:W1:Y:S03]  /*ada0*/  MUFU.RCP R0, R93 ;  /* 0x0000005d00007308 */ /* 0x000e660000001000 */
[----:B------:R-:W2:Y:S01]  /*adb0*/  SHFL.DOWN PT, R85, R94, 0x2, 0x1f ;  /* 0x08401f005e557f89 */ /* 0x000ea200000e0000 */
[----:B0-----:R-:W-:Y:S01]  /*adc0*/  FMUL.FTZ R136, R179, R95 ;  /* 0x0000005fb3887220 */ /* 0x001fe20000410000 */
[----:B------:R-:W-:-:S03]  /*add0*/  FADD.FTZ R179, R140, -R179 ;  /* 0x800000b38cb37221 */ /* 0x000fc60000010000 */
[----:B------:R-:W-:Y:S01]  /*ade0*/  FFMA.FTZ R89, R87, R140, R136 ;  /* 0x0000008c57597223 */ /* 0x000fe20000010088 */
[----:B------:R-:W-:Y:S01]  /*adf0*/  FMUL.FTZ R136, R179, R179 ;  /* 0x000000b3b3887220 */ /* 0x000fe20000410000 */
[----:B--2---:R-:W-:Y:S01]  /*ae00*/  FADD.FTZ R85, R94, R85 ;  /* 0x000000555e557221 */ /* 0x004fe20000010000 */
[----:B------:R-:W0:Y:S01]  /*ae10*/  @!P2 LDC.64 R178, c[0x0][0x258] ;  /* 0x00009600ffb2ab82 */ /* 0x000e220000000a00 */
[----:B-1----:R-:W-:Y:S01]  /*ae20*/  FMUL.FTZ R138, R0, R89 ;  /* 0x00000059008a7220 */ /* 0x002fe20000410000 */
[----:B------:R-:W-:Y:S01]  /*ae30*/  FMUL.FTZ R136, R87, R136 ;  /* 0x0000008857887220 */ /* 0x000fe20000410000 */
[-C--:B------:R-:W-:Y:S02]  /*ae40*/  IADD3 R89, R84, R181.reuse, RZ ;  /* 0x000000b554597210 */ /* 0x080fe40007ffe0ff */
[----:B------:R-:W-:Y:S01]  /*ae50*/  I2FP.F32.S32 R181, R181 ;  /* 0x000000b500b57245 */ /* 0x000fe20000201400 */
[----:B------:R-:W1:Y:S01]  /*ae60*/  SHFL.DOWN PT, R87, R138, 0x1, 0x1f ;  /* 0x08201f008a577f89 */ /* 0x000e6200000e0000 */
[----:B------:R-:W-:Y:S01]  /*ae70*/  FMUL.FTZ R136, R136, R95 ;  /* 0x0000005f88887220 */ /* 0x000fe20000410000 */
[----:B------:R-:W-:-:S03]  /*ae80*/  I2FP.F32.S32 R89, R89 ;  /* 0x0000005900597245 */ /* 0x000fc60000201400 */
[----:B------:R-:W-:-:S03]  /*ae90*/  FFMA.FTZ R85, R0, R136, R85 ;  /* 0x0000008800557223 */ /* 0x000fc60000010055 */
[----:B------:R-:W2:Y:S02]  /*aea0*/  MUFU.RCP R89, R89 ;  /* 0x0000005900597308 */ /* 0x000ea40000001000 */
[----:B------:R-:W3:Y:S01]  /*aeb0*/  SHFL.DOWN PT, R0, R85, 0x1, 0x1f ;  /* 0x08201f0055007f89 */ /* 0x000ee200000e0000 */
[----:B-1----:R-:W-:Y:S01]  /*aec0*/  FADD.FTZ R84, R138, -R87 ;  /* 0x800000578a547221 */ /* 0x002fe20000010000 */
[----:B------:R-:W-:Y:S02]  /*aed0*/  FMUL.FTZ R94, R87, R181 ;  /* 0x000000b5575e7220 */ /* 0x000fe40000410000 */
[----:B------:R-:W1:Y:S01]  /*aee0*/  @!P2 LDC.64 R86, c[0x0][0x250] ;  /* 0x00009400ff56ab82 */ /* 0x000e620000000a00 */
[----:B------:R-:W-:Y:S01]  /*aef0*/  FMUL.FTZ R84, R84, R84 ;  /* 0x0000005454547220 */ /* 0x000fe20000410000 */
[----:B------:R-:W-:-:S03]  /*af00*/  FFMA.FTZ R94, R93, R138, R94 ;  /* 0x0000008a5d5e7223 */ /* 0x000fc6000001005e */
[----:B------:R-:W-:Y:S01]  /*af10*/  FMUL.FTZ R84, R93, R84 ;  /* 0x000000545d547220 */ /* 0x000fe20000410000 */
[----:B--2---:R-:W-:Y:S01]  /*af20*/  FMUL.FTZ R94, R89, R94 ;  /* 0x0000005e595e7220 */ /* 0x004fe20000410000 */
[----:B---3--:R-:W-:Y:S02]  /*af30*/  FADD.FTZ R0, R85, R0 ;  /* 0x0000000055007221 */ /* 0x008fe40000010000 */
[----:B------:R-:W-:-:S04]  /*af40*/  FMUL.FTZ R84, R84, R181 ;  /* 0x000000b554547220 */ /* 0x000fc80000410000 */
[----:B------:R-:W-:Y:S02]  /*af50*/  FFMA.FTZ R0, R89, R84, R0 ;  /* 0x0000005459007223 */ /* 0x000fe40000010000 */
[----:B------:R-:W2:Y:S01]  /*af60*/  SHFL.IDX PT, R89, R94, RZ, 0x1f ;  /* 0x00001fff5e597589 */ /* 0x000ea200000e0000 */
[----:B------:R-:W3:Y:S03]  /*af70*/  LDC R84, c[0x0][0x2d8] ;  /* 0x0000b600ff547b82 */ /* 0x000ee60000000800 */
[----:B------:R-:W3:Y:S01]  /*af80*/  SHFL.IDX PT, R93, R0, RZ, 0x1f ;  /* 0x00001fff005d7589 */ /* 0x000ee200000e0000 */
[----:B--2---:R-:W-:Y:S01]  /*af90*/  FMUL.FTZ R85, R89, R89 ;  /* 0x0000005959557220 */ /* 0x004fe20000410000 */
[----:B---3--:R-:W-:-:S04]  /*afa0*/  FFMA.FTZ R84, R93, UR9, R84 ;  /* 0x000000095d547c23 */ /* 0x008fc80008010054 */
[----:B------:R-:W-:-:S05]  /*afb0*/  FSEL R85, R85, RZ, P1 ;  /* 0x000000ff55557208 */ /* 0x000fca0000800000 */
[----:B------:R-:W-:Y:S01]  /*afc0*/  FADD.FTZ R88, R84, R85 ;  /* 0x0000005554587221 */ /* 0x000fe20000010000 */
[C---:B-1----:R-:W-:Y:S02]  /*afd0*/  @!P2 LEA R84, P3, R97.reuse, R86, 0x2 ;  /* 0x000000566154a211 */ /* 0x042fe400078610ff */
[C---:B0-----:R-:W-:Y:S01]  /*afe0*/  @!P2 LEA R86, P4, R97.reuse, R178, 0x2 ;  /* 0x000000b26156a211 */ /* 0x041fe200078810ff */
[----:B------:R-:W0:Y:S01]  /*aff0*/  MUFU.RSQ R154, R88 ;  /* 0x00000058009a7308 */ /* 0x000e220000001400 */
[C-C-:B------:R-:W-:Y:S02]  /*b000*/  @!P2 LEA.HI.X R85, R97.reuse, R87, R92.reuse, 0x2, P3 ;  /* 0x000000576155a211 */ /* 0x140fe400018f145c */
[----:B------:R-:W-:-:S03]  /*b010*/  @!P2 LEA.HI.X R87, R97, R179, R92, 0x2, P4 ;  /* 0x000000b36157a211 */ /* 0x000fc600020f145c */
[----:B------:R1:W-:Y:S04]  /*b020*/  @!P2 STG.E desc[UR4][R84.64], R89 ;  /* 0x000000595400a986 */ /* 0x0003e8000c101904 */
[----:B0-----:R1:W-:Y:S01]  /*b030*/  @!P2 STG.E desc[UR4][R86.64], R154 ;  /* 0x0000009a5600a986 */ /* 0x0013e2000c101904 */
[----:B------:R-:W-:-:S13]  /*b040*/  ISETP.GE.AND P2, PT, R91, 0x1, PT ;  /* 0x000000015b00780c */ /* 0x000fda0003f46270 */
[----:B-1----:R-:W-:Y:S05]  /*b050*/  @!P2 BRA `(.L_x_7366) ;  /* 0x00000004008ca947 */ /* 0x002fea0003800000 */
[----:B------:R-:W-:Y:S01]  /*b060*/  FSEL R84, R89, RZ, !P1 ;  /* 0x000000ff59547208 */ /* 0x000fe20004800000 */
[----:B------:R-:W-:-:S04]  /*b070*/  VIADD R91, R91, 0xffffffff ;  /* 0xffffffff5b5b7836 */ /* 0x000fc80000000000 */
        /* <DEDUP_REMOVED lines=24> */
[----:B------:R-:W-:Y:S01]  /*b200*/  IMAD R91, R91, R90, RZ ;  /* 0x0000005a5b5b7224 */ /* 0x000fe200078e02ff */
[----:B------:R-:W0:Y:S01]  /*b210*/  LDC.64 R84, c[0x0][0x2b8] ;  /* 0x0000ae00ff547b82 */ /* 0x000e220000000a00 */
[C---:B------:R-:W-:Y:S01]  /*b220*/  FMUL.FTZ R139, R154.reuse, R139 ;  /* 0x0000008b9a8b7220 */ /* 0x040fe20000410000 */
[C---:B------:R-:W-:Y:S01]  /*b230*/  FMUL.FTZ R90, R154.reuse, R141 ;  /* 0x0000008d9a5a7220 */ /* 0x040fe20000410000 */
[----:B------:R-:W-:Y:S01]  /*b240*/  FMUL.FTZ R135, R154, R135 ;  /* 0x000000879a877220 */ /* 0x000fe20000410000 */
[----:B------:R-:W-:Y:S01]  /*b250*/  SHF.R.S32.HI R0, RZ, 0x1f, R91 ;  /* 0x0000001fff007819 */ /* 0x000fe2000001145b */
[----:B------:R-:W-:Y:S01]  /*b260*/  FFMA.FTZ R86, R44, R139, R68 ;  /* 0x0000008b2c567223 */ /* 0x000fe20000010044 */
[C---:B------:R-:W-:Y:S01]  /*b270*/  FMUL.FTZ R88, R154.reuse, R137 ;  /* 0x000000899a587220 */ /* 0x040fe20000410000 */
[----:B------:R-:W-:Y:S01]  /*b280*/  FMUL.FTZ R157, R154, R157 ;  /* 0x0000009d9a9d7220 */ /* 0x000fe20000410000 */
[----:B------:R-:W-:Y:S01]  /*b290*/  LEA.HI R91, R0, R91, RZ, 0x3 ;  /* 0x0000005b005b7211 */ /* 0x000fe200078f18ff */
[C---:B------:R-:W-:Y:S01]  /*b2a0*/  FMUL.FTZ R144, R154.reuse, R159 ;  /* 0x0000009f9a907220 */ /* 0x040fe20000410000 */
[C---:B------:R-:W-:Y:S01]  /*b2b0*/  FMUL.FTZ R143, R154.reuse, R143 ;  /* 0x0000008f9a8f7220 */ /* 0x040fe20000410000 */
[----:B------:R-:W-:Y:S01]  /*b2c0*/  FMUL.FTZ R92, R154, R145 ;  /* 0x000000919a5c7220 */ /* 0x000fe20000410000 */
[----:B------:R-:W-:Y:S01]  /*b2d0*/  LEA.HI.SX32 R91, R91, R96, 0x1d ;  /* 0x000000605b5b7211 */ /* 0x000fe200078feaff */
[----:B------:R-:W-:Y:S01]  /*b2e0*/  FFMA.FTZ R89, R45, R90, R69 ;  /* 0x0000005a2d597223 */ /* 0x000fe20000010045 */
[----:B------:R-:W-:Y:S01]  /*b2f0*/  FFMA.FTZ R88, R51, R88, R75 ;  /* 0x0000005833587223 */ /* 0x000fe2000001004b */
[----:B------:R-:W-:Y:S01]  /*b300*/  FFMA.FTZ R90, R36, R157, R60 ;  /* 0x0000009d245a7223 */ /* 0x000fe2000001003c */
[C---:B------:R-:W-:Y:S01]  /*b310*/  IADD3 R139, R91.reuse, 0x100, RZ ;  /* 0x000001005b8b7810 */ /* 0x040fe20007ffe0ff */
[----:B------:R-:W-:-:S02]  /*b320*/  VIADD R141, R91, 0x200 ;  /* 0x000002005b8d7836 */ /* 0x000fc40000000000 */
[----:B------:R-:W-:Y:S01]  /*b330*/  FFMA.FTZ R93, R37, R144, R61 ;  /* 0x00000090255d7223 */ /* 0x000fe2000001003d */
[C---:B------:R-:W-:Y:S01]  /*b340*/  FMUL.FTZ R129, R154.reuse, R129 ;  /* 0x000000819a817220 */ /* 0x040fe20000410000 */
[----:B------:R-:W-:Y:S01]  /*b350*/  FMUL.FTZ R0, R154, R133 ;  /* 0x000000859a007220 */ /* 0x000fe20000410000 */
[----:B------:R-:W-:Y:S01]  /*b360*/  FFMA.FTZ R87, R46, R143, R70 ;  /* 0x0000008f2e577223 */ /* 0x000fe20000010046 */
[----:B------:R-:W-:Y:S01]  /*b370*/  FFMA.FTZ R92, R47, R92, R71 ;  /* 0x0000005c2f5c7223 */ /* 0x000fe20000010047 */
[----:B------:R-:W-:Y:S01]  /*b380*/  FMUL.FTZ R149, R154, R149 ;  /* 0x000000959a957220 */ /* 0x000fe20000410000 */
[----:B0-----:R-:W-:-:S04]  /*b390*/  IMAD.WIDE.U32 R136, R91, 0x10, R84 ;  /* 0x000000105b887825 */ /* 0x001fc800078e0054 */
[C---:B------:R-:W-:Y:S01]  /*b3a0*/  FMUL.FTZ R94, R154.reuse, R151 ;  /* 0x000000979a5e7220 */ /* 0x040fe20000410000 */
[C---:B------:R-:W-:Y:S01]  /*b3b0*/  FMUL.FTZ R153, R154.reuse, R153 ;  /* 0x000000999a997220 */ /* 0x040fe20000410000 */
[----:B------:R-:W-:Y:S01]  /*b3c0*/  FMUL.FTZ R142, R154, R155 ;  /* 0x0000009b9a8e7220 */ /* 0x000fe20000410000 */
[----:B------:R-:W-:-:S04]  /*b3d0*/  IMAD.WIDE.U32 R138, R139, 0x10, R84 ;  /* 0x000000108b8a7825 */ /* 0x000fc800078e0054 */
[C---:B------:R-:W-:Y:S01]  /*b3e0*/  FMUL.FTZ R161, R154.reuse, R161 ;  /* 0x000000a19aa17220 */ /* 0x040fe20000410000 */
[C---:B------:R-:W-:Y:S01]  /*b3f0*/  FMUL.FTZ R146, R154.reuse, R163 ;  /* 0x000000a39a927220 */ /* 0x040fe20000410000 */
[----:B------:R-:W-:Y:S01]  /*b400*/  FMUL.FTZ R147, R154, R147 ;  /* 0x000000939a937220 */ /* 0x000fe20000410000 */
[----:B------:R-:W-:-:S04]  /*b410*/  IMAD.WIDE.U32 R140, R141, 0x10, R84 ;  /* 0x000000108d8c7825 */ /* 0x000fc800078e0054 */
        /* <DEDUP_REMOVED lines=39> */
.L_x_7366:
[----:B------:R-:W-:Y:S05]  /*b690*/  BSYNC B0 ;  /* 0x0000000000007941 */ /* 0x000fea0003800000 */
.L_x_7365:
[----:B------:R-:W-:Y:S02]  /*b6a0*/  IADD3 R97, R97, UR12, RZ ;  /* 0x0000000c61617c10 */ /* 0x000fe4000fffe0ff */
[----:B------:R-:W-:Y:S02]  /*b6b0*/  SEL R0, RZ, 0x1, P0 ;  /* 0x00000001ff007807 */ /* 0x000fe40000000000 */
[----:B------:R-:W-:-:S13]  /*b6c0*/  ISETP.GE.AND P2, PT, R97, UR13, PT ;  /* 0x0000000d61007c0c */ /* 0x000fda000bf46270 */
[----:B------:R-:W-:Y:S05]  /*b6d0*/  @!P2 BRA `(.L_x_7367) ;  /* 0xffffff50007ca947 */ /* 0x000fea000383ffff */
[----:B------:R-:W-:Y:S05]  /*b6e0*/  EXIT ;  /* 0x000000000000794d */ /* 0x000fea0003800000 */
.L_x_7364:
[----:B------:R-:W-:Y:S01]  /*b6f0*/  HFMA2.MMA R181, -RZ, RZ, 0, 1.847743988037109375e-06 ;  /* 0x0000001fffb57435 */ /* 0x000fe200000001ff */
[----:B------:R-:W-:Y:S01]  /*b700*/  MOV R179, R0 ;  /* 0x0000000000b37202 */ /* 0x000fe20000000f00 */
[----:B------:R-:W-:Y:S01]  /*b710*/  IMAD.MOV.U32 R140, RZ, RZ, 0x1 ;  /* 0x00000001ff8c7424 */ /* 0x000fe200078e00ff */
[----:B------:R-:W-:-:S08]  /*b720*/  MOV R138, 0xffffffff ;  /* 0xffffffff008a7802 */ /* 0x000fd00000000f00 */
[----:B0----5:R-:W-:Y:S05]  /*b730*/  WARPSYNC.COLLECTIVE R138, `(.L_x_7368) ;  /* 0x000000008a087348 */ /* 0x021fea0003c00000 */
[----:B0-----:R0:W1:Y:S02]  /*b740*/  SHFL.BFLY P3, R95, R179, R140, R181 ;  /* 0x0c00008cb35f7389 */ /* 0x00106400000600b5 */
[----:B01---5:R-:W-:Y:S01]  /*b750*/  ENDCOLLECTIVE ;  /* 0x000000000000791b */ /* 0x023fe20003800000 */
.L_x_7368:
[----:B------:R-:W-:Y:S01]  /*b760*/  HFMA2.MMA R140, -RZ, RZ, 0, 1.1920928955078125e-07 ;  /* 0x00000002ff8c7435 */ /* 0x000fe200000001ff */
[----:B------:R-:W-:-:S04]  /*b770*/  IMAD.MOV.U32 R85, RZ, RZ, R95 ;  /* 0x000000ffff557224 */ /* 0x000fc800078e005f */
[----:B------:R-:W-:-:S05]  /*b780*/  FADD.FTZ R85, R0, R85 ;  /* 0x0000005500557221 */ /* 0x000fca0000010000 */
[----:B------:R-:W-:-:S07]  /*b790*/  MOV R179, R85 ;  /* 0x0000005500b37202 */ /* 0x000fce0000000f00 */
[----:B------:R-:W-:Y:S05]  /*b7a0*/  WARPSYNC.COLLECTIVE R138, `(.L_x_7369) ;  /* 0x000000008a087348 */ /* 0x000fea0003c00000 */
[----:B------:R0:W1:Y:S02]  /*b7b0*/  SHFL.BFLY P3, R95, R179, R140, R181 ;  /* 0x0c00008cb35f7389 */ /* 0x00006400000600b5 */
[----:B01----:R-:W-:Y:S01]  /*b7c0*/  ENDCOLLECTIVE ;  /* 0x000000000000791b */ /* 0x003fe20003800000 */
.L_x_7369:
[----:B------:R-:W-:Y:S01]  /*b7d0*/  HFMA2.MMA R140, -RZ, RZ, 0, 2.384185791015625e-07 ;  /* 0x00000004ff8c7435 */ /* 0x000fe200000001ff */
[----:B------:R-:W-:-:S04]  /*b7e0*/  IMAD.MOV.U32 R84, RZ, RZ, R95 ;  /* 0x000000ffff547224 */ /* 0x000fc800078e005f */
[----:B------:R-:W-:-:S05]  /*b7f0*/  FADD.FTZ R89, R85, R84 ;  /* 0x0000005455597221 */ /* 0x000fca0000010000 */
[----:B------:R-:W-:-:S07]  /*b800*/  MOV R179, R89 ;  /* 0x0000005900b37202 */ /* 0x000fce0000000f00 */
[----:B------:R-:W-:Y:S05]  /*b810*/  WARPSYNC.COLLECTIVE R138, `(.L_x_7370) ;  /* 0x000000008a087348 */ /* 0x000fea0003c00000 */
[----:B------:R0:W1:Y:S02]  /*b820*/  SHFL.BFLY P3, R95, R179, R140, R181 ;  /* 0x0c00008cb35f7389 */ /* 0x00006400000600b5 */
[----:B01----:R-:W-:Y:S01]  /*b830*/  ENDCOLLECTIVE ;  /* 0x000000000000791b */ /* 0x003fe20003800000 */
.L_x_7370:
[----:B------:R-:W-:Y:S01]  /*b840*/  HFMA2.MMA R140, -RZ, RZ, 0, 4.76837158203125e-07 ;  /* 0x00000008ff8c7435 */ /* 0x000fe200000001ff */
[----:B------:R-:W-:-:S04]  /*b850*/  IMAD.MOV.U32 R84, RZ, RZ, R95 ;  /* 0x000000ffff547224 */ /* 0x000fc800078e005f */
[----:B------:R-:W-:-:S05]  /*b860*/  FADD.FTZ R93, R89, R84 ;  /* 0x00000054595d7221 */ /* 0x000fca0000010000 */
[----:B------:R-:W-:-:S07]  /*b870*/  MOV R179, R93 ;  /* 0x0000005d00b37202 */ /* 0x000fce0000000f00 */
[----:B------:R-:W-:Y:S05]  /*b880*/  WARPSYNC.COLLECTIVE R138, `(.L_x_7371) ;  /* 0x000000008a087348 */ /* 0x000fea0003c00000 */
[----:B------:R0:W1:Y:S02]  /*b890*/  SHFL.BFLY P3, R95, R179, R140, R181 ;  /* 0x0c00008cb35f7389 */ /* 0x00006400000600b5 */
[----:B01----:R-:W-:Y:S01]  /*b8a0*/  ENDCOLLECTIVE ;  /* 0x000000000000791b */ /* 0x003fe20003800000 */
.L_x_7371:
[----:B------:R-:W-:Y:S01]  /*b8b0*/  HFMA2.MMA R140, -RZ, RZ, 0, 9.5367431640625e-07 ;  /* 0x00000010ff8c7435 */ /* 0x000fe200000001ff */
[----:B------:R-:W-:-:S04]  /*b8c0*/  IMAD.MOV.U32 R84, RZ, RZ, R95 ;  /* 0x000000ffff547224 */ /* 0x000fc800078e005f */
[----:B------:R-:W-:-:S05]  /*b8d0*/  FADD.FTZ R94, R93, R84 ;  /* 0x000000545d5e7221 */ /* 0x000fca0000010000 */
[----:B------:R-:W-:-:S07]  /*b8e0*/  MOV R179, R94 ;  /* 0x0000005e00b37202 */ /* 0x000fce0000000f00 */
[----:B------:R-:W-:Y:S05]  /*b8f0*/  WARPSYNC.COLLECTIVE R138, `(.L_x_7372) ;  /* 0x000000008a087348 */ /* 0x000fea0003c00000 */
[----:B------:R0:W1:Y:S02]  /*b900*/  SHFL.BFLY P3, R95, R179, R140, R181 ;  /* 0x0c00008cb35f7389 */ /* 0x00006400000600b5 */
[----:B01----:R-:W-:Y:S01]  /*b910*/  ENDCOLLECTIVE ;  /* 0x000000000000791b */ /* 0x003fe20003800000 */
.L_x_7372:
[----:B------:R-:W-:Y:S01]  /*b920*/  MOV R140, 0x1 ;  /* 0x00000001008c7802 */ /* 0x000fe20000000f00 */
        /* <DEDUP_REMOVED lines=54> */
.L_x_7373:
[----:B------:R-:W-:Y:S01]  /*bc90*/  HFMA2.MMA R140, -RZ, RZ, 0, 1.1920928955078125e-07 ;  /* 0x00000002ff8c7435 */ /* 0x000fe200000001ff */
[----:B------:R-:W-:-:S05]  /*bca0*/  MOV R85, R95 ;  /* 0x0000005f00557202 */ /* 0x000fca0000000f00 */
[----:B------:R-:W-:-:S04]  /*bcb0*/  FADD.FTZ R85, R0, R85 ;  /* 0x0000005500557221 */ /* 0x000fc80000010000 */
[----:B------:R-:W-:-:S07]  /*bcc0*/  IMAD.MOV.U32 R179, RZ, RZ, R85 ;  /* 0x000000ffffb37224 */ /* 0x000fce00078e0055 */
[----:B------:R-:W-:Y:S05]  /*bcd0*/  WARPSYNC.COLLECTIVE R138, `(.L_x_7374) ;  /* 0x000000008a087348 */ /* 0x000fea0003c00000 */
[----:B------:R0:W1:Y:S02]  /*bce0*/  SHFL.BFLY P3, R95, R179, R140, R181 ;  /* 0x0c00008cb35f7389 */ /* 0x00006400000600b5 */
[----:B01----:R-:W-:Y:S01]  /*bcf0*/  ENDCOLLECTIVE ;  /* 0x000000000000791b */ /* 0x003fe20003800000 */
.L_x_7374:
[----:B------:R-:W-:Y:S01]  /*bd00*/  HFMA2.MMA R140, -RZ, RZ, 0, 2.384185791015625e-07 ;  /* 0x00000004ff8c7435 */ /* 0x000fe200000001ff */
[----:B------:R-:W-:-:S05]  /*bd10*/  MOV R94, R95 ;  /* 0x0000005f005e7202 */ /* 0x000fca0000000f00 */
[----:B------:R-:W-:-:S04]  /*bd20*/  FADD.FTZ R94, R85, R94 ;  /* 0x0000005e555e7221 */ /* 0x000fc80000010000 */
[----:B------:R-:W-:-:S07]  /*bd30*/  IMAD.MOV.U32 R179, RZ, RZ, R94 ;  /* 0x000000ffffb37224 */ /* 0x000fce00078e005e */
[----:B------:R-:W-:Y:S05]  /*bd40*/  WARPSYNC.COLLECTIVE R138, `(.L_x_7375) ;  /* 0x000000008a087348 */ /* 0x000fea0003c00000 */
[----:B------:R0:W1:Y:S02]  /*bd50*/  SHFL.BFLY P3, R95, R179, R140, R181 ;  /* 0x0c00008cb35f7389 */ /* 0x00006400000600b5 */
[----:B01----:R-:W-:Y:S01]  /*bd60*/  ENDCOLLECTIVE ;  /* 0x000000000000791b */ /* 0x003fe20003800000 */
.L_x_7375:
[----:B------:R-:W-:Y:S01]  /*bd70*/  HFMA2.MMA R140, -RZ, RZ, 0, 4.76837158203125e-07 ;  /* 0x00000008ff8c7435 */ /* 0x000fe200000001ff */
[----:B------:R-:W-:-:S05]  /*bd80*/  MOV R89, R95 ;  /* 0x0000005f00597202 */ /* 0x000fca0000000f00 */
[----:B------:R-:W-:-:S04]  /*bd90*/  FADD.FTZ R89, R94, R89 ;  /* 0x000000595e597221 */ /* 0x000fc80000010000 */
[----:B------:R-:W-:-:S07]  /*bda0*/  IMAD.MOV.U32 R179, RZ, RZ, R89 ;  /* 0x000000ffffb37224 */ /* 0x000fce00078e0059 */
[----:B------:R-:W-:Y:S05]  /*bdb0*/  WARPSYNC.COLLECTIVE R138, `(.L_x_7376) ;  /* 0x000000008a087348 */ /* 0x000fea0003c00000 */
[----:B------:R0:W1:Y:S02]  /*bdc0*/  SHFL.BFLY P3, R95, R179, R140, R181 ;  /* 0x0c00008cb35f7389 */ /* 0x00006400000600b5 */
[----:B01----:R-:W-:Y:S01]  /*bdd0*/  ENDCOLLECTIVE ;  /* 0x000000000000791b */ /* 0x003fe20003800000 */
.L_x_7376:
[----:B------:R-:W-:Y:S01]  /*bde0*/  HFMA2.MMA R140, -RZ, RZ, 0, 9.5367431640625e-07 ;  /* 0x00000010ff8c7435 */ /* 0x000fe200000001ff */
[----:B------:R-:W-:-:S05]  /*bdf0*/  MOV R136, R95 ;  /* 0x0000005f00887202 */ /* 0x000fca0000000f00 */
[----:B------:R-:W-:-:S04]  /*be00*/  FADD.FTZ R136, R89, R136 ;  /* 0x0000008859887221 */ /* 0x000fc80000010000 */
[----:B------:R-:W-:-:S07]  /*be10*/  IMAD.MOV.U32 R179, RZ, RZ, R136 ;  /* 0x000000ffffb37224 */ /* 0x000fce00078e0088 */
[----:B------:R-:W-:Y:S05]  /*be20*/  WARPSYNC.COLLECTIVE R138, `(.L_x_7377) ;  /* 0x000000008a087348 */ /* 0x000fea0003c00000 */
[----:B------:R0:W1:Y:S02]  /*be30*/  SHFL.BFLY P3, R95, R179, R140, R181 ;  /* 0x0c00008cb35f7389 */ /* 0x00006400000600b5 */
[----:B01----:R-:W-:Y:S01]  /*be40*/  ENDCOLLECTIVE ;  /* 0x000000000000791b */ /* 0x003fe20003800000 */
.L_x_7377:
[----:B------:R-:W-:Y:S01]  /*be50*/  MOV R93, R95 ;  /* 0x0000005f005d7202 */ /* 0x000fe20000000f00 */
[----:B------:R-:W-:Y:S06]  /*be60*/  BRA `(.L_x_7378) ;  /* 0xffffffec00147947 */ /* 0x000fec000383ffff */
.L_x_7379:
        /* <DEDUP_REMOVED lines=9> */
.L_x_23255:


//--------------------- .text._ZN10layer_norm13ln_fwd_kernelINS_13Kernel_traitsI13__nv_bfloat16S2_fS2_fjLj6144ELj1ELj1ELj8ELj16ENS_18Kernel_traits_baseILj6144ES2_S2_fS2_fjLj256EEEEELb0ELb0ELb0ELb0EEEvNS_9FwdParamsE --------------------------
	.section	.text._ZN10layer_norm13ln_fwd_kernelINS_13Kernel_traitsI13__nv_bfloat16S2_fS2_fjLj6144ELj1ELj1ELj8ELj16ENS_18Kernel_traits_baseILj6144ES2_S2_fS2_fjLj256EEEEELb0ELb0ELb0ELb0EEEvNS_9FwdParamsE,"ax",@progbits
	.align	128
        .global         _ZN10layer_norm13ln_fwd_kernelINS_13Kernel_traitsI13__nv_bfloat16S2_fS2_fjLj6144ELj1ELj1ELj8ELj16ENS_18Kernel_traits_baseILj6144ES2_S2_fS2_fjLj256EEEEELb0ELb0ELb0ELb0EEEvNS_9FwdParamsE
        .type           _ZN10layer_norm13ln_fwd_kernelINS_13Kernel_traitsI13__nv_bfloat16S2_fS2_fjLj6144ELj1ELj1ELj8ELj16ENS_18Kernel_traits_baseILj6144ES2_S2_fS2_fjLj256EEEEELb0ELb0ELb0ELb0EEEvNS_9FwdParamsE,@function
        .size           _ZN10layer_norm13ln_fwd_kernelINS_13Kernel_traitsI13__nv_bfloat16S2_fS2_fjLj6144ELj1ELj1ELj8ELj16ENS_18Kernel_traits_baseILj6144ES2_S2_fS2_fjLj256EEEEELb0ELb0ELb0ELb0EEEvNS_9FwdParamsE,(.L_x_23256 - _ZN10layer_norm13ln_fwd_kernelINS_13Kernel_traitsI13__nv_bfloat16S2_fS2_fjLj6144ELj1ELj1ELj8ELj16ENS_18Kernel_traits_baseILj6144ES2_S2_fS2_fjLj256EEEEELb0ELb0ELb0ELb0EEEvNS_9FwdParamsE)
        .other          _ZN10layer_norm13ln_fwd_kernelINS_13Kernel_traitsI13__nv_bfloat16S2_fS2_fjLj6144ELj1ELj1ELj8ELj16ENS_18Kernel_traits_baseILj6144ES2_S2_fS2_fjLj256EEEEELb0ELb0ELb0ELb0EEEvNS_9FwdParamsE,@"STO_CUDA_ENTRY STV_DEFAULT"
_ZN10layer_norm13ln_fwd_kernelINS_13Kernel_traitsI13__nv_bfloat16S2_fS2_fjLj6144ELj1ELj1ELj8ELj16ENS_18Kernel_traits_baseILj6144ES2_S2_fS2_fjLj256EEEEELb0ELb0ELb0ELb0EEEvNS_9FwdParamsE:
.text._ZN10layer_norm13ln_fwd_kernelINS_13Kernel_traitsI13__nv_bfloat16S2_fS2_fjLj6144ELj1ELj1ELj8ELj16ENS_18Kernel_traits_baseILj6144ES2_S2_fS2_fjLj256EEEEELb0ELb0ELb0ELb0EEEvNS_9FwdParamsE:
        /* <DEDUP_REMOVED lines=8> */
[----:B------:R-:W-:Y:S02]  /*0080*/  LEA.HI.SX32 R2, R24, R3, 0x1d ;  /* 0x0000000318027211 */ /* 0x000fe400078feaff */
[----:B------:R-:W-:Y:S02]  /*0090*/  LOP3.LUT R3, R0, 0xff, RZ, 0xc0, !PT ;  /* 0x000000ff00037812 */ /* 0x000fe400078ec0ff */
[C---:B------:R-:W-:Y:S02]  /*00a0*/  LOP3.LUT P0, RZ, R2.reuse, 0xffffff00, RZ, 0xc0, !PT ;  /* 0xffffff0002ff7812 */ /* 0x040fe4000780c0ff */
[C---:B------:R-:W-:Y:S02]  /*00b0*/  ISETP.GE.U32.AND P4, PT, R2.reuse, 0x200, PT ;  /* 0x000002000200780c */ /* 0x040fe40003f86070 */
[----:B------:R-:W-:Y:S02]  /*00c0*/  ISETP.GE.U32.AND P1, PT, R2, 0x300, PT ;  /* 0x000003000200780c */ /* 0x000fe40003f26070 */
[----:B------:R-:W-:-:S07]  /*00d0*/  P2R R4, PR, RZ, 0x10 ;  /* 0x00000010ff047803 */ /* 0x000fce0000000000 */
        /* <DEDUP_REMOVED lines=17> */
.L_x_7381:
[----:B------:R-:W-:Y:S05]  /*01f0*/  BSYNC B0 ;  /* 0x0000000000007941 */ /* 0x000fea0003800000 */
.L_x_7380:
        /* <DEDUP_REMOVED lines=18> */
.L_x_7383:
[----:B------:R-:W-:Y:S05]  /*0320*/  BSYNC B0 ;  /* 0x0000000000007941 */ /* 0x000fea0003800000 */
.L_x_7382:
        /* <DEDUP_REMOVED lines=13> */
.L_x_7385:
[----:B------:R-:W-:Y:S05]  /*0400*/  BSYNC B0 ;  /* 0x0000000000007941 */ /* 0x000fea0003800000 */
.L_x_7384:
[----:B------:R-:W0:Y:S02]  /*0410*/  S2UR UR6, SR_CTAID.X ;  /* 0x00000000000679c3 */ /* 0x000e240000002500 */
[----:B0-----:R-:W-:Y:S01]  /*0420*/  LEA.HI R25, R0, UR6, RZ, 0x18 ;  /* 0x0000000600197c11 */ /* 0x001fe2000f8fc0ff */
[----:B------:R-:W-:-:S03]  /*0430*/  ULDC UR6, c[0x0][0x214] ;  /* 0x0000850000067ab9 */ /* 0x000fc60000000800 */
[----:B------:R-:W-:-:S13]  /*0440*/  ISETP.GE.AND P2, PT, R25, UR6, PT ;  /* 0x0000000619007c0c */ /* 0x000fda000bf46270 */
[----:B------:R-:W-:Y:S05]  /*0450*/  @P2 EXIT ;  /* 0x000000000000294d */ /* 0x000fea0003800000 */
[----:B------:R-:W-:Y:S01]  /*0460*/  SHF.R.S32.HI R24, RZ, 0x3, R24 ;  /* 0x00000003ff187819 */ /* 0x000fe20000011418 */
[----:B------:R-:W-:Y:S01]  /*0470*/  ULDC.64 UR6, c[0x0][0x270] ;  /* 0x00009c0000067ab9 */ /* 0x000fe20000000a00 */
[----:B------:R-:W-:Y:S01]  /*0480*/  LOP3.LUT R27, R0, 0xe0, RZ, 0xc0, !PT ;  /* 0x000000e0001b7812 */ /* 0x000fe200078ec0ff */
[----:B------:R-:W-:Y:S01]  /*0490*/  HFMA2.MMA R58, -RZ, RZ, 0, 5.9604644775390625e-08 ;  /* 0x00000001ff3a7435 */ /* 0x000fe200000001ff */
[----:B------:R-:W-:Y:S01]  /*04a0*/  LOP3.LUT R26, R24, 0xff, RZ, 0xc0, !PT ;  /* 0x000000ff181a7812 */ /* 0x000fe200078ec0ff */
[----:B------:R-:W-:Y:S01]  /*04b0*/  ULDC UR11, c[0x0][0x218] ;  /* 0x00008600000b7ab9 */ /* 0x000fe20000000800 */
[----:B------:R-:W-:Y:S01]  /*04c0*/  SHF.R.U32.HI R24, RZ, 0x3, R24 ;  /* 0x00000003ff187819 */ /* 0x000fe20000011618 */
[----:B------:R-:W-:Y:S01]  /*04d0*/  ULDC UR10, c[0x0][0x290] ;  /* 0x0000a400000a7ab9 */ /* 0x000fe20000000800 */
[----:B------:R-:W-:Y:S01]  /*04e0*/  VIADDMNMX R27, R26, -R27, RZ, !PT ;  /* 0x8000001b1a1b7246 */ /* 0x000fe200078001ff */
[----:B------:R-:W-:Y:S01]  /*04f0*/  ULDC.64 UR8, c[0x0][0x230] ;  /* 0x00008c0000087ab9 */ /* 0x000fe20000000a00 */
[----:B------:R-:W-:Y:S01]  /*0500*/  LOP3.LUT R24, R24, 0x1fffffe0, RZ, 0xc0, !PT ;  /* 0x1fffffe018187812 */ /* 0x000fe200078ec0ff */
[----:B------:R-:W-:Y:S01]  /*0510*/  ULDC.64 UR12, c[0x0][0x210] ;  /* 0x00008400000c7ab9 */ /* 0x000fe20000000a00 */
[----:B------:R-:W-:-:S02]  /*0520*/  VIMNMX R27, R27, 0x20, PT ;  /* 0x000000201b1b7848 */ /* 0x000fc40003fe0100 */
[----:B------:R-:W-:Y:S02]  /*0530*/  SHF.L.U32 R7, R28, 0x10, RZ ;  /* 0x000000101c077819 */ /* 0x000fe400000006ff */
[----:B------:R-:W-:Y:S02]  /*0540*/  IADD3 R27, R27, R24, RZ ;  /* 0x000000181b1b7210 */ /* 0x000fe40007ffe0ff */
[----:B------:R-:W-:Y:S02]  /*0550*/  SHF.L.U32 R28, R0, 0x5, RZ ;  /* 0x00000005001c7819 */ /* 0x000fe400000006ff */
[----:B------:R-:W-:Y:S02]  /*0560*/  SHF.L.U32 R27, R27, 0x3, RZ ;  /* 0x000000031b1b7819 */ /* 0x000fe400000006ff */
[----:B------:R-:W-:Y:S02]  /*0570*/  SHF.L.U32 R3, R8, 0x10, RZ ;  /* 0x0000001008037819 */ /* 0x000fe400000006ff */
[----:B------:R-:W-:-:S02]  /*0580*/  SHF.L.U32 R8, R29, 0x10, RZ ;  /* 0x000000101d087819 */ /* 0x000fc400000006ff */
[----:B------:R-:W-:Y:S02]  /*0590*/  LOP3.LUT R29, R28, 0x3e0, RZ, 0xc0, !PT ;  /* 0x000003e01c1d7812 */ /* 0x000fe400078ec0ff */
[----:B------:R-:W-:Y:S02]  /*05a0*/  I2FP.F32.U32 R27, R27 ;  /* 0x0000001b001b7245 */ /* 0x000fe40000201000 */
[----:B------:R-:W-:Y:S02]  /*05b0*/  VIADDMNMX R29, R26, -R29, RZ, !PT ;  /* 0x8000001d1a1d7246 */ /* 0x000fe400078001ff */
[----:B------:R0:W1:Y:S01]  /*05c0*/  MUFU.RCP R82, R27 ;  /* 0x0000001b00527308 */ /* 0x0000620000001000 */
[----:B------:R-:W-:Y:S02]  /*05d0*/  SHF.L.U32 R6, R11, 0x10, RZ ;  /* 0x000000100b067819 */ /* 0x000fe400000006ff */
[C---:B-----5:R-:W-:Y:S02]  /*05e0*/  PRMT R72, R13.reuse, 0x7632, R72 ;  /* 0x000076320d487816 */ /* 0x060fe40000000048 */
[----:B------:R-:W-:-:S02]  /*05f0*/  SHF.L.U32 R11, R13, 0x10, RZ ;  /* 0x000000100d0b7819 */ /* 0x000fc400000006ff */
[C---:B------:R-:W-:Y:S02]  /*0600*/  PRMT R74, R15.reuse, 0x7632, R74 ;  /* 0x000076320f4a7816 */ /* 0x040fe4000000004a */
[----:B------:R-:W-:Y:S02]  /*0610*/  SHF.L.U32 R13, R15, 0x10, RZ ;  /* 0x000000100f0d7819 */ /* 0x000fe400000006ff */
[C---:B------:R-:W-:Y:S02]  /*0620*/  PRMT R76, R17.reuse, 0x7632, R76 ;  /* 0x00007632114c7816 */ /* 0x040fe4000000004c */
[----:B------:R-:W-:Y:S02]  /*0630*/  SHF.L.U32 R15, R17, 0x10, RZ ;  /* 0x00000010110f7819 */ /* 0x000fe400000006ff */
[----:B------:R-:W-:Y:S02]  /*0640*/  VIMNMX R29, R29, 0x20, PT ;  /* 0x000000201d1d7848 */ /* 0x000fe40003fe0100 */
[----:B------:R-:W-:-:S02]  /*0650*/  PRMT R78, R19, 0x7632, R78 ;  /* 0x00007632134e7816 */ /* 0x000fc4000000004e */
[----:B------:R-:W-:Y:S02]  /*0660*/  SHF.L.U32 R17, R19, 0x10, RZ ;  /* 0x0000001013117819 */ /* 0x000fe400000006ff */
[----:B------:R-:W-:Y:S01]  /*0670*/  ISETP.NE.U32.AND P2, PT, RZ, UR6, PT ;  /* 0x00000006ff007c0c */ /* 0x000fe2000bf45070 */
[----:B------:R-:W-:Y:S01]  /*0680*/  ULDC.U8 UR6, c[0x0][0x2a0] ;  /* 0x0000a80000067ab9 */ /* 0x000fe20000000000 */
[C---:B------:R-:W-:Y:S02]  /*0690*/  PRMT R83, R20.reuse, 0x7632, R83 ;  /* 0x0000763214537816 */ /* 0x040fe40000000053 */
[----:B------:R-:W-:Y:S02]  /*06a0*/  SHF.L.U32 R19, R20, 0x10, RZ ;  /* 0x0000001014137819 */ /* 0x000fe400000006ff */
[C---:B------:R-:W-:Y:S02]  /*06b0*/  PRMT R85, R21.reuse, 0x7632, R85 ;  /* 0x0000763215557816 */ /* 0x040fe40000000055 */
[----:B------:R-:W-:-:S02]  /*06c0*/  SHF.L.U32 R20, R21, 0x10, RZ ;  /* 0x0000001015147819 */ /* 0x000fc400000006ff */
[----:B------:R-:W-:Y:S02]  /*06d0*/  PRMT R73, R12, 0x7632, R73 ;  /* 0x000076320c497816 */ /* 0x000fe40000000049 */
[----:B------:R-:W-:Y:S02]  /*06e0*/  PRMT R75, R14, 0x7632, R75 ;  /* 0x000076320e4b7816 */ /* 0x000fe4000000004b */
[----:B------:R-:W-:Y:S02]  /*06f0*/  PRMT R77, R16, 0x7632, R77 ;  /* 0x00007632104d7816 */ /* 0x000fe4000000004d */
[----:B------:R-:W-:Y:S02]  /*0700*/  PRMT R79, R18, 0x7632, R79 ;  /* 0x00007632124f7816 */ /* 0x000fe4000000004f */
[C---:B------:R-:W-:Y:S02]  /*0710*/  PRMT R87, R22.reuse, 0x7632, R87 ;  /* 0x0000763216577816 */ /* 0x040fe40000000057 */
[----:B------:R-:W-:-:S02]  /*0720*/  SHF.L.U32 R21, R22, 0x10, RZ ;  /* 0x0000001016157819 */ /* 0x000fc400000006ff */
[----:B------:R-:W-:Y:S02]  /*0730*/  PRMT R89, R23, 0x7632, R89 ;  /* 0x0000763217597816 */ /* 0x000fe40000000059 */
[----:B------:R-:W-:Y:S02]  /*0740*/  PRMT R84, R60, 0x7632, R84 ;  /* 0x000076323c547816 */ /* 0x000fe40000000054 */
[----:B------:R-:W-:Y:S02]  /*0750*/  PRMT R86, R61, 0x7632, R86 ;  /* 0x000076323d567816 */ /* 0x000fe40000000056 */
[----:B------:R-:W-:Y:S02]  /*0760*/  PRMT R88, R62, 0x7632, R88 ;  /* 0x000076323e587816 */ /* 0x000fe40000000058 */
[----:B------:R-:W-:Y:S02]  /*0770*/  PRMT R90, R63, 0x7632, R90 ;  /* 0x000076323f5a7816 */ /* 0x000fe4000000005a */
[----:B------:R-:W-:-:S02]  /*0780*/  IADD3 R29, R24, R29, RZ ;  /* 0x0000001d181d7210 */ /* 0x000fc40007ffe0ff */
[----:B------:R-:W-:Y:S02]  /*0790*/  ISETP.NE.AND P3, PT, RZ, UR6, PT ;  /* 0x00000006ff007c0c */ /* 0x000fe4000bf65270 */
        /* <DEDUP_REMOVED lines=13> */
[----:B------:R-:W-:Y:S02]  /*0870*/  MOV R63, R25 ;  /* 0x00000019003f7202 */ /* 0x000fe40000000f00 */
        /* <DEDUP_REMOVED lines=10> */
[----:B------:R-:W-:Y:S02]  /*0920*/  P2R R92, PR, RZ, 0x8 ;  /* 0x00000008ff5c7803 */ /* 0x000fe40000000000 */
        /* <DEDUP_REMOVED lines=15> */
[----:B------:R-:W-:Y:S01]  /*0a20*/  ISETP.NE.AND.EX P2, PT, RZ, UR7, PT, P2 ;  /* 0x00000007ff007c0c */ /* 0x000fe2000bf45320 */
[----:B01----:R-:W-:-:S12]  /*0a30*/  ULDC.64 UR6, c[0x0][0x238] ;  /* 0x00008e0000067ab9 */ /* 0x003fd80000000a00 */
.L_x_7399:
[----:B------:R-:W0:Y:S02]  /*0a40*/  @P2 LDC.64 R56, c[0x0][0x270] ;  /* 0x00009c00ff382b82 */ /* 0x000e240000000a00 */
[----:B0-----:R-:W-:-:S06]  /*0a50*/  @P2 IMAD.WIDE R56, R63, 0x2, R56 ;  /* 0x000000023f382825 */ /* 0x001fcc00078e0238 */
[----:B------:R-:W2:Y:S01]  /*0a60*/  @P2 LDG.E.U16 R56, desc[UR4][R56.64] ;  /* 0x0000000438382981 */ /* 0x000ea2000c1e1500 */
[----:B------:R-:W-:Y:S01]  /*0a70*/  IMAD R59, R63, UR11, RZ ;  /* 0x0000000b3f3b7c24 */ /* 0x000fe2000f8e02ff */
[----:B------:R-:W-:Y:S01]  /*0a80*/  LOP3.LUT R93, R0, 0xff, RZ, 0xc0, !PT ;  /* 0x000000ff005d7812 */ /* 0x000fe200078ec0ff */
[----:B------:R-:W-:Y:S03]  /*0a90*/  BSSY B0, `(.L_x_7386) ;  /* 0x0000034000007945 */ /* 0x000fe60003800000 */
[----:B------:R-:W-:-:S04]  /*0aa0*/  SHF.R.S32.HI R80, RZ, 0x1f, R59 ;  /* 0x0000001fff507819 */ /* 0x000fc8000001143b */
[----:B------:R-:W-:Y:S02]  /*0ab0*/  LEA.HI R80, R80, R59, RZ, 0x3 ;  /* 0x0000003b50507211 */ /* 0x000fe400078f18ff */
[----:B------:R-:W-:Y:S02]  /*0ac0*/  MOV R59, 0x3f800000 ;  /* 0x3f800000003b7802 */ /* 0x000fe40000000f00 */
[----:B------:R-:W-:-:S04]  /*0ad0*/  LEA.HI.SX32 R93, R80, R93, 0x1d ;  /* 0x0000005d505d7211 */ /* 0x000fc800078feaff */
[----:B------:R-:W-:Y:S02]  /*0ae0*/  MOV R81, R93 ;  /* 0x0000005d00517202 */ /* 0x000fe40000000f00 */
[----:B--2---:R-:W-:Y:S01]  /*0af0*/  @P2 SHF.L.U32 R59, R56, 0x10, RZ ;  /* 0x00000010383b2819 */ /* 0x004fe200000006ff */
[----:B------:R-:W-:Y:S06]  /*0b00*/  @!P0 BRA `(.L_x_7387) ;  /* 0x0000000000b08947 */ /* 0x000fec0003800000 */
[----:B------:R-:W0:Y:S01]  /*0b10*/  LDC.64 R32, c[0x0][0x220] ;  /* 0x00008800ff207b82 */ /* 0x000e220000000a00 */
[----:B------:R-:W-:-:S04]  /*0b20*/  ISETP.NE.U32.AND P3, PT, RZ, UR8, PT ;  /* 0x00000008ff007c0c */ /* 0x000fc8000bf65070 */
[----:B------:R-:W-:Y:S01]  /*0b30*/  ISETP.NE.AND.EX P3, PT, RZ, UR9, PT, P3 ;  /* 0x00000009ff007c0c */ /* 0x000fe2000bf65330 */
[----:B0-----:R-:W-:-:S12]  /*0b40*/  IMAD.WIDE.U32 R32, R93, 0x10, R32 ;  /* 0x000000105d207825 */ /* 0x001fd800078e0020 */
[C---:B------:R-:W-:Y:S01]  /*0b50*/  @P3 LEA R36, P4, R93.reuse, UR8, 0x5 ;  /* 0x000000085d243c11 */ /* 0x040fe2000f8828ff */
[----:B------:R-:W2:Y:S03]  /*0b60*/  LDG.E.128 R32, desc[UR4][R32.64] ;  /* 0x0000000420207981 */ /* 0x000ea6000c1e1d00 */
[----:B------:R-:W-:-:S05]  /*0b70*/  @P3 LEA.HI.X R37, R93, UR9, RZ, 0x5, P4 ;  /* 0x000000095d253c11 */ /* 0x000fca000a0f2cff */
[----:B------:R-:W3:Y:S04]  /*0b80*/  @P3 LDG.E.128 R24, desc[UR4][R36.64] ;  /* 0x0000000424183981 */ /* 0x000ee8000c1e1d00 */
[----:B------:R0:W4:Y:S01]  /*0b90*/  @P3 LDG.E.128 R28, desc[UR4][R36.64+0x10] ;  /* 0x00001004241c3981 */ /* 0x000122000c1e1d00 */
[----:B------:R-:W-:Y:S02]  /*0ba0*/  ISETP.NE.U32.AND P3, PT, RZ, UR8, PT ;  /* 0x00000008ff007c0c */ /* 0x000fe4000bf65070 */
[C---:B------:R-:W-:Y:S02]  /*0bb0*/  LEA R56, P4, R93.reuse, UR6, 0x5 ;  /* 0x000000065d387c11 */ /* 0x040fe4000f8828ff */
[----:B------:R-:W-:Y:S02]  /*0bc0*/  ISETP.NE.AND.EX P3, PT, RZ, UR9, PT, P3 ;  /* 0x00000009ff007c0c */ /* 0x000fe4000bf65330 */
[----:B------:R-:W-:-:S02]  /*0bd0*/  LEA.HI.X R57, R93, UR7, RZ, 0x5, P4 ;  /* 0x000000075d397c11 */ /* 0x000fc4000a0f2cff */
[----:B------:R-:W-:Y:S02]  /*0be0*/  IADD3 R81, R93, 0x100, RZ ;  /* 0x000001005d517810 */ /* 0x000fe40007ffe0ff */
[C---:B--2---:R-:W-:Y:S02]  /*0bf0*/  PRMT R38, R32.reuse, 0x7632, R38 ;  /* 0x0000763220267816 */ /* 0x044fe40000000026 */
[----:B------:R-:W-:Y:S02]  /*0c00*/  SHF.L.U32 R80, R32, 0x10, RZ ;  /* 0x0000001020507819 */ /* 0x000fe400000006ff */
[C---:B------:R-:W-:Y:S02]  /*0c10*/  PRMT R39, R33.reuse, 0x7632, R39 ;  /* 0x0000763221277816 */ /* 0x040fe40000000027 */
[----:B------:R-:W-:Y:S02]  /*0c20*/  SHF.L.U32 R96, R33, 0x10, RZ ;  /* 0x0000001021607819 */ /* 0x000fe400000006ff */
[----:B------:R-:W-:-:S02]  /*0c30*/  PRMT R32, R34, 0x7632, R32 ;  /* 0x0000763222207816 */ /* 0x000fc40000000020 */
[C---:B------:R-:W-:Y:S02]  /*0c40*/  PRMT R33, R35.reuse, 0x7632, R33 ;  /* 0x0000763223217816 */ /* 0x040fe40000000021 */
[----:B------:R-:W-:Y:S01]  /*0c50*/  SHF.L.U32 R100, R34, 0x10, RZ ;  /* 0x0000001022647819 */ /* 0x000fe200000006ff */
[-C--:B------:R-:W-:Y:S01]  /*0c60*/  FMUL.FTZ R34, R96, R59.reuse ;  /* 0x0000003b60227220 */ /* 0x080fe20000410000 */
[----:B------:R-:W-:Y:S02]  /*0c70*/  SHF.L.U32 R104, R35, 0x10, RZ ;  /* 0x0000001023687819 */ /* 0x000fe400000006ff */
[----:B------:R-:W-:Y:S01]  /*0c80*/  SHF.L.U32 R94, R38, 0x10, RZ ;  /* 0x00000010265e7819 */ /* 0x000fe200000006ff */
[-C--:B0-----:R-:W-:Y:S01]  /*0c90*/  FMUL.FTZ R36, R100, R59.reuse ;  /* 0x0000003b64247220 */ /* 0x081fe20000410000 */
[----:B------:R-:W-:Y:S01]  /*0ca0*/  SHF.L.U32 R98, R39, 0x10, RZ ;  /* 0x0000001027627819 */ /* 0x000fe200000006ff */
[-C--:B------:R-:W-:Y:S01]  /*0cb0*/  FMUL.FTZ R38, R104, R59.reuse ;  /* 0x0000003b68267220 */ /* 0x080fe20000410000 */
[----:B------:R-:W-:Y:S01]  /*0cc0*/  SHF.L.U32 R102, R32, 0x10, RZ ;  /* 0x0000001020667819 */ /* 0x000fe200000006ff */
[-C--:B------:R-:W-:Y:S01]  /*0cd0*/  FMUL.FTZ R32, R80, R59.reuse ;  /* 0x0000003b50207220 */ /* 0x080fe20000410000 */
[----:B------:R-:W-:Y:S01]  /*0ce0*/  SHF.L.U32 R106, R33, 0x10, RZ ;  /* 0x00000010216a7819 */ /* 0x000fe200000006ff */
[-C--:B------:R-:W-:Y:S01]  /*0cf0*/  FMUL.FTZ R33, R94, R59.reuse ;  /* 0x0000003b5e217220 */ /* 0x080fe20000410000 */
[-C--:B------:R-:W-:Y:S01]  /*0d00*/  FMUL.FTZ R35, R98, R59.reuse ;  /* 0x0000003b62237220 */ /* 0x080fe20000410000 */
[-C--:B------:R-:W-:Y:S01]  /*0d10*/  FMUL.FTZ R37, R102, R59.reuse ;  /* 0x0000003b66257220 */ /* 0x080fe20000410000 */
[----:B---3--:R-:W-:Y:S01]  /*0d20*/  @P3 FADD.FTZ R32, R24, R32 ;  /* 0x0000002018203221 */ /* 0x008fe20000010000 */
[----:B------:R-:W-:Y:S01]  /*0d30*/  FMUL.FTZ R39, R106, R59 ;  /* 0x0000003b6a277220 */ /* 0x000fe20000410000 */
[----:B------:R-:W-:Y:S01]  /*0d40*/  @P3 FADD.FTZ R33, R25, R33 ;  /* 0x0000002119213221 */ /* 0x000fe20000010000 */
[----:B------:R-:W-:Y:S01]  /*0d50*/  @P3 FADD.FTZ R34, R26, R34 ;  /* 0x000000221a223221 */ /* 0x000fe20000010000 */
[----:B------:R-:W-:Y:S01]  /*0d60*/  @P3 FADD.FTZ R35, R27, R35 ;  /* 0x000000231b233221 */ /* 0x000fe20000010000 */
[----:B----4-:R-:W-:Y:S01]  /*0d70*/  @P3 FADD.FTZ R36, R28, R36 ;  /* 0x000000241c243221 */ /* 0x010fe20000010000 */
[----:B------:R-:W-:Y:S01]  /*0d80*/  @P3 FADD.FTZ R37, R29, R37 ;  /* 0x000000251d253221 */ /* 0x000fe20000010000 */
[----:B------:R-:W-:Y:S01]  /*0d90*/  @P3 FADD.FTZ R38, R30, R38 ;  /* 0x000000261e263221 */ /* 0x000fe20000010000 */
[----:B------:R-:W-:Y:S01]  /*0da0*/  @P3 FADD.FTZ R39, R31, R39 ;  /* 0x000000271f273221 */ /* 0x000fe20000010000 */
[----:B------:R0:W-:Y:S04]  /*0db0*/  STG.E.128 desc[UR4][R56.64], R32 ;  /* 0x0000002038007986 */ /* 0x0001e8000c101d04 */
[----:B------:R0:W-:Y:S02]  /*0dc0*/  STG.E.128 desc[UR4][R56.64+0x10], R36 ;  /* 0x0000102438007986 */ /* 0x0001e4000c101d04 */
.L_x_7387:
[----:B------:R-:W-:Y:S05]  /*0dd0*/  BSYNC B0 ;  /* 0x0000000000007941 */ /* 0x000fea0003800000 */
.L_x_7386:
[----:B------:R-:W-:Y:S01]  /*0de0*/  ISETP.GE.U32.AND P3, PT, R2, 0x200, PT ;  /* 0x000002000200780c */ /* 0x000fe20003f66070 */
[----:B------:R-:W-:-:S12]  /*0df0*/  BSSY B0, `(.L_x_7388) ;  /* 0x000002e000007945 */ /* 0x000fd80003800000 */
[----:B------:R-:W-:Y:S05]  /*0e00*/  @!P3 BRA `(.L_x_7389) ;  /* 0x0000000000b0b947 */ /* 0x000fea0003800000 */
[----:B------:R-:W1:Y:S01]  /*0e10*/  LDC.64 R40, c[0x0][0x220] ;  /* 0x00008800ff287b82 */ /* 0x000e620000000a00 */
[----:B------:R-:W-:-:S04]  /*0e20*/  ISETP.NE.U32.AND P3, PT, RZ, UR8, PT ;  /* 0x00000008ff007c0c */ /* 0x000fc8000bf65070 */
[----:B------:R-:W-:Y:S01]  /*0e30*/  ISETP.NE.AND.EX P3, PT, RZ, UR9, PT, P3 ;  /* 0x00000009ff007c0c */ /* 0x000fe2000bf65330 */
[----:B-1----:R-:W-:-:S12]  /*0e40*/  IMAD.WIDE.U32 R40, R81, 0x10, R40 ;  /* 0x0000001051287825 */ /* 0x002fd800078e0028 */
[C---:B------:R-:W-:Y:S01]  /*0e50*/  @P3 LEA R44, P4, R81.reuse, UR8, 0x5 ;  /* 0x00000008512c3c11 */ /* 0x040fe2000f8828ff */
[----:B------:R-:W2:Y:S03]  /*0e60*/  LDG.E.128 R40, desc[UR4][R40.64] ;  /* 0x0000000428287981 */ /* 0x000ea6000c1e1d00 */
[----:B------:R-:W-:-:S05]  /*0e70*/  @P3 LEA.HI.X R45, R81, UR9, RZ, 0x5, P4 ;  /* 0x00000009512d3c11 */ /* 0x000fca000a0f2cff */
[----:B------:R-:W3:Y:S04]  /*0e80*/  @P3 LDG.E.128 R24, desc[UR4][R44.64] ;  /* 0x000000042c183981 */ /* 0x000ee8000c1e1d00 */
[----:B------:R1:W4:Y:S01]  /*0e90*/  @P3 LDG.E.128 R28, desc[UR4][R44.64+0x10] ;  /* 0x000010042c1c3981 */ /* 0x000322000c1e1d00 */
[----:B------:R-:W-:Y:S02]  /*0ea0*/  ISETP.NE.U32.AND P3, PT, RZ, UR8, PT ;  /* 0x00000008ff007c0c */ /* 0x000fe4000bf65070 */
[C---:B0-----:R-:W-:Y:S02]  /*0eb0*/  LEA R56, P4, R81.reuse, UR6, 0x5 ;  /* 0x0000000651387c11 */ /* 0x041fe4000f8828ff */
        /* <DEDUP_REMOVED lines=13> */
[-C--:B-1----:R-:W-:Y:S01]  /*0f90*/  FMUL.FTZ R44, R100, R59.reuse ;  /* 0x0000003b642c7220 */ /* 0x082fe20000410000 */
        /* <DEDUP_REMOVED lines=19> */
.L_x_7389:
[----:B------:R-:W-:Y:S05]  /*10d0*/  BSYNC B0 ;  /* 0x0000000000007941 */ /* 0x000fea0003800000 */
.L_x_7388:
[----:B------:R-:W-:Y:S04]  /*10e0*/  BSSY B0, `(.L_x_7390) ;  /* 0x000002d000007945 */ /* 0x000fe80003800000 */
[----:B------:R-:W-:Y:S05]  /*10f0*/  @!P1 BRA `(.L_x_7391) ;  /* 0x0000000000ac9947 */ /* 0x000fea0003800000 */
[----:B------:R-:W2:Y:S01]  /*1100*/  LDC.64 R48, c[0x0][0x220] ;  /* 0x00008800ff307b82 */ /* 0x000ea20000000a00 */
[----:B------:R-:W-:-:S04]  /*1110*/  ISETP.NE.U32.AND P3, PT, RZ, UR8, PT ;  /* 0x00000008ff007c0c */ /* 0x000fc8000bf65070 */
[----:B------:R-:W-:Y:S01]  /*1120*/  ISETP.NE.AND.EX P3, PT, RZ, UR9, PT, P3 ;  /* 0x00000009ff007c0c */ /* 0x000fe2000bf65330 */
[----:B--2---:R-:W-:-:S12]  /*1130*/  IMAD.WIDE.U32 R48, R81, 0x10, R48 ;  /* 0x0000001051307825 */ /* 0x004fd800078e0030 */
[C---:B------:R-:W-:Y:S01]  /*1140*/  @P3 LEA R52, P4, R81.reuse, UR8, 0x5 ;  /* 0x0000000851343c11 */ /* 0x040fe2000f8828ff */
[----:B------:R-:W2:Y:S03]  /*1150*/  LDG.E.128 R48, desc[UR4][R48.64] ;  /* 0x0000000430307981 */ /* 0x000ea6000c1e1d00 */
[----:B------:R-:W-:-:S05]  /*1160*/  @P3 LEA.HI.X R53, R81, UR9, RZ, 0x5, P4 ;  /* 0x0000000951353c11 */ /* 0x000fca000a0f2cff */
[----:B------:R-:W3:Y:S04]  /*1170*/  @P3 LDG.E.128 R24, desc[UR4][R52.64] ;  /* 0x0000000434183981 */ /* 0x000ee8000c1e1d00 */
[----:B------:R4:W5:Y:S01]  /*1180*/  @P3 LDG.E.128 R28, desc[UR4][R52.64+0x10] ;  /* 0x00001004341c3981 */ /* 0x000962000c1e1d00 */
[----:B------:R-:W-:Y:S02]  /*1190*/  ISETP.NE.U32.AND P3, PT, RZ, UR8, PT ;  /* 0x00000008ff007c0c */ /* 0x000fe4000bf65070 */
[----:B01----:R-:W-:Y:S02]  /*11a0*/  LEA R56, P4, R81, UR6, 0x5 ;  /* 0x0000000651387c11 */ /* 0x003fe4000f8828ff */
[----:B------:R-:W-:Y:S02]  /*11b0*/  ISETP.NE.AND.EX P3, PT, RZ, UR9, PT, P3 ;  /* 0x00000009ff007c0c */ /* 0x000fe4000bf65330 */
[----:B--2---:R-:W-:-:S02]  /*11c0*/  PRMT R54, R48, 0x7632, R54 ;  /* 0x0000763230367816 */ /* 0x004fc40000000036 */
[----:B------:R-:W-:Y:S02]  /*11d0*/  SHF.L.U32 R80, R48, 0x10, RZ ;  /* 0x0000001030507819 */ /* 0x000fe400000006ff */
[----:B------:R-:W-:Y:S02]  /*11e0*/  PRMT R55, R49, 0x7632, R55 ;  /* 0x0000763231377816 */ /* 0x000fe40000000037 */
[C---:B------:R-:W-:Y:S02]  /*11f0*/  PRMT R57, R50.reuse, 0x7632, R57 ;  /* 0x0000763232397816 */ /* 0x040fe40000000039 */
[----:B------:R-:W-:Y:S02]  /*1200*/  PRMT R48, R51, 0x7632, R48 ;  /* 0x0000763233307816 */ /* 0x000fe40000000030 */
[----:B------:R-:W-:Y:S02]  /*1210*/  SHF.L.U32 R96, R49, 0x10, RZ ;  /* 0x0000001031607819 */ /* 0x000fe400000006ff */
[----:B------:R-:W-:-:S02]  /*1220*/  SHF.L.U32 R100, R50, 0x10, RZ ;  /* 0x0000001032647819 */ /* 0x000fc400000006ff */
[----:B------:R-:W-:Y:S01]  /*1230*/  SHF.L.U32 R104, R51, 0x10, RZ ;  /* 0x0000001033687819 */ /* 0x000fe200000006ff */
[-C--:B------:R-:W-:Y:S01]  /*1240*/  FMUL.FTZ R50, R96, R59.reuse ;  /* 0x0000003b60327220 */ /* 0x080fe20000410000 */
[----:B------:R-:W-:Y:S01]  /*1250*/  SHF.L.U32 R94, R54, 0x10, RZ ;  /* 0x00000010365e7819 */ /* 0x000fe200000006ff */
[-C--:B----4-:R-:W-:Y:S01]  /*1260*/  FMUL.FTZ R52, R100, R59.reuse ;  /* 0x0000003b64347220 */ /* 0x090fe20000410000 */
        /* <DEDUP_REMOVED lines=8> */
[----:B------:R-:W-:Y:S01]  /*12f0*/  LEA.HI.X R57, R81, UR7, RZ, 0x5, P4 ;  /* 0x0000000751397c11 */ /* 0x000fe2000a0f2cff */
[----:B------:R-:W-:Y:S01]  /*1300*/  FMUL.FTZ R55, R106, R59 ;  /* 0x0000003b6a377220 */ /* 0x000fe20000410000 */
[----:B---3--:R-:W-:Y:S01]  /*1310*/  @P3 FADD.FTZ R48, R24, R48 ;  /* 0x0000003018303221 */ /* 0x008fe20000010000 */
[----:B------:R-:W-:Y:S01]  /*1320*/  @P3 FADD.FTZ R49, R25, R49 ;  /* 0x0000003119313221 */ /* 0x000fe20000010000 */
[----:B------:R-:W-:Y:S01]  /*1330*/  @P3 FADD.FTZ R50, R26, R50 ;  /* 0x000000321a323221 */ /* 0x000fe20000010000 */
[----:B------:R-:W-:Y:S01]  /*1340*/  @P3 FADD.FTZ R51, R27, R51 ;  /* 0x000000331b333221 */ /* 0x000fe20000010000 */
[----:B-----5:R-:W-:Y:S01]  /*1350*/  @P3 FADD.FTZ R52, R28, R52 ;  /* 0x000000341c343221 */ /* 0x020fe20000010000 */
[----:B------:R-:W-:Y:S01]  /*1360*/  @P3 FADD.FTZ R53, R29, R53 ;  /* 0x000000351d353221 */ /* 0x000fe20000010000 */
[----:B------:R-:W-:Y:S01]  /*1370*/  @P3 FADD.FTZ R54, R30, R54 ;  /* 0x000000361e363221 */ /* 0x000fe20000010000 */
[----:B------:R-:W-:Y:S01]  /*1380*/  @P3 FADD.FTZ R55, R31, R55 ;  /* 0x000000371f373221 */ /* 0x000fe20000010000 */
[----:B------:R2:W-:Y:S04]  /*1390*/  STG.E.128 desc[UR4][R56.64], R48 ;  /* 0x0000003038007986 */ /* 0x0005e8000c101d04 */
[----:B------:R2:W-:Y:S02]  /*13a0*/  STG.E.128 desc[UR4][R56.64+0x10], R52 ;  /* 0x0000103438007986 */ /* 0x0005e4000c101d04 */
.L_x_7391:
[----:B------:R-:W-:Y:S05]  /*13b0*/  BSYNC B0 ;  /* 0x0000000000007941 */ /* 0x000fea0003800000 */
.L_x_7390:
        /* <DEDUP_REMOVED lines=24> */
[----:B------:R-:W-:Y:S01]  /*1540*/  FADD.FTZ R56, R50, R59 ;  /* 0x0000003b32387221 */ /* 0x000fe20000010000 */
[----:B------:R-:W-:-:S03]  /*1550*/  SHF.R.U32.HI R59, RZ, 0x5, R0 ;  /* 0x00000005ff3b7819 */ /* 0x000fc60000011600 */
[----:B------:R-:W-:Y:S01]  /*1560*/  FADD.FTZ R81, R51, R56 ;  /* 0x0000003833517221 */ /* 0x000fe20000010000 */
[----:B------:R-:W-:-:S03]  /*1570*/  LOP3.LUT R58, R59, 0x7fffff8, RZ, 0xc0, !PT ;  /* 0x07fffff83b3a7812 */ /* 0x000fc600078ec0ff */
[----:B------:R-:W-:Y:S01]  /*1580*/  FADD.FTZ R56, R52, R81 ;  /* 0x0000005134387221 */ /* 0x000fe20000010000 */
[----:B------:R-:W-:-:S03]  /*1590*/  @!P4 IADD3 R58, R58, 0x8, RZ ;  /* 0x000000083a3ac810 */ /* 0x000fc60007ffe0ff */
        /* <DEDUP_REMOVED lines=74> */
.L_x_7410:
        /* <DEDUP_REMOVED lines=63> */
[----:B------:R-:W-:Y:S02]  /*1e30*/  FFMA.FTZ R56, R94, R56, R57 ;  /* 0x000000385e387223 */ /* 0x000fe40000010039 */
[----:B------:R-:W2:Y:S03]  /*1e40*/  LDC R94, c[0x0][0x2d8] ;  /* 0x0000b600ff5e7b82 */ /* 0x000ea60000000800 */
[----:B------:R-:W3:Y:S01]  /*1e50*/  SHFL.DOWN PT, R57, R56, 0x1, 0x1f ;  /* 0x08201f0038397f89 */ /* 0x000ee200000e0000 */
[----:B-1----:R-:W-:Y:S01]  /*1e60*/  FADD.FTZ R58, R95, -R98 ;  /* 0x800000625f3a7221 */ /* 0x002fe20000010000 */
[----:B------:R-:W-:-:S03]  /*1e70*/  FMUL.FTZ R97, R98, R101 ;  /* 0x0000006562617220 */ /* 0x000fc60000410000 */
[----:B------:R-:W-:Y:S01]  /*1e80*/  FMUL.FTZ R81, R58, R58 ;  /* 0x0000003a3a517220 */ /* 0x000fe20000410000 */
[C---:B------:R-:W-:Y:S01]  /*1e90*/  FFMA.FTZ R97, R80.reuse, R95, R97 ;  /* 0x0000005f50617223 */ /* 0x040fe20000010061 */
[----:B------:R-:W1:Y:S02]  /*1ea0*/  @!P3 LDC.64 R58, c[0x0][0x250] ;  /* 0x00009400ff3abb82 */ /* 0x000e640000000a00 */
[----:B------:R-:W-:Y:S01]  /*1eb0*/  FMUL.FTZ R81, R80, R81 ;  /* 0x0000005150517220 */ /* 0x000fe20000410000 */
[----:B0-----:R-:W-:Y:S01]  /*1ec0*/  FMUL.FTZ R97, R96, R97 ;  /* 0x0000006160617220 */ /* 0x001fe20000410000 */
[----:B---3--:R-:W-:Y:S02]  /*1ed0*/  FADD.FTZ R57, R56, R57 ;  /* 0x0000003938397221 */ /* 0x008fe40000010000 */
[----:B------:R-:W-:-:S03]  /*1ee0*/  FMUL.FTZ R81, R81, R101 ;  /* 0x0000006551517220 */ /* 0x000fc60000410000 */
[----:B------:R-:W0:Y:S01]  /*1ef0*/  SHFL.IDX PT, R97, R97, RZ, 0x1f ;  /* 0x00001fff61617589 */ /* 0x000e2200000e0000 */
[----:B------:R-:W-:Y:S02]  /*1f00*/  FFMA.FTZ R81, R96, R81, R57 ;  /* 0x0000005160517223 */ /* 0x000fe40000010039 */
[----:B------:R-:W3:Y:S04]  /*1f10*/  @!P3 LDC.64 R56, c[0x0][0x258] ;  /* 0x00009600ff38bb82 */ /* 0x000ee80000000a00 */
[----:B------:R-:W2:Y:S01]  /*1f20*/  SHFL.IDX PT, R81, R81, RZ, 0x1f ;  /* 0x00001fff51517589 */ /* 0x000ea200000e0000 */
[----:B-1----:R-:W-:-:S04]  /*1f30*/  @!P3 IMAD.WIDE R58, R63, 0x4, R58 ;  /* 0x000000043f3ab825 */ /* 0x002fc800078e023a */
[----:B0-----:R-:W-:Y:S01]  /*1f40*/  FMUL.FTZ R80, R97, R97 ;  /* 0x0000006161507220 */ /* 0x001fe20000410000 */
[----:B------:R0:W-:Y:S01]  /*1f50*/  @!P3 STG.E desc[UR4][R58.64], R97 ;  /* 0x000000613a00b986 */ /* 0x0001e2000c101904 */
[----:B---3--:R-:W-:-:S03]  /*1f60*/  @!P3 IMAD.WIDE R56, R63, 0x4, R56 ;  /* 0x000000043f38b825 */ /* 0x008fc600078e0238 */
[----:B------:R-:W-:Y:S01]  /*1f70*/  FSEL R95, R80, RZ, P5 ;  /* 0x000000ff505f7208 */ /* 0x000fe20002800000 */
[----:B--2---:R-:W-:Y:S01]  /*1f80*/  FFMA.FTZ R80, R81, UR10, R94 ;  /* 0x0000000a51507c23 */ /* 0x004fe2000801005e */
        /* <DEDUP_REMOVED lines=37> */
.L_x_7394:
[----:B------:R-:W-:Y:S05]  /*21e0*/  BSYNC B0 ;  /* 0x0000000000007941 */ /* 0x000fea0003800000 */
.L_x_7393:
        /* <DEDUP_REMOVED lines=35> */
.L_x_7396:
[----:B------:R-:W-:Y:S05]  /*2420*/  BSYNC B0 ;  /* 0x0000000000007941 */ /* 0x000fea0003800000 */
.L_x_7395:
[----:B------:R-:W-:Y:S04]  /*2430*/  BSSY B0, `(.L_x_7397) ;  /* 0x0000021000007945 */ /* 0x000fe80003800000 */
        /* <DEDUP_REMOVED lines=32> */
.L_x_7398:
[----:B------:R-:W-:Y:S05]  /*2640*/  BSYNC B0 ;  /* 0x0000000000007941 */ /* 0x000fea0003800000 */
.L_x_7397:
[----:B------:R-:W-:Y:S02]  /*2650*/  IADD3 R63, R63, UR12, RZ ;  /* 0x0000000c3f3f7c10 */ /* 0x000fe4000fffe0ff */
[----:B0123--:R-:W-:Y:S02]  /*2660*/  SEL R58, RZ, 0x1, P4 ;  /* 0x00000001ff3a7807 */ /* 0x00ffe40002000000 */
[----:B------:R-:W-:-:S13]  /*2670*/  ISETP.GE.AND P3, PT, R63, UR13, PT ;  /* 0x0000000d3f007c0c */ /* 0x000fda000bf66270 */
[----:B------:R-:W-:Y:S05]  /*2680*/  @!P3 BRA `(.L_x_7399) ;  /* 0xffffffe000ecb947 */ /* 0x000fea000383ffff */
[----:B------:R-:W-:Y:S05]  /*2690*/  EXIT ;  /* 0x000000000000794d */ /* 0x000fea0003800000 */
.L_x_7392:
[----:B------:R-:W-:Y:S01]  /*26a0*/  HFMA2.MMA R99, -RZ, RZ, 0, 5.9604644775390625e-08 ;  /* 0x00000001ff637435 */ /* 0x000fe200000001ff */
[----:B------:R-:W-:Y:S02]  /*26b0*/  MOV R98, R57 ;  /* 0x0000003900627202 */ /* 0x000fe40000000f00 */
[----:B------:R-:W-:Y:S02]  /*26c0*/  MOV R100, 0x1f ;  /* 0x0000001f00647802 */ /* 0x000fe40000000f00 */
[----:B------:R-:W-:-:S07]  /*26d0*/  MOV R97, 0xffffffff ;  /* 0xffffffff00617802 */ /* 0x000fce0000000f00 */
[----:B------:R-:W-:Y:S05]  /*26e0*/  WARPSYNC.COLLECTIVE R97, `(.L_x_7400) ;  /* 0x0000000061087348 */ /* 0x000fea0003c00000 */
[----:B------:R0:W1:Y:S02]  /*26f0*/  SHFL.BFLY P6, R96, R98, R99, R100 ;  /* 0x0c00006362607389 */ /* 0x00006400000c0064 */
[----:B01----:R-:W-:Y:S01]  /*2700*/  ENDCOLLECTIVE ;  /* 0x000000000000791b */ /* 0x003fe20003800000 */
.L_x_7400:
[----:B------:R-:W-:Y:S01]  /*2710*/  HFMA2.MMA R99, -RZ, RZ, 0, 1.1920928955078125e-07 ;  /* 0x00000002ff637435 */ /* 0x000fe200000001ff */
[----:B------:R-:W-:-:S05]  /*2720*/  MOV R56, R96 ;  /* 0x0000006000387202 */ /* 0x000fca0000000f00 */
[----:B------:R-:W-:-:S05]  /*2730*/  FADD.FTZ R80, R57, R56 ;  /* 0x0000003839507221 */ /* 0x000fca0000010000 */
[----:B------:R-:W-:-:S07]  /*2740*/  MOV R98, R80 ;  /* 0x0000005000627202 */ /* 0x000fce0000000f00 */
[----:B------:R-:W-:Y:S05]  /*2750*/  WARPSYNC.COLLECTIVE R97, `(.L_x_7401) ;  /* 0x0000000061087348 */ /* 0x000fea0003c00000 */
[----:B------:R0:W1:Y:S02]  /*2760*/  SHFL.BFLY P6, R96, R98, R99, R100 ;  /* 0x0c00006362607389 */ /* 0x00006400000c0064 */
[----:B01----:R-:W-:Y:S01]  /*2770*/  ENDCOLLECTIVE ;  /* 0x000000000000791b */ /* 0x003fe20003800000 */
.L_x_7401:
[----:B------:R-:W-:Y:S01]  /*2780*/  HFMA2.MMA R99, -RZ, RZ, 0, 2.384185791015625e-07 ;  /* 0x00000004ff637435 */ /* 0x000fe200000001ff */
[----:B------:R-:W-:-:S05]  /*2790*/  MOV R81, R96 ;  /* 0x0000006000517202 */ /* 0x000fca0000000f00 */
[----:B------:R-:W-:-:S05]  /*27a0*/  FADD.FTZ R81, R80, R81 ;  /* 0x0000005150517221 */ /* 0x000fca0000010000 */
[----:B------:R-:W-:-:S07]  /*27b0*/  MOV R98, R81 ;  /* 0x0000005100627202 */ /* 0x000fce0000000f00 */
[----:B------:R-:W-:Y:S05]  /*27c0*/  WARPSYNC.COLLECTIVE R97, `(.L_x_7402) ;  /* 0x0000000061087348 */ /* 0x000fea0003c00000 */
[----:B------:R0:W1:Y:S02]  /*27d0*/  SHFL.BFLY P6, R96, R98, R99, R100 ;  /* 0x0c00006362607389 */ /* 0x00006400000c0064 */
[----:B01----:R-:W-:Y:S01]  /*27e0*/  ENDCOLLECTIVE ;  /* 0x000000000000791b */ /* 0x003fe20003800000 */
.L_x_7402:
[----:B------:R-:W-:Y:S01]  /*27f0*/  HFMA2.MMA R99, -RZ, RZ, 0, 4.76837158203125e-07 ;  /* 0x00000008ff637435 */ /* 0x000fe200000001ff */
[----:B------:R-:W-:-:S05]  /*2800*/  MOV R56, R96 ;  /* 0x0000006000387202 */ /* 0x000fca0000000f00 */
[----:B------:R-:W-:-:S05]  /*2810*/  FADD.FTZ R94, R81, R56 ;  /* 0x00000038515e7221 */ /* 0x000fca0000010000 */
[----:B------:R-:W-:-:S07]  /*2820*/  MOV R98, R94 ;  /* 0x0000005e00627202 */ /* 0x000fce0000000f00 */
[----:B------:R-:W-:Y:S05]  /*2830*/  WARPSYNC.COLLECTIVE R97, `(.L_x_7403) ;  /* 0x0000000061087348 */ /* 0x000fea0003c00000 */
[----:B------:R0:W1:Y:S02]  /*2840*/  SHFL.BFLY P6, R96, R98, R99, R100 ;  /* 0x0c00006362607389 */ /* 0x00006400000c0064 */
[----:B01----:R-:W-:Y:S01]  /*2850*/  ENDCOLLECTIVE ;  /* 0x000000000000791b */ /* 0x003fe20003800000 */
.L_x_7403:
[----:B------:R-:W-:Y:S01]  /*2860*/  HFMA2.MMA R99, -RZ, RZ, 0, 9.5367431640625e-07 ;  /* 0x00000010ff637435 */ /* 0x000fe200000001ff */
[----:B------:R-:W-:-:S05]  /*2870*/  MOV R95, R96 ;  /* 0x00000060005f7202 */ /* 0x000fca0000000f00 */
[----:B------:R-:W-:-:S05]  /*2880*/  FADD.FTZ R95, R94, R95 ;  /* 0x0000005f5e5f7221 */ /* 0x000fca0000010000 */
[----:B------:R-:W-:-:S07]  /*2890*/  MOV R98, R95 ;  /* 0x0000005f00627202 */ /* 0x000fce0000000f00 */
[----:B------:R-:W-:Y:S05]  /*28a0*/  WARPSYNC.COLLECTIVE R97, `(.L_x_7404) ;  /* 0x0000000061087348 */ /* 0x000fea0003c00000 */
[----:B------:R0:W1:Y:S02]  /*28b0*/  SHFL.BFLY P6, R96, R98, R99, R100 ;  /* 0x0c00006362607389 */ /* 0x00006400000c0064 */
[----:B01----:R-:W-:Y:S01]  /*28c0*/  ENDCOLLECTIVE ;  /* 0x000000000000791b */ /* 0x003fe20003800000 */
.L_x_7404:
        /* <DEDUP_REMOVED lines=57> */
.L_x_7405:
[----:B------:R-:W-:Y:S01]  /*2c60*/  HFMA2.MMA R99, -RZ, RZ, 0, 1.1920928955078125e-07 ;  /* 0x00000002ff637435 */ /* 0x000fe200000001ff */
[----:B------:R-:W-:-:S05]  /*2c70*/  MOV R80, R96 ;  /* 0x0000006000507202 */ /* 0x000fca0000000f00 */
[----:B------:R-:W-:-:S05]  /*2c80*/  FADD.FTZ R80, R57, R80 ;  /* 0x0000005039507221 */ /* 0x000fca0000010000 */
[----:B------:R-:W-:-:S07]  /*2c90*/  MOV R98, R80 ;  /* 0x0000005000627202 */ /* 0x000fce0000000f00 */
[----:B------:R-:W-:Y:S05]  /*2ca0*/  WARPSYNC.COLLECTIVE R97, `(.L_x_7406) ;  /* 0x0000000061087348 */ /* 0x000fea0003c00000 */
[----:B------:R0:W1:Y:S02]  /*2cb0*/  SHFL.BFLY P6, R96, R98, R99, R100 ;  /* 0x0c00006362607389 */ /* 0x00006400000c0064 */
[----:B01----:R-:W-:Y:S01]  /*2cc0*/  ENDCOLLECTIVE ;  /* 0x000000000000791b */ /* 0x003fe20003800000 */
.L_x_7406:
[----:B------:R-:W-:Y:S01]  /*2cd0*/  HFMA2.MMA R99, -RZ, RZ, 0, 2.384185791015625e-07 ;  /* 0x00000004ff637435 */ /* 0x000fe200000001ff */
[----:B------:R-:W-:-:S05]  /*2ce0*/  MOV R81, R96 ;  /* 0x0000006000517202 */ /* 0x000fca0000000f00 */
[----:B------:R-:W-:-:S05]  /*2cf0*/  FADD.FTZ R81, R80, R81 ;  /* 0x0000005150517221 */ /* 0x000fca0000010000 */
[----:B------:R-:W-:-:S07]  /*2d00*/  MOV R98, R81 ;  /* 0x0000005100627202 */ /* 0x000fce0000000f00 */
[----:B------:R-:W-:Y:S05]  /*2d10*/  WARPSYNC.COLLECTIVE R97, `(.L_x_7407) ;  /* 0x0000000061087348 */ /* 0x000fea0003c00000 */
[----:B------:R0:W1:Y:S02]  /*2d20*/  SHFL.BFLY P6, R96, R98, R99, R100 ;  /* 0x0c00006362607389 */ /* 0x00006400000c0064 */
[----:B01----:R-:W-:Y:S01]  /*2d30*/  ENDCOLLECTIVE ;  /* 0x000000000000791b */ /* 0x003fe20003800000 */
.L_x_7407:
[----:B------:R-:W-:Y:S01]  /*2d40*/  HFMA2.MMA R99, -RZ, RZ, 0, 4.76837158203125e-07 ;  /* 0x00000008ff637435 */ /* 0x000fe200000001ff */
[----:B------:R-:W-:-:S05]  /*2d50*/  MOV R94, R96 ;  /* 0x00000060005e7202 */ /* 0x000fca0000000f00 */
[----:B------:R-:W-:-:S05]  /*2d60*/  FADD.FTZ R94, R81, R94 ;  /* 0x0000005e515e7221 */ /* 0x000fca0000010000 */
[----:B------:R-:W-:-:S07]  /*2d70*/  MOV R98, R94 ;  /* 0x0000005e00627202 */ /* 0x000fce0000000f00 */
[----:B------:R-:W-:Y:S05]  /*2d80*/  WARPSYNC.COLLECTIVE R97, `(.L_x_7408) ;  /* 0x0000000061087348 */ /* 0x000fea0003c00000 */
[----:B------:R0:W1:Y:S02]  /*2d90*/  SHFL.BFLY P6, R96, R98, R99, R100 ;  /* 0x0c00006362607389 */ /* 0x00006400000c0064 */
[----:B01----:R-:W-:Y:S01]  /*2da0*/  ENDCOLLECTIVE ;  /* 0x000000000000791b */ /* 0x003fe20003800000 */
.L_x_7408:
[----:B------:R-:W-:Y:S01]  /*2db0*/  HFMA2.MMA R99, -RZ, RZ, 0, 9.5367431640625e-07 ;  /* 0x00000010ff637435 */ /* 0x000fe200000001ff */
[----:B------:R-:W-:-:S05]  /*2dc0*/  MOV R95, R96 ;  /* 0x00000060005f7202 */ /* 0x000fca0000000f00 */
[----:B------:R-:W-:-:S05]  /*2dd0*/  FADD.FTZ R95, R94, R95 ;  /* 0x0000005f5e5f7221 */ /* 0x000fca0000010000 */
[----:B------:R-:W-:-:S07]  /*2de0*/  MOV R98, R95 ;  /* 0x0000005f00627202 */ /* 0x000fce0000000f00 */
[----:B------:R-:W-:Y:S05]  /*2df0*/  WARPSYNC.COLLECTIVE R97, `(.L_x_7409) ;  /* 0x0000000061087348 */ /* 0x000fea0003c00000 */
[----:B------:R0:W1:Y:S02]  /*2e00*/  SHFL.BFLY P6, R96, R98, R99, R100 ;  /* 0x0c00006362607389 */ /* 0x00006400000c0064 */
[----:B01----:R-:W-:Y:S01]  /*2e10*/  ENDCOLLECTIVE ;  /* 0x000000000000791b */ /* 0x003fe20003800000 */
.L_x_7409:
[----:B------:R-:W-:Y:S05]  /*2e20*/  BRA `(.L_x_7410) ;  /* 0xffffffec00047947 */ /* 0x000fea000383ffff */
.L_x_7411:
        /* <DEDUP_REMOVED lines=13> */
.L_x_23256:


//--------------------- .text._ZN10layer_norm13ln_fwd_kernelINS_13Kernel_traitsI13__nv_bfloat16S2_fS2_fjLj6144ELj1ELj1ELj8ELj16ENS_18Kernel_traits_baseILj6144ES2_S2_fS2_fjLj256EEEEELb0ELb0ELb0ELb1EEEvNS_9FwdParamsE --------------------------
	.section	.text._ZN10layer_norm13ln_fwd_kernelINS_13Kernel_traitsI13__nv_bfloat16S2_fS2_fjLj6144ELj1ELj1ELj8ELj16ENS_18Kernel_traits_baseILj6144ES2_S2_fS2_fjLj256EEEEELb0ELb0ELb0ELb1EEEvNS_9FwdParamsE,"ax",@progbits
	.align	128
        .global         _ZN10layer_norm13ln_fwd_kernelINS_13Kernel_traitsI13__nv_bfloat16S2_fS2_fjLj6144ELj1ELj1ELj8ELj16ENS_18Kernel_traits_baseILj6144ES2_S2_fS2_fjLj256EEEEELb0ELb0ELb0ELb1EEEvNS_9FwdParamsE
        .type           _ZN10layer_norm13ln_fwd_kernelINS_13Kernel_traitsI13__nv_bfloat16S2_fS2_fjLj6144ELj1ELj1ELj8ELj16ENS_18Kernel_traits_baseILj6144ES2_S2_fS2_fjLj256EEEEELb0ELb0ELb0ELb1EEEvNS_9FwdParamsE,@function
        .size           _ZN10layer_norm13ln_fwd_kernelINS_13Kernel_traitsI13__nv_bfloat16S2_fS2_fjLj6144ELj1ELj1ELj8ELj16ENS_18Kernel_traits_baseILj6144ES2_S2_fS2_fjLj256EEEEELb0ELb0ELb0ELb1EEEvNS_9FwdParamsE,(.L_x_23257 - _ZN10layer_norm13ln_fwd_kernelINS_13Kernel_traitsI13__nv_bfloat16S2_fS2_fjLj6144ELj1ELj1ELj8ELj16ENS_18Kernel_traits_baseILj6144ES2_S2_fS2_fjLj256EEEEELb0ELb0ELb0ELb1EEEvNS_9FwdParamsE)
        .other          _ZN10layer_norm13ln_fwd_kernelINS_13Kernel_traitsI13__nv_bfloat16S2_fS2_fjLj6144ELj1ELj1ELj8ELj16ENS_18Kernel_traits_baseILj6144ES2_S2_fS2_fjLj256EEEEELb0ELb0ELb0ELb1EEEvNS_9FwdParamsE,@"STO_CUDA_ENTRY STV_DEFAULT"
_ZN10layer_norm13ln_fwd_kernelINS_13Kernel_traitsI13__nv_bfloat16S2_fS2_fjLj6144ELj1ELj1ELj8ELj16ENS_18Kernel_traits_baseILj6144ES2_S2_fS2_fjLj256EEEEELb0ELb0ELb0ELb1EEEvNS_9FwdParamsE:
.text._ZN10layer_norm13ln_fwd_kernelINS_13Kernel_traitsI13__nv_bfloat16S2_fS2_fjLj6144ELj1ELj1ELj8ELj16ENS_18Kernel_traits_baseILj6144ES2_S2_fS2_fjLj256EEEEELb0ELb0ELb0ELb1EEEvNS_9FwdParamsE:
        /* <DEDUP_REMOVED lines=18> */
[----:B------:R-:W-:Y:S02]  /*0120*/  ISETP.GE.AND P1, PT, R66, UR6, PT ;  /* 0x0000000642007c0c */ /* 0x000fe4000bf26270 */
[----:B------:R-:W-:-:S11]  /*0130*/  IADD3.X R7, RZ, UR9, RZ, P2, !PT ;  /* 0x00000009ff077c10 */ /* 0x000fd600097fe4ff */
[----:B0-----:R-:W-:Y:S05]  /*0140*/  @P1 EXIT ;  /* 0x000000000000194d */ /* 0x001fea0003800000 */
        /* <DEDUP_REMOVED lines=10> */
[----:B------:R-:W-:Y:S01]  /*01f0*/  ULDC.64 UR6, c[0x0][0x270] ;  /* 0x00009c0000067ab9 */ /* 0x000fe20000000a00 */
[----:B------:R-:W-:Y:S01]  /*0200*/  SHF.L.U32 R4, R10, 0x10, RZ ;  /* 0x000000100a047819 */ /* 0x000fe200000006ff */
[----:B------:R-:W-:Y:S01]  /*0210*/  HFMA2.MMA R94, -RZ, RZ, 0, 5.9604644775390625e-08 ;  /* 0x00000001ff5e7435 */ /* 0x000fe200000001ff */
[C---:B------:R-:W-:Y:S01]  /*0220*/  PRMT R70, R11.reuse, 0x7632, R70 ;  /* 0x000076320b467816 */ /* 0x040fe20000000046 */
[----:B------:R-:W-:Y:S01]  /*0230*/  ULDC UR10, c[0x0][0x290] ;  /* 0x0000a400000a7ab9 */ /* 0x000fe20000000800 */
[----:B------:R-:W-:Y:S01]  /*0240*/  SHF.L.U32 R5, R11, 0x10, RZ ;  /* 0x000000100b057819 */ /* 0x000fe200000006ff */
[----:B------:R-:W-:Y:S01]  /*0250*/  ULDC.64 UR8, c[0x0][0x230] ;  /* 0x00008c0000087ab9 */ /* 0x000fe20000000a00 */
[C---:B------:R-:W-:Y:S01]  /*0260*/  PRMT R75, R12.reuse, 0x7632, R75 ;  /* 0x000076320c4b7816 */ /* 0x040fe2000000004b */
[----:B------:R-:W-:Y:S01]  /*0270*/  ULDC.64 UR12, c[0x0][0x210] ;  /* 0x00008400000c7ab9 */ /* 0x000fe20000000a00 */
[----:B------:R-:W-:-:S02]  /*0280*/  SHF.L.U32 R10, R12, 0x10, RZ ;  /* 0x000000100c0a7819 */ /* 0x000fc400000006ff */
[C---:B------:R-:W-:Y:S02]  /*0290*/  PRMT R78, R13.reuse, 0x7632, R78 ;  /* 0x000076320d4e7816 */ /* 0x040fe4000000004e */
[----:B------:R-:W-:Y:S02]  /*02a0*/  SHF.L.U32 R11, R13, 0x10, RZ ;  /* 0x000000100d0b7819 */ /* 0x000fe400000006ff */
        /* <DEDUP_REMOVED lines=8> */
[----:B------:R-:W-:Y:S02]  /*0330*/  PRMT R73, R30, 0x7632, R73 ;  /* 0x000076321e497816 */ /* 0x000fe40000000049 */
[----:B------:R-:W-:-:S02]  /*0340*/  PRMT R74, R31, 0x7632, R74 ;  /* 0x000076321f4a7816 */ /* 0x000fc4000000004a */
[----:B------:R-:W-:Y:S01]  /*0350*/  ISETP.NE.U32.AND P0, PT, RZ, UR6, PT ;  /* 0x00000006ff007c0c */ /* 0x000fe2000bf05070 */
[----:B------:R-:W-:Y:S01]  /*0360*/  ULDC.U8 UR6, c[0x0][0x2a0] ;  /* 0x0000a80000067ab9 */ /* 0x000fe20000000000 */
[----:B------:R-:W-:Y:S02]  /*0370*/  SHF.L.U32 R2, R8, 0x10, RZ ;  /* 0x0000001008027819 */ /* 0x000fe400000006ff */
[----:B------:R-:W-:Y:S02]  /*0380*/  SHF.L.U32 R3, R9, 0x10, RZ ;  /* 0x0000001009037819 */ /* 0x000fe400000006ff */
[----:B0-----:R-:W-:Y:S02]  /*0390*/  SHF.L.U32 R6, R28, 0x10, RZ ;  /* 0x000000101c067819 */ /* 0x001fe400000006ff */
[----:B------:R-:W-:Y:S02]  /*03a0*/  SHF.L.U32 R7, R29, 0x10, RZ ;  /* 0x000000101d077819 */ /* 0x000fe400000006ff */
[----:B------:R-:W-:-:S02]  /*03b0*/  SHF.L.U32 R8, R30, 0x10, RZ ;  /* 0x000000101e087819 */ /* 0x000fc400000006ff */
[----:B------:R-:W-:Y:S02]  /*03c0*/  SHF.L.U32 R9, R31, 0x10, RZ ;  /* 0x000000101f097819 */ /* 0x000fe400000006ff */
        /* <DEDUP_REMOVED lines=13> */
[----:B------:R-:W-:Y:S01]  /*04a0*/  ISETP.NE.AND.EX P0, PT, RZ, UR7, PT, P0 ;  /* 0x00000007ff007c0c */ /* 0x000fe2000bf05300 */
[----:B------:R-:W-:Y:S01]  /*04b0*/  ULDC UR7, c[0x0][0x218] ;  /* 0x0000860000077ab9 */ /* 0x000fe20000000800 */
[C---:B--2---:R-:W-:Y:S02]  /*04c0*/  PRMT R82, R16.reuse, 0x7632, R82 ;  /* 0x0000763210527816 */ /* 0x044fe40000000052 */
[----:B------:R-:W-:Y:S02]  /*04d0*/  SHF.L.U32 R15, R16, 0x10, RZ ;  /* 0x00000010100f7819 */ /* 0x000fe400000006ff */
[----:B------:R-:W-:-:S02]  /*04e0*/  PRMT R81, R17, 0x7632, R81 ;  /* 0x0000763211517816 */ /* 0x000fc40000000051 */
[----:B------:R-:W-:Y:S02]  /*04f0*/  SHF.L.U32 R14, R17, 0x10, RZ ;  /* 0x00000010110e7819 */ /* 0x000fe400000006ff */
[----:B------:R-:W-:Y:S02]  /*0500*/  PRMT R84, R18, 0x7632, R84 ;  /* 0x0000763212547816 */ /* 0x000fe40000000054 */
[----:B------:R-:W-:Y:S02]  /*0510*/  PRMT R83, R19, 0x7632, R83 ;  /* 0x0000763213537816 */ /* 0x000fe40000000053 */
[----:B---3--:R-:W-:Y:S02]  /*0520*/  PRMT R86, R20, 0x7632, R86 ;  /* 0x0000763214567816 */ /* 0x008fe40000000056 */
[----:B------:R-:W-:Y:S02]  /*0530*/  PRMT R85, R21, 0x7632, R85 ;  /* 0x0000763215557816 */ /* 0x000fe40000000055 */
[----:B------:R-:W-:-:S02]  /*0540*/  PRMT R88, R22, 0x7632, R88 ;  /* 0x0000763216587816 */ /* 0x000fc40000000058 */
[----:B------:R-:W-:Y:S02]  /*0550*/  PRMT R87, R23, 0x7632, R87 ;  /* 0x0000763217577816 */ /* 0x000fe40000000057 */
        /* <DEDUP_REMOVED lines=26> */
.L_x_7413:
        /* <DEDUP_REMOVED lines=8> */
[----:B------:R-:W-:Y:S02]  /*0780*/  LEA.HI.SX32 R93, R34, R93, 0x1d ;  /* 0x0000005d225d7211 */ /* 0x000fe400078feaff */
[----:B------:R-:W2:Y:S08]  /*0790*/  LDC.64 R76, c[0x0][0x238] ;  /* 0x00008e00ff4c7b82 */ /* 0x000eb00000000a00 */
[----:B------:R-:W3:Y:S01]  /*07a0*/  @P2 LDC.64 R36, c[0x0][0x230] ;  /* 0x00008c00ff242b82 */ /* 0x000ee20000000a00 */
[----:B0-----:R-:W-:-:S06]  /*07b0*/  @P0 IMAD.WIDE R38, R66, 0x2, R32 ;  /* 0x0000000242260825 */ /* 0x001fcc00078e0220 */
[----:B------:R-:W4:Y:S01]  /*07c0*/  @P0 LDG.E.U16 R38, desc[UR4][R38.64] ;  /* 0x0000000426260981 */ /* 0x000f22000c1e1500 */
[----:B-1----:R-:W-:Y:S01]  /*07d0*/  IMAD.WIDE.U32 R32, R93, 0x10, R56 ;  /* 0x000000105d207825 */ /* 0x002fe200078e0038 */
[----:B------:R-:W-:Y:S01]  /*07e0*/  ISETP.NE.U32.AND P1, PT, RZ, UR8, PT ;  /* 0x00000008ff007c0c */ /* 0x000fe2000bf25070 */
[----:B------:R-:W0:Y:S04]  /*07f0*/  @P2 LDC.64 R52, c[0x0][0x230] ;  /* 0x00008c00ff342b82 */ /* 0x000e280000000a00 */
[----:B------:R-:W5:Y:S01]  /*0800*/  LDG.E.128 R32, desc[UR4][R32.64] ;  /* 0x0000000420207981 */ /* 0x000f62000c1e1d00 */
[----:B------:R-:W-:-:S03]  /*0810*/  MOV R96, 0x3f800000 ;  /* 0x3f80000000607802 */ /* 0x000fc60000000f00 */
[----:B------:R-:W1:Y:S01]  /*0820*/  @P2 LDC.64 R60, c[0x0][0x230] ;  /* 0x00008c00ff3c2b82 */ /* 0x000e620000000a00 */
[----:B---3--:R-:W-:-:S05]  /*0830*/  @P2 IMAD.WIDE.U32 R36, R93, 0x20, R36 ;  /* 0x000000205d242825 */ /* 0x008fca00078e0024 */
[----:B------:R-:W3:Y:S04]  /*0840*/  @P2 LDG.E.128 R24, desc[UR4][R36.64] ;  /* 0x0000000424182981 */ /* 0x000ee8000c1e1d00 */
[----:B------:R5:W3:Y:S01]  /*0850*/  @P2 LDG.E.128 R28, desc[UR4][R36.64+0x10] ;  /* 0x00001004241c2981 */ /* 0x000ae2000c1e1d00 */
[----:B------:R-:W-:Y:S02]  /*0860*/  ISETP.NE.AND.EX P1, PT, RZ, UR9, PT, P1 ;  /* 0x00000009ff007c0c */ /* 0x000fe4000bf25310 */
[C---:B------:R-:W-:Y:S01]  /*0870*/  IADD3 R95, R93.reuse, 0x100, RZ ;  /* 0x000001005d5f7810 */ /* 0x040fe20007ffe0ff */
[----:B--2---:R-:W-:-:S04]  /*0880*/  IMAD.WIDE.U32 R54, R93, 0x20, R76 ;  /* 0x000000205d367825 */ /* 0x004fc800078e004c */
[----:B------:R-:W-:-:S04]  /*0890*/  IMAD.WIDE.U32 R48, R95, 0x10, R56 ;  /* 0x000000105f307825 */ /* 0x000fc800078e0038 */
[----:B0-----:R-:W-:Y:S01]  /*08a0*/  @P2 IMAD.WIDE.U32 R52, R95, 0x20, R52 ;  /* 0x000000205f342825 */ /* 0x001fe200078e0034 */
[----:B----4-:R-:W-:Y:S02]  /*08b0*/  @P0 SHF.L.U32 R96, R38, 0x10, RZ ;  /* 0x0000001026600819 */ /* 0x010fe400000006ff */
[C---:B-----5:R-:W-:Y:S02]  /*08c0*/  PRMT R40, R32.reuse, 0x7632, R40 ;  /* 0x0000763220287816 */ /* 0x060fe40000000028 */
[----:B------:R-:W-:Y:S02]  /*08d0*/  SHF.L.U32 R39, R32, 0x10, RZ ;  /* 0x0000001020277819 */ /* 0x000fe400000006ff */
[C---:B------:R-:W-:Y:S02]  /*08e0*/  PRMT R38, R34.reuse, 0x7632, R38 ;  /* 0x0000763222267816 */ /* 0x040fe40000000026 */
[----:B------:R-:W-:Y:S02]  /*08f0*/  SHF.L.U32 R37, R34, 0x10, RZ ;  /* 0x0000001022257819 */ /* 0x000fe400000006ff */
[----:B------:R-:W-:-:S02]  /*0900*/  PRMT R32, R33, 0x7632, R32 ;  /* 0x0000763221207816 */ /* 0x000fc40000000020 */
[----:B------:R-:W-:Y:S02]  /*0910*/  PRMT R34, R35, 0x7632, R34 ;  /* 0x0000763223227816 */ /* 0x000fe40000000022 */
[----:B------:R-:W-:Y:S02]  /*0920*/  SHF.L.U32 R41, R33, 0x10, RZ ;  /* 0x0000001021297819 */ /* 0x000fe400000006ff */
[----:B------:R-:W-:Y:S02]  /*0930*/  SHF.L.U32 R45, R35, 0x10, RZ ;  /* 0x00000010232d7819 */ /* 0x000fe400000006ff */
[----:B------:R-:W-:Y:S02]  /*0940*/  SHF.L.U32 R33, R40, 0x10, RZ ;  /* 0x0000001028217819 */ /* 0x000fe400000006ff */
[----:B------:R-:W-:Y:S02]  /*0950*/  SHF.L.U32 R35, R32, 0x10, RZ ;  /* 0x0000001020237819 */ /* 0x000fe400000006ff */
[----:B------:R-:W-:-:S02]  /*0960*/  SHF.L.U32 R43, R38, 0x10, RZ ;  /* 0x00000010262b7819 */ /* 0x000fc400000006ff */
[----:B------:R-:W-:Y:S01]  /*0970*/  SHF.L.U32 R47, R34, 0x10, RZ ;  /* 0x00000010222f7819 */ /* 0x000fe200000006ff */
        /* <DEDUP_REMOVED lines=8> */
[----:B---3--:R-:W-:Y:S01]  /*0a00*/  @P1 FADD.FTZ R32, R24, R32 ;  /* 0x0000002018201221 */ /* 0x008fe20000010000 */
[----:B------:R-:W-:Y:S01]  /*0a10*/  @P1 FADD.FTZ R34, R26, R34 ;  /* 0x000000221a221221 */ /* 0x000fe20000010000 */
[----:B------:R-:W-:Y:S01]  /*0a20*/  @P1 FADD.FTZ R36, R28, R36 ;  /* 0x000000241c241221 */ /* 0x000fe20000010000 */
[----:B------:R-:W-:Y:S01]  /*0a30*/  @P1 FADD.FTZ R38, R30, R38 ;  /* 0x000000261e261221 */ /* 0x000fe20000010000 */
[----:B------:R-:W-:Y:S01]  /*0a40*/  @P1 FADD.FTZ R33, R25, R33 ;  /* 0x0000002119211221 */ /* 0x000fe20000010000 */
[----:B------:R-:W-:Y:S01]  /*0a50*/  @P1 FADD.FTZ R35, R27, R35 ;  /* 0x000000231b231221 */ /* 0x000fe20000010000 */
[----:B------:R-:W-:Y:S01]  /*0a60*/  @P1 FADD.FTZ R37, R29, R37 ;  /* 0x000000251d251221 */ /* 0x000fe20000010000 */
[----:B------:R-:W-:-:S03]  /*0a70*/  @P1 FADD.FTZ R39, R31, R39 ;  /* 0x000000271f271221 */ /* 0x000fc60000010000 */
[----:B------:R-:W-:Y:S04]  /*0a80*/  STG.E.128 desc[UR4][R54.64], R32 ;  /* 0x0000002036007986 */ /* 0x000fe8000c101d04 */
[----:B------:R0:W-:Y:S04]  /*0a90*/  STG.E.128 desc[UR4][R54.64+0x10], R36 ;  /* 0x0000102436007986 */ /* 0x0001e8000c101d04 */
[----:B------:R-:W0:Y:S01]  /*0aa0*/  LDG.E.128 R48, desc[UR4][R48.64] ;  /* 0x0000000430307981 */ /* 0x000e22000c1e1d00 */
[----:B------:R-:W-:Y:S02]  /*0ab0*/  MOV R40, R24 ;  /* 0x0000001800287202 */ /* 0x000fe40000000f00 */
[----:B------:R-:W-:-:S02]  /*0ac0*/  MOV R41, R25 ;  /* 0x0000001900297202 */ /* 0x000fc40000000f00 */
[----:B------:R-:W-:Y:S02]  /*0ad0*/  MOV R42, R26 ;  /* 0x0000001a002a7202 */ /* 0x000fe40000000f00 */
[----:B------:R-:W-:Y:S02]  /*0ae0*/  MOV R43, R27 ;  /* 0x0000001b002b7202 */ /* 0x000fe40000000f00 */
[----:B------:R-:W-:Y:S02]  /*0af0*/  MOV R44, R28 ;  /* 0x0000001c002c7202 */ /* 0x000fe40000000f00 */
[----:B------:R-:W-:Y:S02]  /*0b00*/  MOV R45, R29 ;  /* 0x0000001d002d7202 */ /* 0x000fe40000000f00 */
[----:B------:R-:W-:Y:S01]  /*0b10*/  MOV R46, R30 ;  /* 0x0000001e002e7202 */ /* 0x000fe20000000f00 */
[----:B------:R-:W2:Y:S01]  /*0b20*/  @P2 LDG.E.128 R40, desc[UR4][R52.64] ;  /* 0x0000000434282981 */ /* 0x000ea2000c1e1d00 */
[----:B------:R-:W-:-:S06]  /*0b30*/  MOV R47, R31 ;  /* 0x0000001f002f7202 */ /* 0x000fcc0000000f00 */
[----:B------:R3:W4:Y:S01]  /*0b40*/  @P2 LDG.E.128 R44, desc[UR4][R52.64+0x10] ;  /* 0x00001004342c2981 */ /* 0x000722000c1e1d00 */
[----:B------:R-:W-:Y:S01]  /*0b50*/  IMAD.WIDE.U32 R62, R95, 0x20, R76 ;  /* 0x000000205f3e7825 */ /* 0x000fe200078e004c */
[C---:B0-----:R-:W-:Y:S02]  /*0b60*/  PRMT R54, R48.reuse, 0x7632, R54 ;  /* 0x0000763230367816 */ /* 0x041fe40000000036 */
        /* <DEDUP_REMOVED lines=9> */
[----:B---3--:R-:W-:-:S02]  /*0c00*/  SHF.L.U32 R53, R58, 0x10, RZ ;  /* 0x000000103a357819 */ /* 0x008fc400000006ff */
[----:B------:R-:W-:Y:S01]  /*0c10*/  SHF.L.U32 R101, R50, 0x10, RZ ;  /* 0x0000001032657819 */ /* 0x000fe200000006ff */
[-C--:B------:R-:W-:Y:S01]  /*0c20*/  FMUL.FTZ R52, R97, R96.reuse ;  /* 0x0000006061347220 */ /* 0x080fe20000410000 */
[-C--:B------:R-:W-:Y:S01]  /*0c30*/  FMUL.FTZ R48, R55, R96.reuse ;  /* 0x0000006037307220 */ /* 0x080fe20000410000 */
[----:B------:R-:W-:Y:S01]  /*0c40*/  IADD3 R97, R93, 0x200, RZ ;  /* 0x000002005d617810 */ /* 0x000fe20007ffe0ff */
[-C--:B------:R-:W-:Y:S01]  /*0c50*/  FMUL.FTZ R50, R59, R96.reuse ;  /* 0x000000603b327220 */ /* 0x080fe20000410000 */
[-C--:B------:R-:W-:Y:S01]  /*0c60*/  FMUL.FTZ R54, R99, R96.reuse ;  /* 0x0000006063367220 */ /* 0x080fe20000410000 */
[-C--:B------:R-:W-:Y:S01]  /*0c70*/  FMUL.FTZ R49, R49, R96.reuse ;  /* 0x0000006031317220 */ /* 0x080fe20000410000 */
[-C--:B------:R-:W-:Y:S01]  /*0c80*/  FMUL.FTZ R51, R51, R96.reuse ;  /* 0x0000006033337220 */ /* 0x080fe20000410000 */
[-C--:B------:R-:W-:Y:S01]  /*0c90*/  FMUL.FTZ R53, R53, R96.reuse ;  /* 0x0000006035357220 */ /* 0x080fe20000410000 */
[----:B------:R-:W-:Y:S01]  /*0ca0*/  FMUL.FTZ R55, R101, R96 ;  /* 0x0000006065377220 */ /* 0x000fe20000410000 */
[----:B--2---:R-:W-:Y:S01]  /*0cb0*/  @P1 FADD.FTZ R48, R40, R48 ;  /* 0x0000003028301221 */ /* 0x004fe20000010000 */
[----:B------:R-:W-:Y:S01]  /*0cc0*/  @P1 FADD.FTZ R50, R42, R50 ;  /* 0x000000322a321221 */ /* 0x000fe20000010000 */
[----:B----4-:R-:W-:Y:S01]  /*0cd0*/  @P1 FADD.FTZ R52, R44, R52 ;  /* 0x000000342c341221 */ /* 0x010fe20000010000 */
[----:B------:R-:W-:Y:S01]  /*0ce0*/  @P1 FADD.FTZ R54, R46, R54 ;  /* 0x000000362e361221 */ /* 0x000fe20000010000 */
[----:B------:R-:W-:Y:S01]  /*0cf0*/  @P1 FADD.FTZ R49, R41, R49 ;  /* 0x0000003129311221 */ /* 0x000fe20000010000 */
[----:B------:R-:W-:Y:S01]  /*0d00*/  @P1 FADD.FTZ R51, R43, R51 ;  /* 0x000000332b331221 */ /* 0x000fe20000010000 */
[----:B------:R-:W-:Y:S01]  /*0d10*/  @P1 FADD.FTZ R53, R45, R53 ;  /* 0x000000352d351221 */ /* 0x000fe20000010000 */
[----:B------:R-:W-:Y:S01]  /*0d20*/  @P1 FADD.FTZ R55, R47, R55 ;  /* 0x000000372f371221 */ /* 0x000fe20000010000 */
[C---:B------:R-:W-:Y:S01]  /*0d30*/  IMAD.WIDE.U32 R56, R97.reuse, 0x10, R56 ;  /* 0x0000001061387825 */ /* 0x040fe200078e0038 */
[----:B------:R-:W-:Y:S01]  /*0d40*/  @P2 MOV R24, R40 ;  /* 0x0000002800182202 */ /* 0x000fe20000000f00 */
[----:B------:R-:W-:Y:S01]  /*0d50*/  STG.E.128 desc[UR4][R62.64], R48 ;  /* 0x000000303e007986 */ /* 0x000fe2000c101d04 */
[----:B------:R-:W-:Y:S01]  /*0d60*/  @P2 MOV R25, R41 ;  /* 0x0000002900192202 */ /* 0x000fe20000000f00 */
[----:B-1----:R-:W-:Y:S01]  /*0d70*/  @P2 IMAD.WIDE.U32 R60, R97, 0x20, R60 ;  /* 0x00000020613c2825 */ /* 0x002fe200078e003c */
[----:B------:R-:W-:Y:S01]  /*0d80*/  @P2 MOV R26, R42 ;  /* 0x0000002a001a2202 */ /* 0x000fe20000000f00 */
[----:B------:R0:W-:Y:S01]  /*0d90*/  STG.E.128 desc[UR4][R62.64+0x10], R52 ;  /* 0x000010343e007986 */ /* 0x0001e2000c101d04 */
[----:B------:R-:W-:-:S03]  /*0da0*/  @P2 MOV R27, R43 ;  /* 0x0000002b001b2202 */ /* 0x000fc60000000f00 */
[----:B------:R-:W2:Y:S04]  /*0db0*/  LDG.E.128 R56, desc[UR4][R56.64] ;  /* 0x0000000438387981 */ /* 0x000ea8000c1e1d00 */
[----:B------:R-:W3:Y:S01]  /*0dc0*/  @P2 LDG.E.128 R24, desc[UR4][R60.64] ;  /* 0x000000043c182981 */ /* 0x000ee2000c1e1d00 */
[----:B------:R-:W-:Y:S02]  /*0dd0*/  @P2 MOV R28, R44 ;  /* 0x0000002c001c2202 */ /* 0x000fe40000000f00 */
[----:B------:R-:W-:Y:S02]  /*0de0*/  @P2 MOV R29, R45 ;  /* 0x0000002d001d2202 */ /* 0x000fe40000000f00 */
[----:B------:R-:W-:Y:S02]  /*0df0*/  @P2 MOV R30, R46 ;  /* 0x0000002e001e2202 */ /* 0x000fe40000000f00 */
[----:B------:R-:W-:-:S06]  /*0e00*/  @P2 MOV R31, R47 ;  /* 0x0000002f001f2202 */ /* 0x000fcc0000000f00 */
[----:B------:R2:W4:Y:S01]  /*0e10*/  @P2 LDG.E.128 R28, desc[UR4][R60.64+0x10] ;  /* 0x000010043c1c2981 */ /* 0x000522000c1e1d00 */
[----:B0-----:R-:W-:-:S04]  /*0e20*/  FADD.FTZ R62, RZ, R32 ;  /* 0x00000020ff3e7221 */ /* 0x001fc80000010000 */
        /* <DEDUP_REMOVED lines=11> */
[C---:B--2---:R-:W-:Y:S02]  /*0ee0*/  SHF.L.U32 R61, R56.reuse, 0x10, RZ ;  /* 0x00000010383d7819 */ /* 0x044fe400000006ff */
[----:B------:R-:W-:Y:S02]  /*0ef0*/  PRMT R63, R56, 0x7632, R63 ;  /* 0x00007632383f7816 */ /* 0x000fe4000000003f */
[----:B---3--:R-:W-:Y:S01]  /*0f00*/  @P2 MOV R40, R24 ;  /* 0x0000001800282202 */ /* 0x008fe20000000f00 */
[----:B------:R-:W-:Y:S01]  /*0f10*/  FMUL.FTZ R56, R61, R96 ;  /* 0x000000603d387220 */ /* 0x000fe20000410000 */
[C---:B------:R-:W-:Y:S02]  /*0f20*/  PRMT R98, R57.reuse, 0x7632, R98 ;  /* 0x0000763239627816 */ /* 0x040fe40000000062 */
[----:B------:R-:W-:Y:S01]  /*0f30*/  SHF.L.U32 R57, R57, 0x10, RZ ;  /* 0x0000001039397819 */ /* 0x000fe200000006ff */
[----:B------:R-:W-:Y:S01]  /*0f40*/  @P1 FADD.FTZ R56, R56, R40 ;  /* 0x0000002838381221 */ /* 0x000fe20000010000 */
[----:B------:R-:W-:Y:S01]  /*0f50*/  FADD.FTZ R40, R50, R101 ;  /* 0x0000006532287221 */ /* 0x000fe20000010000 */
[----:B------:R-:W-:-:S02]  /*0f60*/  PRMT R99, R58, 0x7632, R99 ;  /* 0x000076323a637816 */ /* 0x000fc40000000063 */
[----:B------:R-:W-:Y:S01]  /*0f70*/  SHF.L.U32 R61, R58, 0x10, RZ ;  /* 0x000000103a3d7819 */ /* 0x000fe200000006ff */
[----:B------:R-:W-:Y:S01]  /*0f80*/  FMUL.FTZ R58, R57, R96 ;  /* 0x00000060393a7220 */ /* 0x000fe20000410000 */
[----:B------:R-:W-:Y:S01]  /*0f90*/  FADD.FTZ R57, R51, R40 ;  /* 0x0000002833397221 */ /* 0x000fe20000010000 */
[----:B------:R-:W-:-:S03]  /*0fa0*/  PRMT R100, R59, 0x7632, R100 ;  /* 0x000076323b647816 */ /* 0x000fc60000000064 */
[----:B------:R-:W-:Y:S01]  /*0fb0*/  FADD.FTZ R40, R52, R57 ;  /* 0x0000003934287221 */ /* 0x000fe20000010000 */
[-C--:B------:R-:W-:Y:S01]  /*0fc0*/  FMUL.FTZ R60, R61, R96.reuse ;  /* 0x000000603d3c7220 */ /* 0x080fe20000410000 */
[----:B------:R-:W-:Y:S02]  /*0fd0*/  SHF.L.U32 R59, R59, 0x10, RZ ;  /* 0x000000103b3b7819 */ /* 0x000fe400000006ff */
[----:B------:R-:W-:Y:S01]  /*0fe0*/  FADD.FTZ R61, R53, R40 ;  /* 0x00000028353d7221 */ /* 0x000fe20000010000 */
[----:B------:R-:W-:Y:S02]  /*0ff0*/  SHF.L.U32 R99, R99, 0x10, RZ ;  /* 0x0000001063637819 */ /* 0x000fe400000006ff */
[----:B------:R-:W-:Y:S01]  /*1000*/  SHF.L.U32 R63, R63, 0x10, RZ ;  /* 0x000000103f3f7819 */ /* 0x000fe200000006ff */
[----:B------:R-:W-:Y:S01]  /*1010*/  FADD.FTZ R40, R54, R61 ;  /* 0x0000003d36287221 */ /* 0x000fe20000010000 */
[-C--:B------:R-:W-:Y:S01]  /*1020*/  FMUL.FTZ R62, R59, R96.reuse ;  /* 0x000000603b3e7220 */ /* 0x080fe20000410000 */
[----:B------:R-:W-:Y:S01]  /*1030*/  SHF.L.U32 R59, R98, 0x10, RZ ;  /* 0x00000010623b7819 */ /* 0x000fe200000006ff */
[-C--:B------:R-:W-:Y:S01]  /*1040*/  FMUL.FTZ R61, R99, R96.reuse ;  /* 0x00000060633d7220 */ /* 0x080fe20000410000 */
[----:B------:R-:W-:Y:S01]  /*1050*/  SHF.L.U32 R101, R100, 0x10, RZ ;  /* 0x0000001064657819 */ /* 0x000fe200000006ff */
[----:B------:R-:W-:Y:S01]  /*1060*/  FMUL.FTZ R57, R63, R96 ;  /* 0x000000603f397220 */ /* 0x000fe20000410000 */
[----:B------:R-:W-:Y:S01]  /*1070*/  @P2 MOV R41, R25 ;  /* 0x0000001900292202 */ /* 0x000fe20000000f00 */
[----:B------:R-:W-:Y:S01]  /*1080*/  FADD.FTZ R99, R55, R40 ;  /* 0x0000002837637221 */ /* 0x000fe20000010000 */
[----:B------:R-:W-:Y:S01]  /*1090*/  @P2 MOV R42, R26 ;  /* 0x0000001a002a2202 */ /* 0x000fe20000000f00 */
[----:B------:R-:W-:Y:S01]  /*10a0*/  FMUL.FTZ R59, R59, R96 ;  /* 0x000000603b3b7220 */ /* 0x000fe20000410000 */
[----:B----4-:R-:W-:Y:S01]  /*10b0*/  @P2 MOV R44, R28 ;  /* 0x0000001c002c2202 */ /* 0x010fe20000000f00 */
[----:B------:R-:W-:Y:S01]  /*10c0*/  FMUL.FTZ R63, R101, R96 ;  /* 0x00000060653f7220 */ /* 0x000fe20000410000 */
[----:B------:R-:W-:-:S02]  /*10d0*/  @P2 MOV R46, R30 ;  /* 0x0000001e002e2202 */ /* 0x000fc40000000f00 */
[----:B------:R-:W-:Y:S02]  /*10e0*/  @P2 MOV R43, R27 ;  /* 0x0000001b002b2202 */ /* 0x000fe40000000f00 */
[----:B------:R-:W-:Y:S02]  /*10f0*/  @P2 MOV R45, R29 ;  /* 0x0000001d002d2202 */ /* 0x000fe40000000f00 */
[----:B------:R-:W-:Y:S01]  /*1100*/  @P2 MOV R47, R31 ;  /* 0x0000001f002f2202 */ /* 0x000fe20000000f00 */
[----:B------:R-:W-:Y:S01]  /*1110*/  @P1 FADD.FTZ R57, R57, R41 ;  /* 0x0000002939391221 */ /* 0x000fe20000010000 */
[----:B------:R-:W-:Y:S01]  /*1120*/  FADD.FTZ R40, R56, R99 ;  /* 0x0000006338287221 */ /* 0x000fe20000010000 */
[----:B------:R-:W-:Y:S01]  /*1130*/  @P1 FADD.FTZ R58, R58, R42 ;  /* 0x0000002a3a3a1221 */ /* 0x000fe20000010000 */
[----:B------:R-:W-:Y:S01]  /*1140*/  @P1 FADD.FTZ R60, R60, R44 ;  /* 0x0000002c3c3c1221 */ /* 0x000fe20000010000 */
[----:B------:R-:W-:Y:S01]  /*1150*/  @P1 FADD.FTZ R62, R62, R46 ;  /* 0x0000002e3e3e1221 */ /* 0x000fe20000010000 */
[----:B------:R-:W-:Y:S01]  /*1160*/  @P1 FADD.FTZ R59, R59, R43 ;  /* 0x0000002b3b3b1221 */ /* 0x000fe20000010000 */
[----:B------:R-:W-:Y:S01]  /*1170*/  @P1 FADD.FTZ R61, R61, R45 ;  /* 0x0000002d3d3d1221 */ /* 0x000fe20000010000 */
[----:B------:R-:W-:Y:S01]  /*1180*/  @P1 FADD.FTZ R63, R63, R47 ;  /* 0x0000002f3f3f1221 */ /* 0x000fe20000010000 */
[----:B------:R-:W-:-:S02]  /*1190*/  FADD.FTZ R41, R57, R40 ;  /* 0x0000002839297221 */ /* 0x000fc40000010000 */
[----:B------:R0:W-:Y:S02]  /*11a0*/  STG.E.128 desc[UR4][R76.64], R56 ;  /* 0x000000384c007986 */ /* 0x0001e4000c101d04 */
[----:B------:R-:W-:Y:S02]  /*11b0*/  FADD.FTZ R40, R58, R41 ;  /* 0x000000293a287221 */ /* 0x000fe40000010000 */
[----:B------:R0:W-:Y:S02]  /*11c0*/  STG.E.128 desc[UR4][R76.64+0x10], R60 ;  /* 0x0000103c4c007986 */ /* 0x0001e4000c101d04 */
[----:B------:R-:W-:Y:S01]  /*11d0*/  FADD.FTZ R41, R59, R40 ;  /* 0x000000283b297221 */ /* 0x000fe20000010000 */
[----:B------:R-:W-:-:S03]  /*11e0*/  LOP3.LUT P1, RZ, R94, 0xff, RZ, 0xc0, !PT ;  /* 0x000000ff5eff7812 */ /* 0x000fc6000782c0ff */
[----:B------:R-:W-:Y:S01]  /*11f0*/  FADD.FTZ R40, R60, R41 ;  /* 0x000000293c287221 */ /* 0x000fe20000010000 */
[----:B------:R-:W-:-:S03]  /*1200*/  SHF.R.U32.HI R43, RZ, 0x5, R0 ;  /* 0x00000005ff2b7819 */ /* 0x000fc60000011600 */
[----:B------:R-:W-:Y:S01]  /*1210*/  FADD.FTZ R41, R61, R40 ;  /* 0x000000283d297221 */ /* 0x000fe20000010000 */
[----:B------:R-:W-:-:S03]  /*1220*/  LOP3.LUT R42, R43, 0x7fffff8, RZ, 0xc0, !PT ;  /* 0x07fffff82b2a7812 */ /* 0x000fc600078ec0ff */
[----:B------:R-:W-:Y:S01]  /*1230*/  FADD.FTZ R40, R62, R41 ;  /* 0x000000293e287221 */ /* 0x000fe20000010000 */
[----:B------:R-:W-:Y:S02]  /*1240*/  LOP3.LUT P2, RZ, R0, 0x1f, RZ, 0xc0, !PT ;  /* 0x0000001f00ff7812 */ /* 0x000fe4000784c0ff */
[----:B------:R-:W-:Y:S01]  /*1250*/  @!P1 IADD3 R42, R42, 0x8, RZ ;  /* 0x000000082a2a9810 */ /* 0x000fe20007ffe0ff */
[----:B------:R-:W-:Y:S01]  /*1260*/  FADD.FTZ R41, R63, R40 ;  /* 0x000000283f297221 */ /* 0x000fe20000010000 */
[----:B0-----:R-:W-:Y:S09]  /*1270*/  BRA.DIV UR6, `(.L_x_7412) ;  /* 0x0000000e06e87947 */ /* 0x001ff2000b800000 */
        /* <DEDUP_REMOVED lines=11> */
[--C-:B------:R-:W-:Y:S01]  /*1330*/  FADD.FTZ R41, R32, -R40.reuse ;  /* 0x8000002820297221 */ /* 0x100fe20000010000 */
[--C-:B------:R-:W-:Y:S01]  /*1340*/  FADD.FTZ R76, R33, -R40.reuse ;  /* 0x80000028214c7221 */ /* 0x100fe20000010000 */
[--C-:B------:R-:W-:Y:S01]  /*1350*/  FADD.FTZ R44, R34, -R40.reuse ;  /* 0x80000028222c7221 */ /* 0x100fe20000010000 */
[----:B------:R-:W-:Y:S01]  /*1360*/  FADD.FTZ R46, R37, -R40 ;  /* 0x80000028252e7221 */ /* 0x000fe20000010000 */
[----:B------:R-:W-:-:S04]  /*1370*/  FFMA.FTZ R41, R41, R41, RZ ;  /* 0x0000002929297223 */ /* 0x000fc800000100ff */
        /* <DEDUP_REMOVED lines=52> */
.L_x_7424:
[----:B------:R-:W2:Y:S01]  /*16c0*/  @!P2 S2R R44, SR_CgaCtaId ;  /* 0x00000000002ca919 */ /* 0x000ea20000008800 */
[----:B------:R-:W-:Y:S01]  /*16d0*/  LOP3.LUT R77, R0, 0x1f, RZ, 0xc0, !PT ;  /* 0x0000001f004d7812 */ /* 0x000fe200078ec0ff */
[----:B------:R-:W-:Y:S05]  /*16e0*/  WARPSYNC.ALL ;  /* 0x0000000000007948 */ /* 0x000fea0003800000 */
[----:B------:R-:W-:Y:S02]  /*16f0*/  ISETP.GT.U32.AND P4, PT, R77, 0x7, PT ;  /* 0x000000074d00780c */ /* 0x000fe40003f84070 */
[----:B------:R-:W-:Y:S02]  /*1700*/  @!P2 MOV R41, 0x400 ;  /* 0x000004000029a802 */ /* 0x000fe40000000f00 */
[----:B------:R-:W-:-:S09]  /*1710*/  LOP3.LUT R45, R43, 0x7, RZ, 0xc0, !PT ;  /* 0x000000072b2d7812 */ /* 0x000fd200078ec0ff */
[----:B------:R-:W0:Y:S01]  /*1720*/  @!P4 S2R R46, SR_CgaCtaId ;  /* 0x00000000002ec919 */ /* 0x000e220000008800 */
[----:B------:R-:W-:Y:S02]  /*1730*/  @!P4 MOV R43, 0x400 ;  /* 0x00000400002bc802 */ /* 0x000fe40000000f00 */
[----:B--2---:R-:W-:Y:S02]  /*1740*/  @!P2 LEA R44, R44, R41, 0x18 ;  /* 0x000000292c2ca211 */ /* 0x004fe400078ec0ff */
[C---:B------:R-:W-:Y:S02]  /*1750*/  @!P2 IADD3 R41, R42.reuse, R45, RZ ;  /* 0x0000002d2a29a210 */ /* 0x040fe40007ffe0ff */
[----:B------:R-:W-:Y:S02]  /*1760*/  @!P4 IADD3 R42, R42, R77, RZ ;  /* 0x0000004d2a2ac210 */ /* 0x000fe40007ffe0ff */
[----:B------:R-:W-:Y:S01]  /*1770*/  @!P2 LEA R44, R41, R44, 0x3 ;  /* 0x0000002c292ca211 */ /* 0x000fe200078e18ff */
[----:B-1----:R-:W-:-:S05]  /*1780*/  FADD.FTZ R41, R47, R76 ;  /* 0x0000004c2f297221 */ /* 0x002fca0000010000 */
[----:B------:R-:W-:Y:S01]  /*1790*/  @!P2 STS.64 [R44], R40 ;  /* 0x000000282c00a388 */ /* 0x000fe20000000a00 */
[----:B------:R-:W-:Y:S01]  /*17a0*/  BAR.SYNC.DEFER_BLOCKING 0x0 ;  /* 0x0000000000007b1d */ /* 0x000fe20000010000 */
[----:B------:R-:W-:Y:S02]  /*17b0*/  LOP3.LUT P2, RZ, R45, 0x1f, R0, 0xf8, !PT ;  /* 0x0000001f2dff7812 */ /* 0x000fe4000784f800 */
[----:B0-----:R-:W-:Y:S02]  /*17c0*/  @!P4 LEA R47, R46, R43, 0x18 ;  /* 0x0000002b2e2fc211 */ /* 0x001fe400078ec0ff */
[----:B------:R-:W-:Y:S02]  /*17d0*/  MOV R46, RZ ;  /* 0x000000ff002e7202 */ /* 0x000fe40000000f00 */
[----:B------:R-:W-:Y:S02]  /*17e0*/  @!P4 LEA R47, R42, R47, 0x3 ;  /* 0x0000002f2a2fc211 */ /* 0x000fe400078e18ff */
[----:B------:R-:W-:-:S02]  /*17f0*/  CS2R R42, SRZ ;  /* 0x00000000002a7805 */ /* 0x000fc4000001ff00 */
[----:B------:R-:W-:-:S05]  /*1800*/  @!P4 MOV R46, 0x300 ;  /* 0x00000300002ec802 */ /* 0x000fca0000000f00 */
[----:B------:R-:W0:Y:S04]  /*1810*/  SHFL.DOWN PT, R77, R46, 0x4, 0x1f ;  /* 0x08801f002e4d7f89 */ /* 0x000e2800000e0000 */
[----:B------:R1:W2:Y:S02]  /*1820*/  @!P4 LDS.64 R42, [R47] ;  /* 0x000000002f2ac984 */ /* 0x0002a40000000a00 */
        /* <DEDUP_REMOVED lines=8> */
[----:B0-----:R-:W-:-:S02]  /*18b0*/  IADD3 R41, R41, R98, RZ ;  /* 0x0000006229297210 */ /* 0x001fc40007ffe0ff */
[----:B------:R-:W-:Y:S02]  /*18c0*/  I2FP.F32.S32 R98, R98 ;  /* 0x0000006200627245 */ /* 0x000fe40000201400 */
[----:B------:R-:W-:Y:S01]  /*18d0*/  I2FP.F32.S32 R46, R41 ;  /* 0x00000029002e7245 */ /* 0x000fe20000201400 */
[C---:B--2---:R-:W-:Y:S01]  /*18e0*/  FMUL.FTZ R96, R99.reuse, R94 ;  /* 0x0000005e63607220 */ /* 0x044fe20000410000 */
[----:B------:R-:W-:-:S03]  /*18f0*/  FADD.FTZ R99, -R99, R42 ;  /* 0x0000002a63637221 */ /* 0x000fc60000010100 */
[----:B------:R-:W-:Y:S01]  /*1900*/  FFMA.FTZ R77, R47, R42, R96 ;  /* 0x0000002a2f4d7223 */ /* 0x000fe20000010060 */
[----:B------:R-:W-:Y:S01]  /*1910*/  FMUL.FTZ R99, R99, R99 ;  /* 0x0000006363637220 */ /* 0x000fe20000410000 */
[----:B---3--:R-:W-:Y:S02]  /*1920*/  FADD.FTZ R43, R40, R43 ;  /* 0x0000002b282b7221 */ /* 0x008fe40000010000 */
        /* <DEDUP_REMOVED lines=15> */
[----:B---3--:R-:W-:Y:S01]  /*1a20*/  FADD.FTZ R40, R43, R40 ;  /* 0x000000282b287221 */ /* 0x008fe20000010000 */
[----:B------:R-:W-:Y:S02]  /*1a30*/  I2FP.F32.S32 R41, R41 ;  /* 0x0000002900297245 */ /* 0x000fe40000201400 */
[----:B------:R-:W0:Y:S01]  /*1a40*/  SHFL.DOWN PT, R42, R99, 0x1, 0x1f ;  /* 0x08201f00632a7f89 */ /* 0x000e2200000e0000 */
[----:B------:R-:W-:Y:S01]  /*1a50*/  FMUL.FTZ R77, R77, R98 ;  /* 0x000000624d4d7220 */ /* 0x000fe20000410000 */
[----:B------:R-:W-:-:S02]  /*1a60*/  I2FP.F32.S32 R94, R94 ;  /* 0x0000005e005e7245 */ /* 0x000fc40000201400 */
[----:B------:R-:W1:Y:S01]  /*1a70*/  MUFU.RCP R41, R41 ;  /* 0x0000002900297308 */ /* 0x000e620000001000 */
[----:B------:R-:W-:-:S05]  /*1a80*/  FFMA.FTZ R40, R47, R77, R40 ;  /* 0x0000004d2f287223 */ /* 0x000fca0000010028 */
[----:B------:R-:W2:Y:S01]  /*1a90*/  SHFL.DOWN PT, R43, R40, 0x1, 0x1f ;  /* 0x08201f00282b7f89 */ /* 0x000ea200000e0000 */
[----:B0-----:R-:W-:Y:S01]  /*1aa0*/  FADD.FTZ R44, R99, -R42 ;  /* 0x8000002a632c7221 */ /* 0x001fe20000010000 */
[----:B------:R-:W-:-:S03]  /*1ab0*/  FMUL.FTZ R77, R42, R94 ;  /* 0x0000005e2a4d7220 */ /* 0x000fc60000410000 */
[----:B------:R-:W-:-:S04]  /*1ac0*/  FMUL.FTZ R47, R44, R44 ;  /* 0x0000002c2c2f7220 */ /* 0x000fc80000410000 */
[C---:B------:R-:W-:Y:S01]  /*1ad0*/  FMUL.FTZ R47, R46.reuse, R47 ;  /* 0x0000002f2e2f7220 */ /* 0x040fe20000410000 */
[----:B------:R-:W-:Y:S01]  /*1ae0*/  FFMA.FTZ R46, R46, R99, R77 ;  /* 0x000000632e2e7223 */ /* 0x000fe2000001004d */
[----:B--2---:R-:W-:Y:S02]  /*1af0*/  FADD.FTZ R42, R40, R43 ;  /* 0x0000002b282a7221 */ /* 0x004fe40000010000 */
[----:B------:R-:W-:Y:S01]  /*1b00*/  FMUL.FTZ R47, R47, R94 ;  /* 0x0000005e2f2f7220 */ /* 0x000fe20000410000 */
[C---:B-1----:R-:W-:Y:S01]  /*1b10*/  FMUL.FTZ R46, R41.reuse, R46 ;  /* 0x0000002e292e7220 */ /* 0x042fe20000410000 */
[----:B------:R-:W0:Y:S02]  /*1b20*/  LDC R43, c[0x0][0x2d8] ;  /* 0x0000b600ff2b7b82 */ /* 0x000e240000000800 */
[----:B------:R-:W-:Y:S02]  /*1b30*/  FFMA.FTZ R42, R41, R47, R42 ;  /* 0x0000002f292a7223 */ /* 0x000fe4000001002a */
[----:B------:R-:W1:Y:S04]  /*1b40*/  SHFL.IDX PT, R77, R46, RZ, 0x1f ;  /* 0x00001fff2e4d7589 */ /* 0x000e6800000e0000 */
[----:B------:R-:W0:Y:S01]  /*1b50*/  SHFL.IDX PT, R42, R42, RZ, 0x1f ;  /* 0x00001fff2a2a7589 */ /* 0x000e2200000e0000 */
[----:B------:R-:W2:Y:S01]  /*1b60*/  LDC.64 R40, c[0x0][0x2b8] ;  /* 0x0000ae00ff287b82 */ /* 0x000ea20000000a00 */
[C---:B-1----:R-:W-:Y:S01]  /*1b70*/  FMUL.FTZ R44, R77.reuse, R77 ;  /* 0x0000004d4d2c7220 */ /* 0x042fe20000410000 */
[----:B------:R-:W-:Y:S01]  /*1b80*/  FSEL R106, R77, RZ, !P3 ;  /* 0x000000ff4d6a7208 */ /* 0x000fe20005800000 */
[----:B0-----:R-:W-:-:S03]  /*1b90*/  FFMA.FTZ R43, R42, UR10, R43 ;  /* 0x0000000a2a2b7c23 */ /* 0x001fc6000801002b */
[----:B------:R-:W-:Y:S01]  /*1ba0*/  FSEL R44, R44, RZ, P3 ;  /* 0x000000ff2c2c7208 */ /* 0x000fe20001800000 */
[--C-:B------:R-:W-:Y:S01]  /*1bb0*/  FADD.FTZ R32, R32, -R106.reuse ;  /* 0x8000006a20207221 */ /* 0x100fe20000010000 */
[--C-:B------:R-:W-:Y:S01]  /*1bc0*/  FADD.FTZ R34, R34, -R106.reuse ;  /* 0x8000006a22227221 */ /* 0x100fe20000010000 */
[--C-:B------:R-:W-:Y:S01]  /*1bd0*/  FADD.FTZ R110, R35, -R106.reuse ;  /* 0x8000006a236e7221 */ /* 0x100fe20000010000 */
[----:B------:R-:W-:Y:S01]  /*1be0*/  FADD.FTZ R108, R33, -R106 ;  /* 0x8000006a216c7221 */ /* 0x000fe20000010000 */
[----:B------:R-:W-:Y:S01]  /*1bf0*/  FADD.FTZ R43, R43, R44 ;  /* 0x0000002c2b2b7221 */ /* 0x000fe20000010000 */
[--C-:B------:R-:W-:Y:S01]  /*1c00*/  FADD.FTZ R116, R38, -R106.reuse ;  /* 0x8000006a26747221 */ /* 0x100fe20000010000 */
[--C-:B------:R-:W-:Y:S01]  /*1c10*/  FADD.FTZ R118, R39, -R106.reuse ;  /* 0x8000006a27767221 */ /* 0x100fe20000010000 */
[--C-:B------:R-:W-:Y:S01]  /*1c20*/  FADD.FTZ R112, R36, -R106.reuse ;  /* 0x8000006a24707221 */ /* 0x100fe20000010000 */
[----:B------:R-:W0:Y:S01]  /*1c30*/  MUFU.RSQ R99, R43 ;  /* 0x0000002b00637308 */ /* 0x000e220000001400 */
[--C-:B------:R-:W-:Y:S01]  /*1c40*/  FADD.FTZ R42, R50, -R106.reuse ;  /* 0x8000006a322a7221 */ /* 0x100fe20000010000 */
[--C-:B------:R-:W-:Y:S01]  /*1c50*/  FADD.FTZ R114, R37, -R106.reuse ;  /* 0x8000006a25727221 */ /* 0x100fe20000010000 */
[--C-:B------:R-:W-:Y:S01]  /*1c60*/  FADD.FTZ R94, R52, -R106.reuse ;  /* 0x8000006a345e7221 */ /* 0x100fe20000010000 */
[--C-:B------:R-:W-:Y:S01]  /*1c70*/  FADD.FTZ R96, R53, -R106.reuse ;  /* 0x8000006a35607221 */ /* 0x100fe20000010000 */
[--C-:B------:R-:W-:Y:S01]  /*1c80*/  FADD.FTZ R76, R51, -R106.reuse ;  /* 0x8000006a334c7221 */ /* 0x100fe20000010000 */
[----:B------:R-:W1:Y:S01]  /*1c90*/  @!P2 LDC.64 R52, c[0x0][0x250] ;  /* 0x00009400ff34ab82 */ /* 0x000e620000000a00 */
[--C-:B------:R-:W-:Y:S01]  /*1ca0*/  FADD.FTZ R38, R49, -R106.reuse ;  /* 0x8000006a31267221 */ /* 0x100fe20000010000 */
        /* <DEDUP_REMOVED lines=9> */
[C---:B0-----:R-:W-:Y:S01]  /*1d40*/  FMUL.FTZ R33, R99.reuse, R32 ;  /* 0x0000002063217220 */ /* 0x041fe20000410000 */
[C---:B------:R-:W-:Y:S01]  /*1d50*/  FMUL.FTZ R34, R99.reuse, R34 ;  /* 0x0000002263227220 */ /* 0x040fe20000410000 */
[C---:B------:R-:W-:Y:S01]  /*1d60*/  FMUL.FTZ R35, R99.reuse, R110 ;  /* 0x0000006e63237220 */ /* 0x040fe20000410000 */
[----:B------:R-:W-:Y:S01]  /*1d70*/  FMUL.FTZ R116, R99, R116 ;  /* 0x0000007463747220 */ /* 0x000fe20000410000 */
[----:B------:R-:W-:Y:S01]  /*1d80*/  FFMA.FTZ R32, R33, R15, R2 ;  /* 0x0000000f21207223 */ /* 0x000fe20000010002 */
[----:B------:R-:W-:Y:S01]  /*1d90*/  FFMA.FTZ R33, R34, R14, R3 ;  /* 0x0000000e22217223 */ /* 0x000fe20000010003 */
[----:B------:R-:W-:Y:S01]  /*1da0*/  FFMA.FTZ R50, R35, R81, R68 ;  /* 0x0000005123327223 */ /* 0x000fe20000010044 */
[C---:B------:R-:W-:Y:S01]  /*1db0*/  FMUL.FTZ R39, R99.reuse, R118 ;  /* 0x0000007663277220 */ /* 0x040fe20000410000 */
[C---:B------:R-:W-:Y:S01]  /*1dc0*/  FMUL.FTZ R37, R99.reuse, R112 ;  /* 0x0000007063257220 */ /* 0x040fe20000410000 */
[----:B------:R-:W-:Y:S01]  /*1dd0*/  FMUL.FTZ R108, R99, R108 ;  /* 0x0000006c636c7220 */ /* 0x000fe20000410000 */
[----:B------:R-:W-:Y:S01]  /*1de0*/  FFMA.FTZ R116, R116, R16, R5 ;  /* 0x0000001074747223 */ /* 0x000fe20000010005 */
[----:B------:R-:W-:Y:S01]  /*1df0*/  FFMA.FTZ R43, R39, R83, R70 ;  /* 0x00000053272b7223 */ /* 0x000fe20000010046 */
[----:B------:R-:W-:Y:S01]  /*1e00*/  F2FP.BF16.F32.PACK_AB R33, R50, R33 ;  /* 0x000000213221723e */ /* 0x000fe200000010ff */
[----:B------:R-:W-:Y:S01]  /*1e10*/  FFMA.FTZ R34, R37, R17, R4 ;  /* 0x0000001125227223 */ /* 0x000fe20000010004 */
[----:B------:R-:W0:Y:S01]  /*1e20*/  @!P2 LDC.64 R50, c[0x0][0x258] ;  /* 0x00009600ff32ab82 */ /* 0x000e220000000a00 */
[----:B------:R-:W-:Y:S01]  /*1e30*/  FMUL.FTZ R114, R99, R114 ;  /* 0x0000007263727220 */ /* 0x000fe20000410000 */
[----:B------:R-:W-:Y:S01]  /*1e40*/  FFMA.FTZ R37, R108, R82, R67 ;  /* 0x000000526c257223 */ /* 0x000fe20000010043 */
[--C-:B------:R-:W-:Y:S01]  /*1e50*/  FADD.FTZ R62, R62, -R106.reuse ;  /* 0x8000006a3e3e7221 */ /* 0x100fe20000010000 */
[----:B------:R-:W-:Y:S01]  /*1e60*/  FADD.FTZ R106, R63, -R106 ;  /* 0x8000006a3f6a7221 */ /* 0x000fe20000010000 */
[----:B------:R-:W-:Y:S01]  /*1e70*/  F2FP.BF16.F32.PACK_AB R35, R43, R116 ;  /* 0x000000742b23723e */ /* 0x000fe200000010ff */
[C---:B------:R-:W-:Y:S01]  /*1e80*/  FMUL.FTZ R38, R99.reuse, R38 ;  /* 0x0000002663267220 */ /* 0x040fe20000410000 */
[----:B------:R-:W-:Y:S01]  /*1e90*/  FFMA.FTZ R39, R114, R84, R69 ;  /* 0x0000005472277223 */ /* 0x000fe20000010045 */
[----:B------:R-:W-:Y:S01]  /*1ea0*/  FMUL.FTZ R43, R99, R94 ;  /* 0x0000005e632b7220 */ /* 0x000fe20000410000 */
[----:B------:R-:W-:Y:S01]  /*1eb0*/  F2FP.BF16.F32.PACK_AB R32, R37, R32 ;  /* 0x000000202520723e */ /* 0x000fe200000010ff */
[----:B------:R-:W-:Y:S01]  /*1ec0*/  FMUL.FTZ R96, R99, R96 ;  /* 0x0000006063607220 */ /* 0x000fe20000410000 */
[----:B--2---:R-:W-:-:S04]  /*1ed0*/  IMAD.WIDE.U32 R44, R93, 0x10, R40 ;  /* 0x000000105d2c7825 */ /* 0x004fc800078e0028 */
[C---:B------:R-:W-:Y:S01]  /*1ee0*/  FMUL.FTZ R37, R99.reuse, R36 ;  /* 0x0000002463257220 */ /* 0x040fe20000410000 */
[C---:B------:R-:W-:Y:S01]  /*1ef0*/  FMUL.FTZ R98, R99.reuse, R98 ;  /* 0x0000006263627220 */ /* 0x040fe20000410000 */
[----:B------:R-:W-:Y:S01]  /*1f00*/  FMUL.FTZ R55, R99, R102 ;  /* 0x0000006663377220 */ /* 0x000fe20000410000 */
[----:B------:R-:W-:-:S04]  /*1f10*/  IMAD.WIDE.U32 R46, R95, 0x10, R40 ;  /* 0x000000105f2e7825 */ /* 0x000fc800078e0028 */
[C---:B------:R-:W-:Y:S01]  /*1f20*/  FMUL.FTZ R62, R99.reuse, R62 ;  /* 0x0000003e633e7220 */ /* 0x040fe20000410000 */
[----:B------:R-:W-:Y:S01]  /*1f30*/  FMUL.FTZ R57, R99, R106 ;  /* 0x0000006a63397220 */ /* 0x000fe20000410000 */
[----:B------:R-:W-:Y:S01]  /*1f40*/  F2FP.BF16.F32.PACK_AB R34, R39, R34 ;  /* 0x000000222722723e */ /* 0x000fe200000010ff */
[----:B------:R-:W-:-:S04]  /*1f50*/  IMAD.WIDE.U32 R48, R97, 0x10, R40 ;  /* 0x0000001061307825 */ /* 0x000fc800078e0028 */
[----:B------:R-:W-:Y:S01]  /*1f60*/  FFMA.FTZ R41, R38, R86, R71 ;  /* 0x0000005626297223 */ /* 0x000fe20000010047 */
[----:B------:R-:W-:Y:S01]  /*1f70*/  FFMA.FTZ R38, R43, R21, R8 ;  /* 0x000000152b267223 */ /* 0x000fe20000010008 */
[----:B------:R-:W-:Y:S01]  /*1f80*/  FFMA.FTZ R43, R96, R88, R73 ;  /* 0x00000058602b7223 */ /* 0x000fe20000010049 */
        /* <DEDUP_REMOVED lines=12> */
[----:B------:R-:W-:Y:S01]  /*2050*/  FMUL.FTZ R55, R99, R100 ;  /* 0x0000006463377220 */ /* 0x000fe20000410000 */
[----:B------:R-:W-:Y:S01]  /*2060*/  F2FP.BF16.F32.PACK_AB R36, R41, R36 ;  /* 0x000000242924723e */ /* 0x000fe200000010ff */
[----:B------:R-:W-:Y:S01]  /*2070*/  FMUL.FTZ R41, R99, R56 ;  /* 0x0000003863297220 */ /* 0x000fe20000410000 */
[----:B------:R-:W-:Y:S01]  /*2080*/  F2FP.BF16.F32.PACK_AB R43, R57, R62 ;  /* 0x0000003e392b723e */ /* 0x000fe200000010ff */
        /* <DEDUP_REMOVED lines=10> */
[----:B-1----:R-:W-:Y:S01]  /*2130*/  @!P2 IMAD.WIDE R52, R66, 0x4, R52 ;  /* 0x000000044234a825 */ /* 0x002fe200078e0234 */
[----:B------:R-:W-:-:S02]  /*2140*/  SEL R94, RZ, 0x1, P1 ;  /* 0x00000001ff5e7807 */ /* 0x000fc40000800000 */
[----:B------:R-:W-:Y:S01]  /*2150*/  F2FP.BF16.F32.PACK_AB R42, R57, R42 ;  /* 0x0000002a392a723e */ /* 0x000fe200000010ff */
[----:B0-----:R-:W-:Y:S01]  /*2160*/  @!P2 IMAD.WIDE R50, R66, 0x4, R50 ;  /* 0x000000044232a825 */ /* 0x001fe200078e0232 */
[----:B------:R-:W-:Y:S01]  /*2170*/  F2FP.BF16.F32.PACK_AB R41, R56, R41 ;  /* 0x000000293829723e */ /* 0x000fe200000010ff */
[----:B------:R0:W-:Y:S01]  /*2180*/  @!P2 STG.E desc[UR4][R52.64], R77 ;  /* 0x0000004d3400a986 */ /* 0x0001e2000c101904 */
[----:B------:R-:W-:Y:S02]  /*2190*/  F2FP.BF16.F32.PACK_AB R40, R55, R40 ;  /* 0x000000283728723e */ /* 0x000fe400000010ff */
[----:B------:R-:W-:Y:S01]  /*21a0*/  IADD3 R66, R66, UR12, RZ ;  /* 0x0000000c42427c10 */ /* 0x000fe2000fffe0ff */
[----:B------:R0:W-:Y:S03]  /*21b0*/  @!P2 STG.E desc[UR4][R50.64], R99 ;  /* 0x000000633200a986 */ /* 0x0001e6000c101904 */
[----:B------:R-:W-:Y:S01]  /*21c0*/  ISETP.GE.AND P2, PT, R66, UR13, PT ;  /* 0x0000000d42007c0c */ /* 0x000fe2000bf46270 */
[----:B------:R0:W-:Y:S04]  /*21d0*/  STG.E.128 desc[UR4][R44.64], R32 ;  /* 0x000000202c007986 */ /* 0x0001e8000c101d04 */
[----:B------:R0:W-:Y:S04]  /*21e0*/  STG.E.128 desc[UR4][R46.64], R36 ;  /* 0x000000242e007986 */ /* 0x0001e8000c101d04 */
[----:B------:R0:W-:Y:S04]  /*21f0*/  STG.E.128 desc[UR4][R48.64], R40 ;  /* 0x0000002830007986 */ /* 0x0001e8000c101d04 */
[----:B------:R-:W-:Y:S05]  /*2200*/  @!P2 BRA `(.L_x_7413) ;  /* 0xffffffe4003ca947 */ /* 0x000fea000383ffff */
[----:B------:R-:W-:Y:S05]  /*2210*/  EXIT ;  /* 0x000000000000794d */ /* 0x000fea0003800000 */
.L_x_7412:
[----:B------:R-:W-:Y:S01]  /*2220*/  HFMA2.MMA R96, -RZ, RZ, 0, 5.9604644775390625e-08 ;  /* 0x00000001ff607435 */ /* 0x000fe200000001ff */
[----:B------:R-:W-:Y:S02]  /*2230*/  MOV R94, R41 ;  /* 0x00000029005e7202 */ /* 0x000fe40000000f00 */
[----:B------:R-:W-:Y:S02]  /*2240*/  MOV R99, 0x1f ;  /* 0x0000001f00637802 */ /* 0x000fe40000000f00 */
[----:B------:R-:W-:-:S07]  /*2250*/  MOV R77, 0xffffffff ;  /* 0xffffffff004d7802 */ /* 0x000fce0000000f00 */
[----:B------:R-:W-:Y:S05]  /*2260*/  WARPSYNC.COLLECTIVE R77, `(.L_x_7414) ;  /* 0x000000004d087348 */ /* 0x000fea0003c00000 */
[----:B------:R0:W1:Y:S02]  /*2270*/  SHFL.BFLY P4, R76, R94, R96, R99 ;  /* 0x0c0000605e4c7389 */ /* 0x0000640000080063 */
[----:B01----:R-:W-:Y:S01]  /*2280*/  ENDCOLLECTIVE ;  /* 0x000000000000791b */ /* 0x003fe20003800000 */
.L_x_7414:
[----:B------:R-:W-:Y:S01]  /*2290*/  HFMA2.MMA R96, -RZ, RZ, 0, 1.1920928955078125e-07 ;  /* 0x00000002ff607435 */ /* 0x000fe200000001ff */
[----:B------:R-:W-:-:S05]  /*22a0*/  MOV R40, R76 ;  /* 0x0000004c00287202 */ /* 0x000fca0000000f00 */
[----:B------:R-:W-:-:S05]  /*22b0*/  FADD.FTZ R44, R41, R40 ;  /* 0x00000028292c7221 */ /* 0x000fca0000010000 */
[----:B------:R-:W-:-:S07]  /*22c0*/  MOV R94, R44 ;  /* 0x0000002c005e7202 */ /* 0x000fce0000000f00 */
[----:B------:R-:W-:Y:S05]  /*22d0*/  WARPSYNC.COLLECTIVE R77, `(.L_x_7415) ;  /* 0x000000004d087348 */ /* 0x000fea0003c00000 */
[----:B------:R0:W1:Y:S02]  /*22e0*/  SHFL.BFLY P4, R76, R94, R96, R99 ;  /* 0x0c0000605e4c7389 */ /* 0x0000640000080063 */
[----:B01----:R-:W-:Y:S01]  /*22f0*/  ENDCOLLECTIVE ;  /* 0x000000000000791b */ /* 0x003fe20003800000 */
.L_x_7415:
[----:B------:R-:W-:Y:S01]  /*2300*/  HFMA2.MMA R96, -RZ, RZ, 0, 2.384185791015625e-07 ;  /* 0x00000004ff607435 */ /* 0x000fe200000001ff */
[----:B------:R-:W-:-:S05]  /*2310*/  MOV R45, R76 ;  /* 0x0000004c002d7202 */ /* 0x000fca0000000f00 */
[----:B------:R-:W-:-:S05]  /*2320*/  FADD.FTZ R45, R44, R45 ;  /* 0x0000002d2c2d7221 */ /* 0x000fca0000010000 */
[----:B------:R-:W-:-:S07]  /*2330*/  MOV R94, R45 ;  /* 0x0000002d005e7202 */ /* 0x000fce0000000f00 */
[----:B------:R-:W-:Y:S05]  /*2340*/  WARPSYNC.COLLECTIVE R77, `(.L_x_7416) ;  /* 0x000000004d087348 */ /* 0x000fea0003c00000 */
[----:B------:R0:W1:Y:S02]  /*2350*/  SHFL.BFLY P4, R76, R94, R96, R99 ;  /* 0x0c0000605e4c7389 */ /* 0x0000640000080063 */
[----:B01----:R-:W-:Y:S01]  /*2360*/  ENDCOLLECTIVE ;  /* 0x000000000000791b */ /* 0x003fe20003800000 */
.L_x_7416:
[----:B------:R-:W-:Y:S01]  /*2370*/  HFMA2.MMA R96, -RZ, RZ, 0, 4.76837158203125e-07 ;  /* 0x00000008ff607435 */ /* 0x000fe200000001ff */
[----:B------:R-:W-:-:S05]  /*2380*/  MOV R40, R76 ;  /* 0x0000004c00287202 */ /* 0x000fca0000000f00 */
[----:B------:R-:W-:-:S05]  /*2390*/  FADD.FTZ R46, R45, R40 ;  /* 0x000000282d2e7221 */ /* 0x000fca0000010000 */
[----:B------:R-:W-:-:S07]  /*23a0*/  MOV R94, R46 ;  /* 0x0000002e005e7202 */ /* 0x000fce0000000f00 */
[----:B------:R-:W-:Y:S05]  /*23b0*/  WARPSYNC.COLLECTIVE R77, `(.L_x_7417) ;  /* 0x000000004d087348 */ /* 0x000fea0003c00000 */
[----:B------:R0:W1:Y:S02]  /*23c0*/  SHFL.BFLY P4, R76, R94, R96, R99 ;  /* 0x0c0000605e4c7389 */ /* 0x0000640000080063 */
[----:B01----:R-:W-:Y:S01]  /*23d0*/  ENDCOLLECTIVE ;  /* 0x000000000000791b */ /* 0x003fe20003800000 */
.L_x_7417:
[----:B------:R-:W-:Y:S01]  /*23e0*/  HFMA2.MMA R96, -RZ, RZ, 0, 9.5367431640625e-07 ;  /* 0x00000010ff607435 */ /* 0x000fe200000001ff */
[----:B------:R-:W-:-:S05]  /*23f0*/  MOV R47, R76 ;  /* 0x0000004c002f7202 */ /* 0x000fca0000000f00 */
[----:B------:R-:W-:-:S05]  /*2400*/  FADD.FTZ R47, R46, R47 ;  /* 0x0000002f2e2f7221 */ /* 0x000fca0000010000 */
[----:B------:R-:W-:-:S07]  /*2410*/  MOV R94, R47 ;  /* 0x0000002f005e7202 */ /* 0x000fce0000000f00 */
[----:B------:R-:W-:Y:S05]  /*2420*/  WARPSYNC.COLLECTIVE R77, `(.L_x_7418) ;  /* 0x000000004d087348 */ /* 0x000fea0003c00000 */
[----:B------:R0:W1:Y:S02]  /*2430*/  SHFL.BFLY P4, R76, R94, R96, R99 ;  /* 0x0c0000605e4c7389 */ /* 0x0000640000080063 */
[----:B01----:R-:W-:Y:S01]  /*2440*/  ENDCOLLECTIVE ;  /* 0x000000000000791b */ /* 0x003fe20003800000 */
.L_x_7418:
[----:B------:R-:W-:Y:S01]  /*2450*/  HFMA2.MMA R96, -RZ, RZ, 0, 5.9604644775390625e-08 ;  /* 0x00000001ff607435 */ /* 0x000fe200000001ff */
[----:B------:R-:W-:-:S05]  /*2460*/  MOV R40, R76 ;  /* 0x0000004c00287202 */ /* 0x000fca0000000f00 */
[----:B------:R-:W-:-:S04]  /*2470*/  FADD.FTZ R40, R47, R40 ;  /* 0x000000282f287221 */ /* 0x000fc80000010000 */
[----:B------:R-:W-:-:S04]  /*2480*/  FMUL.FTZ R40, R40, 0.001302083372138440609 ;  /* 0x3aaaaaab28287820 */ /* 0x000fc80000410000 */
[--C-:B------:R-:W-:Y:S01]  /*2490*/  FADD.FTZ R41, R32, -R40.reuse ;  /* 0x8000002820297221 */ /* 0x100fe20000010000 */
[--C-:B------:R-:W-:Y:S01]  /*24a0*/  FADD.FTZ R44, R33, -R40.reuse ;  /* 0x80000028212c7221 */ /* 0x100fe20000010000 */
[----:B------:R-:W-:Y:S02]  /*24b0*/  FADD.FTZ R46, R34, -R40 ;  /* 0x80000028222e7221 */ /* 0x000fe40000010000 */
[----:B------:R-:W-:-:S04]  /*24c0*/  FFMA.FTZ R41, R41, R41, RZ ;  /* 0x0000002929297223 */ /* 0x000fc800000100ff */
        /* <DEDUP_REMOVED lines=44> */
[----:B------:R-:W-:-:S07]  /*2790*/  MOV R94, R41 ;  /* 0x00000029005e7202 */ /* 0x000fce0000000f00 */
[----:B------:R-:W-:Y:S05]  /*27a0*/  WARPSYNC.COLLECTIVE R77, `(.L_x_7419) ;  /* 0x000000004d087348 */ /* 0x000fea0003c00000 */
[----:B------:R0:W1:Y:S02]  /*27b0*/  SHFL.BFLY P4, R76, R94, R96, R99 ;  /* 0x0c0000605e4c7389 */ /* 0x0000640000080063 */
[----:B01----:R-:W-:Y:S01]  /*27c0*/  ENDCOLLECTIVE ;  /* 0x000000000000791b */ /* 0x003fe20003800000 */
.L_x_7419:
[----:B------:R-:W-:Y:S01]  /*27d0*/  HFMA2.MMA R96, -RZ, RZ, 0, 1.1920928955078125e-07 ;  /* 0x00000002ff607435 */ /* 0x000fe200000001ff */
[----:B------:R-:W-:-:S05]  /*27e0*/  MOV R44, R76 ;  /* 0x0000004c002c7202 */ /* 0x000fca0000000f00 */
[----:B------:R-:W-:-:S05]  /*27f0*/  FADD.FTZ R44, R41, R44 ;  /* 0x0000002c292c7221 */ /* 0x000fca0000010000 */
[----:B------:R-:W-:-:S07]  /*2800*/  MOV R94, R44 ;  /* 0x0000002c005e7202 */ /* 0x000fce0000000f00 */
[----:B------:R-:W-:Y:S05]  /*2810*/  WARPSYNC.COLLECTIVE R77, `(.L_x_7420) ;  /* 0x000000004d087348 */ /* 0x000fea0003c00000 */
[----:B------:R0:W1:Y:S02]  /*2820*/  SHFL.BFLY P4, R76, R94, R96, R99 ;  /* 0x0c0000605e4c7389 */ /* 0x0000640000080063 */
[----:B01----:R-:W-:Y:S01]  /*2830*/  ENDCOLLECTIVE ;  /* 0x000000000000791b */ /* 0x003fe20003800000 */
.L_x_7420:
[----:B------:R-:W-:Y:S01]  /*2840*/  HFMA2.MMA R96, -RZ, RZ, 0, 2.384185791015625e-07 ;  /* 0x00000004ff607435 */ /* 0x000fe200000001ff */
[----:B------:R-:W-:-:S05]  /*2850*/  MOV R45, R76 ;  /* 0x0000004c002d7202 */ /* 0x000fca0000000f00 */
[----:B------:R-:W-:-:S05]  /*2860*/  FADD.FTZ R45, R44, R45 ;  /* 0x0000002d2c2d7221 */ /* 0x000fca0000010000 */
[----:B------:R-:W-:-:S07]  /*2870*/  MOV R94, R45 ;  /* 0x0000002d005e7202 */ /* 0x000fce0000000f00 */
[----:B------:R-:W-:Y:S05]  /*2880*/  WARPSYNC.COLLECTIVE R77, `(.L_x_7421) ;  /* 0x000000004d087348 */ /* 0x000fea0003c00000 */
[----:B------:R0:W1:Y:S02]  /*2890*/  SHFL.BFLY P4, R76, R94, R96, R99 ;  /* 0x0c0000605e4c7389 */ /* 0x0000640000080063 */
[----:B01----:R-:W-:Y:S01]  /*28a0*/  ENDCOLLECTIVE ;  /* 0x000000000000791b */ /* 0x003fe20003800000 */
.L_x_7421:
[----:B------:R-:W-:Y:S01]  /*28b0*/  HFMA2.MMA R96, -RZ, RZ, 0, 4.76837158203125e-07 ;  /* 0x00000008ff607435 */ /* 0x000fe200000001ff */
[----:B------:R-:W-:-:S05]  /*28c0*/  MOV R46, R76 ;  /* 0x0000004c002e7202 */ /* 0x000fca0000000f00 */
[----:B------:R-:W-:-:S05]  /*28d0*/  FADD.FTZ R46, R45, R46 ;  /* 0x0000002e2d2e7221 */ /* 0x000fca0000010000 */
[----:B------:R-:W-:-:S07]  /*28e0*/  MOV R94, R46 ;  /* 0x0000002e005e7202 */ /* 0x000fce0000000f00 */
[----:B------:R-:W-:Y:S05]  /*28f0*/  WARPSYNC.COLLECTIVE R77, `(.L_x_7422) ;  /* 0x000000004d087348 */ /* 0x000fea0003c00000 */
[----:B------:R0:W1:Y:S02]  /*2900*/  SHFL.BFLY P4, R76, R94, R96, R99 ;  /* 0x0c0000605e4c7389 */ /* 0x0000640000080063 */
[----:B01----:R-:W-:Y:S01]  /*2910*/  ENDCOLLECTIVE ;  /* 0x000000000000791b */ /* 0x003fe20003800000 */
.L_x_7422:
[----:B------:R-:W-:Y:S01]  /*2920*/  HFMA2.MMA R96, -RZ, RZ, 0, 9.5367431640625e-07 ;  /* 0x00000010ff607435 */ /* 0x000fe200000001ff */
[----:B------:R-:W-:-:S05]  /*2930*/  MOV R47, R76 ;  /* 0x0000004c002f7202 */ /* 0x000fca0000000f00 */
[----:B------:R-:W-:-:S05]  /*2940*/  FADD.FTZ R47, R46, R47 ;  /* 0x0000002f2e2f7221 */ /* 0x000fca0000010000 */
[----:B------:R-:W-:-:S07]  /*2950*/  MOV R94, R47 ;  /* 0x0000002f005e7202 */ /* 0x000fce0000000f00 */
[----:B------:R-:W-:Y:S05]  /*2960*/  WARPSYNC.COLLECTIVE R77, `(.L_x_7423) ;  /* 0x000000004d087348 */ /* 0x000fea0003c00000 */
[----:B------:R0:W1:Y:S02]  /*2970*/  SHFL.BFLY P4, R76, R94, R96, R99 ;  /* 0x0c0000605e4c7389 */ /* 0x0000640000080063 */
[----:B01----:R-:W-:Y:S01]  /*2980*/  ENDCOLLECTIVE ;  /* 0x000000000000791b */ /* 0x003fe20003800000 */
.L_x_7423:
[----:B------:R-:W-:Y:S05]  /*2990*/  BRA `(.L_x_7424) ;  /* 0xffffffec00487947 */ /* 0x000fea000383ffff */
.L_x_7425:
        /* <DEDUP_REMOVED lines=14> */
.L_x_23257:


//--------------------- .text._ZN10layer_norm13ln_fwd_kernelINS_13Kernel_traitsI13__nv_bfloat16S2_fS2_fjLj6144ELj1ELj1ELj8ELj16ENS_18Kernel_traits_baseILj6144ES2_S2_fS2_fjLj256EEEEELb0ELb0ELb1ELb0EEEvNS_9FwdParamsE --------------------------
	.section	.text._ZN10layer_norm13ln_fwd_kernelINS_13Kernel_traitsI13__nv_bfloat16S2_fS2_fjLj6144ELj1ELj1ELj8ELj16ENS_18Kernel_traits_baseILj6144ES2_S2_fS2_fjLj256EEEEELb0ELb0ELb1ELb0EEEvNS_9FwdParamsE,"ax",@progbits
	.align	128
        .global         _ZN10layer_norm13ln_fwd_kernelINS_13Kernel_traitsI13__nv_bfloat16S2_fS2_fjLj6144ELj1ELj1ELj8ELj16ENS_18Kernel_traits_baseILj6144ES2_S2_fS2_fjLj256EEEEELb0ELb0ELb1ELb0EEEvNS_9FwdParamsE
        .type           _ZN10layer_norm13ln_fwd_kernelINS_13Kernel_traitsI13__nv_bfloat16S2_fS2_fjLj6144ELj1ELj1ELj8ELj16ENS_18Kernel_traits_baseILj6144ES2_S2_fS2_fjLj256EEEEELb0ELb0ELb1ELb0EEEvNS_9FwdParamsE,@function
        .size           _ZN10layer_norm13ln_fwd_kernelINS_13Kernel_traitsI13__nv_bfloat16S2_fS2_fjLj6144ELj1ELj1ELj8ELj16ENS_18Kernel_traits_baseILj6144ES2_S2_fS2_fjLj256EEEEELb0ELb0ELb1ELb0EEEvNS_9FwdParamsE,(.L_x_23258 - _ZN10layer_norm13ln_fwd_kernelINS_13Kernel_traitsI13__nv_bfloat16S2_fS2_fjLj6144ELj1ELj1ELj8ELj16ENS_18Kernel_traits_baseILj6144ES2_S2_fS2_fjLj256EEEEELb0ELb0ELb1ELb0EEEvNS_9FwdParamsE)
        .other          _ZN10layer_norm13ln_fwd_kernelINS_13Kernel_traitsI13__nv_bfloat16S2_fS2_fjLj6144ELj1ELj1ELj8ELj16ENS_18Kernel_traits_baseILj6144ES2_S2_fS2_fjLj256EEEEELb0ELb0ELb1ELb0EEEvNS_9FwdParamsE,@"STO_CUDA_ENTRY STV_DEFAULT"
_ZN10layer_norm13ln_fwd_kernelINS_13Kernel_traitsI13__nv_bfloat16S2_fS2_fjLj6144ELj1ELj1ELj8ELj16ENS_18Kernel_traits_baseILj6144ES2_S2_fS2_fjLj256EEEEELb0ELb0ELb1ELb0EEEvNS_9FwdParamsE:
.text._ZN10layer_norm13ln_fwd_kernelINS_13Kernel_traitsI13__nv_bfloat16S2_fS2_fjLj6144ELj1ELj1ELj8ELj16ENS_18Kernel_traits_baseILj6144ES2_S2_fS2_fjLj256EEEEELb0ELb0ELb1ELb0EEEvNS_9FwdParamsE:
        /* <DEDUP_REMOVED lines=31> */
.L_x_7427:
[----:B------:R-:W-:Y:S05]  /*01f0*/  BSYNC B0 ;  /* 0x0000000000007941 */ /* 0x000fea0003800000 */
.L_x_7426:
        /* <DEDUP_REMOVED lines=18> */
.L_x_7429:
[----:B------:R-:W-:Y:S05]  /*0320*/  BSYNC B0 ;  /* 0x0000000000007941 */ /* 0x000fea0003800000 */
.L_x_7428:
        /* <DEDUP_REMOVED lines=13> */
.L_x_7431:
[----:B------:R-:W-:Y:S05]  /*0400*/  BSYNC B0 ;  /* 0x0000000000007941 */ /* 0x000fea0003800000 */
.L_x_7430:
[----:B------:R-:W0:Y:S02]  /*0410*/  S2UR UR6, SR_CTAID.X ;  /* 0x00000000000679c3 */ /* 0x000e240000002500 */
[----:B0-----:R-:W-:Y:S01]  /*0420*/  LEA.HI R68, R0, UR6, RZ, 0x18 ;  /* 0x0000000600447c11 */ /* 0x001fe2000f8fc0ff */
[----:B------:R-:W-:-:S03]  /*0430*/  ULDC UR6, c[0x0][0x214] ;  /* 0x0000850000067ab9 */ /* 0x000fc60000000800 */
[----:B------:R-:W-:-:S13]  /*0440*/  ISETP.GE.AND P0, PT, R68, UR6, PT ;  /* 0x0000000644007c0c */ /* 0x000fda000bf06270 */
[----:B------:R-:W-:Y:S05]  /*0450*/  @P0 EXIT ;  /* 0x000000000000094d */ /* 0x000fea0003800000 */
[----:B------:R-:W-:Y:S01]  /*0460*/  SHF.R.S32.HI R32, RZ, 0x3, R32 ;  /* 0x00000003ff207819 */ /* 0x000fe20000011420 */
[C---:B-----5:R-:W-:Y:S01]  /*0470*/  IMAD.U32 R12, R17.reuse, 0x10000, RZ ;  /* 0x00010000110c7824 */ /* 0x060fe200078e00ff */
[C---:B------:R-:W-:Y:S01]  /*0480*/  PRMT R78, R16.reuse, 0x7632, R78 ;  /* 0x00007632104e7816 */ /* 0x040fe2000000004e */
[----:B------:R-:W-:Y:S01]  /*0490*/  ULDC.U8 UR6, c[0x0][0x2a0] ;  /* 0x0000a80000067ab9 */ /* 0x000fe20000000000 */
[----:B------:R-:W-:Y:S01]  /*04a0*/  SHF.L.U32 R13, R16, 0x10, RZ ;  /* 0x00000010100d7819 */ /* 0x000fe200000006ff */
[----:B------:R-:W-:Y:S01]  /*04b0*/  HFMA2.MMA R99, -RZ, RZ, 0, 5.9604644775390625e-08 ;  /* 0x00000001ff637435 */ /* 0x000fe200000001ff */
[----:B------:R-:W-:Y:S01]  /*04c0*/  PRMT R77, R17, 0x7632, R77 ;  /* 0x00007632114d7816 */ /* 0x000fe2000000004d */
[----:B------:R-:W-:Y:S01]  /*04d0*/  IMAD.U32 R7, R39, 0x10000, RZ ;  /* 0x0001000027077824 */ /* 0x000fe200078e00ff */
[----:B------:R-:W-:Y:S01]  /*04e0*/  PRMT R82, R20, 0x7632, R82 ;  /* 0x0000763214527816 */ /* 0x000fe20000000052 */
[----:B------:R-:W-:Y:S01]  /*04f0*/  IMAD.U32 R65, R24, 0x10000, RZ ;  /* 0x0001000018417824 */ /* 0x000fe200078e00ff */
[----:B------:R-:W-:Y:S01]  /*0500*/  SHF.L.U32 R17, R20, 0x10, RZ ;  /* 0x0000001014117819 */ /* 0x000fe200000006ff */
[----:B------:R-:W-:Y:S01]  /*0510*/  IMAD.U32 R69, R69, 0x10000, RZ ;  /* 0x0001000045457824 */ /* 0x000fe200078e00ff */
[----:B------:R-:W-:Y:S01]  /*0520*/  PRMT R81, R21, 0x7632, R81 ;  /* 0x0000763215517816 */ /* 0x000fe20000000051 */
[----:B------:R-:W-:Y:S01]  /*0530*/  IMAD.U32 R75, R75, 0x10000, RZ ;  /* 0x000100004b4b7824 */ /* 0x000fe200078e00ff */
[----:B------:R-:W-:Y:S01]  /*0540*/  SHF.L.U32 R16, R21, 0x10, RZ ;  /* 0x0000001015107819 */ /* 0x000fe200000006ff */
[----:B------:R-:W-:Y:S01]  /*0550*/  ULDC UR7, c[0x0][0x29c] ;  /* 0x0000a70000077ab9 */ /* 0x000fe20000000800 */
[C---:B------:R-:W-:Y:S01]  /*0560*/  PRMT R86, R28.reuse, 0x7632, R86 ;  /* 0x000076321c567816 */ /* 0x040fe20000000056 */
[----:B------:R-:W-:Y:S01]  /*0570*/  ULDC.64 UR8, c[0x0][0x210] ;  /* 0x0000840000087ab9 */ /* 0x000fe20000000a00 */
[----:B------:R-:W-:-:S02]  /*0580*/  SHF.L.U32 R20, R28, 0x10, RZ ;  /* 0x000000101c147819 */ /* 0x000fc400000006ff */
[C---:B------:R-:W-:Y:S01]  /*0590*/  PRMT R88, R29.reuse, 0x7632, R88 ;  /* 0x000076321d587816 */ /* 0x040fe20000000058 */
[----:B------:R-:W-:Y:S01]  /*05a0*/  IMAD.U32 R86, R86, 0x10000, RZ ;  /* 0x0001000056567824 */ /* 0x000fe200078e00ff */
[----:B------:R-:W-:Y:S02]  /*05b0*/  SHF.L.U32 R21, R29, 0x10, RZ ;  /* 0x000000101d157819 */ /* 0x000fe400000006ff */
[----:B------:R-:W-:Y:S02]  /*05c0*/  LOP3.LUT R29, R0, 0xe0, RZ, 0xc0, !PT ;  /* 0x000000e0001d7812 */ /* 0x000fe400078ec0ff */
[----:B------:R-:W-:Y:S02]  /*05d0*/  LOP3.LUT R28, R32, 0xff, RZ, 0xc0, !PT ;  /* 0x000000ff201c7812 */ /* 0x000fe400078ec0ff */
[----:B------:R-:W-:Y:S02]  /*05e0*/  SHF.R.U32.HI R32, RZ, 0x3, R32 ;  /* 0x00000003ff207819 */ /* 0x000fe40000011620 */
[----:B------:R-:W-:-:S02]  /*05f0*/  VIADDMNMX R29, R28, -R29, RZ, !PT ;  /* 0x8000001d1c1d7246 */ /* 0x000fc400078001ff */
[----:B------:R-:W-:Y:S02]  /*0600*/  LOP3.LUT R32, R32, 0x1fffffe0, RZ, 0xc0, !PT ;  /* 0x1fffffe020207812 */ /* 0x000fe400078ec0ff */
[----:B------:R-:W-:Y:S02]  /*0610*/  VIMNMX R29, R29, 0x20, PT ;  /* 0x000000201d1d7848 */ /* 0x000fe40003fe0100 */
[C---:B------:R-:W-:Y:S02]  /*0620*/  PRMT R80, R18.reuse, 0x7632, R80 ;  /* 0x0000763212507816 */ /* 0x040fe40000000050 */
[----:B------:R-:W-:Y:S02]  /*0630*/  IADD3 R29, R29, R32, RZ ;  /* 0x000000201d1d7210 */ /* 0x000fe40007ffe0ff */
[----:B------:R-:W-:Y:S01]  /*0640*/  SHF.L.U32 R15, R18, 0x10, RZ ;  /* 0x00000010120f7819 */ /* 0x000fe200000006ff */
[C---:B------:R-:W-:Y:S01]  /*0650*/  IMAD.U32 R18, R23.reuse, 0x10000, RZ ;  /* 0x0001000017127824 */ /* 0x040fe200078e00ff */
[----:B------:R-:W-:Y:S01]  /*0660*/  PRMT R83, R23, 0x7632, R83 ;  /* 0x0000763217537816 */ /* 0x000fe20000000053 */
[----:B------:R-:W-:Y:S01]  /*0670*/  IMAD.U32 R80, R80, 0x10000, RZ ;  /* 0x0001000050507824 */ /* 0x000fe200078e00ff */
[----:B------:R-:W-:-:S02]  /*0680*/  SHF.L.U32 R23, R0, 0x5, RZ ;  /* 0x0000000500177819 */ /* 0x000fc400000006ff */
[----:B------:R-:W-:Y:S02]  /*0690*/  SHF.L.U32 R29, R29, 0x3, RZ ;  /* 0x000000031d1d7819 */ /* 0x000fe400000006ff */
[----:B------:R-:W-:Y:S02]  /*06a0*/  LOP3.LUT R33, R23, 0x3e0, RZ, 0xc0, !PT ;  /* 0x000003e017217812 */ /* 0x000fe400078ec0ff */
[----:B------:R-:W-:Y:S02]  /*06b0*/  I2FP.F32.U32 R29, R29 ;  /* 0x0000001d001d7245 */ /* 0x000fe40000201000 */
[----:B------:R-:W-:Y:S02]  /*06c0*/  VIADDMNMX R33, R28, -R33, RZ, !PT ;  /* 0x800000211c217246 */ /* 0x000fe400078001ff */
[----:B------:R0:W1:Y:S01]  /*06d0*/  MUFU.RCP R85, R29 ;  /* 0x0000001d00557308 */ /* 0x0000620000001000 */
[----:B------:R-:W-:Y:S02]  /*06e0*/  PRMT R92, R31, 0x7632, R92 ;  /* 0x000076321f5c7816 */ /* 0x000fe4000000005c */
[----:B------:R-:W-:-:S02]  /*06f0*/  VIMNMX R33, R33, 0x20, PT ;  /* 0x0000002021217848 */ /* 0x000fc40003fe0100 */
[----:B------:R-:W-:Y:S01]  /*0700*/  PRMT R79, R19, 0x7632, R79 ;  /* 0x00007632134f7816 */ /* 0x000fe2000000004f */
[----:B------:R-:W-:Y:S01]  /*0710*/  IMAD.U32 R92, R92, 0x10000, RZ ;  /* 0x000100005c5c7824 */ /* 0x000fe200078e00ff */
[----:B------:R-:W-:Y:S02]  /*0720*/  PRMT R84, R22, 0x7632, R84 ;  /* 0x0000763216547816 */ /* 0x000fe40000000054 */
[----:B------:R-:W-:Y:S02]  /*0730*/  PRMT R90, R30, 0x7632, R90 ;  /* 0x000076321e5a7816 */ /* 0x000fe4000000005a */
[----:B------:R-:W-:Y:S02]  /*0740*/  PRMT R87, R24, 0x7632, R87 ;  /* 0x0000763218577816 */ /* 0x000fe40000000057 */
[----:B------:R-:W-:Y:S02]  /*0750*/  PRMT R89, R25, 0x7632, R89 ;  /* 0x0000763219597816 */ /* 0x000fe40000000059 */
[----:B------:R-:W-:-:S02]  /*0760*/  PRMT R91, R26, 0x7632, R91 ;  /* 0x000076321a5b7816 */ /* 0x000fc4000000005b */
[----:B------:R-:W-:Y:S02]  /*0770*/  PRMT R93, R27, 0x7632, R93 ;  /* 0x000076321b5d7816 */ /* 0x000fe4000000005d */
[----:B------:R-:W-:Y:S02]  /*0780*/  IADD3 R33, R32, R33, RZ ;  /* 0x0000002120217210 */ /* 0x000fe40007ffe0ff */
[----:B------:R-:W-:Y:S01]  /*0790*/  ISETP.NE.AND P0, PT, RZ, UR6, PT ;  /* 0x00000006ff007c0c */ /* 0x000fe2000bf05270 */
[----:B------:R-:W-:Y:S01]  /*07a0*/  ULDC UR6, c[0x0][0x290] ;  /* 0x0000a40000067ab9 */ /* 0x000fe20000000800 */
        /* <DEDUP_REMOVED lines=34> */
[----:B01----:R-:W-:-:S07]  /*09d0*/  SHF.L.U32 R94, R33, 0x3, RZ ;  /* 0x00000003215e7819 */ /* 0x003fce00000006ff */
.L_x_7493:
        /* <DEDUP_REMOVED lines=16> */
[----:B------:R-:W-:Y:S02]  /*0ae0*/  MOV R103, RZ ;  /* 0x000000ff00677202 */ /* 0x000fe40000000f00 */
[----:B------:R-:W-:-:S02]  /*0af0*/  @P1 LEA.HI.SX32 R103, R101, R2, 0x1d ;  /* 0x0000000265671211 */ /* 0x000fc400078feaff */
[----:B------:R-:W-:Y:S02]  /*0b00*/  SHF.R.S32.HI R98, RZ, 0x1f, R68 ;  /* 0x0000001fff627819 */ /* 0x000fe40000011444 */
[----:B------:R-:W-:Y:S01]  /*0b10*/  LEA.HI.SX32 R101, R63, R2, 0x1d ;  /* 0x000000023f657211 */ /* 0x000fe200078feaff */
[----:B0-----:R-:W-:Y:S06]  /*0b20*/  @!P5 BRA `(.L_x_7433) ;  /* 0x000000040074d947 */ /* 0x001fec0003800000 */
[----:B------:R-:W0:Y:S02]  /*0b30*/  LDC.64 R60, c[0x0][0x230] ;  /* 0x00008c00ff3c7b82 */ /* 0x000e240000000a00 */
[----:B0-----:R-:W-:-:S04]  /*0b40*/  ISETP.NE.U32.AND P2, PT, R60, RZ, PT ;  /* 0x000000ff3c00720c */ /* 0x001fc80003f45070 */
[----:B------:R-:W-:-:S13]  /*0b50*/  ISETP.NE.AND.EX P2, PT, R61, RZ, PT, P2 ;  /* 0x000000ff3d00720c */ /* 0x000fda0003f45320 */
[----:B------:R-:W0:Y:S02]  /*0b60*/  @P2 LDC.64 R62, c[0x0][0x230] ;  /* 0x00008c00ff3e2b82 */ /* 0x000e240000000a00 */
[----:B0-----:R-:W-:-:S05]  /*0b70*/  @P2 IMAD.WIDE.U32 R62, R101, 0x20, R62 ;  /* 0x00000020653e2825 */ /* 0x001fca00078e003e */
[----:B------:R-:W2:Y:S01]  /*0b80*/  @P2 LDG.E.128 R24, desc[UR4][R62.64] ;  /* 0x000000043e182981 */ /* 0x000ea2000c1e1d00 */
[----:B------:R-:W-:-:S03]  /*0b90*/  ISETP.GT.AND P6, PT, R100, RZ, PT ;  /* 0x000000ff6400720c */ /* 0x000fc60003fc4270 */
[----:B------:R-:W3:Y:S10]  /*0ba0*/  @P2 LDG.E.128 R32, desc[UR4][R62.64+0x10] ;  /* 0x000010043e202981 */ /* 0x000ef4000c1e1d00 */
[----:B------:R-:W-:-:S04]  /*0bb0*/  @!P6 ISETP.NE.U32.AND P0, PT, R60, RZ, PT ;  /* 0x000000ff3c00e20c */ /* 0x000fc80003f05070 */
[----:B------:R-:W-:-:S04]  /*0bc0*/  @!P6 ISETP.NE.AND.EX P0, PT, R61, RZ, PT, P0 ;  /* 0x000000ff3d00e20c */ /* 0x000fc80003f05300 */
[----:B--2---:R-:W-:Y:S02]  /*0bd0*/  @!P6 FSEL R28, R24, RZ, P0 ;  /* 0x000000ff181ce208 */ /* 0x004fe40000000000 */
[----:B------:R-:W-:-:S04]  /*0be0*/  @!P6 ISETP.NE.U32.AND P0, PT, R60, RZ, PT ;  /* 0x000000ff3c00e20c */ /* 0x000fc80003f05070 */
[----:B------:R-:W-:-:S04]  /*0bf0*/  @!P6 ISETP.NE.AND.EX P0, PT, R61, RZ, PT, P0 ;  /* 0x000000ff3d00e20c */ /* 0x000fc80003f05300 */
[----:B------:R-:W-:Y:S02]  /*0c00*/  @!P6 FSEL R29, R25, RZ, P0 ;  /* 0x000000ff191de208 */ /* 0x000fe40000000000 */
        /* <DEDUP_REMOVED lines=8> */
[----:B---3--:R-:W-:Y:S02]  /*0c90*/  @!P6 FSEL R36, R32, RZ, P0 ;  /* 0x000000ff2024e208 */ /* 0x008fe40000000000 */
[----:B------:R-:W-:-:S04]  /*0ca0*/  @!P6 ISETP.NE.U32.AND P0, PT, R60, RZ, PT ;  /* 0x000000ff3c00e20c */ /* 0x000fc80003f05070 */
[----:B------:R-:W-:-:S04]  /*0cb0*/  @!P6 ISETP.NE.AND.EX P0, PT, R61, RZ, PT, P0 ;  /* 0x000000ff3d00e20c */ /* 0x000fc80003f05300 */
[----:B------:R-:W-:Y:S02]  /*0cc0*/  @!P6 FSEL R37, R33, RZ, P0 ;  /* 0x000000ff2125e208 */ /* 0x000fe40000000000 */
[----:B------:R-:W-:-:S04]  /*0cd0*/  @!P6 ISETP.NE.U32.AND P0, PT, R60, RZ, PT ;  /* 0x000000ff3c00e20c */ /* 0x000fc80003f05070 */
[----:B------:R-:W-:-:S04]  /*0ce0*/  @!P6 ISETP.NE.AND.EX P0, PT, R61, RZ, PT, P0 ;  /* 0x000000ff3d00e20c */ /* 0x000fc80003f05300 */
[----:B------:R-:W-:Y:S02]  /*0cf0*/  @!P6 FSEL R38, R34, RZ, P0 ;  /* 0x000000ff2226e208 */ /* 0x000fe40000000000 */
[----:B------:R-:W-:-:S04]  /*0d00*/  @!P6 ISETP.NE.U32.AND P0, PT, R60, RZ, PT ;  /* 0x000000ff3c00e20c */ /* 0x000fc80003f05070 */
[----:B------:R-:W-:Y:S02]  /*0d10*/  @!P6 ISETP.NE.AND.EX P0, PT, R61, RZ, PT, P0 ;  /* 0x000000ff3d00e20c */ /* 0x000fe40003f05300 */
[----:B------:R-:W0:Y:S02]  /*0d20*/  @P1 LDC.64 R60, c[0x0][0x220] ;  /* 0x00008800ff3c1b82 */ /* 0x000e240000000a00 */
[----:B0-----:R-:W-:-:S06]  /*0d30*/  @P1 IMAD.WIDE.U32 R62, R103, 0x10, R60 ;  /* 0x00000010673e1825 */ /* 0x001fcc00078e003c */
[----:B------:R-:W0:Y:S01]  /*0d40*/  LDC.64 R60, c[0x0][0x238] ;  /* 0x00008e00ff3c7b82 */ /* 0x000e220000000a00 */
[----:B------:R1:W5:Y:S01]  /*0d50*/  @P1 LDG.E.128 R40, desc[UR4][R62.64] ;  /* 0x000000043e281981 */ /* 0x000362000c1e1d00 */
[----:B------:R-:W-:Y:S01]  /*0d60*/  BSSY B1, `(.L_x_7434) ;  /* 0x0000007000017945 */ /* 0x000fe20003800000 */
[----:B------:R-:W-:Y:S01]  /*0d70*/  @!P6 FSEL R39, R35, RZ, P0 ;  /* 0x000000ff2327e208 */ /* 0x000fe20000000000 */
[----:B0-----:R-:W-:Y:S02]  /*0d80*/  IMAD.WIDE.U32 R60, R101, 0x20, R60 ;  /* 0x00000020653c7825 */ /* 0x001fe400078e003c */
[----:B-1----:R-:W-:Y:S05]  /*0d90*/  @!P6 BRA `(.L_x_7435) ;  /* 0x00000000000ce947 */ /* 0x002fea0003800000 */
[----:B-----5:R-:W-:-:S05]  /*0da0*/  SHF.L.U32 R28, R40, 0x10, RZ ;  /* 0x00000010281c7819 */ /* 0x020fca00000006ff */
[----:B------:R-:W-:-:S04]  /*0db0*/  FMUL.FTZ R28, R28, UR7 ;  /* 0x000000071c1c7c20 */ /* 0x000fc80008410000 */
[----:B------:R-:W-:-:S07]  /*0dc0*/  @P2 FADD.FTZ R28, R24, R28 ;  /* 0x0000001c181c2221 */ /* 0x000fce0000010000 */
.L_x_7435:
[----:B------:R-:W-:Y:S05]  /*0dd0*/  BSYNC B1 ;  /* 0x0000000000017941 */ /* 0x000fea0003800000 */
.L_x_7434:
[----:B------:R-:W-:Y:S04]  /*0de0*/  BSSY B1, `(.L_x_7436) ;  /* 0x0000006000017945 */ /* 0x000fe80003800000 */
[----:B------:R-:W-:Y:S05]  /*0df0*/  @!P6 BRA `(.L_x_7437) ;  /* 0x000000000010e947 */ /* 0x000fea0003800000 */
[----:B-----5:R-:W-:-:S05]  /*0e00*/  PRMT R29, R40, 0x7632, R29 ;  /* 0x00007632281d7816 */ /* 0x020fca000000001d */
[----:B------:R-:W-:-:S04]  /*0e10*/  IMAD.U32 R29, R29, 0x10000, RZ ;  /* 0x000100001d1d7824 */ /* 0x000fc800078e00ff */
[----:B------:R-:W-:-:S04]  /*0e20*/  FMUL.FTZ R29, R29, UR7 ;  /* 0x000000071d1d7c20 */ /* 0x000fc80008410000 */
[----:B------:R-:W-:-:S07]  /*0e30*/  @P2 FADD.FTZ R29, R25, R29 ;  /* 0x0000001d191d2221 */ /* 0x000fce0000010000 */
.L_x_7437:
[----:B------:R-:W-:Y:S05]  /*0e40*/  BSYNC B1 ;  /* 0x0000000000017941 */ /* 0x000fea0003800000 */
.L_x_7436:
[----:B------:R-:W-:Y:S04]  /*0e50*/  BSSY B1, `(.L_x_7438) ;  /* 0x0000005000017945 */ /* 0x000fe80003800000 */
[----:B------:R-:W-:Y:S05]  /*0e60*/  @!P6 BRA `(.L_x_7439) ;  /* 0x00000000000ce947 */ /* 0x000fea0003800000 */
[----:B-----5:R-:W-:-:S05]  /*0e70*/  SHF.L.U32 R30, R41, 0x10, RZ ;  /* 0x00000010291e7819 */ /* 0x020fca00000006ff */
[----:B------:R-:W-:-:S04]  /*0e80*/  FMUL.FTZ R30, R30, UR7 ;  /* 0x000000071e1e7c20 */ /* 0x000fc80008410000 */
[----:B------:R-:W-:-:S07]  /*0e90*/  @P2 FADD.FTZ R30, R26, R30 ;  /* 0x0000001e1a1e2221 */ /* 0x000fce0000010000 */
.L_x_7439:
[----:B------:R-:W-:Y:S05]  /*0ea0*/  BSYNC B1 ;  /* 0x0000000000017941 */ /* 0x000fea0003800000 */
.L_x_7438:
[----:B------:R-:W-:Y:S04]  /*0eb0*/  BSSY B1, `(.L_x_7440) ;  /* 0x0000006000017945 */ /* 0x000fe80003800000 */
[----:B------:R-:W-:Y:S05]  /*0ec0*/  @!P6 BRA `(.L_x_7441) ;  /* 0x000000000010e947 */ /* 0x000fea0003800000 */
[----:B-----5:R-:W-:-:S04]  /*0ed0*/  PRMT R31, R41, 0x7632, R31 ;  /* 0x00007632291f7816 */ /* 0x020fc8000000001f */
[----:B------:R-:W-:-:S05]  /*0ee0*/  SHF.L.U32 R31, R31, 0x10, RZ ;  /* 0x000000101f1f7819 */ /* 0x000fca00000006ff */
[----:B------:R-:W-:-:S04]  /*0ef0*/  FMUL.FTZ R31, R31, UR7 ;  /* 0x000000071f1f7c20 */ /* 0x000fc80008410000 */
[----:B------:R-:W-:-:S07]  /*0f00*/  @P2 FADD.FTZ R31, R27, R31 ;  /* 0x0000001f1b1f2221 */ /* 0x000fce0000010000 */
.L_x_7441:
[----:B------:R-:W-:Y:S05]  /*0f10*/  BSYNC B1 ;  /* 0x0000000000017941 */ /* 0x000fea0003800000 */
.L_x_7440:
[----:B------:R-:W-:Y:S04]  /*0f20*/  BSSY B1, `(.L_x_7442) ;  /* 0x0000005000017945 */ /* 0x000fe80003800000 */
[----:B------:R-:W-:Y:S05]  /*0f30*/  @!P6 BRA `(.L_x_7443) ;  /* 0x00000000000ce947 */ /* 0x000fea0003800000 */
[----:B-----5:R-:W-:-:S05]  /*0f40*/  SHF.L.U32 R36, R42, 0x10, RZ ;  /* 0x000000102a247819 */ /* 0x020fca00000006ff */
[----:B------:R-:W-:-:S04]  /*0f50*/  FMUL.FTZ R36, R36, UR7 ;  /* 0x0000000724247c20 */ /* 0x000fc80008410000 */
[----:B------:R-:W-:-:S07]  /*0f60*/  @P2 FADD.FTZ R36, R32, R36 ;  /* 0x0000002420242221 */ /* 0x000fce0000010000 */
.L_x_7443:
[----:B------:R-:W-:Y:S05]  /*0f70*/  BSYNC B1 ;  /* 0x0000000000017941 */ /* 0x000fea0003800000 */
.L_x_7442:
[----:B------:R-:W-:Y:S04]  /*0f80*/  BSSY B1, `(.L_x_7444) ;  /* 0x0000006000017945 */ /* 0x000fe80003800000 */
[----:B------:R-:W-:Y:S05]  /*0f90*/  @!P6 BRA `(.L_x_7445) ;  /* 0x000000000010e947 */ /* 0x000fea0003800000 */
[----:B-----5:R-:W-:-:S04]  /*0fa0*/  PRMT R37, R42, 0x7632, R37 ;  /* 0x000076322a257816 */ /* 0x020fc80000000025 */
[----:B------:R-:W-:-:S05]  /*0fb0*/  SHF.L.U32 R37, R37, 0x10, RZ ;  /* 0x0000001025257819 */ /* 0x000fca00000006ff */
[----:B------:R-:W-:-:S04]  /*0fc0*/  FMUL.FTZ R37, R37, UR7 ;  /* 0x0000000725257c20 */ /* 0x000fc80008410000 */
[----:B------:R-:W-:-:S07]  /*0fd0*/  @P2 FADD.FTZ R37, R33, R37 ;  /* 0x0000002521252221 */ /* 0x000fce0000010000 */
.L_x_7445:
[----:B------:R-:W-:Y:S05]  /*0fe0*/  BSYNC B1 ;  /* 0x0000000000017941 */ /* 0x000fea0003800000 */
.L_x_7444:
[----:B------:R-:W-:Y:S04]  /*0ff0*/  BSSY B1, `(.L_x_7446) ;  /* 0x0000005000017945 */ /* 0x000fe80003800000 */
[----:B------:R-:W-:Y:S05]  /*1000*/  @!P6 BRA `(.L_x_7447) ;  /* 0x00000000000ce947 */ /* 0x000fea0003800000 */
[----:B-----5:R-:W-:-:S05]  /*1010*/  SHF.L.U32 R38, R43, 0x10, RZ ;  /* 0x000000102b267819 */ /* 0x020fca00000006ff */
[----:B------:R-:W-:-:S04]  /*1020*/  FMUL.FTZ R38, R38, UR7 ;  /* 0x0000000726267c20 */ /* 0x000fc80008410000 */
[----:B------:R-:W-:-:S07]  /*1030*/  @P2 FADD.FTZ R38, R34, R38 ;  /* 0x0000002622262221 */ /* 0x000fce0000010000 */
.L_x_7447:
[----:B------:R-:W-:Y:S05]  /*1040*/  BSYNC B1 ;  /* 0x0000000000017941 */ /* 0x000fea0003800000 */
.L_x_7446:
[----:B------:R-:W-:Y:S04]  /*1050*/  BSSY B1, `(.L_x_7448) ;  /* 0x0000006000017945 */ /* 0x000fe80003800000 */
[----:B------:R-:W-:Y:S05]  /*1060*/  @!P6 BRA `(.L_x_7449) ;  /* 0x000000000010e947 */ /* 0x000fea0003800000 */
[----:B-----5:R-:W-:-:S05]  /*1070*/  PRMT R39, R43, 0x7632, R39 ;  /* 0x000076322b277816 */ /* 0x020fca0000000027 */
[----:B------:R-:W-:-:S04]  /*1080*/  IMAD.U32 R39, R39, 0x10000, RZ ;  /* 0x0001000027277824 */ /* 0x000fc800078e00ff */
[----:B------:R-:W-:-:S04]  /*1090*/  FMUL.FTZ R39, R39, UR7 ;  /* 0x0000000727277c20 */ /* 0x000fc80008410000 */
[----:B------:R-:W-:-:S07]  /*10a0*/  @P2 FADD.FTZ R39, R35, R39 ;  /* 0x0000002723272221 */ /* 0x000fce0000010000 */
.L_x_7449:
[----:B------:R-:W-:Y:S05]  /*10b0*/  BSYNC B1 ;  /* 0x0000000000017941 */ /* 0x000fea0003800000 */
.L_x_7448:
[----:B------:R0:W-:Y:S01]  /*10c0*/  STG.E.128 desc[UR4][R60.64], R28 ;  /* 0x0000001c3c007986 */ /* 0x0001e2000c101d04 */
[----:B------:R-:W-:Y:S02]  /*10d0*/  IADD3 R103, R103, 0x100, RZ ;  /* 0x0000010067677810 */ /* 0x000fe40007ffe0ff */
[----:B------:R-:W-:Y:S01]  /*10e0*/  IADD3 R101, R101, 0x100, RZ ;  /* 0x0000010065657810 */ /* 0x000fe20007ffe0ff */
[----:B------:R0:W-:Y:S06]  /*10f0*/  STG.E.128 desc[UR4][R60.64+0x10], R36 ;  /* 0x000010243c007986 */ /* 0x0001ec000c101d04 */
.L_x_7433:
[----:B------:R-:W-:Y:S05]  /*1100*/  BSYNC B0 ;  /* 0x0000000000007941 */ /* 0x000fea0003800000 */
.L_x_7432:
[----:B------:R-:W-:Y:S04]  /*1110*/  BSSY B0, `(.L_x_7450) ;  /* 0x000005f000007945 */ /* 0x000fe80003800000 */
[----:B------:R-:W-:Y:S05]  /*1120*/  @!P4 BRA `(.L_x_7451) ;  /* 0x000000040074c947 */ /* 0x000fea0003800000 */
[----:B0-----:R-:W0:Y:S02]  /*1130*/  LDC.64 R60, c[0x0][0x230] ;  /* 0x00008c00ff3c7b82 */ /* 0x001e240000000a00 */
[----:B0-----:R-:W-:-:S04]  /*1140*/  ISETP.NE.U32.AND P2, PT, R60, RZ, PT ;  /* 0x000000ff3c00720c */ /* 0x001fc80003f45070 */
[----:B------:R-:W-:-:S13]  /*1150*/  ISETP.NE.AND.EX P2, PT, R61, RZ, PT, P2 ;  /* 0x000000ff3d00720c */ /* 0x000fda0003f45320 */
[----:B------:R-:W0:Y:S02]  /*1160*/  @P2 LDC.64 R62, c[0x0][0x230] ;  /* 0x00008c00ff3e2b82 */ /* 0x000e240000000a00 */
[----:B0-----:R-:W-:-:S05]  /*1170*/  @P2 IMAD.WIDE.U32 R62, R101, 0x20, R62 ;  /* 0x00000020653e2825 */ /* 0x001fca00078e003e */
[----:B------:R-:W2:Y:S01]  /*1180*/  @P2 LDG.E.128 R24, desc[UR4][R62.64] ;  /* 0x000000043e182981 */ /* 0x000ea2000c1e1d00 */
[----:B------:R-:W-:-:S03]  /*1190*/  ISETP.GT.AND P6, PT, R100, RZ, PT ;  /* 0x000000ff6400720c */ /* 0x000fc60003fc4270 */
[----:B------:R0:W3:Y:S02]  /*11a0*/  @P2 LDG.E.128 R32, desc[UR4][R62.64+0x10] ;  /* 0x000010043e202981 */ /* 0x0000e4000c1e1d00 */
[----:B0-----:R-:W0:Y:S08]  /*11b0*/  @P1 LDC.64 R62, c[0x0][0x220] ;  /* 0x00008800ff3e1b82 */ /* 0x001e300000000a00 */
[----:B------:R-:W-:-:S04]  /*11c0*/  @!P6 ISETP.NE.U32.AND P0, PT, R60, RZ, PT ;  /* 0x000000ff3c00e20c */ /* 0x000fc80003f05070 */
[----:B------:R-:W-:Y:S01]  /*11d0*/  @!P6 ISETP.NE.AND.EX P0, PT, R61, RZ, PT, P0 ;  /* 0x000000ff3d00e20c */ /* 0x000fe20003f05300 */
[----:B0-----:R-:W-:-:S05]  /*11e0*/  @P1 IMAD.WIDE.U32 R62, R103, 0x10, R62 ;  /* 0x00000010673e1825 */ /* 0x001fca00078e003e */
[----:B-----5:R0:W5:Y:S01]  /*11f0*/  @P1 LDG.E.128 R40, desc[UR4][R62.64] ;  /* 0x000000043e281981 */ /* 0x020162000c1e1d00 */
[----:B------:R-:W-:Y:S01]  /*1200*/  BSSY B1, `(.L_x_7452) ;  /* 0x000001d000017945 */ /* 0x000fe20003800000 */
        /* <DEDUP_REMOVED lines=21> */
[----:B------:R-:W1:Y:S02]  /*1360*/  LDC.64 R60, c[0x0][0x238] ;  /* 0x00008e00ff3c7b82 */ /* 0x000e640000000a00 */
[----:B------:R-:W-:Y:S01]  /*1370*/  @!P6 FSEL R51, R35, RZ, P0 ;  /* 0x000000ff2333e208 */ /* 0x000fe20000000000 */
[----:B-1----:R-:W-:Y:S01]  /*1380*/  IMAD.WIDE.U32 R60, R101, 0x20, R60 ;  /* 0x00000020653c7825 */ /* 0x002fe200078e003c */
[----:B0-----:R-:W-:Y:S07]  /*1390*/  @!P6 BRA `(.L_x_7453) ;  /* 0x00000000000ce947 */ /* 0x001fee0003800000 */
[----:B-----5:R-:W-:-:S05]  /*13a0*/  SHF.L.U32 R44, R40, 0x10, RZ ;  /* 0x00000010282c7819 */ /* 0x020fca00000006ff */
[----:B------:R-:W-:-:S04]  /*13b0*/  FMUL.FTZ R44, R44, UR7 ;  /* 0x000000072c2c7c20 */ /* 0x000fc80008410000 */
[----:B------:R-:W-:-:S07]  /*13c0*/  @P2 FADD.FTZ R44, R24, R44 ;  /* 0x0000002c182c2221 */ /* 0x000fce0000010000 */
.L_x_7453:
[----:B------:R-:W-:Y:S05]  /*13d0*/  BSYNC B1 ;  /* 0x0000000000017941 */ /* 0x000fea0003800000 */
.L_x_7452:
[----:B------:R-:W-:Y:S04]  /*13e0*/  BSSY B1, `(.L_x_7454) ;  /* 0x0000006000017945 */ /* 0x000fe80003800000 */
[----:B------:R-:W-:Y:S05]  /*13f0*/  @!P6 BRA `(.L_x_7455) ;  /* 0x000000000010e947 */ /* 0x000fea0003800000 */
[----:B-----5:R-:W-:-:S04]  /*1400*/  PRMT R45, R40, 0x7632, R45 ;  /* 0x00007632282d7816 */ /* 0x020fc8000000002d */
[----:B------:R-:W-:-:S05]  /*1410*/  SHF.L.U32 R45, R45, 0x10, RZ ;  /* 0x000000102d2d7819 */ /* 0x000fca00000006ff */
[----:B------:R-:W-:-:S04]  /*1420*/  FMUL.FTZ R45, R45, UR7 ;  /* 0x000000072d2d7c20 */ /* 0x000fc80008410000 */
[----:B------:R-:W-:-:S07]  /*1430*/  @P2 FADD.FTZ R45, R25, R45 ;  /* 0x0000002d192d2221 */ /* 0x000fce0000010000 */
.L_x_7455:
[----:B------:R-:W-:Y:S05]  /*1440*/  BSYNC B1 ;  /* 0x0000000000017941 */ /* 0x000fea0003800000 */
.L_x_7454:
[----:B------:R-:W-:Y:S04]  /*1450*/  BSSY B1, `(.L_x_7456) ;  /* 0x0000005000017945 */ /* 0x000fe80003800000 */
[----:B------:R-:W-:Y:S05]  /*1460*/  @!P6 BRA `(.L_x_7457) ;  /* 0x00000000000ce947 */ /* 0x000fea0003800000 */
[----:B-----5:R-:W-:-:S05]  /*1470*/  SHF.L.U32 R46, R41, 0x10, RZ ;  /* 0x00000010292e7819 */ /* 0x020fca00000006ff */
[----:B------:R-:W-:-:S04]  /*1480*/  FMUL.FTZ R46, R46, UR7 ;  /* 0x000000072e2e7c20 */ /* 0x000fc80008410000 */
[----:B------:R-:W-:-:S07]  /*1490*/  @P2 FADD.FTZ R46, R26, R46 ;  /* 0x0000002e1a2e2221 */ /* 0x000fce0000010000 */
.L_x_7457:
[----:B------:R-:W-:Y:S05]  /*14a0*/  BSYNC B1 ;  /* 0x0000000000017941 */ /* 0x000fea0003800000 */
.L_x_7456:
[----:B------:R-:W-:Y:S04]  /*14b0*/  BSSY B1, `(.L_x_7458) ;  /* 0x0000006000017945 */ /* 0x000fe80003800000 */
[----:B------:R-:W-:Y:S05]  /*14c0*/  @!P6 BRA `(.L_x_7459) ;  /* 0x000000000010e947 */ /* 0x000fea0003800000 */
[----:B-----5:R-:W-:-:S05]  /*14d0*/  PRMT R47, R41, 0x7632, R47 ;  /* 0x00007632292f7816 */ /* 0x020fca000000002f */
[----:B------:R-:W-:-:S04]  /*14e0*/  IMAD.U32 R47, R47, 0x10000, RZ ;  /* 0x000100002f2f7824 */ /* 0x000fc800078e00ff */
[----:B------:R-:W-:-:S04]  /*14f0*/  FMUL.FTZ R47, R47, UR7 ;  /* 0x000000072f2f7c20 */ /* 0x000fc80008410000 */
[----:B------:R-:W-:-:S07]  /*1500*/  @P2 FADD.FTZ R47, R27, R47 ;  /* 0x0000002f1b2f2221 */ /* 0x000fce0000010000 */
.L_x_7459:
[----:B------:R-:W-:Y:S05]  /*1510*/  BSYNC B1 ;  /* 0x0000000000017941 */ /* 0x000fea0003800000 */
.L_x_7458:
[----:B------:R-:W-:Y:S04]  /*1520*/  BSSY B1, `(.L_x_7460) ;  /* 0x0000005000017945 */ /* 0x000fe80003800000 */
[----:B------:R-:W-:Y:S05]  /*1530*/  @!P6 BRA `(.L_x_7461) ;  /* 0x00000000000ce947 */ /* 0x000fea0003800000 */
[----:B-----5:R-:W-:-:S05]  /*1540*/  SHF.L.U32 R48, R42, 0x10, RZ ;  /* 0x000000102a307819 */ /* 0x020fca00000006ff */
[----:B------:R-:W-:-:S04]  /*1550*/  FMUL.FTZ R48, R48, UR7 ;  /* 0x0000000730307c20 */ /* 0x000fc80008410000 */
[----:B------:R-:W-:-:S07]  /*1560*/  @P2 FADD.FTZ R48, R32, R48 ;  /* 0x0000003020302221 */ /* 0x000fce0000010000 */
.L_x_7461:
[----:B------:R-:W-:Y:S05]  /*1570*/  BSYNC B1 ;  /* 0x0000000000017941 */ /* 0x000fea0003800000 */
.L_x_7460:
[----:B------:R-:W-:Y:S04]  /*1580*/  BSSY B1, `(.L_x_7462) ;  /* 0x0000006000017945 */ /* 0x000fe80003800000 */
[----:B------:R-:W-:Y:S05]  /*1590*/  @!P6 BRA `(.L_x_7463) ;  /* 0x000000000010e947 */ /* 0x000fea0003800000 */
[----:B-----5:R-:W-:-:S04]  /*15a0*/  PRMT R49, R42, 0x7632, R49 ;  /* 0x000076322a317816 */ /* 0x020fc80000000031 */
[----:B------:R-:W-:-:S05]  /*15b0*/  SHF.L.U32 R49, R49, 0x10, RZ ;  /* 0x0000001031317819 */ /* 0x000fca00000006ff */
[----:B------:R-:W-:-:S04]  /*15c0*/  FMUL.FTZ R49, R49, UR7 ;  /* 0x0000000731317c20 */ /* 0x000fc80008410000 */
[----:B------:R-:W-:-:S07]  /*15d0*/  @P2 FADD.FTZ R49, R33, R49 ;  /* 0x0000003121312221 */ /* 0x000fce0000010000 */
.L_x_7463:
[----:B------:R-:W-:Y:S05]  /*15e0*/  BSYNC B1 ;  /* 0x0000000000017941 */ /* 0x000fea0003800000 */
.L_x_7462:
[----:B------:R-:W-:Y:S04]  /*15f0*/  BSSY B1, `(.L_x_7464) ;  /* 0x0000005000017945 */ /* 0x000fe80003800000 */
[----:B------:R-:W-:Y:S05]  /*1600*/  @!P6 BRA `(.L_x_7465) ;  /* 0x00000000000ce947 */ /* 0x000fea0003800000 */
[----:B-----5:R-:W-:-:S05]  /*1610*/  SHF.L.U32 R50, R43, 0x10, RZ ;  /* 0x000000102b327819 */ /* 0x020fca00000006ff */
[----:B------:R-:W-:-:S04]  /*1620*/  FMUL.FTZ R50, R50, UR7 ;  /* 0x0000000732327c20 */ /* 0x000fc80008410000 */
[----:B------:R-:W-:-:S07]  /*1630*/  @P2 FADD.FTZ R50, R34, R50 ;  /* 0x0000003222322221 */ /* 0x000fce0000010000 */
.L_x_7465:
[----:B------:R-:W-:Y:S05]  /*1640*/  BSYNC B1 ;  /* 0x0000000000017941 */ /* 0x000fea0003800000 */
.L_x_7464:
[----:B------:R-:W-:Y:S04]  /*1650*/  BSSY B1, `(.L_x_7466) ;  /* 0x0000006000017945 */ /* 0x000fe80003800000 */
[----:B------:R-:W-:Y:S05]  /*1660*/  @!P6 BRA `(.L_x_7467) ;  /* 0x000000000010e947 */ /* 0x000fea0003800000 */
[----:B-----5:R-:W-:-:S04]  /*1670*/  PRMT R51, R43, 0x7632, R51 ;  /* 0x000076322b337816 */ /* 0x020fc80000000033 */
[----:B------:R-:W-:-:S05]  /*1680*/  SHF.L.U32 R51, R51, 0x10, RZ ;  /* 0x0000001033337819 */ /* 0x000fca00000006ff */
[----:B------:R-:W-:-:S04]  /*1690*/  FMUL.FTZ R51, R51, UR7 ;  /* 0x0000000733337c20 */ /* 0x000fc80008410000 */
[----:B------:R-:W-:-:S07]  /*16a0*/  @P2 FADD.FTZ R51, R35, R51 ;  /* 0x0000003323332221 */ /* 0x000fce0000010000 */
.L_x_7467:
[----:B------:R-:W-:Y:S05]  /*16b0*/  BSYNC B1 ;  /* 0x0000000000017941 */ /* 0x000fea0003800000 */
.L_x_7466:
[----:B------:R1:W-:Y:S01]  /*16c0*/  STG.E.128 desc[UR4][R60.64], R44 ;  /* 0x0000002c3c007986 */ /* 0x0003e2000c101d04 */
[----:B------:R-:W-:Y:S01]  /*16d0*/  IADD3 R103, R103, 0x100, RZ ;  /* 0x0000010067677810 */ /* 0x000fe20007ffe0ff */
[----:B------:R-:W-:Y:S02]  /*16e0*/  VIADD R101, R101, 0x100 ;  /* 0x0000010065657836 */ /* 0x000fe40000000000 */
[----:B------:R1:W-:Y:S05]  /*16f0*/  STG.E.128 desc[UR4][R60.64+0x10], R48 ;  /* 0x000010303c007986 */ /* 0x0003ea000c101d04 */
.L_x_7451:
[----:B------:R-:W-:Y:S05]  /*1700*/  BSYNC B0 ;  /* 0x0000000000007941 */ /* 0x000fea0003800000 */
.L_x_7450:
[----:B------:R-:W-:Y:S04]  /*1710*/  BSSY B0, `(.L_x_7468) ;  /* 0x000005d000007945 */ /* 0x000fe80003800000 */
[----:B------:R-:W-:Y:S05]  /*1720*/  @!P3 BRA `(.L_x_7469) ;  /* 0x00000004006cb947 */ /* 0x000fea0003800000 */
[----:B01----:R-:W0:Y:S01]  /*1730*/  LDC.64 R60, c[0x0][0x230] ;  /* 0x00008c00ff3c7b82 */ /* 0x003e220000000a00 */
[----:B------:R-:W-:-:S07]  /*1740*/  ISETP.GT.AND P2, PT, R100, RZ, PT ;  /* 0x000000ff6400720c */ /* 0x000fce0003f44270 */
[----:B------:R-:W1:Y:S01]  /*1750*/  LDC.64 R62, c[0x0][0x238] ;  /* 0x00008e00ff3e7b82 */ /* 0x000e620000000a00 */
[----:B0-----:R-:W-:-:S04]  /*1760*/  ISETP.NE.U32.AND P0, PT, R60, RZ, PT ;  /* 0x000000ff3c00720c */ /* 0x001fc80003f05070 */
[----:B------:R-:W-:-:S13]  /*1770*/  ISETP.NE.AND.EX P0, PT, R61, RZ, PT, P0 ;  /* 0x000000ff3d00720c */ /* 0x000fda0003f05300 */
[----:B------:R-:W0:Y:S02]  /*1780*/  @P0 LDC.64 R52, c[0x0][0x230] ;  /* 0x00008c00ff340b82 */ /* 0x000e240000000a00 */
[----:B0-----:R-:W-:-:S06]  /*1790*/  @P0 IMAD.WIDE.U32 R54, R101, 0x20, R52 ;  /* 0x0000002065360825 */ /* 0x001fcc00078e0034 */
[----:B------:R-:W0:Y:S01]  /*17a0*/  @P1 LDC.64 R52, c[0x0][0x220] ;  /* 0x00008800ff341b82 */ /* 0x000e220000000a00 */
[----:B------:R-:W2:Y:S04]  /*17b0*/  @P0 LDG.E.128 R24, desc[UR4][R54.64] ;  /* 0x0000000436180981 */ /* 0x000ea8000c1e1d00 */
[----:B------:R3:W4:Y:S01]  /*17c0*/  @P0 LDG.E.128 R32, desc[UR4][R54.64+0x10] ;  /* 0x0000100436200981 */ /* 0x000722000c1e1d00 */
[----:B0-----:R-:W-:-:S05]  /*17d0*/  @P1 IMAD.WIDE.U32 R56, R103, 0x10, R52 ;  /* 0x0000001067381825 */ /* 0x001fca00078e0034 */
[----:B-----5:R4:W5:Y:S01]  /*17e0*/  @P1 LDG.E.128 R40, desc[UR4][R56.64] ;  /* 0x0000000438281981 */ /* 0x020962000c1e1d00 */
[----:B------:R-:W-:Y:S01]  /*17f0*/  @!P2 ISETP.NE.U32.AND P1, PT, R60, RZ, PT ;  /* 0x000000ff3c00a20c */ /* 0x000fe20003f25070 */
[----:B------:R-:W-:Y:S01]  /*1800*/  BSSY B1, `(.L_x_7470) ;  /* 0x000001d000017945 */ /* 0x000fe20003800000 */
[----:B-1----:R-:W-:Y:S02]  /*1810*/  IMAD.WIDE.U32 R62, R101, 0x20, R62 ;  /* 0x00000020653e7825 */ /* 0x002fe400078e003e */
[----:B------:R-:W-:-:S04]  /*1820*/  @!P2 ISETP.NE.AND.EX P1, PT, R61, RZ, PT, P1 ;  /* 0x000000ff3d00a20c */ /* 0x000fc80003f25310 */
[----:B--2---:R-:W-:Y:S02]  /*1830*/  @!P2 FSEL R52, R24, RZ, P1 ;  /* 0x000000ff1834a208 */ /* 0x004fe40000800000 */
        /* <DEDUP_REMOVED lines=11> */
[----:B----4-:R-:W-:Y:S02]  /*18f0*/  @!P2 FSEL R56, R32, RZ, P1 ;  /* 0x000000ff2038a208 */ /* 0x010fe40000800000 */
        /* <DEDUP_REMOVED lines=8> */
[----:B------:R-:W-:Y:S01]  /*1980*/  @!P2 FSEL R59, R35, RZ, P1 ;  /* 0x000000ff233ba208 */ /* 0x000fe20000800000 */
[----:B------:R-:W-:Y:S08]  /*1990*/  @!P2 BRA `(.L_x_7471) ;  /* 0x00000000000ca947 */ /* 0x000ff00003800000 */
[----:B-----5:R-:W-:-:S05]  /*19a0*/  SHF.L.U32 R52, R40, 0x10, RZ ;  /* 0x0000001028347819 */ /* 0x020fca00000006ff */
[----:B------:R-:W-:-:S04]  /*19b0*/  FMUL.FTZ R52, R52, UR7 ;  /* 0x0000000734347c20 */ /* 0x000fc80008410000 */
[----:B------:R-:W-:-:S07]  /*19c0*/  @P0 FADD.FTZ R52, R24, R52 ;  /* 0x0000003418340221 */ /* 0x000fce0000010000 */
.L_x_7471:
[----:B------:R-:W-:Y:S05]  /*19d0*/  BSYNC B1 ;  /* 0x0000000000017941 */ /* 0x000fea0003800000 */
.L_x_7470:
[----:B------:R-:W-:Y:S04]  /*19e0*/  BSSY B1, `(.L_x_7472) ;  /* 0x0000006000017945 */ /* 0x000fe80003800000 */
[----:B------:R-:W-:Y:S05]  /*19f0*/  @!P2 BRA `(.L_x_7473) ;  /* 0x000000000010a947 */ /* 0x000fea0003800000 */
[----:B-----5:R-:W-:-:S04]  /*1a00*/  PRMT R53, R40, 0x7632, R53 ;  /* 0x0000763228357816 */ /* 0x020fc80000000035 */
[----:B------:R-:W-:-:S05]  /*1a10*/  SHF.L.U32 R53, R53, 0x10, RZ ;  /* 0x0000001035357819 */ /* 0x000fca00000006ff */
[----:B------:R-:W-:-:S04]  /*1a20*/  FMUL.FTZ R53, R53, UR7 ;  /* 0x0000000735357c20 */ /* 0x000fc80008410000 */
[----:B------:R-:W-:-:S07]  /*1a30*/  @P0 FADD.FTZ R53, R25, R53 ;  /* 0x0000003519350221 */ /* 0x000fce0000010000 */
.L_x_7473:
[----:B------:R-:W-:Y:S05]  /*1a40*/  BSYNC B1 ;  /* 0x0000000000017941 */ /* 0x000fea0003800000 */
.L_x_7472:
[----:B------:R-:W-:Y:S04]  /*1a50*/  BSSY B1, `(.L_x_7474) ;  /* 0x0000005000017945 */ /* 0x000fe80003800000 */
[----:B------:R-:W-:Y:S05]  /*1a60*/  @!P2 BRA `(.L_x_7475) ;  /* 0x00000000000ca947 */ /* 0x000fea0003800000 */
[----:B-----5:R-:W-:-:S05]  /*1a70*/  SHF.L.U32 R54, R41, 0x10, RZ ;  /* 0x0000001029367819 */ /* 0x020fca00000006ff */
[----:B------:R-:W-:-:S04]  /*1a80*/  FMUL.FTZ R54, R54, UR7 ;  /* 0x0000000736367c20 */ /* 0x000fc80008410000 */
[----:B------:R-:W-:-:S07]  /*1a90*/  @P0 FADD.FTZ R54, R26, R54 ;  /* 0x000000361a360221 */ /* 0x000fce0000010000 */
.L_x_7475:
[----:B------:R-:W-:Y:S05]  /*1aa0*/  BSYNC B1 ;  /* 0x0000000000017941 */ /* 0x000fea0003800000 */
.L_x_7474:
[----:B------:R-:W-:Y:S04]  /*1ab0*/  BSSY B1, `(.L_x_7476) ;  /* 0x0000006000017945 */ /* 0x000fe80003800000 */
[----:B------:R-:W-:Y:S05]  /*1ac0*/  @!P2 BRA `(.L_x_7477) ;  /* 0x000000000010a947 */ /* 0x000fea0003800000 */
[----:B-----5:R-:W-:-:S04]  /*1ad0*/  PRMT R55, R41, 0x7632, R55 ;  /* 0x0000763229377816 */ /* 0x020fc80000000037 */
[----:B------:R-:W-:-:S05]  /*1ae0*/  SHF.L.U32 R55, R55, 0x10, RZ ;  /* 0x0000001037377819 */ /* 0x000fca00000006ff */
[----:B------:R-:W-:-:S04]  /*1af0*/  FMUL.FTZ R55, R55, UR7 ;  /* 0x0000000737377c20 */ /* 0x000fc80008410000 */
[----:B------:R-:W-:-:S07]  /*1b00*/  @P0 FADD.FTZ R55, R27, R55 ;  /* 0x000000371b370221 */ /* 0x000fce0000010000 */
.L_x_7477:
[----:B------:R-:W-:Y:S05]  /*1b10*/  BSYNC B1 ;  /* 0x0000000000017941 */ /* 0x000fea0003800000 */
.L_x_7476:
[----:B------:R-:W-:Y:S04]  /*1b20*/  BSSY B1, `(.L_x_7478) ;  /* 0x0000005000017945 */ /* 0x000fe80003800000 */
[----:B------:R-:W-:Y:S05]  /*1b30*/  @!P2 BRA `(.L_x_7479) ;  /* 0x00000000000ca947 */ /* 0x000fea0003800000 */
[----:B-----5:R-:W-:-:S05]  /*1b40*/  SHF.L.U32 R56, R42, 0x10, RZ ;  /* 0x000000102a387819 */ /* 0x020fca00000006ff */
[----:B------:R-:W-:-:S04]  /*1b50*/  FMUL.FTZ R56, R56, UR7 ;  /* 0x0000000738387c20 */ /* 0x000fc80008410000 */
[----:B------:R-:W-:-:S07]  /*1b60*/  @P0 FADD.FTZ R56, R32, R56 ;  /* 0x0000003820380221 */ /* 0x000fce0000010000 */
.L_x_7479:
[----:B------:R-:W-:Y:S05]  /*1b70*/  BSYNC B1 ;  /* 0x0000000000017941 */ /* 0x000fea0003800000 */
.L_x_7478:
[----:B------:R-:W-:Y:S04]  /*1b80*/  BSSY B1, `(.L_x_7480) ;  /* 0x0000006000017945 */ /* 0x000fe80003800000 */
[----:B------:R-:W-:Y:S05]  /*1b90*/  @!P2 BRA `(.L_x_7481) ;  /* 0x000000000010a947 */ /* 0x000fea0003800000 */
[----:B-----5:R-:W-:-:S05]  /*1ba0*/  PRMT R57, R42, 0x7632, R57 ;  /* 0x000076322a397816 */ /* 0x020fca0000000039 */
[----:B------:R-:W-:-:S04]  /*1bb0*/  IMAD.U32 R57, R57, 0x10000, RZ ;  /* 0x0001000039397824 */ /* 0x000fc800078e00ff */
[----:B------:R-:W-:-:S04]  /*1bc0*/  FMUL.FTZ R57, R57, UR7 ;  /* 0x0000000739397c20 */ /* 0x000fc80008410000 */
[----:B------:R-:W-:-:S07]  /*1bd0*/  @P0 FADD.FTZ R57, R33, R57 ;  /* 0x0000003921390221 */ /* 0x000fce0000010000 */
.L_x_7481:
[----:B------:R-:W-:Y:S05]  /*1be0*/  BSYNC B1 ;  /* 0x0000000000017941 */ /* 0x000fea0003800000 */
.L_x_7480:
[----:B------:R-:W-:Y:S04]  /*1bf0*/  BSSY B1, `(.L_x_7482) ;  /* 0x0000005000017945 */ /* 0x000fe80003800000 */
[----:B------:R-:W-:Y:S05]  /*1c00*/  @!P2 BRA `(.L_x_7483) ;  /* 0x00000000000ca947 */ /* 0x000fea0003800000 */
[----:B-----5:R-:W-:-:S05]  /*1c10*/  SHF.L.U32 R58, R43, 0x10, RZ ;  /* 0x000000102b3a7819 */ /* 0x020fca00000006ff */
[----:B------:R-:W-:-:S04]  /*1c20*/  FMUL.FTZ R58, R58, UR7 ;  /* 0x000000073a3a7c20 */ /* 0x000fc80008410000 */
[----:B------:R-:W-:-:S07]  /*1c30*/  @P0 FADD.FTZ R58, R34, R58 ;  /* 0x0000003a223a0221 */ /* 0x000fce0000010000 */
.L_x_7483:
[----:B------:R-:W-:Y:S05]  /*1c40*/  BSYNC B1 ;  /* 0x0000000000017941 */ /* 0x000fea0003800000 */
.L_x_7482:
[----:B------:R-:W-:Y:S04]  /*1c50*/  BSSY B1, `(.L_x_7484) ;  /* 0x0000006000017945 */ /* 0x000fe80003800000 */
[----:B------:R-:W-:Y:S05]  /*1c60*/  @!P2 BRA `(.L_x_7485) ;  /* 0x000000000010a947 */ /* 0x000fea0003800000 */
[----:B-----5:R-:W-:-:S04]  /*1c70*/  PRMT R59, R43, 0x7632, R59 ;  /* 0x000076322b3b7816 */ /* 0x020fc8000000003b */
[----:B------:R-:W-:-:S05]  /*1c80*/  SHF.L.U32 R59, R59, 0x10, RZ ;  /* 0x000000103b3b7819 */ /* 0x000fca00000006ff */
[----:B------:R-:W-:-:S04]  /*1c90*/  FMUL.FTZ R59, R59, UR7 ;  /* 0x000000073b3b7c20 */ /* 0x000fc80008410000 */
[----:B------:R-:W-:-:S07]  /*1ca0*/  @P0 FADD.FTZ R59, R35, R59 ;  /* 0x0000003b233b0221 */ /* 0x000fce0000010000 */
.L_x_7485:
[----:B------:R-:W-:Y:S05]  /*1cb0*/  BSYNC B1 ;  /* 0x0000000000017941 */ /* 0x000fea0003800000 */
.L_x_7484:
[----:B------:R2:W-:Y:S04]  /*1cc0*/  STG.E.128 desc[UR4][R62.64], R52 ;  /* 0x000000343e007986 */ /* 0x0005e8000c101d04 */
[----:B------:R2:W-:Y:S02]  /*1cd0*/  STG.E.128 desc[UR4][R62.64+0x10], R56 ;  /* 0x000010383e007986 */ /* 0x0005e4000c101d04 */
.L_x_7469:
[----:B------:R-:W-:Y:S05]  /*1ce0*/  BSYNC B0 ;  /* 0x0000000000007941 */ /* 0x000fea0003800000 */
.L_x_7468:
[----:B01----:R-:W-:Y:S01]  /*1cf0*/  FADD.FTZ R60, RZ, R28 ;  /* 0x0000001cff3c7221 */ /* 0x003fe20000010000 */
        /* <DEDUP_REMOVED lines=14> */
[----:B--2---:R-:W-:-:S04]  /*1de0*/  FADD.FTZ R63, R45, R60 ;  /* 0x0000003c2d3f7221 */ /* 0x004fc80000010000 */
        /* <DEDUP_REMOVED lines=88> */
.L_x_7504:
[----:B------:R-:W-:Y:S01]  /*2370*/  LOP3.LUT P0, RZ, R0, 0x1f, RZ, 0xc0, !PT ;  /* 0x0000001f00ff7812 */ /* 0x000fe2000780c0ff */
[----:B------:R-:W-:Y:S05]  /*2380*/  WARPSYNC.ALL ;  /* 0x0000000000007948 */ /* 0x000fea0003800000 */
[----:B------:R-:W-:-:S07]  /*2390*/  LOP3.LUT R63, R63, 0x7, RZ, 0xc0, !PT ;  /* 0x000000073f3f7812 */ /* 0x000fce00078ec0ff */
[----:B------:R-:W2:Y:S01]  /*23a0*/  @!P0 S2R R100, SR_CgaCtaId ;  /* 0x0000000000648919 */ /* 0x000ea20000008800 */
[----:B------:R-:W-:Y:S02]  /*23b0*/  @!P0 MOV R61, 0x400 ;  /* 0x00000400003d8802 */ /* 0x000fe40000000f00 */
[----:B------:R-:W-:Y:S02]  /*23c0*/  @!P0 IADD3 R99, R62, R63, RZ ;  /* 0x0000003f3e638210 */ /* 0x000fe40007ffe0ff */
[----:B--2---:R-:W-:Y:S01]  /*23d0*/  @!P0 LEA R100, R100, R61, 0x18 ;  /* 0x0000003d64648211 */ /* 0x004fe200078ec0ff */
[----:B-1----:R-:W-:Y:S01]  /*23e0*/  FADD.FTZ R61, R101, R104 ;  /* 0x00000068653d7221 */ /* 0x002fe20000010000 */
[----:B0-----:R-:W-:Y:S02]  /*23f0*/  LOP3.LUT R101, R0, 0x1f, RZ, 0xc0, !PT ;  /* 0x0000001f00657812 */ /* 0x001fe400078ec0ff */
[----:B------:R-:W-:-:S05]  /*2400*/  @!P0 LEA R99, R99, R100, 0x3 ;  /* 0x0000006463638211 */ /* 0x000fca00078e18ff */
[----:B------:R0:W-:Y:S01]  /*2410*/  @!P0 STS.64 [R99], R60 ;  /* 0x0000003c63008388 */ /* 0x0001e20000000a00 */
[----:B------:R-:W-:-:S13]  /*2420*/  ISETP.GT.U32.AND P0, PT, R101, 0x7, PT ;  /* 0x000000076500780c */ /* 0x000fda0003f04070 */
[----:B0-----:R-:W0:Y:S01]  /*2430*/  @!P0 S2R R61, SR_CgaCtaId ;  /* 0x00000000003d8919 */ /* 0x001e220000008800 */
[----:B------:R-:W-:Y:S01]  /*2440*/  @!P0 MOV R60, 0x400 ;  /* 0x00000400003c8802 */ /* 0x000fe20000000f00 */
[----:B------:R-:W-:Y:S01]  /*2450*/  @!P0 IMAD.IADD R62, R62, 0x1, R101 ;  /* 0x000000013e3e8824 */ /* 0x000fe200078e0265 */
[----:B------:R-:W-:Y:S01]  /*2460*/  BAR.SYNC.DEFER_BLOCKING 0x0 ;  /* 0x0000000000007b1d */ /* 0x000fe20000010000 */
[----:B------:R-:W-:-:S05]  /*2470*/  ISETP.NE.AND P6, PT, R95, RZ, PT ;  /* 0x000000ff5f00720c */ /* 0x000fca0003fc5270 */
[----:B------:R-:W-:Y:S01]  /*2480*/  BSSY B0, `(.L_x_7487) ;  /* 0x00000b8000007945 */ /* 0x000fe20003800000 */
[----:B0-----:R-:W-:Y:S02]  /*2490*/  @!P0 LEA R99, R61, R60, 0x18 ;  /* 0x0000003c3d638211 */ /* 0x001fe400078ec0ff */
[----:B------:R-:W-:Y:S02]  /*24a0*/  CS2R R60, SRZ ;  /* 0x00000000003c7805 */ /* 0x000fe4000001ff00 */
[----:B------:R-:W-:Y:S01]  /*24b0*/  @!P0 LEA R100, R62, R99, 0x3 ;  /* 0x000000633e648211 */ /* 0x000fe200078e18ff */
[----:B------:R-:W-:-:S04]  /*24c0*/  HFMA2.MMA R99, -RZ, RZ, 0, 0 ;  /* 0x00000000ff637435 */ /* 0x000fc800000001ff */
[----:B------:R0:W-:Y:S02]  /*24d0*/  @!P0 LDS.64 R60, [R100] ;  /* 0x00000000643c8984 */ /* 0x0001e40000000a00 */
[----:B------:R-:W-:Y:S02]  /*24e0*/  @!P0 MOV R99, R94 ;  /* 0x0000005e00638202 */ /* 0x000fe40000000f00 */
[----:B------:R-:W-:-:S03]  /*24f0*/  LOP3.LUT P0, RZ, R63, 0x1f, R0, 0xf8, !PT ;  /* 0x0000001f3fff7812 */ /* 0x000fc6000780f800 */
[----:B------:R-:W1:Y:S01]  /*2500*/  SHFL.DOWN PT, R102, R99, 0x4, 0x1f ;  /* 0x08801f0063667f89 */ /* 0x000e6200000e0000 */
[-C--:B0-----:R-:W-:Y:S02]  /*2510*/  I2FP.F32.S32 R100, R99.reuse ;  /* 0x0000006300647245 */ /* 0x081fe40000201400 */
[----:B-1----:R-:W-:Y:S02]  /*2520*/  IADD3 R103, R102, R99, RZ ;  /* 0x0000006366677210 */ /* 0x002fe40007ffe0ff */
[----:B------:R-:W-:Y:S02]  /*2530*/  I2FP.F32.S32 R102, R102 ;  /* 0x0000006600667245 */ /* 0x000fe40000201400 */
[----:B------:R-:W-:Y:S01]  /*2540*/  I2FP.F32.S32 R62, R103 ;  /* 0x00000067003e7245 */ /* 0x000fe20000201400 */
[----:B------:R-:W0:Y:S03]  /*2550*/  SHFL.DOWN PT, R108, R103, 0x2, 0x1f ;  /* 0x08401f00676c7f89 */ /* 0x000e2600000e0000 */
[----:B------:R-:W1:Y:S01]  /*2560*/  MUFU.RCP R105, R62 ;  /* 0x0000003e00697308 */ /* 0x000e620000001000 */
[----:B------:R-:W2:Y:S04]  /*2570*/  SHFL.DOWN PT, R101, R60, 0x4, 0x1f ;  /* 0x08801f003c657f89 */ /* 0x000ea800000e0000 */
[----:B------:R-:W3:Y:S01]  /*2580*/  SHFL.DOWN PT, R104, R61, 0x4, 0x1f ;  /* 0x08801f003d687f89 */ /* 0x000ee200000e0000 */
[----:B0-----:R-:W-:-:S02]  /*2590*/  IADD3 R103, R103, R108, RZ ;  /* 0x0000006c67677210 */ /* 0x001fc40007ffe0ff */
[----:B------:R-:W-:Y:S01]  /*25a0*/  I2FP.F32.S32 R108, R108 ;  /* 0x0000006c006c7245 */ /* 0x000fe20000201400 */
[C---:B--2---:R-:W-:Y:S01]  /*25b0*/  FMUL.FTZ R107, R101.reuse, R102 ;  /* 0x00000066656b7220 */ /* 0x044fe20000410000 */
[----:B------:R-:W-:-:S03]  /*25c0*/  FADD.FTZ R101, -R101, R60 ;  /* 0x0000003c65657221 */ /* 0x000fc60000010100 */
[----:B------:R-:W-:Y:S01]  /*25d0*/  FFMA.FTZ R106, R100, R60, R107 ;  /* 0x0000003c646a7223 */ /* 0x000fe2000001006b */
[----:B------:R-:W-:Y:S01]  /*25e0*/  FMUL.FTZ R101, R101, R101 ;  /* 0x0000006565657220 */ /* 0x000fe20000410000 */
[----:B---3--:R-:W-:Y:S01]  /*25f0*/  FADD.FTZ R104, R104, R61 ;  /* 0x0000003d68687221 */ /* 0x008fe20000010000 */
[----:B------:R-:W-:Y:S01]  /*2600*/  I2FP.F32.S32 R61, R103 ;  /* 0x00000067003d7245 */ /* 0x000fe20000201400 */
[----:B-1----:R-:W-:Y:S01]  /*2610*/  FMUL.FTZ R99, R105, R106 ;  /* 0x0000006a69637220 */ /* 0x002fe20000410000 */
[----:B------:R-:W-:-:S04]  /*2620*/  FMUL.FTZ R101, R101, R100 ;  /* 0x0000006465657220 */ /* 0x000fc80000410000 */
[----:B------:R-:W0:Y:S01]  /*2630*/  SHFL.DOWN PT, R60, R99, 0x2, 0x1f ;  /* 0x08401f00633c7f89 */ /* 0x000e2200000e0000 */
[----:B------:R-:W-:Y:S02]  /*2640*/  FMUL.FTZ R101, R101, R102 ;  /* 0x0000006665657220 */ /* 0x000fe40000410000 */
[----:B------:R-:W1:Y:S02]  /*2650*/  MUFU.RCP R102, R61 ;  /* 0x0000003d00667308 */ /* 0x000e640000001000 */
[----:B------:R-:W-:Y:S02]  /*2660*/  FFMA.FTZ R101, R105, R101, R104 ;  /* 0x0000006569657223 */ /* 0x000fe40000010068 */
[----:B------:R-:W2:Y:S04]  /*2670*/  SHFL.DOWN PT, R104, R103, 0x1, 0x1f ;  /* 0x08201f0067687f89 */ /* 0x000ea800000e0000 */
[----:B------:R-:W3:Y:S01]  /*2680*/  SHFL.DOWN PT, R100, R101, 0x2, 0x1f ;  /* 0x08401f0065647f89 */ /* 0x000ee200000e0000 */
[----:B0-----:R-:W-:Y:S01]  /*2690*/  FMUL.FTZ R105, R60, R108 ;  /* 0x0000006c3c697220 */ /* 0x001fe20000410000 */
[----:B------:R-:W-:-:S03]  /*26a0*/  FADD.FTZ R60, R99, -R60 ;  /* 0x8000003c633c7221 */ /* 0x000fc60000010000 */
[----:B------:R-:W-:Y:S01]  /*26b0*/  FFMA.FTZ R105, R62, R99, R105 ;  /* 0x000000633e697223 */ /* 0x000fe20000010069 */
[----:B------:R-:W-:Y:S01]  /*26c0*/  FMUL.FTZ R99, R60, R60 ;  /* 0x0000003c3c637220 */ /* 0x000fe20000410000 */
[-C--:B--2---:R-:W-:Y:S02]  /*26d0*/  IADD3 R103, R103, R104.reuse, RZ ;  /* 0x0000006867677210 */ /* 0x084fe40007ffe0ff */
[----:B-1----:R-:W-:Y:S01]  /*26e0*/  FMUL.FTZ R60, R102, R105 ;  /* 0x00000069663c7220 */ /* 0x002fe20000410000 */
[----:B------:R-:W-:Y:S01]  /*26f0*/  FMUL.FTZ R99, R62, R99 ;  /* 0x000000633e637220 */ /* 0x000fe20000410000 */
[----:B------:R-:W-:Y:S01]  /*2700*/  I2FP.F32.S32 R104, R104 ;  /* 0x0000006800687245 */ /* 0x000fe20000201400 */
[----:B---3--:R-:W-:Y:S01]  /*2710*/  FADD.FTZ R101, R101, R100 ;  /* 0x0000006465657221 */ /* 0x008fe20000010000 */
[----:B------:R-:W-:Y:S01]  /*2720*/  I2FP.F32.S32 R103, R103 ;  /* 0x0000006700677245 */ /* 0x000fe20000201400 */
[----:B------:R-:W0:Y:S01]  /*2730*/  SHFL.DOWN PT, R105, R60, 0x1, 0x1f ;  /* 0x08201f003c697f89 */ /* 0x000e2200000e0000 */
[----:B------:R-:W-:-:S04]  /*2740*/  FMUL.FTZ R99, R99, R108 ;  /* 0x0000006c63637220 */ /* 0x000fc80000410000 */
[----:B------:R-:W-:Y:S01]  /*2750*/  FFMA.FTZ R99, R102, R99, R101 ;  /* 0x0000006366637223 */ /* 0x000fe20000010065 */
[----:B------:R-:W1:Y:S01]  /*2760*/  MUFU.RCP R103, R103 ;  /* 0x0000006700677308 */ /* 0x000e620000001000 */
[----:B------:R-:W2:Y:S03]  /*2770*/  LDC R101, c[0x0][0x2d8] ;  /* 0x0000b600ff657b82 */ /* 0x000ea60000000800 */
[----:B------:R-:W3:Y:S01]  /*2780*/  SHFL.DOWN PT, R62, R99, 0x1, 0x1f ;  /* 0x08201f00633e7f89 */ /* 0x000ee200000e0000 */
[----:B0-----:R-:W-:Y:S01]  /*2790*/  FADD.FTZ R100, R60, -R105 ;  /* 0x800000693c647221 */ /* 0x001fe20000010000 */
[----:B------:R-:W-:-:S03]  /*27a0*/  FMUL.FTZ R102, R105, R104 ;  /* 0x0000006869667220 */ /* 0x000fc60000410000 */
[----:B------:R-:W-:Y:S01]  /*27b0*/  FMUL.FTZ R100, R100, R100 ;  /* 0x0000006464647220 */ /* 0x000fe20000410000 */
[----:B------:R-:W-:-:S03]  /*27c0*/  FFMA.FTZ R102, R61, R60, R102 ;  /* 0x0000003c3d667223 */ /* 0x000fc60000010066 */
[----:B------:R-:W-:Y:S01]  /*27d0*/  FMUL.FTZ R100, R61, R100 ;  /* 0x000000643d647220 */ /* 0x000fe20000410000 */
[----:B-1----:R-:W-:Y:S01]  /*27e0*/  FMUL.FTZ R102, R103, R102 ;  /* 0x0000006667667220 */ /* 0x002fe20000410000 */
[----:B---3--:R-:W-:Y:S01]  /*27f0*/  FADD.FTZ R62, R99, R62 ;  /* 0x0000003e633e7221 */ /* 0x008fe20000010000 */
[----:B------:R-:W0:Y:S01]  /*2800*/  @!P0 LDC.64 R60, c[0x0][0x250] ;  /* 0x00009400ff3c8b82 */ /* 0x000e220000000a00 */
[----:B------:R-:W-:Y:S02]  /*2810*/  FMUL.FTZ R100, R100, R104 ;  /* 0x0000006864647220 */ /* 0x000fe40000410000 */
[----:B------:R-:W1:Y:S02]  /*2820*/  SHFL.IDX PT, R105, R102, RZ, 0x1f ;  /* 0x00001fff66697589 */ /* 0x000e6400000e0000 */
[----:B------:R-:W-:-:S03]  /*2830*/  FFMA.FTZ R100, R103, R100, R62 ;  /* 0x0000006467647223 */ /* 0x000fc6000001003e */
[----:B------:R-:W3:Y:S03]  /*2840*/  @!P0 LDC.64 R62, c[0x0][0x258] ;  /* 0x00009600ff3e8b82 */ /* 0x000ee60000000a00 */
[----:B------:R-:W2:Y:S01]  /*2850*/  SHFL.IDX PT, R100, R100, RZ, 0x1f ;  /* 0x00001fff64647589 */ /* 0x000ea200000e0000 */
[----:B0-----:R-:W-:Y:S01]  /*2860*/  @!P0 LEA R60, P2, R68, R60, 0x2 ;  /* 0x0000003c443c8211 */ /* 0x001fe200078410ff */
[----:B-1----:R-:W-:-:S03]  /*2870*/  FMUL.FTZ R99, R105, R105 ;  /* 0x0000006969637220 */ /* 0x002fc60000410000 */
[----:B------:R-:W-:Y:S02]  /*2880*/  @!P0 LEA.HI.X R61, R68, R61, R98, 0x2, P2 ;  /* 0x0000003d443d8211 */ /* 0x000fe400010f1462 */
[----:B------:R-:W-:-:S03]  /*2890*/  FSEL R104, R99, RZ, P6 ;  /* 0x000000ff63687208 */ /* 0x000fc60003000000 */
[----:B------:R0:W-:Y:S01]  /*28a0*/  @!P0 STG.E desc[UR4][R60.64], R105 ;  /* 0x000000693c008986 */ /* 0x0001e2000c101904 */
[----:B---3--:R-:W-:Y:S01]  /*28b0*/  @!P0 LEA R62, P2, R68, R62, 0x2 ;  /* 0x0000003e443e8211 */ /* 0x008fe200078410ff */
[----:B--2---:R-:W-:-:S03]  /*28c0*/  FFMA.FTZ R99, R100, UR6, R101 ;  /* 0x0000000664637c23 */ /* 0x004fc60008010065 */
[----:B------:R-:W-:Y:S01]  /*28d0*/  @!P0 LEA.HI.X R63, R68, R63, R98, 0x2, P2 ;  /* 0x0000003f443f8211 */ /* 0x000fe200010f1462 */
[----:B------:R-:W-:-:S06]  /*28e0*/  FADD.FTZ R99, R99, R104 ;  /* 0x0000006863637221 */ /* 0x000fcc0000010000 */
[----:B------:R-:W1:Y:S02]  /*28f0*/  MUFU.RSQ R99, R99 ;  /* 0x0000006300637308 */ /* 0x000e640000001400 */
        /* <DEDUP_REMOVED lines=44> */
.L_x_7490:
[----:B------:R-:W-:Y:S05]  /*2bc0*/  BSYNC B1 ;  /* 0x0000000000017941 */ /* 0x000fea0003800000 */
.L_x_7489:
        /* <DEDUP_REMOVED lines=34> */
.L_x_7492:
[----:B------:R-:W-:Y:S05]  /*2df0*/  BSYNC B1 ;  /* 0x0000000000017941 */ /* 0x000fea0003800000 */
.L_x_7491:
        /* <DEDUP_REMOVED lines=32> */
.L_x_7488:
[----:B------:R-:W-:Y:S05]  /*3000*/  BSYNC B0 ;  /* 0x0000000000007941 */ /* 0x000fea0003800000 */
.L_x_7487:
[----:B------:R-:W-:Y:S02]  /*3010*/  IADD3 R68, R68, UR8, RZ ;  /* 0x0000000844447c10 */ /* 0x000fe4000fffe0ff */
[----:B------:R-:W-:Y:S02]  /*3020*/  SEL R99, RZ, 0x1, P1 ;  /* 0x00000001ff637807 */ /* 0x000fe40000800000 */
[----:B------:R-:W-:-:S13]  /*3030*/  ISETP.GE.AND P0, PT, R68, UR9, PT ;  /* 0x0000000944007c0c */ /* 0x000fda000bf06270 */
[----:B------:R-:W-:Y:S05]  /*3040*/  @!P0 BRA `(.L_x_7493) ;  /* 0xffffffd800648947 */ /* 0x000fea000383ffff */
[----:B------:R-:W-:Y:S05]  /*3050*/  EXIT ;  /* 0x000000000000794d */ /* 0x000fea0003800000 */
.L_x_7486:
[----:B------:R-:W-:Y:S01]  /*3060*/  HFMA2.MMA R107, -RZ, RZ, 0, 5.9604644775390625e-08 ;  /* 0x00000001ff6b7435 */ /* 0x000fe200000001ff */
[----:B------:R-:W-:Y:S01]  /*3070*/  MOV R106, R61 ;  /* 0x0000003d006a7202 */ /* 0x000fe20000000f00 */
[----:B------:R-:W-:Y:S01]  /*3080*/  IMAD.MOV.U32 R105, RZ, RZ, -0x1 ;  /* 0xffffffffff697424 */ /* 0x000fe200078e00ff */
[----:B------:R-:W-:-:S08]  /*3090*/  MOV R108, 0x1f ;  /* 0x0000001f006c7802 */ /* 0x000fd00000000f00 */
[----:B-----5:R-:W-:Y:S05]  /*30a0*/  WARPSYNC.COLLECTIVE R105, `(.L_x_7494) ;  /* 0x0000000069087348 */ /* 0x020fea0003c00000 */
[----:B------:R0:W1:Y:S02]  /*30b0*/  SHFL.BFLY P6, R103, R106, R107, R108 ;  /* 0x0c00006b6a677389 */ /* 0x00006400000c006c */
[----:B01---5:R-:W-:Y:S01]  /*30c0*/  ENDCOLLECTIVE ;  /* 0x000000000000791b */ /* 0x023fe20003800000 */
.L_x_7494:
[----:B------:R-:W-:Y:S01]  /*30d0*/  HFMA2.MMA R107, -RZ, RZ, 0, 1.1920928955078125e-07 ;  /* 0x00000002ff6b7435 */ /* 0x000fe200000001ff */
[----:B------:R-:W-:-:S05]  /*30e0*/  MOV R60, R103 ;  /* 0x00000067003c7202 */ /* 0x000fca0000000f00 */
[----:B------:R-:W-:-:S05]  /*30f0*/  FADD.FTZ R99, R61, R60 ;  /* 0x0000003c3d637221 */ /* 0x000fca0000010000 */
[----:B------:R-:W-:-:S07]  /*3100*/  MOV R106, R99 ;  /* 0x00000063006a7202 */ /* 0x000fce0000000f00 */
[----:B------:R-:W-:Y:S05]  /*3110*/  WARPSYNC.COLLECTIVE R105, `(.L_x_7495) ;  /* 0x0000000069087348 */ /* 0x000fea0003c00000 */
[----:B------:R0:W1:Y:S02]  /*3120*/  SHFL.BFLY P6, R103, R106, R107, R108 ;  /* 0x0c00006b6a677389 */ /* 0x00006400000c006c */
[----:B01----:R-:W-:Y:S01]  /*3130*/  ENDCOLLECTIVE ;  /* 0x000000000000791b */ /* 0x003fe20003800000 */
.L_x_7495:
[----:B------:R-:W-:Y:S01]  /*3140*/  HFMA2.MMA R107, -RZ, RZ, 0, 2.384185791015625e-07 ;  /* 0x00000004ff6b7435 */ /* 0x000fe200000001ff */
[----:B------:R-:W-:-:S05]  /*3150*/  MOV R60, R103 ;  /* 0x00000067003c7202 */ /* 0x000fca0000000f00 */
[----:B------:R-:W-:-:S05]  /*3160*/  FADD.FTZ R100, R99, R60 ;  /* 0x0000003c63647221 */ /* 0x000fca0000010000 */
[----:B------:R-:W-:-:S07]  /*3170*/  MOV R106, R100 ;  /* 0x00000064006a7202 */ /* 0x000fce0000000f00 */
[----:B------:R-:W-:Y:S05]  /*3180*/  WARPSYNC.COLLECTIVE R105, `(.L_x_7496) ;  /* 0x0000000069087348 */ /* 0x000fea0003c00000 */
[----:B------:R0:W1:Y:S02]  /*3190*/  SHFL.BFLY P6, R103, R106, R107, R108 ;  /* 0x0c00006b6a677389 */ /* 0x00006400000c006c */
[----:B01----:R-:W-:Y:S01]  /*31a0*/  ENDCOLLECTIVE ;  /* 0x000000000000791b */ /* 0x003fe20003800000 */
.L_x_7496:
[----:B------:R-:W-:Y:S01]  /*31b0*/  HFMA2.MMA R107, -RZ, RZ, 0, 4.76837158203125e-07 ;  /* 0x00000008ff6b7435 */ /* 0x000fe200000001ff */
[----:B------:R-:W-:-:S04]  /*31c0*/  IMAD.MOV.U32 R101, RZ, RZ, R103 ;  /* 0x000000ffff657224 */ /* 0x000fc800078e0067 */
[----:B------:R-:W-:-:S05]  /*31d0*/  FADD.FTZ R101, R100, R101 ;  /* 0x0000006564657221 */ /* 0x000fca0000010000 */
[----:B------:R-:W-:-:S07]  /*31e0*/  MOV R106, R101 ;  /* 0x00000065006a7202 */ /* 0x000fce0000000f00 */
[----:B------:R-:W-:Y:S05]  /*31f0*/  WARPSYNC.COLLECTIVE R105, `(.L_x_7497) ;  /* 0x0000000069087348 */ /* 0x000fea0003c00000 */
[----:B------:R0:W1:Y:S02]  /*3200*/  SHFL.BFLY P6, R103, R106, R107, R108 ;  /* 0x0c00006b6a677389 */ /* 0x00006400000c006c */
[----:B01----:R-:W-:Y:S01]  /*3210*/  ENDCOLLECTIVE ;  /* 0x000000000000791b */ /* 0x003fe20003800000 */
.L_x_7497:
[----:B------:R-:W-:Y:S01]  /*3220*/  HFMA2.MMA R107, -RZ, RZ, 0, 9.5367431640625e-07 ;  /* 0x00000010ff6b7435 */ /* 0x000fe200000001ff */
[----:B------:R-:W-:-:S05]  /*3230*/  MOV R60, R103 ;  /* 0x00000067003c7202 */ /* 0x000fca0000000f00 */
[----:B------:R-:W-:-:S05]  /*3240*/  FADD.FTZ R102, R101, R60 ;  /* 0x0000003c65667221 */ /* 0x000fca0000010000 */
[----:B------:R-:W-:-:S07]  /*3250*/  MOV R106, R102 ;  /* 0x00000066006a7202 */ /* 0x000fce0000000f00 */
[----:B------:R-:W-:Y:S05]  /*3260*/  WARPSYNC.COLLECTIVE R105, `(.L_x_7498) ;  /* 0x0000000069087348 */ /* 0x000fea0003c00000 */
[----:B------:R0:W1:Y:S02]  /*3270*/  SHFL.BFLY P6, R103, R106, R107, R108 ;  /* 0x0c00006b6a677389 */ /* 0x00006400000c006c */
[----:B01----:R-:W-:Y:S01]  /*3280*/  ENDCOLLECTIVE ;  /* 0x000000000000791b */ /* 0x003fe20003800000 */
.L_x_7498:
        /* <DEDUP_REMOVED lines=56> */
.L_x_7499:
[----:B------:R-:W-:Y:S01]  /*3610*/  HFMA2.MMA R107, -RZ, RZ, 0, 1.1920928955078125e-07 ;  /* 0x00000002ff6b7435 */ /* 0x000fe200000001ff */
[----:B------:R-:W-:-:S05]  /*3620*/  MOV R100, R103 ;  /* 0x0000006700647202 */ /* 0x000fca0000000f00 */
[----:B------:R-:W-:-:S05]  /*3630*/  FADD.FTZ R100, R61, R100 ;  /* 0x000000643d647221 */ /* 0x000fca0000010000 */
[----:B------:R-:W-:-:S07]  /*3640*/  MOV R106, R100 ;  /* 0x00000064006a7202 */ /* 0x000fce0000000f00 */
[----:B------:R-:W-:Y:S05]  /*3650*/  WARPSYNC.COLLECTIVE R105, `(.L_x_7500) ;  /* 0x0000000069087348 */ /* 0x000fea0003c00000 */
[----:B------:R0:W1:Y:S02]  /*3660*/  SHFL.BFLY P6, R103, R106, R107, R108 ;  /* 0x0c00006b6a677389 */ /* 0x00006400000c006c */
[----:B01----:R-:W-:Y:S01]  /*3670*/  ENDCOLLECTIVE ;  /* 0x000000000000791b */ /* 0x003fe20003800000 */
.L_x_7500:
[----:B------:R-:W-:Y:S01]  /*3680*/  HFMA2.MMA R107, -RZ, RZ, 0, 2.384185791015625e-07 ;  /* 0x00000004ff6b7435 */ /* 0x000fe200000001ff */
[----:B------:R-:W-:-:S05]  /*3690*/  MOV R99, R103 ;  /* 0x0000006700637202 */ /* 0x000fca0000000f00 */
[----:B------:R-:W-:-:S05]  /*36a0*/  FADD.FTZ R99, R100, R99 ;  /* 0x0000006364637221 */ /* 0x000fca0000010000 */
[----:B------:R-:W-:-:S07]  /*36b0*/  MOV R106, R99 ;  /* 0x00000063006a7202 */ /* 0x000fce0000000f00 */
[----:B------:R-:W-:Y:S05]  /*36c0*/  WARPSYNC.COLLECTIVE R105, `(.L_x_7501) ;  /* 0x0000000069087348 */ /* 0x000fea0003c00000 */
[----:B------:R0:W1:Y:S02]  /*36d0*/  SHFL.BFLY P6, R103, R106, R107, R108 ;  /* 0x0c00006b6a677389 */ /* 0x00006400000c006c */
[----:B01----:R-:W-:Y:S01]  /*36e0*/  ENDCOLLECTIVE ;  /* 0x000000000000791b */ /* 0x003fe20003800000 */
.L_x_7501:
[----:B------:R-:W-:Y:S01]  /*36f0*/  HFMA2.MMA R107, -RZ, RZ, 0, 4.76837158203125e-07 ;  /* 0x00000008ff6b7435 */ /* 0x000fe200000001ff */
[----:B------:R-:W-:-:S04]  /*3700*/  IMAD.MOV.U32 R102, RZ, RZ, R103 ;  /* 0x000000ffff667224 */ /* 0x000fc800078e0067 */
[----:B------:R-:W-:-:S05]  /*3710*/  FADD.FTZ R102, R99, R102 ;  /* 0x0000006663667221 */ /* 0x000fca0000010000 */
[----:B------:R-:W-:-:S07]  /*3720*/  MOV R106, R102 ;  /* 0x00000066006a7202 */ /* 0x000fce0000000f00 */
[----:B------:R-:W-:Y:S05]  /*3730*/  WARPSYNC.COLLECTIVE R105, `(.L_x_7502) ;  /* 0x0000000069087348 */ /* 0x000fea0003c00000 */
[----:B------:R0:W1:Y:S02]  /*3740*/  SHFL.BFLY P6, R103, R106, R107, R108 ;  /* 0x0c00006b6a677389 */ /* 0x00006400000c006c */
[----:B01----:R-:W-:Y:S01]  /*3750*/  ENDCOLLECTIVE ;  /* 0x000000000000791b */ /* 0x003fe20003800000 */
.L_x_7502:
[----:B------:R-:W-:Y:S01]  /*3760*/  HFMA2.MMA R107, -RZ, RZ, 0, 9.5367431640625e-07 ;  /* 0x00000010ff6b7435 */ /* 0x000fe200000001ff */
[----:B------:R-:W-:-:S05]  /*3770*/  MOV R101, R103 ;  /* 0x0000006700657202 */ /* 0x000fca0000000f00 */
[----:B------:R-:W-:-:S05]  /*3780*/  FADD.FTZ R101, R102, R101 ;  /* 0x0000006566657221 */ /* 0x000fca0000010000 */
[----:B------:R-:W-:-:S07]  /*3790*/  MOV R106, R101 ;  /* 0x00000065006a7202 */ /* 0x000fce0000000f00 */
[----:B------:R-:W-:Y:S05]  /*37a0*/  WARPSYNC.COLLECTIVE R105, `(.L_x_7503) ;  /* 0x0000000069087348 */ /* 0x000fea0003c00000 */
[----:B------:R0:W1:Y:S02]  /*37b0*/  SHFL.BFLY P6, R103, R106, R107, R108 ;  /* 0x0c00006b6a677389 */ /* 0x00006400000c006c */
[----:B01----:R-:W-:Y:S01]  /*37c0*/  ENDCOLLECTIVE ;  /* 0x000000000000791b */ /* 0x003fe20003800000 */
.L_x_7503:
[----:B------:R-:W-:Y:S01]  /*37d0*/  MOV R104, R103 ;  /* 0x0000006700687202 */ /* 0x000fe20000000f00 */
[----:B------:R-:W-:Y:S06]  /*37e0*/  BRA `(.L_x_7504) ;  /* 0xffffffe800e07947 */ /* 0x000fec000383ffff */
.L_x_7505:
        /* <DEDUP_REMOVED lines=9> */
.L_x_23258:


//--------------------- .text._ZN10layer_norm13ln_fwd_kernelINS_13Kernel_traitsI13__nv_bfloat16S2_fS2_fjLj6144ELj1ELj1ELj8ELj16ENS_18Kernel_traits_baseILj6144ES2_S2_fS2_fjLj256EEEEELb0ELb0ELb1ELb1EEEvNS_9FwdParamsE --------------------------
	.section	.text._ZN10layer_norm13ln_fwd_kernelINS_13Kernel_traitsI13__nv_bfloat16S2_fS2_fjLj6144ELj1ELj1ELj8ELj16ENS_18Kernel_traits_baseILj6144ES2_S2_fS2_fjLj256EEEEELb0ELb0ELb1ELb1EEEvNS_9FwdParamsE,"ax",@progbits
	.align	128
        .global         _ZN10layer_norm13ln_fwd_kernelINS_13Kernel_traitsI13__nv_bfloat16S2_fS2_fjLj6144ELj1ELj1ELj8ELj16ENS_18Kernel_traits_baseILj6144ES2_S2_fS2_fjLj256EEEEELb0ELb0ELb1ELb1EEEvNS_9FwdParamsE
        .type           _ZN10layer_norm13ln_fwd_kernelINS_13Kernel_traitsI13__nv_bfloat16S2_fS2_fjLj6144ELj1ELj1ELj8ELj16ENS_18Kernel_traits_baseILj6144ES2_S2_fS2_fjLj256EEEEELb0ELb0ELb1ELb1EEEvNS_9FwdParamsE,@function
        .size           _ZN10layer_norm13ln_fwd_kernelINS_13Kernel_traitsI13__nv_bfloat16S2_fS2_fjLj6144ELj1ELj1ELj8ELj16ENS_18Kernel_traits_baseILj6144ES2_S2_fS2_fjLj256EEEEELb0ELb0ELb1ELb1EEEvNS_9FwdParamsE,(.L_x_23259 - _ZN10layer_norm13ln_fwd_kernelINS_13Kernel_traitsI13__nv_bfloat16S2_fS2_fjLj6144ELj1ELj1ELj8ELj16ENS_18Kernel_traits_baseILj6144ES2_S2_fS2_fjLj256EEEEELb0ELb0ELb1ELb1EEEvNS_9FwdParamsE)
        .other          _ZN10layer_norm13ln_fwd_kernelINS_13Kernel_traitsI13__nv_bfloat16S2_fS2_fjLj6144ELj1ELj1ELj8ELj16ENS_18Kernel_traits_baseILj6144ES2_S2_fS2_fjLj256EEEEELb0ELb0ELb1ELb1EEEvNS_9FwdParamsE,@"STO_CUDA_ENTRY STV_DEFAULT"
_ZN10layer_norm13ln_fwd_kernelINS_13Kernel_traitsI13__nv_bfloat16S2_fS2_fjLj6144ELj1ELj1ELj8ELj16ENS_18Kernel_traits_baseILj6144ES2_S2_fS2_fjLj256EEEEELb0ELb0ELb1ELb1EEEvNS_9FwdParamsE:
.text._ZN10layer_norm13ln_fwd_kernelINS_13Kernel_traitsI13__nv_bfloat16S2_fS2_fjLj6144ELj1ELj1ELj8ELj16ENS_18Kernel_traits_baseILj6144ES2_S2_fS2_fjLj256EEEEELb0ELb0ELb1ELb1EEEvNS_9FwdParamsE:
        /* <DEDUP_REMOVED lines=16> */
[----:B------:R-:W-:-:S02]  /*0100*/  ULDC.64 UR6, c[0x0][0x260] ;  /* 0x0000980000067ab9 */ /* 0x000fc40000000a00 */
        /* <DEDUP_REMOVED lines=16> */
[----:B------:R-:W-:Y:S01]  /*0210*/  ULDC.U8 UR6, c[0x0][0x2a0] ;  /* 0x0000a80000067ab9 */ /* 0x000fe20000000000 */
        /* <DEDUP_REMOVED lines=11> */
[----:B------:R-:W-:Y:S02]  /*02d0*/  PRMT R75, R15, 0x7632, R75 ;  /* 0x000076320f4b7816 */ /* 0x000fe4000000004b */
        /* <DEDUP_REMOVED lines=25> */
[----:B------:R-:W-:Y:S01]  /*0470*/  ISETP.NE.AND P4, PT, RZ, UR6, PT ;  /* 0x00000006ff007c0c */ /* 0x000fe2000bf85270 */
[----:B0-----:R-:W-:-:S12]  /*0480*/  ULDC UR6, c[0x0][0x290] ;  /* 0x0000a40000067ab9 */ /* 0x001fd80000000800 */
.L_x_7557:
[----:B0-----:R-:W0:Y:S08]  /*0490*/  LDC.64 R82, c[0x0][0x230] ;  /* 0x00008c00ff527b82 */ /* 0x001e300000000a00 */
[----:B------:R-:W1:Y:S08]  /*04a0*/  LDC.64 R24, c[0x0][0x280] ;  /* 0x0000a000ff187b82 */ /* 0x000e700000000a00 */
[----:B------:R-:W2:Y:S01]  /*04b0*/  LDC R80, c[0x0][0x218] ;  /* 0x00008600ff507b82 */ /* 0x000ea20000000800 */
[----:B0-----:R-:W-:-:S07]  /*04c0*/  ISETP.NE.U32.AND P0, PT, R82, RZ, PT ;  /* 0x000000ff5200720c */ /* 0x001fce0003f05070 */
[----:B------:R-:W0:Y:S01]  /*04d0*/  LDC.64 R78, c[0x0][0x238] ;  /* 0x00008e00ff4e7b82 */ /* 0x000e220000000a00 */
[----:B------:R-:W-:Y:S01]  /*04e0*/  ISETP.NE.AND.EX P0, PT, R83, RZ, PT, P0 ;  /* 0x000000ff5300720c */ /* 0x000fe20003f05300 */
[----:B-1----:R-:W-:-:S05]  /*04f0*/  IMAD.WIDE R24, R59, 0x4, R24 ;  /* 0x000000043b187825 */ /* 0x002fca00078e0218 */
[----:B------:R-:W3:Y:S01]  /*0500*/  LDG.E R30, desc[UR4][R24.64] ;  /* 0x00000004181e7981 */ /* 0x000ee2000c1e1900 */
[----:B--2---:R-:W-:-:S06]  /*0510*/  IMAD R26, R59, R80, RZ ;  /* 0x000000503b1a7224 */ /* 0x004fcc00078e02ff */
[----:B------:R-:W1:Y:S01]  /*0520*/  @P0 LDC.64 R28, c[0x0][0x230] ;  /* 0x00008c00ff1c0b82 */ /* 0x000e620000000a00 */
[----:B------:R-:W-:-:S04]  /*0530*/  SHF.R.S32.HI R27, RZ, 0x1f, R26 ;  /* 0x0000001fff1b7819 */ /* 0x000fc8000001141a */
[----:B------:R-:W-:-:S03]  /*0540*/  LEA.HI R27, R27, R26, RZ, 0x3 ;  /* 0x0000001a1b1b7211 */ /* 0x000fc600078f18ff */
[----:B------:R-:W2:Y:S01]  /*0550*/  @P0 LDC.64 R34, c[0x0][0x230] ;  /* 0x00008c00ff220b82 */ /* 0x000ea20000000a00 */
[----:B------:R-:W-:-:S07]  /*0560*/  LEA.HI.SX32 R81, R27, R76, 0x1d ;  /* 0x0000004c1b517211 */ /* 0x000fce00078feaff */
[----:B------:R-:W4:Y:S01]  /*0570*/  LDC.64 R26, c[0x0][0x288] ;  /* 0x0000a200ff1a7b82 */ /* 0x000f220000000a00 */
[----:B-1----:R-:W-:-:S05]  /*0580*/  @P0 IMAD.WIDE.U32 R28, R81, 0x20, R28 ;  /* 0x00000020511c0825 */ /* 0x002fca00078e001c */
[----:B------:R-:W3:Y:S04]  /*0590*/  @P0 LDG.E.128 R12, desc[UR4][R28.64] ;  /* 0x000000041c0c0981 */ /* 0x000ee8000c1e1d00 */
[----:B------:R1:W3:Y:S01]  /*05a0*/  @P0 LDG.E.128 R16, desc[UR4][R28.64+0x10] ;  /* 0x000010041c100981 */ /* 0x0002e2000c1e1d00 */
[----:B------:R-:W-:Y:S01]  /*05b0*/  MOV R44, RZ ;  /* 0x000000ff002c7202 */ /* 0x000fe20000000f00 */
[----:B----4-:R-:W-:-:S05]  /*05c0*/  IMAD.WIDE R26, R59, 0x4, R26 ;  /* 0x000000043b1a7825 */ /* 0x010fca00078e021a */
[----:B-----5:R4:W5:Y:S01]  /*05d0*/  LDG.E R77, desc[UR4][R26.64] ;  /* 0x000000041a4d7981 */ /* 0x020962000c1e1900 */
[C---:B------:R-:W-:Y:S01]  /*05e0*/  IADD3 R45, R81.reuse, 0x100, RZ ;  /* 0x00000100512d7810 */ /* 0x040fe20007ffe0ff */
[----:B------:R-:W-:Y:S01]  /*05f0*/  BSSY B0, `(.L_x_7506) ;  /* 0x0000029000007945 */ /* 0x000fe20003800000 */
[----:B0-----:R-:W-:-:S04]  /*0600*/  IMAD.WIDE.U32 R32, R81, 0x20, R78 ;  /* 0x0000002051207825 */ /* 0x001fc800078e004e */
[----:B--2---:R-:W-:Y:S01]  /*0610*/  @P0 IMAD.WIDE.U32 R34, R45, 0x20, R34 ;  /* 0x000000202d220825 */ /* 0x004fe200078e0022 */
[C---:B---3--:R-:W-:Y:S02]  /*0620*/  ISETP.GE.AND P5, PT, R30.reuse, 0x1, PT ;  /* 0x000000011e00780c */ /* 0x048fe40003fa6270 */
[----:B------:R-:W-:-:S11]  /*0630*/  ISETP.GT.AND P6, PT, R30, RZ, PT ;  /* 0x000000ff1e00720c */ /* 0x000fd60003fc4270 */
[----:B------:R-:W4:Y:S01]  /*0640*/  @P5 LDC.64 R24, c[0x0][0x220] ;  /* 0x00008800ff185b82 */ /* 0x000f220000000a00 */
[----:B------:R-:W-:Y:S02]  /*0650*/  @P5 IADD3 R31, R30, -0x1, RZ ;  /* 0xffffffff1e1f5810 */ /* 0x000fe40007ffe0ff */
[C---:B------:R-:W-:Y:S02]  /*0660*/  @!P6 ISETP.NE.U32.AND P1, PT, R82.reuse, RZ, PT ;  /* 0x000000ff5200e20c */ /* 0x040fe40003f25070 */
[----:B------:R-:W-:Y:S01]  /*0670*/  @!P6 ISETP.NE.U32.AND P3, PT, R82, RZ, PT ;  /* 0x000000ff5200e20c */ /* 0x000fe20003f65070 */
[----:B------:R-:W-:Y:S01]  /*0680*/  @P5 IMAD R31, R31, R80, RZ ;  /* 0x000000501f1f5224 */ /* 0x000fe200078e02ff */
[C---:B------:R-:W-:Y:S02]  /*0690*/  @!P6 ISETP.NE.AND.EX P1, PT, R83.reuse, RZ, PT, P1 ;  /* 0x000000ff5300e20c */ /* 0x040fe40003f25310 */
[----:B------:R-:W-:Y:S02]  /*06a0*/  @!P6 ISETP.NE.AND.EX P3, PT, R83, RZ, PT, P3 ;  /* 0x000000ff5300e20c */ /* 0x000fe40003f65330 */
[----:B------:R-:W-:-:S02]  /*06b0*/  @P5 SHF.R.S32.HI R30, RZ, 0x1f, R31 ;  /* 0x0000001fff1e5819 */ /* 0x000fc4000001141f */
[----:B------:R-:W-:Y:S02]  /*06c0*/  @!P6 ISETP.NE.U32.AND P2, PT, R82, RZ, PT ;  /* 0x000000ff5200e20c */ /* 0x000fe40003f45070 */
[----:B------:R-:W-:Y:S02]  /*06d0*/  @P5 LEA.HI R31, R30, R31, RZ, 0x3 ;  /* 0x0000001f1e1f5211 */ /* 0x000fe400078f18ff */
[----:B------:R-:W-:Y:S02]  /*06e0*/  @!P6 ISETP.NE.AND.EX P2, PT, R83, RZ, PT, P2 ;  /* 0x000000ff5300e20c */ /* 0x000fe40003f45320 */
[----:B------:R-:W-:Y:S02]  /*06f0*/  @P5 LEA.HI.SX32 R44, R31, R76, 0x1d ;  /* 0x0000004c1f2c5211 */ /* 0x000fe400078feaff */
[----:B-1----:R-:W-:Y:S02]  /*0700*/  @!P6 FSEL R29, R13, RZ, P1 ;  /* 0x000000ff0d1de208 */ /* 0x002fe40000800000 */
[----:B------:R-:W-:Y:S01]  /*0710*/  @!P6 FSEL R30, R14, RZ, P3 ;  /* 0x000000ff0e1ee208 */ /* 0x000fe20001800000 */
[----:B----4-:R-:W-:Y:S01]  /*0720*/  @P5 IMAD.WIDE.U32 R26, R44, 0x10, R24 ;  /* 0x000000102c1a5825 */ /* 0x010fe200078e0018 */
[----:B------:R-:W-:-:S02]  /*0730*/  @!P6 ISETP.NE.U32.AND P1, PT, R82, RZ, PT ;  /* 0x000000ff5200e20c */ /* 0x000fc40003f25070 */
[----:B------:R-:W-:Y:S02]  /*0740*/  @!P6 ISETP.NE.U32.AND P3, PT, R82, RZ, PT ;  /* 0x000000ff5200e20c */ /* 0x000fe40003f65070 */
[C---:B------:R-:W-:Y:S01]  /*0750*/  @!P6 ISETP.NE.AND.EX P1, PT, R83.reuse, RZ, PT, P1 ;  /* 0x000000ff5300e20c */ /* 0x040fe20003f25310 */
[----:B------:R0:W5:Y:S01]  /*0760*/  @P5 LDG.E.128 R20, desc[UR4][R26.64] ;  /* 0x000000041a145981 */ /* 0x000162000c1e1d00 */
[----:B------:R-:W-:Y:S02]  /*0770*/  @!P6 ISETP.NE.AND.EX P3, PT, R83, RZ, PT, P3 ;  /* 0x000000ff5300e20c */ /* 0x000fe40003f65330 */
[----:B------:R-:W-:Y:S02]  /*0780*/  @!P6 FSEL R31, R15, RZ, P2 ;  /* 0x000000ff0f1fe208 */ /* 0x000fe40001000000 */
[----:B------:R-:W-:Y:S02]  /*0790*/  @!P6 FSEL R24, R16, RZ, P1 ;  /* 0x000000ff1018e208 */ /* 0x000fe40000800000 */
[----:B------:R-:W-:-:S02]  /*07a0*/  @!P6 FSEL R25, R17, RZ, P3 ;  /* 0x000000ff1119e208 */ /* 0x000fc40001800000 */
[C---:B------:R-:W-:Y:S02]  /*07b0*/  @!P6 ISETP.NE.U32.AND P2, PT, R82.reuse, RZ, PT ;  /* 0x000000ff5200e20c */ /* 0x040fe40003f45070 */
[C---:B------:R-:W-:Y:S02]  /*07c0*/  @!P6 ISETP.NE.U32.AND P1, PT, R82.reuse, RZ, PT ;  /* 0x000000ff5200e20c */ /* 0x040fe40003f25070 */
[----:B------:R-:W-:Y:S02]  /*07d0*/  @!P6 ISETP.NE.U32.AND P3, PT, R82, RZ, PT ;  /* 0x000000ff5200e20c */ /* 0x000fe40003f65070 */
[C---:B------:R-:W-:Y:S02]  /*07e0*/  @!P6 ISETP.NE.AND.EX P2, PT, R83.reuse, RZ, PT, P2 ;  /* 0x000000ff5300e20c */ /* 0x040fe40003f45320 */
[C---:B------:R-:W-:Y:S02]  /*07f0*/  @!P6 ISETP.NE.AND.EX P1, PT, R83.reuse, RZ, PT, P1 ;  /* 0x000000ff5300e20c */ /* 0x040fe40003f25310 */
[----:B------:R-:W-:-:S02]  /*0800*/  @!P6 ISETP.NE.AND.EX P3, PT, R83, RZ, PT, P3 ;  /* 0x000000ff5300e20c */ /* 0x000fc40003f65330 */
[----:B0-----:R-:W-:Y:S02]  /*0810*/  @!P6 FSEL R26, R18, RZ, P1 ;  /* 0x000000ff121ae208 */ /* 0x001fe40000800000 */
[----:B------:R-:W-:Y:S02]  /*0820*/  @!P6 FSEL R27, R19, RZ, P3 ;  /* 0x000000ff131be208 */ /* 0x000fe40001800000 */
[----:B------:R-:W-:Y:S01]  /*0830*/  @!P6 FSEL R28, R12, RZ, P2 ;  /* 0x000000ff0c1ce208 */ /* 0x000fe20001000000 */
[----:B------:R-:W-:Y:S06]  /*0840*/  @!P6 BRA `(.L_x_7507) ;  /* 0x00000000000ce947 */ /* 0x000fec0003800000 */
[----:B-----5:R-:W-:-:S05]  /*0850*/  SHF.L.U32 R28, R20, 0x10, RZ ;  /* 0x00000010141c7819 */ /* 0x020fca00000006ff */
[----:B------:R-:W-:-:S04]  /*0860*/  FMUL.FTZ R28, R28, UR7 ;  /* 0x000000071c1c7c20 */ /* 0x000fc80008410000 */
[----:B------:R-:W-:-:S07]  /*0870*/  @P0 FADD.FTZ R28, R12, R28 ;  /* 0x0000001c0c1c0221 */ /* 0x000fce0000010000 */
.L_x_7507:
[----:B------:R-:W-:Y:S05]  /*0880*/  BSYNC B0 ;  /* 0x0000000000007941 */ /* 0x000fea0003800000 */
.L_x_7506:
[----:B------:R-:W-:Y:S04]  /*0890*/  BSSY B0, `(.L_x_7508) ;  /* 0x0000006000007945 */ /* 0x000fe80003800000 */
[----:B------:R-:W-:Y:S05]  /*08a0*/  @!P6 BRA `(.L_x_7509) ;  /* 0x000000000010e947 */ /* 0x000fea0003800000 */
[----:B-----5:R-:W-:-:S04]  /*08b0*/  PRMT R29, R20, 0x7632, R29 ;  /* 0x00007632141d7816 */ /* 0x020fc8000000001d */
[----:B------:R-:W-:-:S05]  /*08c0*/  SHF.L.U32 R29, R29, 0x10, RZ ;  /* 0x000000101d1d7819 */ /* 0x000fca00000006ff */
[----:B------:R-:W-:-:S04]  /*08d0*/  FMUL.FTZ R29, R29, UR7 ;  /* 0x000000071d1d7c20 */ /* 0x000fc80008410000 */
[----:B------:R-:W-:-:S07]  /*08e0*/  @P0 FADD.FTZ R29, R13, R29 ;  /* 0x0000001d0d1d0221 */ /* 0x000fce0000010000 */
.L_x_7509:
[----:B------:R-:W-:Y:S05]  /*08f0*/  BSYNC B0 ;  /* 0x0000000000007941 */ /* 0x000fea0003800000 */
.L_x_7508:
[----:B------:R-:W-:Y:S04]  /*0900*/  BSSY B0, `(.L_x_7510) ;  /* 0x0000005000007945 */ /* 0x000fe80003800000 */
[----:B------:R-:W-:Y:S05]  /*0910*/  @!P6 BRA `(.L_x_7511) ;  /* 0x00000000000ce947 */ /* 0x000fea0003800000 */
[----:B-----5:R-:W-:-:S05]  /*0920*/  SHF.L.U32 R30, R21, 0x10, RZ ;  /* 0x00000010151e7819 */ /* 0x020fca00000006ff */
[----:B------:R-:W-:-:S04]  /*0930*/  FMUL.FTZ R30, R30, UR7 ;  /* 0x000000071e1e7c20 */ /* 0x000fc80008410000 */
[----:B------:R-:W-:-:S07]  /*0940*/  @P0 FADD.FTZ R30, R14, R30 ;  /* 0x0000001e0e1e0221 */ /* 0x000fce0000010000 */
.L_x_7511:
[----:B------:R-:W-:Y:S05]  /*0950*/  BSYNC B0 ;  /* 0x0000000000007941 */ /* 0x000fea0003800000 */
.L_x_7510:
[----:B------:R-:W-:Y:S04]  /*0960*/  BSSY B0, `(.L_x_7512) ;  /* 0x0000006000007945 */ /* 0x000fe80003800000 */
[----:B------:R-:W-:Y:S05]  /*0970*/  @!P6 BRA `(.L_x_7513) ;  /* 0x000000000010e947 */ /* 0x000fea0003800000 */
[----:B-----5:R-:W-:-:S04]  /*0980*/  PRMT R31, R21, 0x7632, R31 ;  /* 0x00007632151f7816 */ /* 0x020fc8000000001f */
[----:B------:R-:W-:-:S05]  /*0990*/  SHF.L.U32 R31, R31, 0x10, RZ ;  /* 0x000000101f1f7819 */ /* 0x000fca00000006ff */
[----:B------:R-:W-:-:S04]  /*09a0*/  FMUL.FTZ R31, R31, UR7 ;  /* 0x000000071f1f7c20 */ /* 0x000fc80008410000 */
[----:B------:R-:W-:-:S07]  /*09b0*/  @P0 FADD.FTZ R31, R15, R31 ;  /* 0x0000001f0f1f0221 */ /* 0x000fce0000010000 */
.L_x_7513:
[----:B------:R-:W-:Y:S05]  /*09c0*/  BSYNC B0 ;  /* 0x0000000000007941 */ /* 0x000fea0003800000 */
.L_x_7512:
[----:B------:R-:W-:Y:S04]  /*09d0*/  BSSY B0, `(.L_x_7514) ;  /* 0x0000005000007945 */ /* 0x000fe80003800000 */
[----:B------:R-:W-:Y:S05]  /*09e0*/  @!P6 BRA `(.L_x_7515) ;  /* 0x00000000000ce947 */ /* 0x000fea0003800000 */
[----:B-----5:R-:W-:-:S05]  /*09f0*/  SHF.L.U32 R24, R22, 0x10, RZ ;  /* 0x0000001016187819 */ /* 0x020fca00000006ff */
[----:B------:R-:W-:-:S04]  /*0a00*/  FMUL.FTZ R24, R24, UR7 ;  /* 0x0000000718187c20 */ /* 0x000fc80008410000 */
[----:B------:R-:W-:-:S07]  /*0a10*/  @P0 FADD.FTZ R24, R16, R24 ;  /* 0x0000001810180221 */ /* 0x000fce0000010000 */
.L_x_7515:
[----:B------:R-:W-:Y:S05]  /*0a20*/  BSYNC B0 ;  /* 0x0000000000007941 */ /* 0x000fea0003800000 */
.L_x_7514:
[----:B------:R-:W-:Y:S04]  /*0a30*/  BSSY B0, `(.L_x_7516) ;  /* 0x0000006000007945 */ /* 0x000fe80003800000 */
[----:B------:R-:W-:Y:S05]  /*0a40*/  @!P6 BRA `(.L_x_7517) ;  /* 0x000000000010e947 */ /* 0x000fea0003800000 */
[----:B-----5:R-:W-:-:S04]  /*0a50*/  PRMT R25, R22, 0x7632, R25 ;  /* 0x0000763216197816 */ /* 0x020fc80000000019 */
[----:B------:R-:W-:-:S05]  /*0a60*/  SHF.L.U32 R25, R25, 0x10, RZ ;  /* 0x0000001019197819 */ /* 0x000fca00000006ff */
[----:B------:R-:W-:-:S04]  /*0a70*/  FMUL.FTZ R25, R25, UR7 ;  /* 0x0000000719197c20 */ /* 0x000fc80008410000 */
[----:B------:R-:W-:-:S07]  /*0a80*/  @P0 FADD.FTZ R25, R17, R25 ;  /* 0x0000001911190221 */ /* 0x000fce0000010000 */
.L_x_7517:
[----:B------:R-:W-:Y:S05]  /*0a90*/  BSYNC B0 ;  /* 0x0000000000007941 */ /* 0x000fea0003800000 */
.L_x_7516:
[----:B------:R-:W-:Y:S04]  /*0aa0*/  BSSY B0, `(.L_x_7518) ;  /* 0x0000005000007945 */ /* 0x000fe80003800000 */
[----:B------:R-:W-:Y:S05]  /*0ab0*/  @!P6 BRA `(.L_x_7519) ;  /* 0x00000000000ce947 */ /* 0x000fea0003800000 */
[----:B-----5:R-:W-:-:S05]  /*0ac0*/  SHF.L.U32 R26, R23, 0x10, RZ ;  /* 0x00000010171a7819 */ /* 0x020fca00000006ff */
[----:B------:R-:W-:-:S04]  /*0ad0*/  FMUL.FTZ R26, R26, UR7 ;  /* 0x000000071a1a7c20 */ /* 0x000fc80008410000 */
[----:B------:R-:W-:-:S07]  /*0ae0*/  @P0 FADD.FTZ R26, R18, R26 ;  /* 0x0000001a121a0221 */ /* 0x000fce0000010000 */
.L_x_7519:
[----:B------:R-:W-:Y:S05]  /*0af0*/  BSYNC B0 ;  /* 0x0000000000007941 */ /* 0x000fea0003800000 */
.L_x_7518:
[----:B------:R-:W-:Y:S04]  /*0b00*/  BSSY B0, `(.L_x_7520) ;  /* 0x0000006000007945 */ /* 0x000fe80003800000 */
[----:B------:R-:W-:Y:S05]  /*0b10*/  @!P6 BRA `(.L_x_7521) ;  /* 0x000000000010e947 */ /* 0x000fea0003800000 */
[----:B-----5:R-:W-:-:S04]  /*0b20*/  PRMT R27, R23, 0x7632, R27 ;  /* 0x00007632171b7816 */ /* 0x020fc8000000001b */
[----:B------:R-:W-:-:S05]  /*0b30*/  SHF.L.U32 R27, R27, 0x10, RZ ;  /* 0x000000101b1b7819 */ /* 0x000fca00000006ff */
[----:B------:R-:W-:-:S04]  /*0b40*/  FMUL.FTZ R27, R27, UR7 ;  /* 0x000000071b1b7c20 */ /* 0x000fc80008410000 */
[----:B------:R-:W-:-:S07]  /*0b50*/  @P0 FADD.FTZ R27, R19, R27 ;  /* 0x0000001b131b0221 */ /* 0x000fce0000010000 */
.L_x_7521:
[----:B------:R-:W-:Y:S05]  /*0b60*/  BSYNC B0 ;  /* 0x0000000000007941 */ /* 0x000fea0003800000 */
.L_x_7520:
[----:B------:R-:W-:Y:S01]  /*0b70*/  STG.E.128 desc[UR4][R32.64], R28 ;  /* 0x0000001c20007986 */ /* 0x000fe2000c101d04 */
[----:B------:R-:W0:Y:S03]  /*0b80*/  @P5 LDC.64 R40, c[0x0][0x220] ;  /* 0x00008800ff285b82 */ /* 0x000e260000000a00 */
[----:B------:R1:W-:Y:S04]  /*0b90*/  STG.E.128 desc[UR4][R32.64+0x10], R24 ;  /* 0x0000101820007986 */ /* 0x0003e8000c101d04 */
[----:B------:R-:W2:Y:S01]  /*0ba0*/  @P0 LDG.E.128 R12, desc[UR4][R34.64] ;  /* 0x00000004220c0981 */ /* 0x000ea2000c1e1d00 */
[C---:B------:R-:W-:Y:S01]  /*0bb0*/  @!P6 ISETP.NE.U32.AND P2, PT, R82.reuse, RZ, PT ;  /* 0x000000ff5200e20c */ /* 0x040fe20003f45070 */
[----:B------:R-:W3:Y:S02]  /*0bc0*/  @P0 LDC.64 R42, c[0x0][0x230] ;  /* 0x00008c00ff2a0b82 */ /* 0x000ee40000000a00 */
[----:B------:R-:W1:Y:S01]  /*0bd0*/  @P0 LDG.E.128 R16, desc[UR4][R34.64+0x10] ;  /* 0x0000100422100981 */ /* 0x000e62000c1e1d00 */
[----:B------:R-:W-:-:S02]  /*0be0*/  @!P6 ISETP.NE.U32.AND P3, PT, R82, RZ, PT ;  /* 0x000000ff5200e20c */ /* 0x000fc40003f65070 */
[----:B------:R-:W-:Y:S02]  /*0bf0*/  @P5 IADD3 R37, R44, 0x100, RZ ;  /* 0x000001002c255810 */ /* 0x000fe40007ffe0ff */
[C---:B------:R-:W-:Y:S02]  /*0c00*/  @!P6 ISETP.NE.AND.EX P2, PT, R83.reuse, RZ, PT, P2 ;  /* 0x000000ff5300e20c */ /* 0x040fe40003f45320 */
[----:B------:R-:W-:Y:S02]  /*0c10*/  @!P6 ISETP.NE.AND.EX P3, PT, R83, RZ, PT, P3 ;  /* 0x000000ff5300e20c */ /* 0x000fe40003f65330 */
[----:B------:R-:W-:Y:S01]  /*0c20*/  @!P6 ISETP.NE.U32.AND P1, PT, R82, RZ, PT ;  /* 0x000000ff5200e20c */ /* 0x000fe20003f25070 */
[----:B0-----:R-:W-:-:S03]  /*0c30*/  @P5 IMAD.WIDE.U32 R40, R37, 0x10, R40 ;  /* 0x0000001025285825 */ /* 0x001fc600078e0028 */
[----:B------:R-:W-:Y:S02]  /*0c40*/  @!P6 ISETP.NE.AND.EX P1, PT, R83, RZ, PT, P1 ;  /* 0x000000ff5300e20c */ /* 0x000fe40003f25310 */
[----:B------:R-:W-:Y:S01]  /*0c50*/  IADD3 R81, R81, 0x200, RZ ;  /* 0x0000020051517810 */ /* 0x000fe20007ffe0ff */
[----:B------:R-:W-:Y:S01]  /*0c60*/  BSSY B0, `(.L_x_7522) ;  /* 0x000001a000007945 */ /* 0x000fe20003800000 */
[----:B-----5:R0:W5:Y:S03]  /*0c70*/  @P5 LDG.E.128 R20, desc[UR4][R40.64] ;  /* 0x0000000428145981 */ /* 0x020166000c1e1d00 */
[----:B---3--:R-:W-:-:S04]  /*0c80*/  @P0 IMAD.WIDE.U32 R42, R81, 0x20, R42 ;  /* 0x00000020512a0825 */ /* 0x008fc800078e002a */
[----:B0-----:R-:W-:Y:S01]  /*0c90*/  IMAD.WIDE.U32 R40, R45, 0x20, R78 ;  /* 0x000000202d287825 */ /* 0x001fe200078e004e */
[----:B--2---:R-:W-:Y:S02]  /*0ca0*/  @!P6 FSEL R37, R13, RZ, P2 ;  /* 0x000000ff0d25e208 */ /* 0x004fe40001000000 */
[----:B------:R-:W-:Y:S02]  /*0cb0*/  @!P6 FSEL R38, R14, RZ, P3 ;  /* 0x000000ff0e26e208 */ /* 0x000fe40001800000 */
[C---:B------:R-:W-:Y:S02]  /*0cc0*/  @!P6 ISETP.NE.U32.AND P2, PT, R82.reuse, RZ, PT ;  /* 0x000000ff5200e20c */ /* 0x040fe40003f45070 */
[----:B------:R-:W-:Y:S02]  /*0cd0*/  @!P6 ISETP.NE.U32.AND P3, PT, R82, RZ, PT ;  /* 0x000000ff5200e20c */ /* 0x000fe40003f65070 */
[C---:B------:R-:W-:Y:S02]  /*0ce0*/  @!P6 ISETP.NE.AND.EX P2, PT, R83.reuse, RZ, PT, P2 ;  /* 0x000000ff5300e20c */ /* 0x040fe40003f45320 */
[----:B------:R-:W-:-:S02]  /*0cf0*/  @!P6 ISETP.NE.AND.EX P3, PT, R83, RZ, PT, P3 ;  /* 0x000000ff5300e20c */ /* 0x000fc40003f65330 */
[----:B------:R-:W-:Y:S02]  /*0d00*/  @!P6 FSEL R39, R15, RZ, P1 ;  /* 0x000000ff0f27e208 */ /* 0x000fe40000800000 */
[----:B-1----:R-:W-:Y:S02]  /*0d10*/  @!P6 FSEL R32, R16, RZ, P2 ;  /* 0x000000ff1020e208 */ /* 0x002fe40001000000 */
[----:B------:R-:W-:Y:S02]  /*0d20*/  @!P6 FSEL R33, R17, RZ, P3 ;  /* 0x000000ff1121e208 */ /* 0x000fe40001800000 */
[C---:B------:R-:W-:Y:S02]  /*0d30*/  @!P6 ISETP.NE.U32.AND P1, PT, R82.reuse, RZ, PT ;  /* 0x000000ff5200e20c */ /* 0x040fe40003f25070 */
[C---:B------:R-:W-:Y:S02]  /*0d40*/  @!P6 ISETP.NE.U32.AND P2, PT, R82.reuse, RZ, PT ;  /* 0x000000ff5200e20c */ /* 0x040fe40003f45070 */
[----:B------:R-:W-:-:S02]  /*0d50*/  @!P6 ISETP.NE.U32.AND P3, PT, R82, RZ, PT ;  /* 0x000000ff5200e20c */ /* 0x000fc40003f65070 */
[C---:B------:R-:W-:Y:S02]  /*0d60*/  @!P6 ISETP.NE.AND.EX P1, PT, R83.reuse, RZ, PT, P1 ;  /* 0x000000ff5300e20c */ /* 0x040fe40003f25310 */
[C---:B------:R-:W-:Y:S02]  /*0d70*/  @!P6 ISETP.NE.AND.EX P2, PT, R83.reuse, RZ, PT, P2 ;  /* 0x000000ff5300e20c */ /* 0x040fe40003f45320 */
[----:B------:R-:W-:Y:S02]  /*0d80*/  @!P6 ISETP.NE.AND.EX P3, PT, R83, RZ, PT, P3 ;  /* 0x000000ff5300e20c */ /* 0x000fe40003f65330 */
[----:B------:R-:W-:Y:S02]  /*0d90*/  @!P6 FSEL R34, R18, RZ, P2 ;  /* 0x000000ff1222e208 */ /* 0x000fe40001000000 */
[----:B------:R-:W-:Y:S02]  /*0da0*/  @!P6 FSEL R35, R19, RZ, P3 ;  /* 0x000000ff1323e208 */ /* 0x000fe40001800000 */
[----:B------:R-:W-:Y:S01]  /*0db0*/  @!P6 FSEL R36, R12, RZ, P1 ;  /* 0x000000ff0c24e208 */ /* 0x000fe20000800000 */
[----:B------:R-:W-:Y:S06]  /*0dc0*/  @!P6 BRA `(.L_x_7523) ;  /* 0x00000000000ce947 */ /* 0x000fec0003800000 */
[----:B-----5:R-:W-:-:S05]  /*0dd0*/  SHF.L.U32 R36, R20, 0x10, RZ ;  /* 0x0000001014247819 */ /* 0x020fca00000006ff */
[----:B------:R-:W-:-:S04]  /*0de0*/  FMUL.FTZ R36, R36, UR7 ;  /* 0x0000000724247c20 */ /* 0x000fc80008410000 */
[----:B------:R-:W-:-:S07]  /*0df0*/  @P0 FADD.FTZ R36, R12, R36 ;  /* 0x000000240c240221 */ /* 0x000fce0000010000 */
.L_x_7523:
[----:B------:R-:W-:Y:S05]  /*0e00*/  BSYNC B0 ;  /* 0x0000000000007941 */ /* 0x000fea0003800000 */
.L_x_7522:
[----:B------:R-:W-:Y:S04]  /*0e10*/  BSSY B0, `(.L_x_7524) ;  /* 0x0000006000007945 */ /* 0x000fe80003800000 */
[----:B------:R-:W-:Y:S05]  /*0e20*/  @!P6 BRA `(.L_x_7525) ;  /* 0x000000000010e947 */ /* 0x000fea0003800000 */
[----:B-----5:R-:W-:-:S04]  /*0e30*/  PRMT R37, R20, 0x7632, R37 ;  /* 0x0000763214257816 */ /* 0x020fc80000000025 */
[----:B------:R-:W-:-:S05]  /*0e40*/  SHF.L.U32 R37, R37, 0x10, RZ ;  /* 0x0000001025257819 */ /* 0x000fca00000006ff */
[----:B------:R-:W-:-:S04]  /*0e50*/  FMUL.FTZ R37, R37, UR7 ;  /* 0x0000000725257c20 */ /* 0x000fc80008410000 */
[----:B------:R-:W-:-:S07]  /*0e60*/  @P0 FADD.FTZ R37, R13, R37 ;  /* 0x000000250d250221 */ /* 0x000fce0000010000 */
.L_x_7525:
[----:B------:R-:W-:Y:S05]  /*0e70*/  BSYNC B0 ;  /* 0x0000000000007941 */ /* 0x000fea0003800000 */
.L_x_7524:
[----:B------:R-:W-:Y:S04]  /*0e80*/  BSSY B0, `(.L_x_7526) ;  /* 0x0000005000007945 */ /* 0x000fe80003800000 */
[----:B------:R-:W-:Y:S05]  /*0e90*/  @!P6 BRA `(.L_x_7527) ;  /* 0x00000000000ce947 */ /* 0x000fea0003800000 */
[----:B-----5:R-:W-:-:S05]  /*0ea0*/  SHF.L.U32 R38, R21, 0x10, RZ ;  /* 0x0000001015267819 */ /* 0x020fca00000006ff */
[----:B------:R-:W-:-:S04]  /*0eb0*/  FMUL.FTZ R38, R38, UR7 ;  /* 0x0000000726267c20 */ /* 0x000fc80008410000 */
[----:B------:R-:W-:-:S07]  /*0ec0*/  @P0 FADD.FTZ R38, R14, R38 ;  /* 0x000000260e260221 */ /* 0x000fce0000010000 */
.L_x_7527:
[----:B------:R-:W-:Y:S05]  /*0ed0*/  BSYNC B0 ;  /* 0x0000000000007941 */ /* 0x000fea0003800000 */
.L_x_7526:
[----:B------:R-:W-:Y:S04]  /*0ee0*/  BSSY B0, `(.L_x_7528) ;  /* 0x0000006000007945 */ /* 0x000fe80003800000 */
[----:B------:R-:W-:Y:S05]  /*0ef0*/  @!P6 BRA `(.L_x_7529) ;  /* 0x000000000010e947 */ /* 0x000fea0003800000 */
[----:B-----5:R-:W-:-:S04]  /*0f00*/  PRMT R39, R21, 0x7632, R39 ;  /* 0x0000763215277816 */ /* 0x020fc80000000027 */
[----:B------:R-:W-:-:S05]  /*0f10*/  SHF.L.U32 R39, R39, 0x10, RZ ;  /* 0x0000001027277819 */ /* 0x000fca00000006ff */
[----:B------:R-:W-:-:S04]  /*0f20*/  FMUL.FTZ R39, R39, UR7 ;  /* 0x0000000727277c20 */ /* 0x000fc80008410000 */
[----:B------:R-:W-:-:S07]  /*0f30*/  @P0 FADD.FTZ R39, R15, R39 ;  /* 0x000000270f270221 */ /* 0x000fce0000010000 */
.L_x_7529:
[----:B------:R-:W-:Y:S05]  /*0f40*/  BSYNC B0 ;  /* 0x0000000000007941 */ /* 0x000fea0003800000 */
.L_x_7528:
[----:B------:R-:W-:Y:S04]  /*0f50*/  BSSY B0, `(.L_x_7530) ;  /* 0x0000005000007945 */ /* 0x000fe80003800000 */
[----:B------:R-:W-:Y:S05]  /*0f60*/  @!P6 BRA `(.L_x_7531) ;  /* 0x00000000000ce947 */ /* 0x000fea0003800000 */
[----:B-----5:R-:W-:-:S05]  /*0f70*/  SHF.L.U32 R32, R22, 0x10, RZ ;  /* 0x0000001016207819 */ /* 0x020fca00000006ff */
[----:B------:R-:W-:-:S04]  /*0f80*/  FMUL.FTZ R32, R32, UR7 ;  /* 0x0000000720207c20 */ /* 0x000fc80008410000 */
[----:B------:R-:W-:-:S07]  /*0f90*/  @P0 FADD.FTZ R32, R16, R32 ;  /* 0x0000002010200221 */ /* 0x000fce0000010000 */
.L_x_7531:
[----:B------:R-:W-:Y:S05]  /*0fa0*/  BSYNC B0 ;  /* 0x0000000000007941 */ /* 0x000fea0003800000 */
.L_x_7530:
[----:B------:R-:W-:Y:S04]  /*0fb0*/  BSSY B0, `(.L_x_7532) ;  /* 0x0000006000007945 */ /* 0x000fe80003800000 */
[----:B------:R-:W-:Y:S05]  /*0fc0*/  @!P6 BRA `(.L_x_7533) ;  /* 0x000000000010e947 */ /* 0x000fea0003800000 */
[----:B-----5:R-:W-:-:S04]  /*0fd0*/  PRMT R33, R22, 0x7632, R33 ;  /* 0x0000763216217816 */ /* 0x020fc80000000021 */
[----:B------:R-:W-:-:S05]  /*0fe0*/  SHF.L.U32 R33, R33, 0x10, RZ ;  /* 0x0000001021217819 */ /* 0x000fca00000006ff */
[----:B------:R-:W-:-:S04]  /*0ff0*/  FMUL.FTZ R33, R33, UR7 ;  /* 0x0000000721217c20 */ /* 0x000fc80008410000 */
[----:B------:R-:W-:-:S07]  /*1000*/  @P0 FADD.FTZ R33, R17, R33 ;  /* 0x0000002111210221 */ /* 0x000fce0000010000 */
.L_x_7533:
[----:B------:R-:W-:Y:S05]  /*1010*/  BSYNC B0 ;  /* 0x0000000000007941 */ /* 0x000fea0003800000 */
.L_x_7532:
[----:B------:R-:W-:Y:S04]  /*1020*/  BSSY B0, `(.L_x_7534) ;  /* 0x0000005000007945 */ /* 0x000fe80003800000 */
[----:B------:R-:W-:Y:S05]  /*1030*/  @!P6 BRA `(.L_x_7535) ;  /* 0x00000000000ce947 */ /* 0x000fea0003800000 */
[----:B-----5:R-:W-:-:S05]  /*1040*/  SHF.L.U32 R34, R23, 0x10, RZ ;  /* 0x0000001017227819 */ /* 0x020fca00000006ff */
[----:B------:R-:W-:-:S04]  /*1050*/  FMUL.FTZ R34, R34, UR7 ;  /* 0x0000000722227c20 */ /* 0x000fc80008410000 */
[----:B------:R-:W-:-:S07]  /*1060*/  @P0 FADD.FTZ R34, R18, R34 ;  /* 0x0000002212220221 */ /* 0x000fce0000010000 */
.L_x_7535:
[----:B------:R-:W-:Y:S05]  /*1070*/  BSYNC B0 ;  /* 0x0000000000007941 */ /* 0x000fea0003800000 */
.L_x_7534:
[----:B------:R-:W-:Y:S04]  /*1080*/  BSSY B0, `(.L_x_7536) ;  /* 0x0000006000007945 */ /* 0x000fe80003800000 */
[----:B------:R-:W-:Y:S05]  /*1090*/  @!P6 BRA `(.L_x_7537) ;  /* 0x000000000010e947 */ /* 0x000fea0003800000 */
[----:B-----5:R-:W-:-:S04]  /*10a0*/  PRMT R35, R23, 0x7632, R35 ;  /* 0x0000763217237816 */ /* 0x020fc80000000023 */
[----:B------:R-:W-:-:S05]  /*10b0*/  SHF.L.U32 R35, R35, 0x10, RZ ;  /* 0x0000001023237819 */ /* 0x000fca00000006ff */
[----:B------:R-:W-:-:S04]  /*10c0*/  FMUL.FTZ R35, R35, UR7 ;  /* 0x0000000723237c20 */ /* 0x000fc80008410000 */
[----:B------:R-:W-:-:S07]  /*10d0*/  @P0 FADD.FTZ R35, R19, R35 ;  /* 0x0000002313230221 */ /* 0x000fce0000010000 */
.L_x_7537:
[----:B------:R-:W-:Y:S05]  /*10e0*/  BSYNC B0 ;  /* 0x0000000000007941 */ /* 0x000fea0003800000 */
.L_x_7536:
[----:B------:R-:W-:Y:S01]  /*10f0*/  STG.E.128 desc[UR4][R40.64], R36 ;  /* 0x0000002428007986 */ /* 0x000fe2000c101d04 */
[----:B------:R-:W0:Y:S03]  /*1100*/  @P5 LDC.64 R46, c[0x0][0x220] ;  /* 0x00008800ff2e5b82 */ /* 0x000e260000000a00 */
[----:B------:R1:W-:Y:S04]  /*1110*/  STG.E.128 desc[UR4][R40.64+0x10], R32 ;  /* 0x0000102028007986 */ /* 0x0003e8000c101d04 */
[----:B------:R-:W2:Y:S04]  /*1120*/  @P0 LDG.E.128 R12, desc[UR4][R42.64] ;  /* 0x000000042a0c0981 */ /* 0x000ea8000c1e1d00 */
[----:B------:R-:W1:Y:S01]  /*1130*/  @P0 LDG.E.128 R16, desc[UR4][R42.64+0x10] ;  /* 0x000010042a100981 */ /* 0x000e62000c1e1d00 */
[----:B------:R-:W-:-:S02]  /*1140*/  @P5 IADD3 R45, R44, 0x200, RZ ;  /* 0x000002002c2d5810 */ /* 0x000fc40007ffe0ff */
[C---:B------:R-:W-:Y:S02]  /*1150*/  @!P6 ISETP.NE.U32.AND P2, PT, R82.reuse, RZ, PT ;  /* 0x000000ff5200e20c */ /* 0x040fe40003f45070 */
[C---:B------:R-:W-:Y:S02]  /*1160*/  @!P6 ISETP.NE.U32.AND P1, PT, R82.reuse, RZ, PT ;  /* 0x000000ff5200e20c */ /* 0x040fe40003f25070 */
[----:B------:R-:W-:Y:S01]  /*1170*/  @!P6 ISETP.NE.U32.AND P3, PT, R82, RZ, PT ;  /* 0x000000ff5200e20c */ /* 0x000fe20003f65070 */
[----:B0-----:R-:W-:-:S05]  /*1180*/  @P5 IMAD.WIDE.U32 R46, R45, 0x10, R46 ;  /* 0x000000102d2e5825 */ /* 0x001fca00078e002e */
[----:B-----5:R0:W5:Y:S01]  /*1190*/  @P5 LDG.E.128 R20, desc[UR4][R46.64] ;  /* 0x000000042e145981 */ /* 0x020162000c1e1d00 */
[----:B------:R-:W-:Y:S01]  /*11a0*/  @!P6 ISETP.NE.U32.AND P5, PT, R82, RZ, PT ;  /* 0x000000ff5200e20c */ /* 0x000fe20003fa5070 */
[----:B------:R-:W-:Y:S01]  /*11b0*/  BSSY B0, `(.L_x_7538) ;  /* 0x0000019000007945 */ /* 0x000fe20003800000 */
[C---:B------:R-:W-:Y:S02]  /*11c0*/  @!P6 ISETP.NE.AND.EX P2, PT, R83.reuse, RZ, PT, P2 ;  /* 0x000000ff5300e20c */ /* 0x040fe40003f45320 */
[C---:B------:R-:W-:Y:S02]  /*11d0*/  @!P6 ISETP.NE.AND.EX P1, PT, R83.reuse, RZ, PT, P1 ;  /* 0x000000ff5300e20c */ /* 0x040fe40003f25310 */
[C---:B------:R-:W-:Y:S02]  /*11e0*/  @!P6 ISETP.NE.AND.EX P5, PT, R83.reuse, RZ, PT, P5 ;  /* 0x000000ff5300e20c */ /* 0x040fe40003fa5350 */
[----:B------:R-:W-:Y:S02]  /*11f0*/  @!P6 ISETP.NE.AND.EX P3, PT, R83, RZ, PT, P3 ;  /* 0x000000ff5300e20c */ /* 0x000fe40003f65330 */
[----:B--2---:R-:W-:-:S02]  /*1200*/  @!P6 FSEL R45, R13, RZ, P2 ;  /* 0x000000ff0d2de208 */ /* 0x004fc40001000000 */
[----:B0-----:R-:W-:Y:S02]  /*1210*/  @!P6 FSEL R46, R14, RZ, P1 ;  /* 0x000000ff0e2ee208 */ /* 0x001fe40000800000 */
[----:B------:R-:W-:Y:S02]  /*1220*/  @!P6 FSEL R47, R15, RZ, P5 ;  /* 0x000000ff0f2fe208 */ /* 0x000fe40002800000 */
[----:B-1----:R-:W-:Y:S02]  /*1230*/  @!P6 FSEL R40, R16, RZ, P3 ;  /* 0x000000ff1028e208 */ /* 0x002fe40001800000 */
[C---:B------:R-:W-:Y:S02]  /*1240*/  @!P6 ISETP.NE.U32.AND P2, PT, R82.reuse, RZ, PT ;  /* 0x000000ff5200e20c */ /* 0x040fe40003f45070 */
[C---:B------:R-:W-:Y:S02]  /*1250*/  @!P6 ISETP.NE.U32.AND P1, PT, R82.reuse, RZ, PT ;  /* 0x000000ff5200e20c */ /* 0x040fe40003f25070 */
[----:B------:R-:W-:-:S02]  /*1260*/  @!P6 ISETP.NE.U32.AND P5, PT, R82, RZ, PT ;  /* 0x000000ff5200e20c */ /* 0x000fc40003fa5070 */
[----:B------:R-:W-:Y:S02]  /*1270*/  @!P6 ISETP.NE.U32.AND P3, PT, R82, RZ, PT ;  /* 0x000000ff5200e20c */ /* 0x000fe40003f65070 */
[C---:B------:R-:W-:Y:S02]  /*1280*/  @!P6 ISETP.NE.AND.EX P2, PT, R83.reuse, RZ, PT, P2 ;  /* 0x000000ff5300e20c */ /* 0x040fe40003f45320 */
[C---:B------:R-:W-:Y:S02]  /*1290*/  @!P6 ISETP.NE.AND.EX P1, PT, R83.reuse, RZ, PT, P1 ;  /* 0x000000ff5300e20c */ /* 0x040fe40003f25310 */
[C---:B------:R-:W-:Y:S02]  /*12a0*/  @!P6 ISETP.NE.AND.EX P5, PT, R83.reuse, RZ, PT, P5 ;  /* 0x000000ff5300e20c */ /* 0x040fe40003fa5350 */
[----:B------:R-:W-:Y:S02]  /*12b0*/  @!P6 ISETP.NE.AND.EX P3, PT, R83, RZ, PT, P3 ;  /* 0x000000ff5300e20c */ /* 0x000fe40003f65330 */
[----:B------:R-:W-:-:S02]  /*12c0*/  @!P6 FSEL R41, R17, RZ, P2 ;  /* 0x000000ff1129e208 */ /* 0x000fc40001000000 */
[----:B------:R-:W-:Y:S02]  /*12d0*/  @!P6 FSEL R42, R18, RZ, P1 ;  /* 0x000000ff122ae208 */ /* 0x000fe40000800000 */
[----:B------:R-:W-:Y:S02]  /*12e0*/  @!P6 FSEL R43, R19, RZ, P5 ;  /* 0x000000ff132be208 */ /* 0x000fe40002800000 */
[----:B------:R-:W-:Y:S01]  /*12f0*/  @!P6 FSEL R44, R12, RZ, P3 ;  /* 0x000000ff0c2ce208 */ /* 0x000fe20001800000 */
[----:B------:R-:W-:Y:S06]  /*1300*/  @!P6 BRA `(.L_x_7539) ;  /* 0x00000000000ce947 */ /* 0x000fec0003800000 */
[----:B-----5:R-:W-:-:S05]  /*1310*/  SHF.L.U32 R44, R20, 0x10, RZ ;  /* 0x00000010142c7819 */ /* 0x020fca00000006ff */
[----:B------:R-:W-:-:S04]  /*1320*/  FMUL.FTZ R44, R44, UR7 ;  /* 0x000000072c2c7c20 */ /* 0x000fc80008410000 */
[----:B------:R-:W-:-:S07]  /*1330*/  @P0 FADD.FTZ R44, R12, R44 ;  /* 0x0000002c0c2c0221 */ /* 0x000fce0000010000 */
.L_x_7539:
[----:B------:R-:W-:Y:S05]  /*1340*/  BSYNC B0 ;  /* 0x0000000000007941 */ /* 0x000fea0003800000 */
.L_x_7538:
[----:B------:R-:W-:Y:S04]  /*1350*/  BSSY B0, `(.L_x_7540) ;  /* 0x0000006000007945 */ /* 0x000fe80003800000 */
[----:B------:R-:W-:Y:S05]  /*1360*/  @!P6 BRA `(.L_x_7541) ;  /* 0x000000000010e947 */ /* 0x000fea0003800000 */
[----:B-----5:R-:W-:-:S04]  /*1370*/  PRMT R45, R20, 0x7632, R45 ;  /* 0x00007632142d7816 */ /* 0x020fc8000000002d */
[----:B------:R-:W-:-:S05]  /*1380*/  SHF.L.U32 R45, R45, 0x10, RZ ;  /* 0x000000102d2d7819 */ /* 0x000fca00000006ff */
[----:B------:R-:W-:-:S04]  /*1390*/  FMUL.FTZ R45, R45, UR7 ;  /* 0x000000072d2d7c20 */ /* 0x000fc80008410000 */
[----:B------:R-:W-:-:S07]  /*13a0*/  @P0 FADD.FTZ R45, R13, R45 ;  /* 0x0000002d0d2d0221 */ /* 0x000fce0000010000 */
.L_x_7541:
[----:B------:R-:W-:Y:S05]  /*13b0*/  BSYNC B0 ;  /* 0x0000000000007941 */ /* 0x000fea0003800000 */
.L_x_7540:
[----:B------:R-:W-:Y:S04]  /*13c0*/  BSSY B0, `(.L_x_7542) ;  /* 0x0000005000007945 */ /* 0x000fe80003800000 */
[----:B------:R-:W-:Y:S05]  /*13d0*/  @!P6 BRA `(.L_x_7543) ;  /* 0x00000000000ce947 */ /* 0x000fea0003800000 */
[----:B-----5:R-:W-:-:S05]  /*13e0*/  SHF.L.U32 R46, R21, 0x10, RZ ;  /* 0x00000010152e7819 */ /* 0x020fca00000006ff */
[----:B------:R-:W-:-:S04]  /*13f0*/  FMUL.FTZ R46, R46, UR7 ;  /* 0x000000072e2e7c20 */ /* 0x000fc80008410000 */
[----:B------:R-:W-:-:S07]  /*1400*/  @P0 FADD.FTZ R46, R14, R46 ;  /* 0x0000002e0e2e0221 */ /* 0x000fce0000010000 */
.L_x_7543:
[----:B------:R-:W-:Y:S05]  /*1410*/  BSYNC B0 ;  /* 0x0000000000007941 */ /* 0x000fea0003800000 */
.L_x_7542:
[----:B------:R-:W-:Y:S04]  /*1420*/  BSSY B0, `(.L_x_7544) ;  /* 0x0000006000007945 */ /* 0x000fe80003800000 */
[----:B------:R-:W-:Y:S05]  /*1430*/  @!P6 BRA `(.L_x_7545) ;  /* 0x000000000010e947 */ /* 0x000fea0003800000 */
[----:B-----5:R-:W-:-:S04]  /*1440*/  PRMT R47, R21, 0x7632, R47 ;  /* 0x00007632152f7816 */ /* 0x020fc8000000002f */
[----:B------:R-:W-:-:S05]  /*1450*/  SHF.L.U32 R47, R47, 0x10, RZ ;  /* 0x000000102f2f7819 */ /* 0x000fca00000006ff */
[----:B------:R-:W-:-:S04]  /*1460*/  FMUL.FTZ R47, R47, UR7 ;  /* 0x000000072f2f7c20 */ /* 0x000fc80008410000 */
[----:B------:R-:W-:-:S07]  /*1470*/  @P0 FADD.FTZ R47, R15, R47 ;  /* 0x0000002f0f2f0221 */ /* 0x000fce0000010000 */
.L_x_7545:
[----:B------:R-:W-:Y:S05]  /*1480*/  BSYNC B0 ;  /* 0x0000000000007941 */ /* 0x000fea0003800000 */
.L_x_7544:
[----:B------:R-:W-:Y:S04]  /*1490*/  BSSY B0, `(.L_x_7546) ;  /* 0x0000005000007945 */ /* 0x000fe80003800000 */
[----:B------:R-:W-:Y:S05]  /*14a0*/  @!P6 BRA `(.L_x_7547) ;  /* 0x00000000000ce947 */ /* 0x000fea0003800000 */
[----:B-----5:R-:W-:-:S05]  /*14b0*/  SHF.L.U32 R40, R22, 0x10, RZ ;  /* 0x0000001016287819 */ /* 0x020fca00000006ff */
[----:B------:R-:W-:-:S04]  /*14c0*/  FMUL.FTZ R40, R40, UR7 ;  /* 0x0000000728287c20 */ /* 0x000fc80008410000 */
[----:B------:R-:W-:-:S07]  /*14d0*/  @P0 FADD.FTZ R40, R16, R40 ;  /* 0x0000002810280221 */ /* 0x000fce0000010000 */
.L_x_7547:
[----:B------:R-:W-:Y:S05]  /*14e0*/  BSYNC B0 ;  /* 0x0000000000007941 */ /* 0x000fea0003800000 */
.L_x_7546:
[----:B------:R-:W-:Y:S04]  /*14f0*/  BSSY B0, `(.L_x_7548) ;  /* 0x0000006000007945 */ /* 0x000fe80003800000 */
[----:B------:R-:W-:Y:S05]  /*1500*/  @!P6 BRA `(.L_x_7549) ;  /* 0x000000000010e947 */ /* 0x000fea0003800000 */
[----:B-----5:R-:W-:-:S04]  /*1510*/  PRMT R41, R22, 0x7632, R41 ;  /* 0x0000763216297816 */ /* 0x020fc80000000029 */
[----:B------:R-:W-:-:S05]  /*1520*/  SHF.L.U32 R41, R41, 0x10, RZ ;  /* 0x0000001029297819 */ /* 0x000fca00000006ff */
[----:B------:R-:W-:-:S04]  /*1530*/  FMUL.FTZ R41, R41, UR7 ;  /* 0x0000000729297c20 */ /* 0x000fc80008410000 */
[----:B------:R-:W-:-:S07]  /*1540*/  @P0 FADD.FTZ R41, R17, R41 ;  /* 0x0000002911290221 */ /* 0x000fce0000010000 */
.L_x_7549:
[----:B------:R-:W-:Y:S05]  /*1550*/  BSYNC B0 ;  /* 0x0000000000007941 */ /* 0x000fea0003800000 */
.L_x_7548:
[----:B------:R-:W-:Y:S04]  /*1560*/  BSSY B0, `(.L_x_7550) ;  /* 0x0000005000007945 */ /* 0x000fe80003800000 */
[----:B------:R-:W-:Y:S05]  /*1570*/  @!P6 BRA `(.L_x_7551) ;  /* 0x00000000000ce947 */ /* 0x000fea0003800000 */
[----:B-----5:R-:W-:-:S05]  /*1580*/  SHF.L.U32 R42, R23, 0x10, RZ ;  /* 0x00000010172a7819 */ /* 0x020fca00000006ff */
[----:B------:R-:W-:-:S04]  /*1590*/  FMUL.FTZ R42, R42, UR7 ;  /* 0x000000072a2a7c20 */ /* 0x000fc80008410000 */
[----:B------:R-:W-:-:S07]  /*15a0*/  @P0 FADD.FTZ R42, R18, R42 ;  /* 0x0000002a122a0221 */ /* 0x000fce0000010000 */
.L_x_7551:
[----:B------:R-:W-:Y:S05]  /*15b0*/  BSYNC B0 ;  /* 0x0000000000007941 */ /* 0x000fea0003800000 */
.L_x_7550:
[----:B------:R-:W-:Y:S04]  /*15c0*/  BSSY B0, `(.L_x_7552) ;  /* 0x0000006000007945 */ /* 0x000fe80003800000 */
[----:B------:R-:W-:Y:S05]  /*15d0*/  @!P6 BRA `(.L_x_7553) ;  /* 0x000000000010e947 */ /* 0x000fea0003800000 */
[----:B-----5:R-:W-:-:S04]  /*15e0*/  PRMT R43, R23, 0x7632, R43 ;  /* 0x00007632172b7816 */ /* 0x020fc8000000002b */
[----:B------:R-:W-:-:S05]  /*15f0*/  SHF.L.U32 R43, R43, 0x10, RZ ;  /* 0x000000102b2b7819 */ /* 0x000fca00000006ff */
[----:B------:R-:W-:-:S04]  /*1600*/  FMUL.FTZ R43, R43, UR7 ;  /* 0x000000072b2b7c20 */ /* 0x000fc80008410000 */
[----:B------:R-:W-:-:S07]  /*1610*/  @P0 FADD.FTZ R43, R19, R43 ;  /* 0x0000002b132b0221 */ /* 0x000fce0000010000 */
.L_x_7553:
[----:B------:R-:W-:Y:S05]  /*1620*/  BSYNC B0 ;  /* 0x0000000000007941 */ /* 0x000fea0003800000 */
.L_x_7552:
[----:B------:R-:W-:Y:S01]  /*1630*/  FADD.FTZ R82, RZ, R28 ;  /* 0x0000001cff527221 */ /* 0x000fe20000010000 */
[----:B------:R-:W-:Y:S01]  /*1640*/  IMAD.WIDE.U32 R78, R81, 0x20, R78 ;  /* 0x00000020514e7825 */ /* 0x000fe200078e004e */
[----:B------:R-:W-:Y:S01]  /*1650*/  LOP3.LUT P0, RZ, R0, 0xff, RZ, 0xc0, !PT ;  /* 0x000000ff00ff7812 */ /* 0x000fe2000780c0ff */
[----:B------:R-:W-:Y:S02]  /*1660*/  UMOV UR10, 0xffffffff ;  /* 0xffffffff000a7882 */ /* 0x000fe40000000000 */
[----:B------:R-:W-:Y:S01]  /*1670*/  FADD.FTZ R83, R82, R29 ;  /* 0x0000001d52537221 */ /* 0x000fe20000010000 */
[----:B------:R-:W-:Y:S01]  /*1680*/  LOP3.LUT P1, RZ, R2, 0x1f, RZ, 0xc0, !PT ;  /* 0x0000001f02ff7812 */ /* 0x000fe2000782c0ff */
[----:B------:R0:W-:Y:S02]  /*1690*/  STG.E.128 desc[UR4][R78.64], R44 ;  /* 0x0000002c4e007986 */ /* 0x0001e4000c101d04 */
[----:B------:R-:W-:Y:S02]  /*16a0*/  FADD.FTZ R82, R83, R30 ;  /* 0x0000001e53527221 */ /* 0x000fe40000010000 */
[----:B------:R0:W-:Y:S02]  /*16b0*/  STG.E.128 desc[UR4][R78.64+0x10], R40 ;  /* 0x000010284e007986 */ /* 0x0001e4000c101d04 */
        /* <DEDUP_REMOVED lines=17> */
[----:B------:R-:W-:-:S03]  /*17d0*/  SHF.R.S32.HI R82, RZ, 0x1f, R59 ;  /* 0x0000001fff527819 */ /* 0x000fc6000001143b */
        /* <DEDUP_REMOVED lines=76> */
.L_x_7568:
        /* <DEDUP_REMOVED lines=19> */
[----:B------:R-:W-:-:S04]  /*1dd0*/  HFMA2.MMA R0, -RZ, RZ, 0, 0 ;  /* 0x00000000ff007435 */ /* 0x000fc800000001ff */
[----:B------:R-:W-:Y:S02]  /*1de0*/  @!P1 LDS.64 R78, [R83] ;  /* 0x00000000534e9984 */ /* 0x000fe40000000a00 */
[----:B------:R-:W-:Y:S02]  /*1df0*/  @!P1 MOV R0, 0x300 ;  /* 0x0000030000009802 */ /* 0x000fe40000000f00 */
[----:B------:R-:W-:Y:S02]  /*1e00*/  LOP3.LUT P1, RZ, R81, 0x1f, R2, 0xf8, !PT ;  /* 0x0000001f51ff7812 */ /* 0x000fe4000782f802 */
[-C--:B------:R-:W-:Y:S01]  /*1e10*/  I2FP.F32.S32 R88, R0.reuse ;  /* 0x0000000000587245 */ /* 0x080fe20000201400 */
[----:B------:R-:W1:Y:S02]  /*1e20*/  SHFL.DOWN PT, R85, R0, 0x4, 0x1f ;  /* 0x08801f0000557f89 */ /* 0x000e6400000e0000 */
[----:B-1----:R-:W-:Y:S02]  /*1e30*/  I2FP.F32.S32 R90, R85 ;  /* 0x00000055005a7245 */ /* 0x002fe40000201400 */
[----:B------:R-:W-:-:S04]  /*1e40*/  IADD3 R85, R85, R0, RZ ;  /* 0x0000000055557210 */ /* 0x000fc80007ffe0ff */
[----:B------:R-:W-:Y:S01]  /*1e50*/  I2FP.F32.S32 R83, R85 ;  /* 0x0000005500537245 */ /* 0x000fe20000201400 */
[----:B------:R-:W-:Y:S03]  /*1e60*/  SHFL.DOWN PT, R92, R85, 0x2, 0x1f ;  /* 0x08401f00555c7f89 */ /* 0x000fe600000e0000 */
[----:B0-----:R-:W0:Y:S01]  /*1e70*/  MUFU.RCP R86, R83 ;  /* 0x0000005300567308 */ /* 0x001e220000001000 */
[----:B------:R-:W1:Y:S04]  /*1e80*/  SHFL.DOWN PT, R87, R78, 0x4, 0x1f ;  /* 0x08801f004e577f89 */ /* 0x000e6800000e0000 */
[----:B------:R-:W2:Y:S01]  /*1e90*/  SHFL.DOWN PT, R84, R79, 0x4, 0x1f ;  /* 0x08801f004f547f89 */ /* 0x000ea200000e0000 */
[C---:B-1----:R-:W-:Y:S01]  /*1ea0*/  FMUL.FTZ R89, R87.reuse, R90 ;  /* 0x0000005a57597220 */ /* 0x042fe20000410000 */
[----:B------:R-:W-:-:S03]  /*1eb0*/  FADD.FTZ R87, -R87, R78 ;  /* 0x0000004e57577221 */ /* 0x000fc60000010100 */
[----:B------:R-:W-:Y:S01]  /*1ec0*/  FFMA.FTZ R89, R88, R78, R89 ;  /* 0x0000004e58597223 */ /* 0x000fe20000010059 */
[----:B------:R-:W-:-:S03]  /*1ed0*/  FMUL.FTZ R87, R87, R87 ;  /* 0x0000005757577220 */ /* 0x000fc60000410000 */
[----:B0-----:R-:W-:Y:S01]  /*1ee0*/  FMUL.FTZ R0, R86, R89 ;  /* 0x0000005956007220 */ /* 0x001fe20000410000 */
[----:B------:R-:W-:-:S04]  /*1ef0*/  FMUL.FTZ R87, R87, R88 ;  /* 0x0000005857577220 */ /* 0x000fc80000410000 */
[----:B------:R-:W0:Y:S01]  /*1f00*/  SHFL.DOWN PT, R89, R0, 0x2, 0x1f ;  /* 0x08401f0000597f89 */ /* 0x000e2200000e0000 */
[----:B------:R-:W-:Y:S01]  /*1f10*/  FMUL.FTZ R90, R87, R90 ;  /* 0x0000005a575a7220 */ /* 0x000fe20000410000 */
[----:B--2---:R-:W-:Y:S01]  /*1f20*/  FADD.FTZ R87, R84, R79 ;  /* 0x0000004f54577221 */ /* 0x004fe20000010000 */
[-C--:B------:R-:W-:Y:S02]  /*1f30*/  IADD3 R84, R85, R92.reuse, RZ ;  /* 0x0000005c55547210 */ /* 0x080fe40007ffe0ff */
[----:B------:R-:W-:Y:S01]  /*1f40*/  I2FP.F32.S32 R92, R92 ;  /* 0x0000005c005c7245 */ /* 0x000fe20000201400 */
[----:B------:R-:W-:Y:S01]  /*1f50*/  FFMA.FTZ R87, R86, R90, R87 ;  /* 0x0000005a56577223 */ /* 0x000fe20000010057 */
[----:B------:R-:W-:Y:S01]  /*1f60*/  I2FP.F32.S32 R86, R84 ;  /* 0x0000005400567245 */ /* 0x000fe20000201400 */
[----:B------:R-:W-:Y:S03]  /*1f70*/  SHFL.DOWN PT, R85, R84, 0x1, 0x1f ;  /* 0x08201f0054557f89 */ /* 0x000fe600000e0000 */
[----:B------:R-:W1:Y:S01]  /*1f80*/  MUFU.RCP R79, R86 ;  /* 0x00000056004f7308 */ /* 0x000e620000001000 */
[----:B------:R-:W2:Y:S01]  /*1f90*/  SHFL.DOWN PT, R78, R87, 0x2, 0x1f ;  /* 0x08401f00574e7f89 */ /* 0x000ea200000e0000 */
[----:B0-----:R-:W-:Y:S01]  /*1fa0*/  FMUL.FTZ R88, R89, R92 ;  /* 0x0000005c59587220 */ /* 0x001fe20000410000 */
[----:B------:R-:W-:-:S03]  /*1fb0*/  FADD.FTZ R89, R0, -R89 ;  /* 0x8000005900597221 */ /* 0x000fc60000010000 */
[----:B------:R-:W-:Y:S01]  /*1fc0*/  FFMA.FTZ R88, R83, R0, R88 ;  /* 0x0000000053587223 */ /* 0x000fe20000010058 */
[----:B------:R-:W-:-:S04]  /*1fd0*/  FMUL.FTZ R0, R89, R89 ;  /* 0x0000005959007220 */ /* 0x000fc80000410000 */
[----:B------:R-:W-:Y:S01]  /*1fe0*/  FMUL.FTZ R0, R83, R0 ;  /* 0x0000000053007220 */ /* 0x000fe20000410000 */
[----:B-1----:R-:W-:Y:S01]  /*1ff0*/  FMUL.FTZ R83, R79, R88 ;  /* 0x000000584f537220 */ /* 0x002fe20000410000 */
[----:B--2---:R-:W-:Y:S02]  /*2000*/  FADD.FTZ R78, R87, R78 ;  /* 0x0000004e574e7221 */ /* 0x004fe40000010000 */
[----:B------:R-:W-:Y:S01]  /*2010*/  FMUL.FTZ R0, R0, R92 ;  /* 0x0000005c00007220 */ /* 0x000fe20000410000 */
[-C--:B------:R-:W-:Y:S01]  /*2020*/  I2FP.F32.S32 R87, R85.reuse ;  /* 0x0000005500577245 */ /* 0x080fe20000201400 */
[----:B------:R-:W0:Y:S02]  /*2030*/  SHFL.DOWN PT, R88, R83, 0x1, 0x1f ;  /* 0x08201f0053587f89 */ /* 0x000e2400000e0000 */
[----:B------:R-:W-:Y:S01]  /*2040*/  FFMA.FTZ R0, R79, R0, R78 ;  /* 0x000000004f007223 */ /* 0x000fe2000001004e */
[----:B------:R-:W-:-:S04]  /*2050*/  IADD3 R78, R84, R85, RZ ;  /* 0x00000055544e7210 */ /* 0x000fc80007ffe0ff */
[----:B------:R-:W-:Y:S01]  /*2060*/  I2FP.F32.S32 R78, R78 ;  /* 0x0000004e004e7245 */ /* 0x000fe20000201400 */
[----:B------:R-:W1:Y:S05]  /*2070*/  SHFL.DOWN PT, R79, R0, 0x1, 0x1f ;  /* 0x08201f00004f7f89 */ /* 0x000e6a00000e0000 */
[----:B------:R-:W2:Y:S01]  /*2080*/  MUFU.RCP R78, R78 ;  /* 0x0000004e004e7308 */ /* 0x000ea20000001000 */
[----:B0-----:R-:W-:Y:S01]  /*2090*/  FADD.FTZ R84, R83, -R88 ;  /* 0x8000005853547221 */ /* 0x001fe20000010000 */
[----:B------:R-:W-:-:S03]  /*20a0*/  FMUL.FTZ R89, R88, R87 ;  /* 0x0000005758597220 */ /* 0x000fc60000410000 */
[----:B------:R-:W-:Y:S01]  /*20b0*/  FMUL.FTZ R85, R84, R84 ;  /* 0x0000005454557220 */ /* 0x000fe20000410000 */
[----:B------:R-:W-:-:S03]  /*20c0*/  FFMA.FTZ R89, R86, R83, R89 ;  /* 0x0000005356597223 */ /* 0x000fc60000010059 */
[----:B------:R-:W-:Y:S01]  /*20d0*/  FMUL.FTZ R85, R86, R85 ;  /* 0x0000005556557220 */ /* 0x000fe20000410000 */
[----:B--2---:R-:W-:Y:S01]  /*20e0*/  FMUL.FTZ R89, R78, R89 ;  /* 0x000000594e597220 */ /* 0x004fe20000410000 */
[----:B-1----:R-:W-:Y:S02]  /*20f0*/  FADD.FTZ R79, R0, R79 ;  /* 0x0000004f004f7221 */ /* 0x002fe40000010000 */
[----:B------:R-:W-:Y:S01]  /*2100*/  FMUL.FTZ R85, R85, R87 ;  /* 0x0000005755557220 */ /* 0x000fe20000410000 */
[----:B------:R-:W0:Y:S02]  /*2110*/  LDC R0, c[0x0][0x2d8] ;  /* 0x0000b600ff007b82 */ /* 0x000e240000000800 */
[----:B------:R-:W1:Y:S01]  /*2120*/  SHFL.IDX PT, R89, R89, RZ, 0x1f ;  /* 0x00001fff59597589 */ /* 0x000e6200000e0000 */
[----:B------:R-:W-:-:S05]  /*2130*/  FFMA.FTZ R83, R78, R85, R79 ;  /* 0x000000554e537223 */ /* 0x000fca000001004f */
[----:B------:R-:W2:Y:S01]  /*2140*/  @!P1 LDC.64 R78, c[0x0][0x250] ;  /* 0x00009400ff4e9b82 */ /* 0x000ea20000000a00 */
[----:B------:R-:W0:Y:S07]  /*2150*/  SHFL.IDX PT, R83, R83, RZ, 0x1f ;  /* 0x00001fff53537589 */ /* 0x000e2e00000e0000 */
[----:B------:R-:W3:Y:S01]  /*2160*/  @!P1 LDC.64 R84, c[0x0][0x258] ;  /* 0x00009600ff549b82 */ /* 0x000ee20000000a00 */
[----:B-1----:R-:W-:-:S05]  /*2170*/  FMUL.FTZ R81, R89, R89 ;  /* 0x0000005959517220 */ /* 0x002fca0000410000 */
[----:B------:R-:W-:Y:S01]  /*2180*/  FSEL R81, R81, RZ, P4 ;  /* 0x000000ff51517208 */ /* 0x000fe20002000000 */
[----:B0-----:R-:W-:Y:S01]  /*2190*/  FFMA.FTZ R0, R83, UR6, R0 ;  /* 0x0000000653007c23 */ /* 0x001fe20008010000 */
[----:B--2---:R-:W-:-:S03]  /*21a0*/  @!P1 LEA R78, P2, R59, R78, 0x2 ;  /* 0x0000004e3b4e9211 */ /* 0x004fc600078410ff */
[----:B------:R-:W-:Y:S01]  /*21b0*/  FADD.FTZ R0, R0, R81 ;  /* 0x0000005100007221 */ /* 0x000fe20000010000 */
[C---:B------:R-:W-:Y:S02]  /*21c0*/  @!P1 LEA.HI.X R79, R59.reuse, R79, R82, 0x2, P2 ;  /* 0x0000004f3b4f9211 */ /* 0x040fe400010f1452 */
[----:B---3--:R-:W-:-:S03]  /*21d0*/  @!P1 LEA R84, P3, R59, R84, 0x2 ;  /* 0x000000543b549211 */ /* 0x008fc600078610ff */
[----:B------:R-:W0:Y:S01]  /*21e0*/  MUFU.RSQ R0, R0 ;  /* 0x0000000000007308 */ /* 0x000e220000001400 */
[----:B------:R-:W-:Y:S01]  /*21f0*/  @!P1 LEA.HI.X R85, R59, R85, R82, 0x2, P3 ;  /* 0x000000553b559211 */ /* 0x000fe200018f1452 */
        /* <DEDUP_REMOVED lines=56> */
[----:B------:R-:W-:Y:S01]  /*2580*/  PRMT R0, R62, 0x7632, R0 ;  /* 0x000076323e007816 */ /* 0x000fe20000000000 */
[----:B------:R-:W-:Y:S01]  /*2590*/  FFMA.FTZ R27, R27, R33, R50 ;  /* 0x000000211b1b7223 */ /* 0x000fe20000010032 */
[----:B------:R-:W-:-:S02]  /*25a0*/  PRMT R25, R61, 0x7632, R25 ;  /* 0x000076323d197816 */ /* 0x000fc40000000019 */
[----:B------:R-:W-:Y:S02]  /*25b0*/  SHF.L.U32 R33, R62, 0x10, RZ ;  /* 0x000000103e217819 */ /* 0x000fe400000006ff */
[----:B------:R-:W-:Y:S02]  /*25c0*/  SHF.L.U32 R42, R0, 0x10, RZ ;  /* 0x00000010002a7819 */ /* 0x000fe400000006ff */
[----:B------:R-:W-:Y:S01]  /*25d0*/  SHF.L.U32 R43, R25, 0x10, RZ ;  /* 0x00000010192b7819 */ /* 0x000fe200000006ff */
[----:B------:R-:W-:Y:S01]  /*25e0*/  FFMA.FTZ R28, R28, R33, R49 ;  /* 0x000000211c1c7223 */ /* 0x000fe20000010031 */
[----:B------:R-:W-:Y:S01]  /*25f0*/  PRMT R25, R60, 0x7632, R25 ;  /* 0x000076323c197816 */ /* 0x000fe20000000019 */
[----:B------:R-:W-:Y:S01]  /*2600*/  FFMA.FTZ R33, R41, R42, R66 ;  /* 0x0000002a29217223 */ /* 0x000fe20000010042 */
[----:B------:R-:W-:Y:S01]  /*2610*/  PRMT R32, R63, 0x7632, R32 ;  /* 0x000076323f207816 */ /* 0x000fe20000000020 */
[----:B------:R-:W-:Y:S01]  /*2620*/  FFMA.FTZ R43, R40, R43, R65 ;  /* 0x0000002b282b7223 */ /* 0x000fe20000010041 */
[----:B------:R-:W-:-:S02]  /*2630*/  SHF.L.U32 R41, R25, 0x10, RZ ;  /* 0x0000001019297819 */ /* 0x000fc400000006ff */
[----:B------:R-:W-:Y:S02]  /*2640*/  SHF.R.S32.HI R25, RZ, 0x1f, R80 ;  /* 0x0000001fff197819 */ /* 0x000fe40000011450 */
[----:B------:R-:W-:Y:S01]  /*2650*/  SHF.L.U32 R32, R32, 0x10, RZ ;  /* 0x0000001020207819 */ /* 0x000fe200000006ff */
[----:B------:R-:W-:Y:S01]  /*2660*/  FFMA.FTZ R45, R45, R41, R64 ;  /* 0x000000292d2d7223 */ /* 0x000fe20000010040 */
[----:B------:R-:W-:Y:S02]  /*2670*/  SHF.L.U32 R40, R60, 0x10, RZ ;  /* 0x000000103c287819 */ /* 0x000fe400000006ff */
[----:B------:R-:W-:Y:S01]  /*2680*/  LEA.HI R41, R25, R80, RZ, 0x3 ;  /* 0x0000005019297211 */ /* 0x000fe200078f18ff */
[----:B------:R-:W-:Y:S01]  /*2690*/  FFMA.FTZ R0, R44, R32, R67 ;  /* 0x000000202c007223 */ /* 0x000fe20000010043 */
[----:B------:R-:W-:Y:S01]  /*26a0*/  PRMT R25, R9, 0x7632, R25 ;  /* 0x0000763209197816 */ /* 0x000fe20000000019 */
[----:B------:R-:W-:Y:S01]  /*26b0*/  FFMA.FTZ R34, R34, R40, R3 ;  /* 0x0000002822227223 */ /* 0x000fe20000010003 */
[----:B------:R-:W-:-:S02]  /*26c0*/  SHF.L.U32 R32, R61, 0x10, RZ ;  /* 0x000000103d207819 */ /* 0x000fc400000006ff */
[C---:B------:R-:W-:Y:S02]  /*26d0*/  SHF.L.U32 R44, R11.reuse, 0x10, RZ ;  /* 0x000000100b2c7819 */ /* 0x040fe400000006ff */
[----:B------:R-:W-:Y:S01]  /*26e0*/  PRMT R42, R11, 0x7632, R42 ;  /* 0x000076320b2a7816 */ /* 0x000fe2000000002a */
[----:B------:R-:W-:Y:S01]  /*26f0*/  FFMA.FTZ R32, R79, R32, R48 ;  /* 0x000000204f207223 */ /* 0x000fe20000010030 */
[----:B------:R-:W-:Y:S02]  /*2700*/  PRMT R40, R10, 0x7632, R40 ;  /* 0x000076320a287816 */ /* 0x000fe40000000028 */
[----:B------:R-:W-:Y:S02]  /*2710*/  SHF.L.U32 R25, R25, 0x10, RZ ;  /* 0x0000001019197819 */ /* 0x000fe400000006ff */
[----:B------:R-:W-:Y:S01]  /*2720*/  SHF.L.U32 R47, R42, 0x10, RZ ;  /* 0x000000102a2f7819 */ /* 0x000fe200000006ff */
[----:B------:R-:W-:Y:S01]  /*2730*/  FFMA.FTZ R42, R95, R44, R54 ;  /* 0x0000002c5f2a7223 */ /* 0x000fe20000010036 */
[----:B------:R-:W-:Y:S01]  /*2740*/  SHF.L.U32 R79, R40, 0x10, RZ ;  /* 0x00000010284f7819 */ /* 0x000fe200000006ff */
[----:B------:R-:W-:Y:S01]  /*2750*/  FFMA.FTZ R46, R46, R25, R69 ;  /* 0x000000192e2e7223 */ /* 0x000fe20000010045 */
[----:B------:R-:W-:Y:S01]  /*2760*/  SHF.L.U32 R44, R9, 0x10, RZ ;  /* 0x00000010092c7819 */ /* 0x000fe200000006ff */
[----:B------:R-:W-:Y:S01]  /*2770*/  FFMA.FTZ R47, R78, R47, R71 ;  /* 0x0000002f4e2f7223 */ /* 0x000fe20000010047 */
[C---:B------:R-:W-:Y:S01]  /*2780*/  SHF.L.U32 R40, R8.reuse, 0x10, RZ ;  /* 0x0000001008287819 */ /* 0x040fe200000006ff */
[----:B------:R-:W-:Y:S01]  /*2790*/  FFMA.FTZ R79, R93, R79, R70 ;  /* 0x0000004f5d4f7223 */ /* 0x000fe20000010046 */
[----:B------:R-:W-:Y:S01]  /*27a0*/  PRMT R25, R8, 0x7632, R25 ;  /* 0x0000763208197816 */ /* 0x000fe20000000019 */
[----:B------:R-:W-:Y:S01]  /*27b0*/  FFMA.FTZ R89, R89, R44, R52 ;  /* 0x0000002c59597223 */ /* 0x000fe20000010034 */
[----:B------:R-:W-:Y:S01]  /*27c0*/  SHF.L.U32 R77, R10, 0x10, RZ ;  /* 0x000000100a4d7819 */ /* 0x000fe200000006ff */
[----:B------:R-:W-:Y:S01]  /*27d0*/  FFMA.FTZ R44, R24, R40, R51 ;  /* 0x00000028182c7223 */ /* 0x000fe20000010033 */
[----:B------:R-:W-:-:S02]  /*27e0*/  SHF.L.U32 R40, R25, 0x10, RZ ;  /* 0x0000001019287819 */ /* 0x000fc400000006ff */
[----:B------:R-:W0:Y:S01]  /*27f0*/  LDC.64 R24, c[0x0][0x2b8] ;  /* 0x0000ae00ff187b82 */ /* 0x000e220000000a00 */
[----:B------:R-:W-:Y:S01]  /*2800*/  FFMA.FTZ R78, R76, R77, R53 ;  /* 0x0000004d4c4e7223 */ /* 0x000fe20000010035 */
[----:B------:R-:W-:Y:S02]  /*2810*/  PRMT R77, R7, 0x7632, R77 ;  /* 0x00007632074d7816 */ /* 0x000fe4000000004d */
        /* <DEDUP_REMOVED lines=8> */
[----:B------:R-:W-:Y:S01]  /*28a0*/  LOP3.LUT R76, R2, 0xff, RZ, 0xc0, !PT ;  /* 0x000000ff024c7812 */ /* 0x000fe200078ec0ff */
[----:B------:R-:W-:Y:S01]  /*28b0*/  FFMA.FTZ R84, R36, R80, R57 ;  /* 0x0000005024547223 */ /* 0x000fe20000010039 */
[----:B------:R-:W-:Y:S01]  /*28c0*/  PRMT R36, R5, 0x7632, R36 ;  /* 0x0000763205247816 */ /* 0x000fe20000000024 */
[----:B------:R-:W-:Y:S01]  /*28d0*/  FFMA.FTZ R82, R35, R38, R56 ;  /* 0x0000002623527223 */ /* 0x000fe20000010038 */
[----:B------:R-:W-:-:S02]  /*28e0*/  SHF.L.U32 R81, R7, 0x10, RZ ;  /* 0x0000001007517819 */ /* 0x000fc400000006ff */
[----:B------:R-:W-:Y:S02]  /*28f0*/  PRMT R29, R4, 0x7632, R29 ;  /* 0x00007632041d7816 */ /* 0x000fe4000000001d */
[----:B------:R-:W-:Y:S01]  /*2900*/  LEA.HI.SX32 R41, R41, R76, 0x1d ;  /* 0x0000004c29297211 */ /* 0x000fe200078feaff */
[----:B------:R-:W-:Y:S01]  /*2910*/  FFMA.FTZ R86, R39, R81, R58 ;  /* 0x0000005127567223 */ /* 0x000fe2000001003a */
[----:B------:R-:W-:Y:S02]  /*2920*/  SHF.L.U32 R37, R36, 0x10, RZ ;  /* 0x0000001024257819 */ /* 0x000fe400000006ff */
[----:B------:R-:W-:Y:S02]  /*2930*/  SHF.L.U32 R35, R4, 0x10, RZ ;  /* 0x0000001004237819 */ /* 0x000fe400000006ff */
[----:B------:R-:W-:Y:S01]  /*2940*/  SHF.L.U32 R36, R29, 0x10, RZ ;  /* 0x000000101d247819 */ /* 0x000fe200000006ff */
[----:B------:R-:W-:Y:S01]  /*2950*/  FFMA.FTZ R83, R30, R37, R73 ;  /* 0x000000251e537223 */ /* 0x000fe20000010049 */
[C---:B------:R-:W-:Y:S01]  /*2960*/  IADD3 R39, R41.reuse, 0x100, RZ ;  /* 0x0000010029277810 */ /* 0x040fe20007ffe0ff */
[----:B------:R-:W-:Y:S01]  /*2970*/  FFMA.FTZ R80, R26, R35, R55 ;  /* 0x000000231a507223 */ /* 0x000fe20000010037 */
[----:B------:R-:W-:Y:S01]  /*2980*/  IADD3 R29, R41, 0x200, RZ ;  /* 0x00000200291d7810 */ /* 0x000fe20007ffe0ff */
        /* <DEDUP_REMOVED lines=9> */
[----:B------:R-:W-:Y:S02]  /*2a20*/  F2FP.BF16.F32.PACK_AB R24, R45, R34 ;  /* 0x000000222d18723e */ /* 0x000fe400000010ff */
[----:B------:R-:W-:-:S02]  /*2a30*/  F2FP.BF16.F32.PACK_AB R29, R46, R89 ;  /* 0x000000592e1d723e */ /* 0x000fc400000010ff */
        /* <DEDUP_REMOVED lines=8> */
.L_x_7556:
[----:B------:R-:W-:Y:S05]  /*2ac0*/  BSYNC B0 ;  /* 0x0000000000007941 */ /* 0x000fea0003800000 */
.L_x_7555:
[----:B------:R-:W-:Y:S02]  /*2ad0*/  IADD3 R59, R59, UR8, RZ ;  /* 0x000000083b3b7c10 */ /* 0x000fe4000fffe0ff */
[----:B------:R-:W-:Y:S02]  /*2ae0*/  SEL R0, RZ, 0x1, P0 ;  /* 0x00000001ff007807 */ /* 0x000fe40000000000 */
[----:B------:R-:W-:-:S13]  /*2af0*/  ISETP.GE.AND P1, PT, R59, UR9, PT ;  /* 0x000000093b007c0c */ /* 0x000fda000bf26270 */
[----:B------:R-:W-:Y:S05]  /*2b00*/  @!P1 BRA `(.L_x_7557) ;  /* 0xffffffd800609947 */ /* 0x000fea000383ffff */
[----:B------:R-:W-:Y:S05]  /*2b10*/  EXIT ;  /* 0x000000000000794d */ /* 0x000fea0003800000 */
.L_x_7554:
[----:B------:R-:W-:Y:S01]  /*2b20*/  HFMA2.MMA R90, -RZ, RZ, 0, 5.9604644775390625e-08 ;  /* 0x00000001ff5a7435 */ /* 0x000fe200000001ff */
[----:B------:R-:W-:Y:S02]  /*2b30*/  MOV R89, R0 ;  /* 0x0000000000597202 */ /* 0x000fe40000000f00 */
[----:B------:R-:W-:Y:S02]  /*2b40*/  MOV R91, 0x1f ;  /* 0x0000001f005b7802 */ /* 0x000fe40000000f00 */
[----:B------:R-:W-:-:S07]  /*2b50*/  MOV R88, 0xffffffff ;  /* 0xffffffff00587802 */ /* 0x000fce0000000f00 */
[----:B-----5:R-:W-:Y:S05]  /*2b60*/  WARPSYNC.COLLECTIVE R88, `(.L_x_7558) ;  /* 0x0000000058087348 */ /* 0x020fea0003c00000 */
[----:B------:R0:W1:Y:S02]  /*2b70*/  SHFL.BFLY P2, R87, R89, R90, R91 ;  /* 0x0c00005a59577389 */ /* 0x000064000004005b */
[----:B01---5:R-:W-:Y:S01]  /*2b80*/  ENDCOLLECTIVE ;  /* 0x000000000000791b */ /* 0x023fe20003800000 */
.L_x_7558:
[----:B------:R-:W-:Y:S01]  /*2b90*/  HFMA2.MMA R90, -RZ, RZ, 0, 1.1920928955078125e-07 ;  /* 0x00000002ff5a7435 */ /* 0x000fe200000001ff */
[----:B------:R-:W-:-:S05]  /*2ba0*/  MOV R79, R87 ;  /* 0x00000057004f7202 */ /* 0x000fca0000000f00 */
[----:B------:R-:W-:-:S05]  /*2bb0*/  FADD.FTZ R79, R0, R79 ;  /* 0x0000004f004f7221 */ /* 0x000fca0000010000 */
[----:B------:R-:W-:-:S07]  /*2bc0*/  MOV R89, R79 ;  /* 0x0000004f00597202 */ /* 0x000fce0000000f00 */
[----:B------:R-:W-:Y:S05]  /*2bd0*/  WARPSYNC.COLLECTIVE R88, `(.L_x_7559) ;  /* 0x0000000058087348 */ /* 0x000fea0003c00000 */
[----:B------:R0:W1:Y:S02]  /*2be0*/  SHFL.BFLY P2, R87, R89, R90, R91 ;  /* 0x0c00005a59577389 */ /* 0x000064000004005b */
[----:B01----:R-:W-:Y:S01]  /*2bf0*/  ENDCOLLECTIVE ;  /* 0x000000000000791b */ /* 0x003fe20003800000 */
.L_x_7559:
[----:B------:R-:W-:Y:S01]  /*2c00*/  HFMA2.MMA R90, -RZ, RZ, 0, 2.384185791015625e-07 ;  /* 0x00000004ff5a7435 */ /* 0x000fe200000001ff */
[----:B------:R-:W-:-:S05]  /*2c10*/  MOV R78, R87 ;  /* 0x00000057004e7202 */ /* 0x000fca0000000f00 */
[----:B------:R-:W-:-:S05]  /*2c20*/  FADD.FTZ R84, R79, R78 ;  /* 0x0000004e4f547221 */ /* 0x000fca0000010000 */
[----:B------:R-:W-:-:S07]  /*2c30*/  MOV R89, R84 ;  /* 0x0000005400597202 */ /* 0x000fce0000000f00 */
[----:B------:R-:W-:Y:S05]  /*2c40*/  WARPSYNC.COLLECTIVE R88, `(.L_x_7560) ;  /* 0x0000000058087348 */ /* 0x000fea0003c00000 */
[----:B------:R0:W1:Y:S02]  /*2c50*/  SHFL.BFLY P2, R87, R89, R90, R91 ;  /* 0x0c00005a59577389 */ /* 0x000064000004005b */
[----:B01----:R-:W-:Y:S01]  /*2c60*/  ENDCOLLECTIVE ;  /* 0x000000000000791b */ /* 0x003fe20003800000 */
.L_x_7560:
[----:B------:R-:W-:Y:S01]  /*2c70*/  HFMA2.MMA R90, -RZ, RZ, 0, 4.76837158203125e-07 ;  /* 0x00000008ff5a7435 */ /* 0x000fe200000001ff */
[----:B------:R-:W-:-:S05]  /*2c80*/  MOV R85, R87 ;  /* 0x0000005700557202 */ /* 0x000fca0000000f00 */
[----:B------:R-:W-:-:S05]  /*2c90*/  FADD.FTZ R85, R84, R85 ;  /* 0x0000005554557221 */ /* 0x000fca0000010000 */
[----:B------:R-:W-:-:S07]  /*2ca0*/  MOV R89, R85 ;  /* 0x0000005500597202 */ /* 0x000fce0000000f00 */
[----:B------:R-:W-:Y:S05]  /*2cb0*/  WARPSYNC.COLLECTIVE R88, `(.L_x_7561) ;  /* 0x0000000058087348 */ /* 0x000fea0003c00000 */
[----:B------:R0:W1:Y:S02]  /*2cc0*/  SHFL.BFLY P2, R87, R89, R90, R91 ;  /* 0x0c00005a59577389 */ /* 0x000064000004005b */
[----:B01----:R-:W-:Y:S01]  /*2cd0*/  ENDCOLLECTIVE ;  /* 0x000000000000791b */ /* 0x003fe20003800000 */
.L_x_7561:
[----:B------:R-:W-:Y:S01]  /*2ce0*/  HFMA2.MMA R90, -RZ, RZ, 0, 9.5367431640625e-07 ;  /* 0x00000010ff5a7435 */ /* 0x000fe200000001ff */
[----:B------:R-:W-:-:S05]  /*2cf0*/  MOV R78, R87 ;  /* 0x00000057004e7202 */ /* 0x000fca0000000f00 */
[----:B------:R-:W-:-:S05]  /*2d00*/  FADD.FTZ R86, R85, R78 ;  /* 0x0000004e55567221 */ /* 0x000fca0000010000 */
[----:B------:R-:W-:-:S07]  /*2d10*/  MOV R89, R86 ;  /* 0x0000005600597202 */ /* 0x000fce0000000f00 */
[----:B------:R-:W-:Y:S05]  /*2d20*/  WARPSYNC.COLLECTIVE R88, `(.L_x_7562) ;  /* 0x0000000058087348 */ /* 0x000fea0003c00000 */
[----:B------:R0:W1:Y:S02]  /*2d30*/  SHFL.BFLY P2, R87, R89, R90, R91 ;  /* 0x0c00005a59577389 */ /* 0x000064000004005b */
[----:B01----:R-:W-:Y:S01]  /*2d40*/  ENDCOLLECTIVE ;  /* 0x000000000000791b */ /* 0x003fe20003800000 */
.L_x_7562:
        /* <DEDUP_REMOVED lines=55> */
.L_x_7563:
[----:B------:R-:W-:Y:S01]  /*30c0*/  HFMA2.MMA R90, -RZ, RZ, 0, 1.1920928955078125e-07 ;  /* 0x00000002ff5a7435 */ /* 0x000fe200000001ff */
[----:B------:R-:W-:-:S05]  /*30d0*/  MOV R79, R87 ;  /* 0x00000057004f7202 */ /* 0x000fca0000000f00 */
[----:B------:R-:W-:-:S05]  /*30e0*/  FADD.FTZ R79, R0, R79 ;  /* 0x0000004f004f7221 */ /* 0x000fca0000010000 */
[----:B------:R-:W-:-:S07]  /*30f0*/  MOV R89, R79 ;  /* 0x0000004f00597202 */ /* 0x000fce0000000f00 */
[----:B------:R-:W-:Y:S05]  /*3100*/  WARPSYNC.COLLECTIVE R88, `(.L_x_7564) ;  /* 0x0000000058087348 */ /* 0x000fea0003c00000 */
[----:B------:R0:W1:Y:S02]  /*3110*/  SHFL.BFLY P2, R87, R89, R90, R91 ;  /* 0x0c00005a59577389 */ /* 0x000064000004005b */
[----:B01----:R-:W-:Y:S01]  /*3120*/  ENDCOLLECTIVE ;  /* 0x000000000000791b */ /* 0x003fe20003800000 */
.L_x_7564:
[----:B------:R-:W-:Y:S01]  /*3130*/  HFMA2.MMA R90, -RZ, RZ, 0, 2.384185791015625e-07 ;  /* 0x00000004ff5a7435 */ /* 0x000fe200000001ff */
[----:B------:R-:W-:-:S05]  /*3140*/  MOV R84, R87 ;  /* 0x0000005700547202 */ /* 0x000fca0000000f00 */
[----:B------:R-:W-:-:S05]  /*3150*/  FADD.FTZ R84, R79, R84 ;  /* 0x000000544f547221 */ /* 0x000fca0000010000 */
[----:B------:R-:W-:-:S07]  /*3160*/  MOV R89, R84 ;  /* 0x0000005400597202 */ /* 0x000fce0000000f00 */
[----:B------:R-:W-:Y:S05]  /*3170*/  WARPSYNC.COLLECTIVE R88, `(.L_x_7565) ;  /* 0x0000000058087348 */ /* 0x000fea0003c00000 */
[----:B------:R0:W1:Y:S02]  /*3180*/  SHFL.BFLY P2, R87, R89, R90, R91 ;  /* 0x0c00005a59577389 */ /* 0x000064000004005b */
[----:B01----:R-:W-:Y:S01]  /*3190*/  ENDCOLLECTIVE ;  /* 0x000000000000791b */ /* 0x003fe20003800000 */
.L_x_7565:
[----:B------:R-:W-:Y:S01]  /*31a0*/  HFMA2.MMA R90, -RZ, RZ, 0, 4.76837158203125e-07 ;  /* 0x00000008ff5a7435 */ /* 0x000fe200000001ff */
[----:B------:R-:W-:-:S05]  /*31b0*/  MOV R85, R87 ;  /* 0x0000005700557202 */ /* 0x000fca0000000f00 */
[----:B------:R-:W-:-:S05]  /*31c0*/  FADD.FTZ R85, R84, R85 ;  /* 0x0000005554557221 */ /* 0x000fca0000010000 */
[----:B------:R-:W-:-:S07]  /*31d0*/  MOV R89, R85 ;  /* 0x0000005500597202 */ /* 0x000fce0000000f00 */
[----:B------:R-:W-:Y:S05]  /*31e0*/  WARPSYNC.COLLECTIVE R88, `(.L_x_7566) ;  /* 0x0000000058087348 */ /* 0x000fea0003c00000 */
[----:B------:R0:W1:Y:S02]  /*31f0*/  SHFL.BFLY P2, R87, R89, R90, R91 ;  /* 0x0c00005a59577389 */ /* 0x000064000004005b */
[----:B01----:R-:W-:Y:S01]  /*3200*/  ENDCOLLECTIVE ;  /* 0x000000000000791b */ /* 0x003fe20003800000 */
.L_x_7566:
[----:B------:R-:W-:Y:S01]  /*3210*/  HFMA2.MMA R90, -RZ, RZ, 0, 9.5367431640625e-07 ;  /* 0x00000010ff5a7435 */ /* 0x000fe200000001ff */
[----:B------:R-:W-:-:S05]  /*3220*/  MOV R86, R87 ;  /* 0x0000005700567202 */ /* 0x000fca0000000f00 */
[----:B------:R-:W-:-:S05]  /*3230*/  FADD.FTZ R86, R85, R86 ;  /* 0x0000005655567221 */ /* 0x000fca0000010000 */
[----:B------:R-:W-:-:S07]  /*3240*/  MOV R89, R86 ;  /* 0x0000005600597202 */ /* 0x000fce0000000f00 */
[----:B------:R-:W-:Y:S05]  /*3250*/  WARPSYNC.COLLECTIVE R88, `(.L_x_7567) ;  /* 0x0000000058087348 */ /* 0x000fea0003c00000 */
[----:B------:R0:W1:Y:S02]  /*3260*/  SHFL.BFLY P2, R87, R89, R90, R91 ;  /* 0x0c00005a59577389 */ /* 0x000064000004005b */
[----:B01----:R-:W-:Y:S01]  /*3270*/  ENDCOLLECTIVE ;  /* 0x000000000000791b */ /* 0x003fe20003800000 */
.L_x_7567:
[----:B------:R-:W-:Y:S05]  /*3280*/  BRA `(.L_x_7568) ;  /* 0xffffffe800847947 */ /* 0x000fea000383ffff */
.L_x_7569:
        /* <DEDUP_REMOVED lines=15> */
.L_x_23259:


//--------------------- .text._ZN10layer_norm13ln_fwd_kernelINS_13Kernel_traitsI13__nv_bfloat16S2_fS2_fjLj6144ELj1ELj1ELj8ELj16ENS_18Kernel_traits_baseILj6144ES2_S2_fS2_fjLj256EEEEELb0ELb1ELb0ELb0EEEvNS_9FwdParamsE --------------------------
	.section	.text._ZN10layer_norm13ln_fwd_kernelINS_13Kernel_traitsI13__nv_bfloat16S2_fS2_fjLj6144ELj1ELj1ELj8ELj16ENS_18Kernel_traits_baseILj6144ES2_S2_fS2_fjLj256EEEEELb0ELb1ELb0ELb0EEEvNS_9FwdParamsE,"ax",@progbits
	.align	128
        .global         _ZN10layer_norm13ln_fwd_kernelINS_13Kernel_traitsI13__nv_bfloat16S2_fS2_fjLj6144ELj1ELj1ELj8ELj16ENS_18Kernel_traits_baseILj6144ES2_S2_fS2_fjLj256EEEEELb0ELb1ELb0ELb0EEEvNS_9FwdParamsE
        .type           _ZN10layer_norm13ln_fwd_kernelINS_13Kernel_traitsI13__nv_bfloat16S2_fS2_fjLj6144ELj1ELj1ELj8ELj16ENS_18Kernel_traits_baseILj6144ES2_S2_fS2_fjLj256EEEEELb0ELb1ELb0ELb0EEEvNS_9FwdParamsE,@function
        .size           _ZN10layer_norm13ln_fwd_kernelINS_13Kernel_traitsI13__nv_bfloat16S2_fS2_fjLj6144ELj1ELj1ELj8ELj16ENS_18Kernel_traits_baseILj6144ES2_S2_fS2_fjLj256EEEEELb0ELb1ELb0ELb0EEEvNS_9FwdParamsE,(.L_x_23260 - _ZN10layer_norm13ln_fwd_kernelINS_13Kernel_traitsI13__nv_bfloat16S2_fS2_fjLj6144ELj1ELj1ELj8ELj16ENS_18Kernel_traits_baseILj6144ES2_S2_fS2_fjLj256EEEEELb0ELb1ELb0ELb0EEEvNS_9FwdParamsE)
        .other          _ZN10layer_norm13ln_fwd_kernelINS_13Kernel_traitsI13__nv_bfloat16S2_fS2_fjLj6144ELj1ELj1ELj8ELj16ENS_18Kernel_traits_baseILj6144ES2_S2_fS2_fjLj256EEEEELb0ELb1ELb0ELb0EEEvNS_9FwdParamsE,@"STO_CUDA_ENTRY STV_DEFAULT"
_ZN10layer_norm13ln_fwd_kernelINS_13Kernel_traitsI13__nv_bfloat16S2_fS2_fjLj6144ELj1ELj1ELj8ELj16ENS_18Kernel_traits_baseILj6144ES2_S2_fS2_fjLj256EEEEELb0ELb1ELb0ELb0EEEvNS_9FwdParamsE:
.text._ZN10layer_norm13ln_fwd_kernelINS_13Kernel_traitsI13__nv_bfloat16S2_fS2_fjLj6144ELj1ELj1ELj8ELj16ENS_18Kernel_traits_baseILj6144ES2_S2_fS2_fjLj256EEEEELb0ELb1ELb0ELb0EEEvNS_9FwdParamsE:
        /* <DEDUP_REMOVED lines=38> */
.L_x_7571:
[----:B------:R-:W-:Y:S05]  /*0260*/  BSYNC B0 ;  /* 0x0000000000007941 */ /* 0x000fea0003800000 */
.L_x_7570:
        /* <DEDUP_REMOVED lines=26> */
.L_x_7573:
[----:B------:R-:W-:Y:S05]  /*0410*/  BSYNC B0 ;  /* 0x0000000000007941 */ /* 0x000fea0003800000 */
.L_x_7572:
        /* <DEDUP_REMOVED lines=25> */
.L_x_7575:
[----:B------:R-:W-:Y:S05]  /*05b0*/  BSYNC B0 ;  /* 0x0000000000007941 */ /* 0x000fea0003800000 */
.L_x_7574:
[----:B------:R-:W0:Y:S02]  /*05c0*/  S2UR UR6, SR_CTAID.X ;  /* 0x00000000000679c3 */ /* 0x000e240000002500 */
[----:B0-----:R-:W-:Y:S01]  /*05d0*/  LEA.HI R114, R62, UR6, RZ, 0x18 ;  /* 0x000000063e727c11 */ /* 0x001fe2000f8fc0ff */
[----:B------:R-:W-:-:S03]  /*05e0*/  ULDC UR6, c[0x0][0x214] ;  /* 0x0000850000067ab9 */ /* 0x000fc60000000800 */
[----:B------:R-:W-:-:S13]  /*05f0*/  ISETP.GE.AND P0, PT, R114, UR6, PT ;  /* 0x0000000672007c0c */ /* 0x000fda000bf06270 */
[----:B------:R-:W-:Y:S05]  /*0600*/  @P0 EXIT ;  /* 0x000000000000094d */ /* 0x000fea0003800000 */
[----:B------:R-:W-:Y:S01]  /*0610*/  SHF.R.S32.HI R44, RZ, 0x3, R44 ;  /* 0x00000003ff2c7819 */ /* 0x000fe2000001142c */
[----:B------:R-:W-:Y:S01]  /*0620*/  ULDC.64 UR6, c[0x0][0x270] ;  /* 0x00009c0000067ab9 */ /* 0x000fe20000000a00 */
[C---:B-----5:R-:W-:Y:S01]  /*0630*/  PRMT R95, R28.reuse, 0x7632, R95 ;  /* 0x000076321c5f7816 */ /* 0x060fe2000000005f */
[----:B------:R-:W-:Y:S01]  /*0640*/  HFMA2.MMA R56, -RZ, RZ, 0, 5.9604644775390625e-08 ;  /* 0x00000001ff387435 */ /* 0x000fe200000001ff */
[----:B------:R-:W-:Y:S01]  /*0650*/  SHF.L.U32 R67, R28, 0x10, RZ ;  /* 0x000000101c437819 */ /* 0x000fe200000006ff */
[----:B------:R-:W-:Y:S01]  /*0660*/  UISETP.NE.U32.AND UP0, UPT, UR6, URZ, UPT ;  /* 0x0000003f0600728c */ /* 0x000fe2000bf05070 */
[C---:B------:R-:W-:Y:S01]  /*0670*/  PRMT R94, R29.reuse, 0x7632, R94 ;  /* 0x000076321d5e7816 */ /* 0x040fe2000000005e */
[----:B------:R-:W-:Y:S01]  /*0680*/  ULDC UR13, c[0x0][0x218] ;  /* 0x00008600000d7ab9 */ /* 0x000fe20000000800 */
[----:B------:R-:W-:Y:S01]  /*0690*/  SHF.L.U32 R68, R29, 0x10, RZ ;  /* 0x000000101d447819 */ /* 0x000fe200000006ff */
[----:B------:R-:W-:Y:S01]  /*06a0*/  ULDC.U8 UR6, c[0x0][0x2a0] ;  /* 0x0000a80000067ab9 */ /* 0x000fe20000000000 */
[----:B------:R-:W-:Y:S01]  /*06b0*/  LOP3.LUT R29, R62, 0xe0, RZ, 0xc0, !PT ;  /* 0x000000e03e1d7812 */ /* 0x000fe200078ec0ff */
[----:B------:R-:W-:Y:S01]  /*06c0*/  UISETP.NE.AND.EX UP0, UPT, UR7, URZ, UPT, UP0 ;  /* 0x0000003f0700728c */ /* 0x000fe2000bf05300 */
[----:B------:R-:W-:Y:S01]  /*06d0*/  LOP3.LUT R28, R44, 0xff, RZ, 0xc0, !PT ;  /* 0x000000ff2c1c7812 */ /* 0x000fe200078ec0ff */
[----:B------:R-:W-:Y:S01]  /*06e0*/  ULDC UR12, c[0x0][0x290] ;  /* 0x0000a400000c7ab9 */ /* 0x000fe20000000800 */
[----:B------:R-:W-:Y:S01]  /*06f0*/  SHF.R.U32.HI R44, RZ, 0x3, R44 ;  /* 0x00000003ff2c7819 */ /* 0x000fe2000001162c */
[----:B------:R-:W-:Y:S01]  /*0700*/  ULDC.64 UR8, c[0x0][0x230] ;  /* 0x00008c0000087ab9 */ /* 0x000fe20000000a00 */
[----:B------:R-:W-:Y:S01]  /*0710*/  VIADDMNMX R29, R28, -R29, RZ, !PT ;  /* 0x8000001d1c1d7246 */ /* 0x000fe200078001ff */
[----:B------:R-:W-:Y:S01]  /*0720*/  UISETP.NE.AND UP1, UPT, UR6, URZ, UPT ;  /* 0x0000003f0600728c */ /* 0x000fe2000bf25270 */
[----:B------:R-:W-:Y:S01]  /*0730*/  LOP3.LUT R44, R44, 0x1fffffe0, RZ, 0xc0, !PT ;  /* 0x1fffffe02c2c7812 */ /* 0x000fe200078ec0ff */
[----:B------:R-:W-:Y:S01]  /*0740*/  ULDC.64 UR10, c[0x0][0x238] ;  /* 0x00008e00000a7ab9 */ /* 0x000fe20000000a00 */
[----:B------:R-:W-:Y:S01]  /*0750*/  VIMNMX R29, R29, 0x20, PT ;  /* 0x000000201d1d7848 */ /* 0x000fe20003fe0100 */
[----:B------:R-:W-:Y:S01]  /*0760*/  ULDC.64 UR14, c[0x0][0x210] ;  /* 0x00008400000e7ab9 */ /* 0x000fe20000000a00 */
[----:B------:R-:W-:-:S02]  /*0770*/  PRMT R91, R32, 0x7632, R91 ;  /* 0x00007632205b7816 */ /* 0x000fc4000000005b */
[----:B------:R-:W-:Y:S02]  /*0780*/  IADD3 R29, R29, R44, RZ ;  /* 0x0000002c1d1d7210 */ /* 0x000fe40007ffe0ff */
[----:B------:R-:W-:Y:S02]  /*0790*/  SHF.L.U32 R63, R32, 0x10, RZ ;  /* 0x00000010203f7819 */ /* 0x000fe400000006ff */
[----:B------:R-:W-:Y:S02]  /*07a0*/  SHF.L.U32 R32, R62, 0x5, RZ ;  /* 0x000000053e207819 */ /* 0x000fe400000006ff */
[----:B------:R-:W-:Y:S02]  /*07b0*/  SHF.L.U32 R29, R29, 0x3, RZ ;  /* 0x000000031d1d7819 */ /* 0x000fe400000006ff */
[C---:B------:R-:W-:Y:S02]  /*07c0*/  PRMT R90, R33.reuse, 0x7632, R90 ;  /* 0x00007632215a7816 */ /* 0x040fe4000000005a */
[----:B------:R-:W-:-:S02]  /*07d0*/  SHF.L.U32 R64, R33, 0x10, RZ ;  /* 0x0000001021407819 */ /* 0x000fc400000006ff */
[----:B------:R-:W-:Y:S02]  /*07e0*/  LOP3.LUT R33, R32, 0x3e0, RZ, 0xc0, !PT ;  /* 0x000003e020217812 */ /* 0x000fe400078ec0ff */
[----:B------:R-:W-:Y:S02]  /*07f0*/  I2FP.F32.U32 R29, R29 ;  /* 0x0000001d001d7245 */ /* 0x000fe40000201000 */
[----:B------:R-:W-:Y:S02]  /*0800*/  VIADDMNMX R33, R28, -R33, RZ, !PT ;  /* 0x800000211c217246 */ /* 0x000fe400078001ff */
[----:B------:R0:W1:Y:S01]  /*0810*/  MUFU.RCP R113, R29 ;  /* 0x0000001d00717308 */ /* 0x0000620000001000 */
[----:B------:R-:W-:Y:S02]  /*0820*/  SHF.L.U32 R23, R17, 0x10, RZ ;  /* 0x0000001011177819 */ /* 0x000fe400000006ff */
[----:B------:R-:W-:Y:S02]  /*0830*/  VIMNMX R33, R33, 0x20, PT ;  /* 0x0000002021217848 */ /* 0x000fe40003fe0100 */
        /* <DEDUP_REMOVED lines=10> */
[----:B------:R-:W-:Y:S02]  /*08e0*/  IADD3 R33, R44, R33, RZ ;  /* 0x000000212c217210 */ /* 0x000fe40007ffe0ff */
        /* <DEDUP_REMOVED lines=65> */
[----:B01----:R-:W-:-:S07]  /*0d00*/  SHF.L.U32 R112, R33, 0x3, RZ ;  /* 0x0000000321707819 */ /* 0x003fce00000006ff */
.L_x_7589:
[----:B------:R-:W-:Y:S01]  /*0d10*/  PLOP3.LUT P0, PT, PT, PT, UP0, 0x80, 0x0 ;  /* 0x000000000000781c */ /* 0x000fe20003f0f008 */
[----:B------:R-:W-:Y:S01]  /*0d20*/  @UP0 ULDC.64 UR6, c[0x0][0x270] ;  /* 0x00009c0000060ab9 */ /* 0x000fe20000000a00 */
[----:B------:R-:W-:Y:S02]  /*0d30*/  PLOP3.LUT P1, PT, PT, PT, UP0, 0x80, 0x0 ;  /* 0x000000000000781c */ /* 0x000fe40003f2f008 */
[----:B------:R-:W-:-:S09]  /*0d40*/  MOV R59, 0x2 ;  /* 0x00000002003b7802 */ /* 0x000fd20000000f00 */
[----:B------:R-:W-:-:S06]  /*0d50*/  @P0 IMAD.WIDE R58, R114, R59, UR6 ;  /* 0x00000006723a0e25 */ /* 0x000fcc000f8e023b */
[----:B------:R-:W2:Y:S01]  /*0d60*/  @P1 LDG.E.U16 R58, desc[UR4][R58.64] ;  /* 0x000000043a3a1981 */ /* 0x000ea2000c1e1500 */
[----:B------:R-:W-:Y:S01]  /*0d70*/  IMAD R57, R114, UR13, RZ ;  /* 0x0000000d72397c24 */ /* 0x000fe2000f8e02ff */
[----:B------:R-:W-:Y:S01]  /*0d80*/  PLOP3.LUT P0, PT, PT, PT, UP0, 0x80, 0x0 ;  /* 0x000000000000781c */ /* 0x000fe20003f0f008 */
[----:B------:R-:W-:Y:S01]  /*0d90*/  BSSY B0, `(.L_x_7576) ;  /* 0x000003d000007945 */ /* 0x000fe20003800000 */
[----:B------:R-:W-:Y:S02]  /*0da0*/  LOP3.LUT R111, R62, 0xff, RZ, 0xc0, !PT ;  /* 0x000000ff3e6f7812 */ /* 0x000fe400078ec0ff */
        /* <DEDUP_REMOVED lines=10> */
[----:B0-----:R-:W-:-:S06]  /*0e50*/  IMAD.WIDE.U32 R32, R111, 0x10, R32 ;  /* 0x000000106f207825 */ /* 0x001fcc00078e0020 */
[----:B------:R-:W2:Y:S06]  /*0e60*/  LDG.E.128 R32, desc[UR4][R32.64] ;  /* 0x0000000420207981 */ /* 0x000eac000c1e1d00 */
[----:B------:R-:W-:-:S04]  /*0e70*/  @P0 LEA R36, P1, R111, UR8, 0x5 ;  /* 0x000000086f240c11 */ /* 0x000fc8000f8228ff */
[----:B------:R-:W-:-:S05]  /*0e80*/  @P0 LEA.HI.X R37, R111, UR9, RZ, 0x5, P1 ;  /* 0x000000096f250c11 */ /* 0x000fca00088f2cff */
[----:B------:R-:W3:Y:S04]  /*0e90*/  @P0 LDG.E.128 R24, desc[UR4][R36.64] ;  /* 0x0000000424180981 */ /* 0x000ee8000c1e1d00 */
[----:B------:R0:W4:Y:S01]  /*0ea0*/  @P0 LDG.E.128 R28, desc[UR4][R36.64+0x10] ;  /* 0x00001004241c0981 */ /* 0x000122000c1e1d00 */
[----:B------:R-:W-:Y:S02]  /*0eb0*/  ISETP.NE.U32.AND P0, PT, RZ, UR8, PT ;  /* 0x00000008ff007c0c */ /* 0x000fe4000bf05070 */
[----:B------:R-:W-:Y:S02]  /*0ec0*/  LEA R58, P1, R111, UR10, 0x5 ;  /* 0x0000000a6f3a7c11 */ /* 0x000fe4000f8228ff */
[----:B------:R-:W-:Y:S02]  /*0ed0*/  ISETP.NE.AND.EX P0, PT, RZ, UR9, PT, P0 ;  /* 0x00000009ff007c0c */ /* 0x000fe4000bf05300 */
[----:B--2---:R-:W-:-:S02]  /*0ee0*/  PRMT R59, R34, 0x7632, R59 ;  /* 0x00007632223b7816 */ /* 0x004fc4000000003b */
[----:B------:R-:W-:Y:S02]  /*0ef0*/  SHF.L.U32 R34, R34, 0x10, RZ ;  /* 0x0000001022227819 */ /* 0x000fe400000006ff */
[----:B------:R-:W-:Y:S02]  /*0f00*/  PRMT R38, R32, 0x7632, R38 ;  /* 0x0000763220267816 */ /* 0x000fe40000000026 */
[----:B------:R-:W-:Y:S01]  /*0f10*/  PRMT R39, R33, 0x7632, R39 ;  /* 0x0000763221277816 */ /* 0x000fe20000000027 */
[----:B0-----:R-:W-:Y:S01]  /*0f20*/  FMUL.FTZ R37, R34, R57 ;  /* 0x0000003922257220 */ /* 0x001fe20000410000 */
[----:B------:R-:W-:Y:S02]  /*0f30*/  PRMT R115, R35, 0x7632, R115 ;  /* 0x0000763223737816 */ /* 0x000fe40000000073 */
[----:B------:R-:W-:Y:S02]  /*0f40*/  SHF.L.U32 R116, R32, 0x10, RZ ;  /* 0x0000001020747819 */ /* 0x000fe400000006ff */
[----:B------:R-:W-:-:S02]  /*0f50*/  SHF.L.U32 R38, R38, 0x10, RZ ;  /* 0x0000001026267819 */ /* 0x000fc400000006ff */
[----:B------:R-:W-:Y:S02]  /*0f60*/  SHF.L.U32 R34, R59, 0x10, RZ ;  /* 0x000000103b227819 */ /* 0x000fe400000006ff */
        /* <DEDUP_REMOVED lines=8> */
[-C--:B------:R-:W-:Y:S01]  /*0ff0*/  FMUL.FTZ R120, R120, R57.reuse ;  /* 0x0000003978787220 */ /* 0x080fe20000410000 */
[----:B------:R-:W-:Y:S01]  /*1000*/  FMUL.FTZ R116, R32, R57 ;  /* 0x0000003920747220 */ /* 0x000fe20000410000 */
        /* <DEDUP_REMOVED lines=9> */
[----:B---3--:R-:W-:Y:S01]  /*10a0*/  @P0 FADD.FTZ R32, R24, R32 ;  /* 0x0000002018200221 */ /* 0x008fe20000010000 */
[----:B------:R-:W-:Y:S01]  /*10b0*/  @P0 FADD.FTZ R34, R26, R34 ;  /* 0x000000221a220221 */ /* 0x000fe20000010000 */
[----:B----4-:R-:W-:Y:S01]  /*10c0*/  @P0 FADD.FTZ R36, R28, R36 ;  /* 0x000000241c240221 */ /* 0x010fe20000010000 */
[----:B------:R-:W-:Y:S01]  /*10d0*/  @P0 FADD.FTZ R38, R30, R38 ;  /* 0x000000261e260221 */ /* 0x000fe20000010000 */
[----:B------:R-:W-:Y:S01]  /*10e0*/  @P0 FADD.FTZ R33, R25, R33 ;  /* 0x0000002119210221 */ /* 0x000fe20000010000 */
[----:B------:R-:W-:Y:S01]  /*10f0*/  @P0 FADD.FTZ R35, R27, R35 ;  /* 0x000000231b230221 */ /* 0x000fe20000010000 */
[----:B------:R-:W-:Y:S01]  /*1100*/  LEA.HI.X R59, R111, UR11, RZ, 0x5, P1 ;  /* 0x0000000b6f3b7c11 */ /* 0x000fe200088f2cff */
[----:B------:R-:W-:Y:S01]  /*1110*/  @P0 FADD.FTZ R37, R29, R37 ;  /* 0x000000251d250221 */ /* 0x000fe20000010000 */
[----:B------:R-:W-:Y:S01]  /*1120*/  @P0 FADD.FTZ R39, R31, R39 ;  /* 0x000000271f270221 */ /* 0x000fe20000010000 */
[----:B------:R-:W-:-:S02]  /*1130*/  IADD3 R115, R111, 0x100, RZ ;  /* 0x000001006f737810 */ /* 0x000fc40007ffe0ff */
[----:B------:R0:W-:Y:S04]  /*1140*/  STG.E.128 desc[UR4][R58.64], R32 ;  /* 0x000000203a007986 */ /* 0x0001e8000c101d04 */
[----:B------:R0:W-:Y:S02]  /*1150*/  STG.E.128 desc[UR4][R58.64+0x10], R36 ;  /* 0x000010243a007986 */ /* 0x0001e4000c101d04 */
.L_x_7577:
[----:B------:R-:W-:Y:S05]  /*1160*/  BSYNC B0 ;  /* 0x0000000000007941 */ /* 0x000fea0003800000 */
.L_x_7576:
[----:B------:R-:W-:Y:S04]  /*1170*/  BSSY B0, `(.L_x_7578) ;  /* 0x0000036000007945 */ /* 0x000fe80003800000 */
[----:B------:R-:W-:Y:S05]  /*1180*/  @!P4 BRA `(.L_x_7579) ;  /* 0x0000000000d0c947 */ /* 0x000fea0003800000 */
[----:B------:R-:W1:Y:S01]  /*1190*/  LDC.64 R40, c[0x0][0x220] ;  /* 0x00008800ff287b82 */ /* 0x000e620000000a00 */
[----:B------:R-:W-:-:S04]  /*11a0*/  ISETP.NE.U32.AND P0, PT, RZ, UR8, PT ;  /* 0x00000008ff007c0c */ /* 0x000fc8000bf05070 */
[----:B------:R-:W-:Y:S01]  /*11b0*/  ISETP.NE.AND.EX P0, PT, RZ, UR9, PT, P0 ;  /* 0x00000009ff007c0c */ /* 0x000fe2000bf05300 */
[----:B-1----:R-:W-:-:S06]  /*11c0*/  IMAD.WIDE.U32 R40, R115, 0x10, R40 ;  /* 0x0000001073287825 */ /* 0x002fcc00078e0028 */
[----:B------:R-:W0:Y:S06]  /*11d0*/  LDG.E.128 R40, desc[UR4][R40.64] ;  /* 0x0000000428287981 */ /* 0x000e2c000c1e1d00 */
[----:B------:R-:W-:-:S04]  /*11e0*/  @P0 LEA R44, P1, R115, UR8, 0x5 ;  /* 0x00000008732c0c11 */ /* 0x000fc8000f8228ff */
[----:B------:R-:W-:-:S05]  /*11f0*/  @P0 LEA.HI.X R45, R115, UR9, RZ, 0x5, P1 ;  /* 0x00000009732d0c11 */ /* 0x000fca00088f2cff */
[----:B------:R-:W2:Y:S04]  /*1200*/  @P0 LDG.E.128 R24, desc[UR4][R44.64] ;  /* 0x000000042c180981 */ /* 0x000ea8000c1e1d00 */
[----:B------:R1:W3:Y:S01]  /*1210*/  @P0 LDG.E.128 R28, desc[UR4][R44.64+0x10] ;  /* 0x000010042c1c0981 */ /* 0x0002e2000c1e1d00 */
[----:B------:R-:W-:-:S04]  /*1220*/  ISETP.NE.U32.AND P0, PT, RZ, UR8, PT ;  /* 0x00000008ff007c0c */ /* 0x000fc8000bf05070 */
[----:B------:R-:W-:Y:S02]  /*1230*/  ISETP.NE.AND.EX P0, PT, RZ, UR9, PT, P0 ;  /* 0x00000009ff007c0c */ /* 0x000fe4000bf05300 */
[C---:B0-----:R-:W-:Y:S02]  /*1240*/  PRMT R59, R42.reuse, 0x7632, R59 ;  /* 0x000076322a3b7816 */ /* 0x041fe4000000003b */
[----:B------:R-:W-:Y:S02]  /*1250*/  SHF.L.U32 R42, R42, 0x10, RZ ;  /* 0x000000102a2a7819 */ /* 0x000fe400000006ff */
[----:B------:R-:W-:Y:S02]  /*1260*/  PRMT R46, R40, 0x7632, R46 ;  /* 0x00007632282e7816 */ /* 0x000fe4000000002e */
[----:B------:R-:W-:Y:S01]  /*1270*/  PRMT R47, R41, 0x7632, R47 ;  /* 0x00007632292f7816 */ /* 0x000fe2000000002f */
[----:B-1----:R-:W-:Y:S01]  /*1280*/  FMUL.FTZ R45, R42, R57 ;  /* 0x000000392a2d7220 */ /* 0x002fe20000410000 */
[----:B------:R-:W-:-:S02]  /*1290*/  PRMT R117, R43, 0x7632, R117 ;  /* 0x000076322b757816 */ /* 0x000fc40000000075 */
[----:B------:R-:W-:Y:S02]  /*12a0*/  SHF.L.U32 R58, R40, 0x10, RZ ;  /* 0x00000010283a7819 */ /* 0x000fe400000006ff */
[----:B------:R-:W-:Y:S02]  /*12b0*/  SHF.L.U32 R46, R46, 0x10, RZ ;  /* 0x000000102e2e7819 */ /* 0x000fe400000006ff */
[----:B------:R-:W-:Y:S02]  /*12c0*/  SHF.L.U32 R40, R47, 0x10, RZ ;  /* 0x000000102f287819 */ /* 0x000fe400000006ff */
[----:B------:R-:W-:Y:S02]  /*12d0*/  SHF.L.U32 R42, R59, 0x10, RZ ;  /* 0x000000103b2a7819 */ /* 0x000fe400000006ff */
        /* <DEDUP_REMOVED lines=18> */
[----:B------:R-:W-:Y:S01]  /*1400*/  LEA R58, P1, R115, UR10, 0x5 ;  /* 0x0000000a733a7c11 */ /* 0x000fe2000f8228ff */
[----:B--2---:R-:W-:Y:S01]  /*1410*/  @P0 FADD.FTZ R40, R24, R40 ;  /* 0x0000002818280221 */ /* 0x004fe20000010000 */
[----:B------:R-:W-:Y:S01]  /*1420*/  @P0 FADD.FTZ R42, R26, R42 ;  /* 0x0000002a1a2a0221 */ /* 0x000fe20000010000 */
[----:B---3--:R-:W-:Y:S01]  /*1430*/  @P0 FADD.FTZ R44, R28, R44 ;  /* 0x0000002c1c2c0221 */ /* 0x008fe20000010000 */
[----:B------:R-:W-:Y:S01]  /*1440*/  @P0 FADD.FTZ R46, R30, R46 ;  /* 0x0000002e1e2e0221 */ /* 0x000fe20000010000 */
[----:B------:R-:W-:Y:S01]  /*1450*/  @P0 FADD.FTZ R41, R25, R41 ;  /* 0x0000002919290221 */ /* 0x000fe20000010000 */
[----:B------:R-:W-:Y:S01]  /*1460*/  @P0 FADD.FTZ R43, R27, R43 ;  /* 0x0000002b1b2b0221 */ /* 0x000fe20000010000 */
[----:B------:R-:W-:Y:S01]  /*1470*/  @P0 FADD.FTZ R45, R29, R45 ;  /* 0x0000002d1d2d0221 */ /* 0x000fe20000010000 */
[----:B------:R-:W-:Y:S01]  /*1480*/  LEA.HI.X R59, R115, UR11, RZ, 0x5, P1 ;  /* 0x0000000b733b7c11 */ /* 0x000fe200088f2cff */
[----:B------:R-:W-:Y:S01]  /*1490*/  @P0 FADD.FTZ R47, R31, R47 ;  /* 0x0000002f1f2f0221 */ /* 0x000fe20000010000 */
[----:B------:R-:W-:-:S03]  /*14a0*/  IADD3 R115, R115, 0x100, RZ ;  /* 0x0000010073737810 */ /* 0x000fc60007ffe0ff */
[----:B------:R1:W-:Y:S04]  /*14b0*/  STG.E.128 desc[UR4][R58.64], R40 ;  /* 0x000000283a007986 */ /* 0x0003e8000c101d04 */
[----:B------:R1:W-:Y:S02]  /*14c0*/  STG.E.128 desc[UR4][R58.64+0x10], R44 ;  /* 0x0000102c3a007986 */ /* 0x0003e4000c101d04 */
.L_x_7579:
[----:B------:R-:W-:Y:S05]  /*14d0*/  BSYNC B0 ;  /* 0x0000000000007941 */ /* 0x000fea0003800000 */
.L_x_7578:
[----:B------:R-:W-:Y:S04]  /*14e0*/  BSSY B0, `(.L_x_7580) ;  /* 0x0000035000007945 */ /* 0x000fe80003800000 */
[----:B------:R-:W-:Y:S05]  /*14f0*/  @!P3 BRA `(.L_x_7581) ;  /* 0x0000000000ccb947 */ /* 0x000fea0003800000 */
[----:B------:R-:W2:Y:S01]  /*1500*/  LDC.64 R48, c[0x0][0x220] ;  /* 0x00008800ff307b82 */ /* 0x000ea20000000a00 */
[----:B------:R-:W-:-:S04]  /*1510*/  ISETP.NE.U32.AND P0, PT, RZ, UR8, PT ;  /* 0x00000008ff007c0c */ /* 0x000fc8000bf05070 */
[----:B------:R-:W-:Y:S01]  /*1520*/  ISETP.NE.AND.EX P0, PT, RZ, UR9, PT, P0 ;  /* 0x00000009ff007c0c */ /* 0x000fe2000bf05300 */
[----:B--2---:R-:W-:-:S06]  /*1530*/  IMAD.WIDE.U32 R48, R115, 0x10, R48 ;  /* 0x0000001073307825 */ /* 0x004fcc00078e0030 */
[----:B------:R-:W0:Y:S06]  /*1540*/  LDG.E.128 R48, desc[UR4][R48.64] ;  /* 0x0000000430307981 */ /* 0x000e2c000c1e1d00 */
[----:B------:R-:W-:-:S04]  /*1550*/  @P0 LEA R52, P1, R115, UR8, 0x5 ;  /* 0x0000000873340c11 */ /* 0x000fc8000f8228ff */
[----:B------:R-:W-:-:S05]  /*1560*/  @P0 LEA.HI.X R53, R115, UR9, RZ, 0x5, P1 ;  /* 0x0000000973350c11 */ /* 0x000fca00088f2cff */
[----:B------:R-:W2:Y:S04]  /*1570*/  @P0 LDG.E.128 R24, desc[UR4][R52.64] ;  /* 0x0000000434180981 */ /* 0x000ea8000c1e1d00 */
[----:B------:R3:W4:Y:S01]  /*1580*/  @P0 LDG.E.128 R28, desc[UR4][R52.64+0x10] ;  /* 0x00001004341c0981 */ /* 0x000722000c1e1d00 */
[----:B------:R-:W-:-:S04]  /*1590*/  ISETP.NE.U32.AND P0, PT, RZ, UR8, PT ;  /* 0x00000008ff007c0c */ /* 0x000fc8000bf05070 */
[----:B------:R-:W-:Y:S02]  /*15a0*/  ISETP.NE.AND.EX P0, PT, RZ, UR9, PT, P0 ;  /* 0x00000009ff007c0c */ /* 0x000fe4000bf05300 */
[----:B01----:R-:W-:Y:S02]  /*15b0*/  PRMT R59, R50, 0x7632, R59 ;  /* 0x00007632323b7816 */ /* 0x003fe4000000003b */
[----:B------:R-:W-:Y:S02]  /*15c0*/  PRMT R54, R48, 0x7632, R54 ;  /* 0x0000763230367816 */ /* 0x000fe40000000036 */
[----:B------:R-:W-:Y:S02]  /*15d0*/  PRMT R55, R49, 0x7632, R55 ;  /* 0x0000763231377816 */ /* 0x000fe40000000037 */
[----:B------:R-:W-:Y:S02]  /*15e0*/  SHF.L.U32 R50, R50, 0x10, RZ ;  /* 0x0000001032327819 */ /* 0x000fe400000006ff */
[----:B------:R-:W-:-:S02]  /*15f0*/  PRMT R117, R51, 0x7632, R117 ;  /* 0x0000763233757816 */ /* 0x000fc40000000075 */
        /* <DEDUP_REMOVED lines=9> */
[-C--:B---3--:R-:W-:Y:S01]  /*1690*/  FMUL.FTZ R53, R48, R57.reuse ;  /* 0x0000003930357220 */ /* 0x088fe20000410000 */
        /* <DEDUP_REMOVED lines=9> */
[----:B------:R-:W-:Y:S01]  /*1730*/  LEA R58, P1, R115, UR10, 0x5 ;  /* 0x0000000a733a7c11 */ /* 0x000fe2000f8228ff */
[----:B------:R-:W-:Y:S01]  /*1740*/  FMUL.FTZ R50, R15, R116 ;  /* 0x000000740f327220 */ /* 0x000fe20000410000 */
[----:B------:R-:W-:Y:S01]  /*1750*/  FMUL.FTZ R54, R13, R118 ;  /* 0x000000760d367220 */ /* 0x000fe20000410000 */
[----:B------:R-:W-:Y:S01]  /*1760*/  FMUL.FTZ R53, R76, R117 ;  /* 0x000000754c357220 */ /* 0x000fe20000410000 */
[----:B------:R-:W-:Y:S01]  /*1770*/  FMUL.FTZ R55, R77, R120 ;  /* 0x000000784d377220 */ /* 0x000fe20000410000 */
[----:B------:R-:W-:Y:S01]  /*1780*/  LEA.HI.X R59, R115, UR11, RZ, 0x5, P1 ;  /* 0x0000000b733b7c11 */ /* 0x000fe200088f2cff */
[----:B--2---:R-:W-:Y:S01]  /*1790*/  @P0 FADD.FTZ R48, R24, R48 ;  /* 0x0000003018300221 */ /* 0x004fe20000010000 */
[----:B------:R-:W-:Y:S01]  /*17a0*/  @P0 FADD.FTZ R50, R26, R50 ;  /* 0x000000321a320221 */ /* 0x000fe20000010000 */
[----:B----4-:R-:W-:Y:S01]  /*17b0*/  @P0 FADD.FTZ R52, R28, R52 ;  /* 0x000000341c340221 */ /* 0x010fe20000010000 */
[----:B------:R-:W-:Y:S01]  /*17c0*/  @P0 FADD.FTZ R54, R30, R54 ;  /* 0x000000361e360221 */ /* 0x000fe20000010000 */
[----:B------:R-:W-:Y:S01]  /*17d0*/  @P0 FADD.FTZ R49, R25, R49 ;  /* 0x0000003119310221 */ /* 0x000fe20000010000 */
[----:B------:R-:W-:Y:S01]  /*17e0*/  @P0 FADD.FTZ R51, R27, R51 ;  /* 0x000000331b330221 */ /* 0x000fe20000010000 */
[----:B------:R-:W-:Y:S01]  /*17f0*/  @P0 FADD.FTZ R53, R29, R53 ;  /* 0x000000351d350221 */ /* 0x000fe20000010000 */
[----:B------:R-:W-:-:S03]  /*1800*/  @P0 FADD.FTZ R55, R31, R55 ;  /* 0x000000371f370221 */ /* 0x000fc60000010000 */
[----:B------:R2:W-:Y:S04]  /*1810*/  STG.E.128 desc[UR4][R58.64], R48 ;  /* 0x000000303a007986 */ /* 0x0005e8000c101d04 */
[----:B------:R2:W-:Y:S02]  /*1820*/  STG.E.128 desc[UR4][R58.64+0x10], R52 ;  /* 0x000010343a007986 */ /* 0x0005e4000c101d04 */
.L_x_7581:
[----:B------:R-:W-:Y:S05]  /*1830*/  BSYNC B0 ;  /* 0x0000000000007941 */ /* 0x000fea0003800000 */
.L_x_7580:
[----:B012---:R-:W-:Y:S01]  /*1840*/  FADD.FTZ R58, RZ, R32 ;  /* 0x00000020ff3a7221 */ /* 0x007fe20000010000 */
[----:B------:R-:W-:Y:S01]  /*1850*/  ISETP.GT.U32.AND P2, PT, R61, 0x1ff, PT ;  /* 0x000001ff3d00780c */ /* 0x000fe20003f44070 */
[----:B------:R-:W-:Y:S01]  /*1860*/  UMOV UR6, 0xffffffff ;  /* 0xffffffff00067882 */ /* 0x000fe20000000000 */
[----:B------:R-:W-:Y:S01]  /*1870*/  LOP3.LUT P1, RZ, R56, 0xff, RZ, 0xc0, !PT ;  /* 0x000000ff38ff7812 */ /* 0x000fe2000782c0ff */
[----:B------:R-:W-:Y:S01]  /*1880*/  FADD.FTZ R57, R33, R58 ;  /* 0x0000003a21397221 */ /* 0x000fe20000010000 */
[----:B------:R-:W-:Y:S02]  /*1890*/  ISETP.GT.U32.AND P0, PT, R61, 0x2ff, PT ;  /* 0x000002ff3d00780c */ /* 0x000fe40003f04070 */
        /* <DEDUP_REMOVED lines=25> */
[----:B------:R-:W-:Y:S02]  /*1a30*/  P2R R115, PR, RZ, 0x40 ;  /* 0x00000040ff737803 */ /* 0x000fe40000000000 */
[----:B------:R-:W-:Y:S01]  /*1a40*/  @!P1 IADD3 R58, R58, 0x8, RZ ;  /* 0x000000083a3a9810 */ /* 0x000fe20007ffe0ff */
        /* <DEDUP_REMOVED lines=71> */
.L_x_7600:
[C---:B------:R-:W-:Y:S01]  /*1ec0*/  LOP3.LUT P0, RZ, R62.reuse, 0x1f, RZ, 0xc0, !PT ;  /* 0x0000001f3eff7812 */ /* 0x040fe2000780c0ff */
[----:B-1----:R-:W-:Y:S01]  /*1ed0*/  FADD.FTZ R57, R121, R122 ;  /* 0x0000007a79397221 */ /* 0x002fe20000010000 */
[----:B------:R-:W-:Y:S01]  /*1ee0*/  LOP3.LUT R59, R59, 0x7, RZ, 0xc0, !PT ;  /* 0x000000073b3b7812 */ /* 0x000fe200078ec0ff */
[----:B------:R-:W-:Y:S05]  /*1ef0*/  WARPSYNC.ALL ;  /* 0x0000000000007948 */ /* 0x000fea0003800000 */
[----:B------:R-:W-:-:S05]  /*1f00*/  LOP3.LUT R117, R62, 0x1f, RZ, 0xc0, !PT ;  /* 0x0000001f3e757812 */ /* 0x000fca00078ec0ff */
        /* <DEDUP_REMOVED lines=15> */
[----:B0-----:R-:W-:Y:S01]  /*2000*/  I2FP.F32.S32 R121, R115 ;  /* 0x0000007300797245 */ /* 0x001fe20000201400 */
[----:B------:R-:W0:Y:S01]  /*2010*/  SHFL.DOWN PT, R118, R115, 0x4, 0x1f ;  /* 0x08801f0073767f89 */ /* 0x000e2200000e0000 */
[----:B-1----:R-:W-:-:S04]  /*2020*/  @!P0 LEA R57, R57, R56, 0x18 ;  /* 0x0000003839398211 */ /* 0x002fc800078ec0ff */
[----:B------:R-:W-:Y:S02]  /*2030*/  @!P0 LEA R58, R58, R57, 0x3 ;  /* 0x000000393a3a8211 */ /* 0x000fe400078e18ff */
[----:B------:R-:W-:Y:S02]  /*2040*/  CS2R R56, SRZ ;  /* 0x0000000000387805 */ /* 0x000fe4000001ff00 */
[----:B0-----:R-:W-:Y:S02]  /*2050*/  I2FP.F32.S32 R116, R118 ;  /* 0x0000007600747245 */ /* 0x001fe40000201400 */
[----:B------:R-:W-:Y:S02]  /*2060*/  IADD3 R118, R118, R115, RZ ;  /* 0x0000007376767210 */ /* 0x000fe40007ffe0ff */
[----:B------:R0:W1:Y:S01]  /*2070*/  @!P0 LDS.64 R56, [R58] ;  /* 0x000000003a388984 */ /* 0x0000620000000a00 */
[----:B------:R-:W-:-:S03]  /*2080*/  LOP3.LUT P0, RZ, R59, 0x1f, R62, 0xf8, !PT ;  /* 0x0000001f3bff7812 */ /* 0x000fc6000780f83e */
[----:B------:R-:W-:Y:S01]  /*2090*/  SHFL.DOWN PT, R119, R118, 0x2, 0x1f ;  /* 0x08401f0076777f89 */ /* 0x000fe200000e0000 */
[----:B0-----:R-:W-:-:S03]  /*20a0*/  I2FP.F32.S32 R58, R118 ;  /* 0x00000076003a7245 */ /* 0x001fc60000201400 */
[----:B-1----:R-:W0:Y:S02]  /*20b0*/  SHFL.DOWN PT, R117, R56, 0x4, 0x1f ;  /* 0x08801f0038757f89 */ /* 0x002e2400000e0000 */
[C---:B0-----:R-:W-:Y:S01]  /*20c0*/  FMUL.FTZ R120, R117.reuse, R116 ;  /* 0x0000007475787220 */ /* 0x041fe20000410000 */
[----:B------:R-:W-:Y:S02]  /*20d0*/  FADD.FTZ R122, -R117, R56 ;  /* 0x00000038757a7221 */ /* 0x000fe40000010100 */
[----:B------:R-:W0:Y:S01]  /*20e0*/  MUFU.RCP R117, R58 ;  /* 0x0000003a00757308 */ /* 0x000e220000001000 */
[----:B------:R-:W-:Y:S01]  /*20f0*/  FFMA.FTZ R124, R121, R56, R120 ;  /* 0x00000038797c7223 */ /* 0x000fe20000010078 */
[----:B------:R-:W-:Y:S01]  /*2100*/  FMUL.FTZ R122, R122, R122 ;  /* 0x0000007a7a7a7220 */ /* 0x000fe20000410000 */
[----:B------:R-:W1:Y:S03]  /*2110*/  SHFL.DOWN PT, R120, R57, 0x4, 0x1f ;  /* 0x08801f0039787f89 */ /* 0x000e6600000e0000 */
[----:B------:R-:W-:-:S04]  /*2120*/  FMUL.FTZ R121, R122, R121 ;  /* 0x000000797a797220 */ /* 0x000fc80000410000 */
[----:B------:R-:W-:Y:S01]  /*2130*/  FMUL.FTZ R121, R121, R116 ;  /* 0x0000007479797220 */ /* 0x000fe20000410000 */
[----:B0-----:R-:W-:-:S05]  /*2140*/  FMUL.FTZ R115, R117, R124 ;  /* 0x0000007c75737220 */ /* 0x001fca0000410000 */
[----:B------:R-:W0:Y:S01]  /*2150*/  SHFL.DOWN PT, R56, R115, 0x2, 0x1f ;  /* 0x08401f0073387f89 */ /* 0x000e2200000e0000 */
[----:B-1----:R-:W-:-:S04]  /*2160*/  FADD.FTZ R120, R120, R57 ;  /* 0x0000003978787221 */ /* 0x002fc80000010000 */
[----:B------:R-:W-:Y:S01]  /*2170*/  FFMA.FTZ R120, R117, R121, R120 ;  /* 0x0000007975787223 */ /* 0x000fe20000010078 */
[-C--:B------:R-:W-:Y:S02]  /*2180*/  IADD3 R117, R118, R119.reuse, RZ ;  /* 0x0000007776757210 */ /* 0x080fe40007ffe0ff */
[----:B------:R-:W-:Y:S02]  /*2190*/  I2FP.F32.S32 R121, R119 ;  /* 0x0000007700797245 */ /* 0x000fe40000201400 */
[----:B------:R-:W-:Y:S01]  /*21a0*/  I2FP.F32.S32 R116, R117 ;  /* 0x0000007500747245 */ /* 0x000fe20000201400 */
[----:B------:R-:W1:Y:S03]  /*21b0*/  SHFL.DOWN PT, R119, R120, 0x2, 0x1f ;  /* 0x08401f0078777f89 */ /* 0x000e6600000e0000 */
[----:B------:R-:W2:Y:S01]  /*21c0*/  MUFU.RCP R57, R116 ;  /* 0x0000007400397308 */ /* 0x000ea20000001000 */
[----:B0-----:R-:W-:Y:S01]  /*21d0*/  FADD.FTZ R118, R115, -R56 ;  /* 0x8000003873767221 */ /* 0x001fe20000010000 */
[----:B------:R-:W-:-:S02]  /*21e0*/  FMUL.FTZ R125, R56, R121 ;  /* 0x00000079387d7220 */ /* 0x000fc40000410000 */
[----:B------:R-:W0:Y:S01]  /*21f0*/  SHFL.DOWN PT, R56, R117, 0x1, 0x1f ;  /* 0x08201f0075387f89 */ /* 0x000e2200000e0000 */
[----:B------:R-:W-:Y:S01]  /*2200*/  FMUL.FTZ R123, R118, R118 ;  /* 0x00000076767b7220 */ /* 0x000fe20000410000 */
[----:B------:R-:W-:-:S03]  /*2210*/  FFMA.FTZ R118, R58, R115, R125 ;  /* 0x000000733a767223 */ /* 0x000fc6000001007d */
[----:B------:R-:W-:Y:S01]  /*2220*/  FMUL.FTZ R58, R58, R123 ;  /* 0x0000007b3a3a7220 */ /* 0x000fe20000410000 */
[----:B--2---:R-:W-:-:S03]  /*2230*/  FMUL.FTZ R115, R57, R118 ;  /* 0x0000007639737220 */ /* 0x004fc60000410000 */
[----:B------:R-:W-:Y:S01]  /*2240*/  FMUL.FTZ R121, R58, R121 ;  /* 0x000000793a797220 */ /* 0x000fe20000410000 */
[----:B-1----:R-:W-:Y:S01]  /*2250*/  FADD.FTZ R118, R120, R119 ;  /* 0x0000007778767221 */ /* 0x002fe20000010000 */
[----:B------:R-:W1:Y:S03]  /*2260*/  SHFL.DOWN PT, R58, R115, 0x1, 0x1f ;  /* 0x08201f00733a7f89 */ /* 0x000e6600000e0000 */
        /* <DEDUP_REMOVED lines=8> */
[----:B------:R-:W1:Y:S01]  /*22f0*/  @!P0 LDC.64 R58, c[0x0][0x250] ;  /* 0x00009400ff3a8b82 */ /* 0x000e620000000a00 */
[----:B------:R-:W-:-:S04]  /*2300*/  FMUL.FTZ R117, R120, R120 ;  /* 0x0000007878757220 */ /* 0x000fc80000410000 */
[C---:B------:R-:W-:Y:S01]  /*2310*/  FMUL.FTZ R117, R116.reuse, R117 ;  /* 0x0000007574757220 */ /* 0x040fe20000410000 */
[----:B------:R-:W-:Y:S01]  /*2320*/  FFMA.FTZ R116, R116, R115, R121 ;  /* 0x0000007374747223 */ /* 0x000fe20000010079 */
[----:B--2---:R-:W-:Y:S01]  /*2330*/  FADD.FTZ R118, R57, R118 ;  /* 0x0000007639767221 */ /* 0x004fe20000010000 */
[----:B------:R-:W2:Y:S01]  /*2340*/  LDC R115, c[0x0][0x2d8] ;  /* 0x0000b600ff737b82 */ /* 0x000ea20000000800 */
[----:B------:R-:W-:Y:S01]  /*2350*/  FMUL.FTZ R117, R117, R56 ;  /* 0x0000003875757220 */ /* 0x000fe20000410000 */
[----:B0-----:R-:W-:-:S03]  /*2360*/  FMUL.FTZ R116, R119, R116 ;  /* 0x0000007477747220 */ /* 0x001fc60000410000 */
[----:B------:R-:W-:Y:S02]  /*2370*/  FFMA.FTZ R118, R119, R117, R118 ;  /* 0x0000007577767223 */ /* 0x000fe40000010076 */
[----:B------:R-:W0:Y:S04]  /*2380*/  SHFL.IDX PT, R117, R116, RZ, 0x1f ;  /* 0x00001fff74757589 */ /* 0x000e2800000e0000 */
[----:B------:R-:W2:Y:S01]  /*2390*/  SHFL.IDX PT, R118, R118, RZ, 0x1f ;  /* 0x00001fff76767589 */ /* 0x000ea200000e0000 */
[----:B-1----:R-:W-:-:S04]  /*23a0*/  @!P0 IMAD.WIDE R58, R114, 0x4, R58 ;  /* 0x00000004723a8825 */ /* 0x002fc800078e023a */
[----:B0-----:R-:W-:Y:S01]  /*23b0*/  FMUL.FTZ R56, R117, R117 ;  /* 0x0000007575387220 */ /* 0x001fe20000410000 */
[----:B------:R0:W-:Y:S01]  /*23c0*/  @!P0 STG.E desc[UR4][R58.64], R117 ;  /* 0x000000753a008986 */ /* 0x0001e2000c101904 */
[----:B--2---:R-:W-:-:S03]  /*23d0*/  FFMA.FTZ R115, R118, UR12, R115 ;  /* 0x0000000c76737c23 */ /* 0x004fc60008010073 */
[----:B------:R-:W-:Y:S02]  /*23e0*/  FSEL R120, R56, RZ, !P2 ;  /* 0x000000ff38787208 */ /* 0x000fe40005000000 */
[----:B------:R-:W1:Y:S03]  /*23f0*/  @!P0 LDC.64 R56, c[0x0][0x258] ;  /* 0x00009600ff388b82 */ /* 0x000e660000000a00 */
[----:B------:R-:W-:-:S04]  /*2400*/  FADD.FTZ R120, R115, R120 ;  /* 0x0000007873787221 */ /* 0x000fc80000010000 */
[----:B------:R-:W2:Y:S01]  /*2410*/  MUFU.RSQ R118, R120 ;  /* 0x0000007800767308 */ /* 0x000ea20000001400 */
[----:B-1----:R-:W-:-:S05]  /*2420*/  @!P0 IMAD.WIDE R56, R114, 0x4, R56 ;  /* 0x0000000472388825 */ /* 0x002fca00078e0238 */
[----:B--2---:R0:W-:Y:S01]  /*2430*/  @!P0 STG.E desc[UR4][R56.64], R118 ;  /* 0x0000007638008986 */ /* 0x0041e2000c101904 */
[----:B------:R-:W-:-:S04]  /*2440*/  PLOP3.LUT P0, PT, PT, PT, UP1, 0x40, 0x0 ;  /* 0x000000000000781c */ /* 0x000fc80003f0e818 */
[----:B------:R-:W-:Y:S01]  /*2450*/  FSEL R115, R117, RZ, P0 ;  /* 0x000000ff75737208 */ /* 0x000fe20000000000 */
[----:B------:R-:W-:Y:S08]  /*2460*/  @!P5 BRA `(.L_x_7584) ;  /* 0x000000000080d947 */ /* 0x000ff00003800000 */
        /* <DEDUP_REMOVED lines=10> */
[----:B------:R-:W-:Y:S01]  /*2510*/  FADD.FTZ R57, R36, -R115 ;  /* 0x8000007324397221 */ /* 0x000fe20000010000 */
[C---:B------:R-:W-:Y:S01]  /*2520*/  FMUL.FTZ R119, R118.reuse, R119 ;  /* 0x0000007776777220 */ /* 0x040fe20000410000 */
[----:B------:R-:W-:-:S02]  /*2530*/  FMUL.FTZ R121, R118, R121 ;  /* 0x0000007976797220 */ /* 0x000fc40000410000 */
[----:B------:R-:W-:Y:S01]  /*2540*/  F2FP.BF16.F32.PACK_AB R56, R59, R56 ;  /* 0x000000383b38723e */ /* 0x000fe200000010ff */
[----:B------:R-:W-:Y:S01]  /*2550*/  FMUL.FTZ R58, R118, R57 ;  /* 0x00000039763a7220 */ /* 0x000fe20000410000 */
[--C-:B------:R-:W-:Y:S01]  /*2560*/  FADD.FTZ R59, R34, -R115.reuse ;  /* 0x80000073223b7221 */ /* 0x100fe20000010000 */
[----:B------:R-:W-:Y:S01]  /*2570*/  FADD.FTZ R57, R37, -R115 ;  /* 0x8000007325397221 */ /* 0x000fe20000010000 */
[----:B------:R-:W-:Y:S01]  /*2580*/  FFMA.FTZ R122, R79, R119, R90 ;  /* 0x000000774f7a7223 */ /* 0x000fe2000001005a */
[----:B------:R-:W-:Y:S01]  /*2590*/  FFMA.FTZ R58, R10, R58, R65 ;  /* 0x0000003a0a3a7223 */ /* 0x000fe20000010041 */
[C---:B------:R-:W-:Y:S01]  /*25a0*/  FMUL.FTZ R59, R118.reuse, R59 ;  /* 0x0000003b763b7220 */ /* 0x040fe20000410000 */
[C---:B------:R-:W-:Y:S01]  /*25b0*/  FMUL.FTZ R120, R118.reuse, R57 ;  /* 0x0000003976787220 */ /* 0x040fe20000410000 */
[----:B------:R-:W-:Y:S01]  /*25c0*/  FMUL.FTZ R57, R118, R123 ;  /* 0x0000007b76397220 */ /* 0x000fe20000410000 */
        /* <DEDUP_REMOVED lines=10> */
.L_x_7584:
[----:B------:R-:W-:Y:S05]  /*2670*/  BSYNC B0 ;  /* 0x0000000000007941 */ /* 0x000fea0003800000 */
.L_x_7583:
        /* <DEDUP_REMOVED lines=34> */
.L_x_7586:
[----:B------:R-:W-:Y:S05]  /*28a0*/  BSYNC B0 ;  /* 0x0000000000007941 */ /* 0x000fea0003800000 */
.L_x_7585:
[----:B------:R-:W-:Y:S04]  /*28b0*/  BSSY B0, `(.L_x_7587) ;  /* 0x0000021000007945 */ /* 0x000fe80003800000 */
[----:B------:R-:W-:Y:S05]  /*28c0*/  @!P3 BRA `(.L_x_7588) ;  /* 0x00000000007cb947 */ /* 0x000fea0003800000 */
[--C-:B012---:R-:W-:Y:S01]  /*28d0*/  FADD.FTZ R117, R54, -R115.reuse ;  /* 0x8000007336757221 */ /* 0x107fe20000010000 */
[--C-:B------:R-:W-:Y:S01]  /*28e0*/  FADD.FTZ R121, R48, -R115.reuse ;  /* 0x8000007330797221 */ /* 0x100fe20000010000 */
[--C-:B------:R-:W-:Y:S01]  /*28f0*/  FADD.FTZ R123, R49, -R115.reuse ;  /* 0x80000073317b7221 */ /* 0x100fe20000010000 */
        /* <DEDUP_REMOVED lines=28> */
.L_x_7588:
[----:B------:R-:W-:Y:S05]  /*2ac0*/  BSYNC B0 ;  /* 0x0000000000007941 */ /* 0x000fea0003800000 */
.L_x_7587:
[----:B------:R-:W-:Y:S02]  /*2ad0*/  IADD3 R114, R114, UR14, RZ ;  /* 0x0000000e72727c10 */ /* 0x000fe4000fffe0ff */
[----:B0123--:R-:W-:Y:S02]  /*2ae0*/  SEL R56, RZ, 0x1, P1 ;  /* 0x00000001ff387807 */ /* 0x00ffe40000800000 */
[----:B------:R-:W-:-:S13]  /*2af0*/  ISETP.GE.AND P0, PT, R114, UR15, PT ;  /* 0x0000000f72007c0c */ /* 0x000fda000bf06270 */
[----:B------:R-:W-:Y:S05]  /*2b00*/  @!P0 BRA `(.L_x_7589) ;  /* 0xffffffe000808947 */ /* 0x000fea000383ffff */
[----:B------:R-:W-:Y:S05]  /*2b10*/  EXIT ;  /* 0x000000000000794d */ /* 0x000fea0003800000 */
.L_x_7582:
[----:B------:R-:W-:Y:S01]  /*2b20*/  HFMA2.MMA R115, -RZ, RZ, 0, 5.9604644775390625e-08 ;  /* 0x00000001ff737435 */ /* 0x000fe200000001ff */
[----:B------:R-:W-:Y:S02]  /*2b30*/  MOV R124, R57 ;  /* 0x00000039007c7202 */ /* 0x000fe40000000f00 */
[----:B------:R-:W-:Y:S02]  /*2b40*/  MOV R116, 0x1f ;  /* 0x0000001f00747802 */ /* 0x000fe40000000f00 */
[----:B------:R-:W-:-:S07]  /*2b50*/  MOV R117, 0xffffffff ;  /* 0xffffffff00757802 */ /* 0x000fce0000000f00 */
[----:B------:R-:W-:Y:S05]  /*2b60*/  WARPSYNC.COLLECTIVE R117, `(.L_x_7590) ;  /* 0x0000000075087348 */ /* 0x000fea0003c00000 */
[----:B------:R0:W1:Y:S02]  /*2b70*/  SHFL.BFLY P6, R122, R124, R115, R116 ;  /* 0x0c0000737c7a7389 */ /* 0x00006400000c0074 */
[----:B01----:R-:W-:Y:S01]  /*2b80*/  ENDCOLLECTIVE ;  /* 0x000000000000791b */ /* 0x003fe20003800000 */
.L_x_7590:
[----:B------:R-:W-:Y:S01]  /*2b90*/  HFMA2.MMA R115, -RZ, RZ, 0, 1.1920928955078125e-07 ;  /* 0x00000002ff737435 */ /* 0x000fe200000001ff */
[----:B------:R-:W-:-:S05]  /*2ba0*/  MOV R56, R122 ;  /* 0x0000007a00387202 */ /* 0x000fca0000000f00 */
[----:B------:R-:W-:-:S05]  /*2bb0*/  FADD.FTZ R118, R57, R56 ;  /* 0x0000003839767221 */ /* 0x000fca0000010000 */
[----:B------:R-:W-:-:S07]  /*2bc0*/  MOV R124, R118 ;  /* 0x00000076007c7202 */ /* 0x000fce0000000f00 */
[----:B------:R-:W-:Y:S05]  /*2bd0*/  WARPSYNC.COLLECTIVE R117, `(.L_x_7591) ;  /* 0x0000000075087348 */ /* 0x000fea0003c00000 */
[----:B------:R0:W1:Y:S02]  /*2be0*/  SHFL.BFLY P6, R122, R124, R115, R116 ;  /* 0x0c0000737c7a7389 */ /* 0x00006400000c0074 */
[----:B01----:R-:W-:Y:S01]  /*2bf0*/  ENDCOLLECTIVE ;  /* 0x000000000000791b */ /* 0x003fe20003800000 */
.L_x_7591:
[----:B------:R-:W-:Y:S01]  /*2c00*/  HFMA2.MMA R115, -RZ, RZ, 0, 2.384185791015625e-07 ;  /* 0x00000004ff737435 */ /* 0x000fe200000001ff */
[----:B------:R-:W-:-:S05]  /*2c10*/  MOV R119, R122 ;  /* 0x0000007a00777202 */ /* 0x000fca0000000f00 */
[----:B------:R-:W-:-:S05]  /*2c20*/  FADD.FTZ R119, R118, R119 ;  /* 0x0000007776777221 */ /* 0x000fca0000010000 */
[----:B------:R-:W-:-:S07]  /*2c30*/  MOV R124, R119 ;  /* 0x00000077007c7202 */ /* 0x000fce0000000f00 */
[----:B------:R-:W-:Y:S05]  /*2c40*/  WARPSYNC.COLLECTIVE R117, `(.L_x_7592) ;  /* 0x0000000075087348 */ /* 0x000fea0003c00000 */
[----:B------:R0:W1:Y:S02]  /*2c50*/  SHFL.BFLY P6, R122, R124, R115, R116 ;  /* 0x0c0000737c7a7389 */ /* 0x00006400000c0074 */
[----:B01----:R-:W-:Y:S01]  /*2c60*/  ENDCOLLECTIVE ;  /* 0x000000000000791b */ /* 0x003fe20003800000 */
.L_x_7592:
[----:B------:R-:W-:Y:S01]  /*2c70*/  HFMA2.MMA R115, -RZ, RZ, 0, 4.76837158203125e-07 ;  /* 0x00000008ff737435 */ /* 0x000fe200000001ff */
[----:B------:R-:W-:-:S05]  /*2c80*/  MOV R56, R122 ;  /* 0x0000007a00387202 */ /* 0x000fca0000000f00 */
[----:B------:R-:W-:-:S05]  /*2c90*/  FADD.FTZ R120, R119, R56 ;  /* 0x0000003877787221 */ /* 0x000fca0000010000 */
[----:B------:R-:W-:-:S07]  /*2ca0*/  MOV R124, R120 ;  /* 0x00000078007c7202 */ /* 0x000fce0000000f00 */
[----:B------:R-:W-:Y:S05]  /*2cb0*/  WARPSYNC.COLLECTIVE R117, `(.L_x_7593) ;  /* 0x0000000075087348 */ /* 0x000fea0003c00000 */
[----:B------:R0:W1:Y:S02]  /*2cc0*/  SHFL.BFLY P6, R122, R124, R115, R116 ;  /* 0x0c0000737c7a7389 */ /* 0x00006400000c0074 */
[----:B01----:R-:W-:Y:S01]  /*2cd0*/  ENDCOLLECTIVE ;  /* 0x000000000000791b */ /* 0x003fe20003800000 */
.L_x_7593:
[----:B------:R-:W-:Y:S01]  /*2ce0*/  HFMA2.MMA R115, -RZ, RZ, 0, 9.5367431640625e-07 ;  /* 0x00000010ff737435 */ /* 0x000fe200000001ff */
[----:B------:R-:W-:-:S05]  /*2cf0*/  MOV R121, R122 ;  /* 0x0000007a00797202 */ /* 0x000fca0000000f00 */
[----:B------:R-:W-:-:S05]  /*2d00*/  FADD.FTZ R121, R120, R121 ;  /* 0x0000007978797221 */ /* 0x000fca0000010000 */
[----:B------:R-:W-:-:S07]  /*2d10*/  MOV R124, R121 ;  /* 0x00000079007c7202 */ /* 0x000fce0000000f00 */
[----:B------:R-:W-:Y:S05]  /*2d20*/  WARPSYNC.COLLECTIVE R117, `(.L_x_7594) ;  /* 0x0000000075087348 */ /* 0x000fea0003c00000 */
[----:B------:R0:W1:Y:S02]  /*2d30*/  SHFL.BFLY P6, R122, R124, R115, R116 ;  /* 0x0c0000737c7a7389 */ /* 0x00006400000c0074 */
[----:B01----:R-:W-:Y:S01]  /*2d40*/  ENDCOLLECTIVE ;  /* 0x000000000000791b */ /* 0x003fe20003800000 */
.L_x_7594:
[----:B------:R-:W-:-:S05]  /*2d50*/  MOV R56, R122 ;  /* 0x0000007a00387202 */ /* 0x000fca0000000f00 */
        /* <DEDUP_REMOVED lines=57> */
.L_x_7595:
[----:B------:R-:W-:Y:S01]  /*30f0*/  HFMA2.MMA R115, -RZ, RZ, 0, 1.1920928955078125e-07 ;  /* 0x00000002ff737435 */ /* 0x000fe200000001ff */
[----:B------:R-:W-:-:S05]  /*3100*/  MOV R118, R122 ;  /* 0x0000007a00767202 */ /* 0x000fca0000000f00 */
[----:B------:R-:W-:-:S05]  /*3110*/  FADD.FTZ R118, R57, R118 ;  /* 0x0000007639767221 */ /* 0x000fca0000010000 */
[----:B------:R-:W-:-:S07]  /*3120*/  MOV R124, R118 ;  /* 0x00000076007c7202 */ /* 0x000fce0000000f00 */
[----:B------:R-:W-:Y:S05]  /*3130*/  WARPSYNC.COLLECTIVE R117, `(.L_x_7596) ;  /* 0x0000000075087348 */ /* 0x000fea0003c00000 */
[----:B------:R0:W1:Y:S02]  /*3140*/  SHFL.BFLY P6, R122, R124, R115, R116 ;  /* 0x0c0000737c7a7389 */ /* 0x00006400000c0074 */
[----:B01----:R-:W-:Y:S01]  /*3150*/  ENDCOLLECTIVE ;  /* 0x000000000000791b */ /* 0x003fe20003800000 */
.L_x_7596:
[----:B------:R-:W-:Y:S01]  /*3160*/  HFMA2.MMA R115, -RZ, RZ, 0, 2.384185791015625e-07 ;  /* 0x00000004ff737435 */ /* 0x000fe200000001ff */
[----:B------:R-:W-:-:S05]  /*3170*/  MOV R119, R122 ;  /* 0x0000007a00777202 */ /* 0x000fca0000000f00 */
[----:B------:R-:W-:-:S05]  /*3180*/  FADD.FTZ R119, R118, R119 ;  /* 0x0000007776777221 */ /* 0x000fca0000010000 */
[----:B------:R-:W-:-:S07]  /*3190*/  MOV R124, R119 ;  /* 0x00000077007c7202 */ /* 0x000fce0000000f00 */
[----:B------:R-:W-:Y:S05]  /*31a0*/  WARPSYNC.COLLECTIVE R117, `(.L_x_7597) ;  /* 0x0000000075087348 */ /* 0x000fea0003c00000 */
[----:B------:R0:W1:Y:S02]  /*31b0*/  SHFL.BFLY P6, R122, R124, R115, R116 ;  /* 0x0c0000737c7a7389 */ /* 0x00006400000c0074 */
[----:B01----:R-:W-:Y:S01]  /*31c0*/  ENDCOLLECTIVE ;  /* 0x000000000000791b */ /* 0x003fe20003800000 */
.L_x_7597:
[----:B------:R-:W-:Y:S01]  /*31d0*/  HFMA2.MMA R115, -RZ, RZ, 0, 4.76837158203125e-07 ;  /* 0x00000008ff737435 */ /* 0x000fe200000001ff */
[----:B------:R-:W-:-:S05]  /*31e0*/  MOV R120, R122 ;  /* 0x0000007a00787202 */ /* 0x000fca0000000f00 */
[----:B------:R-:W-:-:S05]  /*31f0*/  FADD.FTZ R120, R119, R120 ;  /* 0x0000007877787221 */ /* 0x000fca0000010000 */
[----:B------:R-:W-:-:S07]  /*3200*/  MOV R124, R120 ;  /* 0x00000078007c7202 */ /* 0x000fce0000000f00 */
[----:B------:R-:W-:Y:S05]  /*3210*/  WARPSYNC.COLLECTIVE R117, `(.L_x_7598) ;  /* 0x0000000075087348 */ /* 0x000fea0003c00000 */
[----:B------:R0:W1:Y:S02]  /*3220*/  SHFL.BFLY P6, R122, R124, R115, R116 ;  /* 0x0c0000737c7a7389 */ /* 0x00006400000c0074 */
[----:B01----:R-:W-:Y:S01]  /*3230*/  ENDCOLLECTIVE ;  /* 0x000000000000791b */ /* 0x003fe20003800000 */
.L_x_7598:
[----:B------:R-:W-:Y:S01]  /*3240*/  HFMA2.MMA R115, -RZ, RZ, 0, 9.5367431640625e-07 ;  /* 0x00000010ff737435 */ /* 0x000fe200000001ff */
[----:B------:R-:W-:-:S05]  /*3250*/  MOV R121, R122 ;  /* 0x0000007a00797202 */ /* 0x000fca0000000f00 */
[----:B------:R-:W-:-:S05]  /*3260*/  FADD.FTZ R121, R120, R121 ;  /* 0x0000007978797221 */ /* 0x000fca0000010000 */
[----:B------:R-:W-:-:S07]  /*3270*/  MOV R124, R121 ;  /* 0x00000079007c7202 */ /* 0x000fce0000000f00 */
[----:B------:R-:W-:Y:S05]  /*3280*/  WARPSYNC.COLLECTIVE R117, `(.L_x_7599) ;  /* 0x0000000075087348 */ /* 0x000fea0003c00000 */
[----:B------:R0:W1:Y:S02]  /*3290*/  SHFL.BFLY P6, R122, R124, R115, R116 ;  /* 0x0c0000737c7a7389 */ /* 0x00006400000c0074 */
[----:B01----:R-:W-:Y:S01]  /*32a0*/  ENDCOLLECTIVE ;  /* 0x000000000000791b */ /* 0x003fe20003800000 */
.L_x_7599:
[----:B------:R-:W-:Y:S05]  /*32b0*/  BRA `(.L_x_7600) ;  /* 0xffffffec00007947 */ /* 0x000fea000383ffff */
.L_x_7601:
        /* <DEDUP_REMOVED lines=12> */
.L_x_23260:


//--------------------- .text._ZN10layer_norm13ln_fwd_kernelINS_13Kernel_traitsI13__nv_bfloat16S2_fS2_fjLj6144ELj1ELj1ELj8ELj16ENS_18Kernel_traits_baseILj6144ES2_S2_fS2_fjLj256EEEEELb0ELb1ELb0ELb1EEEvNS_9FwdParamsE --------------------------
	.section	.text._ZN10layer_norm13ln_fwd_kernelINS_13Kernel_traitsI13__nv_bfloat16S2_fS2_fjLj6144ELj1ELj1ELj8ELj16ENS_18Kernel_traits_baseILj6144ES2_S2_fS2_fjLj256EEEEELb0ELb1ELb0ELb1EEEvNS_9FwdParamsE,"ax",@progbits
	.align	128
        .global         _ZN10layer_norm13ln_fwd_kernelINS_13Kernel_traitsI13__nv_bfloat16S2_fS2_fjLj6144ELj1ELj1ELj8ELj16ENS_18Kernel_traits_baseILj6144ES2_S2_fS2_fjLj256EEEEELb0ELb1ELb0ELb1EEEvNS_9FwdParamsE
        .type           _ZN10layer_norm13ln_fwd_kernelINS_13Kernel_traitsI13__nv_bfloat16S2_fS2_fjLj6144ELj1ELj1ELj8ELj16ENS_18Kernel_traits_baseILj6144ES2_S2_fS2_fjLj256EEEEELb0ELb1ELb0ELb1EEEvNS_9FwdParamsE,@function
        .size           _ZN10layer_norm13ln_fwd_kernelINS_13Kernel_traitsI13__nv_bfloat16S2_fS2_fjLj6144ELj1ELj1ELj8ELj16ENS_18Kernel_traits_baseILj6144ES2_S2_fS2_fjLj256EEEEELb0ELb1ELb0ELb1EEEvNS_9FwdParamsE,(.L_x_23261 - _ZN10layer_norm13ln_fwd_kernelINS_13Kernel_traitsI13__nv_bfloat16S2_fS2_fjLj6144ELj1ELj1ELj8ELj16ENS_18Kernel_traits_baseILj6144ES2_S2_fS2_fjLj256EEEEELb0ELb1ELb0ELb1EEEvNS_9FwdParamsE)
        .other          _ZN10layer_norm13ln_fwd_kernelINS_13Kernel_traitsI13__nv_bfloat16S2_fS2_fjLj6144ELj1ELj1ELj8ELj16ENS_18Kernel_traits_baseILj6144ES2_S2_fS2_fjLj256EEEEELb0ELb1ELb0ELb1EEEvNS_9FwdParamsE,@"STO_CUDA_ENTRY STV_DEFAULT"
_ZN10layer_norm13ln_fwd_kernelINS_13Kernel_traitsI13__nv_bfloat16S2_fS2_fjLj6144ELj1ELj1ELj8ELj16ENS_18Kernel_traits_baseILj6144ES2_S2_fS2_fjLj256EEEEELb0ELb1ELb0ELb1EEEvNS_9FwdParamsE:
.text._ZN10layer_norm13ln_fwd_kernelINS_13Kernel_traitsI13__nv_bfloat16S2_fS2_fjLj6144ELj1ELj1ELj8ELj16ENS_18Kernel_traits_baseILj6144ES2_S2_fS2_fjLj256EEEEELb0ELb1ELb0ELb1EEEvNS_9FwdParamsE:
        /* <DEDUP_REMOVED lines=14> */
[----:B------:R-:W-:Y:S02]  /*00e0*/  SHF.R.U32.HI R118, RZ, 0x8, R66 ;  /* 0x00000008ff767819 */ /* 0x000fe40000011642 */
[----:B------:R-:W-:Y:S02]  /*00f0*/  LOP3.LUT R65, R66, 0xff, RZ, 0xc0, !PT ;  /* 0x000000ff42417812 */ /* 0x000fe400078ec0ff */
[----:B-1----:R-:W-:Y:S01]  /*0100*/  IADD3 R116, R118, UR6, RZ ;  /* 0x0000000676747c10 */ /* 0x002fe2000fffe0ff */
[----:B------:R-:W-:Y:S01]  /*0110*/  ULDC.64 UR6, c[0x0][0x260] ;  /* 0x0000980000067ab9 */ /* 0x000fe20000000a00 */
[----:B------:R-:W-:Y:S01]  /*0120*/  LEA R16, P2, R65, UR8, 0x4 ;  /* 0x0000000841107c11 */ /* 0x000fe2000f8420ff */
[----:B------:R-:W-:Y:S01]  /*0130*/  ULDC UR8, c[0x0][0x214] ;  /* 0x0000850000087ab9 */ /* 0x000fe20000000800 */
[----:B------:R-:W5:Y:S01]  /*0140*/  @P0 LDG.E.128 R8, desc[UR4][R8.64+0x2000] ;  /* 0x0020000408080981 */ /* 0x000f62000c1e1d00 */
[----:B------:R-:W-:-:S02]  /*0150*/  ISETP.GE.AND P1, PT, R116, UR8, PT ;  /* 0x0000000874007c0c */ /* 0x000fc4000bf26270 */
[----:B------:R-:W-:Y:S02]  /*0160*/  IADD3.X R17, RZ, UR9, RZ, P2, !PT ;  /* 0x00000009ff117c10 */ /* 0x000fe400097fe4ff */
[----:B------:R-:W-:-:S04]  /*0170*/  IADD3 R2, P2, R0, UR6, RZ ;  /* 0x0000000600027c10 */ /* 0x000fc8000ff5e0ff */
[----:B------:R-:W-:-:S05]  /*0180*/  IADD3.X R3, RZ, UR7, RZ, P2, !PT ;  /* 0x00000007ff037c10 */ /* 0x000fca00097fe4ff */
[----:B0-----:R-:W-:Y:S05]  /*0190*/  @P1 EXIT ;  /* 0x000000000000194d */ /* 0x001fea0003800000 */
[----:B------:R-:W2:Y:S04]  /*01a0*/  LDG.E.128 R4, desc[UR4][R16.64] ;  /* 0x0000000410047981 */ /* 0x000ea8000c1e1d00 */
[----:B------:R-:W3:Y:S04]  /*01b0*/  LDG.E.128 R40, desc[UR4][R16.64+0x1000] ;  /* 0x0010000410287981 */ /* 0x000ee8000c1e1d00 */
[----:B------:R0:W4:Y:S04]  /*01c0*/  LDG.E.128 R36, desc[UR4][R16.64+0x2000] ;  /* 0x0020000410247981 */ /* 0x000128000c1e1d00 */
[----:B------:R-:W4:Y:S04]  /*01d0*/  LDG.E.128 R24, desc[UR4][R2.64] ;  /* 0x0000000402187981 */ /* 0x000f28000c1e1d00 */
        /* <DEDUP_REMOVED lines=9> */
[----:B------:R-:W-:Y:S01]  /*0270*/  PRMT R89, R44, 0x7632, R89 ;  /* 0x000076322c597816 */ /* 0x000fe20000000059 */
[----:B------:R-:W-:Y:S01]  /*0280*/  HFMA2.MMA R123, -RZ, RZ, 0, 5.9604644775390625e-08 ;  /* 0x00000001ff7b7435 */ /* 0x000fe200000001ff */
        /* <DEDUP_REMOVED lines=16> */
[----:B------:R-:W-:-:S02]  /*0390*/  SHF.L.U32 R118, R118, 0x3, RZ ;  /* 0x0000000376767819 */ /* 0x000fc400000006ff */
[----:B------:R-:W-:Y:S02]  /*03a0*/  SHF.R.U32.HI R117, RZ, 0x5, R66 ;  /* 0x00000005ff757819 */ /* 0x000fe40000011642 */
[----:B------:R-:W-:Y:S02]  /*03b0*/  SHF.L.U32 R19, R13, 0x10, RZ ;  /* 0x000000100d137819 */ /* 0x000fe400000006ff */
[----:B------:R-:W-:Y:S02]  /*03c0*/  SHF.L.U32 R18, R14, 0x10, RZ ;  /* 0x000000100e127819 */ /* 0x000fe400000006ff */
[----:B0-----:R-:W-:Y:S02]  /*03d0*/  SHF.L.U32 R17, R15, 0x10, RZ ;  /* 0x000000100f117819 */ /* 0x001fe400000006ff */
[----:B------:R-:W-:Y:S01]  /*03e0*/  ISETP.NE.U32.AND P0, PT, RZ, UR6, PT ;  /* 0x00000006ff007c0c */ /* 0x000fe2000bf05070 */
[----:B------:R-:W-:Y:S01]  /*03f0*/  ULDC.U8 UR6, c[0x0][0x2a0] ;  /* 0x0000a80000067ab9 */ /* 0x000fe20000000000 */
        /* <DEDUP_REMOVED lines=10> */
[----:B------:R-:W-:Y:S02]  /*04a0*/  ISETP.NE.AND P3, PT, RZ, UR6, PT ;  /* 0x00000006ff007c0c */ /* 0x000fe4000bf65270 */
        /* <DEDUP_REMOVED lines=12> */
[----:B------:R-:W-:Y:S02]  /*0570*/  LOP3.LUT R117, R117, 0x7, RZ, 0xc0, !PT ;  /* 0x0000000775757812 */ /* 0x000fe400078ec0ff */
[----:B------:R-:W-:-:S02]  /*0580*/  IADD3 R115, R118, 0x8, RZ ;  /* 0x0000000876737810 */ /* 0x000fc40007ffe0ff */
        /* <DEDUP_REMOVED lines=74> */
.L_x_7603:
[----:B0-----:R-:W0:Y:S01]  /*0a30*/  @P0 LDC.64 R30, c[0x0][0x270] ;  /* 0x00009c00ff1e0b82 */ /* 0x001e220000000a00 */
[----:B------:R-:W-:-:S05]  /*0a40*/  IMAD R24, R116, UR7, RZ ;  /* 0x0000000774187c24 */ /* 0x000fca000f8e02ff */
[----:B------:R-:W-:Y:S02]  /*0a50*/  SHF.R.S32.HI R25, RZ, 0x1f, R24 ;  /* 0x0000001fff197819 */ /* 0x000fe40000011418 */
[----:B------:R-:W1:Y:S02]  /*0a60*/  LDC.64 R56, c[0x0][0x220] ;  /* 0x00008800ff387b82 */ /* 0x000e640000000a00 */
[----:B------:R-:W-:-:S04]  /*0a70*/  LEA.HI R120, R25, R24, RZ, 0x3 ;  /* 0x0000001819787211 */ /* 0x000fc800078f18ff */
[----:B------:R-:W-:Y:S02]  /*0a80*/  LEA.HI.SX32 R120, R120, R65, 0x1d ;  /* 0x0000004178787211 */ /* 0x000fe400078feaff */
[----:B------:R-:W-:-:S04]  /*0a90*/  ISETP.NE.U32.AND P1, PT, RZ, UR8, PT ;  /* 0x00000008ff007c0c */ /* 0x000fc8000bf25070 */
[----:B------:R-:W-:Y:S01]  /*0aa0*/  ISETP.NE.AND.EX P1, PT, RZ, UR9, PT, P1 ;  /* 0x00000009ff007c0c */ /* 0x000fe2000bf25310 */
[----:B0-----:R-:W-:-:S06]  /*0ab0*/  @P0 IMAD.WIDE R30, R116, 0x2, R30 ;  /* 0x00000002741e0825 */ /* 0x001fcc00078e021e */
[----:B------:R-:W2:Y:S01]  /*0ac0*/  @P0 LDG.E.U16 R30, desc[UR4][R30.64] ;  /* 0x000000041e1e0981 */ /* 0x000ea2000c1e1500 */
[----:B-1----:R-:W-:-:S06]  /*0ad0*/  IMAD.WIDE.U32 R24, R120, 0x10, R56 ;  /* 0x0000001078187825 */ /* 0x002fcc00078e0038 */
[----:B------:R-:W3:Y:S01]  /*0ae0*/  LDG.E.128 R24, desc[UR4][R24.64] ;  /* 0x0000000418187981 */ /* 0x000ee2000c1e1d00 */
[----:B------:R-:W-:-:S04]  /*0af0*/  @P1 LEA R28, P2, R120, UR8, 0x5 ;  /* 0x00000008781c1c11 */ /* 0x000fc8000f8428ff */
[----:B------:R-:W-:-:S05]  /*0b00*/  @P1 LEA.HI.X R29, R120, UR9, RZ, 0x5, P2 ;  /* 0x00000009781d1c11 */ /* 0x000fca00090f2cff */
[----:B------:R-:W4:Y:S04]  /*0b10*/  @P1 LDG.E.128 R52, desc[UR4][R28.64] ;  /* 0x000000041c341981 */ /* 0x000f28000c1e1d00 */
[----:B------:R0:W5:Y:S01]  /*0b20*/  @P1 LDG.E.128 R48, desc[UR4][R28.64+0x10] ;  /* 0x000010041c301981 */ /* 0x000162000c1e1d00 */
[----:B------:R-:W-:Y:S02]  /*0b30*/  MOV R124, 0x3f800000 ;  /* 0x3f800000007c7802 */ /* 0x000fe40000000f00 */
[----:B------:R-:W-:-:S04]  /*0b40*/  ISETP.NE.U32.AND P2, PT, RZ, UR8, PT ;  /* 0x00000008ff007c0c */ /* 0x000fc8000bf45070 */
[----:B------:R-:W-:Y:S02]  /*0b50*/  ISETP.NE.AND.EX P2, PT, RZ, UR9, PT, P2 ;  /* 0x00000009ff007c0c */ /* 0x000fe4000bf45320 */
[----:B------:R-:W-:Y:S02]  /*0b60*/  IADD3 R121, R120, 0x100, RZ ;  /* 0x0000010078797810 */ /* 0x000fe40007ffe0ff */
[----:B--2---:R-:W-:Y:S02]  /*0b70*/  @P0 SHF.L.U32 R124, R30, 0x10, RZ ;  /* 0x000000101e7c0819 */ /* 0x004fe400000006ff */
[----:B---3--:R-:W-:Y:S02]  /*0b80*/  SHF.L.U32 R35, R25, 0x10, RZ ;  /* 0x0000001019237819 */ /* 0x008fe400000006ff */
[C---:B------:R-:W-:Y:S02]  /*0b90*/  PRMT R32, R24.reuse, 0x7632, R32 ;  /* 0x0000763218207816 */ /* 0x040fe40000000020 */
[----:B------:R-:W-:-:S02]  /*0ba0*/  SHF.L.U32 R33, R24, 0x10, RZ ;  /* 0x0000001018217819 */ /* 0x000fc400000006ff */
[C---:B------:R-:W-:Y:S02]  /*0bb0*/  PRMT R34, R26.reuse, 0x7632, R34 ;  /* 0x000076321a227816 */ /* 0x040fe40000000022 */
[----:B------:R-:W-:Y:S02]  /*0bc0*/  SHF.L.U32 R37, R26, 0x10, RZ ;  /* 0x000000101a257819 */ /* 0x000fe400000006ff */
[----:B------:R-:W-:Y:S02]  /*0bd0*/  PRMT R24, R25, 0x7632, R24 ;  /* 0x0000763219187816 */ /* 0x000fe40000000018 */
[----:B------:R-:W-:Y:S01]  /*0be0*/  PRMT R26, R27, 0x7632, R26 ;  /* 0x000076321b1a7816 */ /* 0x000fe2000000001a */
[----:B------:R-:W-:Y:S01]  /*0bf0*/  FMUL.FTZ R46, R35, R124 ;  /* 0x0000007c232e7220 */ /* 0x000fe20000410000 */
[----:B------:R-:W-:Y:S02]  /*0c00*/  SHF.L.U32 R39, R27, 0x10, RZ ;  /* 0x000000101b277819 */ /* 0x000fe400000006ff */
[----:B------:R-:W-:-:S02]  /*0c10*/  SHF.L.U32 R25, R32, 0x10, RZ ;  /* 0x0000001020197819 */ /* 0x000fc400000006ff */
[----:B------:R-:W-:Y:S02]  /*0c20*/  SHF.L.U32 R27, R24, 0x10, RZ ;  /* 0x00000010181b7819 */ /* 0x000fe400000006ff */
[----:B0-----:R-:W-:Y:S02]  /*0c30*/  SHF.L.U32 R29, R34, 0x10, RZ ;  /* 0x00000010221d7819 */ /* 0x001fe400000006ff */
[----:B------:R-:W-:Y:S01]  /*0c40*/  SHF.L.U32 R35, R26, 0x10, RZ ;  /* 0x000000101a237819 */ /* 0x000fe200000006ff */
[-C--:B------:R-:W-:Y:S01]  /*0c50*/  FMUL.FTZ R33, R33, R124.reuse ;  /* 0x0000007c21217220 */ /* 0x080fe20000410000 */
[-C--:B------:R-:W-:Y:S01]  /*0c60*/  FMUL.FTZ R37, R37, R124.reuse ;  /* 0x0000007c25257220 */ /* 0x080fe20000410000 */
[-C--:B------:R-:W-:Y:S01]  /*0c70*/  FMUL.FTZ R42, R39, R124.reuse ;  /* 0x0000007c272a7220 */ /* 0x080fe20000410000 */
[-C--:B------:R-:W-:Y:S01]  /*0c80*/  FMUL.FTZ R25, R25, R124.reuse ;  /* 0x0000007c19197220 */ /* 0x080fe20000410000 */
[-C--:B------:R-:W-:Y:S01]  /*0c90*/  FMUL.FTZ R24, R27, R124.reuse ;  /* 0x0000007c1b187220 */ /* 0x080fe20000410000 */
[-C--:B------:R-:W-:Y:S01]  /*0ca0*/  FMUL.FTZ R29, R29, R124.reuse ;  /* 0x0000007c1d1d7220 */ /* 0x080fe20000410000 */
[----:B------:R-:W-:Y:S01]  /*0cb0*/  FMUL.FTZ R26, R35, R124 ;  /* 0x0000007c231a7220 */ /* 0x000fe20000410000 */
[----:B------:R-:W-:Y:S01]  /*0cc0*/  LEA R30, P4, R120, UR10, 0x5 ;  /* 0x0000000a781e7c11 */ /* 0x000fe2000f8828ff */
        /* <DEDUP_REMOVED lines=8> */
[----:B------:R-:W-:Y:S01]  /*0d50*/  LEA.HI.X R31, R120, UR11, RZ, 0x5, P4 ;  /* 0x0000000b781f7c11 */ /* 0x000fe2000a0f2cff */
[----:B----4-:R-:W-:Y:S01]  /*0d60*/  @P2 FADD.FTZ R44, R52, R44 ;  /* 0x0000002c342c2221 */ /* 0x010fe20000010000 */
[----:B------:R-:W-:Y:S01]  /*0d70*/  @P2 FADD.FTZ R46, R54, R46 ;  /* 0x0000002e362e2221 */ /* 0x000fe20000010000 */
[----:B-----5:R-:W-:Y:S01]  /*0d80*/  @P2 FADD.FTZ R40, R48, R40 ;  /* 0x0000002830282221 */ /* 0x020fe20000010000 */
[----:B------:R-:W-:Y:S01]  /*0d90*/  @P2 FADD.FTZ R42, R50, R42 ;  /* 0x0000002a322a2221 */ /* 0x000fe20000010000 */
[----:B------:R-:W-:Y:S01]  /*0da0*/  @P2 FADD.FTZ R45, R53, R45 ;  /* 0x0000002d352d2221 */ /* 0x000fe20000010000 */
[----:B------:R-:W-:Y:S01]  /*0db0*/  @P2 FADD.FTZ R47, R55, R47 ;  /* 0x0000002f372f2221 */ /* 0x000fe20000010000 */
[----:B------:R-:W-:Y:S01]  /*0dc0*/  @P2 FADD.FTZ R41, R49, R41 ;  /* 0x0000002931292221 */ /* 0x000fe20000010000 */
[----:B------:R-:W-:Y:S01]  /*0dd0*/  @P2 FADD.FTZ R43, R51, R43 ;  /* 0x0000002b332b2221 */ /* 0x000fe20000010000 */
[----:B------:R-:W-:-:S02]  /*0de0*/  IMAD.WIDE.U32 R24, R121, 0x10, R56 ;  /* 0x0000001079187825 */ /* 0x000fc400078e0038 */
[----:B------:R-:W-:Y:S04]  /*0df0*/  STG.E.128 desc[UR4][R30.64], R44 ;  /* 0x0000002c1e007986 */ /* 0x000fe8000c101d04 */
[----:B------:R0:W-:Y:S04]  /*0e00*/  STG.E.128 desc[UR4][R30.64+0x10], R40 ;  /* 0x000010281e007986 */ /* 0x0001e8000c101d04 */
[----:B------:R-:W0:Y:S01]  /*0e10*/  LDG.E.128 R24, desc[UR4][R24.64] ;  /* 0x0000000418187981 */ /* 0x000e22000c1e1d00 */
[----:B------:R-:W-:Y:S02]  /*0e20*/  @P1 LEA R28, P4, R121, UR8, 0x5 ;  /* 0x00000008791c1c11 */ /* 0x000fe4000f8828ff */
[----:B------:R-:W-:-:S02]  /*0e30*/  MOV R60, R52 ;  /* 0x00000034003c7202 */ /* 0x000fc40000000f00 */
[----:B------:R-:W-:Y:S02]  /*0e40*/  MOV R61, R53 ;  /* 0x00000035003d7202 */ /* 0x000fe40000000f00 */
[----:B------:R-:W-:Y:S02]  /*0e50*/  MOV R62, R54 ;  /* 0x00000036003e7202 */ /* 0x000fe40000000f00 */
[----:B------:R-:W-:Y:S02]  /*0e60*/  MOV R63, R55 ;  /* 0x00000037003f7202 */ /* 0x000fe40000000f00 */
[----:B------:R-:W-:Y:S02]  /*0e70*/  MOV R36, R48 ;  /* 0x0000003000247202 */ /* 0x000fe40000000f00 */
[----:B------:R-:W-:Y:S02]  /*0e80*/  MOV R37, R49 ;  /* 0x0000003100257202 */ /* 0x000fe40000000f00 */
[----:B------:R-:W-:-:S02]  /*0e90*/  MOV R38, R50 ;  /* 0x0000003200267202 */ /* 0x000fc40000000f00 */
[----:B------:R-:W-:Y:S02]  /*0ea0*/  MOV R39, R51 ;  /* 0x0000003300277202 */ /* 0x000fe40000000f00 */
[----:B------:R-:W-:-:S05]  /*0eb0*/  @P1 LEA.HI.X R29, R121, UR9, RZ, 0x5, P4 ;  /* 0x00000009791d1c11 */ /* 0x000fca000a0f2cff */
[----:B------:R-:W2:Y:S04]  /*0ec0*/  @P1 LDG.E.128 R60, desc[UR4][R28.64] ;  /* 0x000000041c3c1981 */ /* 0x000ea8000c1e1d00 */
[----:B------:R1:W3:Y:S01]  /*0ed0*/  @P1 LDG.E.128 R36, desc[UR4][R28.64+0x10] ;  /* 0x000010041c241981 */ /* 0x0002e2000c1e1d00 */
[----:B------:R-:W-:-:S05]  /*0ee0*/  IADD3 R122, R120, 0x200, RZ ;  /* 0x00000200787a7810 */ /* 0x000fca0007ffe0ff */
[----:B------:R-:W-:Y:S01]  /*0ef0*/  IMAD.WIDE.U32 R56, R122, 0x10, R56 ;  /* 0x000000107a387825 */ /* 0x000fe200078e0038 */
[C---:B0-----:R-:W-:Y:S02]  /*0f00*/  SHF.L.U32 R31, R24.reuse, 0x10, RZ ;  /* 0x00000010181f7819 */ /* 0x041fe400000006ff */
[----:B------:R-:W-:Y:S02]  /*0f10*/  PRMT R30, R24, 0x7632, R30 ;  /* 0x00007632181e7816 */ /* 0x000fe4000000001e */
[C---:B------:R-:W-:Y:S02]  /*0f20*/  SHF.L.U32 R33, R25.reuse, 0x10, RZ ;  /* 0x0000001019217819 */ /* 0x040fe400000006ff */
[C---:B------:R-:W-:Y:S02]  /*0f30*/  SHF.L.U32 R35, R26.reuse, 0x10, RZ ;  /* 0x000000101a237819 */ /* 0x040fe400000006ff */
[----:B------:R-:W-:Y:S02]  /*0f40*/  PRMT R24, R25, 0x7632, R24 ;  /* 0x0000763219187816 */ /* 0x000fe40000000018 */
[----:B------:R-:W-:-:S02]  /*0f50*/  PRMT R32, R26, 0x7632, R32 ;  /* 0x000076321a207816 */ /* 0x000fc40000000020 */
[----:B------:R-:W-:Y:S01]  /*0f60*/  PRMT R26, R27, 0x7632, R26 ;  /* 0x000076321b1a7816 */ /* 0x000fe2000000001a */
[-C--:B------:R-:W-:Y:S01]  /*0f70*/  FMUL.FTZ R25, R31, R124.reuse ;  /* 0x0000007c1f197220 */ /* 0x080fe20000410000 */
[----:B------:R-:W-:Y:S01]  /*0f80*/  SHF.L.U32 R59, R27, 0x10, RZ ;  /* 0x000000101b3b7819 */ /* 0x000fe200000006ff */
[-C--:B------:R-:W-:Y:S01]  /*0f90*/  FMUL.FTZ R34, R33, R124.reuse ;  /* 0x0000007c21227220 */ /* 0x080fe20000410000 */
[----:B------:R-:W-:Y:S01]  /*0fa0*/  SHF.L.U32 R31, R30, 0x10, RZ ;  /* 0x000000101e1f7819 */ /* 0x000fe200000006ff */
[-C--:B------:R-:W-:Y:S01]  /*0fb0*/  FMUL.FTZ R27, R35, R124.reuse ;  /* 0x0000007c231b7220 */ /* 0x080fe20000410000 */
[----:B-1----:R-:W-:Y:S02]  /*0fc0*/  SHF.L.U32 R29, R24, 0x10, RZ ;  /* 0x00000010181d7819 */ /* 0x002fe400000006ff */
[----:B------:R-:W-:Y:S02]  /*0fd0*/  SHF.L.U32 R33, R32, 0x10, RZ ;  /* 0x0000001020217819 */ /* 0x000fe400000006ff */
        /* <DEDUP_REMOVED lines=24> */
[----:B------:R-:W-:-:S03]  /*1160*/  @P1 LEA R26, P4, R122, UR8, 0x5 ;  /* 0x000000087a1a1c11 */ /* 0x000fc6000f8828ff */
[----:B------:R-:W-:Y:S04]  /*1170*/  STG.E.128 desc[UR4][R24.64], R32 ;  /* 0x0000002018007986 */ /* 0x000fe8000c101d04 */
[----:B------:R0:W-:Y:S01]  /*1180*/  STG.E.128 desc[UR4][R24.64+0x10], R28 ;  /* 0x0000101c18007986 */ /* 0x0001e2000c101d04 */
[----:B------:R-:W-:-:S03]  /*1190*/  @P1 MOV R52, R60 ;  /* 0x0000003c00341202 */ /* 0x000fc60000000f00 */
[----:B------:R-:W0:Y:S01]  /*11a0*/  LDG.E.128 R56, desc[UR4][R56.64] ;  /* 0x0000000438387981 */ /* 0x000e22000c1e1d00 */
[----:B------:R-:W-:Y:S02]  /*11b0*/  @P1 MOV R53, R61 ;  /* 0x0000003d00351202 */ /* 0x000fe40000000f00 */
[----:B------:R-:W-:Y:S02]  /*11c0*/  @P1 MOV R54, R62 ;  /* 0x0000003e00361202 */ /* 0x000fe40000000f00 */
[----:B------:R-:W-:Y:S02]  /*11d0*/  @P1 MOV R55, R63 ;  /* 0x0000003f00371202 */ /* 0x000fe40000000f00 */
[----:B------:R-:W-:-:S05]  /*11e0*/  @P1 LEA.HI.X R27, R122, UR9, RZ, 0x5, P4 ;  /* 0x000000097a1b1c11 */ /* 0x000fca000a0f2cff */
[----:B------:R-:W2:Y:S01]  /*11f0*/  @P1 LDG.E.128 R52, desc[UR4][R26.64] ;  /* 0x000000041a341981 */ /* 0x000ea2000c1e1d00 */
[----:B------:R-:W-:Y:S02]  /*1200*/  @P1 MOV R48, R36 ;  /* 0x0000002400301202 */ /* 0x000fe40000000f00 */
[----:B------:R-:W-:Y:S02]  /*1210*/  @P1 MOV R49, R37 ;  /* 0x0000002500311202 */ /* 0x000fe40000000f00 */
[----:B------:R-:W-:Y:S02]  /*1220*/  @P1 MOV R50, R38 ;  /* 0x0000002600321202 */ /* 0x000fe40000000f00 */
[----:B------:R-:W-:-:S06]  /*1230*/  @P1 MOV R51, R39 ;  /* 0x0000002700331202 */ /* 0x000fcc0000000f00 */
[----:B------:R1:W3:Y:S01]  /*1240*/  @P1 LDG.E.128 R48, desc[UR4][R26.64+0x10] ;  /* 0x000010041a301981 */ /* 0x0002e2000c1e1d00 */
[----:B------:R-:W-:Y:S01]  /*1250*/  UMOV UR6, 0xffffffff ;  /* 0xffffffff00067882 */ /* 0x000fe20000000000 */
[----:B0-----:R-:W-:-:S05]  /*1260*/  SHF.L.U32 R25, R56, 0x10, RZ ;  /* 0x0000001038197819 */ /* 0x001fca00000006ff */
[----:B------:R-:W-:-:S04]  /*1270*/  FMUL.FTZ R25, R25, R124 ;  /* 0x0000007c19197220 */ /* 0x000fc80000410000 */
[----:B------:R-:W-:Y:S01]  /*1280*/  FMUL.FTZ R24, R4, R25 ;  /* 0x0000001904187220 */ /* 0x000fe20000410000 */
[----:B------:R-:W-:Y:S02]  /*1290*/  SHF.L.U32 R25, R57, 0x10, RZ ;  /* 0x0000001039197819 */ /* 0x000fe400000006ff */
[----:B--2---:R-:W-:-:S05]  /*12a0*/  @P1 MOV R60, R52 ;  /* 0x00000034003c1202 */ /* 0x004fca0000000f00 */
[----:B------:R-:W-:Y:S01]  /*12b0*/  @P2 FADD.FTZ R24, R24, R60 ;  /* 0x0000003c18182221 */ /* 0x000fe20000010000 */
[----:B------:R-:W-:Y:S01]  /*12c0*/  FMUL.FTZ R60, R25, R124 ;  /* 0x0000007c193c7220 */ /* 0x000fe20000410000 */
[----:B------:R-:W-:-:S05]  /*12d0*/  SHF.L.U32 R25, R58, 0x10, RZ ;  /* 0x000000103a197819 */ /* 0x000fca00000006ff */
[----:B------:R-:W-:Y:S01]  /*12e0*/  FMUL.FTZ R25, R25, R124 ;  /* 0x0000007c19197220 */ /* 0x000fe20000410000 */
[----:B-1----:R-:W-:Y:S01]  /*12f0*/  FMUL.FTZ R26, R3, R60 ;  /* 0x0000003c031a7220 */ /* 0x002fe20000410000 */
[----:B------:R-:W-:Y:S02]  /*1300*/  PRMT R56, R56, 0x7632, R56 ;  /* 0x0000763238387816 */ /* 0x000fe40000000038 */
[----:B------:R-:W-:Y:S01]  /*1310*/  FMUL.FTZ R60, R2, R25 ;  /* 0x00000019023c7220 */ /* 0x000fe20000410000 */
[----:B------:R-:W-:Y:S02]  /*1320*/  PRMT R25, R57, 0x7632, R25 ;  /* 0x0000763239197816 */ /* 0x000fe40000000019 */
[----:B------:R-:W-:Y:S02]  /*1330*/  SHF.L.U32 R57, R59, 0x10, RZ ;  /* 0x000000103b397819 */ /* 0x000fe400000006ff */
[----:B---3--:R-:W-:Y:S02]  /*1340*/  @P1 MOV R36, R48 ;  /* 0x0000003000241202 */ /* 0x008fe40000000f00 */
[----:B------:R-:W-:-:S02]  /*1350*/  SHF.L.U32 R27, R56, 0x10, RZ ;  /* 0x00000010381b7819 */ /* 0x000fc400000006ff */
[----:B------:R-:W-:Y:S02]  /*1360*/  PRMT R58, R58, 0x7632, R58 ;  /* 0x000076323a3a7816 */ /* 0x000fe4000000003a */
[----:B------:R-:W-:Y:S02]  /*1370*/  SHF.L.U32 R25, R25, 0x10, RZ ;  /* 0x0000001019197819 */ /* 0x000fe400000006ff */
[----:B------:R-:W-:Y:S01]  /*1380*/  PRMT R59, R59, 0x7632, R59 ;  /* 0x000076323b3b7816 */ /* 0x000fe2000000003b */
[----:B------:R-:W-:Y:S01]  /*1390*/  FMUL.FTZ R125, R57, R124 ;  /* 0x0000007c397d7220 */ /* 0x000fe20000410000 */
[----:B------:R-:W-:Y:S01]  /*13a0*/  @P1 MOV R62, R54 ;  /* 0x00000036003e1202 */ /* 0x000fe20000000f00 */
[----:B------:R-:W-:Y:S01]  /*13b0*/  @P2 FADD.FTZ R60, R60, R36 ;  /* 0x000000243c3c2221 */ /* 0x000fe20000010000 */
[----:B------:R-:W-:Y:S01]  /*13c0*/  SHF.L.U32 R57, R58, 0x10, RZ ;  /* 0x000000103a397819 */ /* 0x000fe200000006ff */
[-C--:B------:R-:W-:Y:S01]  /*13d0*/  FMUL.FTZ R27, R27, R124.reuse ;  /* 0x0000007c1b1b7220 */ /* 0x080fe20000410000 */
[----:B------:R-:W-:Y:S01]  /*13e0*/  SHF.L.U32 R59, R59, 0x10, RZ ;  /* 0x000000103b3b7819 */ /* 0x000fe200000006ff */
[----:B------:R-:W-:Y:S01]  /*13f0*/  FMUL.FTZ R36, R25, R124 ;  /* 0x0000007c19247220 */ /* 0x000fe20000410000 */
[----:B------:R-:W-:Y:S01]  /*1400*/  @P1 MOV R63, R55 ;  /* 0x00000037003f1202 */ /* 0x000fe20000000f00 */
[----:B------:R-:W-:Y:S01]  /*1410*/  FMUL.FTZ R25, R106, R27 ;  /* 0x0000001b6a197220 */ /* 0x000fe20000410000 */
[----:B------:R-:W-:Y:S01]  /*1420*/  @P2 FADD.FTZ R26, R26, R62 ;  /* 0x0000003e1a1a2221 */ /* 0x000fe20000010000 */
[----:B------:R-:W-:Y:S01]  /*1430*/  @P1 MOV R38, R50 ;  /* 0x0000003200261202 */ /* 0x000fe20000000f00 */
[----:B------:R-:W-:Y:S01]  /*1440*/  FMUL.FTZ R57, R57, R124 ;  /* 0x0000007c39397220 */ /* 0x000fe20000410000 */
[----:B------:R-:W-:Y:S01]  /*1450*/  FMUL.FTZ R27, R105, R36 ;  /* 0x00000024691b7220 */ /* 0x000fe20000410000 */
[----:B------:R-:W-:Y:S01]  /*1460*/  FMUL.FTZ R62, R0, R125 ;  /* 0x0000007d003e7220 */ /* 0x000fe20000410000 */
[----:B------:R-:W-:Y:S01]  /*1470*/  FMUL.FTZ R124, R59, R124 ;  /* 0x0000007c3b7c7220 */ /* 0x000fe20000410000 */
[----:B------:R-:W-:Y:S01]  /*1480*/  @P1 MOV R39, R51 ;  /* 0x0000003300271202 */ /* 0x000fe20000000f00 */
[----:B------:R-:W-:Y:S01]  /*1490*/  @P2 FADD.FTZ R27, R27, R63 ;  /* 0x0000003f1b1b2221 */ /* 0x000fe20000010000 */
[----:B------:R-:W-:Y:S01]  /*14a0*/  @P2 FADD.FTZ R62, R62, R38 ;  /* 0x000000263e3e2221 */ /* 0x000fe20000010000 */
[----:B------:R-:W-:Y:S01]  /*14b0*/  FMUL.FTZ R63, R103, R124 ;  /* 0x0000007c673f7220 */ /* 0x000fe20000410000 */
[----:B------:R-:W-:-:S03]  /*14c0*/  FADD.FTZ R38, RZ, R44 ;  /* 0x0000002cff267221 */ /* 0x000fc60000010000 */
[----:B------:R-:W-:Y:S01]  /*14d0*/  @P2 FADD.FTZ R63, R63, R39 ;  /* 0x000000273f3f2221 */ /* 0x000fe20000010000 */
[----:B------:R-:W-:-:S04]  /*14e0*/  FADD.FTZ R39, R45, R38 ;  /* 0x000000262d277221 */ /* 0x000fc80000010000 */
[----:B------:R-:W-:-:S04]  /*14f0*/  FADD.FTZ R38, R46, R39 ;  /* 0x000000272e267221 */ /* 0x000fc80000010000 */
[----:B------:R-:W-:-:S04]  /*1500*/  FADD.FTZ R39, R47, R38 ;  /* 0x000000262f277221 */ /* 0x000fc80000010000 */
[----:B------:R-:W-:Y:S01]  /*1510*/  FADD.FTZ R38, R40, R39 ;  /* 0x0000002728267221 */ /* 0x000fe20000010000 */
[----:B------:R-:W-:-:S03]  /*1520*/  @P1 MOV R61, R53 ;  /* 0x00000035003d1202 */ /* 0x000fc60000000f00 */
[----:B------:R-:W-:-:S04]  /*1530*/  FADD.FTZ R39, R41, R38 ;  /* 0x0000002629277221 */ /* 0x000fc80000010000 */
[----:B------:R-:W-:Y:S01]  /*1540*/  FADD.FTZ R38, R42, R39 ;  /* 0x000000272a267221 */ /* 0x000fe20000010000 */
[----:B------:R-:W-:Y:S01]  /*1550*/  @P2 FADD.FTZ R25, R25, R61 ;  /* 0x0000003d19192221 */ /* 0x000fe20000010000 */
[----:B------:R-:W-:Y:S01]  /*1560*/  @P1 MOV R37, R49 ;  /* 0x0000003100251202 */ /* 0x000fe20000000f00 */
[----:B------:R-:W-:Y:S01]  /*1570*/  FMUL.FTZ R61, R104, R57 ;  /* 0x00000039683d7220 */ /* 0x000fe20000410000 */
[----:B------:R-:W-:Y:S01]  /*1580*/  FADD.FTZ R39, R43, R38 ;  /* 0x000000262b277221 */ /* 0x000fe20000010000 */
[----:B------:R-:W-:Y:S02]  /*1590*/  LEA R36, P1, R122, UR10, 0x5 ;  /* 0x0000000a7a247c11 */ /* 0x000fe4000f8228ff */
[----:B------:R-:W-:Y:S01]  /*15a0*/  @P2 FADD.FTZ R61, R61, R37 ;  /* 0x000000253d3d2221 */ /* 0x000fe20000010000 */
[----:B------:R-:W-:Y:S01]  /*15b0*/  FADD.FTZ R38, R32, R39 ;  /* 0x0000002720267221 */ /* 0x000fe20000010000 */
[----:B------:R-:W-:-:S03]  /*15c0*/  LEA.HI.X R37, R122, UR11, RZ, 0x5, P1 ;  /* 0x0000000b7a257c11 */ /* 0x000fc600088f2cff */
[----:B------:R-:W-:Y:S02]  /*15d0*/  FADD.FTZ R39, R33, R38 ;  /* 0x0000002621277221 */ /* 0x000fe40000010000 */
[----:B------:R-:W-:Y:S04]  /*15e0*/  STG.E.128 desc[UR4][R36.64], R24 ;  /* 0x0000001824007986 */ /* 0x000fe8000c101d04 */
[----:B------:R0:W-:Y:S02]  /*15f0*/  STG.E.128 desc[UR4][R36.64+0x10], R60 ;  /* 0x0000103c24007986 */ /* 0x0001e4000c101d04 */
[----:B0-----:R-:W-:-:S04]  /*1600*/  FADD.FTZ R36, R34, R39 ;  /* 0x0000002722247221 */ /* 0x001fc80000010000 */
        /* <DEDUP_REMOVED lines=11> */
[----:B------:R-:W-:-:S03]  /*16c0*/  LOP3.LUT P1, RZ, R123, 0xff, RZ, 0xc0, !PT ;  /* 0x000000ff7bff7812 */ /* 0x000fc6000782c0ff */
[----:B------:R-:W-:Y:S01]  /*16d0*/  FADD.FTZ R36, R62, R37 ;  /* 0x000000253e247221 */ /* 0x000fe20000010000 */
[----:B------:R-:W-:-:S03]  /*16e0*/  SEL R38, R115, R118, !P1 ;  /* 0x0000007673267207 */ /* 0x000fc60004800000 */
        /* <DEDUP_REMOVED lines=14> */
[----:B------:R-:W-:-:S03]  /*17d0*/  FADD.FTZ R56, R45, -R36 ;  /* 0x800000242d387221 */ /* 0x000fc60000010000 */
        /* <DEDUP_REMOVED lines=55> */
.L_x_7614:
[----:B------:R-:W-:Y:S01]  /*1b50*/  ISETP.NE.AND P2, PT, R119, RZ, PT ;  /* 0x000000ff7700720c */ /* 0x000fe20003f45270 */
[----:B-1----:R-:W-:Y:S01]  /*1b60*/  FADD.FTZ R37, R125, R37 ;  /* 0x000000257d257221 */ /* 0x002fe20000010000 */
[----:B------:R-:W-:Y:S01]  /*1b70*/  ISETP.GT.U32.AND P4, PT, R119, 0x7, PT ;  /* 0x000000077700780c */ /* 0x000fe20003f84070 */
[----:B------:R-:W-:Y:S10]  /*1b80*/  WARPSYNC.ALL ;  /* 0x0000000000007948 */ /* 0x000ff40003800000 */
[----:B------:R-:W1:Y:S01]  /*1b90*/  @!P2 S2R R57, SR_CgaCtaId ;  /* 0x000000000039a919 */ /* 0x000e620000008800 */
[----:B------:R-:W-:-:S02]  /*1ba0*/  @!P2 MOV R56, 0x400 ;  /* 0x000004000038a802 */ /* 0x000fc40000000f00 */
[----:B------:R-:W-:Y:S01]  /*1bb0*/  @!P4 MOV R58, 0x400 ;  /* 0x00000400003ac802 */ /* 0x000fe20000000f00 */
[----:B------:R-:W2:Y:S01]  /*1bc0*/  @!P4 S2R R39, SR_CgaCtaId ;  /* 0x000000000027c919 */ /* 0x000ea20000008800 */
[----:B-1----:R-:W-:Y:S02]  /*1bd0*/  @!P2 LEA R57, R57, R56, 0x18 ;  /* 0x000000383939a211 */ /* 0x002fe400078ec0ff */
[----:B------:R-:W-:Y:S02]  /*1be0*/  @!P2 IADD3 R56, R117, R38, RZ ;  /* 0x000000267538a210 */ /* 0x000fe40007ffe0ff */
[----:B--2---:R-:W-:Y:S02]  /*1bf0*/  @!P4 LEA R39, R39, R58, 0x18 ;  /* 0x0000003a2727c211 */ /* 0x004fe400078ec0ff */
[----:B------:R-:W-:Y:S02]  /*1c00*/  @!P2 LEA R56, R56, R57, 0x3 ;  /* 0x000000393838a211 */ /* 0x000fe400078e18ff */
[----:B------:R-:W-:-:S02]  /*1c10*/  @!P4 IADD3 R38, R119, R38, RZ ;  /* 0x000000267726c210 */ /* 0x000fc40007ffe0ff */
[----:B------:R-:W-:Y:S01]  /*1c20*/  MOV R57, RZ ;  /* 0x000000ff00397202 */ /* 0x000fe20000000f00 */
[----:B------:R-:W-:Y:S01]  /*1c30*/  @!P2 STS.64 [R56], R36 ;  /* 0x000000243800a388 */ /* 0x000fe20000000a00 */
[----:B------:R-:W-:Y:S02]  /*1c40*/  @!P4 LEA R58, R38, R39, 0x3 ;  /* 0x00000027263ac211 */ /* 0x000fe400078e18ff */
[----:B------:R-:W-:Y:S02]  /*1c50*/  CS2R R38, SRZ ;  /* 0x0000000000267805 */ /* 0x000fe4000001ff00 */
[----:B------:R-:W-:Y:S01]  /*1c60*/  @!P4 MOV R57, 0x300 ;  /* 0x000003000039c802 */ /* 0x000fe20000000f00 */
[----:B------:R-:W-:Y:S01]  /*1c70*/  BAR.SYNC.DEFER_BLOCKING 0x0 ;  /* 0x0000000000007b1d */ /* 0x000fe20000010000 */
[----:B------:R-:W-:Y:S02]  /*1c80*/  LOP3.LUT P2, RZ, R117, 0x1f, R66, 0xf8, !PT ;  /* 0x0000001f75ff7812 */ /* 0x000fe4000784f842 */
[----:B------:R-:W-:-:S03]  /*1c90*/  I2FP.F32.S32 R123, R57 ;  /* 0x00000039007b7245 */ /* 0x000fc60000201400 */
[----:B------:R-:W1:Y:S04]  /*1ca0*/  SHFL.DOWN PT, R36, R57, 0x4, 0x1f ;  /* 0x08801f0039247f89 */ /* 0x000e6800000e0000 */
[----:B------:R-:W2:Y:S01]  /*1cb0*/  @!P4 LDS.64 R38, [R58] ;  /* 0x000000003a26c984 */ /* 0x000ea20000000a00 */
[----:B-1----:R-:W-:Y:S02]  /*1cc0*/  I2FP.F32.S32 R37, R36 ;  /* 0x0000002400257245 */ /* 0x002fe40000201400 */
[----:B------:R-:W-:Y:S01]  /*1cd0*/  IADD3 R36, R36, R57, RZ ;  /* 0x0000003924247210 */ /* 0x000fe20007ffe0ff */
[----:B--2---:R-:W1:Y:S04]  /*1ce0*/  SHFL.DOWN PT, R56, R38, 0x4, 0x1f ;  /* 0x08801f0026387f89 */ /* 0x004e6800000e0000 */
[----:B------:R-:W2:Y:S01]  /*1cf0*/  SHFL.DOWN PT, R58, R39, 0x4, 0x1f ;  /* 0x08801f00273a7f89 */ /* 0x000ea200000e0000 */
[C---:B-1----:R-:W-:Y:S01]  /*1d00*/  FADD.FTZ R59, -R56.reuse, R38 ;  /* 0x00000026383b7221 */ /* 0x042fe20000010100 */
[----:B------:R-:W-:-:S03]  /*1d10*/  FMUL.FTZ R56, R56, R37 ;  /* 0x0000002538387220 */ /* 0x000fc60000410000 */
[----:B------:R-:W-:Y:S01]  /*1d20*/  FMUL.FTZ R59, R59, R59 ;  /* 0x0000003b3b3b7220 */ /* 0x000fe20000410000 */
[----:B------:R-:W-:Y:S01]  /*1d30*/  FFMA.FTZ R56, R123, R38, R56 ;  /* 0x000000267b387223 */ /* 0x000fe20000010038 */
[----:B--2---:R-:W-:Y:S02]  /*1d40*/  FADD.FTZ R38, R58, R39 ;  /* 0x000000273a267221 */ /* 0x004fe40000010000 */
[----:B------:R-:W-:-:S04]  /*1d50*/  FMUL.FTZ R124, R59, R123 ;  /* 0x0000007b3b7c7220 */ /* 0x000fc80000410000 */
[----:B------:R-:W-:Y:S01]  /*1d60*/  FMUL.FTZ R124, R124, R37 ;  /* 0x000000257c7c7220 */ /* 0x000fe20000410000 */
[----:B------:R-:W-:-:S04]  /*1d70*/  I2FP.F32.S32 R37, R36 ;  /* 0x0000002400257245 */ /* 0x000fc80000201400 */
[----:B------:R-:W1:Y:S02]  /*1d80*/  MUFU.RCP R57, R37 ;  /* 0x0000002500397308 */ /* 0x000e640000001000 */
[C---:B-1----:R-:W-:Y:S01]  /*1d90*/  FMUL.FTZ R58, R57.reuse, R56 ;  /* 0x00000038393a7220 */ /* 0x042fe20000410000 */
[----:B------:R-:W-:Y:S02]  /*1da0*/  FFMA.FTZ R38, R57, R124, R38 ;  /* 0x0000007c39267223 */ /* 0x000fe40000010026 */
[----:B------:R-:W1:Y:S04]  /*1db0*/  SHFL.DOWN PT, R57, R36, 0x2, 0x1f ;  /* 0x08401f0024397f89 */ /* 0x000e6800000e0000 */
[----:B------:R-:W2:Y:S01]  /*1dc0*/  SHFL.DOWN PT, R59, R58, 0x2, 0x1f ;  /* 0x08401f003a3b7f89 */ /* 0x000ea200000e0000 */
[----:B-1----:R-:W-:-:S02]  /*1dd0*/  IADD3 R56, R36, R57, RZ ;  /* 0x0000003924387210 */ /* 0x002fc40007ffe0ff */
[----:B------:R-:W-:Y:S01]  /*1de0*/  I2FP.F32.S32 R57, R57 ;  /* 0x0000003900397245 */ /* 0x000fe20000201400 */
[----:B--2---:R-:W-:Y:S01]  /*1df0*/  FADD.FTZ R39, R58, -R59 ;  /* 0x8000003b3a277221 */ /* 0x004fe20000010000 */
[----:B------:R-:W-:-:S03]  /*1e00*/  I2FP.F32.S32 R36, R56 ;  /* 0x0000003800247245 */ /* 0x000fc60000201400 */
[----:B------:R-:W-:Y:S01]  /*1e10*/  FMUL.FTZ R59, R59, R57 ;  /* 0x000000393b3b7220 */ /* 0x000fe20000410000 */
[----:B------:R-:W-:-:S03]  /*1e20*/  FMUL.FTZ R124, R39, R39 ;  /* 0x00000027277c7220 */ /* 0x000fc60000410000 */
[C---:B------:R-:W-:Y:S01]  /*1e30*/  FFMA.FTZ R39, R37.reuse, R58, R59 ;  /* 0x0000003a25277223 */ /* 0x040fe2000001003b */
[----:B------:R-:W-:Y:S01]  /*1e40*/  FMUL.FTZ R124, R37, R124 ;  /* 0x0000007c257c7220 */ /* 0x000fe20000410000 */
[----:B------:R-:W1:Y:S01]  /*1e50*/  MUFU.RCP R58, R36 ;  /* 0x00000024003a7308 */ /* 0x000e620000001000 */
[----:B------:R-:W2:Y:S02]  /*1e60*/  SHFL.DOWN PT, R37, R38, 0x2, 0x1f ;  /* 0x08401f0026257f89 */ /* 0x000ea400000e0000 */
[----:B------:R-:W-:Y:S02]  /*1e70*/  FMUL.FTZ R124, R124, R57 ;  /* 0x000000397c7c7220 */ /* 0x000fe40000410000 */
[----:B------:R-:W3:Y:S01]  /*1e80*/  SHFL.DOWN PT, R57, R56, 0x1, 0x1f ;  /* 0x08201f0038397f89 */ /* 0x000ee200000e0000 */
[----:B-1----:R-:W-:Y:S01]  /*1e90*/  FMUL.FTZ R59, R58, R39 ;  /* 0x000000273a3b7220 */ /* 0x002fe20000410000 */
[----:B--2---:R-:W-:-:S04]  /*1ea0*/  FADD.FTZ R37, R38, R37 ;  /* 0x0000002526257221 */ /* 0x004fc80000010000 */
[----:B------:R-:W-:Y:S01]  /*1eb0*/  FFMA.FTZ R37, R58, R124, R37 ;  /* 0x0000007c3a257223 */ /* 0x000fe20000010025 */
[-C--:B---3--:R-:W-:Y:S01]  /*1ec0*/  I2FP.F32.S32 R39, R57.reuse ;  /* 0x0000003900277245 */ /* 0x088fe20000201400 */
[----:B------:R-:W0:Y:S01]  /*1ed0*/  SHFL.DOWN PT, R58, R59, 0x1, 0x1f ;  /* 0x08201f003b3a7f89 */ /* 0x000e2200000e0000 */
[----:B------:R-:W-:Y:S02]  /*1ee0*/  IADD3 R57, R56, R57, RZ ;  /* 0x0000003938397210 */ /* 0x000fe40007ffe0ff */
[----:B------:R-:W1:Y:S02]  /*1ef0*/  LDC R56, c[0x0][0x2d8] ;  /* 0x0000b600ff387b82 */ /* 0x000e640000000800 */
[----:B------:R-:W-:-:S06]  /*1f00*/  I2FP.F32.S32 R57, R57 ;  /* 0x0000003900397245 */ /* 0x000fcc0000201400 */
[----:B------:R-:W2:Y:S01]  /*1f10*/  MUFU.RCP R57, R57 ;  /* 0x0000003900397308 */ /* 0x000ea20000001000 */
[----:B0-----:R-:W-:Y:S01]  /*1f20*/  FMUL.FTZ R125, R58, R39 ;  /* 0x000000273a7d7220 */ /* 0x001fe20000410000 */
[----:B------:R-:W-:Y:S02]  /*1f30*/  FADD.FTZ R123, R59, -R58 ;  /* 0x8000003a3b7b7221 */ /* 0x000fe40000010000 */
[----:B------:R-:W0:Y:S01]  /*1f40*/  SHFL.DOWN PT, R58, R37, 0x1, 0x1f ;  /* 0x08201f00253a7f89 */ /* 0x000e2200000e0000 */
[----:B------:R-:W-:Y:S01]  /*1f50*/  FFMA.FTZ R38, R36, R59, R125 ;  /* 0x0000003b24267223 */ /* 0x000fe2000001007d */
[----:B------:R-:W-:-:S03]  /*1f60*/  FMUL.FTZ R123, R123, R123 ;  /* 0x0000007b7b7b7220 */ /* 0x000fc60000410000 */
[----:B--2---:R-:W-:Y:S01]  /*1f70*/  FMUL.FTZ R59, R57, R38 ;  /* 0x00000026393b7220 */ /* 0x004fe20000410000 */
[----:B------:R-:W-:Y:S01]  /*1f80*/  FMUL.FTZ R36, R36, R123 ;  /* 0x0000007b24247220 */ /* 0x000fe20000410000 */
[----:B------:R-:W-:-:S03]  /*1f90*/  SEL R123, RZ, 0x1, P1 ;  /* 0x00000001ff7b7807 */ /* 0x000fc60000800000 */
[----:B------:R-:W-:Y:S01]  /*1fa0*/  FMUL.FTZ R36, R36, R39 ;  /* 0x0000002724247220 */ /* 0x000fe20000410000 */
[----:B------:R-:W2:Y:S01]  /*1fb0*/  SHFL.IDX PT, R59, R59, RZ, 0x1f ;  /* 0x00001fff3b3b7589 */ /* 0x000ea200000e0000 */
[----:B0-----:R-:W-:-:S04]  /*1fc0*/  FADD.FTZ R58, R37, R58 ;  /* 0x0000003a253a7221 */ /* 0x001fc80000010000 */
[----:B------:R-:W-:-:S05]  /*1fd0*/  FFMA.FTZ R58, R57, R36, R58 ;  /* 0x00000024393a7223 */ /* 0x000fca000001003a */
[----:B------:R-:W1:Y:S01]  /*1fe0*/  SHFL.IDX PT, R39, R58, RZ, 0x1f ;  /* 0x00001fff3a277589 */ /* 0x000e6200000e0000 */
[----:B--2---:R-:W-:-:S05]  /*1ff0*/  FMUL.FTZ R36, R59, R59 ;  /* 0x0000003b3b247220 */ /* 0x004fca0000410000 */
[----:B------:R-:W-:Y:S02]  /*2000*/  FSEL R57, R36, RZ, P3 ;  /* 0x000000ff24397208 */ /* 0x000fe40001800000 */
[----:B------:R-:W0:Y:S01]  /*2010*/  @!P2 LDC.64 R36, c[0x0][0x258] ;  /* 0x00009600ff24ab82 */ /* 0x000e220000000a00 */
[----:B-1----:R-:W-:-:S07]  /*2020*/  FFMA.FTZ R56, R39, UR12, R56 ;  /* 0x0000000c27387c23 */ /* 0x002fce0008010038 */
[----:B------:R-:W1:Y:S01]  /*2030*/  @!P2 LDC.64 R38, c[0x0][0x250] ;  /* 0x00009400ff26ab82 */ /* 0x000e620000000a00 */
[----:B------:R-:W-:Y:S01]  /*2040*/  FADD.FTZ R57, R56, R57 ;  /* 0x0000003938397221 */ /* 0x000fe20000010000 */
[----:B------:R-:W-:Y:S01]  /*2050*/  FSEL R56, R59, RZ, !P3 ;  /* 0x000000ff3b387208 */ /* 0x000fe20005800000 */
[----:B0-----:R-:W-:-:S04]  /*2060*/  @!P2 IMAD.WIDE R36, R116, 0x4, R36 ;  /* 0x000000047424a825 */ /* 0x001fc800078e0224 */
[----:B------:R-:W0:Y:S01]  /*2070*/  MUFU.RSQ R57, R57 ;  /* 0x0000003900397308 */ /* 0x000e220000001400 */
        /* <DEDUP_REMOVED lines=15> */
[----:B-1----:R-:W-:-:S04]  /*2170*/  @!P2 IMAD.WIDE R38, R116, 0x4, R38 ;  /* 0x000000047426a825 */ /* 0x002fc800078e0226 */
[--C-:B------:R-:W-:Y:S01]  /*2180*/  FADD.FTZ R24, R24, -R56.reuse ;  /* 0x8000003818187221 */ /* 0x100fe20000010000 */
[--C-:B------:R-:W-:Y:S01]  /*2190*/  FADD.FTZ R25, R25, -R56.reuse ;  /* 0x8000003819197221 */ /* 0x100fe20000010000 */
[--C-:B------:R-:W-:Y:S01]  /*21a0*/  FADD.FTZ R26, R26, -R56.reuse ;  /* 0x800000381a1a7221 */ /* 0x100fe20000010000 */
[--C-:B------:R-:W-:Y:S01]  /*21b0*/  FADD.FTZ R60, R60, -R56.reuse ;  /* 0x800000383c3c7221 */ /* 0x100fe20000010000 */
[----:B------:R1:W-:Y:S01]  /*21c0*/  @!P2 STG.E desc[UR4][R38.64], R59 ;  /* 0x0000003b2600a986 */ /* 0x0003e2000c101904 */
[--C-:B------:R-:W-:Y:S01]  /*21d0*/  FADD.FTZ R61, R61, -R56.reuse ;  /* 0x800000383d3d7221 */ /* 0x100fe20000010000 */
[--C-:B------:R-:W-:Y:S01]  /*21e0*/  FADD.FTZ R62, R62, -R56.reuse ;  /* 0x800000383e3e7221 */ /* 0x100fe20000010000 */
[C---:B0-----:R-:W-:Y:S01]  /*21f0*/  FMUL.FTZ R30, R57.reuse, R30 ;  /* 0x0000001e391e7220 */ /* 0x041fe20000410000 */
[----:B------:R0:W-:Y:S01]  /*2200*/  @!P2 STG.E desc[UR4][R36.64], R57 ;  /* 0x000000392400a986 */ /* 0x0001e2000c101904 */
[C---:B------:R-:W-:Y:S01]  /*2210*/  FMUL.FTZ R31, R57.reuse, R31 ;  /* 0x0000001f391f7220 */ /* 0x040fe20000410000 */
[C---:B------:R-:W-:Y:S01]  /*2220*/  FMUL.FTZ R28, R57.reuse, R28 ;  /* 0x0000001c391c7220 */ /* 0x040fe20000410000 */
[C---:B------:R-:W-:Y:S01]  /*2230*/  FMUL.FTZ R29, R57.reuse, R29 ;  /* 0x0000001d391d7220 */ /* 0x040fe20000410000 */
[C---:B------:R-:W-:Y:S01]  /*2240*/  FMUL.FTZ R34, R57.reuse, R34 ;  /* 0x0000002239227220 */ /* 0x040fe20000410000 */
[C---:B------:R-:W-:Y:S01]  /*2250*/  FMUL.FTZ R35, R57.reuse, R35 ;  /* 0x0000002339237220 */ /* 0x040fe20000410000 */
[----:B------:R-:W-:Y:S01]  /*2260*/  FMUL.FTZ R62, R57, R62 ;  /* 0x0000003e393e7220 */ /* 0x000fe20000410000 */
[----:B------:R-:W-:Y:S01]  /*2270*/  FFMA.FTZ R30, R74, R30, R17 ;  /* 0x0000001e4a1e7223 */ /* 0x000fe20000010011 */
[----:B-1----:R-:W-:Y:S01]  /*2280*/  FADD.FTZ R38, R43, -R56 ;  /* 0x800000382b267221 */ /* 0x002fe20000010000 */
[C---:B------:R-:W-:Y:S01]  /*2290*/  FMUL.FTZ R43, R57.reuse, R42 ;  /* 0x0000002a392b7220 */ /* 0x040fe20000410000 */
[----:B------:R-:W-:Y:S01]  /*22a0*/  FMUL.FTZ R42, R57, R27 ;  /* 0x0000001b392a7220 */ /* 0x000fe20000410000 */
[----:B------:R-:W-:Y:S01]  /*22b0*/  FFMA.FTZ R31, R93, R31, R82 ;  /* 0x0000001f5d1f7223 */ /* 0x000fe20000010052 */
[----:B------:R-:W-:Y:S01]  /*22c0*/  FMUL.FTZ R38, R57, R38 ;  /* 0x0000002639267220 */ /* 0x000fe20000410000 */
[--C-:B0-----:R-:W-:Y:S01]  /*22d0*/  FADD.FTZ R36, R33, -R56.reuse ;  /* 0x8000003821247221 */ /* 0x101fe20000010000 */
[----:B------:R-:W-:Y:S01]  /*22e0*/  FADD.FTZ R56, R63, -R56 ;  /* 0x800000383f387221 */ /* 0x000fe20000010000 */
[----:B------:R-:W-:Y:S01]  /*22f0*/  FFMA.FTZ R27, R70, R43, R21 ;  /* 0x0000002b461b7223 */ /* 0x000fe20000010015 */
[----:B------:R-:W-:Y:S01]  /*2300*/  FFMA.FTZ R38, R99, R38, R86 ;  /* 0x0000002663267223 */ /* 0x000fe20000010056 */
[C---:B------:R-:W-:Y:S01]  /*2310*/  FMUL.FTZ R37, R57.reuse, R36 ;  /* 0x0000002439257220 */ /* 0x040fe20000410000 */
[C---:B------:R-:W-:Y:S01]  /*2320*/  FMUL.FTZ R56, R57.reuse, R56 ;  /* 0x0000003839387220 */ /* 0x040fe20000410000 */
[----:B------:R-:W-:Y:S01]  /*2330*/  FMUL.FTZ R33, R57, R32 ;  /* 0x0000002039217220 */ /* 0x000fe20000410000 */
[----:B------:R-:W-:Y:S01]  /*2340*/  FFMA.FTZ R28, R73, R28, R18 ;  /* 0x0000001c491c7223 */ /* 0x000fe20000010012 */
[----:B------:R-:W-:Y:S01]  /*2350*/  F2FP.BF16.F32.PACK_AB R27, R38, R27 ;  /* 0x0000001b261b723e */ /* 0x000fe200000010ff */
[----:B------:R-:W-:Y:S01]  /*2360*/  FFMA.FTZ R29, R92, R29, R83 ;  /* 0x0000001d5c1d7223 */ /* 0x000fe20000010053 */
[----:B------:R-:W-:Y:S01]  /*2370*/  FFMA.FTZ R38, R98, R37, R85 ;  /* 0x0000002562267223 */ /* 0x000fe20000010055 */
[----:B------:R-:W-:Y:S01]  /*2380*/  FFMA.FTZ R34, R72, R34, R19 ;  /* 0x0000002248227223 */ /* 0x000fe20000010013 */
[----:B------:R-:W-:Y:S01]  /*2390*/  FFMA.FTZ R35, R91, R35, R84 ;  /* 0x000000235b237223 */ /* 0x000fe20000010054 */
[C---:B------:R-:W-:Y:S01]  /*23a0*/  FMUL.FTZ R40, R57.reuse, R40 ;  /* 0x0000002839287220 */ /* 0x040fe20000410000 */
[----:B------:R-:W-:Y:S01]  /*23b0*/  FMUL.FTZ R41, R57, R41 ;  /* 0x0000002939297220 */ /* 0x000fe20000410000 */
[----:B------:R-:W-:Y:S01]  /*23c0*/  FFMA.FTZ R62, R90, R62, R13 ;  /* 0x0000003e5a3e7223 */ /* 0x000fe2000001000d */
[----:B------:R-:W-:Y:S01]  /*23d0*/  FFMA.FTZ R37, R97, R56, R78 ;  /* 0x0000003861257223 */ /* 0x000fe2000001004e */
[C---:B------:R-:W-:Y:S01]  /*23e0*/  FMUL.FTZ R44, R57.reuse, R44 ;  /* 0x0000002c392c7220 */ /* 0x040fe20000410000 */
[C---:B------:R-:W-:Y:S01]  /*23f0*/  FMUL.FTZ R58, R57.reuse, R58 ;  /* 0x0000003a393a7220 */ /* 0x040fe20000410000 */
[C---:B------:R-:W-:Y:S01]  /*2400*/  FMUL.FTZ R46, R57.reuse, R46 ;  /* 0x0000002e392e7220 */ /* 0x040fe20000410000 */
[----:B------:R-:W-:Y:S01]  /*2410*/  FMUL.FTZ R124, R57, R124 ;  /* 0x0000007c397c7220 */ /* 0x000fe20000410000 */
[----:B------:R-:W-:Y:S01]  /*2420*/  FFMA.FTZ R33, R71, R33, R20 ;  /* 0x0000002147217223 */ /* 0x000fe20000010014 */
[C---:B------:R-:W-:Y:S01]  /*2430*/  FMUL.FTZ R32, R57.reuse, R24 ;  /* 0x0000001839207220 */ /* 0x040fe20000410000 */
        /* <DEDUP_REMOVED lines=17> */
[----:B------:R-:W-:Y:S01]  /*2550*/  LEA R40, P2, R120, UR14, 0x4 ;  /* 0x0000000e78287c11 */ /* 0x000fe2000f8420ff */
[----:B------:R-:W-:Y:S01]  /*2560*/  FFMA.FTZ R60, R77, R60, R14 ;  /* 0x0000003c4d3c7223 */ /* 0x000fe2000001000e */
[----:B------:R-:W-:Y:S01]  /*2570*/  FFMA.FTZ R61, R96, R61, R79 ;  /* 0x0000003d603d7223 */ /* 0x000fe2000001004f */
[----:B------:R-:W-:Y:S01]  /*2580*/  LEA R38, P4, R121, UR14, 0x4 ;  /* 0x0000000e79267c11 */ /* 0x000fe2000f8820ff */
[----:B------:R-:W-:Y:S01]  /*2590*/  FFMA.FTZ R33, R76, R39, R15 ;  /* 0x000000274c217223 */ /* 0x000fe2000001000f */
[----:B------:R-:W-:Y:S01]  /*25a0*/  FFMA.FTZ R42, R95, R42, R80 ;  /* 0x0000002a5f2a7223 */ /* 0x000fe20000010050 */
[----:B------:R-:W-:-:S02]  /*25b0*/  LEA R36, P5, R122, UR14, 0x4 ;  /* 0x0000000e7a247c11 */ /* 0x000fc4000f8a20ff */
[----:B------:R-:W-:Y:S02]  /*25c0*/  F2FP.BF16.F32.PACK_AB R26, R41, R26 ;  /* 0x0000001a291a723e */ /* 0x000fe400000010ff */
[----:B------:R-:W-:Y:S02]  /*25d0*/  F2FP.BF16.F32.PACK_AB R25, R124, R25 ;  /* 0x000000197c19723e */ /* 0x000fe400000010ff */
[----:B------:R-:W-:Y:S02]  /*25e0*/  F2FP.BF16.F32.PACK_AB R24, R43, R24 ;  /* 0x000000182b18723e */ /* 0x000fe400000010ff */
[----:B------:R-:W-:Y:S02]  /*25f0*/  LEA.HI.X R41, R120, UR15, RZ, 0x4, P2 ;  /* 0x0000000f78297c11 */ /* 0x000fe400090f24ff */
[----:B------:R-:W-:Y:S02]  /*2600*/  LEA.HI.X R39, R121, UR15, RZ, 0x4, P4 ;  /* 0x0000000f79277c11 */ /* 0x000fe4000a0f24ff */
[----:B------:R-:W-:Y:S01]  /*2610*/  F2FP.BF16.F32.PACK_AB R32, R37, R32 ;  /* 0x000000202520723e */ /* 0x000fe200000010ff */
[----:B------:R0:W-:Y:S01]  /*2620*/  STG.E.128 desc[UR4][R40.64], R24 ;  /* 0x0000001828007986 */ /* 0x0001e2000c101d04 */
[----:B------:R-:W-:-:S02]  /*2630*/  F2FP.BF16.F32.PACK_AB R34, R61, R60 ;  /* 0x0000003c3d22723e */ /* 0x000fc400000010ff */
[----:B------:R-:W-:Y:S01]  /*2640*/  F2FP.BF16.F32.PACK_AB R33, R42, R33 ;  /* 0x000000212a21723e */ /* 0x000fe200000010ff */
[----:B------:R0:W-:Y:S01]  /*2650*/  STG.E.128 desc[UR4][R38.64], R28 ;  /* 0x0000001c26007986 */ /* 0x0001e2000c101d04 */
[----:B------:R-:W-:Y:S02]  /*2660*/  LEA.HI.X R37, R122, UR15, RZ, 0x4, P5 ;  /* 0x0000000f7a257c11 */ /* 0x000fe4000a8f24ff */
[----:B------:R-:W-:-:S03]  /*2670*/  IADD3 R116, R116, UR16, RZ ;  /* 0x0000001074747c10 */ /* 0x000fc6000fffe0ff */
[----:B------:R0:W-:Y:S01]  /*2680*/  STG.E.128 desc[UR4][R36.64], R32 ;  /* 0x0000002024007986 */ /* 0x0001e2000c101d04 */
[----:B------:R-:W-:-:S13]  /*2690*/  ISETP.GE.AND P2, PT, R116, UR17, PT ;  /* 0x0000001174007c0c */ /* 0x000fda000bf46270 */
[----:B------:R-:W-:Y:S05]  /*26a0*/  @!P2 BRA `(.L_x_7603) ;  /* 0xffffffe000e0a947 */ /* 0x000fea000383ffff */
[----:B------:R-:W-:Y:S05]  /*26b0*/  EXIT ;  /* 0x000000000000794d */ /* 0x000fea0003800000 */
.L_x_7602:
[----:B------:R-:W-:Y:S01]  /*26c0*/  HFMA2.MMA R57, -RZ, RZ, 0, 5.9604644775390625e-08 ;  /* 0x00000001ff397435 */ /* 0x000fe200000001ff */
[----:B------:R-:W-:Y:S02]  /*26d0*/  MOV R56, 0x1f ;  /* 0x0000001f00387802 */ /* 0x000fe40000000f00 */
[----:B------:R-:W-:-:S08]  /*26e0*/  MOV R39, 0xffffffff ;  /* 0xffffffff00277802 */ /* 0x000fd00000000f00 */
[----:B------:R-:W-:Y:S05]  /*26f0*/  WARPSYNC.COLLECTIVE R39, `(.L_x_7604) ;  /* 0x0000000027087348 */ /* 0x000fea0003c00000 */
[----:B------:R0:W1:Y:S02]  /*2700*/  SHFL.BFLY P2, R37, R58, R57, R56 ;  /* 0x0c0000393a257389 */ /* 0x0000640000040038 */
[----:B01----:R-:W-:Y:S01]  /*2710*/  ENDCOLLECTIVE ;  /* 0x000000000000791b */ /* 0x003fe20003800000 */
.L_x_7604:
[----:B------:R-:W-:Y:S01]  /*2720*/  HFMA2.MMA R57, -RZ, RZ, 0, 1.1920928955078125e-07 ;  /* 0x00000002ff397435 */ /* 0x000fe200000001ff */
[----:B------:R-:W-:-:S05]  /*2730*/  FADD.FTZ R59, R58, R37 ;  /* 0x000000253a3b7221 */ /* 0x000fca0000010000 */
[----:B------:R-:W-:-:S07]  /*2740*/  MOV R58, R59 ;  /* 0x0000003b003a7202 */ /* 0x000fce0000000f00 */
[----:B------:R-:W-:Y:S05]  /*2750*/  WARPSYNC.COLLECTIVE R39, `(.L_x_7605) ;  /* 0x0000000027087348 */ /* 0x000fea0003c00000 */
[----:B------:R0:W1:Y:S02]  /*2760*/  SHFL.BFLY P2, R37, R58, R57, R56 ;  /* 0x0c0000393a257389 */ /* 0x0000640000040038 */
[----:B01----:R-:W-:Y:S01]  /*2770*/  ENDCOLLECTIVE ;  /* 0x000000000000791b */ /* 0x003fe20003800000 */
.L_x_7605:
[----:B------:R-:W-:Y:S01]  /*2780*/  HFMA2.MMA R57, -RZ, RZ, 0, 2.384185791015625e-07 ;  /* 0x00000004ff397435 */ /* 0x000fe200000001ff */
[----:B------:R-:W-:-:S05]  /*2790*/  FADD.FTZ R123, R59, R37 ;  /* 0x000000253b7b7221 */ /* 0x000fca0000010000 */
[----:B------:R-:W-:-:S07]  /*27a0*/  MOV R58, R123 ;  /* 0x0000007b003a7202 */ /* 0x000fce0000000f00 */
[----:B------:R-:W-:Y:S05]  /*27b0*/  WARPSYNC.COLLECTIVE R39, `(.L_x_7606) ;  /* 0x0000000027087348 */ /* 0x000fea0003c00000 */
[----:B------:R0:W1:Y:S02]  /*27c0*/  SHFL.BFLY P2, R37, R58, R57, R56 ;  /* 0x0c0000393a257389 */ /* 0x0000640000040038 */
[----:B01----:R-:W-:Y:S01]  /*27d0*/  ENDCOLLECTIVE ;  /* 0x000000000000791b */ /* 0x003fe20003800000 */
.L_x_7606:
[----:B------:R-:W-:Y:S01]  /*27e0*/  HFMA2.MMA R57, -RZ, RZ, 0, 4.76837158203125e-07 ;  /* 0x00000008ff397435 */ /* 0x000fe200000001ff */
[----:B------:R-:W-:-:S05]  /*27f0*/  FADD.FTZ R124, R123, R37 ;  /* 0x000000257b7c7221 */ /* 0x000fca0000010000 */
[----:B------:R-:W-:-:S07]  /*2800*/  MOV R58, R124 ;  /* 0x0000007c003a7202 */ /* 0x000fce0000000f00 */
[----:B------:R-:W-:Y:S05]  /*2810*/  WARPSYNC.COLLECTIVE R39, `(.L_x_7607) ;  /* 0x0000000027087348 */ /* 0x000fea0003c00000 */
[----:B------:R0:W1:Y:S02]  /*2820*/  SHFL.BFLY P2, R37, R58, R57, R56 ;  /* 0x0c0000393a257389 */ /* 0x0000640000040038 */
[----:B01----:R-:W-:Y:S01]  /*2830*/  ENDCOLLECTIVE ;  /* 0x000000000000791b */ /* 0x003fe20003800000 */
.L_x_7607:
[----:B------:R-:W-:Y:S01]  /*2840*/  HFMA2.MMA R57, -RZ, RZ, 0, 9.5367431640625e-07 ;  /* 0x00000010ff397435 */ /* 0x000fe200000001ff */
[----:B------:R-:W-:-:S05]  /*2850*/  FADD.FTZ R125, R124, R37 ;  /* 0x000000257c7d7221 */ /* 0x000fca0000010000 */
[----:B------:R-:W-:-:S07]  /*2860*/  MOV R58, R125 ;  /* 0x0000007d003a7202 */ /* 0x000fce0000000f00 */
[----:B------:R-:W-:Y:S05]  /*2870*/  WARPSYNC.COLLECTIVE R39, `(.L_x_7608) ;  /* 0x0000000027087348 */ /* 0x000fea0003c00000 */
[----:B------:R0:W1:Y:S02]  /*2880*/  SHFL.BFLY P2, R37, R58, R57, R56 ;  /* 0x0c0000393a257389 */ /* 0x0000640000040038 */
[----:B01----:R-:W-:Y:S01]  /*2890*/  ENDCOLLECTIVE ;  /* 0x000000000000791b */ /* 0x003fe20003800000 */
.L_x_7608:
[----:B------:R-:W-:Y:S01]  /*28a0*/  MOV R57, 0x1 ;  /* 0x0000000100397802 */ /* 0x000fe20000000f00 */
[----:B------:R-:W-:-:S04]  /*28b0*/  FADD.FTZ R36, R125, R37 ;  /* 0x000000257d247221 */ /* 0x000fc80000010000 */
[----:B------:R-:W-:-:S04]  /*28c0*/  FMUL.FTZ R36, R36, 0.001302083372138440609 ;  /* 0x3aaaaaab24247820 */ /* 0x000fc80000410000 */
        /* <DEDUP_REMOVED lines=9> */
[----:B------:R-:W-:-:S03]  /*2960*/  FADD.FTZ R58, R63, -R36 ;  /* 0x800000243f3a7221 */ /* 0x000fc60000010000 */
        /* <DEDUP_REMOVED lines=37> */
[----:B------:R-:W-:-:S03]  /*2bc0*/  HFMA2.MMA R56, -RZ, RZ, 0, 1.847743988037109375e-06 ;  /* 0x0000001fff387435 */ /* 0x000fc600000001ff */
[----:B------:R-:W-:-:S08]  /*2bd0*/  FFMA.FTZ R58, R58, R58, R37 ;  /* 0x0000003a3a3a7223 */ /* 0x000fd00000010025 */
[----:B------:R-:W-:Y:S05]  /*2be0*/  WARPSYNC.COLLECTIVE R39, `(.L_x_7609) ;  /* 0x0000000027087348 */ /* 0x000fea0003c00000 */
[----:B------:R0:W1:Y:S02]  /*2bf0*/  SHFL.BFLY P2, R37, R58, R57, R56 ;  /* 0x0c0000393a257389 */ /* 0x0000640000040038 */
[----:B01----:R-:W-:Y:S01]  /*2c00*/  ENDCOLLECTIVE ;  /* 0x000000000000791b */ /* 0x003fe20003800000 */
.L_x_7609:
[----:B------:R-:W-:Y:S01]  /*2c10*/  HFMA2.MMA R57, -RZ, RZ, 0, 1.1920928955078125e-07 ;  /* 0x00000002ff397435 */ /* 0x000fe200000001ff */
[----:B------:R-:W-:-:S05]  /*2c20*/  FADD.FTZ R59, R58, R37 ;  /* 0x000000253a3b7221 */ /* 0x000fca0000010000 */
[----:B------:R-:W-:-:S07]  /*2c30*/  MOV R58, R59 ;  /* 0x0000003b003a7202 */ /* 0x000fce0000000f00 */
[----:B------:R-:W-:Y:S05]  /*2c40*/  WARPSYNC.COLLECTIVE R39, `(.L_x_7610) ;  /* 0x0000000027087348 */ /* 0x000fea0003c00000 */
[----:B------:R0:W1:Y:S02]  /*2c50*/  SHFL.BFLY P2, R37, R58, R57, R56 ;  /* 0x0c0000393a257389 */ /* 0x0000640000040038 */
[----:B01----:R-:W-:Y:S01]  /*2c60*/  ENDCOLLECTIVE ;  /* 0x000000000000791b */ /* 0x003fe20003800000 */
.L_x_7610:
[----:B------:R-:W-:Y:S01]  /*2c70*/  HFMA2.MMA R57, -RZ, RZ, 0, 2.384185791015625e-07 ;  /* 0x00000004ff397435 */ /* 0x000fe200000001ff */
[----:B------:R-:W-:-:S05]  /*2c80*/  FADD.FTZ R123, R59, R37 ;  /* 0x000000253b7b7221 */ /* 0x000fca0000010000 */
[----:B------:R-:W-:-:S07]  /*2c90*/  MOV R58, R123 ;  /* 0x0000007b003a7202 */ /* 0x000fce0000000f00 */
[----:B------:R-:W-:Y:S05]  /*2ca0*/  WARPSYNC.COLLECTIVE R39, `(.L_x_7611) ;  /* 0x0000000027087348 */ /* 0x000fea0003c00000 */
[----:B------:R0:W1:Y:S02]  /*2cb0*/  SHFL.BFLY P2, R37, R58, R57, R56 ;  /* 0x0c0000393a257389 */ /* 0x0000640000040038 */
[----:B01----:R-:W-:Y:S01]  /*2cc0*/  ENDCOLLECTIVE ;  /* 0x000000000000791b */ /* 0x003fe20003800000 */
.L_x_7611:
[----:B------:R-:W-:Y:S01]  /*2cd0*/  HFMA2.MMA R57, -RZ, RZ, 0, 4.76837158203125e-07 ;  /* 0x00000008ff397435 */ /* 0x000fe200000001ff */
[----:B------:R-:W-:-:S05]  /*2ce0*/  FADD.FTZ R124, R123, R37 ;  /* 0x000000257b7c7221 */ /* 0x000fca0000010000 */
[----:B------:R-:W-:-:S07]  /*2cf0*/  MOV R58, R124 ;  /* 0x0000007c003a7202 */ /* 0x000fce0000000f00 */
[----:B------:R-:W-:Y:S05]  /*2d00*/  WARPSYNC.COLLECTIVE R39, `(.L_x_7612) ;  /* 0x0000000027087348 */ /* 0x000fea0003c00000 */
[----:B------:R0:W1:Y:S02]  /*2d10*/  SHFL.BFLY P2, R37, R58, R57, R56 ;  /* 0x0c0000393a257389 */ /* 0x0000640000040038 */
[----:B01----:R-:W-:Y:S01]  /*2d20*/  ENDCOLLECTIVE ;  /* 0x000000000000791b */ /* 0x003fe20003800000 */
.L_x_7612:
[----:B------:R-:W-:Y:S01]  /*2d30*/  HFMA2.MMA R57, -RZ, RZ, 0, 9.5367431640625e-07 ;  /* 0x00000010ff397435 */ /* 0x000fe200000001ff */
[----:B------:R-:W-:-:S05]  /*2d40*/  FADD.FTZ R125, R124, R37 ;  /* 0x000000257c7d7221 */ /* 0x000fca0000010000 */
[----:B------:R-:W-:-:S07]  /*2d50*/  MOV R58, R125 ;  /* 0x0000007d003a7202 */ /* 0x000fce0000000f00 */
[----:B------:R-:W-:Y:S05]  /*2d60*/  WARPSYNC.COLLECTIVE R39, `(.L_x_7613) ;  /* 0x0000000027087348 */ /* 0x000fea0003c00000 */
[----:B------:R0:W1:Y:S02]  /*2d70*/  SHFL.BFLY P2, R37, R58, R57, R56 ;  /* 0x0c0000393a257389 */ /* 0x0000640000040038 */
[----:B01----:R-:W-:Y:S01]  /*2d80*/  ENDCOLLECTIVE ;  /* 0x000000000000791b */ /* 0x003fe20003800000 */
.L_x_7613:
[----:B------:R-:W-:Y:S05]  /*2d90*/  BRA `(.L_x_7614) ;  /* 0xffffffec006c7947 */ /* 0x000fea000383ffff */
.L_x_7615:
        /* <DEDUP_REMOVED lines=14> */
.L_x_23261:


//--------------------- .text._ZN10layer_norm13ln_fwd_kernelINS_13Kernel_traitsI13__nv_bfloat16S2_fS2_fjLj6144ELj1ELj1ELj8ELj16ENS_18Kernel_traits_baseILj6144ES2_S2_fS2_fjLj256EEEEELb0ELb1ELb1ELb0EEEvNS_9FwdParamsE --------------------------
	.section	.text._ZN10layer_norm13ln_fwd_kernelINS_13Kernel_traitsI13__nv_bfloat16S2_fS2_fjLj6144ELj1ELj1ELj8ELj16ENS_18Kernel_traits_baseILj6144ES2_S2_fS2_fjLj256EEEEELb0ELb1ELb1ELb0EEEvNS_9FwdParamsE,"ax",@progbits
	.align	128
        .global         _ZN10layer_norm13ln_fwd_kernelINS_13Kernel_traitsI13__nv_bfloat16S2_fS2_fjLj6144ELj1ELj1ELj8ELj16ENS_18Kernel_traits_baseILj6144ES2_S2_fS2_fjLj256EEEEELb0ELb1ELb1ELb0EEEvNS_9FwdParamsE
        .type           _ZN10layer_norm13ln_fwd_kernelINS_13Kernel_traitsI13__nv_bfloat16S2_fS2_fjLj6144ELj1ELj1ELj8ELj16ENS_18Kernel_traits_baseILj6144ES2_S2_fS2_fjLj256EEEEELb0ELb1ELb1ELb0EEEvNS_9FwdParamsE,@function
        .size           _ZN10layer_norm13ln_fwd_kernelINS_13Kernel_traitsI13__nv_bfloat16S2_fS2_fjLj6144ELj1ELj1ELj8ELj16ENS_18Kernel_traits_baseILj6144ES2_S2_fS2_fjLj256EEEEELb0ELb1ELb1ELb0EEEvNS_9FwdParamsE,(.L_x_23262 - _ZN10layer_norm13ln_fwd_kernelINS_13Kernel_traitsI13__nv_bfloat16S2_fS2_fjLj6144ELj1ELj1ELj8ELj16ENS_18Kernel_traits_baseILj6144ES2_S2_fS2_fjLj256EEEEELb0ELb1ELb1ELb0EEEvNS_9FwdParamsE)
        .other          _ZN10layer_norm13ln_fwd_kernelINS_13Kernel_traitsI13__nv_bfloat16S2_fS2_fjLj6144ELj1ELj1ELj8ELj16ENS_18Kernel_traits_baseILj6144ES2_S2_fS2_fjLj256EEEEELb0ELb1ELb1ELb0EEEvNS_9FwdParamsE,@"STO_CUDA_ENTRY STV_DEFAULT"
_ZN10layer_norm13ln_fwd_kernelINS_13Kernel_traitsI13__nv_bfloat16S2_fS2_fjLj6144ELj1ELj1ELj8ELj16ENS_18Kernel_traits_baseILj6144ES2_S2_fS2_fjLj256EEEEELb0ELb1ELb1ELb0EEEvNS_9FwdParamsE:
.text._ZN10layer_norm13ln_fwd_kernelINS_13Kernel_traitsI13__nv_bfloat16S2_fS2_fjLj6144ELj1ELj1ELj8ELj16ENS_18Kernel_traits_baseILj6144ES2_S2_fS2_fjLj256EEEEELb0ELb1ELb1ELb0EEEvNS_9FwdParamsE:
        /* <DEDUP_REMOVED lines=39> */
.L_x_7617:
[----:B------:R-:W-:Y:S05]  /*0270*/  BSYNC B0 ;  /* 0x0000000000007941 */ /* 0x000fea0003800000 */
.L_x_7616:
        /* <DEDUP_REMOVED lines=26> */
.L_x_7619:
[----:B------:R-:W-:Y:S05]  /*0420*/  BSYNC B0 ;  /* 0x0000000000007941 */ /* 0x000fea0003800000 */
.L_x_7618:
        /* <DEDUP_REMOVED lines=25> */
.L_x_7621:
[----:B------:R-:W-:Y:S05]  /*05c0*/  BSYNC B0 ;  /* 0x0000000000007941 */ /* 0x000fea0003800000 */
.L_x_7620:
[----:B------:R-:W0:Y:S02]  /*05d0*/  S2UR UR6, SR_CTAID.X ;  /* 0x00000000000679c3 */ /* 0x000e240000002500 */
[----:B0-----:R-:W-:Y:S01]  /*05e0*/  LEA.HI R118, R67, UR6, RZ, 0x18 ;  /* 0x0000000643767c11 */ /* 0x001fe2000f8fc0ff */
[----:B------:R-:W-:-:S03]  /*05f0*/  ULDC UR6, c[0x0][0x214] ;  /* 0x0000850000067ab9 */ /* 0x000fc60000000800 */
[----:B------:R-:W-:-:S13]  /*0600*/  ISETP.GE.AND P0, PT, R118, UR6, PT ;  /* 0x0000000676007c0c */ /* 0x000fda000bf06270 */
[----:B------:R-:W-:Y:S05]  /*0610*/  @P0 EXIT ;  /* 0x000000000000094d */ /* 0x000fea0003800000 */
[----:B------:R-:W-:Y:S01]  /*0620*/  SHF.R.S32.HI R44, RZ, 0x3, R44 ;  /* 0x00000003ff2c7819 */ /* 0x000fe2000001142c */
[----:B------:R-:W-:Y:S01]  /*0630*/  IMAD.U32 R21, R19, 0x10000, RZ ;  /* 0x0001000013157824 */ /* 0x000fe200078e00ff */
[C---:B-----5:R-:W-:Y:S01]  /*0640*/  PRMT R99, R28.reuse, 0x7632, R99 ;  /* 0x000076321c637816 */ /* 0x060fe20000000063 */
[----:B------:R-:W-:Y:S01]  /*0650*/  HFMA2.MMA R123, -RZ, RZ, 0, 5.9604644775390625e-08 ;  /* 0x00000001ff7b7435 */ /* 0x000fe200000001ff */
[----:B------:R-:W-:Y:S01]  /*0660*/  SHF.L.U32 R73, R28, 0x10, RZ ;  /* 0x000000101c497819 */ /* 0x000fe200000006ff */
[----:B------:R-:W-:Y:S01]  /*0670*/  IMAD.U32 R3, R37, 0x10000, RZ ;  /* 0x0001000025037824 */ /* 0x000fe200078e00ff */
[----:B------:R-:W-:Y:S01]  /*0680*/  PRMT R94, R29, 0x7632, R94 ;  /* 0x000076321d5e7816 */ /* 0x000fe2000000005e */
[----:B------:R-:W-:Y:S01]  /*0690*/  IMAD.U32 R70, R35, 0x10000, RZ ;  /* 0x0001000023467824 */ /* 0x000fe200078e00ff */
[----:B------:R-:W-:Y:S01]  /*06a0*/  SHF.L.U32 R72, R29, 0x10, RZ ;  /* 0x000000101d487819 */ /* 0x000fe200000006ff */
[----:B------:R-:W-:Y:S01]  /*06b0*/  IMAD.U32 R77, R24, 0x10000, RZ ;  /* 0x00010000184d7824 */ /* 0x000fe200078e00ff */
        /* <DEDUP_REMOVED lines=11> */
[----:B------:R-:W-:Y:S01]  /*0770*/  UISETP.NE.AND UP0, UPT, UR6, URZ, UPT ;  /* 0x0000003f0600728c */ /* 0x000fe2000bf05270 */
[C---:B------:R-:W-:Y:S01]  /*0780*/  PRMT R93, R32.reuse, 0x7632, R93 ;  /* 0x00007632205d7816 */ /* 0x040fe2000000005d */
[----:B------:R-:W-:Y:S01]  /*0790*/  ULDC UR7, c[0x0][0x29c] ;  /* 0x0000a70000077ab9 */ /* 0x000fe20000000800 */
[----:B------:R-:W-:Y:S01]  /*07a0*/  IADD3 R29, R29, R44, RZ ;  /* 0x0000002c1d1d7210 */ /* 0x000fe20007ffe0ff */
[----:B------:R-:W-:Y:S01]  /*07b0*/  ULDC UR6, c[0x0][0x290] ;  /* 0x0000a40000067ab9 */ /* 0x000fe20000000800 */
[----:B------:R-:W-:Y:S01]  /*07c0*/  SHF.L.U32 R69, R32, 0x10, RZ ;  /* 0x0000001020457819 */ /* 0x000fe200000006ff */
[----:B------:R-:W-:Y:S01]  /*07d0*/  ULDC.64 UR8, c[0x0][0x210] ;  /* 0x0000840000087ab9 */ /* 0x000fe20000000a00 */
[----:B------:R-:W-:-:S02]  /*07e0*/  SHF.L.U32 R32, R67, 0x5, RZ ;  /* 0x0000000543207819 */ /* 0x000fc400000006ff */
[----:B------:R-:W-:Y:S02]  /*07f0*/  SHF.L.U32 R29, R29, 0x3, RZ ;  /* 0x000000031d1d7819 */ /* 0x000fe400000006ff */
[C---:B------:R-:W-:Y:S02]  /*0800*/  PRMT R95, R33.reuse, 0x7632, R95 ;  /* 0x00007632215f7816 */ /* 0x040fe4000000005f */
[----:B------:R-:W-:Y:S02]  /*0810*/  SHF.L.U32 R68, R33, 0x10, RZ ;  /* 0x0000001021447819 */ /* 0x000fe400000006ff */
[----:B------:R-:W-:Y:S01]  /*0820*/  LOP3.LUT R33, R32, 0x3e0, RZ, 0xc0, !PT ;  /* 0x000003e020217812 */ /* 0x000fe200078ec0ff */
[----:B------:R-:W-:Y:S01]  /*0830*/  IMAD.U32 R95, R95, 0x10000, RZ ;  /* 0x000100005f5f7824 */ /* 0x000fe200078e00ff */
[----:B------:R-:W-:Y:S02]  /*0840*/  I2FP.F32.U32 R29, R29 ;  /* 0x0000001d001d7245 */ /* 0x000fe40000201000 */
[----:B------:R-:W-:-:S02]  /*0850*/  VIADDMNMX R33, R28, -R33, RZ, !PT ;  /* 0x800000211c217246 */ /* 0x000fc400078001ff */
[----:B------:R0:W1:Y:S01]  /*0860*/  MUFU.RCP R117, R29 ;  /* 0x0000001d00757308 */ /* 0x0000620000001000 */
[----:B------:R-:W-:Y:S02]  /*0870*/  PRMT R103, R24, 0x7632, R103 ;  /* 0x0000763218677816 */ /* 0x000fe40000000067 */
[----:B------:R-:W-:Y:S02]  /*0880*/  VIMNMX R33, R33, 0x20, PT ;  /* 0x0000002021217848 */ /* 0x000fe40003fe0100 */
[----:B------:R-:W-:Y:S01]  /*0890*/  SHF.L.U32 R23, R17, 0x10, RZ ;  /* 0x0000001011177819 */ /* 0x000fe200000006ff */
[----:B------:R-:W-:Y:S01]  /*08a0*/  IMAD.U32 R103, R103, 0x10000, RZ ;  /* 0x0001000067677824 */ /* 0x000fe200078e00ff */
[----:B------:R-:W-:Y:S02]  /*08b0*/  SHF.L.U32 R22, R18, 0x10, RZ ;  /* 0x0000001012167819 */ /* 0x000fe400000006ff */
[----:B------:R-:W-:Y:S02]  /*08c0*/  PRMT R97, R34, 0x7632, R97 ;  /* 0x0000763222617816 */ /* 0x000fe40000000061 */
[----:B------:R-:W-:-:S02]  /*08d0*/  PRMT R92, R35, 0x7632, R92 ;  /* 0x00007632235c7816 */ /* 0x000fc4000000005c */
[----:B------:R-:W-:Y:S02]  /*08e0*/  PRMT R101, R30, 0x7632, R101 ;  /* 0x000076321e657816 */ /* 0x000fe40000000065 */
[----:B------:R-:W-:Y:S02]  /*08f0*/  PRMT R96, R31, 0x7632, R96 ;  /* 0x000076321f607816 */ /* 0x000fe40000000060 */
[----:B------:R-:W-:Y:S02]  /*0900*/  PRMT R98, R25, 0x7632, R98 ;  /* 0x0000763219627816 */ /* 0x000fe40000000062 */
[----:B------:R-:W-:Y:S02]  /*0910*/  PRMT R105, R26, 0x7632, R105 ;  /* 0x000076321a697816 */ /* 0x000fe40000000069 */
[----:B------:R-:W-:Y:S02]  /*0920*/  PRMT R100, R27, 0x7632, R100 ;  /* 0x000076321b647816 */ /* 0x000fe40000000064 */
[----:B------:R-:W-:-:S02]  /*0930*/  IADD3 R33, R44, R33, RZ ;  /* 0x000000212c217210 */ /* 0x000fc40007ffe0ff */
[----:B------:R-:W-:Y:S02]  /*0940*/  SHF.L.U32 R19, R13, 0x10, RZ ;  /* 0x000000100d137819 */ /* 0x000fe400000006ff */
[----:B------:R-:W-:Y:S02]  /*0950*/  SHF.L.U32 R18, R14, 0x10, RZ ;  /* 0x000000100e127819 */ /* 0x000fe400000006ff */
[----:B------:R-:W-:Y:S01]  /*0960*/  SHF.L.U32 R17, R15, 0x10, RZ ;  /* 0x000000100f117819 */ /* 0x000fe200000006ff */
[----:B------:R-:W-:Y:S01]  /*0970*/  IMAD.U32 R15, R9, 0x10000, RZ ;  /* 0x00010000090f7824 */ /* 0x000fe200078e00ff */
[----:B------:R-:W-:Y:S01]  /*0980*/  SHF.L.U32 R64, R16, 0x10, RZ ;  /* 0x0000001010407819 */ /* 0x000fe200000006ff */
[----:B------:R-:W-:Y:S01]  /*0990*/  IMAD.U32 R9, R7, 0x10000, RZ ;  /* 0x0001000007097824 */ /* 0x000fe200078e00ff */
        /* <DEDUP_REMOVED lines=51> */
.L_x_7683:
[----:B--2---:R-:W0:Y:S08]  /*0cd0*/  LDC.64 R60, c[0x0][0x280] ;  /* 0x0000a000ff3c7b82 */ /* 0x004e300000000a00 */
        /* <DEDUP_REMOVED lines=16> */
[-C--:B------:R-:W-:Y:S02]  /*0de0*/  @P1 LEA.HI.SX32 R122, R121, R66.reuse, 0x1d ;  /* 0x00000042797a1211 */ /* 0x080fe400078feaff */
[----:B------:R-:W-:-:S02]  /*0df0*/  LEA.HI.SX32 R121, R119, R66, 0x1d ;  /* 0x0000004277797211 */ /* 0x000fc400078feaff */
[----:B------:R-:W-:Y:S01]  /*0e00*/  SHF.R.S32.HI R119, RZ, 0x1f, R118 ;  /* 0x0000001fff777819 */ /* 0x000fe20000011476 */
[----:B0-----:R-:W-:Y:S06]  /*0e10*/  @!P5 BRA `(.L_x_7623) ;  /* 0x000000040094d947 */ /* 0x001fec0003800000 */
[----:B------:R-:W0:Y:S02]  /*0e20*/  LDC.64 R60, c[0x0][0x230] ;  /* 0x00008c00ff3c7b82 */ /* 0x000e240000000a00 */
[----:B0-----:R-:W-:-:S04]  /*0e30*/  ISETP.NE.U32.AND P0, PT, R60, RZ, PT ;  /* 0x000000ff3c00720c */ /* 0x001fc80003f05070 */
[----:B------:R-:W-:-:S13]  /*0e40*/  ISETP.NE.AND.EX P0, PT, R61, RZ, PT, P0 ;  /* 0x000000ff3d00720c */ /* 0x000fda0003f05300 */
[----:B------:R-:W0:Y:S02]  /*0e50*/  @P0 LDC.64 R36, c[0x0][0x230] ;  /* 0x00008c00ff240b82 */ /* 0x000e240000000a00 */
[----:B0-----:R-:W-:-:S06]  /*0e60*/  @P0 IMAD.WIDE.U32 R38, R121, 0x20, R36 ;  /* 0x0000002079260825 */ /* 0x001fcc00078e0024 */
[----:B------:R-:W0:Y:S01]  /*0e70*/  @P1 LDC.64 R36, c[0x0][0x220] ;  /* 0x00008800ff241b82 */ /* 0x000e220000000a00 */
[----:B------:R-:W2:Y:S04]  /*0e80*/  @P0 LDG.E.128 R24, desc[UR4][R38.64] ;  /* 0x0000000426180981 */ /* 0x000ea8000c1e1d00 */
[----:B------:R1:W3:Y:S01]  /*0e90*/  @P0 LDG.E.128 R28, desc[UR4][R38.64+0x10] ;  /* 0x00001004261c0981 */ /* 0x0002e2000c1e1d00 */
[----:B------:R-:W-:-:S13]  /*0ea0*/  ISETP.GT.AND P6, PT, R120, RZ, PT ;  /* 0x000000ff7800720c */ /* 0x000fda0003fc4270 */
[----:B------:R-:W-:Y:S01]  /*0eb0*/  @!P6 ISETP.NE.U32.AND P2, PT, R60, RZ, PT ;  /* 0x000000ff3c00e20c */ /* 0x000fe20003f45070 */
[----:B0-----:R-:W-:-:S03]  /*0ec0*/  @P1 IMAD.WIDE.U32 R40, R122, 0x10, R36 ;  /* 0x000000107a281825 */ /* 0x001fc600078e0024 */
[----:B------:R-:W-:Y:S02]  /*0ed0*/  @!P6 ISETP.NE.AND.EX P2, PT, R61, RZ, PT, P2 ;  /* 0x000000ff3d00e20c */ /* 0x000fe40003f45320 */
[----:B------:R3:W5:Y:S01]  /*0ee0*/  @P1 LDG.E.128 R32, desc[UR4][R40.64] ;  /* 0x0000000428201981 */ /* 0x000762000c1e1d00 */
[----:B------:R-:W-:Y:S01]  /*0ef0*/  BSSY B1, `(.L_x_7624) ;  /* 0x000001b000017945 */ /* 0x000fe20003800000 */
[----:B--2---:R-:W-:Y:S02]  /*0f00*/  @!P6 FSEL R36, R24, RZ, P2 ;  /* 0x000000ff1824e208 */ /* 0x004fe40001000000 */
[----:B------:R-:W-:-:S04]  /*0f10*/  @!P6 ISETP.NE.U32.AND P2, PT, R60, RZ, PT ;  /* 0x000000ff3c00e20c */ /* 0x000fc80003f45070 */
[----:B------:R-:W-:-:S04]  /*0f20*/  @!P6 ISETP.NE.AND.EX P2, PT, R61, RZ, PT, P2 ;  /* 0x000000ff3d00e20c */ /* 0x000fc80003f45320 */
[----:B------:R-:W-:Y:S02]  /*0f30*/  @!P6 FSEL R37, R25, RZ, P2 ;  /* 0x000000ff1925e208 */ /* 0x000fe40001000000 */
[----:B------:R-:W-:-:S04]  /*0f40*/  @!P6 ISETP.NE.U32.AND P2, PT, R60, RZ, PT ;  /* 0x000000ff3c00e20c */ /* 0x000fc80003f45070 */
[----:B------:R-:W-:-:S04]  /*0f50*/  @!P6 ISETP.NE.AND.EX P2, PT, R61, RZ, PT, P2 ;  /* 0x000000ff3d00e20c */ /* 0x000fc80003f45320 */
[----:B-1----:R-:W-:Y:S02]  /*0f60*/  @!P6 FSEL R38, R26, RZ, P2 ;  /* 0x000000ff1a26e208 */ /* 0x002fe40001000000 */
        /* <DEDUP_REMOVED lines=13> */
[----:B------:R-:W-:Y:S01]  /*1040*/  @!P6 ISETP.NE.AND.EX P2, PT, R61, RZ, PT, P2 ;  /* 0x000000ff3d00e20c */ /* 0x000fe20003f45320 */
[----:B------:R-:W-:-:S12]  /*1050*/  @!P6 BRA `(.L_x_7625) ;  /* 0x000000000010e947 */ /* 0x000fd80003800000 */
[----:B-----5:R-:W-:-:S04]  /*1060*/  IMAD.U32 R36, R32, 0x10000, RZ ;  /* 0x0001000020247824 */ /* 0x020fc800078e00ff */
[----:B------:R-:W-:-:S04]  /*1070*/  FMUL.FTZ R43, R36, UR7 ;  /* 0x00000007242b7c20 */ /* 0x000fc80008410000 */
[----:B------:R-:W-:-:S04]  /*1080*/  FMUL.FTZ R36, R64, R43 ;  /* 0x0000002b40247220 */ /* 0x000fc80000410000 */
[----:B------:R-:W-:-:S07]  /*1090*/  @P0 FADD.FTZ R36, R24, R36 ;  /* 0x0000002418240221 */ /* 0x000fce0000010000 */
.L_x_7625:
[----:B------:R-:W-:Y:S05]  /*10a0*/  BSYNC B1 ;  /* 0x0000000000017941 */ /* 0x000fea0003800000 */
.L_x_7624:
[----:B------:R-:W-:Y:S04]  /*10b0*/  BSSY B1, `(.L_x_7626) ;  /* 0x0000007000017945 */ /* 0x000fe80003800000 */
[----:B------:R-:W-:Y:S05]  /*10c0*/  @!P6 BRA `(.L_x_7627) ;  /* 0x000000000014e947 */ /* 0x000fea0003800000 */
[----:B-----5:R-:W-:-:S04]  /*10d0*/  PRMT R37, R32, 0x7632, R37 ;  /* 0x0000763220257816 */ /* 0x020fc80000000025 */
[----:B------:R-:W-:-:S05]  /*10e0*/  SHF.L.U32 R37, R37, 0x10, RZ ;  /* 0x0000001025257819 */ /* 0x000fca00000006ff */
[----:B------:R-:W-:-:S04]  /*10f0*/  FMUL.FTZ R60, R37, UR7 ;  /* 0x00000007253c7c20 */ /* 0x000fc80008410000 */
[----:B------:R-:W-:-:S04]  /*1100*/  FMUL.FTZ R37, R115, R60 ;  /* 0x0000003c73257220 */ /* 0x000fc80000410000 */
[----:B------:R-:W-:-:S07]  /*1110*/  @P0 FADD.FTZ R37, R25, R37 ;  /* 0x0000002519250221 */ /* 0x000fce0000010000 */
.L_x_7627:
[----:B------:R-:W-:Y:S05]  /*1120*/  BSYNC B1 ;  /* 0x0000000000017941 */ /* 0x000fea0003800000 */
.L_x_7626:
[----:B------:R-:W-:Y:S04]  /*1130*/  BSSY B1, `(.L_x_7628) ;  /* 0x0000006000017945 */ /* 0x000fe80003800000 */
[----:B------:R-:W-:Y:S05]  /*1140*/  @!P6 BRA `(.L_x_7629) ;  /* 0x000000000010e947 */ /* 0x000fea0003800000 */
[----:B-----5:R-:W-:-:S05]  /*1150*/  SHF.L.U32 R38, R33, 0x10, RZ ;  /* 0x0000001021267819 */ /* 0x020fca00000006ff */
[----:B------:R-:W-:-:S04]  /*1160*/  FMUL.FTZ R38, R38, UR7 ;  /* 0x0000000726267c20 */ /* 0x000fc80008410000 */
[----:B------:R-:W-:-:S04]  /*1170*/  FMUL.FTZ R38, R23, R38 ;  /* 0x0000002617267220 */ /* 0x000fc80000410000 */
[----:B------:R-:W-:-:S07]  /*1180*/  @P0 FADD.FTZ R38, R26, R38 ;  /* 0x000000261a260221 */ /* 0x000fce0000010000 */
.L_x_7629:
[----:B------:R-:W-:Y:S05]  /*1190*/  BSYNC B1 ;  /* 0x0000000000017941 */ /* 0x000fea0003800000 */
.L_x_7628:
[----:B------:R-:W-:Y:S04]  /*11a0*/  BSSY B1, `(.L_x_7630) ;  /* 0x0000007000017945 */ /* 0x000fe80003800000 */
[----:B------:R-:W-:Y:S05]  /*11b0*/  @!P6 BRA `(.L_x_7631) ;  /* 0x000000000014e947 */ /* 0x000fea0003800000 */
[----:B-----5:R-:W-:-:S04]  /*11c0*/  PRMT R39, R33, 0x7632, R39 ;  /* 0x0000763221277816 */ /* 0x020fc80000000027 */
[----:B------:R-:W-:-:S05]  /*11d0*/  SHF.L.U32 R39, R39, 0x10, RZ ;  /* 0x0000001027277819 */ /* 0x000fca00000006ff */
[----:B------:R-:W-:-:S04]  /*11e0*/  FMUL.FTZ R39, R39, UR7 ;  /* 0x0000000727277c20 */ /* 0x000fc80008410000 */
[----:B------:R-:W-:-:S04]  /*11f0*/  FMUL.FTZ R39, R114, R39 ;  /* 0x0000002772277220 */ /* 0x000fc80000410000 */
[----:B------:R-:W-:-:S07]  /*1200*/  @P0 FADD.FTZ R39, R27, R39 ;  /* 0x000000271b270221 */ /* 0x000fce0000010000 */
.L_x_7631:
[----:B------:R-:W-:Y:S05]  /*1210*/  BSYNC B1 ;  /* 0x0000000000017941 */ /* 0x000fea0003800000 */
.L_x_7630:
[----:B------:R-:W-:Y:S04]  /*1220*/  BSSY B1, `(.L_x_7632) ;  /* 0x0000006000017945 */ /* 0x000fe80003800000 */
[----:B------:R-:W-:Y:S05]  /*1230*/  @!P6 BRA `(.L_x_7633) ;  /* 0x000000000010e947 */ /* 0x000fea0003800000 */
[----:B-----5:R-:W-:-:S05]  /*1240*/  SHF.L.U32 R40, R34, 0x10, RZ ;  /* 0x0000001022287819 */ /* 0x020fca00000006ff */
[----:B------:R-:W-:-:S04]  /*1250*/  FMUL.FTZ R43, R40, UR7 ;  /* 0x00000007282b7c20 */ /* 0x000fc80008410000 */
[----:B------:R-:W-:-:S04]  /*1260*/  FMUL.FTZ R40, R22, R43 ;  /* 0x0000002b16287220 */ /* 0x000fc80000410000 */
[----:B------:R-:W-:-:S07]  /*1270*/  @P0 FADD.FTZ R40, R28, R40 ;  /* 0x000000281c280221 */ /* 0x000fce0000010000 */
.L_x_7633:
[----:B------:R-:W-:Y:S05]  /*1280*/  BSYNC B1 ;  /* 0x0000000000017941 */ /* 0x000fea0003800000 */
.L_x_7632:
[----:B------:R-:W-:Y:S04]  /*1290*/  BSSY B1, `(.L_x_7634) ;  /* 0x0000007000017945 */ /* 0x000fe80003800000 */
[----:B------:R-:W-:Y:S05]  /*12a0*/  @!P6 BRA `(.L_x_7635) ;  /* 0x000000000014e947 */ /* 0x000fea0003800000 */
[----:B-----5:R-:W-:-:S04]  /*12b0*/  PRMT R41, R34, 0x7632, R41 ;  /* 0x0000763222297816 */ /* 0x020fc80000000029 */
[----:B------:R-:W-:-:S05]  /*12c0*/  SHF.L.U32 R41, R41, 0x10, RZ ;  /* 0x0000001029297819 */ /* 0x000fca00000006ff */
[----:B------:R-:W-:-:S04]  /*12d0*/  FMUL.FTZ R60, R41, UR7 ;  /* 0x00000007293c7c20 */ /* 0x000fc80008410000 */
[----:B------:R-:W-:-:S04]  /*12e0*/  FMUL.FTZ R41, R113, R60 ;  /* 0x0000003c71297220 */ /* 0x000fc80000410000 */
[----:B------:R-:W-:-:S07]  /*12f0*/  @P0 FADD.FTZ R41, R29, R41 ;  /* 0x000000291d290221 */ /* 0x000fce0000010000 */
.L_x_7635:
[----:B------:R-:W-:Y:S05]  /*1300*/  BSYNC B1 ;  /* 0x0000000000017941 */ /* 0x000fea0003800000 */
.L_x_7634:
[----:B------:R-:W-:Y:S04]  /*1310*/  BSSY B1, `(.L_x_7636) ;  /* 0x0000006000017945 */ /* 0x000fe80003800000 */
[----:B------:R-:W-:Y:S05]  /*1320*/  @!P6 BRA `(.L_x_7637) ;  /* 0x000000000010e947 */ /* 0x000fea0003800000 */
[----:B-----5:R-:W-:-:S05]  /*1330*/  SHF.L.U32 R42, R35, 0x10, RZ ;  /* 0x00000010232a7819 */ /* 0x020fca00000006ff */
[----:B------:R-:W-:-:S04]  /*1340*/  FMUL.FTZ R42, R42, UR7 ;  /* 0x000000072a2a7c20 */ /* 0x000fc80008410000 */
[----:B------:R-:W-:-:S04]  /*1350*/  FMUL.FTZ R42, R21, R42 ;  /* 0x0000002a152a7220 */ /* 0x000fc80000410000 */
[----:B------:R-:W-:-:S07]  /*1360*/  @P0 FADD.FTZ R42, R30, R42 ;  /* 0x0000002a1e2a0221 */ /* 0x000fce0000010000 */
.L_x_7637:
[----:B------:R-:W-:Y:S05]  /*1370*/  BSYNC B1 ;  /* 0x0000000000017941 */ /* 0x000fea0003800000 */
.L_x_7636:
[----:B------:R-:W-:Y:S01]  /*1380*/  BSSY B1, `(.L_x_7638) ;  /* 0x0000008000017945 */ /* 0x000fe20003800000 */
[----:B------:R-:W-:-:S03]  /*1390*/  @!P6 FSEL R43, R31, RZ, P2 ;  /* 0x000000ff1f2be208 */ /* 0x000fc60001000000 */
[----:B------:R-:W-:Y:S05]  /*13a0*/  @!P6 BRA `(.L_x_7639) ;  /* 0x000000000014e947 */ /* 0x000fea0003800000 */
[----:B-----5:R-:W-:-:S05]  /*13b0*/  PRMT R43, R35, 0x7632, R43 ;  /* 0x00007632232b7816 */ /* 0x020fca000000002b */
[----:B------:R-:W-:-:S04]  /*13c0*/  IMAD.U32 R43, R43, 0x10000, RZ ;  /* 0x000100002b2b7824 */ /* 0x000fc800078e00ff */
[----:B------:R-:W-:-:S04]  /*13d0*/  FMUL.FTZ R43, R43, UR7 ;  /* 0x000000072b2b7c20 */ /* 0x000fc80008410000 */
[----:B------:R-:W-:-:S04]  /*13e0*/  FMUL.FTZ R43, R112, R43 ;  /* 0x0000002b702b7220 */ /* 0x000fc80000410000 */
[----:B------:R-:W-:-:S07]  /*13f0*/  @P0 FADD.FTZ R43, R31, R43 ;  /* 0x0000002b1f2b0221 */ /* 0x000fce0000010000 */
.L_x_7639:
[----:B------:R-:W-:Y:S05]  /*1400*/  BSYNC B1 ;  /* 0x0000000000017941 */ /* 0x000fea0003800000 */
.L_x_7638:
[----:B------:R-:W0:Y:S01]  /*1410*/  LDC.64 R60, c[0x0][0x238] ;  /* 0x00008e00ff3c7b82 */ /* 0x000e220000000a00 */
[----:B------:R-:W-:Y:S01]  /*1420*/  IADD3 R122, R122, 0x100, RZ ;  /* 0x000001007a7a7810 */ /* 0x000fe20007ffe0ff */
[C---:B0-----:R-:W-:Y:S01]  /*1430*/  IMAD.WIDE.U32 R60, R121.reuse, 0x20, R60 ;  /* 0x00000020793c7825 */ /* 0x041fe200078e003c */
[----:B------:R-:W-:-:S04]  /*1440*/  IADD3 R121, R121, 0x100, RZ ;  /* 0x0000010079797810 */ /* 0x000fc80007ffe0ff */
[----:B------:R0:W-:Y:S04]  /*1450*/  STG.E.128 desc[UR4][R60.64], R36 ;  /* 0x000000243c007986 */ /* 0x0001e8000c101d04 */
[----:B------:R0:W-:Y:S02]  /*1460*/  STG.E.128 desc[UR4][R60.64+0x10], R40 ;  /* 0x000010283c007986 */ /* 0x0001e4000c101d04 */
.L_x_7623:
[----:B------:R-:W-:Y:S05]  /*1470*/  BSYNC B0 ;  /* 0x0000000000007941 */ /* 0x000fea0003800000 */
.L_x_7622:
[----:B------:R-:W-:Y:S04]  /*1480*/  BSSY B0, `(.L_x_7640) ;  /* 0x0000067000007945 */ /* 0x000fe80003800000 */
[----:B------:R-:W-:Y:S05]  /*1490*/  @!P4 BRA `(.L_x_7641) ;  /* 0x000000040094c947 */ /* 0x000fea0003800000 */
[----:B0-----:R-:W0:Y:S08]  /*14a0*/  LDC.64 R60, c[0x0][0x230] ;  /* 0x00008c00ff3c7b82 */ /* 0x001e300000000a00 */
[----:B------:R-:W1:Y:S01]  /*14b0*/  @P1 LDC.64 R48, c[0x0][0x220] ;  /* 0x00008800ff301b82 */ /* 0x000e620000000a00 */
[----:B0-----:R-:W-:-:S04]  /*14c0*/  ISETP.NE.U32.AND P0, PT, R60, RZ, PT ;  /* 0x000000ff3c00720c */ /* 0x001fc80003f05070 */
[----:B------:R-:W-:-:S13]  /*14d0*/  ISETP.NE.AND.EX P0, PT, R61, RZ, PT, P0 ;  /* 0x000000ff3d00720c */ /* 0x000fda0003f05300 */
[----:B------:R-:W0:Y:S02]  /*14e0*/  @P0 LDC.64 R46, c[0x0][0x230] ;  /* 0x00008c00ff2e0b82 */ /* 0x000e240000000a00 */
[----:B0-----:R-:W-:-:S05]  /*14f0*/  @P0 IMAD.WIDE.U32 R46, R121, 0x20, R46 ;  /* 0x00000020792e0825 */ /* 0x001fca00078e002e */
[----:B------:R-:W2:Y:S04]  /*1500*/  @P0 LDG.E.128 R24, desc[UR4][R46.64] ;  /* 0x000000042e180981 */ /* 0x000ea8000c1e1d00 */
[----:B------:R0:W3:Y:S01]  /*1510*/  @P0 LDG.E.128 R28, desc[UR4][R46.64+0x10] ;  /* 0x000010042e1c0981 */ /* 0x0000e2000c1e1d00 */
[----:B------:R-:W-:Y:S01]  /*1520*/  ISETP.GT.AND P6, PT, R120, RZ, PT ;  /* 0x000000ff7800720c */ /* 0x000fe20003fc4270 */
[----:B-1----:R-:W-:-:S05]  /*1530*/  @P1 IMAD.WIDE.U32 R48, R122, 0x10, R48 ;  /* 0x000000107a301825 */ /* 0x002fca00078e0030 */
[----:B-----5:R3:W5:Y:S01]  /*1540*/  @P1 LDG.E.128 R32, desc[UR4][R48.64] ;  /* 0x0000000430201981 */ /* 0x020762000c1e1d00 */
[----:B------:R-:W-:Y:S06]  /*1550*/  BSSY B1, `(.L_x_7642) ;  /* 0x000001d000017945 */ /* 0x000fec0003800000 */
        /* <DEDUP_REMOVED lines=8> */
[----:B0-----:R-:W-:Y:S02]  /*15e0*/  @!P6 FSEL R46, R26, RZ, P2 ;  /* 0x000000ff1a2ee208 */ /* 0x001fe40001000000 */
        /* <DEDUP_REMOVED lines=15> */
[----:B-----5:R-:W-:-:S05]  /*16e0*/  SHF.L.U32 R44, R32, 0x10, RZ ;  /* 0x00000010202c7819 */ /* 0x020fca00000006ff */
[----:B------:R-:W-:-:S04]  /*16f0*/  FMUL.FTZ R51, R44, UR7 ;  /* 0x000000072c337c20 */ /* 0x000fc80008410000 */
[----:B------:R-:W-:-:S04]  /*1700*/  FMUL.FTZ R44, R20, R51 ;  /* 0x00000033142c7220 */ /* 0x000fc80000410000 */
[----:B------:R-:W-:-:S07]  /*1710*/  @P0 FADD.FTZ R44, R24, R44 ;  /* 0x0000002c182c0221 */ /* 0x000fce0000010000 */
.L_x_7643:
[----:B------:R-:W-:Y:S05]  /*1720*/  BSYNC B1 ;  /* 0x0000000000017941 */ /* 0x000fea0003800000 */
.L_x_7642:
[----:B------:R-:W-:Y:S04]  /*1730*/  BSSY B1, `(.L_x_7644) ;  /* 0x0000007000017945 */ /* 0x000fe80003800000 */
[----:B------:R-:W-:Y:S05]  /*1740*/  @!P6 BRA `(.L_x_7645) ;  /* 0x000000000014e947 */ /* 0x000fea0003800000 */
[----:B-----5:R-:W-:-:S04]  /*1750*/  PRMT R45, R32, 0x7632, R45 ;  /* 0x00007632202d7816 */ /* 0x020fc8000000002d */
[----:B------:R-:W-:-:S05]  /*1760*/  SHF.L.U32 R45, R45, 0x10, RZ ;  /* 0x000000102d2d7819 */ /* 0x000fca00000006ff */
[----:B------:R-:W-:-:S04]  /*1770*/  FMUL.FTZ R60, R45, UR7 ;  /* 0x000000072d3c7c20 */ /* 0x000fc80008410000 */
[----:B------:R-:W-:-:S04]  /*1780*/  FMUL.FTZ R45, R111, R60 ;  /* 0x0000003c6f2d7220 */ /* 0x000fc80000410000 */
[----:B------:R-:W-:-:S07]  /*1790*/  @P0 FADD.FTZ R45, R25, R45 ;  /* 0x0000002d192d0221 */ /* 0x000fce0000010000 */
.L_x_7645:
[----:B------:R-:W-:Y:S05]  /*17a0*/  BSYNC B1 ;  /* 0x0000000000017941 */ /* 0x000fea0003800000 */
.L_x_7644:
[----:B------:R-:W-:Y:S04]  /*17b0*/  BSSY B1, `(.L_x_7646) ;  /* 0x0000006000017945 */ /* 0x000fe80003800000 */
[----:B------:R-:W-:Y:S05]  /*17c0*/  @!P6 BRA `(.L_x_7647) ;  /* 0x000000000010e947 */ /* 0x000fea0003800000 */
[----:B-----5:R-:W-:-:S05]  /*17d0*/  SHF.L.U32 R46, R33, 0x10, RZ ;  /* 0x00000010212e7819 */ /* 0x020fca00000006ff */
[----:B------:R-:W-:-:S04]  /*17e0*/  FMUL.FTZ R46, R46, UR7 ;  /* 0x000000072e2e7c20 */ /* 0x000fc80008410000 */
[----:B------:R-:W-:-:S04]  /*17f0*/  FMUL.FTZ R46, R19, R46 ;  /* 0x0000002e132e7220 */ /* 0x000fc80000410000 */
[----:B------:R-:W-:-:S07]  /*1800*/  @P0 FADD.FTZ R46, R26, R46 ;  /* 0x0000002e1a2e0221 */ /* 0x000fce0000010000 */
.L_x_7647:
[----:B------:R-:W-:Y:S05]  /*1810*/  BSYNC B1 ;  /* 0x0000000000017941 */ /* 0x000fea0003800000 */
.L_x_7646:
[----:B------:R-:W-:Y:S04]  /*1820*/  BSSY B1, `(.L_x_7648) ;  /* 0x0000007000017945 */ /* 0x000fe80003800000 */
[----:B------:R-:W-:Y:S05]  /*1830*/  @!P6 BRA `(.L_x_7649) ;  /* 0x000000000014e947 */ /* 0x000fea0003800000 */
[----:B-----5:R-:W-:-:S04]  /*1840*/  PRMT R47, R33, 0x7632, R47 ;  /* 0x00007632212f7816 */ /* 0x020fc8000000002f */
[----:B------:R-:W-:-:S05]  /*1850*/  SHF.L.U32 R47, R47, 0x10, RZ ;  /* 0x000000102f2f7819 */ /* 0x000fca00000006ff */
[----:B------:R-:W-:-:S04]  /*1860*/  FMUL.FTZ R47, R47, UR7 ;  /* 0x000000072f2f7c20 */ /* 0x000fc80008410000 */
[----:B------:R-:W-:-:S04]  /*1870*/  FMUL.FTZ R47, R110, R47 ;  /* 0x0000002f6e2f7220 */ /* 0x000fc80000410000 */
[----:B------:R-:W-:-:S07]  /*1880*/  @P0 FADD.FTZ R47, R27, R47 ;  /* 0x0000002f1b2f0221 */ /* 0x000fce0000010000 */
.L_x_7649:
[----:B------:R-:W-:Y:S05]  /*1890*/  BSYNC B1 ;  /* 0x0000000000017941 */ /* 0x000fea0003800000 */
.L_x_7648:
[----:B------:R-:W-:Y:S04]  /*18a0*/  BSSY B1, `(.L_x_7650) ;  /* 0x0000006000017945 */ /* 0x000fe80003800000 */
[----:B------:R-:W-:Y:S05]  /*18b0*/  @!P6 BRA `(.L_x_7651) ;  /* 0x000000000010e947 */ /* 0x000fea0003800000 */
[----:B-----5:R-:W-:-:S04]  /*18c0*/  IMAD.U32 R48, R34, 0x10000, RZ ;  /* 0x0001000022307824 */ /* 0x020fc800078e00ff */
[----:B------:R-:W-:-:S04]  /*18d0*/  FMUL.FTZ R51, R48, UR7 ;  /* 0x0000000730337c20 */ /* 0x000fc80008410000 */
[----:B------:R-:W-:-:S04]  /*18e0*/  FMUL.FTZ R48, R18, R51 ;  /* 0x0000003312307220 */ /* 0x000fc80000410000 */
[----:B------:R-:W-:-:S07]  /*18f0*/  @P0 FADD.FTZ R48, R28, R48 ;  /* 0x000000301c300221 */ /* 0x000fce0000010000 */
.L_x_7651:
[----:B------:R-:W-:Y:S05]  /*1900*/  BSYNC B1 ;  /* 0x0000000000017941 */ /* 0x000fea0003800000 */
.L_x_7650:
[----:B------:R-:W-:Y:S04]  /*1910*/  BSSY B1, `(.L_x_7652) ;  /* 0x0000007000017945 */ /* 0x000fe80003800000 */
[----:B------:R-:W-:Y:S05]  /*1920*/  @!P6 BRA `(.L_x_7653) ;  /* 0x000000000014e947 */ /* 0x000fea0003800000 */
[----:B-----5:R-:W-:-:S04]  /*1930*/  PRMT R49, R34, 0x7632, R49 ;  /* 0x0000763222317816 */ /* 0x020fc80000000031 */
[----:B------:R-:W-:-:S05]  /*1940*/  SHF.L.U32 R49, R49, 0x10, RZ ;  /* 0x0000001031317819 */ /* 0x000fca00000006ff */
[----:B------:R-:W-:-:S04]  /*1950*/  FMUL.FTZ R60, R49, UR7 ;  /* 0x00000007313c7c20 */ /* 0x000fc80008410000 */
[----:B------:R-:W-:-:S04]  /*1960*/  FMUL.FTZ R49, R109, R60 ;  /* 0x0000003c6d317220 */ /* 0x000fc80000410000 */
[----:B------:R-:W-:-:S07]  /*1970*/  @P0 FADD.FTZ R49, R29, R49 ;  /* 0x000000311d310221 */ /* 0x000fce0000010000 */
.L_x_7653:
[----:B------:R-:W-:Y:S05]  /*1980*/  BSYNC B1 ;  /* 0x0000000000017941 */ /* 0x000fea0003800000 */
.L_x_7652:
[----:B------:R-:W-:Y:S04]  /*1990*/  BSSY B1, `(.L_x_7654) ;  /* 0x0000006000017945 */ /* 0x000fe80003800000 */
[----:B------:R-:W-:Y:S05]  /*19a0*/  @!P6 BRA `(.L_x_7655) ;  /* 0x000000000010e947 */ /* 0x000fea0003800000 */
[----:B-----5:R-:W-:-:S05]  /*19b0*/  SHF.L.U32 R50, R35, 0x10, RZ ;  /* 0x0000001023327819 */ /* 0x020fca00000006ff */
[----:B------:R-:W-:-:S04]  /*19c0*/  FMUL.FTZ R50, R50, UR7 ;  /* 0x0000000732327c20 */ /* 0x000fc80008410000 */
[----:B------:R-:W-:-:S04]  /*19d0*/  FMUL.FTZ R50, R17, R50 ;  /* 0x0000003211327220 */ /* 0x000fc80000410000 */
[----:B------:R-:W-:-:S07]  /*19e0*/  @P0 FADD.FTZ R50, R30, R50 ;  /* 0x000000321e320221 */ /* 0x000fce0000010000 */
.L_x_7655:
[----:B------:R-:W-:Y:S05]  /*19f0*/  BSYNC B1 ;  /* 0x0000000000017941 */ /* 0x000fea0003800000 */
.L_x_7654:
[----:B------:R-:W-:Y:S01]  /*1a00*/  BSSY B1, `(.L_x_7656) ;  /* 0x0000008000017945 */ /* 0x000fe20003800000 */
[----:B------:R-:W-:-:S03]  /*1a10*/  @!P6 FSEL R51, R31, RZ, P2 ;  /* 0x000000ff1f33e208 */ /* 0x000fc60001000000 */
[----:B------:R-:W-:Y:S05]  /*1a20*/  @!P6 BRA `(.L_x_7657) ;  /* 0x000000000014e947 */ /* 0x000fea0003800000 */
[----:B-----5:R-:W-:-:S04]  /*1a30*/  PRMT R51, R35, 0x7632, R51 ;  /* 0x0000763223337816 */ /* 0x020fc80000000033 */
[----:B------:R-:W-:-:S05]  /*1a40*/  SHF.L.U32 R51, R51, 0x10, RZ ;  /* 0x0000001033337819 */ /* 0x000fca00000006ff */
[----:B------:R-:W-:-:S04]  /*1a50*/  FMUL.FTZ R51, R51, UR7 ;  /* 0x0000000733337c20 */ /* 0x000fc80008410000 */
[----:B------:R-:W-:-:S04]  /*1a60*/  FMUL.FTZ R51, R108, R51 ;  /* 0x000000336c337220 */ /* 0x000fc80000410000 */
[----:B------:R-:W-:-:S07]  /*1a70*/  @P0 FADD.FTZ R51, R31, R51 ;  /* 0x000000331f330221 */ /* 0x000fce0000010000 */
.L_x_7657:
[----:B------:R-:W-:Y:S05]  /*1a80*/  BSYNC B1 ;  /* 0x0000000000017941 */ /* 0x000fea0003800000 */
.L_x_7656:
[----:B------:R-:W0:Y:S01]  /*1a90*/  LDC.64 R60, c[0x0][0x238] ;  /* 0x00008e00ff3c7b82 */ /* 0x000e220000000a00 */
[----:B------:R-:W-:Y:S01]  /*1aa0*/  IADD3 R122, R122, 0x100, RZ ;  /* 0x000001007a7a7810 */ /* 0x000fe20007ffe0ff */
[C---:B0-----:R-:W-:Y:S01]  /*1ab0*/  IMAD.WIDE.U32 R60, R121.reuse, 0x20, R60 ;  /* 0x00000020793c7825 */ /* 0x041fe200078e003c */
[----:B------:R-:W-:-:S04]  /*1ac0*/  IADD3 R121, R121, 0x100, RZ ;  /* 0x0000010079797810 */ /* 0x000fc80007ffe0ff */
[----:B------:R1:W-:Y:S04]  /*1ad0*/  STG.E.128 desc[UR4][R60.64], R44 ;  /* 0x0000002c3c007986 */ /* 0x0003e8000c101d04 */
[----:B------:R1:W-:Y:S02]  /*1ae0*/  STG.E.128 desc[UR4][R60.64+0x10], R48 ;  /* 0x000010303c007986 */ /* 0x0003e4000c101d04 */
.L_x_7641:
[----:B------:R-:W-:Y:S05]  /*1af0*/  BSYNC B0 ;  /* 0x0000000000007941 */ /* 0x000fea0003800000 */
.L_x_7640:
[----:B------:R-:W-:Y:S04]  /*1b00*/  BSSY B0, `(.L_x_7658) ;  /* 0x0000065000007945 */ /* 0x000fe80003800000 */
[----:B------:R-:W-:Y:S05]  /*1b10*/  @!P3 BRA `(.L_x_7659) ;  /* 0x00000004008cb947 */ /* 0x000fea0003800000 */
[----:B------:R-:W2:Y:S01]  /*1b20*/  LDC.64 R58, c[0x0][0x230] ;  /* 0x00008c00ff3a7b82 */ /* 0x000ea20000000a00 */
[----:B------:R-:W-:-:S07]  /*1b30*/  ISETP.GT.AND P6, PT, R120, RZ, PT ;  /* 0x000000ff7800720c */ /* 0x000fce0003fc4270 */
[----:B01----:R-:W0:Y:S01]  /*1b40*/  LDC.64 R60, c[0x0][0x238] ;  /* 0x00008e00ff3c7b82 */ /* 0x003e220000000a00 */
[----:B--2---:R-:W-:-:S04]  /*1b50*/  ISETP.NE.U32.AND P0, PT, R58, RZ, PT ;  /* 0x000000ff3a00720c */ /* 0x004fc80003f05070 */
[----:B------:R-:W-:-:S13]  /*1b60*/  ISETP.NE.AND.EX P0, PT, R59, RZ, PT, P0 ;  /* 0x000000ff3b00720c */ /* 0x000fda0003f05300 */
[----:B------:R-:W1:Y:S02]  /*1b70*/  @P0 LDC.64 R52, c[0x0][0x230] ;  /* 0x00008c00ff340b82 */ /* 0x000e640000000a00 */
[----:B-1----:R-:W-:-:S06]  /*1b80*/  @P0 IMAD.WIDE.U32 R54, R121, 0x20, R52 ;  /* 0x0000002079360825 */ /* 0x002fcc00078e0034 */
[----:B------:R-:W1:Y:S01]  /*1b90*/  @P1 LDC.64 R52, c[0x0][0x220] ;  /* 0x00008800ff341b82 */ /* 0x000e620000000a00 */
[----:B------:R-:W2:Y:S04]  /*1ba0*/  @P0 LDG.E.128 R24, desc[UR4][R54.64] ;  /* 0x0000000436180981 */ /* 0x000ea8000c1e1d00 */
[----:B------:R3:W4:Y:S01]  /*1bb0*/  @P0 LDG.E.128 R28, desc[UR4][R54.64+0x10] ;  /* 0x00001004361c0981 */ /* 0x000722000c1e1d00 */
[----:B------:R-:W-:-:S04]  /*1bc0*/  @!P6 ISETP.NE.U32.AND P2, PT, R58, RZ, PT ;  /* 0x000000ff3a00e20c */ /* 0x000fc80003f45070 */
[----:B------:R-:W-:Y:S01]  /*1bd0*/  @!P6 ISETP.NE.AND.EX P2, PT, R59, RZ, PT, P2 ;  /* 0x000000ff3b00e20c */ /* 0x000fe20003f45320 */
[----:B-1----:R-:W-:-:S05]  /*1be0*/  @P1 IMAD.WIDE.U32 R56, R122, 0x10, R52 ;  /* 0x000000107a381825 */ /* 0x002fca00078e0034 */
[----:B-----5:R4:W5:Y:S01]  /*1bf0*/  @P1 LDG.E.128 R32, desc[UR4][R56.64] ;  /* 0x0000000438201981 */ /* 0x020962000c1e1d00 */
[----:B------:R-:W-:Y:S01]  /*1c00*/  @!P6 ISETP.NE.U32.AND P1, PT, R58, RZ, PT ;  /* 0x000000ff3a00e20c */ /* 0x000fe20003f25070 */
[----:B------:R-:W-:Y:S01]  /*1c10*/  BSSY B1, `(.L_x_7660) ;  /* 0x000001a000017945 */ /* 0x000fe20003800000 */
[----:B0-----:R-:W-:Y:S02]  /*1c20*/  IMAD.WIDE.U32 R60, R121, 0x20, R60 ;  /* 0x00000020793c7825 */ /* 0x001fe400078e003c */
[----:B------:R-:W-:-:S04]  /*1c30*/  @!P6 ISETP.NE.AND.EX P1, PT, R59, RZ, PT, P1 ;  /* 0x000000ff3b00e20c */ /* 0x000fc80003f25310 */
[----:B--2---:R-:W-:Y:S02]  /*1c40*/  @!P6 FSEL R52, R24, RZ, P1 ;  /* 0x000000ff1834e208 */ /* 0x004fe40000800000 */
[----:B------:R-:W-:Y:S02]  /*1c50*/  @!P6 FSEL R53, R25, RZ, P2 ;  /* 0x000000ff1935e208 */ /* 0x000fe40001000000 */
[C---:B------:R-:W-:Y:S02]  /*1c60*/  @!P6 ISETP.NE.U32.AND P1, PT, R58.reuse, RZ, PT ;  /* 0x000000ff3a00e20c */ /* 0x040fe40003f25070 */
[----:B------:R-:W-:Y:S02]  /*1c70*/  @!P6 ISETP.NE.U32.AND P2, PT, R58, RZ, PT ;  /* 0x000000ff3a00e20c */ /* 0x000fe40003f45070 */
[C---:B------:R-:W-:Y:S02]  /*1c80*/  @!P6 ISETP.NE.AND.EX P1, PT, R59.reuse, RZ, PT, P1 ;  /* 0x000000ff3b00e20c */ /* 0x040fe40003f25310 */
[----:B------:R-:W-:-:S02]  /*1c90*/  @!P6 ISETP.NE.AND.EX P2, PT, R59, RZ, PT, P2 ;  /* 0x000000ff3b00e20c */ /* 0x000fc40003f45320 */
[----:B---3--:R-:W-:Y:S02]  /*1ca0*/  @!P6 FSEL R54, R26, RZ, P1 ;  /* 0x000000ff1a36e208 */ /* 0x008fe40000800000 */
[----:B------:R-:W-:Y:S02]  /*1cb0*/  @!P6 FSEL R55, R27, RZ, P2 ;  /* 0x000000ff1b37e208 */ /* 0x000fe40001000000 */
[C---:B------:R-:W-:Y:S02]  /*1cc0*/  @!P6 ISETP.NE.U32.AND P1, PT, R58.reuse, RZ, PT ;  /* 0x000000ff3a00e20c */ /* 0x040fe40003f25070 */
[----:B------:R-:W-:Y:S02]  /*1cd0*/  @!P6 ISETP.NE.U32.AND P2, PT, R58, RZ, PT ;  /* 0x000000ff3a00e20c */ /* 0x000fe40003f45070 */
[C---:B------:R-:W-:Y:S02]  /*1ce0*/  @!P6 ISETP.NE.AND.EX P1, PT, R59.reuse, RZ, PT, P1 ;  /* 0x000000ff3b00e20c */ /* 0x040fe40003f25310 */
[----:B------:R-:W-:-:S02]  /*1cf0*/  @!P6 ISETP.NE.AND.EX P2, PT, R59, RZ, PT, P2 ;  /* 0x000000ff3b00e20c */ /* 0x000fc40003f45320 */
[----:B----4-:R-:W-:Y:S02]  /*1d00*/  @!P6 FSEL R56, R28, RZ, P1 ;  /* 0x000000ff1c38e208 */ /* 0x010fe40000800000 */
[----:B------:R-:W-:Y:S02]  /*1d10*/  @!P6 FSEL R57, R29, RZ, P2 ;  /* 0x000000ff1d39e208 */ /* 0x000fe40001000000 */
[C---:B------:R-:W-:Y:S02]  /*1d20*/  @!P6 ISETP.NE.U32.AND P1, PT, R58.reuse, RZ, PT ;  /* 0x000000ff3a00e20c */ /* 0x040fe40003f25070 */
[----:B------:R-:W-:Y:S02]  /*1d30*/  @!P6 ISETP.NE.U32.AND P2, PT, R58, RZ, PT ;  /* 0x000000ff3a00e20c */ /* 0x000fe40003f45070 */
[C---:B------:R-:W-:Y:S02]  /*1d40*/  @!P6 ISETP.NE.AND.EX P1, PT, R59.reuse, RZ, PT, P1 ;  /* 0x000000ff3b00e20c */ /* 0x040fe40003f25310 */
[----:B------:R-:W-:Y:S01]  /*1d50*/  @!P6 ISETP.NE.AND.EX P2, PT, R59, RZ, PT, P2 ;  /* 0x000000ff3b00e20c */ /* 0x000fe20003f45320 */
[----:B------:R-:W-:-:S12]  /*1d60*/  @!P6 BRA `(.L_x_7661) ;  /* 0x000000000010e947 */ /* 0x000fd80003800000 */
[----:B-----5:R-:W-:-:S05]  /*1d70*/  SHF.L.U32 R52, R32, 0x10, RZ ;  /* 0x0000001020347819 */ /* 0x020fca00000006ff */
[----:B------:R-:W-:-:S04]  /*1d80*/  FMUL.FTZ R59, R52, UR7 ;  /* 0x00000007343b7c20 */ /* 0x000fc80008410000 */
[----:B------:R-:W-:-:S04]  /*1d90*/  FMUL.FTZ R52, R16, R59 ;  /* 0x0000003b10347220 */ /* 0x000fc80000410000 */
[----:B------:R-:W-:-:S07]  /*1da0*/  @P0 FADD.FTZ R52, R24, R52 ;  /* 0x0000003418340221 */ /* 0x000fce0000010000 */
.L_x_7661:
[----:B------:R-:W-:Y:S05]  /*1db0*/  BSYNC B1 ;  /* 0x0000000000017941 */ /* 0x000fea0003800000 */
.L_x_7660:
[----:B------:R-:W-:Y:S04]  /*1dc0*/  BSSY B1, `(.L_x_7662) ;  /* 0x0000007000017945 */ /* 0x000fe80003800000 */
[----:B------:R-:W-:Y:S05]  /*1dd0*/  @!P6 BRA `(.L_x_7663) ;  /* 0x000000000014e947 */ /* 0x000fea0003800000 */
[----:B-----5:R-:W-:-:S05]  /*1de0*/  PRMT R53, R32, 0x7632, R53 ;  /* 0x0000763220357816 */ /* 0x020fca0000000035 */
[----:B------:R-:W-:-:S04]  /*1df0*/  IMAD.U32 R53, R53, 0x10000, RZ ;  /* 0x0001000035357824 */ /* 0x000fc800078e00ff */
[----:B------:R-:W-:-:S04]  /*1e00*/  FMUL.FTZ R58, R53, UR7 ;  /* 0x00000007353a7c20 */ /* 0x000fc80008410000 */
[----:B------:R-:W-:-:S04]  /*1e10*/  FMUL.FTZ R53, R107, R58 ;  /* 0x0000003a6b357220 */ /* 0x000fc80000410000 */
[----:B------:R-:W-:-:S07]  /*1e20*/  @P0 FADD.FTZ R53, R25, R53 ;  /* 0x0000003519350221 */ /* 0x000fce0000010000 */
.L_x_7663:
[----:B------:R-:W-:Y:S05]  /*1e30*/  BSYNC B1 ;  /* 0x0000000000017941 */ /* 0x000fea0003800000 */
.L_x_7662:
[----:B------:R-:W-:Y:S04]  /*1e40*/  BSSY B1, `(.L_x_7664) ;  /* 0x0000006000017945 */ /* 0x000fe80003800000 */
[----:B------:R-:W-:Y:S05]  /*1e50*/  @!P6 BRA `(.L_x_7665) ;  /* 0x000000000010e947 */ /* 0x000fea0003800000 */
[----:B-----5:R-:W-:-:S05]  /*1e60*/  SHF.L.U32 R54, R33, 0x10, RZ ;  /* 0x0000001021367819 */ /* 0x020fca00000006ff */
[----:B------:R-:W-:-:S04]  /*1e70*/  FMUL.FTZ R54, R54, UR7 ;  /* 0x0000000736367c20 */ /* 0x000fc80008410000 */
[----:B------:R-:W-:-:S04]  /*1e80*/  FMUL.FTZ R54, R15, R54 ;  /* 0x000000360f367220 */ /* 0x000fc80000410000 */
[----:B------:R-:W-:-:S07]  /*1e90*/  @P0 FADD.FTZ R54, R26, R54 ;  /* 0x000000361a360221 */ /* 0x000fce0000010000 */
.L_x_7665:
[----:B------:R-:W-:Y:S05]  /*1ea0*/  BSYNC B1 ;  /* 0x0000000000017941 */ /* 0x000fea0003800000 */
.L_x_7664:
[----:B------:R-:W-:Y:S04]  /*1eb0*/  BSSY B1, `(.L_x_7666) ;  /* 0x0000007000017945 */ /* 0x000fe80003800000 */
[----:B------:R-:W-:Y:S05]  /*1ec0*/  @!P6 BRA `(.L_x_7667) ;  /* 0x000000000014e947 */ /* 0x000fea0003800000 */
[----:B-----5:R-:W-:-:S04]  /*1ed0*/  PRMT R55, R33, 0x7632, R55 ;  /* 0x0000763221377816 */ /* 0x020fc80000000037 */
[----:B------:R-:W-:-:S05]  /*1ee0*/  SHF.L.U32 R55, R55, 0x10, RZ ;  /* 0x0000001037377819 */ /* 0x000fca00000006ff */
[----:B------:R-:W-:-:S04]  /*1ef0*/  FMUL.FTZ R55, R55, UR7 ;  /* 0x0000000737377c20 */ /* 0x000fc80008410000 */
[----:B------:R-:W-:-:S04]  /*1f00*/  FMUL.FTZ R55, R106, R55 ;  /* 0x000000376a377220 */ /* 0x000fc80000410000 */
[----:B------:R-:W-:-:S07]  /*1f10*/  @P0 FADD.FTZ R55, R27, R55 ;  /* 0x000000371b370221 */ /* 0x000fce0000010000 */
.L_x_7667:
[----:B------:R-:W-:Y:S05]  /*1f20*/  BSYNC B1 ;  /* 0x0000000000017941 */ /* 0x000fea0003800000 */
.L_x_7666:
[----:B------:R-:W-:Y:S04]  /*1f30*/  BSSY B1, `(.L_x_7668) ;  /* 0x0000006000017945 */ /* 0x000fe80003800000 */
[----:B------:R-:W-:Y:S05]  /*1f40*/  @!P6 BRA `(.L_x_7669) ;  /* 0x000000000010e947 */ /* 0x000fea0003800000 */
[----:B-----5:R-:W-:-:S05]  /*1f50*/  SHF.L.U32 R56, R34, 0x10, RZ ;  /* 0x0000001022387819 */ /* 0x020fca00000006ff */
[----:B------:R-:W-:-:S04]  /*1f60*/  FMUL.FTZ R59, R56, UR7 ;  /* 0x00000007383b7c20 */ /* 0x000fc80008410000 */
[----:B------:R-:W-:-:S04]  /*1f70*/  FMUL.FTZ R56, R14, R59 ;  /* 0x0000003b0e387220 */ /* 0x000fc80000410000 */
[----:B------:R-:W-:-:S07]  /*1f80*/  @P0 FADD.FTZ R56, R28, R56 ;  /* 0x000000381c380221 */ /* 0x000fce0000010000 */
.L_x_7669:
[----:B------:R-:W-:Y:S05]  /*1f90*/  BSYNC B1 ;  /* 0x0000000000017941 */ /* 0x000fea0003800000 */
.L_x_7668:
[----:B------:R-:W-:Y:S04]  /*1fa0*/  BSSY B1, `(.L_x_7670) ;  /* 0x0000007000017945 */ /* 0x000fe80003800000 */
[----:B------:R-:W-:Y:S05]  /*1fb0*/  @!P6 BRA `(.L_x_7671) ;  /* 0x000000000014e947 */ /* 0x000fea0003800000 */
[----:B-----5:R-:W-:-:S04]  /*1fc0*/  PRMT R57, R34, 0x7632, R57 ;  /* 0x0000763222397816 */ /* 0x020fc80000000039 */
[----:B------:R-:W-:-:S05]  /*1fd0*/  SHF.L.U32 R57, R57, 0x10, RZ ;  /* 0x0000001039397819 */ /* 0x000fca00000006ff */
[----:B------:R-:W-:-:S04]  /*1fe0*/  FMUL.FTZ R57, R57, UR7 ;  /* 0x0000000739397c20 */ /* 0x000fc80008410000 */
[----:B------:R-:W-:-:S04]  /*1ff0*/  FMUL.FTZ R57, R104, R57 ;  /* 0x0000003968397220 */ /* 0x000fc80000410000 */
[----:B------:R-:W-:-:S07]  /*2000*/  @P0 FADD.FTZ R57, R29, R57 ;  /* 0x000000391d390221 */ /* 0x000fce0000010000 */
.L_x_7671:
[----:B------:R-:W-:Y:S05]  /*2010*/  BSYNC B1 ;  /* 0x0000000000017941 */ /* 0x000fea0003800000 */
.L_x_7670:
[----:B------:R-:W-:Y:S01]  /*2020*/  BSSY B1, `(.L_x_7672) ;  /* 0x0000007000017945 */ /* 0x000fe20003800000 */
[----:B------:R-:W-:-:S03]  /*2030*/  @!P6 FSEL R58, R30, RZ, P1 ;  /* 0x000000ff1e3ae208 */ /* 0x000fc60000800000 */
[----:B------:R-:W-:Y:S05]  /*2040*/  @!P6 BRA `(.L_x_7673) ;  /* 0x000000000010e947 */ /* 0x000fea0003800000 */
[----:B-----5:R-:W-:-:S05]  /*2050*/  SHF.L.U32 R58, R35, 0x10, RZ ;  /* 0x00000010233a7819 */ /* 0x020fca00000006ff */
[----:B------:R-:W-:-:S04]  /*2060*/  FMUL.FTZ R58, R58, UR7 ;  /* 0x000000073a3a7c20 */ /* 0x000fc80008410000 */
[----:B------:R-:W-:-:S04]  /*2070*/  FMUL.FTZ R58, R13, R58 ;  /* 0x0000003a0d3a7220 */ /* 0x000fc80000410000 */
[----:B------:R-:W-:-:S07]  /*2080*/  @P0 FADD.FTZ R58, R30, R58 ;  /* 0x0000003a1e3a0221 */ /* 0x000fce0000010000 */
.L_x_7673:
[----:B------:R-:W-:Y:S05]  /*2090*/  BSYNC B1 ;  /* 0x0000000000017941 */ /* 0x000fea0003800000 */
.L_x_7672:
        /* <DEDUP_REMOVED lines=8> */
.L_x_7675:
[----:B------:R-:W-:Y:S05]  /*2120*/  BSYNC B1 ;  /* 0x0000000000017941 */ /* 0x000fea0003800000 */
.L_x_7674:
[----:B------:R2:W-:Y:S04]  /*2130*/  STG.E.128 desc[UR4][R60.64], R52 ;  /* 0x000000343c007986 */ /* 0x0005e8000c101d04 */
[----:B------:R2:W-:Y:S02]  /*2140*/  STG.E.128 desc[UR4][R60.64+0x10], R56 ;  /* 0x000010383c007986 */ /* 0x0005e4000c101d04 */
.L_x_7659:
[----:B------:R-:W-:Y:S05]  /*2150*/  BSYNC B0 ;  /* 0x0000000000007941 */ /* 0x000fea0003800000 */
.L_x_7658:
        /* <DEDUP_REMOVED lines=63> */
[----:B------:R-:W-:Y:S01]  /*2550*/  FSEL R125, R61, RZ, P5 ;  /* 0x000000ff3d7d7208 */ /* 0x000fe20002800000 */
        /* <DEDUP_REMOVED lines=40> */
.L_x_7694:
[----:B------:R-:W-:Y:S01]  /*27e0*/  LOP3.LUT P1, RZ, R67, 0x1f, RZ, 0xc0, !PT ;  /* 0x0000001f43ff7812 */ /* 0x000fe2000782c0ff */
[----:B-1----:R-:W-:Y:S01]  /*27f0*/  FADD.FTZ R61, R125, R61 ;  /* 0x0000003d7d3d7221 */ /* 0x002fe20000010000 */
[----:B------:R-:W-:Y:S01]  /*2800*/  LOP3.LUT R120, R120, 0x7, RZ, 0xc0, !PT ;  /* 0x0000000778787812 */ /* 0x000fe200078ec0ff */
[----:B------:R-:W-:Y:S05]  /*2810*/  WARPSYNC.ALL ;  /* 0x0000000000007948 */ /* 0x000fea0003800000 */
[----:B------:R-:W-:-:S04]  /*2820*/  LOP3.LUT R124, R67, 0x1f, RZ, 0xc0, !PT ;  /* 0x0000001f437c7812 */ /* 0x000fc800078ec0ff */
[----:B------:R-:W-:Y:S01]  /*2830*/  ISETP.GT.U32.AND P2, PT, R124, 0x7, PT ;  /* 0x000000077c00780c */ /* 0x000fe20003f44070 */
[----:B------:R-:W1:Y:S01]  /*2840*/  @!P1 S2R R123, SR_CgaCtaId ;  /* 0x00000000007b9919 */ /* 0x000e620000008800 */
[----:B------:R-:W-:-:S04]  /*2850*/  @!P1 MOV R122, 0x400 ;  /* 0x00000400007a9802 */ /* 0x000fc80000000f00 */
[----:B-1----:R-:W-:Y:S02]  /*2860*/  @!P1 LEA R123, R123, R122, 0x18 ;  /* 0x0000007a7b7b9211 */ /* 0x002fe400078ec0ff */
[----:B------:R-:W-:-:S04]  /*2870*/  @!P1 IADD3 R122, R121, R120, RZ ;  /* 0x00000078797a9210 */ /* 0x000fc80007ffe0ff */
[----:B------:R-:W-:-:S05]  /*2880*/  @!P1 LEA R122, R122, R123, 0x3 ;  /* 0x0000007b7a7a9211 */ /* 0x000fca00078e18ff */
[----:B------:R1:W-:Y:S02]  /*2890*/  @!P1 STS.64 [R122], R60 ;  /* 0x0000003c7a009388 */ /* 0x0003e40000000a00 */
[----:B-1----:R-:W1:Y:S01]  /*28a0*/  @!P2 S2R R61, SR_CgaCtaId ;  /* 0x00000000003da919 */ /* 0x002e620000008800 */
[----:B------:R-:W-:Y:S01]  /*28b0*/  @!P2 MOV R60, 0x400 ;  /* 0x00000400003ca802 */ /* 0x000fe20000000f00 */
[----:B0-----:R-:W-:Y:S01]  /*28c0*/  HFMA2.MMA R125, -RZ, RZ, 0, 0 ;  /* 0x00000000ff7d7435 */ /* 0x001fe200000001ff */
[----:B------:R-:W-:Y:S01]  /*28d0*/  @!P2 IADD3 R121, R121, R124, RZ ;  /* 0x0000007c7979a210 */ /* 0x000fe20007ffe0ff */
[----:B------:R-:W-:Y:S01]  /*28e0*/  BAR.SYNC.DEFER_BLOCKING 0x0 ;  /* 0x0000000000007b1d */ /* 0x000fe20000010000 */
[----:B------:R-:W-:-:S03]  /*28f0*/  LOP3.LUT P1, RZ, R120, 0x1f, R67, 0xf8, !PT ;  /* 0x0000001f78ff7812 */ /* 0x000fc6000782f843 */
[----:B------:R-:W-:Y:S02]  /*2900*/  @!P2 MOV R125, R116 ;  /* 0x00000074007da202 */ /* 0x000fe40000000f00 */
[----:B------:R-:W-:Y:S03]  /*2910*/  BSSY B0, `(.L_x_7677) ;  /* 0x00000b7000007945 */ /* 0x000fe60003800000 */
[----:B------:R-:W0:Y:S01]  /*2920*/  SHFL.DOWN PT, R124, R125, 0x4, 0x1f ;  /* 0x08801f007d7c7f89 */ /* 0x000e2200000e0000 */
[----:B-1----:R-:W-:-:S04]  /*2930*/  @!P2 LEA R60, R61, R60, 0x18 ;  /* 0x0000003c3d3ca211 */ /* 0x002fc800078ec0ff */
[----:B------:R-:W-:Y:S02]  /*2940*/  @!P2 LEA R121, R121, R60, 0x3 ;  /* 0x0000003c7979a211 */ /* 0x000fe400078e18ff */
[----:B------:R-:W-:Y:S01]  /*2950*/  CS2R R60, SRZ ;  /* 0x00000000003c7805 */ /* 0x000fe2000001ff00 */
[----:B0-----:R-:W-:Y:S01]  /*2960*/  IMAD.IADD R120, R124, 0x1, R125 ;  /* 0x000000017c787824 */ /* 0x001fe200078e027d */
[----:B------:R-:W-:-:S04]  /*2970*/  I2FP.F32.S32 R124, R124 ;  /* 0x0000007c007c7245 */ /* 0x000fc80000201400 */
[----:B------:R0:W1:Y:S02]  /*2980*/  @!P2 LDS.64 R60, [R121] ;  /* 0x00000000793ca984 */ /* 0x0000640000000a00 */
[----:B0-----:R-:W-:Y:S02]  /*2990*/  I2FP.F32.S32 R121, R125 ;  /* 0x0000007d00797245 */ /* 0x001fe40000201400 */
[----:B-1----:R-:W0:Y:S02]  /*29a0*/  SHFL.DOWN PT, R123, R60, 0x4, 0x1f ;  /* 0x08801f003c7b7f89 */ /* 0x002e2400000e0000 */
[----:B0-----:R-:W-:-:S04]  /*29b0*/  FADD.FTZ R122, -R123, R60 ;  /* 0x0000003c7b7a7221 */ /* 0x001fc80000010100 */
[----:B------:R-:W-:-:S04]  /*29c0*/  FMUL.FTZ R122, R122, R122 ;  /* 0x0000007a7a7a7220 */ /* 0x000fc80000410000 */
[----:B------:R-:W-:-:S04]  /*29d0*/  FMUL.FTZ R122, R122, R121 ;  /* 0x000000797a7a7220 */ /* 0x000fc80000410000 */
[-C--:B------:R-:W-:Y:S01]  /*29e0*/  FMUL.FTZ R122, R122, R124.reuse ;  /* 0x0000007c7a7a7220 */ /* 0x080fe20000410000 */
[----:B------:R-:W-:-:S04]  /*29f0*/  FMUL.FTZ R124, R123, R124 ;  /* 0x0000007c7b7c7220 */ /* 0x000fc80000410000 */
[----:B------:R-:W-:Y:S02]  /*2a00*/  FFMA.FTZ R123, R121, R60, R124 ;  /* 0x0000003c797b7223 */ /* 0x000fe4000001007c */
[----:B------:R-:W0:Y:S02]  /*2a10*/  SHFL.DOWN PT, R60, R61, 0x4, 0x1f ;  /* 0x08801f003d3c7f89 */ /* 0x000e2400000e0000 */
[----:B0-----:R-:W-:Y:S01]  /*2a20*/  FADD.FTZ R124, R60, R61 ;  /* 0x0000003d3c7c7221 */ /* 0x001fe20000010000 */
[----:B------:R-:W-:Y:S01]  /*2a30*/  I2FP.F32.S32 R60, R120 ;  /* 0x00000078003c7245 */ /* 0x000fe20000201400 */
[----:B------:R-:W0:Y:S03]  /*2a40*/  SHFL.DOWN PT, R61, R120, 0x2, 0x1f ;  /* 0x08401f00783d7f89 */ /* 0x000e2600000e0000 */
[----:B------:R-:W1:Y:S02]  /*2a50*/  MUFU.RCP R121, R60 ;  /* 0x0000003c00797308 */ /* 0x000e640000001000 */
[C---:B-1----:R-:W-:Y:S01]  /*2a60*/  FMUL.FTZ R123, R121.reuse, R123 ;  /* 0x0000007b797b7220 */ /* 0x042fe20000410000 */
[----:B------:R-:W-:Y:S01]  /*2a70*/  FFMA.FTZ R122, R121, R122, R124 ;  /* 0x0000007a797a7223 */ /* 0x000fe2000001007c */
[----:B0-----:R-:W-:-:S03]  /*2a80*/  IADD3 R121, R120, R61, RZ ;  /* 0x0000003d78797210 */ /* 0x001fc60007ffe0ff */
[----:B------:R-:W0:Y:S01]  /*2a90*/  SHFL.DOWN PT, R124, R123, 0x2, 0x1f ;  /* 0x08401f007b7c7f89 */ /* 0x000e2200000e0000 */
[----:B------:R-:W-:Y:S01]  /*2aa0*/  I2FP.F32.S32 R120, R61 ;  /* 0x0000003d00787245 */ /* 0x000fe20000201400 */
[----:B0-----:R-:W-:-:S04]  /*2ab0*/  FADD.FTZ R125, R123, -R124 ;  /* 0x8000007c7b7d7221 */ /* 0x001fc80000010000 */
[----:B------:R-:W-:-:S04]  /*2ac0*/  FMUL.FTZ R125, R125, R125 ;  /* 0x0000007d7d7d7220 */ /* 0x000fc80000410000 */
[----:B------:R-:W-:Y:S01]  /*2ad0*/  FMUL.FTZ R61, R60, R125 ;  /* 0x0000007d3c3d7220 */ /* 0x000fe20000410000 */
[----:B------:R-:W-:-:S03]  /*2ae0*/  FMUL.FTZ R125, R124, R120 ;  /* 0x000000787c7d7220 */ /* 0x000fc60000410000 */
[----:B------:R-:W-:Y:S01]  /*2af0*/  FMUL.FTZ R61, R61, R120 ;  /* 0x000000783d3d7220 */ /* 0x000fe20000410000 */
[----:B------:R-:W-:Y:S01]  /*2b00*/  FFMA.FTZ R124, R60, R123, R125 ;  /* 0x0000007b3c7c7223 */ /* 0x000fe2000001007d */
[----:B------:R-:W-:Y:S01]  /*2b10*/  I2FP.F32.S32 R60, R121 ;  /* 0x00000079003c7245 */ /* 0x000fe20000201400 */
[----:B------:R-:W0:Y:S03]  /*2b20*/  SHFL.DOWN PT, R125, R122, 0x2, 0x1f ;  /* 0x08401f007a7d7f89 */ /* 0x000e2600000e0000 */
[----:B------:R-:W1:Y:S01]  /*2b30*/  MUFU.RCP R123, R60 ;  /* 0x0000003c007b7308 */ /* 0x000e620000001000 */
[----:B0-----:R-:W-:Y:S02]  /*2b40*/  FADD.FTZ R125, R122, R125 ;  /* 0x0000007d7a7d7221 */ /* 0x001fe40000010000 */
[----:B------:R-:W0:Y:S02]  /*2b50*/  SHFL.DOWN PT, R122, R121, 0x1, 0x1f ;  /* 0x08201f00797a7f89 */ /* 0x000e2400000e0000 */
[C---:B-1----:R-:W-:Y:S01]  /*2b60*/  FFMA.FTZ R120, R123.reuse, R61, R125 ;  /* 0x0000003d7b787223 */ /* 0x042fe2000001007d */
[----:B------:R-:W-:-:S05]  /*2b70*/  FMUL.FTZ R61, R123, R124 ;  /* 0x0000007c7b3d7220 */ /* 0x000fca0000410000 */
[----:B------:R-:W1:Y:S01]  /*2b80*/  SHFL.DOWN PT, R124, R61, 0x1, 0x1f ;  /* 0x08201f003d7c7f89 */ /* 0x000e6200000e0000 */
[-C--:B0-----:R-:W-:Y:S02]  /*2b90*/  IADD3 R123, R121, R122.reuse, RZ ;  /* 0x0000007a797b7210 */ /* 0x081fe40007ffe0ff */
[----:B------:R-:W-:Y:S01]  /*2ba0*/  I2FP.F32.S32 R121, R122 ;  /* 0x0000007a00797245 */ /* 0x000fe20000201400 */
[----:B-1----:R-:W-:-:S04]  /*2bb0*/  FADD.FTZ R125, R61, -R124 ;  /* 0x8000007c3d7d7221 */ /* 0x002fc80000010000 */
[----:B------:R-:W-:-:S04]  /*2bc0*/  FMUL.FTZ R125, R125, R125 ;  /* 0x0000007d7d7d7220 */ /* 0x000fc80000410000 */
[----:B------:R-:W-:Y:S01]  /*2bd0*/  FMUL.FTZ R122, R60, R125 ;  /* 0x0000007d3c7a7220 */ /* 0x000fe20000410000 */
[----:B------:R-:W-:-:S03]  /*2be0*/  FMUL.FTZ R125, R124, R121 ;  /* 0x000000797c7d7220 */ /* 0x000fc60000410000 */
[----:B------:R-:W-:Y:S01]  /*2bf0*/  FMUL.FTZ R122, R122, R121 ;  /* 0x000000797a7a7220 */ /* 0x000fe20000410000 */
[----:B------:R-:W-:Y:S01]  /*2c00*/  FFMA.FTZ R60, R60, R61, R125 ;  /* 0x0000003d3c3c7223 */ /* 0x000fe2000001007d */
[----:B------:R-:W-:Y:S01]  /*2c10*/  I2FP.F32.S32 R61, R123 ;  /* 0x0000007b003d7245 */ /* 0x000fe20000201400 */
[----:B------:R-:W0:Y:S05]  /*2c20*/  SHFL.DOWN PT, R125, R120, 0x1, 0x1f ;  /* 0x08201f00787d7f89 */ /* 0x000e2a00000e0000 */
[----:B------:R-:W1:Y:S02]  /*2c30*/  MUFU.RCP R61, R61 ;  /* 0x0000003d003d7308 */ /* 0x000e640000001000 */
[----:B-1----:R-:W-:Y:S01]  /*2c40*/  FMUL.FTZ R121, R61, R60 ;  /* 0x0000003c3d797220 */ /* 0x002fe20000410000 */
[----:B0-----:R-:W-:-:S04]  /*2c50*/  FADD.FTZ R124, R120, R125 ;  /* 0x0000007d787c7221 */ /* 0x001fc80000010000 */
[----:B------:R-:W-:Y:S01]  /*2c60*/  FFMA.FTZ R124, R61, R122, R124 ;  /* 0x0000007a3d7c7223 */ /* 0x000fe2000001007c */
[----:B------:R-:W0:Y:S01]  /*2c70*/  SHFL.IDX PT, R121, R121, RZ, 0x1f ;  /* 0x00001fff79797589 */ /* 0x000e2200000e0000 */
[----:B------:R-:W1:Y:S03]  /*2c80*/  @!P1 LDC.64 R60, c[0x0][0x250] ;  /* 0x00009400ff3c9b82 */ /* 0x000e660000000a00 */
[----:B------:R-:W2:Y:S01]  /*2c90*/  SHFL.IDX PT, R125, R124, RZ, 0x1f ;  /* 0x00001fff7c7d7589 */ /* 0x000ea200000e0000 */
[----:B-1----:R-:W-:-:S04]  /*2ca0*/  @!P1 LEA R122, P2, R118, R60, 0x2 ;  /* 0x0000003c767a9211 */ /* 0x002fc800078410ff */
[----:B------:R-:W2:Y:S01]  /*2cb0*/  LDC R60, c[0x0][0x2d8] ;  /* 0x0000b600ff3c7b82 */ /* 0x000ea20000000800 */
[----:B------:R-:W-:Y:S01]  /*2cc0*/  @!P1 LEA.HI.X R123, R118, R61, R119, 0x2, P2 ;  /* 0x0000003d767b9211 */ /* 0x000fe200010f1477 */
[----:B0-----:R-:W-:Y:S01]  /*2cd0*/  FMUL.FTZ R61, R121, R121 ;  /* 0x00000079793d7220 */ /* 0x001fe20000410000 */
[----:B------:R-:W-:-:S03]  /*2ce0*/  PLOP3.LUT P2, PT, PT, PT, UP0, 0x40, 0x0 ;  /* 0x000000000000781c */ /* 0x000fc60003f4e808 */
[----:B------:R0:W-:Y:S01]  /*2cf0*/  @!P1 STG.E desc[UR4][R122.64], R121 ;  /* 0x000000797a009986 */ /* 0x0001e2000c101904 */
[----:B------:R-:W-:Y:S01]  /*2d00*/  FSEL R61, R61, RZ, !P2 ;  /* 0x000000ff3d3d7208 */ /* 0x000fe20005000000 */
[----:B--2---:R-:W-:-:S04]  /*2d10*/  FFMA.FTZ R60, R125, UR6, R60 ;  /* 0x000000067d3c7c23 */ /* 0x004fc8000801003c */
[----:B------:R-:W-:Y:S02]  /*2d20*/  FADD.FTZ R120, R60, R61 ;  /* 0x0000003d3c787221 */ /* 0x000fe40000010000 */
[----:B------:R-:W1:Y:S04]  /*2d30*/  @!P1 LDC.64 R60, c[0x0][0x258] ;  /* 0x00009600ff3c9b82 */ /* 0x000e680000000a00 */
[----:B------:R-:W2:Y:S01]  /*2d40*/  MUFU.RSQ R120, R120 ;  /* 0x0000007800787308 */ /* 0x000ea20000001400 */
[----:B-1----:R-:W-:-:S04]  /*2d50*/  @!P1 LEA R60, P2, R118, R60, 0x2 ;  /* 0x0000003c763c9211 */ /* 0x002fc800078410ff */
[----:B------:R-:W-:-:S05]  /*2d60*/  @!P1 LEA.HI.X R61, R118, R61, R119, 0x2, P2 ;  /* 0x0000003d763d9211 */ /* 0x000fca00010f1477 */
[----:B--2---:R0:W-:Y:S01]  /*2d70*/  @!P1 STG.E desc[UR4][R60.64], R120 ;  /* 0x000000783c009986 */ /* 0x0041e2000c101904 */
[----:B-----5:R-:W-:-:S13]  /*2d80*/  ISETP.GE.AND P1, PT, R62, 0x1, PT ;  /* 0x000000013e00780c */ /* 0x020fda0003f26270 */
[----:B0-----:R-:W-:Y:S05]  /*2d90*/  @!P1 BRA `(.L_x_7678) ;  /* 0x0000000400b89947 */ /* 0x001fea0003800000 */
        /* <DEDUP_REMOVED lines=21> */
[----:B------:R-:W-:Y:S01]  /*2ef0*/  FADD.FTZ R123, R41, -R121 ;  /* 0x80000079297b7221 */ /* 0x000fe20000010000 */
[----:B------:R-:W-:-:S02]  /*2f00*/  FFMA.FTZ R62, R80, R125, R95 ;  /* 0x0000007d503e7223 */ /* 0x000fc4000001005f */
[----:B------:R-:W-:Y:S01]  /*2f10*/  F2FP.BF16.F32.PACK_AB R60, R63, R60 ;  /* 0x0000003c3f3c723e */ /* 0x000fe200000010ff */
[----:B------:R-:W-:Y:S01]  /*2f20*/  FADD.FTZ R63, R40, -R121 ;  /* 0x80000079283f7221 */ /* 0x000fe20000010000 */
[----:B------:R-:W-:Y:S01]  /*2f30*/  FMUL.FTZ R123, R120, R123 ;  /* 0x0000007b787b7220 */ /* 0x000fe20000410000 */
[----:B------:R-:W-:Y:S02]  /*2f40*/  F2FP.BF16.F32.PACK_AB R61, R62, R61 ;  /* 0x0000003d3e3d723e */ /* 0x000fe400000010ff */
[----:B------:R-:W-:Y:S01]  /*2f50*/  FMUL.FTZ R63, R120, R63 ;  /* 0x0000003f783f7220 */ /* 0x000fe20000410000 */
[----:B------:R-:W-:-:S03]  /*2f60*/  FFMA.FTZ R123, R82, R123, R97 ;  /* 0x0000007b527b7223 */ /* 0x000fc60000010061 */
[----:B------:R-:W-:Y:S01]  /*2f70*/  FFMA.FTZ R62, R10, R63, R71 ;  /* 0x0000003f0a3e7223 */ /* 0x000fe20000010047 */
[----:B------:R-:W-:-:S04]  /*2f80*/  FADD.FTZ R63, R42, -R121 ;  /* 0x800000792a3f7221 */ /* 0x000fc80000010000 */
[----:B------:R-:W-:Y:S01]  /*2f90*/  F2FP.BF16.F32.PACK_AB R62, R123, R62 ;  /* 0x0000003e7b3e723e */ /* 0x000fe200000010ff */
[----:B------:R-:W-:Y:S01]  /*2fa0*/  FADD.FTZ R123, R43, -R121 ;  /* 0x800000792b7b7221 */ /* 0x000fe20000010000 */
[----:B------:R-:W-:-:S03]  /*2fb0*/  FMUL.FTZ R63, R120, R63 ;  /* 0x0000003f783f7220 */ /* 0x000fc60000410000 */
[----:B------:R-:W-:Y:S01]  /*2fc0*/  FMUL.FTZ R123, R120, R123 ;  /* 0x0000007b787b7220 */ /* 0x000fe20000410000 */
[----:B------:R-:W-:-:S03]  /*2fd0*/  FFMA.FTZ R63, R9, R63, R70 ;  /* 0x0000003f093f7223 */ /* 0x000fc60000010046 */
[----:B------:R-:W-:-:S05]  /*2fe0*/  FFMA.FTZ R122, R83, R123, R92 ;  /* 0x0000007b537a7223 */ /* 0x000fca000001005c */
[----:B------:R-:W-:Y:S02]  /*2ff0*/  F2FP.BF16.F32.PACK_AB R63, R122, R63 ;  /* 0x0000003f7a3f723e */ /* 0x000fe400000010ff */
[----:B------:R-:W0:Y:S02]  /*3000*/  LDC.64 R122, c[0x0][0x2b8] ;  /* 0x0000ae00ff7a7b82 */ /* 0x000e240000000a00 */
[C---:B0-----:R-:W-:Y:S01]  /*3010*/  IMAD.WIDE.U32 R122, R119.reuse, 0x10, R122 ;  /* 0x00000010777a7825 */ /* 0x041fe200078e007a */
[----:B------:R-:W-:-:S04]  /*3020*/  IADD3 R119, R119, 0x100, RZ ;  /* 0x0000010077777810 */ /* 0x000fc80007ffe0ff */
[----:B------:R0:W-:Y:S03]  /*3030*/  STG.E.128 desc[UR4][R122.64], R60 ;  /* 0x0000003c7a007986 */ /* 0x0001e6000c101d04 */
.L_x_7680:
[----:B------:R-:W-:Y:S05]  /*3040*/  BSYNC B1 ;  /* 0x0000000000017941 */ /* 0x000fea0003800000 */
.L_x_7679:
        /* <DEDUP_REMOVED lines=34> */
.L_x_7682:
[----:B------:R-:W-:Y:S05]  /*3270*/  BSYNC B1 ;  /* 0x0000000000017941 */ /* 0x000fea0003800000 */
.L_x_7681:
[----:B------:R-:W-:Y:S05]  /*3280*/  @!P3 BRA `(.L_x_7678) ;  /* 0x00000000007cb947 */ /* 0x000fea0003800000 */
[--C-:B------:R-:W-:Y:S01]  /*3290*/  FADD.FTZ R124, R54, -R121.reuse ;  /* 0x80000079367c7221 */ /* 0x100fe20000010000 */
[--C-:B01----:R-:W-:Y:S01]  /*32a0*/  FADD.FTZ R61, R56, -R121.reuse ;  /* 0x80000079383d7221 */ /* 0x103fe20000010000 */
        /* <DEDUP_REMOVED lines=23> */
[----:B------:R-:W-:-:S02]  /*3420*/  F2FP.BF16.F32.PACK_AB R63, R120, R63 ;  /* 0x0000003f783f723e */ /* 0x000fc400000010ff */
[----:B------:R-:W-:Y:S02]  /*3430*/  F2FP.BF16.F32.PACK_AB R61, R122, R121 ;  /* 0x000000797a3d723e */ /* 0x000fe400000010ff */
[----:B------:R-:W0:Y:S01]  /*3440*/  LDC.64 R120, c[0x0][0x2b8] ;  /* 0x0000ae00ff787b82 */ /* 0x000e220000000a00 */
[----:B------:R-:W-:Y:S01]  /*3450*/  F2FP.BF16.F32.PACK_AB R60, R123, R60 ;  /* 0x0000003c7b3c723e */ /* 0x000fe200000010ff */
[----:B0-----:R-:W-:-:S05]  /*3460*/  IMAD.WIDE.U32 R120, R119, 0x10, R120 ;  /* 0x0000001077787825 */ /* 0x001fca00078e0078 */
[----:B------:R2:W-:Y:S02]  /*3470*/  STG.E.128 desc[UR4][R120.64], R60 ;  /* 0x0000003c78007986 */ /* 0x0005e4000c101d04 */
.L_x_7678:
[----:B------:R-:W-:Y:S05]  /*3480*/  BSYNC B0 ;  /* 0x0000000000007941 */ /* 0x000fea0003800000 */
.L_x_7677:
[----:B------:R-:W-:Y:S02]  /*3490*/  IADD3 R118, R118, UR8, RZ ;  /* 0x0000000876767c10 */ /* 0x000fe4000fffe0ff */
[----:B01----:R-:W-:Y:S02]  /*34a0*/  SEL R123, RZ, 0x1, P0 ;  /* 0x00000001ff7b7807 */ /* 0x003fe40000000000 */
[----:B------:R-:W-:-:S13]  /*34b0*/  ISETP.GE.AND P1, PT, R118, UR9, PT ;  /* 0x0000000976007c0c */ /* 0x000fda000bf26270 */
[----:B------:R-:W-:Y:S05]  /*34c0*/  @!P1 BRA `(.L_x_7683) ;  /* 0xffffffd800009947 */ /* 0x000fea000383ffff */
[----:B------:R-:W-:Y:S05]  /*34d0*/  EXIT ;  /* 0x000000000000794d */ /* 0x000fea0003800000 */
.L_x_7676:
[----:B------:R-:W-:Y:S01]  /*34e0*/  HFMA2.MMA R123, -RZ, RZ, 0, 1.847743988037109375e-06 ;  /* 0x0000001fff7b7435 */ /* 0x000fe200000001ff */
[----:B------:R-:W-:Y:S01]  /*34f0*/  IMAD.MOV.U32 R122, RZ, RZ, 0x1 ;  /* 0x00000001ff7a7424 */ /* 0x000fe200078e00ff */
[----:B------:R-:W-:-:S09]  /*3500*/  MOV R124, 0xffffffff ;  /* 0xffffffff007c7802 */ /* 0x000fd20000000f00 */
[----:B-----5:R-:W-:Y:S05]  /*3510*/  WARPSYNC.COLLECTIVE R124, `(.L_x_7684) ;  /* 0x000000007c087348 */ /* 0x020fea0003c00000 */
[----:B------:R0:W1:Y:S02]  /*3520*/  SHFL.BFLY P6, R61, R125, R122, R123 ;  /* 0x0c00007a7d3d7389 */ /* 0x00006400000c007b */
[----:B01---5:R-:W-:Y:S01]  /*3530*/  ENDCOLLECTIVE ;  /* 0x000000000000791b */ /* 0x023fe20003800000 */
.L_x_7684:
[----:B------:R-:W-:Y:S01]  /*3540*/  HFMA2.MMA R122, -RZ, RZ, 0, 1.1920928955078125e-07 ;  /* 0x00000002ff7a7435 */ /* 0x000fe200000001ff */
[----:B------:R-:W-:-:S10]  /*3550*/  FADD.FTZ R125, R125, R61 ;  /* 0x0000003d7d7d7221 */ /* 0x000fd40000010000 */
[----:B------:R-:W-:Y:S05]  /*3560*/  WARPSYNC.COLLECTIVE R124, `(.L_x_7685) ;  /* 0x000000007c087348 */ /* 0x000fea0003c00000 */
[----:B------:R0:W1:Y:S02]  /*3570*/  SHFL.BFLY P6, R61, R125, R122, R123 ;  /* 0x0c00007a7d3d7389 */ /* 0x00006400000c007b */
[----:B01----:R-:W-:Y:S01]  /*3580*/  ENDCOLLECTIVE ;  /* 0x000000000000791b */ /* 0x003fe20003800000 */
.L_x_7685:
[----:B------:R-:W-:Y:S01]  /*3590*/  HFMA2.MMA R122, -RZ, RZ, 0, 2.384185791015625e-07 ;  /* 0x00000004ff7a7435 */ /* 0x000fe200000001ff */
[----:B------:R-:W-:-:S05]  /*35a0*/  FADD.FTZ R60, R125, R61 ;  /* 0x0000003d7d3c7221 */ /* 0x000fca0000010000 */
[----:B------:R-:W-:-:S07]  /*35b0*/  MOV R125, R60 ;  /* 0x0000003c007d7202 */ /* 0x000fce0000000f00 */
[----:B------:R-:W-:Y:S05]  /*35c0*/  WARPSYNC.COLLECTIVE R124, `(.L_x_7686) ;  /* 0x000000007c087348 */ /* 0x000fea0003c00000 */
[----:B------:R0:W1:Y:S02]  /*35d0*/  SHFL.BFLY P6, R61, R125, R122, R123 ;  /* 0x0c00007a7d3d7389 */ /* 0x00006400000c007b */
[----:B01----:R-:W-:Y:S01]  /*35e0*/  ENDCOLLECTIVE ;  /* 0x000000000000791b */ /* 0x003fe20003800000 */
.L_x_7686:
[----:B------:R-:W-:Y:S02]  /*35f0*/  IMAD.MOV.U32 R122, RZ, RZ, 0x8 ;  /* 0x00000008ff7a7424 */ /* 0x000fe400078e00ff */
[----:B------:R-:W-:-:S05]  /*3600*/  FADD.FTZ R60, R60, R61 ;  /* 0x0000003d3c3c7221 */ /* 0x000fca0000010000 */
[----:B------:R-:W-:-:S07]  /*3610*/  MOV R125, R60 ;  /* 0x0000003c007d7202 */ /* 0x000fce0000000f00 */
[----:B------:R-:W-:Y:S05]  /*3620*/  WARPSYNC.COLLECTIVE R124, `(.L_x_7687) ;  /* 0x000000007c087348 */ /* 0x000fea0003c00000 */
[----:B------:R0:W1:Y:S02]  /*3630*/  SHFL.BFLY P6, R61, R125, R122, R123 ;  /* 0x0c00007a7d3d7389 */ /* 0x00006400000c007b */
[----:B01----:R-:W-:Y:S01]  /*3640*/  ENDCOLLECTIVE ;  /* 0x000000000000791b */ /* 0x003fe20003800000 */
.L_x_7687:
[----:B------:R-:W-:Y:S01]  /*3650*/  HFMA2.MMA R122, -RZ, RZ, 0, 9.5367431640625e-07 ;  /* 0x00000010ff7a7435 */ /* 0x000fe200000001ff */
[----:B------:R-:W-:-:S10]  /*3660*/  FADD.FTZ R125, R60, R61 ;  /* 0x0000003d3c7d7221 */ /* 0x000fd40000010000 */
[----:B------:R-:W-:Y:S05]  /*3670*/  WARPSYNC.COLLECTIVE R124, `(.L_x_7688) ;  /* 0x000000007c087348 */ /* 0x000fea0003c00000 */
[----:B------:R0:W1:Y:S02]  /*3680*/  SHFL.BFLY P6, R61, R125, R122, R123 ;  /* 0x0c00007a7d3d7389 */ /* 0x00006400000c007b */
[----:B01----:R-:W-:Y:S01]  /*3690*/  ENDCOLLECTIVE ;  /* 0x000000000000791b */ /* 0x003fe20003800000 */
.L_x_7688:
        /* <DEDUP_REMOVED lines=51> */
[----:B------:R-:W-:-:S07]  /*39d0*/  MOV R122, 0x1 ;  /* 0x00000001007a7802 */ /* 0x000fce0000000f00 */
[----:B------:R-:W-:Y:S05]  /*39e0*/  WARPSYNC.COLLECTIVE R124, `(.L_x_7689) ;  /* 0x000000007c087348 */ /* 0x000fea0003c00000 */
[----:B------:R0:W1:Y:S02]  /*39f0*/  SHFL.BFLY P6, R61, R125, R122, R123 ;  /* 0x0c00007a7d3d7389 */ /* 0x00006400000c007b */
[----:B01----:R-:W-:Y:S01]  /*3a00*/  ENDCOLLECTIVE ;  /* 0x000000000000791b */ /* 0x003fe20003800000 */
.L_x_7689:
[----:B------:R-:W-:Y:S01]  /*3a10*/  HFMA2.MMA R122, -RZ, RZ, 0, 1.1920928955078125e-07 ;  /* 0x00000002ff7a7435 */ /* 0x000fe200000001ff */
[----:B------:R-:W-:-:S10]  /*3a20*/  FADD.FTZ R125, R125, R61 ;  /* 0x0000003d7d7d7221 */ /* 0x000fd40000010000 */
[----:B------:R-:W-:Y:S05]  /*3a30*/  WARPSYNC.COLLECTIVE R124, `(.L_x_7690) ;  /* 0x000000007c087348 */ /* 0x000fea0003c00000 */
[----:B------:R0:W1:Y:S02]  /*3a40*/  SHFL.BFLY P6, R61, R125, R122, R123 ;  /* 0x0c00007a7d3d7389 */ /* 0x00006400000c007b */
[----:B01----:R-:W-:Y:S01]  /*3a50*/  ENDCOLLECTIVE ;  /* 0x000000000000791b */ /* 0x003fe20003800000 */
.L_x_7690:
[----:B------:R-:W-:Y:S01]  /*3a60*/  MOV R122, 0x4 ;  /* 0x00000004007a7802 */ /* 0x000fe20000000f00 */
[----:B------:R-:W-:-:S07]  /*3a70*/  FADD.FTZ R125, R125, R61 ;  /* 0x0000003d7d7d7221 */ /* 0x000fce0000010000 */
[----:B------:R-:W-:Y:S05]  /*3a80*/  WARPSYNC.COLLECTIVE R124, `(.L_x_7691) ;  /* 0x000000007c087348 */ /* 0x000fea0003c00000 */
[----:B------:R0:W1:Y:S02]  /*3a90*/  SHFL.BFLY P6, R61, R125, R122, R123 ;  /* 0x0c00007a7d3d7389 */ /* 0x00006400000c007b */
[----:B01----:R-:W-:Y:S01]  /*3aa0*/  ENDCOLLECTIVE ;  /* 0x000000000000791b */ /* 0x003fe20003800000 */
.L_x_7691:
[----:B------:R-:W-:Y:S01]  /*3ab0*/  HFMA2.MMA R122, -RZ, RZ, 0, 4.76837158203125e-07 ;  /* 0x00000008ff7a7435 */ /* 0x000fe200000001ff */
[----:B------:R-:W-:-:S10]  /*3ac0*/  FADD.FTZ R125, R125, R61 ;  /* 0x0000003d7d7d7221 */ /* 0x000fd40000010000 */
[----:B------:R-:W-:Y:S05]  /*3ad0*/  WARPSYNC.COLLECTIVE R124, `(.L_x_7692) ;  /* 0x000000007c087348 */ /* 0x000fea0003c00000 */
[----:B------:R0:W1:Y:S02]  /*3ae0*/  SHFL.BFLY P6, R61, R125, R122, R123 ;  /* 0x0c00007a7d3d7389 */ /* 0x00006400000c007b */
[----:B01----:R-:W-:Y:S01]  /*3af0*/  ENDCOLLECTIVE ;  /* 0x000000000000791b */ /* 0x003fe20003800000 */
.L_x_7692:
[----:B------:R-:W-:Y:S01]  /*3b00*/  MOV R122, 0x10 ;  /* 0x00000010007a7802 */ /* 0x000fe20000000f00 */
[----:B------:R-:W-:-:S07]  /*3b10*/  FADD.FTZ R125, R125, R61 ;  /* 0x0000003d7d7d7221 */ /* 0x000fce0000010000 */
[----:B------:R-:W-:Y:S05]  /*3b20*/  WARPSYNC.COLLECTIVE R124, `(.L_x_7693) ;  /* 0x000000007c087348 */ /* 0x000fea0003c00000 */
[----:B------:R0:W1:Y:S02]  /*3b30*/  SHFL.BFLY P6, R61, R125, R122, R123 ;  /* 0x0c00007a7d3d7389 */ /* 0x00006400000c007b */
[----:B01----:R-:W-:Y:S01]  /*3b40*/  ENDCOLLECTIVE ;  /* 0x000000000000791b */ /* 0x003fe20003800000 */
.L_x_7693:
[----:B------:R-:W-:Y:S05]  /*3b50*/  BRA `(.L_x_7694) ;  /* 0xffffffec00207947 */ /* 0x000fea000383ffff */
.L_x_7695:
        /* <DEDUP_REMOVED lines=10> */
.L_x_23262:


//--------------------- .text._ZN10layer_norm13ln_fwd_kernelINS_13Kernel_traitsI13__nv_bfloat16S2_fS2_fjLj6144ELj1ELj1ELj8ELj16ENS_18Kernel_traits_baseILj6144ES2_S2_fS2_fjLj256EEEEELb0ELb1ELb1ELb1EEEvNS_9FwdParamsE --------------------------
	.section	.text._ZN10layer_norm13ln_fwd_kernelINS_13Kernel_traitsI13__nv_bfloat16S2_fS2_fjLj6144ELj1ELj1ELj8ELj16ENS_18Kernel_traits_baseILj6144ES2_S2_fS2_fjLj256EEEEELb0ELb1ELb1ELb1EEEvNS_9FwdParamsE,"ax",@progbits
	.align	128
        .global         _ZN10layer_norm13ln_fwd_kernelINS_13Kernel_traitsI13__nv_bfloat16S2_fS2_fjLj6144ELj1ELj1ELj8ELj16ENS_18Kernel_traits_baseILj6144ES2_S2_fS2_fjLj256EEEEELb0ELb1ELb1ELb1EEEvNS_9FwdParamsE
        .type           _ZN10layer_norm13ln_fwd_kernelINS_13Kernel_traitsI13__nv_bfloat16S2_fS2_fjLj6144ELj1ELj1ELj8ELj16ENS_18Kernel_traits_baseILj6144ES2_S2_fS2_fjLj256EEEEELb0ELb1ELb1ELb1EEEvNS_9FwdParamsE,@function
        .size           _ZN10layer_norm13ln_fwd_kernelINS_13Kernel_traitsI13__nv_bfloat16S2_fS2_fjLj6144ELj1ELj1ELj8ELj16ENS_18Kernel_traits_baseILj6144ES2_S2_fS2_fjLj256EEEEELb0ELb1ELb1ELb1EEEvNS_9FwdParamsE,(.L_x_23263 - _ZN10layer_norm13ln_fwd_kernelINS_13Kernel_traitsI13__nv_bfloat16S2_fS2_fjLj6144ELj1ELj1ELj8ELj16ENS_18Kernel_traits_baseILj6144ES2_S2_fS2_fjLj256EEEEELb0ELb1ELb1ELb1EEEvNS_9FwdParamsE)
        .other          _ZN10layer_norm13ln_fwd_kernelINS_13Kernel_traitsI13__nv_bfloat16S2_fS2_fjLj6144ELj1ELj1ELj8ELj16ENS_18Kernel_traits_baseILj6144ES2_S2_fS2_fjLj256EEEEELb0ELb1ELb1ELb1EEEvNS_9FwdParamsE,@"STO_CUDA_ENTRY STV_DEFAULT"
_ZN10layer_norm13ln_fwd_kernelINS_13Kernel_traitsI13__nv_bfloat16S2_fS2_fjLj6144ELj1ELj1ELj8ELj16ENS_18Kernel_traits_baseILj6144ES2_S2_fS2_fjLj256EEEEELb0ELb1ELb1ELb1EEEvNS_9FwdParamsE:
.text._ZN10layer_norm13ln_fwd_kernelINS_13Kernel_traitsI13__nv_bfloat16S2_fS2_fjLj6144ELj1ELj1ELj8ELj16ENS_18Kernel_traits_baseILj6144ES2_S2_fS2_fjLj256EEEEELb0ELb1ELb1ELb1EEEvNS_9FwdParamsE:
        /* <DEDUP_REMOVED lines=16> */
[C---:B------:R-:W-:Y:S02]  /*0100*/  LOP3.LUT R2, R86.reuse, 0xff, RZ, 0xc0, !PT ;  /* 0x000000ff56027812 */ /* 0x040fe400078ec0ff */
[----:B-1----:R-:W-:Y:S01]  /*0110*/  LEA.HI R86, R86, UR6, RZ, 0x18 ;  /* 0x0000000656567c11 */ /* 0x002fe2000f8fc0ff */
[----:B------:R-:W-:Y:S01]  /*0120*/  ULDC.64 UR6, c[0x0][0x260] ;  /* 0x0000980000067ab9 */ /* 0x000fe20000000a00 */
[----:B------:R-:W-:-:S02]  /*0130*/  LEA R30, P3, R2, UR8, 0x4 ;  /* 0x00000008021e7c11 */ /* 0x000fc4000f8620ff */
[----:B------:R-:W-:Y:S02]  /*0140*/  ISETP.GE.AND P1, PT, R86, UR10, PT ;  /* 0x0000000a56007c0c */ /* 0x000fe4000bf26270 */
[----:B------:R-:W-:Y:S02]  /*0150*/  IADD3 R28, P2, R0, UR6, RZ ;  /* 0x00000006001c7c10 */ /* 0x000fe4000ff5e0ff */
[----:B------:R-:W-:Y:S02]  /*0160*/  IADD3.X R31, RZ, UR9, RZ, P3, !PT ;  /* 0x00000009ff1f7c10 */ /* 0x000fe40009ffe4ff */
[----:B------:R-:W-:-:S07]  /*0170*/  IADD3.X R29, RZ, UR7, RZ, P2, !PT ;  /* 0x00000007ff1d7c10 */ /* 0x000fce00097fe4ff */
        /* <DEDUP_REMOVED lines=13> */
[C---:B------:R-:W-:Y:S01]  /*0250*/  PRMT R81, R24.reuse, 0x7632, R81 ;  /* 0x0000763218517816 */ /* 0x040fe20000000051 */
[----:B------:R-:W-:Y:S01]  /*0260*/  ULDC.U8 UR6, c[0x0][0x2a0] ;  /* 0x0000a80000067ab9 */ /* 0x000fe20000000000 */
[----:B------:R-:W-:Y:S01]  /*0270*/  SHF.L.U32 R63, R24, 0x10, RZ ;  /* 0x00000010183f7819 */ /* 0x000fe200000006ff */
[----:B------:R-:W-:Y:S01]  /*0280*/  HFMA2.MMA R24, -RZ, RZ, 0, 5.9604644775390625e-08 ;  /* 0x00000001ff187435 */ /* 0x000fe200000001ff */
[C---:B------:R-:W-:Y:S01]  /*0290*/  PRMT R77, R72.reuse, 0x7632, R77 ;  /* 0x00007632484d7816 */ /* 0x040fe2000000004d */
[----:B------:R-:W-:Y:S01]  /*02a0*/  ULDC UR7, c[0x0][0x29c] ;  /* 0x0000a70000077ab9 */ /* 0x000fe20000000800 */
[----:B------:R-:W-:Y:S01]  /*02b0*/  SHF.L.U32 R67, R72, 0x10, RZ ;  /* 0x0000001048437819 */ /* 0x000fe200000006ff */
[----:B------:R-:W-:Y:S01]  /*02c0*/  ULDC.64 UR8, c[0x0][0x210] ;  /* 0x0000840000087ab9 */ /* 0x000fe20000000a00 */
[----:B------:R-:W-:-:S02]  /*02d0*/  PRMT R0, R74, 0x7632, R0 ;  /* 0x000076324a007816 */ /* 0x000fc40000000000 */
        /* <DEDUP_REMOVED lines=9> */
[C---:B------:R-:W-:Y:S02]  /*0370*/  PRMT R74, R75.reuse, 0x7632, R74 ;  /* 0x000076324b4a7816 */ /* 0x040fe4000000004a */
        /* <DEDUP_REMOVED lines=22> */
[----:B------:R-:W-:Y:S01]  /*04e0*/  ISETP.NE.AND P4, PT, RZ, UR6, PT ;  /* 0x00000006ff007c0c */ /* 0x000fe2000bf85270 */
[----:B0-----:R-:W-:-:S12]  /*04f0*/  ULDC UR6, c[0x0][0x290] ;  /* 0x0000a40000067ab9 */ /* 0x001fd80000000800 */
.L_x_7747:
        /* <DEDUP_REMOVED lines=28> */
[----:B------:R-:W-:Y:S01]  /*06c0*/  @P5 VIADD R42, R43, 0xffffffff ;  /* 0xffffffff2b2a5836 */ /* 0x000fe20000000000 */
        /* <DEDUP_REMOVED lines=11> */
[----:B------:R-:W-:-:S02]  /*0780*/  @!P6 FSEL R42, R26, RZ, P3 ;  /* 0x000000ff1a2ae208 */ /* 0x000fc40001800000 */
[----:B------:R-:W-:Y:S01]  /*0790*/  @!P6 ISETP.NE.U32.AND P1, PT, R54, RZ, PT ;  /* 0x000000ff3600e20c */ /* 0x000fe20003f25070 */
[----:B----4-:R-:W-:Y:S01]  /*07a0*/  @P5 IMAD.WIDE.U32 R38, R52, 0x10, R36 ;  /* 0x0000001034265825 */ /* 0x010fe200078e0024 */
[----:B------:R-:W-:Y:S02]  /*07b0*/  @!P6 ISETP.NE.U32.AND P3, PT, R54, RZ, PT ;  /* 0x000000ff3600e20c */ /* 0x000fe40003f65070 */
[C---:B------:R-:W-:Y:S02]  /*07c0*/  @!P6 ISETP.NE.AND.EX P1, PT, R55.reuse, RZ, PT, P1 ;  /* 0x000000ff3700e20c */ /* 0x040fe40003f25310 */
[----:B------:R-:W-:Y:S01]  /*07d0*/  @!P6 ISETP.NE.AND.EX P3, PT, R55, RZ, PT, P3 ;  /* 0x000000ff3700e20c */ /* 0x000fe20003f65330 */
[----:B------:R0:W5:Y:S01]  /*07e0*/  @P5 LDG.E.128 R32, desc[UR4][R38.64] ;  /* 0x0000000426205981 */ /* 0x000162000c1e1d00 */
[----:B------:R-:W-:Y:S02]  /*07f0*/  @!P6 FSEL R43, R27, RZ, P2 ;  /* 0x000000ff1b2be208 */ /* 0x000fe40001000000 */
[----:B------:R-:W-:-:S02]  /*0800*/  @!P6 FSEL R36, R28, RZ, P1 ;  /* 0x000000ff1c24e208 */ /* 0x000fc40000800000 */
[----:B------:R-:W-:Y:S02]  /*0810*/  @!P6 FSEL R37, R29, RZ, P3 ;  /* 0x000000ff1d25e208 */ /* 0x000fe40001800000 */
[C---:B------:R-:W-:Y:S02]  /*0820*/  @!P6 ISETP.NE.U32.AND P2, PT, R54.reuse, RZ, PT ;  /* 0x000000ff3600e20c */ /* 0x040fe40003f45070 */
[C---:B------:R-:W-:Y:S02]  /*0830*/  @!P6 ISETP.NE.U32.AND P1, PT, R54.reuse, RZ, PT ;  /* 0x000000ff3600e20c */ /* 0x040fe40003f25070 */
[----:B------:R-:W-:Y:S02]  /*0840*/  @!P6 ISETP.NE.U32.AND P3, PT, R54, RZ, PT ;  /* 0x000000ff3600e20c */ /* 0x000fe40003f65070 */
[C---:B------:R-:W-:Y:S02]  /*0850*/  @!P6 ISETP.NE.AND.EX P2, PT, R55.reuse, RZ, PT, P2 ;  /* 0x000000ff3700e20c */ /* 0x040fe40003f45320 */
[----:B------:R-:W-:-:S02]  /*0860*/  @!P6 ISETP.NE.AND.EX P1, PT, R55, RZ, PT, P1 ;  /* 0x000000ff3700e20c */ /* 0x000fc40003f25310 */
[----:B------:R-:W-:Y:S02]  /*0870*/  @!P6 ISETP.NE.AND.EX P3, PT, R55, RZ, PT, P3 ;  /* 0x000000ff3700e20c */ /* 0x000fe40003f65330 */
[----:B0-----:R-:W-:Y:S02]  /*0880*/  @!P6 FSEL R38, R30, RZ, P1 ;  /* 0x000000ff1e26e208 */ /* 0x001fe40000800000 */
[----:B------:R-:W-:Y:S02]  /*0890*/  @!P6 FSEL R39, R31, RZ, P3 ;  /* 0x000000ff1f27e208 */ /* 0x000fe40001800000 */
[----:B------:R-:W-:Y:S01]  /*08a0*/  @!P6 FSEL R40, R24, RZ, P2 ;  /* 0x000000ff1828e208 */ /* 0x000fe20001000000 */
[----:B------:R-:W-:Y:S06]  /*08b0*/  @!P6 BRA `(.L_x_7697) ;  /* 0x000000000014e947 */ /* 0x000fec0003800000 */
[----:B-----5:R-:W-:Y:S02]  /*08c0*/  SHF.L.U32 R40, R32, 0x10, RZ ;  /* 0x0000001020287819 */ /* 0x020fe400000006ff */
[----:B------:R-:W-:-:S03]  /*08d0*/  SHF.L.U32 R49, R12, 0x10, RZ ;  /* 0x000000100c317819 */ /* 0x000fc600000006ff */
[----:B------:R-:W-:-:S04]  /*08e0*/  FMUL.FTZ R40, R40, UR7 ;  /* 0x0000000728287c20 */ /* 0x000fc80008410000 */
[----:B------:R-:W-:-:S04]  /*08f0*/  FMUL.FTZ R40, R40, R49 ;  /* 0x0000003128287220 */ /* 0x000fc80000410000 */
[----:B------:R-:W-:-:S07]  /*0900*/  @P0 FADD.FTZ R40, R24, R40 ;  /* 0x0000002818280221 */ /* 0x000fce0000010000 */
.L_x_7697:
[----:B------:R-:W-:Y:S05]  /*0910*/  BSYNC B0 ;  /* 0x0000000000007941 */ /* 0x000fea0003800000 */
.L_x_7696:
[----:B------:R-:W-:Y:S04]  /*0920*/  BSSY B0, `(.L_x_7698) ;  /* 0x0000009000007945 */ /* 0x000fe80003800000 */
[----:B------:R-:W-:Y:S05]  /*0930*/  @!P6 BRA `(.L_x_7699) ;  /* 0x00000000001ce947 */ /* 0x000fea0003800000 */
[----:B-----5:R-:W-:Y:S02]  /*0940*/  PRMT R41, R32, 0x7632, R41 ;  /* 0x0000763220297816 */ /* 0x020fe40000000029 */
[----:B------:R-:W-:Y:S02]  /*0950*/  PRMT R48, R12, 0x7632, R48 ;  /* 0x000076320c307816 */ /* 0x000fe40000000030 */
[----:B------:R-:W-:Y:S02]  /*0960*/  SHF.L.U32 R41, R41, 0x10, RZ ;  /* 0x0000001029297819 */ /* 0x000fe400000006ff */
[----:B------:R-:W-:-:S03]  /*0970*/  SHF.L.U32 R48, R48, 0x10, RZ ;  /* 0x0000001030307819 */ /* 0x000fc600000006ff */
[----:B------:R-:W-:-:S04]  /*0980*/  FMUL.FTZ R41, R41, UR7 ;  /* 0x0000000729297c20 */ /* 0x000fc80008410000 */
[----:B------:R-:W-:-:S04]  /*0990*/  FMUL.FTZ R41, R41, R48 ;  /* 0x0000003029297220 */ /* 0x000fc80000410000 */
[----:B------:R-:W-:-:S07]  /*09a0*/  @P0 FADD.FTZ R41, R25, R41 ;  /* 0x0000002919290221 */ /* 0x000fce0000010000 */
.L_x_7699:
[----:B------:R-:W-:Y:S05]  /*09b0*/  BSYNC B0 ;  /* 0x0000000000007941 */ /* 0x000fea0003800000 */
.L_x_7698:
[----:B------:R-:W-:Y:S04]  /*09c0*/  BSSY B0, `(.L_x_7700) ;  /* 0x0000007000007945 */ /* 0x000fe80003800000 */
[----:B------:R-:W-:Y:S05]  /*09d0*/  @!P6 BRA `(.L_x_7701) ;  /* 0x000000000014e947 */ /* 0x000fea0003800000 */
[----:B-----5:R-:W-:Y:S02]  /*09e0*/  SHF.L.U32 R42, R33, 0x10, RZ ;  /* 0x00000010212a7819 */ /* 0x020fe400000006ff */
[----:B------:R-:W-:-:S03]  /*09f0*/  SHF.L.U32 R49, R13, 0x10, RZ ;  /* 0x000000100d317819 */ /* 0x000fc600000006ff */
[----:B------:R-:W-:-:S04]  /*0a00*/  FMUL.FTZ R42, R42, UR7 ;  /* 0x000000072a2a7c20 */ /* 0x000fc80008410000 */
[----:B------:R-:W-:-:S04]  /*0a10*/  FMUL.FTZ R42, R42, R49 ;  /* 0x000000312a2a7220 */ /* 0x000fc80000410000 */
[----:B------:R-:W-:-:S07]  /*0a20*/  @P0 FADD.FTZ R42, R26, R42 ;  /* 0x0000002a1a2a0221 */ /* 0x000fce0000010000 */
.L_x_7701:
[----:B------:R-:W-:Y:S05]  /*0a30*/  BSYNC B0 ;  /* 0x0000000000007941 */ /* 0x000fea0003800000 */
.L_x_7700:
        /* <DEDUP_REMOVED lines=9> */
.L_x_7703:
[----:B------:R-:W-:Y:S05]  /*0ad0*/  BSYNC B0 ;  /* 0x0000000000007941 */ /* 0x000fea0003800000 */
.L_x_7702:
[----:B------:R-:W-:Y:S04]  /*0ae0*/  BSSY B0, `(.L_x_7704) ;  /* 0x0000007000007945 */ /* 0x000fe80003800000 */
[----:B------:R-:W-:Y:S05]  /*0af0*/  @!P6 BRA `(.L_x_7705) ;  /* 0x000000000014e947 */ /* 0x000fea0003800000 */
[----:B-----5:R-:W-:Y:S02]  /*0b00*/  SHF.L.U32 R36, R34, 0x10, RZ ;  /* 0x0000001022247819 */ /* 0x020fe400000006ff */
[----:B------:R-:W-:-:S03]  /*0b10*/  SHF.L.U32 R49, R14, 0x10, RZ ;  /* 0x000000100e317819 */ /* 0x000fc600000006ff */
[----:B------:R-:W-:-:S04]  /*0b20*/  FMUL.FTZ R36, R36, UR7 ;  /* 0x0000000724247c20 */ /* 0x000fc80008410000 */
[----:B------:R-:W-:-:S04]  /*0b30*/  FMUL.FTZ R36, R36, R49 ;  /* 0x0000003124247220 */ /* 0x000fc80000410000 */
[----:B------:R-:W-:-:S07]  /*0b40*/  @P0 FADD.FTZ R36, R28, R36 ;  /* 0x000000241c240221 */ /* 0x000fce0000010000 */
.L_x_7705:
[----:B------:R-:W-:Y:S05]  /*0b50*/  BSYNC B0 ;  /* 0x0000000000007941 */ /* 0x000fea0003800000 */
.L_x_7704:
        /* <DEDUP_REMOVED lines=9> */
.L_x_7707:
[----:B------:R-:W-:Y:S05]  /*0bf0*/  BSYNC B0 ;  /* 0x0000000000007941 */ /* 0x000fea0003800000 */
.L_x_7706:
[----:B------:R-:W-:Y:S04]  /*0c00*/  BSSY B0, `(.L_x_7708) ;  /* 0x0000007000007945 */ /* 0x000fe80003800000 */
[----:B------:R-:W-:Y:S05]  /*0c10*/  @!P6 BRA `(.L_x_7709) ;  /* 0x000000000014e947 */ /* 0x000fea0003800000 */
[----:B-----5:R-:W-:Y:S02]  /*0c20*/  SHF.L.U32 R38, R35, 0x10, RZ ;  /* 0x0000001023267819 */ /* 0x020fe400000006ff */
[----:B------:R-:W-:-:S03]  /*0c30*/  SHF.L.U32 R49, R15, 0x10, RZ ;  /* 0x000000100f317819 */ /* 0x000fc600000006ff */
[----:B------:R-:W-:-:S04]  /*0c40*/  FMUL.FTZ R38, R38, UR7 ;  /* 0x0000000726267c20 */ /* 0x000fc80008410000 */
[----:B------:R-:W-:-:S04]  /*0c50*/  FMUL.FTZ R38, R38, R49 ;  /* 0x0000003126267220 */ /* 0x000fc80000410000 */
[----:B------:R-:W-:-:S07]  /*0c60*/  @P0 FADD.FTZ R38, R30, R38 ;  /* 0x000000261e260221 */ /* 0x000fce0000010000 */
.L_x_7709:
[----:B------:R-:W-:Y:S05]  /*0c70*/  BSYNC B0 ;  /* 0x0000000000007941 */ /* 0x000fea0003800000 */
.L_x_7708:
        /* <DEDUP_REMOVED lines=9> */
.L_x_7711:
[----:B------:R-:W-:Y:S05]  /*0d10*/  BSYNC B0 ;  /* 0x0000000000007941 */ /* 0x000fea0003800000 */
.L_x_7710:
        /* <DEDUP_REMOVED lines=16> */
[----:B-----5:R3:W5:Y:S01]  /*0e20*/  @P5 LDG.E.128 R32, desc[UR4][R58.64] ;  /* 0x000000043a205981 */ /* 0x020762000c1e1d00 */
[----:B------:R-:W-:-:S04]  /*0e30*/  IMAD.WIDE.U32 R56, R57, 0x20, R88 ;  /* 0x0000002039387825 */ /* 0x000fc800078e0058 */
[----:B---3--:R-:W-:Y:S01]  /*0e40*/  @P0 IMAD.WIDE.U32 R58, R91, 0x20, R94 ;  /* 0x000000205b3a0825 */ /* 0x008fe200078e005e */
        /* <DEDUP_REMOVED lines=24> */
.L_x_7713:
[----:B------:R-:W-:Y:S05]  /*0fd0*/  BSYNC B0 ;  /* 0x0000000000007941 */ /* 0x000fea0003800000 */
.L_x_7712:
[----:B------:R-:W-:Y:S04]  /*0fe0*/  BSSY B0, `(.L_x_7714) ;  /* 0x0000009000007945 */ /* 0x000fe80003800000 */
[----:B------:R-:W-:Y:S05]  /*0ff0*/  @!P6 BRA `(.L_x_7715) ;  /* 0x00000000001ce947 */ /* 0x000fea0003800000 */
[----:B-----5:R-:W-:Y:S02]  /*1000*/  PRMT R49, R32, 0x7632, R49 ;  /* 0x0000763220317816 */ /* 0x020fe40000000031 */
[----:B------:R-:W-:Y:S02]  /*1010*/  PRMT R53, R8, 0x7632, R53 ;  /* 0x0000763208357816 */ /* 0x000fe40000000035 */
[----:B------:R-:W-:-:S03]  /*1020*/  SHF.L.U32 R49, R49, 0x10, RZ ;  /* 0x0000001031317819 */ /* 0x000fc600000006ff */
[----:B------:R-:W-:Y:S02]  /*1030*/  IMAD.U32 R90, R53, 0x10000, RZ ;  /* 0x00010000355a7824 */ /* 0x000fe400078e00ff */
[----:B------:R-:W-:-:S04]  /*1040*/  FMUL.FTZ R49, R49, UR7 ;  /* 0x0000000731317c20 */ /* 0x000fc80008410000 */
[----:B------:R-:W-:-:S04]  /*1050*/  FMUL.FTZ R49, R49, R90 ;  /* 0x0000005a31317220 */ /* 0x000fc80000410000 */
[----:B------:R-:W-:-:S07]  /*1060*/  @P0 FADD.FTZ R49, R25, R49 ;  /* 0x0000003119310221 */ /* 0x000fce0000010000 */
.L_x_7715:
[----:B------:R-:W-:Y:S05]  /*1070*/  BSYNC B0 ;  /* 0x0000000000007941 */ /* 0x000fea0003800000 */
.L_x_7714:
[----:B------:R-:W-:Y:S04]  /*1080*/  BSSY B0, `(.L_x_7716) ;  /* 0x0000007000007945 */ /* 0x000fe80003800000 */
[----:B------:R-:W-:Y:S05]  /*1090*/  @!P6 BRA `(.L_x_7717) ;  /* 0x000000000014e947 */ /* 0x000fea0003800000 */
[----:B-----5:R-:W-:Y:S02]  /*10a0*/  SHF.L.U32 R53, R33, 0x10, RZ ;  /* 0x0000001021357819 */ /* 0x020fe400000006ff */
[----:B------:R-:W-:-:S03]  /*10b0*/  SHF.L.U32 R50, R9, 0x10, RZ ;  /* 0x0000001009327819 */ /* 0x000fc600000006ff */
[----:B------:R-:W-:-:S04]  /*10c0*/  FMUL.FTZ R53, R53, UR7 ;  /* 0x0000000735357c20 */ /* 0x000fc80008410000 */
[----:B------:R-:W-:-:S04]  /*10d0*/  FMUL.FTZ R50, R53, R50 ;  /* 0x0000003235327220 */ /* 0x000fc80000410000 */
[----:B------:R-:W-:-:S07]  /*10e0*/  @P0 FADD.FTZ R50, R26, R50 ;  /* 0x000000321a320221 */ /* 0x000fce0000010000 */
.L_x_7717:
[----:B------:R-:W-:Y:S05]  /*10f0*/  BSYNC B0 ;  /* 0x0000000000007941 */ /* 0x000fea0003800000 */
.L_x_7716:
        /* <DEDUP_REMOVED lines=9> */
.L_x_7719:
[----:B------:R-:W-:Y:S05]  /*1190*/  BSYNC B0 ;  /* 0x0000000000007941 */ /* 0x000fea0003800000 */
.L_x_7718:
[----:B------:R-:W-:Y:S04]  /*11a0*/  BSSY B0, `(.L_x_7720) ;  /* 0x0000007000007945 */ /* 0x000fe80003800000 */
[----:B------:R-:W-:Y:S05]  /*11b0*/  @!P6 BRA `(.L_x_7721) ;  /* 0x000000000014e947 */ /* 0x000fea0003800000 */
[----:B-----5:R-:W-:Y:S02]  /*11c0*/  SHF.L.U32 R53, R34, 0x10, RZ ;  /* 0x0000001022357819 */ /* 0x020fe400000006ff */
[----:B------:R-:W-:-:S03]  /*11d0*/  SHF.L.U32 R44, R10, 0x10, RZ ;  /* 0x000000100a2c7819 */ /* 0x000fc600000006ff */
[----:B------:R-:W-:-:S04]  /*11e0*/  FMUL.FTZ R53, R53, UR7 ;  /* 0x0000000735357c20 */ /* 0x000fc80008410000 */
[----:B------:R-:W-:-:S04]  /*11f0*/  FMUL.FTZ R44, R53, R44 ;  /* 0x0000002c352c7220 */ /* 0x000fc80000410000 */
[----:B------:R-:W-:-:S07]  /*1200*/  @P0 FADD.FTZ R44, R28, R44 ;  /* 0x0000002c1c2c0221 */ /* 0x000fce0000010000 */
.L_x_7721:
[----:B------:R-:W-:Y:S05]  /*1210*/  BSYNC B0 ;  /* 0x0000000000007941 */ /* 0x000fea0003800000 */
.L_x_7720:
        /* <DEDUP_REMOVED lines=9> */
.L_x_7723:
[----:B------:R-:W-:Y:S05]  /*12b0*/  BSYNC B0 ;  /* 0x0000000000007941 */ /* 0x000fea0003800000 */
.L_x_7722:
[----:B------:R-:W-:Y:S04]  /*12c0*/  BSSY B0, `(.L_x_7724) ;  /* 0x0000007000007945 */ /* 0x000fe80003800000 */
[----:B------:R-:W-:Y:S05]  /*12d0*/  @!P6 BRA `(.L_x_7725) ;  /* 0x000000000014e947 */ /* 0x000fea0003800000 */
[----:B-----5:R-:W-:Y:S02]  /*12e0*/  SHF.L.U32 R53, R35, 0x10, RZ ;  /* 0x0000001023357819 */ /* 0x020fe400000006ff */
[----:B------:R-:W-:-:S03]  /*12f0*/  SHF.L.U32 R46, R11, 0x10, RZ ;  /* 0x000000100b2e7819 */ /* 0x000fc600000006ff */
[----:B------:R-:W-:-:S04]  /*1300*/  FMUL.FTZ R53, R53, UR7 ;  /* 0x0000000735357c20 */ /* 0x000fc80008410000 */
[----:B------:R-:W-:-:S04]  /*1310*/  FMUL.FTZ R46, R53, R46 ;  /* 0x0000002e352e7220 */ /* 0x000fc80000410000 */
[----:B------:R-:W-:-:S07]  /*1320*/  @P0 FADD.FTZ R46, R30, R46 ;  /* 0x0000002e1e2e0221 */ /* 0x000fce0000010000 */
.L_x_7725:
[----:B------:R-:W-:Y:S05]  /*1330*/  BSYNC B0 ;  /* 0x0000000000007941 */ /* 0x000fea0003800000 */
.L_x_7724:
        /* <DEDUP_REMOVED lines=9> */
.L_x_7727:
[----:B------:R-:W-:Y:S05]  /*13d0*/  BSYNC B0 ;  /* 0x0000000000007941 */ /* 0x000fea0003800000 */
.L_x_7726:
[----:B------:R-:W-:Y:S01]  /*13e0*/  STG.E.128 desc[UR4][R56.64], R48 ;  /* 0x0000003038007986 */ /* 0x000fe2000c101d04 */
[----:B------:R-:W0:Y:S03]  /*13f0*/  @P5 LDC.64 R94, c[0x0][0x220] ;  /* 0x00008800ff5e5b82 */ /* 0x000e260000000a00 */
[----:B------:R1:W-:Y:S04]  /*1400*/  STG.E.128 desc[UR4][R56.64+0x10], R44 ;  /* 0x0000102c38007986 */ /* 0x0003e8000c101d04 */
[----:B------:R-:W1:Y:S04]  /*1410*/  @P0 LDG.E.128 R24, desc[UR4][R58.64] ;  /* 0x000000043a180981 */ /* 0x000e68000c1e1d00 */
[----:B------:R2:W3:Y:S01]  /*1420*/  @P0 LDG.E.128 R28, desc[UR4][R58.64+0x10] ;  /* 0x000010043a1c0981 */ /* 0x0004e2000c1e1d00 */
        /* <DEDUP_REMOVED lines=12> */
[----:B-1----:R-:W-:-:S02]  /*14f0*/  @!P6 FSEL R57, R25, RZ, P2 ;  /* 0x000000ff1939e208 */ /* 0x002fc40001000000 */
[----:B--2---:R-:W-:Y:S02]  /*1500*/  @!P6 FSEL R58, R26, RZ, P1 ;  /* 0x000000ff1a3ae208 */ /* 0x004fe40000800000 */
[----:B------:R-:W-:Y:S02]  /*1510*/  @!P6 FSEL R59, R27, RZ, P5 ;  /* 0x000000ff1b3be208 */ /* 0x000fe40002800000 */
[----:B---3--:R-:W-:Y:S02]  /*1520*/  @!P6 FSEL R52, R28, RZ, P3 ;  /* 0x000000ff1c34e208 */ /* 0x008fe40001800000 */
        /* <DEDUP_REMOVED lines=18> */
.L_x_7729:
[----:B------:R-:W-:Y:S05]  /*1650*/  BSYNC B0 ;  /* 0x0000000000007941 */ /* 0x000fea0003800000 */
.L_x_7728:
        /* <DEDUP_REMOVED lines=9> */
.L_x_7731:
[----:B------:R-:W-:Y:S05]  /*16f0*/  BSYNC B0 ;  /* 0x0000000000007941 */ /* 0x000fea0003800000 */
.L_x_7730:
[----:B------:R-:W-:Y:S04]  /*1700*/  BSSY B0, `(.L_x_7732) ;  /* 0x0000007000007945 */ /* 0x000fe80003800000 */
[----:B------:R-:W-:Y:S05]  /*1710*/  @!P6 BRA `(.L_x_7733) ;  /* 0x000000000014e947 */ /* 0x000fea0003800000 */
[----:B-----5:R-:W-:Y:S02]  /*1720*/  SHF.L.U32 R90, R33, 0x10, RZ ;  /* 0x00000010215a7819 */ /* 0x020fe400000006ff */
[----:B------:R-:W-:-:S03]  /*1730*/  SHF.L.U32 R58, R5, 0x10, RZ ;  /* 0x00000010053a7819 */ /* 0x000fc600000006ff */
[----:B------:R-:W-:-:S04]  /*1740*/  FMUL.FTZ R95, R90, UR7 ;  /* 0x000000075a5f7c20 */ /* 0x000fc80008410000 */
[----:B------:R-:W-:-:S04]  /*1750*/  FMUL.FTZ R58, R95, R58 ;  /* 0x0000003a5f3a7220 */ /* 0x000fc80000410000 */
[----:B------:R-:W-:-:S07]  /*1760*/  @P0 FADD.FTZ R58, R26, R58 ;  /* 0x0000003a1a3a0221 */ /* 0x000fce0000010000 */
.L_x_7733:
[----:B------:R-:W-:Y:S05]  /*1770*/  BSYNC B0 ;  /* 0x0000000000007941 */ /* 0x000fea0003800000 */
.L_x_7732:
        /* <DEDUP_REMOVED lines=9> */
.L_x_7735:
[----:B------:R-:W-:Y:S05]  /*1810*/  BSYNC B0 ;  /* 0x0000000000007941 */ /* 0x000fea0003800000 */
.L_x_7734:
[----:B------:R-:W-:Y:S04]  /*1820*/  BSSY B0, `(.L_x_7736) ;  /* 0x0000007000007945 */ /* 0x000fe80003800000 */
[----:B------:R-:W-:Y:S05]  /*1830*/  @!P6 BRA `(.L_x_7737) ;  /* 0x000000000014e947 */ /* 0x000fea0003800000 */
[----:B-----5:R-:W-:Y:S02]  /*1840*/  SHF.L.U32 R90, R34, 0x10, RZ ;  /* 0x00000010225a7819 */ /* 0x020fe400000006ff */
[----:B------:R-:W-:-:S03]  /*1850*/  SHF.L.U32 R52, R6, 0x10, RZ ;  /* 0x0000001006347819 */ /* 0x000fc600000006ff */
[----:B------:R-:W-:-:S04]  /*1860*/  FMUL.FTZ R95, R90, UR7 ;  /* 0x000000075a5f7c20 */ /* 0x000fc80008410000 */
[----:B------:R-:W-:-:S04]  /*1870*/  FMUL.FTZ R52, R95, R52 ;  /* 0x000000345f347220 */ /* 0x000fc80000410000 */
[----:B------:R-:W-:-:S07]  /*1880*/  @P0 FADD.FTZ R52, R28, R52 ;  /* 0x000000341c340221 */ /* 0x000fce0000010000 */
.L_x_7737:
[----:B------:R-:W-:Y:S05]  /*1890*/  BSYNC B0 ;  /* 0x0000000000007941 */ /* 0x000fea0003800000 */
.L_x_7736:
[----:B------:R-:W-:Y:S04]  /*18a0*/  BSSY B0, `(.L_x_7738) ;  /* 0x0000009000007945 */ /* 0x000fe80003800000 */
[----:B------:R-:W-:Y:S05]  /*18b0*/  @!P6 BRA `(.L_x_7739) ;  /* 0x00000000001ce947 */ /* 0x000fea0003800000 */
[----:B-----5:R-:W-:Y:S02]  /*18c0*/  PRMT R53, R34, 0x7632, R53 ;  /* 0x0000763222357816 */ /* 0x020fe40000000035 */
[----:B------:R-:W-:-:S03]  /*18d0*/  PRMT R90, R6, 0x7632, R90 ;  /* 0x00007632065a7816 */ /* 0x000fc6000000005a */
[----:B------:R-:W-:Y:S01]  /*18e0*/  IMAD.U32 R53, R53, 0x10000, RZ ;  /* 0x0001000035357824 */ /* 0x000fe200078e00ff */
[----:B------:R-:W-:-:S03]  /*18f0*/  SHF.L.U32 R90, R90, 0x10, RZ ;  /* 0x000000105a5a7819 */ /* 0x000fc600000006ff */
[----:B------:R-:W-:-:S04]  /*1900*/  FMUL.FTZ R53, R53, UR7 ;  /* 0x0000000735357c20 */ /* 0x000fc80008410000 */
[----:B------:R-:W-:-:S04]  /*1910*/  FMUL.FTZ R53, R53, R90 ;  /* 0x0000005a35357220 */ /* 0x000fc80000410000 */
[----:B------:R-:W-:-:S07]  /*1920*/  @P0 FADD.FTZ R53, R29, R53 ;  /* 0x000000351d350221 */ /* 0x000fce0000010000 */
.L_x_7739:
[----:B------:R-:W-:Y:S05]  /*1930*/  BSYNC B0 ;  /* 0x0000000000007941 */ /* 0x000fea0003800000 */
.L_x_7738:
[----:B------:R-:W-:Y:S04]  /*1940*/  BSSY B0, `(.L_x_7740) ;  /* 0x0000007000007945 */ /* 0x000fe80003800000 */
[----:B------:R-:W-:Y:S05]  /*1950*/  @!P6 BRA `(.L_x_7741) ;  /* 0x000000000014e947 */ /* 0x000fea0003800000 */
[----:B-----5:R-:W-:Y:S02]  /*1960*/  SHF.L.U32 R90, R35, 0x10, RZ ;  /* 0x00000010235a7819 */ /* 0x020fe400000006ff */
[----:B------:R-:W-:-:S03]  /*1970*/  SHF.L.U32 R54, R7, 0x10, RZ ;  /* 0x0000001007367819 */ /* 0x000fc600000006ff */
[----:B------:R-:W-:-:S04]  /*1980*/  FMUL.FTZ R95, R90, UR7 ;  /* 0x000000075a5f7c20 */ /* 0x000fc80008410000 */
[----:B------:R-:W-:-:S04]  /*1990*/  FMUL.FTZ R54, R95, R54 ;  /* 0x000000365f367220 */ /* 0x000fc80000410000 */
[----:B------:R-:W-:-:S07]  /*19a0*/  @P0 FADD.FTZ R54, R30, R54 ;  /* 0x000000361e360221 */ /* 0x000fce0000010000 */
.L_x_7741:
[----:B------:R-:W-:Y:S05]  /*19b0*/  BSYNC B0 ;  /* 0x0000000000007941 */ /* 0x000fea0003800000 */
.L_x_7740:
        /* <DEDUP_REMOVED lines=9> */
.L_x_7743:
[----:B------:R-:W-:Y:S05]  /*1a50*/  BSYNC B0 ;  /* 0x0000000000007941 */ /* 0x000fea0003800000 */
.L_x_7742:
[----:B------:R-:W-:Y:S01]  /*1a60*/  FADD.FTZ R90, RZ, R40 ;  /* 0x00000028ff5a7221 */ /* 0x000fe20000010000 */
[----:B------:R-:W-:Y:S01]  /*1a70*/  IMAD.WIDE.U32 R88, R91, 0x20, R88 ;  /* 0x000000205b587825 */ /* 0x000fe200078e0058 */
[----:B------:R-:W-:Y:S01]  /*1a80*/  LOP3.LUT P0, RZ, R0, 0xff, RZ, 0xc0, !PT ;  /* 0x000000ff00ff7812 */ /* 0x000fe2000780c0ff */
[----:B------:R-:W-:Y:S02]  /*1a90*/  UMOV UR10, 0xffffffff ;  /* 0xffffffff000a7882 */ /* 0x000fe40000000000 */
[----:B------:R-:W-:Y:S01]  /*1aa0*/  FADD.FTZ R95, R90, R41 ;  /* 0x000000295a5f7221 */ /* 0x000fe20000010000 */
[----:B------:R0:W-:Y:S03]  /*1ab0*/  STG.E.128 desc[UR4][R88.64], R56 ;  /* 0x0000003858007986 */ /* 0x0001e6000c101d04 */
[----:B------:R-:W-:Y:S01]  /*1ac0*/  FADD.FTZ R90, R95, R42 ;  /* 0x0000002a5f5a7221 */ /* 0x000fe20000010000 */
[----:B------:R0:W-:Y:S03]  /*1ad0*/  STG.E.128 desc[UR4][R88.64+0x10], R52 ;  /* 0x0000103458007986 */ /* 0x0001e6000c101d04 */
        /* <DEDUP_REMOVED lines=8> */
[----:B------:R-:W-:Y:S02]  /*1b60*/  FADD.FTZ R95, R90, R51 ;  /* 0x000000335a5f7221 */ /* 0x000fe40000010000 */
[----:B------:R-:W1:Y:S02]  /*1b70*/  S2R R90, SR_TID.X ;  /* 0x00000000005a7919 */ /* 0x000e640000002100 */
        /* <DEDUP_REMOVED lines=8> */
[----:B------:R-:W-:Y:S02]  /*1c00*/  SHF.R.S32.HI R94, RZ, 0x1f, R86 ;  /* 0x0000001fff5e7819 */ /* 0x000fe40000011456 */
[----:B-1----:R-:W-:Y:S01]  /*1c10*/  SHF.R.U32.HI R95, RZ, 0x5, R90 ;  /* 0x00000005ff5f7819 */ /* 0x002fe2000001165a */
[----:B------:R-:W-:Y:S01]  /*1c20*/  FADD.FTZ R0, R91, R52 ;  /* 0x000000345b007221 */ /* 0x000fe20000010000 */
[----:B------:R-:W-:Y:S02]  /*1c30*/  LOP3.LUT P1, RZ, R90, 0x1f, RZ, 0xc0, !PT ;  /* 0x0000001f5aff7812 */ /* 0x000fe4000782c0ff */
[----:B------:R-:W-:Y:S01]  /*1c40*/  LOP3.LUT R91, R95, 0x7fffff8, RZ, 0xc0, !PT ;  /* 0x07fffff85f5b7812 */ /* 0x000fe200078ec0ff */
[----:B------:R-:W-:-:S03]  /*1c50*/  FADD.FTZ R97, R0, R53 ;  /* 0x0000003500617221 */ /* 0x000fc60000010000 */
[----:B------:R-:W-:Y:S01]  /*1c60*/  @!P0 IADD3 R91, R91, 0x8, RZ ;  /* 0x000000085b5b8810 */ /* 0x000fe20007ffe0ff */
        /* <DEDUP_REMOVED lines=71> */
.L_x_7758:
        /* <DEDUP_REMOVED lines=20> */
[----:B------:R1:W-:Y:S02]  /*2220*/  @!P1 LDS.64 R88, [R91] ;  /* 0x000000005b589984 */ /* 0x0003e40000000a00 */
[----:B------:R-:W-:Y:S02]  /*2230*/  @!P1 MOV R0, 0x300 ;  /* 0x0000030000009802 */ /* 0x000fe40000000f00 */
[----:B------:R-:W-:-:S03]  /*2240*/  LOP3.LUT P1, RZ, R95, 0x1f, R90, 0xf8, !PT ;  /* 0x0000001f5fff7812 */ /* 0x000fc6000782f85a */
[----:B------:R-:W0:Y:S01]  /*2250*/  SHFL.DOWN PT, R97, R0, 0x4, 0x1f ;  /* 0x08801f0000617f89 */ /* 0x000e2200000e0000 */
        /* <DEDUP_REMOVED lines=47> */
[----:B------:R-:W0:Y:S02]  /*2550*/  LDC R96, c[0x0][0x2d8] ;  /* 0x0000b600ff607b82 */ /* 0x000e240000000800 */
[----:B------:R-:W1:Y:S01]  /*2560*/  SHFL.IDX PT, R97, R97, RZ, 0x1f ;  /* 0x00001fff61617589 */ /* 0x000e6200000e0000 */
[----:B------:R-:W-:-:S05]  /*2570*/  FFMA.FTZ R98, R98, R91, R89 ;  /* 0x0000005b62627223 */ /* 0x000fca0000010059 */
[----:B------:R-:W0:Y:S01]  /*2580*/  SHFL.IDX PT, R99, R98, RZ, 0x1f ;  /* 0x00001fff62637589 */ /* 0x000e2200000e0000 */
[----:B------:R-:W2:Y:S08]  /*2590*/  @!P1 LDC.64 R88, c[0x0][0x250] ;  /* 0x00009400ff589b82 */ /* 0x000eb00000000a00 */
        /* <DEDUP_REMOVED lines=14> */
[----:B------:R-:W-:Y:S02]  /*2680*/  IADD3 R92, R92, -0x1, RZ ;  /* 0xffffffff5c5c7810 */ /* 0x000fe40007ffe0ff */
[----:B------:R-:W-:-:S03]  /*2690*/  FSEL R0, R97, RZ, !P4 ;  /* 0x000000ff61007208 */ /* 0x000fc60006000000 */
[----:B------:R-:W-:Y:S02]  /*26a0*/  IMAD R93, R92, R93, RZ ;  /* 0x0000005d5c5d7224 */ /* 0x000fe400078e02ff */
[C-C-:B------:R-:W-:Y:S01]  /*26b0*/  FADD.FTZ R92, -R0.reuse, R37.reuse ;  /* 0x00000025005c7221 */ /* 0x140fe20000010100 */
[C---:B------:R-:W-:Y:S01]  /*26c0*/  FADD.FTZ R38, -R0.reuse, R38 ;  /* 0x0000002600267221 */ /* 0x040fe20000010100 */
[C---:B------:R-:W-:Y:S01]  /*26d0*/  PRMT R37, R71.reuse, 0x7632, R37 ;  /* 0x0000763247257816 */ /* 0x040fe20000000025 */
        /* <DEDUP_REMOVED lines=26> */
[C---:B------:R-:W-:Y:S01]  /*2880*/  PRMT R43, R70.reuse, 0x7632, R43 ;  /* 0x00007632462b7816 */ /* 0x040fe2000000002b */
[----:B------:R-:W-:Y:S01]  /*2890*/  FMUL.FTZ R56, R95, R36 ;  /* 0x000000245f387220 */ /* 0x000fe20000410000 */
[----:B------:R-:W-:Y:S01]  /*28a0*/  SHF.L.U32 R53, R70, 0x10, RZ ;  /* 0x0000001046357819 */ /* 0x000fe200000006ff */
[----:B------:R-:W-:Y:S01]  /*28b0*/  FFMA.FTZ R39, R39, R0, R62 ;  /* 0x0000000027277223 */ /* 0x000fe2000001003e */
[----:B------:R-:W-:Y:S01]  /*28c0*/  FFMA.FTZ R0, R55, R54, R82 ;  /* 0x0000003637007223 */ /* 0x000fe20000010052 */
[----:B------:R-:W-:Y:S01]  /*28d0*/  SHF.L.U32 R55, R69, 0x10, RZ ;  /* 0x0000001045377819 */ /* 0x000fe200000006ff */
[----:B------:R-:W-:Y:S01]  /*28e0*/  FMUL.FTZ R47, R95, R42 ;  /* 0x0000002a5f2f7220 */ /* 0x000fe20000410000 */
[----:B------:R-:W-:Y:S01]  /*28f0*/  SHF.L.U32 R59, R43, 0x10, RZ ;  /* 0x000000102b3b7819 */ /* 0x000fe200000006ff */
[----:B------:R-:W-:Y:S01]  /*2900*/  FFMA.FTZ R43, R56, R53, R61 ;  /* 0x00000035382b7223 */ /* 0x000fe2000001003d */
[----:B------:R-:W-:Y:S01]  /*2910*/  PRMT R54, R69, 0x7632, R54 ;  /* 0x0000763245367816 */ /* 0x000fe20000000036 */
[----:B------:R-:W-:Y:S01]  /*2920*/  FFMA.FTZ R47, R47, R55, R60 ;  /* 0x000000372f2f7223 */ /* 0x000fe2000001003c */
[----:B------:R-:W-:Y:S01]  /*2930*/  PRMT R53, R68, 0x7632, R53 ;  /* 0x0000763244357816 */ /* 0x000fe20000000035 */
[C---:B------:R-:W-:Y:S01]  /*2940*/  FMUL.FTZ R57, R95.reuse, R90 ;  /* 0x0000005a5f397220 */ /* 0x040fe20000410000 */
[C---:B------:R-:W-:Y:S01]  /*2950*/  FMUL.FTZ R92, R95.reuse, R92 ;  /* 0x0000005c5f5c7220 */ /* 0x040fe20000410000 */
[----:B------:R-:W-:Y:S01]  /*2960*/  SHF.L.U32 R56, R54, 0x10, RZ ;  /* 0x0000001036387819 */ /* 0x000fe200000006ff */
[C---:B------:R-:W-:Y:S01]  /*2970*/  FMUL.FTZ R58, R95.reuse, R40 ;  /* 0x000000285f3a7220 */ /* 0x040fe20000410000 */
[----:B------:R-:W-:Y:S01]  /*2980*/  SHF.L.U32 R55, R68, 0x10, RZ ;  /* 0x0000001044377819 */ /* 0x000fe200000006ff */
[----:B------:R-:W-:Y:S01]  /*2990*/  FMUL.FTZ R88, R95, R88 ;  /* 0x000000585f587220 */ /* 0x000fe20000410000 */
[----:B------:R-:W-:Y:S01]  /*29a0*/  SHF.R.S32.HI R90, RZ, 0x1f, R93 ;  /* 0x0000001fff5a7819 */ /* 0x000fe2000001145d */
[----:B------:R-:W-:-:S02]  /*29b0*/  IMAD.U32 R53, R53, 0x10000, RZ ;  /* 0x0001000035357824 */ /* 0x000fc400078e00ff */
[----:B------:R-:W-:Y:S01]  /*29c0*/  FFMA.FTZ R54, R92, R59, R83 ;  /* 0x0000003b5c367223 */ /* 0x000fe20000010053 */
[----:B------:R-:W-:Y:S01]  /*29d0*/  FFMA.FTZ R56, R57, R56, R84 ;  /* 0x0000003839387223 */ /* 0x000fe20000010054 */
[----:B------:R-:W-:Y:S01]  /*29e0*/  FFMA.FTZ R55, R58, R55, R3 ;  /* 0x000000373a377223 */ /* 0x000fe20000010003 */
[----:B------:R-:W-:Y:S01]  /*29f0*/  LEA.HI R93, R90, R93, RZ, 0x3 ;  /* 0x0000005d5a5d7211 */ /* 0x000fe200078f18ff */
[----:B------:R-:W-:Y:S01]  /*2a00*/  FFMA.FTZ R58, R88, R53, R85 ;  /* 0x00000035583a7223 */ /* 0x000fe20000010055 */
[C---:B------:R-:W-:Y:S01]  /*2a10*/  PRMT R59, R22.reuse, 0x7632, R59 ;  /* 0x00007632163b7816 */ /* 0x040fe2000000003b */
[----:B------:R-:W-:Y:S01]  /*2a20*/  FMUL.FTZ R36, R95, R100 ;  /* 0x000000645f247220 */ /* 0x000fe20000410000 */
[----:B------:R-:W-:Y:S01]  /*2a30*/  SHF.L.U32 R57, R23, 0x10, RZ ;  /* 0x0000001017397819 */ /* 0x000fe200000006ff */
[C---:B------:R-:W-:Y:S01]  /*2a40*/  FMUL.FTZ R89, R95.reuse, R46 ;  /* 0x0000002e5f597220 */ /* 0x040fe20000410000 */
[----:B------:R-:W-:Y:S01]  /*2a50*/  SHF.L.U32 R90, R22, 0x10, RZ ;  /* 0x00000010165a7819 */ /* 0x000fe200000006ff */
[----:B------:R-:W-:Y:S01]  /*2a60*/  FMUL.FTZ R52, R95, R102 ;  /* 0x000000665f347220 */ /* 0x000fe20000410000 */
[----:B------:R-:W-:Y:S01]  /*2a70*/  PRMT R53, R21, 0x7632, R53 ;  /* 0x0000763215357816 */ /* 0x000fe20000000035 */
[----:B------:R-:W-:Y:S01]  /*2a80*/  FFMA.FTZ R57, R89, R57, R66 ;  /* 0x0000003959397223 */ /* 0x000fe20000010042 */
[----:B------:R-:W-:Y:S01]  /*2a90*/  SHF.L.U32 R91, R59, 0x10, RZ ;  /* 0x000000103b5b7819 */ /* 0x000fe200000006ff */
[----:B------:R-:W-:Y:S01]  /*2aa0*/  FFMA.FTZ R59, R36, R90, R65 ;  /* 0x0000005a243b7223 */ /* 0x000fe20000010041 */
[----:B------:R-:W-:Y:S01]  /*2ab0*/  SHF.L.U32 R53, R53, 0x10, RZ ;  /* 0x0000001035357819 */ /* 0x000fe200000006ff */
[C---:B------:R-:W-:Y:S01]  /*2ac0*/  FMUL.FTZ R37, R95.reuse, R50 ;  /* 0x000000325f257220 */ /* 0x040fe20000410000 */
[----:B------:R-:W-:Y:S01]  /*2ad0*/  FMUL.FTZ R49, R95, R98 ;  /* 0x000000625f317220 */ /* 0x000fe20000410000 */
[----:B------:R-:W-:Y:S01]  /*2ae0*/  SHF.L.U32 R89, R21, 0x10, RZ ;  /* 0x0000001015597819 */ /* 0x000fe200000006ff */
[----:B------:R-:W-:Y:S01]  /*2af0*/  FFMA.FTZ R90, R52, R91, R79 ;  /* 0x0000005b345a7223 */ /* 0x000fe2000001004f */
[C---:B------:R-:W-:Y:S01]  /*2b00*/  PRMT R36, R20.reuse, 0x7632, R36 ;  /* 0x0000763214247816 */ /* 0x040fe20000000024 */
[----:B------:R-:W-:Y:S01]  /*2b10*/  FMUL.FTZ R42, R95, R48 ;  /* 0x000000305f2a7220 */ /* 0x000fe20000410000 */
[----:B------:R-:W-:Y:S01]  /*2b20*/  PRMT R88, R23, 0x7632, R88 ;  /* 0x0000763217587816 */ /* 0x000fe20000000058 */
[----:B------:R-:W-:Y:S01]  /*2b30*/  FFMA.FTZ R92, R49, R53, R80 ;  /* 0x00000035315c7223 */ /* 0x000fe20000010050 */
[----:B------:R-:W-:Y:S01]  /*2b40*/  SHF.L.U32 R91, R20, 0x10, RZ ;  /* 0x00000010145b7819 */ /* 0x000fe200000006ff */
[----:B------:R-:W-:Y:S01]  /*2b50*/  FFMA.FTZ R89, R37, R89, R64 ;  /* 0x0000005925597223 */ /* 0x000fe20000010040 */
[----:B------:R-:W-:Y:S01]  /*2b60*/  SHF.L.U32 R49, R36, 0x10, RZ ;  /* 0x0000001024317819 */ /* 0x000fe200000006ff */
[C---:B------:R-:W-:Y:S01]  /*2b70*/  FMUL.FTZ R51, R95.reuse, R104 ;  /* 0x000000685f337220 */ /* 0x040fe20000410000 */
[----:B------:R-:W-:Y:S01]  /*2b80*/  SHF.L.U32 R88, R88, 0x10, RZ ;  /* 0x0000001058587819 */ /* 0x000fe200000006ff */
[----:B------:R-:W0:Y:S01]  /*2b90*/  LDC.64 R36, c[0x0][0x2b8] ;  /* 0x0000ae00ff247b82 */ /* 0x000e220000000a00 */
[----:B------:R-:W-:Y:S01]  /*2ba0*/  FFMA.FTZ R91, R42, R91, R63 ;  /* 0x0000005b2a5b7223 */ /* 0x000fe2000001003f */
[----:B------:R-:W-:Y:S01]  /*2bb0*/  PRMT R42, R18, 0x7632, R42 ;  /* 0x00007632122a7816 */ /* 0x000fe2000000002a */
[----:B------:R-:W-:Y:S01]  /*2bc0*/  FMUL.FTZ R44, R95, R96 ;  /* 0x000000605f2c7220 */ /* 0x000fe20000410000 */
[----:B------:R-:W-:Y:S01]  /*2bd0*/  FFMA.FTZ R88, R51, R88, R78 ;  /* 0x0000005833587223 */ /* 0x000fe2000001004e */
[----:B------:R-:W-:Y:S01]  /*2be0*/  PRMT R51, R19, 0x7632, R51 ;  /* 0x0000763213337816 */ /* 0x000fe20000000033 */
[C---:B------:R-:W-:Y:S01]  /*2bf0*/  FMUL.FTZ R48, R95.reuse, R116 ;  /* 0x000000745f307220 */ /* 0x040fe20000410000 */
[----:B------:R-:W-:Y:S01]  /*2c00*/  SHF.L.U32 R42, R42, 0x10, RZ ;  /* 0x000000102a2a7819 */ /* 0x000fe200000006ff */
[----:B------:R-:W-:Y:S01]  /*2c10*/  FMUL.FTZ R45, R95, R114 ;  /* 0x000000725f2d7220 */ /* 0x000fe20000410000 */
[----:B------:R-:W-:Y:S01]  /*2c20*/  SHF.L.U32 R53, R51, 0x10, RZ ;  /* 0x0000001033357819 */ /* 0x000fe200000006ff */
[----:B------:R-:W-:Y:S01]  /*2c30*/  FMUL.FTZ R50, R95, R118 ;  /* 0x000000765f327220 */ /* 0x000fe20000410000 */
[----:B------:R-:W-:Y:S01]  /*2c40*/  SHF.L.U32 R52, R19, 0x10, RZ ;  /* 0x0000001013347819 */ /* 0x000fe200000006ff */
[----:B------:R-:W-:Y:S01]  /*2c50*/  FFMA.FTZ R44, R44, R49, R81 ;  /* 0x000000312c2c7223 */ /* 0x000fe20000010051 */
[----:B------:R-:W-:Y:S01]  /*2c60*/  SHF.L.U32 R51, R18, 0x10, RZ ;  /* 0x0000001012337819 */ /* 0x000fe200000006ff */
[----:B------:R-:W-:Y:S01]  /*2c70*/  FFMA.FTZ R99, R48, R42, R75 ;  /* 0x0000002a30637223 */ /* 0x000fe2000001004b */
[C---:B------:R-:W-:Y:S01]  /*2c80*/  FMUL.FTZ R38, R95.reuse, R106 ;  /* 0x0000006a5f267220 */ /* 0x040fe20000410000 */
[C---:B------:R-:W-:Y:S01]  /*2c90*/  FMUL.FTZ R40, R95.reuse, R108 ;  /* 0x0000006c5f287220 */ /* 0x040fe20000410000 */
[C---:B------:R-:W-:Y:S01]  /*2ca0*/  FMUL.FTZ R46, R95.reuse, R110 ;  /* 0x0000006e5f2e7220 */ /* 0x040fe20000410000 */
[----:B------:R-:W-:Y:S01]  /*2cb0*/  FMUL.FTZ R41, R95, R112 ;  /* 0x000000705f297220 */ /* 0x000fe20000410000 */
[----:B------:R-:W-:Y:S01]  /*2cc0*/  PRMT R49, R17, 0x7632, R49 ;  /* 0x0000763211317816 */ /* 0x000fe20000000031 */
[----:B------:R-:W-:Y:S01]  /*2cd0*/  FMUL.FTZ R95, R95, R120 ;  /* 0x000000785f5f7220 */ /* 0x000fe20000410000 */
[----:B------:R-:W-:Y:S01]  /*2ce0*/  PRMT R42, R16, 0x7632, R42 ;  /* 0x00007632102a7816 */ /* 0x000fe2000000002a */
[----:B------:R-:W-:Y:S01]  /*2cf0*/  FFMA.FTZ R100, R50, R52, R87 ;  /* 0x0000003432647223 */ /* 0x000fe20000010057 */
[----:B------:R-:W-:Y:S01]  /*2d00*/  LEA.HI.SX32 R93, R93, R2, 0x1d ;  /* 0x000000025d5d7211 */ /* 0x000fe200078feaff */
[----:B------:R-:W-:Y:S01]  /*2d10*/  FFMA.FTZ R98, R45, R51, R72 ;  /* 0x000000332d627223 */ /* 0x000fe20000010048 */
[----:B------:R-:W-:Y:S01]  /*2d20*/  SHF.L.U32 R50, R17, 0x10, RZ ;  /* 0x0000001011327819 */ /* 0x000fe200000006ff */
[----:B------:R-:W-:Y:S01]  /*2d30*/  FFMA.FTZ R101, R95, R53, R74 ;  /* 0x000000355f657223 */ /* 0x000fe2000001004a */
[----:B------:R-:W-:-:S02]  /*2d40*/  SHF.L.U32 R49, R49, 0x10, RZ ;  /* 0x0000001031317819 */ /* 0x000fc400000006ff */
[----:B------:R-:W-:Y:S01]  /*2d50*/  SHF.L.U32 R45, R16, 0x10, RZ ;  /* 0x00000010102d7819 */ /* 0x000fe200000006ff */
[----:B------:R-:W-:Y:S01]  /*2d60*/  FFMA.FTZ R96, R46, R50, R73 ;  /* 0x000000322e607223 */ /* 0x000fe20000010049 */
[----:B------:R-:W-:Y:S01]  /*2d70*/  SHF.L.U32 R42, R42, 0x10, RZ ;  /* 0x000000102a2a7819 */ /* 0x000fe200000006ff */
[----:B------:R-:W-:Y:S01]  /*2d80*/  FFMA.FTZ R97, R41, R49, R76 ;  /* 0x0000003129617223 */ /* 0x000fe2000001004c */
[C---:B------:R-:W-:Y:S01]  /*2d90*/  IADD3 R51, R93.reuse, 0x100, RZ ;  /* 0x000001005d337810 */ /* 0x040fe20007ffe0ff */
[----:B------:R-:W-:Y:S01]  /*2da0*/  FFMA.FTZ R94, R38, R45, R67 ;  /* 0x0000002d265e7223 */ /* 0x000fe20000010043 */
[C---:B------:R-:W-:Y:S01]  /*2db0*/  IADD3 R53, R93.reuse, 0x200, RZ ;  /* 0x000002005d357810 */ /* 0x040fe20007ffe0ff */
        /* <DEDUP_REMOVED lines=9> */
[----:B------:R-:W-:Y:S02]  /*2e50*/  F2FP.BF16.F32.PACK_AB R36, R58, R55 ;  /* 0x000000373a24723e */ /* 0x000fe400000010ff */
[----:B------:R-:W-:Y:S02]  /*2e60*/  F2FP.BF16.F32.PACK_AB R41, R92, R89 ;  /* 0x000000595c29723e */ /* 0x000fe400000010ff */
[----:B------:R-:W-:Y:S01]  /*2e70*/  F2FP.BF16.F32.PACK_AB R40, R44, R91 ;  /* 0x0000005b2c28723e */ /* 0x000fe200000010ff */
[----:B------:R0:W-:Y:S01]  /*2e80*/  STG.E.128 desc[UR4][R48.64], R36 ;  /* 0x0000002430007986 */ /* 0x0001e2000c101d04 */
[----:B------:R-:W-:-:S02]  /*2e90*/  F2FP.BF16.F32.PACK_AB R47, R101, R100 ;  /* 0x00000064652f723e */ /* 0x000fc400000010ff */
[----:B------:R-:W-:Y:S01]  /*2ea0*/  F2FP.BF16.F32.PACK_AB R46, R99, R98 ;  /* 0x00000062632e723e */ /* 0x000fe200000010ff */
[----:B------:R0:W-:Y:S01]  /*2eb0*/  STG.E.128 desc[UR4][R50.64], R40 ;  /* 0x0000002832007986 */ /* 0x0001e2000c101d04 */
[----:B------:R-:W-:Y:S02]  /*2ec0*/  F2FP.BF16.F32.PACK_AB R45, R97, R96 ;  /* 0x00000060612d723e */ /* 0x000fe400000010ff */
[----:B------:R-:W-:-:S05]  /*2ed0*/  F2FP.BF16.F32.PACK_AB R44, R95, R94 ;  /* 0x0000005e5f2c723e */ /* 0x000fca00000010ff */
[----:B------:R0:W-:Y:S02]  /*2ee0*/  STG.E.128 desc[UR4][R52.64], R44 ;  /* 0x0000002c34007986 */ /* 0x0001e4000c101d04 */
.L_x_7746:
[----:B------:R-:W-:Y:S05]  /*2ef0*/  BSYNC B0 ;  /* 0x0000000000007941 */ /* 0x000fea0003800000 */
.L_x_7745:
[----:B------:R-:W-:Y:S02]  /*2f00*/  IADD3 R86, R86, UR8, RZ ;  /* 0x0000000856567c10 */ /* 0x000fe4000fffe0ff */
[----:B------:R-:W-:Y:S02]  /*2f10*/  SEL R0, RZ, 0x1, P0 ;  /* 0x00000001ff007807 */ /* 0x000fe40000000000 */
[----:B------:R-:W-:-:S13]  /*2f20*/  ISETP.GE.AND P1, PT, R86, UR9, PT ;  /* 0x0000000956007c0c */ /* 0x000fda000bf26270 */
[----:B------:R-:W-:Y:S05]  /*2f30*/  @!P1 BRA `(.L_x_7747) ;  /* 0xffffffd400709947 */ /* 0x000fea000383ffff */
[----:B------:R-:W-:Y:S05]  /*2f40*/  EXIT ;  /* 0x000000000000794d */ /* 0x000fea0003800000 */
.L_x_7744:
[----:B------:R-:W-:Y:S01]  /*2f50*/  HFMA2.MMA R102, -RZ, RZ, 0, 5.9604644775390625e-08 ;  /* 0x00000001ff667435 */ /* 0x000fe200000001ff */
[----:B------:R-:W-:Y:S02]  /*2f60*/  MOV R101, R0 ;  /* 0x0000000000657202 */ /* 0x000fe40000000f00 */
[----:B------:R-:W-:Y:S02]  /*2f70*/  MOV R103, 0x1f ;  /* 0x0000001f00677802 */ /* 0x000fe40000000f00 */
[----:B------:R-:W-:-:S07]  /*2f80*/  MOV R100, 0xffffffff ;  /* 0xffffffff00647802 */ /* 0x000fce0000000f00 */
[----:B-----5:R-:W-:Y:S05]  /*2f90*/  WARPSYNC.COLLECTIVE R100, `(.L_x_7748) ;  /* 0x0000000064087348 */ /* 0x020fea0003c00000 */
[----:B------:R0:W1:Y:S02]  /*2fa0*/  SHFL.BFLY P2, R99, R101, R102, R103 ;  /* 0x0c00006665637389 */ /* 0x0000640000040067 */
[----:B01---5:R-:W-:Y:S01]  /*2fb0*/  ENDCOLLECTIVE ;  /* 0x000000000000791b */ /* 0x023fe20003800000 */
.L_x_7748:
[----:B------:R-:W-:Y:S01]  /*2fc0*/  HFMA2.MMA R102, -RZ, RZ, 0, 1.1920928955078125e-07 ;  /* 0x00000002ff667435 */ /* 0x000fe200000001ff */
[----:B------:R-:W-:-:S05]  /*2fd0*/  MOV R89, R99 ;  /* 0x0000006300597202 */ /* 0x000fca0000000f00 */
[----:B------:R-:W-:-:S04]  /*2fe0*/  FADD.FTZ R89, R0, R89 ;  /* 0x0000005900597221 */ /* 0x000fc80000010000 */
[----:B------:R-:W-:-:S07]  /*2ff0*/  IMAD.MOV.U32 R101, RZ, RZ, R89 ;  /* 0x000000ffff657224 */ /* 0x000fce00078e0059 */
[----:B------:R-:W-:Y:S05]  /*3000*/  WARPSYNC.COLLECTIVE R100, `(.L_x_7749) ;  /* 0x0000000064087348 */ /* 0x000fea0003c00000 */
[----:B------:R0:W1:Y:S02]  /*3010*/  SHFL.BFLY P2, R99, R101, R102, R103 ;  /* 0x0c00006665637389 */ /* 0x0000640000040067 */
[----:B01----:R-:W-:Y:S01]  /*3020*/  ENDCOLLECTIVE ;  /* 0x000000000000791b */ /* 0x003fe20003800000 */
.L_x_7749:
[----:B------:R-:W-:Y:S01]  /*3030*/  HFMA2.MMA R102, -RZ, RZ, 0, 2.384185791015625e-07 ;  /* 0x00000004ff667435 */ /* 0x000fe200000001ff */
[----:B------:R-:W-:-:S05]  /*3040*/  MOV R88, R99 ;  /* 0x0000006300587202 */ /* 0x000fca0000000f00 */
[----:B------:R-:W-:-:S05]  /*3050*/  FADD.FTZ R96, R89, R88 ;  /* 0x0000005859607221 */ /* 0x000fca0000010000 */
[----:B------:R-:W-:-:S07]  /*3060*/  MOV R101, R96 ;  /* 0x0000006000657202 */ /* 0x000fce0000000f00 */
[----:B------:R-:W-:Y:S05]  /*3070*/  WARPSYNC.COLLECTIVE R100, `(.L_x_7750) ;  /* 0x0000000064087348 */ /* 0x000fea0003c00000 */
[----:B------:R0:W1:Y:S02]  /*3080*/  SHFL.BFLY P2, R99, R101, R102, R103 ;  /* 0x0c00006665637389 */ /* 0x0000640000040067 */
[----:B01----:R-:W-:Y:S01]  /*3090*/  ENDCOLLECTIVE ;  /* 0x000000000000791b */ /* 0x003fe20003800000 */
.L_x_7750:
[----:B------:R-:W-:Y:S01]  /*30a0*/  HFMA2.MMA R102, -RZ, RZ, 0, 4.76837158203125e-07 ;  /* 0x00000008ff667435 */ /* 0x000fe200000001ff */
[----:B------:R-:W-:-:S05]  /*30b0*/  MOV R97, R99 ;  /* 0x0000006300617202 */ /* 0x000fca0000000f00 */
[----:B------:R-:W-:-:S05]  /*30c0*/  FADD.FTZ R97, R96, R97 ;  /* 0x0000006160617221 */ /* 0x000fca0000010000 */
[----:B------:R-:W-:-:S07]  /*30d0*/  MOV R101, R97 ;  /* 0x0000006100657202 */ /* 0x000fce0000000f00 */
[----:B------:R-:W-:Y:S05]  /*30e0*/  WARPSYNC.COLLECTIVE R100, `(.L_x_7751) ;  /* 0x0000000064087348 */ /* 0x000fea0003c00000 */
[----:B------:R0:W1:Y:S02]  /*30f0*/  SHFL.BFLY P2, R99, R101, R102, R103 ;  /* 0x0c00006665637389 */ /* 0x0000640000040067 */
[----:B01----:R-:W-:Y:S01]  /*3100*/  ENDCOLLECTIVE ;  /* 0x000000000000791b */ /* 0x003fe20003800000 */
.L_x_7751:
[----:B------:R-:W-:Y:S01]  /*3110*/  HFMA2.MMA R102, -RZ, RZ, 0, 9.5367431640625e-07 ;  /* 0x00000010ff667435 */ /* 0x000fe200000001ff */
[----:B------:R-:W-:-:S05]  /*3120*/  MOV R88, R99 ;  /* 0x0000006300587202 */ /* 0x000fca0000000f00 */
[----:B------:R-:W-:-:S05]  /*3130*/  FADD.FTZ R98, R97, R88 ;  /* 0x0000005861627221 */ /* 0x000fca0000010000 */
[----:B------:R-:W-:-:S07]  /*3140*/  MOV R101, R98 ;  /* 0x0000006200657202 */ /* 0x000fce0000000f00 */
[----:B------:R-:W-:Y:S05]  /*3150*/  WARPSYNC.COLLECTIVE R100, `(.L_x_7752) ;  /* 0x0000000064087348 */ /* 0x000fea0003c00000 */
[----:B------:R0:W1:Y:S02]  /*3160*/  SHFL.BFLY P2, R99, R101, R102, R103 ;  /* 0x0c00006665637389 */ /* 0x0000640000040067 */
[----:B01----:R-:W-:Y:S01]  /*3170*/  ENDCOLLECTIVE ;  /* 0x000000000000791b */ /* 0x003fe20003800000 */
.L_x_7752:
        /* <DEDUP_REMOVED lines=55> */
.L_x_7753:
[----:B------:R-:W-:Y:S01]  /*34f0*/  HFMA2.MMA R102, -RZ, RZ, 0, 1.1920928955078125e-07 ;  /* 0x00000002ff667435 */ /* 0x000fe200000001ff */
[----:B------:R-:W-:-:S05]  /*3500*/  MOV R89, R99 ;  /* 0x0000006300597202 */ /* 0x000fca0000000f00 */
[----:B------:R-:W-:-:S05]  /*3510*/  FADD.FTZ R89, R0, R89 ;  /* 0x0000005900597221 */ /* 0x000fca0000010000 */
[----:B------:R-:W-:-:S07]  /*3520*/  MOV R101, R89 ;  /* 0x0000005900657202 */ /* 0x000fce0000000f00 */
[----:B------:R-:W-:Y:S05]  /*3530*/  WARPSYNC.COLLECTIVE R100, `(.L_x_7754) ;  /* 0x0000000064087348 */ /* 0x000fea0003c00000 */
[----:B------:R0:W1:Y:S02]  /*3540*/  SHFL.BFLY P2, R99, R101, R102, R103 ;  /* 0x0c00006665637389 */ /* 0x0000640000040067 */
[----:B01----:R-:W-:Y:S01]  /*3550*/  ENDCOLLECTIVE ;  /* 0x000000000000791b */ /* 0x003fe20003800000 */
.L_x_7754:
[----:B------:R-:W-:Y:S01]  /*3560*/  HFMA2.MMA R102, -RZ, RZ, 0, 2.384185791015625e-07 ;  /* 0x00000004ff667435 */ /* 0x000fe200000001ff */
[----:B------:R-:W-:-:S05]  /*3570*/  MOV R96, R99 ;  /* 0x0000006300607202 */ /* 0x000fca0000000f00 */
[----:B------:R-:W-:-:S05]  /*3580*/  FADD.FTZ R96, R89, R96 ;  /* 0x0000006059607221 */ /* 0x000fca0000010000 */
[----:B------:R-:W-:-:S07]  /*3590*/  MOV R101, R96 ;  /* 0x0000006000657202 */ /* 0x000fce0000000f00 */
[----:B------:R-:W-:Y:S05]  /*35a0*/  WARPSYNC.COLLECTIVE R100, `(.L_x_7755) ;  /* 0x0000000064087348 */ /* 0x000fea0003c00000 */
[----:B------:R0:W1:Y:S02]  /*35b0*/  SHFL.BFLY P2, R99, R101, R102, R103 ;  /* 0x0c00006665637389 */ /* 0x0000640000040067 */
[----:B01----:R-:W-:Y:S01]  /*35c0*/  ENDCOLLECTIVE ;  /* 0x000000000000791b */ /* 0x003fe20003800000 */
.L_x_7755:
[----:B------:R-:W-:Y:S01]  /*35d0*/  HFMA2.MMA R102, -RZ, RZ, 0, 4.76837158203125e-07 ;  /* 0x00000008ff667435 */ /* 0x000fe200000001ff */
[----:B------:R-:W-:-:S05]  /*35e0*/  MOV R97, R99 ;  /* 0x0000006300617202 */ /* 0x000fca0000000f00 */
[----:B------:R-:W-:-:S05]  /*35f0*/  FADD.FTZ R97, R96, R97 ;  /* 0x0000006160617221 */ /* 0x000fca0000010000 */
[----:B------:R-:W-:-:S07]  /*3600*/  MOV R101, R97 ;  /* 0x0000006100657202 */ /* 0x000fce0000000f00 */
[----:B------:R-:W-:Y:S05]  /*3610*/  WARPSYNC.COLLECTIVE R100, `(.L_x_7756) ;  /* 0x0000000064087348 */ /* 0x000fea0003c00000 */
[----:B------:R0:W1:Y:S02]  /*3620*/  SHFL.BFLY P2, R99, R101, R102, R103 ;  /* 0x0c00006665637389 */ /* 0x0000640000040067 */
[----:B01----:R-:W-:Y:S01]  /*3630*/  ENDCOLLECTIVE ;  /* 0x000000000000791b */ /* 0x003fe20003800000 */
.L_x_7756:
[----:B------:R-:W-:Y:S01]  /*3640*/  HFMA2.MMA R102, -RZ, RZ, 0, 9.5367431640625e-07 ;  /* 0x00000010ff667435 */ /* 0x000fe200000001ff */
[----:B------:R-:W-:-:S05]  /*3650*/  MOV R98, R99 ;  /* 0x0000006300627202 */ /* 0x000fca0000000f00 */
[----:B------:R-:W-:-:S05]  /*3660*/  FADD.FTZ R98, R97, R98 ;  /* 0x0000006261627221 */ /* 0x000fca0000010000 */
[----:B------:R-:W-:-:S07]  /*3670*/  MOV R101, R98 ;  /* 0x0000006200657202 */ /* 0x000fce0000000f00 */
[----:B------:R-:W-:Y:S05]  /*3680*/  WARPSYNC.COLLECTIVE R100, `(.L_x_7757) ;  /* 0x0000000064087348 */ /* 0x000fea0003c00000 */
[----:B------:R0:W1:Y:S02]  /*3690*/  SHFL.BFLY P2, R99, R101, R102, R103 ;  /* 0x0c00006665637389 */ /* 0x0000640000040067 */
[----:B01----:R-:W-:Y:S01]  /*36a0*/  ENDCOLLECTIVE ;  /* 0x000000000000791b */ /* 0x003fe20003800000 */
.L_x_7757:
[----:B------:R-:W-:Y:S05]  /*36b0*/  BRA `(.L_x_7758) ;  /* 0xffffffe800887947 */ /* 0x000fea000383ffff */
.L_x_7759:
        /* <DEDUP_REMOVED lines=12> */
.L_x_23263:


//--------------------- .text._ZN10layer_norm13ln_fwd_kernelINS_13Kernel_traitsI13__nv_bfloat16S2_fS2_fjLj6144ELj1ELj1ELj8ELj16ENS_18Kernel_traits_baseILj6144ES2_S2_fS2_fjLj256EEEEELb1ELb0ELb0ELb0EEEvNS_9FwdParamsE --------------------------
	.section	.text._ZN10layer_norm13ln_fwd_kernelINS_13Kernel_traitsI13__nv_bfloat16S2_fS2_fjLj6144ELj1ELj1ELj8ELj16ENS_18Kernel_traits_baseILj6144ES2_S2_fS2_fjLj256EEEEELb1ELb0ELb0ELb0EEEvNS_9FwdParamsE,"ax",@progbits
	.align	128
        .global         _ZN10layer_norm13ln_fwd_kernelINS_13Kernel_traitsI13__nv_bfloat16S2_fS2_fjLj6144ELj1ELj1ELj8ELj16ENS_18Kernel_traits_baseILj6144ES2_S2_fS2_fjLj256EEEEELb1ELb0ELb0ELb0EEEvNS_9FwdParamsE
        .type           _ZN10layer_norm13ln_fwd_kernelINS_13Kernel_traitsI13__nv_bfloat16S2_fS2_fjLj6144ELj1ELj1ELj8ELj16ENS_18Kernel_traits_baseILj6144ES2_S2_fS2_fjLj256EEEEELb1ELb0ELb0ELb0EEEvNS_9FwdParamsE,@function
        .size           _ZN10layer_norm13ln_fwd_kernelINS_13Kernel_traitsI13__nv_bfloat16S2_fS2_fjLj6144ELj1ELj1ELj8ELj16ENS_18Kernel_traits_baseILj6144ES2_S2_fS2_fjLj256EEEEELb1ELb0ELb0ELb0EEEvNS_9FwdParamsE,(.L_x_23264 - _ZN10layer_norm13ln_fwd_kernelINS_13Kernel_traitsI13__nv_bfloat16S2_fS2_fjLj6144ELj1ELj1ELj8ELj16ENS_18Kernel_traits_baseILj6144ES2_S2_fS2_fjLj256EEEEELb1ELb0ELb0ELb0EEEvNS_9FwdParamsE)
        .other          _ZN10layer_norm13ln_fwd_kernelINS_13Kernel_traitsI13__nv_bfloat16S2_fS2_fjLj6144ELj1ELj1ELj8ELj16ENS_18Kernel_traits_baseILj6144ES2_S2_fS2_fjLj256EEEEELb1ELb0ELb0ELb0EEEvNS_9FwdParamsE,@"STO_CUDA_ENTRY STV_DEFAULT"
_ZN10layer_norm13ln_fwd_kernelINS_13Kernel_traitsI13__nv_bfloat16S2_fS2_fjLj6144ELj1ELj1ELj8ELj16ENS_18Kernel_traits_baseILj6144ES2_S2_fS2_fjLj256EEEEELb1ELb0ELb0ELb0EEEvNS_9FwdParamsE:
.text._ZN10layer_norm13ln_fwd_kernelINS_13Kernel_traitsI13__nv_bfloat16S2_fS2_fjLj6144ELj1ELj1ELj8ELj16ENS_18Kernel_traits_baseILj6144ES2_S2_fS2_fjLj256EEEEELb1ELb0ELb0ELb0EEEvNS_9FwdParamsE:
        /* <DEDUP_REMOVED lines=79> */
[C---:B------:R-:W-:Y:S02]  /*04f0*/  ISETP.GE.U32.AND P3, PT, R22.reuse, 0x200, PT ;  /* 0x000002001600780c */ /* 0x040fe40003f66070 */
        /* <DEDUP_REMOVED lines=28> */
.L_x_7761:
[----:B------:R-:W-:Y:S05]  /*06c0*/  BSYNC B0 ;  /* 0x0000000000007941 */ /* 0x000fea0003800000 */
.L_x_7760:
        /* <DEDUP_REMOVED lines=18> */
.L_x_7763:
[----:B------:R-:W-:Y:S05]  /*07f0*/  BSYNC B0 ;  /* 0x0000000000007941 */ /* 0x000fea0003800000 */
.L_x_7762:
        /* <DEDUP_REMOVED lines=13> */
.L_x_7765:
[----:B------:R-:W-:Y:S05]  /*08d0*/  BSYNC B0 ;  /* 0x0000000000007941 */ /* 0x000fea0003800000 */
.L_x_7764:
[----:B------:R-:W-:Y:S01]  /*08e0*/  ULDC UR8, c[0x0][0x214] ;  /* 0x0000850000087ab9 */ /* 0x000fe20000000800 */
[----:B------:R-:W-:Y:S02]  /*08f0*/  LOP3.LUT R37, R37, UR32, R16, 0x96, !PT ;  /* 0x0000002025257c12 */ /* 0x000fe4000f8e9610 */
[----:B------:R-:W-:-:S13]  /*0900*/  ISETP.GE.AND P0, PT, R21, UR8, PT ;  /* 0x0000000815007c0c */ /* 0x000fda000bf06270 */
[----:B------:R-:W-:Y:S05]  /*0910*/  @P0 EXIT ;  /* 0x000000000000094d */ /* 0x000fea0003800000 */
[----:B------:R-:W-:Y:S01]  /*0920*/  SHF.R.S32.HI R36, RZ, 0x3, R36 ;  /* 0x00000003ff247819 */ /* 0x000fe20000011424 */
[----:B-----5:R-:W-:Y:S01]  /*0930*/  IMAD.U32 R66, R25, 0x10000, RZ ;  /* 0x0001000019427824 */ /* 0x020fe200078e00ff */
[----:B------:R-:W-:Y:S01]  /*0940*/  PRMT R91, R24, 0x7632, R91 ;  /* 0x00007632185b7816 */ /* 0x000fe2000000005b */
[----:B------:R-:W-:Y:S01]  /*0950*/  IMAD.U32 R69, R26, 0x10000, RZ ;  /* 0x000100001a457824 */ /* 0x000fe200078e00ff */
[----:B------:R-:W-:Y:S01]  /*0960*/  SHF.L.U32 R67, R24, 0x10, RZ ;  /* 0x0000001018437819 */ /* 0x000fe200000006ff */
[----:B------:R-:W-:Y:S01]  /*0970*/  IMAD.U32 R0, R31, 0x10000, RZ ;  /* 0x000100001f007824 */ /* 0x000fe200078e00ff */
[----:B------:R-:W-:Y:S01]  /*0980*/  PRMT R93, R25, 0x7632, R93 ;  /* 0x00007632195d7816 */ /* 0x000fe2000000005d */
[----:B------:R-:W-:Y:S01]  /*0990*/  IMAD.HI.U32 R78, R37, -0x326172a9, RZ ;  /* 0xcd9e8d57254e7827 */ /* 0x000fe200078e00ff */
[----:B------:R-:W-:Y:S01]  /*09a0*/  LOP3.LUT R25, R62, 0xe0, RZ, 0xc0, !PT ;  /* 0x000000e03e197812 */ /* 0x000fe200078ec0ff */
[----:B------:R-:W-:Y:S01]  /*09b0*/  ULDC.64 UR8, c[0x0][0x270] ;  /* 0x00009c0000087ab9 */ /* 0x000fe20000000a00 */
[----:B------:R-:W-:Y:S01]  /*09c0*/  LOP3.LUT R24, R36, 0xff, RZ, 0xc0, !PT ;  /* 0x000000ff24187812 */ /* 0x000fe200078ec0ff */
[----:B------:R-:W-:Y:S01]  /*09d0*/  IMAD.HI.U32 R77, R98, -0x2daee0ad, RZ ;  /* 0xd2511f53624d7827 */ /* 0x000fe200078e00ff */
[----:B------:R-:W-:Y:S01]  /*09e0*/  SHF.R.U32.HI R36, RZ, 0x3, R36 ;  /* 0x00000003ff247819 */ /* 0x000fe20000011624 */
[----:B------:R-:W-:Y:S01]  /*09f0*/  HFMA2.MMA R103, -RZ, RZ, 0, 5.9604644775390625e-08 ;  /* 0x00000001ff677435 */ /* 0x000fe200000001ff */
[----:B------:R-:W-:Y:S01]  /*0a00*/  VIADDMNMX R25, R24, -R25, RZ, !PT ;  /* 0x8000001918197246 */ /* 0x000fe200078001ff */
[----:B------:R-:W-:Y:S01]  /*0a10*/  IMAD.U32 R20, R13, 0x10000, RZ ;  /* 0x000100000d147824 */ /* 0x000fe200078e00ff */
[----:B------:R-:W-:Y:S01]  /*0a20*/  LOP3.LUT R36, R36, 0x1fffffe0, RZ, 0xc0, !PT ;  /* 0x1fffffe024247812 */ /* 0x000fe200078ec0ff */
[----:B------:R-:W-:Y:S01]  /*0a30*/  IMAD.U32 R19, R12, 0x10000, RZ ;  /* 0x000100000c137824 */ /* 0x000fe200078e00ff */
[----:B------:R-:W-:Y:S01]  /*0a40*/  VIMNMX R25, R25, 0x20, PT ;  /* 0x0000002019197848 */ /* 0x000fe20003fe0100 */
[----:B------:R-:W-:Y:S01]  /*0a50*/  IMAD.U32 R18, R15, 0x10000, RZ ;  /* 0x000100000f127824 */ /* 0x000fe200078e00ff */
[----:B------:R-:W-:Y:S01]  /*0a60*/  PRMT R95, R26, 0x7632, R95 ;  /* 0x000076321a5f7816 */ /* 0x000fe2000000005f */
[----:B------:R-:W-:Y:S01]  /*0a70*/  IMAD.U32 R13, R10, 0x10000, RZ ;  /* 0x000100000a0d7824 */ /* 0x000fe200078e00ff */
[----:B------:R-:W-:Y:S01]  /*0a80*/  SHF.L.U32 R26, R62, 0x5, RZ ;  /* 0x000000053e1a7819 */ /* 0x000fe200000006ff */
[----:B------:R-:W-:Y:S01]  /*0a90*/  IMAD.IADD R25, R25, 0x1, R36 ;  /* 0x0000000119197824 */ /* 0x000fe200078e0224 */
[C---:B------:R-:W-:Y:S01]  /*0aa0*/  PRMT R88, R29.reuse, 0x7632, R88 ;  /* 0x000076321d587816 */ /* 0x040fe20000000058 */
[----:B------:R-:W-:Y:S01]  /*0ab0*/  IMAD.U32 R15, R8, 0x10000, RZ ;  /* 0x00010000080f7824 */ /* 0x000fe200078e00ff */
[----:B------:R-:W-:Y:S01]  /*0ac0*/  SHF.L.U32 R3, R29, 0x10, RZ ;  /* 0x000000101d037819 */ /* 0x000fe200000006ff */
[----:B------:R-:W-:Y:S01]  /*0ad0*/  IMAD.SHL.U32 R25, R25, 0x8, RZ ;  /* 0x0000000819197824 */ /* 0x000fe200078e00ff */
[----:B------:R-:W-:Y:S01]  /*0ae0*/  LOP3.LUT R29, R26, 0x3e0, RZ, 0xc0, !PT ;  /* 0x000003e01a1d7812 */ /* 0x000fe200078ec0ff */
[----:B------:R-:W-:Y:S01]  /*0af0*/  IMAD.U32 R10, R6, 0x10000, RZ ;  /* 0x00010000060a7824 */ /* 0x000fe200078e00ff */
[----:B------:R-:W-:Y:S01]  /*0b00*/  PRMT R92, R31, 0x7632, R92 ;  /* 0x000076321f5c7816 */ /* 0x000fe2000000005c */
[----:B------:R-:W-:Y:S01]  /*0b10*/  IMAD R31, R39, -0x326172a9, RZ ;  /* 0xcd9e8d57271f7824 */ /* 0x000fe200078e02ff */
[----:B------:R-:W-:Y:S01]  /*0b20*/  I2FP.F32.U32 R25, R25 ;  /* 0x0000001900197245 */ /* 0x000fe20000201000 */
[----:B------:R-:W-:Y:S01]  /*0b30*/  UISETP.NE.U32.AND UP0, UPT, UR8, URZ, UPT ;  /* 0x0000003f0800728c */ /* 0x000fe2000bf05070 */
[----:B------:R-:W-:Y:S01]  /*0b40*/  VIADDMNMX R29, R24, -R29, RZ, !PT ;  /* 0x8000001d181d7246 */ /* 0x000fe200078001ff */
[----:B------:R-:W-:Y:S01]  /*0b50*/  IMAD R24, R38, -0x2daee0ad, RZ ;  /* 0xd2511f5326187824 */ /* 0x000fe200078e02ff */
[----:B------:R0:W1:Y:S01]  /*0b60*/  MUFU.RCP R101, R25 ;  /* 0x0000001900657308 */ /* 0x0000620000001000 */
[----:B------:R-:W-:Y:S01]  /*0b70*/  PRMT R81, R4, 0x7632, R81 ;  /* 0x0000763204517816 */ /* 0x000fe20000000051 */
[----:B------:R-:W-:Y:S01]  /*0b80*/  IMAD.U32 R8, R32, 0x10000, RZ ;  /* 0x0001000020087824 */ /* 0x000fe200078e00ff */
[----:B------:R-:W-:Y:S01]  /*0b90*/  VIMNMX R29, R29, 0x20, PT ;  /* 0x000000201d1d7848 */ /* 0x000fe20003fe0100 */
        /* <DEDUP_REMOVED lines=20> */
[----:B------:R-:W-:Y:S01]  /*0ce0*/  IMAD.MOV.U32 R94, RZ, RZ, RZ ;  /* 0x000000ffff5e7224 */ /* 0x000fe200078e00ff */
        /* <DEDUP_REMOVED lines=40> */
[----:B01----:R-:W-:-:S09]  /*0f70*/  ULDC.64 UR16, c[0x0][0x210] ;  /* 0x0000840000107ab9 */ /* 0x003fd20000000a00 */
.L_x_7947:
[----:B------:R-:W-:Y:S01]  /*0f80*/  PLOP3.LUT P0, PT, PT, PT, UP0, 0x80, 0x0 ;  /* 0x000000000000781c */ /* 0x000fe20003f0f008 */
[----:B-12---:R-:W-:Y:S01]  /*0f90*/  IMAD.MOV.U32 R56, RZ, RZ, 0x2 ;  /* 0x00000002ff387424 */ /* 0x006fe200078e00ff */
        /* <DEDUP_REMOVED lines=16> */
[----:B------:R-:W0:Y:S08]  /*10a0*/  LDC.64 R36, c[0x0][0x220] ;  /* 0x00008800ff247b82 */ /* 0x000e300000000a00 */
[----:B------:R-:W1:Y:S01]  /*10b0*/  LDC.64 R32, c[0x0][0x230] ;  /* 0x00008c00ff207b82 */ /* 0x000e620000000a00 */
[----:B0-----:R-:W-:-:S06]  /*10c0*/  IMAD.WIDE.U32 R36, R102, 0x10, R36 ;  /* 0x0000001066247825 */ /* 0x001fcc00078e0024 */
[----:B------:R-:W5:Y:S01]  /*10d0*/  LDG.E.128 R36, desc[UR4][R36.64] ;  /* 0x0000000424247981 */ /* 0x000f62000c1e1d00 */
[----:B-1----:R-:W-:-:S04]  /*10e0*/  ISETP.NE.U32.AND P0, PT, R32, RZ, PT ;  /* 0x000000ff2000720c */ /* 0x002fc80003f05070 */
[----:B------:R-:W-:-:S13]  /*10f0*/  ISETP.NE.AND.EX P0, PT, R33, RZ, PT, P0 ;  /* 0x000000ff2100720c */ /* 0x000fda0003f05300 */
[----:B------:R-:W-:-:S04]  /*1100*/  @P0 LEA R34, P1, R102, R32, 0x5 ;  /* 0x0000002066220211 */ /* 0x000fc800078228ff */
[----:B------:R-:W-:-:S05]  /*1110*/  @P0 LEA.HI.X R35, R102, R33, RZ, 0x5, P1 ;  /* 0x0000002166230211 */ /* 0x000fca00008f2cff */
[----:B------:R0:W5:Y:S04]  /*1120*/  @P0 LDG.E.128 R24, desc[UR4][R34.64] ;  /* 0x0000000422180981 */ /* 0x000168000c1e1d00 */
[----:B------:R0:W5:Y:S01]  /*1130*/  @P0 LDG.E.128 R28, desc[UR4][R34.64+0x10] ;  /* 0x00001004221c0981 */ /* 0x000162000c1e1d00 */
        /* <DEDUP_REMOVED lines=12> */
.L_x_7769:
[----:B------:R-:W-:-:S07]  /*1200*/  IMAD.MOV.U32 R108, RZ, RZ, R100 ;  /* 0x000000ffff6c7224 */ /* 0x000fce00078e0064 */
.L_x_7770:
[----:B------:R-:W-:Y:S05]  /*1210*/  BSYNC B1 ;  /* 0x0000000000017941 */ /* 0x000fea0003800000 */
.L_x_7768:
        /* <DEDUP_REMOVED lines=16> */
.L_x_7774:
[----:B------:R-:W-:Y:S05]  /*1320*/  BSYNC B2 ;  /* 0x0000000000027941 */ /* 0x000fea0003800000 */
.L_x_7773:
        /* <DEDUP_REMOVED lines=44> */
.L_x_7772:
[----:B------:R-:W-:Y:S05]  /*15f0*/  BSYNC B1 ;  /* 0x0000000000017941 */ /* 0x000fea0003800000 */
.L_x_7771:
[----:B------:R-:W0:Y:S01]  /*1600*/  LDC R107, c[0x0][0x298] ;  /* 0x0000a600ff6b7b82 */ /* 0x000e220000000800 */
[----:B------:R-:W-:Y:S01]  /*1610*/  HFMA2.MMA R111, -RZ, RZ, 0.1171875, 0 ;  /* 0x2f800000ff6f7435 */ /* 0x000fe200000001ff */
[----:B------:R-:W-:Y:S01]  /*1620*/  I2FP.F32.U32 R34, R108 ;  /* 0x0000006c00227245 */ /* 0x000fe20000201000 */
[----:B-----5:R-:W-:Y:S01]  /*1630*/  IMAD.U32 R57, R36, 0x10000, RZ ;  /* 0x0001000024397824 */ /* 0x020fe200078e00ff */
[----:B------:R-:W-:Y:S01]  /*1640*/  ISETP.NE.U32.AND P0, PT, R32, RZ, PT ;  /* 0x000000ff2000720c */ /* 0x000fe20003f05070 */
[----:B------:R-:W-:Y:S01]  /*1650*/  BSSY B1, `(.L_x_7775) ;  /* 0x0000017000017945 */ /* 0x000fe20003800000 */
[C---:B------:R-:W-:Y:S01]  /*1660*/  ISETP.NE.AND P1, PT, R56.reuse, 0x1, PT ;  /* 0x000000013800780c */ /* 0x040fe20003f25270 */
[----:B------:R-:W-:Y:S01]  /*1670*/  FMUL.FTZ R32, R57, R106 ;  /* 0x0000006a39207220 */ /* 0x000fe20000410000 */
[----:B------:R-:W1:Y:S01]  /*1680*/  LDC R110, c[0x0][0x294] ;  /* 0x0000a500ff6e7b82 */ /* 0x000e620000000800 */
[----:B------:R-:W-:Y:S01]  /*1690*/  ISETP.NE.AND.EX P0, PT, R33, RZ, PT, P0 ;  /* 0x000000ff2100720c */ /* 0x000fe20003f05300 */
[----:B------:R-:W-:-:S02]  /*16a0*/  VIADD R57, R56, 0x1 ;  /* 0x0000000138397836 */ /* 0x000fc40000000000 */
[----:B------:R-:W-:Y:S01]  /*16b0*/  FFMA.FTZ R35, R34, R111, 1.1641532182693481445e-10 ;  /* 0x2f00000022237423 */ /* 0x000fe2000001006f */
[----:B------:R-:W-:Y:S01]  /*16c0*/  PRMT R36, R36, 0x7632, R36 ;  /* 0x0000763224247816 */ /* 0x000fe20000000024 */
        /* <DEDUP_REMOVED lines=14> */
.L_x_7776:
[----:B------:R-:W-:-:S07]  /*17b0*/  MOV R33, R100 ;  /* 0x0000006400217202 */ /* 0x000fce0000000f00 */
.L_x_7777:
[----:B------:R-:W-:Y:S05]  /*17c0*/  BSYNC B1 ;  /* 0x0000000000017941 */ /* 0x000fea0003800000 */
.L_x_7775:
        /* <DEDUP_REMOVED lines=16> */
.L_x_7781:
[----:B------:R-:W-:Y:S05]  /*18d0*/  BSYNC B2 ;  /* 0x0000000000027941 */ /* 0x000fea0003800000 */
.L_x_7780:
        /* <DEDUP_REMOVED lines=44> */
.L_x_7779:
[----:B------:R-:W-:Y:S05]  /*1ba0*/  BSYNC B1 ;  /* 0x0000000000017941 */ /* 0x000fea0003800000 */
.L_x_7778:
        /* <DEDUP_REMOVED lines=21> */
.L_x_7783:
[----:B------:R-:W-:-:S07]  /*1d00*/  IMAD.MOV.U32 R36, RZ, RZ, R100 ;  /* 0x000000ffff247224 */ /* 0x000fce00078e0064 */
.L_x_7784:
[----:B------:R-:W-:Y:S05]  /*1d10*/  BSYNC B1 ;  /* 0x0000000000017941 */ /* 0x000fea0003800000 */
.L_x_7782:
        /* <DEDUP_REMOVED lines=16> */
.L_x_7788:
[----:B------:R-:W-:Y:S05]  /*1e20*/  BSYNC B2 ;  /* 0x0000000000027941 */ /* 0x000fea0003800000 */
.L_x_7787:
        /* <DEDUP_REMOVED lines=44> */
.L_x_7786:
[----:B------:R-:W-:Y:S05]  /*20f0*/  BSYNC B1 ;  /* 0x0000000000017941 */ /* 0x000fea0003800000 */
.L_x_7785:
[----:B------:R-:W-:Y:S01]  /*2100*/  I2FP.F32.U32 R34, R36 ;  /* 0x0000002400227245 */ /* 0x000fe20000201000 */
[----:B------:R-:W-:Y:S01]  /*2110*/  BSSY B1, `(.L_x_7789) ;  /* 0x0000015000017945 */ /* 0x000fe20003800000 */
[----:B------:R-:W-:Y:S02]  /*2120*/  SHF.L.U32 R57, R37, 0x10, RZ ;  /* 0x0000001025397819 */ /* 0x000fe400000006ff */
[----:B------:R-:W-:Y:S01]  /*2130*/  ISETP.NE.AND P2, PT, R56, 0x1, PT ;  /* 0x000000013800780c */ /* 0x000fe20003f45270 */
[----:B------:R-:W-:Y:S02]  /*2140*/  FFMA.FTZ R35, R34, R111, 1.1641532182693481445e-10 ;  /* 0x2f00000022237423 */ /* 0x000fe4000001006f */
[----:B------:R-:W-:Y:S01]  /*2150*/  FMUL.FTZ R34, R57, R106 ;  /* 0x0000006a39227220 */ /* 0x000fe20000410000 */
[----:B------:R-:W-:Y:S02]  /*2160*/  VIADD R57, R56, 0x1 ;  /* 0x0000000138397836 */ /* 0x000fe40000000000 */
[----:B------:R-:W-:Y:S01]  /*2170*/  FSETP.GTU.FTZ.AND P1, PT, R35, R110, PT ;  /* 0x0000006e2300720b */ /* 0x000fe20003f3c000 */
[----:B------:R-:W-:Y:S01]  /*2180*/  FMUL.FTZ R34, R34, R107 ;  /* 0x0000006b22227220 */ /* 0x000fe20000410000 */
[----:B------:R-:W-:-:S04]  /*2190*/  PRMT R35, R37, 0x7632, R35 ;  /* 0x0000763225237816 */ /* 0x000fc80000000023 */
        /* <DEDUP_REMOVED lines=11> */
.L_x_7790:
[----:B------:R-:W-:-:S07]  /*2250*/  IMAD.MOV.U32 R96, RZ, RZ, R100 ;  /* 0x000000ffff607224 */ /* 0x000fce00078e0064 */
.L_x_7791:
[----:B------:R-:W-:Y:S05]  /*2260*/  BSYNC B1 ;  /* 0x0000000000017941 */ /* 0x000fea0003800000 */
.L_x_7789:
        /* <DEDUP_REMOVED lines=16> */
.L_x_7795:
[----:B------:R-:W-:Y:S05]  /*2370*/  BSYNC B2 ;  /* 0x0000000000027941 */ /* 0x000fea0003800000 */
.L_x_7794:
        /* <DEDUP_REMOVED lines=42> */
[----:B------:R-:W-:Y:S01]  /*2620*/  LOP3.LUT R77, R37, UR34, R56, 0x96, !PT ;  /* 0x00000022254d7c12 */ /* 0x000fe2000f8e9638 */
[----:B------:R-:W-:-:S07]  /*2630*/  IMAD.MOV.U32 R98, RZ, RZ, R36 ;  /* 0x000000ffff627224 */ /* 0x000fce00078e0024 */
.L_x_7793:
[----:B------:R-:W-:Y:S05]  /*2640*/  BSYNC B1 ;  /* 0x0000000000017941 */ /* 0x000fea0003800000 */
.L_x_7792:
        /* <DEDUP_REMOVED lines=20> */
.L_x_7797:
[----:B------:R-:W-:-:S07]  /*2790*/  MOV R96, R100 ;  /* 0x0000006400607202 */ /* 0x000fce0000000f00 */
.L_x_7798:
[----:B------:R-:W-:Y:S05]  /*27a0*/  BSYNC B1 ;  /* 0x0000000000017941 */ /* 0x000fea0003800000 */
.L_x_7796:
        /* <DEDUP_REMOVED lines=16> */
.L_x_7802:
[----:B------:R-:W-:Y:S05]  /*28b0*/  BSYNC B2 ;  /* 0x0000000000027941 */ /* 0x000fea0003800000 */
.L_x_7801:
        /* <DEDUP_REMOVED lines=44> */
.L_x_7800:
[----:B------:R-:W-:Y:S05]  /*2b80*/  BSYNC B1 ;  /* 0x0000000000017941 */ /* 0x000fea0003800000 */
.L_x_7799:
[----:B------:R-:W-:Y:S01]  /*2b90*/  I2FP.F32.U32 R36, R96 ;  /* 0x0000006000247245 */ /* 0x000fe20000201000 */
[----:B------:R-:W-:Y:S01]  /*2ba0*/  IMAD.U32 R57, R38, 0x10000, RZ ;  /* 0x0001000026397824 */ /* 0x000fe200078e00ff */
[----:B------:R-:W-:Y:S01]  /*2bb0*/  ISETP.NE.AND P4, PT, R56, 0x1, PT ;  /* 0x000000013800780c */ /* 0x000fe20003f85270 */
[----:B------:R-:W-:Y:S01]  /*2bc0*/  BSSY B1, `(.L_x_7803) ;  /* 0x0000013000017945 */ /* 0x000fe20003800000 */
[----:B------:R-:W-:Y:S01]  /*2bd0*/  PRMT R38, R38, 0x7632, R38 ;  /* 0x0000763226267816 */ /* 0x000fe20000000026 */
        /* <DEDUP_REMOVED lines=16> */
.L_x_7804:
[----:B------:R-:W-:-:S07]  /*2ce0*/  IMAD.MOV.U32 R37, RZ, RZ, R100 ;  /* 0x000000ffff257224 */ /* 0x000fce00078e0064 */
.L_x_7805:
[----:B------:R-:W-:Y:S05]  /*2cf0*/  BSYNC B1 ;  /* 0x0000000000017941 */ /* 0x000fea0003800000 */
.L_x_7803:
        /* <DEDUP_REMOVED lines=16> */
.L_x_7809:
[----:B------:R-:W-:Y:S05]  /*2e00*/  BSYNC B2 ;  /* 0x0000000000027941 */ /* 0x000fea0003800000 */
.L_x_7808:
        /* <DEDUP_REMOVED lines=44> */
.L_x_7807:
[----:B------:R-:W-:Y:S05]  /*30d0*/  BSYNC B1 ;  /* 0x0000000000017941 */ /* 0x000fea0003800000 */
.L_x_7806:
[----:B------:R-:W-:Y:S01]  /*30e0*/  I2FP.F32.U32 R56, R37 ;  /* 0x0000002500387245 */ /* 0x000fe20000201000 */
[----:B------:R-:W-:Y:S01]  /*30f0*/  BSSY B1, `(.L_x_7810) ;  /* 0x0000014000017945 */ /* 0x000fe20003800000 */
[----:B------:R-:W-:Y:S02]  /*3100*/  SHF.L.U32 R57, R38, 0x10, RZ ;  /* 0x0000001026397819 */ /* 0x000fe400000006ff */
[----:B------:R-:W-:Y:S01]  /*3110*/  ISETP.NE.AND P5, PT, R58, 0x1, PT ;  /* 0x000000013a00780c */ /* 0x000fe20003fa5270 */
[----:B------:R-:W-:Y:S01]  /*3120*/  FFMA.FTZ R37, R56, R111, 1.1641532182693481445e-10 ;  /* 0x2f00000038257423 */ /* 0x000fe2000001006f */
[----:B------:R-:W-:Y:S02]  /*3130*/  VIADD R56, R58, 0x1 ;  /* 0x000000013a387836 */ /* 0x000fe40000000000 */
[----:B------:R-:W-:Y:S02]  /*3140*/  FMUL.FTZ R38, R57, R106 ;  /* 0x0000006a39267220 */ /* 0x000fe40000410000 */
[----:B------:R-:W-:-:S02]  /*3150*/  FSETP.GTU.FTZ.AND P4, PT, R37, R110, PT ;  /* 0x0000006e2500720b */ /* 0x000fc40003f9c000 */
        /* <DEDUP_REMOVED lines=12> */
.L_x_7811:
[----:B------:R-:W-:-:S07]  /*3220*/  IMAD.MOV.U32 R38, RZ, RZ, R100 ;  /* 0x000000ffff267224 */ /* 0x000fce00078e0064 */
.L_x_7812:
[----:B------:R-:W-:Y:S05]  /*3230*/  BSYNC B1 ;  /* 0x0000000000017941 */ /* 0x000fea0003800000 */
.L_x_7810:
        /* <DEDUP_REMOVED lines=16> */
.L_x_7816:
[----:B------:R-:W-:Y:S05]  /*3340*/  BSYNC B2 ;  /* 0x0000000000027941 */ /* 0x000fea0003800000 */
.L_x_7815:
        /* <DEDUP_REMOVED lines=44> */
.L_x_7814:
[----:B------:R-:W-:Y:S05]  /*3610*/  BSYNC B1 ;  /* 0x0000000000017941 */ /* 0x000fea0003800000 */
.L_x_7813:
[----:B------:R-:W-:Y:S01]  /*3620*/  I2FP.F32.U32 R38, R38 ;  /* 0x0000002600267245 */ /* 0x000fe20000201000 */
[----:B------:R-:W-:Y:S01]  /*3630*/  BSSY B1, `(.L_x_7817) ;  /* 0x0000015000017945 */ /* 0x000fe20003800000 */
[C---:B------:R-:W-:Y:S01]  /*3640*/  SHF.L.U32 R59, R39.reuse, 0x10, RZ ;  /* 0x00000010273b7819 */ /* 0x040fe200000006ff */
[C---:B------:R-:W-:Y:S01]  /*3650*/  VIADD R96, R56.reuse, 0x1 ;  /* 0x0000000138607836 */ /* 0x040fe20000000000 */
[----:B------:R-:W-:Y:S01]  /*3660*/  ISETP.NE.AND P6, PT, R56, 0x1, PT ;  /* 0x000000013800780c */ /* 0x000fe20003fc5270 */
[----:B------:R-:W-:Y:S01]  /*3670*/  FFMA.FTZ R57, R38, R111, 1.1641532182693481445e-10 ;  /* 0x2f00000026397423 */ /* 0x000fe2000001006f */
[----:B------:R-:W-:Y:S01]  /*3680*/  PRMT R39, R39, 0x7632, R39 ;  /* 0x0000763227277816 */ /* 0x000fe20000000027 */
[----:B------:R-:W-:-:S03]  /*3690*/  FMUL.FTZ R38, R59, R106 ;  /* 0x0000006a3b267220 */ /* 0x000fc60000410000 */
        /* <DEDUP_REMOVED lines=13> */
.L_x_7818:
[----:B------:R-:W-:-:S07]  /*3770*/  IMAD.MOV.U32 R114, RZ, RZ, R100 ;  /* 0x000000ffff727224 */ /* 0x000fce00078e0064 */
.L_x_7819:
[----:B------:R-:W-:Y:S05]  /*3780*/  BSYNC B1 ;  /* 0x0000000000017941 */ /* 0x000fea0003800000 */
.L_x_7817:
        /* <DEDUP_REMOVED lines=18> */
.L_x_7823:
[----:B------:R-:W-:Y:S05]  /*38b0*/  BSYNC B2 ;  /* 0x0000000000027941 */ /* 0x000fea0003800000 */
.L_x_7822:
        /* <DEDUP_REMOVED lines=44> */
.L_x_7821:
[----:B------:R-:W-:Y:S05]  /*3b80*/  BSYNC B1 ;  /* 0x0000000000017941 */ /* 0x000fea0003800000 */
.L_x_7820:
[----:B------:R-:W-:Y:S02]  /*3b90*/  I2FP.F32.U32 R56, R114 ;  /* 0x0000007200387245 */ /* 0x000fe40000201000 */
[----:B------:R-:W-:Y:S02]  /*3ba0*/  SHF.L.U32 R39, R39, 0x10, RZ ;  /* 0x0000001027277819 */ /* 0x000fe400000006ff */
[----:B------:R-:W-:Y:S01]  /*3bb0*/  SEL R108, RZ, 0x10000, P5 ;  /* 0x00010000ff6c7807 */ /* 0x000fe20002800000 */
[----:B------:R-:W-:Y:S01]  /*3bc0*/  FFMA.FTZ R111, R56, R111, 1.1641532182693481445e-10 ;  /* 0x2f000000386f7423 */ /* 0x000fe2000001006f */
[----:B------:R-:W-:Y:S01]  /*3bd0*/  ISETP.NE.AND P5, PT, R113, RZ, PT ;  /* 0x000000ff7100720c */ /* 0x000fe20003fa5270 */
[----:B------:R-:W-:Y:S01]  /*3be0*/  FMUL.FTZ R56, R39, R106 ;  /* 0x0000006a27387220 */ /* 0x000fe20000410000 */
[----:B------:R-:W-:Y:S02]  /*3bf0*/  SEL R104, RZ, 0x1, P1 ;  /* 0x00000001ff687807 */ /* 0x000fe40000800000 */
[----:B------:R-:W-:Y:S01]  /*3c00*/  FSETP.GTU.FTZ.AND P1, PT, R111, R110, PT ;  /* 0x0000006e6f00720b */ /* 0x000fe20003f3c000 */
[----:B------:R-:W-:Y:S01]  /*3c10*/  FMUL.FTZ R39, R56, R107 ;  /* 0x0000006b38277220 */ /* 0x000fe20000410000 */
[----:B------:R-:W-:Y:S01]  /*3c20*/  SEL R57, RZ, 0x1, P2 ;  /* 0x00000001ff397807 */ /* 0x000fe20001000000 */
[----:B------:R-:W-:Y:S01]  /*3c30*/  IMAD.WIDE.U32 R104, R104, 0x10000, RZ ;  /* 0x0001000068687825 */ /* 0x000fe200078e00ff */
[----:B------:R-:W-:-:S02]  /*3c40*/  SEL R58, RZ, 0x1, P5 ;  /* 0x00000001ff3a7807 */ /* 0x000fc40002800000 */
[----:B------:R-:W-:Y:S01]  /*3c50*/  SEL R109, RZ, 0x100, P4 ;  /* 0x00000100ff6d7807 */ /* 0x000fe20002000000 */
[----:B------:R-:W-:Y:S01]  /*3c60*/  IMAD.WIDE.U32 R56, R57, 0x1000000, RZ ;  /* 0x0100000039387825 */ /* 0x000fe200078e00ff */
[----:B------:R-:W-:Y:S02]  /*3c70*/  SEL R107, RZ, 0x1000000, P1 ;  /* 0x01000000ff6b7807 */ /* 0x000fe40000800000 */
[----:B------:R-:W-:Y:S01]  /*3c80*/  ISETP.NE.AND P6, PT, R112, RZ, PT ;  /* 0x000000ff7000720c */ /* 0x000fe20003fc5270 */
[----:B------:R-:W-:Y:S01]  /*3c90*/  IMAD.WIDE.U32 R58, R58, 0x100, RZ ;  /* 0x000001003a3a7825 */ /* 0x000fe200078e00ff */
[----:B------:R-:W-:Y:S02]  /*3ca0*/  LOP3.LUT R109, R109, R107, R108, 0xfe, !PT ;  /* 0x0000006b6d6d7212 */ /* 0x000fe400078efe6c */
[----:B------:R-:W-:Y:S02]  /*3cb0*/  SEL R111, RZ, 0x1, P3 ;  /* 0x00000001ff6f7807 */ /* 0x000fe40001800000 */
[----:B------:R-:W-:-:S02]  /*3cc0*/  FSEL R39, R39, RZ, !P1 ;  /* 0x000000ff27277208 */ /* 0x000fc40004800000 */
[----:B------:R-:W-:Y:S02]  /*3cd0*/  LEA R108, P2, R102, UR10, 0x5 ;  /* 0x0000000a666c7c11 */ /* 0x000fe4000f8428ff */
[----:B------:R-:W-:Y:S01]  /*3ce0*/  LOP3.LUT R58, R58, R56, R104, 0xfe, !PT ;  /* 0x000000383a3a7212 */ /* 0x000fe200078efe68 */
[----:B------:R-:W-:Y:S01]  /*3cf0*/  @P0 FADD.FTZ R39, R31, R39 ;  /* 0x000000271f270221 */ /* 0x000fe20000010000 */
[----:B------:R-:W-:Y:S02]  /*3d00*/  SEL R107, RZ, 0x1, P6 ;  /* 0x00000001ff6b7807 */ /* 0x000fe40003000000 */
[----:B------:R-:W-:Y:S02]  /*3d10*/  LOP3.LUT R111, R57, R109, R111, 0xfe, !PT ;  /* 0x0000006d396f7212 */ /* 0x000fe400078efe6f */
[C---:B------:R-:W-:Y:S02]  /*3d20*/  LEA R56, P1, R102.reuse, UR12, 0x3 ;  /* 0x0000000c66387c11 */ /* 0x040fe4000f8218ff */
[----:B------:R-:W-:-:S02]  /*3d30*/  LEA.HI.X R109, R102, UR11, RZ, 0x5, P2 ;  /* 0x0000000b666d7c11 */ /* 0x000fc400090f2cff */
[----:B------:R-:W-:Y:S01]  /*3d40*/  LOP3.LUT R58, R58, R107, RZ, 0xfc, !PT ;  /* 0x0000006b3a3a7212 */ /* 0x000fe200078efcff */
[C---:B------:R-:W-:Y:S01]  /*3d50*/  VIADD R107, R102.reuse, 0x100 ;  /* 0x00000100666b7836 */ /* 0x040fe20000000000 */
[----:B------:R-:W-:Y:S01]  /*3d60*/  LEA.HI.X R57, R102, UR13, RZ, 0x3, P1 ;  /* 0x0000000d66397c11 */ /* 0x000fe200088f1cff */
[----:B------:R0:W-:Y:S01]  /*3d70*/  STG.E.128 desc[UR4][R108.64], R32 ;  /* 0x000000206c007986 */ /* 0x0001e2000c101d04 */
[----:B------:R-:W-:-:S03]  /*3d80*/  LOP3.LUT R59, R59, R111, R105, 0xfe, !PT ;  /* 0x0000006f3b3b7212 */ /* 0x000fc600078efe69 */
[----:B------:R0:W-:Y:S04]  /*3d90*/  STG.E.128 desc[UR4][R108.64+0x10], R36 ;  /* 0x000010246c007986 */ /* 0x0001e8000c101d04 */
[----:B------:R0:W-:Y:S02]  /*3da0*/  STG.E.64 desc[UR4][R56.64], R58 ;  /* 0x0000003a38007986 */ /* 0x0001e4000c101b04 */
.L_x_7767:
[----:B------:R-:W-:Y:S05]  /*3db0*/  BSYNC B0 ;  /* 0x0000000000007941 */ /* 0x000fea0003800000 */
.L_x_7766:
[----:B------:R-:W-:Y:S01]  /*3dc0*/  ISETP.NE.AND P0, PT, R64, RZ, PT ;  /* 0x000000ff4000720c */ /* 0x000fe20003f05270 */
[----:B------:R-:W-:-:S12]  /*3dd0*/  BSSY B0, `(.L_x_7824) ;  /* 0x00002d3000007945 */ /* 0x000fd80003800000 */
[----:B------:R-:W-:Y:S05]  /*3de0*/  @!P0 BRA `(.L_x_7825) ;  /* 0x0000002c00448947 */ /* 0x000fea0003800000 */
[----:B------:R-:W1:Y:S08]  /*3df0*/  LDC.64 R44, c[0x0][0x220] ;  /* 0x00008800ff2c7b82 */ /* 0x000e700000000a00 */
[----:B------:R-:W2:Y:S01]  /*3e00*/  LDC.64 R40, c[0x0][0x230] ;  /* 0x00008c00ff287b82 */ /* 0x000ea20000000a00 */
[----:B-1----:R-:W-:-:S06]  /*3e10*/  IMAD.WIDE.U32 R44, R107, 0x10, R44 ;  /* 0x000000106b2c7825 */ /* 0x002fcc00078e002c */
[----:B------:R-:W5:Y:S01]  /*3e20*/  LDG.E.128 R44, desc[UR4][R44.64] ;  /* 0x000000042c2c7981 */ /* 0x000f62000c1e1d00 */
[----:B--2---:R-:W-:-:S04]  /*3e30*/  ISETP.NE.U32.AND P0, PT, R40, RZ, PT ;  /* 0x000000ff2800720c */ /* 0x004fc80003f05070 */
[----:B------:R-:W-:-:S13]  /*3e40*/  ISETP.NE.AND.EX P0, PT, R41, RZ, PT, P0 ;  /* 0x000000ff2900720c */ /* 0x000fda0003f05300 */
[----:B------:R-:W-:-:S04]  /*3e50*/  @P0 LEA R42, P1, R107, R40, 0x5 ;  /* 0x000000286b2a0211 */ /* 0x000fc800078228ff */
[----:B------:R-:W-:-:S05]  /*3e60*/  @P0 LEA.HI.X R43, R107, R41, RZ, 0x5, P1 ;  /* 0x000000296b2b0211 */ /* 0x000fca00008f2cff */
[----:B------:R1:W5:Y:S04]  /*3e70*/  @P0 LDG.E.128 R24, desc[UR4][R42.64] ;  /* 0x000000042a180981 */ /* 0x000368000c1e1d00 */
[----:B------:R1:W5:Y:S01]  /*3e80*/  @P0 LDG.E.128 R28, desc[UR4][R42.64+0x10] ;  /* 0x000010042a1c0981 */ /* 0x000362000c1e1d00 */
[C---:B------:R-:W-:Y:S01]  /*3e90*/  ISETP.NE.AND P0, PT, R96.reuse, 0x1, PT ;  /* 0x000000016000780c */ /* 0x040fe20003f05270 */
[----:B------:R-:W-:Y:S01]  /*3ea0*/  BSSY B1, `(.L_x_7826) ;  /* 0x000000c000017945 */ /* 0x000fe20003800000 */
[----:B0-----:R-:W-:-:S11]  /*3eb0*/  IADD3 R56, R96, 0x1, RZ ;  /* 0x0000000160387810 */ /* 0x001fd60007ffe0ff */
[----:B-1----:R-:W-:Y:S05]  /*3ec0*/  @!P0 BRA `(.L_x_7827) ;  /* 0x0000000000208947 */ /* 0x002fea0003800000 */
        /* <DEDUP_REMOVED lines=8> */
.L_x_7827:
[----:B------:R-:W-:-:S07]  /*3f50*/  MOV R108, R100 ;  /* 0x00000064006c7202 */ /* 0x000fce0000000f00 */
.L_x_7828:
[----:B------:R-:W-:Y:S05]  /*3f60*/  BSYNC B1 ;  /* 0x0000000000017941 */ /* 0x000fea0003800000 */
.L_x_7826:
        /* <DEDUP_REMOVED lines=16> */
.L_x_7832:
[----:B------:R-:W-:Y:S05]  /*4070*/  BSYNC B2 ;  /* 0x0000000000027941 */ /* 0x000fea0003800000 */
.L_x_7831:
        /* <DEDUP_REMOVED lines=44> */
.L_x_7830:
[----:B------:R-:W-:Y:S05]  /*4340*/  BSYNC B1 ;  /* 0x0000000000017941 */ /* 0x000fea0003800000 */
.L_x_7829:
[----:B------:R-:W0:Y:S01]  /*4350*/  LDC R112, c[0x0][0x298] ;  /* 0x0000a600ff707b82 */ /* 0x000e220000000800 */
[----:B------:R-:W-:Y:S01]  /*4360*/  I2FP.F32.U32 R43, R108 ;  /* 0x0000006c002b7245 */ /* 0x000fe20000201000 */
[----:B------:R-:W-:Y:S01]  /*4370*/  IMAD.MOV.U32 R110, RZ, RZ, 0x2f800000 ;  /* 0x2f800000ff6e7424 */ /* 0x000fe200078e00ff */
[----:B-----5:R-:W-:Y:S01]  /*4380*/  SHF.L.U32 R57, R44, 0x10, RZ ;  /* 0x000000102c397819 */ /* 0x020fe200000006ff */
[----:B------:R-:W-:Y:S01]  /*4390*/  BSSY B1, `(.L_x_7833) ;  /* 0x0000018000017945 */ /* 0x000fe20003800000 */
[----:B------:R-:W-:Y:S01]  /*43a0*/  ISETP.NE.U32.AND P0, PT, R40, RZ, PT ;  /* 0x000000ff2800720c */ /* 0x000fe20003f05070 */
[----:B------:R-:W-:Y:S01]  /*43b0*/  FFMA.FTZ R40, R43, R110, 1.1641532182693481445e-10 ;  /* 0x2f0000002b287423 */ /* 0x000fe2000001006e */
[----:B------:R-:W-:Y:S01]  /*43c0*/  ISETP.NE.AND P1, PT, R56, 0x1, PT ;  /* 0x000000013800780c */ /* 0x000fe20003f25270 */
[----:B------:R-:W1:Y:S01]  /*43d0*/  LDC R111, c[0x0][0x294] ;  /* 0x0000a500ff6f7b82 */ /* 0x000e620000000800 */
[----:B------:R-:W-:Y:S01]  /*43e0*/  FMUL.FTZ R57, R57, R106 ;  /* 0x0000006a39397220 */ /* 0x000fe20000410000 */
[----:B------:R-:W-:-:S02]  /*43f0*/  ISETP.NE.AND.EX P0, PT, R41, RZ, PT, P0 ;  /* 0x000000ff2900720c */ /* 0x000fc40003f05300 */
[----:B------:R-:W-:Y:S01]  /*4400*/  PRMT R44, R44, 0x7632, R44 ;  /* 0x000076322c2c7816 */ /* 0x000fe2000000002c */
[----:B0-----:R-:W-:Y:S01]  /*4410*/  FMUL.FTZ R57, R57, R112 ;  /* 0x0000007039397220 */ /* 0x001fe20000410000 */
[----:B-1----:R-:W-:-:S04]  /*4420*/  FSETP.GTU.FTZ.AND P2, PT, R40, R111, PT ;  /* 0x0000006f2800720b */ /* 0x002fc80003f5c000 */
[----:B------:R-:W-:Y:S01]  /*4430*/  FSEL R40, R57, RZ, !P2 ;  /* 0x000000ff39287208 */ /* 0x000fe20005000000 */
[----:B------:R-:W-:Y:S01]  /*4440*/  VIADD R57, R56, 0x1 ;  /* 0x0000000138397836 */ /* 0x000fe20000000000 */
        /* <DEDUP_REMOVED lines=11> */
.L_x_7834:
[----:B------:R-:W-:-:S07]  /*4500*/  IMAD.MOV.U32 R41, RZ, RZ, R100 ;  /* 0x000000ffff297224 */ /* 0x000fce00078e0064 */
.L_x_7835:
[----:B------:R-:W-:Y:S05]  /*4510*/  BSYNC B1 ;  /* 0x0000000000017941 */ /* 0x000fea0003800000 */
.L_x_7833:
        /* <DEDUP_REMOVED lines=16> */
.L_x_7839:
[----:B------:R-:W-:Y:S05]  /*4620*/  BSYNC B2 ;  /* 0x0000000000027941 */ /* 0x000fea0003800000 */
.L_x_7838:
        /* <DEDUP_REMOVED lines=44> */
.L_x_7837:
[----:B------:R-:W-:Y:S05]  /*48f0*/  BSYNC B1 ;  /* 0x0000000000017941 */ /* 0x000fea0003800000 */
.L_x_7836:
        /* <DEDUP_REMOVED lines=8> */
[----:B------:R-:W-:-:S03]  /*4980*/  FMUL.FTZ R43, R43, R112 ;  /* 0x000000702b2b7220 */ /* 0x000fc60000410000 */
        /* <DEDUP_REMOVED lines=12> */
.L_x_7841:
[----:B------:R-:W-:-:S07]  /*4a50*/  IMAD.MOV.U32 R44, RZ, RZ, R100 ;  /* 0x000000ffff2c7224 */ /* 0x000fce00078e0064 */
.L_x_7842:
[----:B------:R-:W-:Y:S05]  /*4a60*/  BSYNC B1 ;  /* 0x0000000000017941 */ /* 0x000fea0003800000 */
.L_x_7840:
        /* <DEDUP_REMOVED lines=16> */
.L_x_7846:
[----:B------:R-:W-:Y:S05]  /*4b70*/  BSYNC B2 ;  /* 0x0000000000027941 */ /* 0x000fea0003800000 */
.L_x_7845:
        /* <DEDUP_REMOVED lines=44> */
.L_x_7844:
[----:B------:R-:W-:Y:S05]  /*4e40*/  BSYNC B1 ;  /* 0x0000000000017941 */ /* 0x000fea0003800000 */
.L_x_7843:
[----:B------:R-:W-:Y:S01]  /*4e50*/  I2FP.F32.U32 R43, R44 ;  /* 0x0000002c002b7245 */ /* 0x000fe20000201000 */
[----:B------:R-:W-:Y:S01]  /*4e60*/  BSSY B1, `(.L_x_7847) ;  /* 0x0000015000017945 */ /* 0x000fe20003800000 */
[----:B------:R-:W-:Y:S02]  /*4e70*/  SHF.L.U32 R57, R45, 0x10, RZ ;  /* 0x000000102d397819 */ /* 0x000fe400000006ff */
[----:B------:R-:W-:Y:S01]  /*4e80*/  ISETP.NE.AND P2, PT, R56, 0x1, PT ;  /* 0x000000013800780c */ /* 0x000fe20003f45270 */
[----:B------:R-:W-:Y:S01]  /*4e90*/  FFMA.FTZ R42, R43, R110, 1.1641532182693481445e-10 ;  /* 0x2f0000002b2a7423 */ /* 0x000fe2000001006e */
[----:B------:R-:W-:Y:S01]  /*4ea0*/  PRMT R43, R45, 0x7632, R43 ;  /* 0x000076322d2b7816 */ /* 0x000fe2000000002b */
[----:B------:R-:W-:-:S03]  /*4eb0*/  FMUL.FTZ R57, R57, R106 ;  /* 0x0000006a39397220 */ /* 0x000fc60000410000 */
[----:B------:R-:W-:Y:S01]  /*4ec0*/  FSETP.GTU.FTZ.AND P1, PT, R42, R111, PT ;  /* 0x0000006f2a00720b */ /* 0x000fe20003f3c000 */
[----:B------:R-:W-:-:S05]  /*4ed0*/  FMUL.FTZ R57, R57, R112 ;  /* 0x0000007039397220 */ /* 0x000fca0000410000 */
[----:B------:R-:W-:Y:S01]  /*4ee0*/  FSEL R42, R57, RZ, !P1 ;  /* 0x000000ff392a7208 */ /* 0x000fe20004800000 */
[----:B------:R-:W-:-:S04]  /*4ef0*/  VIADD R57, R56, 0x1 ;  /* 0x0000000138397836 */ /* 0x000fc80000000000 */
        /* <DEDUP_REMOVED lines=10> */
.L_x_7848:
[----:B------:R-:W-:-:S07]  /*4fa0*/  IMAD.MOV.U32 R96, RZ, RZ, R100 ;  /* 0x000000ffff607224 */ /* 0x000fce00078e0064 */
.L_x_7849:
[----:B------:R-:W-:Y:S05]  /*4fb0*/  BSYNC B1 ;  /* 0x0000000000017941 */ /* 0x000fea0003800000 */
.L_x_7847:
        /* <DEDUP_REMOVED lines=16> */
.L_x_7853:
[----:B------:R-:W-:Y:S05]  /*50c0*/  BSYNC B2 ;  /* 0x0000000000027941 */ /* 0x000fea0003800000 */
.L_x_7852:
        /* <DEDUP_REMOVED lines=44> */
.L_x_7851:
[----:B------:R-:W-:Y:S05]  /*5390*/  BSYNC B1 ;  /* 0x0000000000017941 */ /* 0x000fea0003800000 */
.L_x_7850:
        /* <DEDUP_REMOVED lines=20> */
.L_x_7855:
[----:B------:R-:W-:-:S07]  /*54e0*/  IMAD.MOV.U32 R96, RZ, RZ, R100 ;  /* 0x000000ffff607224 */ /* 0x000fce00078e0064 */
.L_x_7856:
[----:B------:R-:W-:Y:S05]  /*54f0*/  BSYNC B1 ;  /* 0x0000000000017941 */ /* 0x000fea0003800000 */
.L_x_7854:
        /* <DEDUP_REMOVED lines=16> */
.L_x_7860:
[----:B------:R-:W-:Y:S05]  /*5600*/  BSYNC B2 ;  /* 0x0000000000027941 */ /* 0x000fea0003800000 */
.L_x_7859:
        /* <DEDUP_REMOVED lines=44> */
.L_x_7858:
[----:B------:R-:W-:Y:S05]  /*58d0*/  BSYNC B1 ;  /* 0x0000000000017941 */ /* 0x000fea0003800000 */
.L_x_7857:
[----:B------:R-:W-:Y:S01]  /*58e0*/  I2FP.F32.U32 R45, R96 ;  /* 0x00000060002d7245 */ /* 0x000fe20000201000 */
[----:B------:R-:W-:Y:S01]  /*58f0*/  BSSY B1, `(.L_x_7861) ;  /* 0x0000015000017945 */ /* 0x000fe20003800000 */
[----:B------:R-:W-:Y:S01]  /*5900*/  SHF.L.U32 R57, R46, 0x10, RZ ;  /* 0x000000102e397819 */ /* 0x000fe200000006ff */
        /* <DEDUP_REMOVED lines=18> */
.L_x_7862:
[----:B------:R-:W-:-:S07]  /*5a30*/  IMAD.MOV.U32 R45, RZ, RZ, R100 ;  /* 0x000000ffff2d7224 */ /* 0x000fce00078e0064 */
.L_x_7863:
[----:B------:R-:W-:Y:S05]  /*5a40*/  BSYNC B1 ;  /* 0x0000000000017941 */ /* 0x000fea0003800000 */
.L_x_7861:
        /* <DEDUP_REMOVED lines=16> */
.L_x_7867:
[----:B------:R-:W-:Y:S05]  /*5b50*/  BSYNC B2 ;  /* 0x0000000000027941 */ /* 0x000fea0003800000 */
.L_x_7866:
        /* <DEDUP_REMOVED lines=44> */
.L_x_7865:
[----:B------:R-:W-:Y:S05]  /*5e20*/  BSYNC B1 ;  /* 0x0000000000017941 */ /* 0x000fea0003800000 */
.L_x_7864:
        /* <DEDUP_REMOVED lines=20> */
.L_x_7869:
[----:B------:R-:W-:-:S07]  /*5f70*/  IMAD.MOV.U32 R46, RZ, RZ, R100 ;  /* 0x000000ffff2e7224 */ /* 0x000fce00078e0064 */
.L_x_7870:
[----:B------:R-:W-:Y:S05]  /*5f80*/  BSYNC B1 ;  /* 0x0000000000017941 */ /* 0x000fea0003800000 */
.L_x_7868:
        /* <DEDUP_REMOVED lines=16> */
.L_x_7874:
[----:B------:R-:W-:Y:S05]  /*6090*/  BSYNC B2 ;  /* 0x0000000000027941 */ /* 0x000fea0003800000 */
.L_x_7873:
        /* <DEDUP_REMOVED lines=44> */
.L_x_7872:
[----:B------:R-:W-:Y:S05]  /*6360*/  BSYNC B1 ;  /* 0x0000000000017941 */ /* 0x000fea0003800000 */
.L_x_7871:
        /* <DEDUP_REMOVED lines=21> */
.L_x_7876:
[----:B------:R-:W-:-:S07]  /*64c0*/  IMAD.MOV.U32 R115, RZ, RZ, R100 ;  /* 0x000000ffff737224 */ /* 0x000fce00078e0064 */
.L_x_7877:
[----:B------:R-:W-:Y:S05]  /*64d0*/  BSYNC B1 ;  /* 0x0000000000017941 */ /* 0x000fea0003800000 */
.L_x_7875:
        /* <DEDUP_REMOVED lines=18> */
.L_x_7881:
[----:B------:R-:W-:Y:S05]  /*6600*/  BSYNC B2 ;  /* 0x0000000000027941 */ /* 0x000fea0003800000 */
.L_x_7880:
        /* <DEDUP_REMOVED lines=44> */
.L_x_7879:
[----:B------:R-:W-:Y:S05]  /*68d0*/  BSYNC B1 ;  /* 0x0000000000017941 */ /* 0x000fea0003800000 */
.L_x_7878:
[----:B------:R-:W-:Y:S02]  /*68e0*/  I2FP.F32.U32 R57, R115 ;  /* 0x0000007300397245 */ /* 0x000fe40000201000 */
[----:B------:R-:W-:Y:S02]  /*68f0*/  SEL R108, RZ, 0x10000, P5 ;  /* 0x00010000ff6c7807 */ /* 0x000fe40002800000 */
[----:B------:R-:W-:Y:S01]  /*6900*/  SHF.L.U32 R47, R47, 0x10, RZ ;  /* 0x000000102f2f7819 */ /* 0x000fe200000006ff */
[----:B------:R-:W-:Y:S01]  /*6910*/  FFMA.FTZ R110, R57, R110, 1.1641532182693481445e-10 ;  /* 0x2f000000396e7423 */ /* 0x000fe2000001006e */
[----:B------:R-:W-:Y:S02]  /*6920*/  ISETP.NE.AND P5, PT, R114, RZ, PT ;  /* 0x000000ff7200720c */ /* 0x000fe40003fa5270 */
[----:B------:R-:W-:Y:S01]  /*6930*/  SEL R104, RZ, 0x1, P1 ;  /* 0x00000001ff687807 */ /* 0x000fe20000800000 */
[----:B------:R-:W-:Y:S01]  /*6940*/  FMUL.FTZ R47, R47, R106 ;  /* 0x0000006a2f2f7220 */ /* 0x000fe20000410000 */
[----:B------:R-:W-:-:S02]  /*6950*/  FSETP.GTU.FTZ.AND P1, PT, R110, R111, PT ;  /* 0x0000006f6e00720b */ /* 0x000fc40003f3c000 */
[----:B------:R-:W-:Y:S01]  /*6960*/  SEL R56, RZ, 0x1, P2 ;  /* 0x00000001ff387807 */ /* 0x000fe20001000000 */
[----:B------:R-:W-:Y:S01]  /*6970*/  FMUL.FTZ R47, R47, R112 ;  /* 0x000000702f2f7220 */ /* 0x000fe20000410000 */
[----:B------:R-:W-:Y:S01]  /*6980*/  SEL R58, RZ, 0x1, P5 ;  /* 0x00000001ff3a7807 */ /* 0x000fe20002800000 */
[----:B------:R-:W-:Y:S01]  /*6990*/  IMAD.WIDE.U32 R104, R104, 0x10000, RZ ;  /* 0x0001000068687825 */ /* 0x000fe200078e00ff */
[----:B------:R-:W-:Y:S02]  /*69a0*/  SEL R109, RZ, 0x100, P4 ;  /* 0x00000100ff6d7807 */ /* 0x000fe40002000000 */
[----:B------:R-:W-:Y:S01]  /*69b0*/  SEL R110, RZ, 0x1000000, P1 ;  /* 0x01000000ff6e7807 */ /* 0x000fe20000800000 */
[----:B------:R-:W-:Y:S01]  /*69c0*/  IMAD.WIDE.U32 R56, R56, 0x1000000, RZ ;  /* 0x0100000038387825 */ /* 0x000fe200078e00ff */
[----:B------:R-:W-:Y:S02]  /*69d0*/  ISETP.NE.AND P6, PT, R113, RZ, PT ;  /* 0x000000ff7100720c */ /* 0x000fe40003fc5270 */
[----:B------:R-:W-:Y:S01]  /*69e0*/  LOP3.LUT R109, R109, R110, R108, 0xfe, !PT ;  /* 0x0000006e6d6d7212 */ /* 0x000fe200078efe6c */
[----:B------:R-:W-:Y:S01]  /*69f0*/  IMAD.WIDE.U32 R58, R58, 0x100, RZ ;  /* 0x000001003a3a7825 */ /* 0x000fe200078e00ff */
[----:B------:R-:W-:-:S02]  /*6a00*/  SEL R113, RZ, 0x1, P3 ;  /* 0x00000001ff717807 */ /* 0x000fc40001800000 */
[----:B------:R-:W-:Y:S02]  /*6a10*/  FSEL R47, R47, RZ, !P1 ;  /* 0x000000ff2f2f7208 */ /* 0x000fe40004800000 */
[----:B------:R-:W-:Y:S02]  /*6a20*/  LEA R108, P2, R107, UR10, 0x5 ;  /* 0x0000000a6b6c7c11 */ /* 0x000fe4000f8428ff */
[----:B------:R-:W-:Y:S01]  /*6a30*/  LOP3.LUT R58, R58, R56, R104, 0xfe, !PT ;  /* 0x000000383a3a7212 */ /* 0x000fe200078efe68 */
[----:B------:R-:W-:Y:S01]  /*6a40*/  @P0 FADD.FTZ R47, R31, R47 ;  /* 0x0000002f1f2f0221 */ /* 0x000fe20000010000 */
[----:B------:R-:W-:Y:S02]  /*6a50*/  SEL R111, RZ, 0x1, P6 ;  /* 0x00000001ff6f7807 */ /* 0x000fe40003000000 */
[----:B------:R-:W-:Y:S02]  /*6a60*/  LOP3.LUT R113, R57, R109, R113, 0xfe, !PT ;  /* 0x0000006d39717212 */ /* 0x000fe400078efe71 */
[----:B------:R-:W-:-:S02]  /*6a70*/  LEA R56, P1, R107, UR12, 0x3 ;  /* 0x0000000c6b387c11 */ /* 0x000fc4000f8218ff */
[C---:B------:R-:W-:Y:S02]  /*6a80*/  LEA.HI.X R109, R107.reuse, UR11, RZ, 0x5, P2 ;  /* 0x0000000b6b6d7c11 */ /* 0x040fe400090f2cff */
[----:B------:R-:W-:Y:S02]  /*6a90*/  LOP3.LUT R58, R58, R111, RZ, 0xfc, !PT ;  /* 0x0000006f3a3a7212 */ /* 0x000fe400078efcff */
[----:B------:R-:W-:Y:S01]  /*6aa0*/  LEA.HI.X R57, R107, UR13, RZ, 0x3, P1 ;  /* 0x0000000d6b397c11 */ /* 0x000fe200088f1cff */
[----:B------:R1:W-:Y:S01]  /*6ab0*/  STG.E.128 desc[UR4][R108.64], R40 ;  /* 0x000000286c007986 */ /* 0x0003e2000c101d04 */
[----:B------:R-:W-:Y:S01]  /*6ac0*/  LOP3.LUT R59, R59, R113, R105, 0xfe, !PT ;  /* 0x000000713b3b7212 */ /* 0x000fe200078efe69 */
[----:B------:R-:W-:Y:S02]  /*6ad0*/  VIADD R107, R107, 0x100 ;  /* 0x000001006b6b7836 */ /* 0x000fe40000000000 */
[----:B------:R1:W-:Y:S04]  /*6ae0*/  STG.E.128 desc[UR4][R108.64+0x10], R44 ;  /* 0x0000102c6c007986 */ /* 0x0003e8000c101d04 */
[----:B------:R1:W-:Y:S02]  /*6af0*/  STG.E.64 desc[UR4][R56.64], R58 ;  /* 0x0000003a38007986 */ /* 0x0003e4000c101b04 */
.L_x_7825:
[----:B------:R-:W-:Y:S05]  /*6b00*/  BSYNC B0 ;  /* 0x0000000000007941 */ /* 0x000fea0003800000 */
.L_x_7824:
[----:B------:R-:W-:Y:S01]  /*6b10*/  ISETP.NE.AND P0, PT, R65, RZ, PT ;  /* 0x000000ff4100720c */ /* 0x000fe20003f05270 */
[----:B------:R-:W-:-:S12]  /*6b20*/  BSSY B0, `(.L_x_7882) ;  /* 0x00002d2000007945 */ /* 0x000fd80003800000 */
[----:B------:R-:W-:Y:S05]  /*6b30*/  @!P0 BRA `(.L_x_7883) ;  /* 0x0000002c00408947 */ /* 0x000fea0003800000 */
[----:B------:R-:W2:Y:S08]  /*6b40*/  LDC.64 R52, c[0x0][0x220] ;  /* 0x00008800ff347b82 */ /* 0x000eb00000000a00 */
[----:B------:R-:W3:Y:S01]  /*6b50*/  LDC.64 R48, c[0x0][0x230] ;  /* 0x00008c00ff307b82 */ /* 0x000ee20000000a00 */
[----:B--2---:R-:W-:-:S06]  /*6b60*/  IMAD.WIDE.U32 R52, R107, 0x10, R52 ;  /* 0x000000106b347825 */ /* 0x004fcc00078e0034 */
[----:B------:R-:W5:Y:S01]  /*6b70*/  LDG.E.128 R52, desc[UR4][R52.64] ;  /* 0x0000000434347981 */ /* 0x000f62000c1e1d00 */
[----:B---3--:R-:W-:-:S04]  /*6b80*/  ISETP.NE.U32.AND P0, PT, R48, RZ, PT ;  /* 0x000000ff3000720c */ /* 0x008fc80003f05070 */
[----:B------:R-:W-:-:S13]  /*6b90*/  ISETP.NE.AND.EX P0, PT, R49, RZ, PT, P0 ;  /* 0x000000ff3100720c */ /* 0x000fda0003f05300 */
[----:B------:R-:W-:-:S04]  /*6ba0*/  @P0 LEA R50, P1, R107, R48, 0x5 ;  /* 0x000000306b320211 */ /* 0x000fc800078228ff */
[----:B------:R-:W-:-:S05]  /*6bb0*/  @P0 LEA.HI.X R51, R107, R49, RZ, 0x5, P1 ;  /* 0x000000316b330211 */ /* 0x000fca00008f2cff */
[----:B------:R2:W5:Y:S04]  /*6bc0*/  @P0 LDG.E.128 R24, desc[UR4][R50.64] ;  /* 0x0000000432180981 */ /* 0x000568000c1e1d00 */
[----:B------:R2:W5:Y:S01]  /*6bd0*/  @P0 LDG.E.128 R28, desc[UR4][R50.64+0x10] ;  /* 0x00001004321c0981 */ /* 0x000562000c1e1d00 */
[C---:B------:R-:W-:Y:S01]  /*6be0*/  ISETP.NE.AND P0, PT, R96.reuse, 0x1, PT ;  /* 0x000000016000780c */ /* 0x040fe20003f05270 */
[----:B------:R-:W-:Y:S01]  /*6bf0*/  BSSY B1, `(.L_x_7884) ;  /* 0x000000c000017945 */ /* 0x000fe20003800000 */
[----:B01----:R-:W-:-:S11]  /*6c00*/  IADD3 R56, R96, 0x1, RZ ;  /* 0x0000000160387810 */ /* 0x003fd60007ffe0ff */
        /* <DEDUP_REMOVED lines=9> */
.L_x_7885:
[----:B------:R-:W-:-:S07]  /*6ca0*/  MOV R108, R100 ;  /* 0x00000064006c7202 */ /* 0x000fce0000000f00 */
.L_x_7886:
[----:B------:R-:W-:Y:S05]  /*6cb0*/  BSYNC B1 ;  /* 0x0000000000017941 */ /* 0x000fea0003800000 */
.L_x_7884:
        /* <DEDUP_REMOVED lines=16> */
.L_x_7890:
[----:B------:R-:W-:Y:S05]  /*6dc0*/  BSYNC B2 ;  /* 0x0000000000027941 */ /* 0x000fea0003800000 */
.L_x_7889:
        /* <DEDUP_REMOVED lines=44> */
.L_x_7888:
[----:B------:R-:W-:Y:S05]  /*7090*/  BSYNC B1 ;  /* 0x0000000000017941 */ /* 0x000fea0003800000 */
.L_x_7887:
        /* <DEDUP_REMOVED lines=27> */
.L_x_7892:
[----:B------:R-:W-:-:S07]  /*7250*/  IMAD.MOV.U32 R49, RZ, RZ, R100 ;  /* 0x000000ffff317224 */ /* 0x000fce00078e0064 */
.L_x_7893:
[----:B------:R-:W-:Y:S05]  /*7260*/  BSYNC B1 ;  /* 0x0000000000017941 */ /* 0x000fea0003800000 */
.L_x_7891:
        /* <DEDUP_REMOVED lines=16> */
.L_x_7897:
[----:B------:R-:W-:Y:S05]  /*7370*/  BSYNC B2 ;  /* 0x0000000000027941 */ /* 0x000fea0003800000 */
.L_x_7896:
        /* <DEDUP_REMOVED lines=44> */
.L_x_7895:
[----:B------:R-:W-:Y:S05]  /*7640*/  BSYNC B1 ;  /* 0x0000000000017941 */ /* 0x000fea0003800000 */
.L_x_7894:
        /* <DEDUP_REMOVED lines=21> */
.L_x_7899:
[----:B------:R-:W-:-:S07]  /*77a0*/  IMAD.MOV.U32 R52, RZ, RZ, R100 ;  /* 0x000000ffff347224 */ /* 0x000fce00078e0064 */
.L_x_7900:
[----:B------:R-:W-:Y:S05]  /*77b0*/  BSYNC B1 ;  /* 0x0000000000017941 */ /* 0x000fea0003800000 */
.L_x_7898:
        /* <DEDUP_REMOVED lines=16> */
.L_x_7904:
[----:B------:R-:W-:Y:S05]  /*78c0*/  BSYNC B2 ;  /* 0x0000000000027941 */ /* 0x000fea0003800000 */
.L_x_7903:
        /* <DEDUP_REMOVED lines=44> */
.L_x_7902:
[----:B------:R-:W-:Y:S05]  /*7b90*/  BSYNC B1 ;  /* 0x0000000000017941 */ /* 0x000fea0003800000 */
.L_x_7901:
        /* <DEDUP_REMOVED lines=21> */
.L_x_7906:
[----:B------:R-:W-:-:S07]  /*7cf0*/  IMAD.MOV.U32 R96, RZ, RZ, R100 ;  /* 0x000000ffff607224 */ /* 0x000fce00078e0064 */
.L_x_7907:
[----:B------:R-:W-:Y:S05]  /*7d00*/  BSYNC B1 ;  /* 0x0000000000017941 */ /* 0x000fea0003800000 */
.L_x_7905:
        /* <DEDUP_REMOVED lines=16> */
.L_x_7911:
[----:B------:R-:W-:Y:S05]  /*7e10*/  BSYNC B2 ;  /* 0x0000000000027941 */ /* 0x000fea0003800000 */
.L_x_7910:
        /* <DEDUP_REMOVED lines=44> */
.L_x_7909:
[----:B------:R-:W-:Y:S05]  /*80e0*/  BSYNC B1 ;  /* 0x0000000000017941 */ /* 0x000fea0003800000 */
.L_x_7908:
        /* <DEDUP_REMOVED lines=20> */
.L_x_7913:
[----:B------:R-:W-:-:S07]  /*8230*/  IMAD.MOV.U32 R96, RZ, RZ, R100 ;  /* 0x000000ffff607224 */ /* 0x000fce00078e0064 */
.L_x_7914:
[----:B------:R-:W-:Y:S05]  /*8240*/  BSYNC B1 ;  /* 0x0000000000017941 */ /* 0x000fea0003800000 */
.L_x_7912:
        /* <DEDUP_REMOVED lines=16> */
.L_x_7918:
[----:B------:R-:W-:Y:S05]  /*8350*/  BSYNC B2 ;  /* 0x0000000000027941 */ /* 0x000fea0003800000 */
.L_x_7917:
        /* <DEDUP_REMOVED lines=44> */
.L_x_7916:
[----:B------:R-:W-:Y:S05]  /*8620*/  BSYNC B1 ;  /* 0x0000000000017941 */ /* 0x000fea0003800000 */
.L_x_7915:
        /* <DEDUP_REMOVED lines=21> */
.L_x_7920:
[----:B------:R-:W-:-:S07]  /*8780*/  IMAD.MOV.U32 R53, RZ, RZ, R100 ;  /* 0x000000ffff357224 */ /* 0x000fce00078e0064 */
.L_x_7921:
[----:B------:R-:W-:Y:S05]  /*8790*/  BSYNC B1 ;  /* 0x0000000000017941 */ /* 0x000fea0003800000 */
.L_x_7919:
        /* <DEDUP_REMOVED lines=16> */
.L_x_7925:
[----:B------:R-:W-:Y:S05]  /*88a0*/  BSYNC B2 ;  /* 0x0000000000027941 */ /* 0x000fea0003800000 */
.L_x_7924:
        /* <DEDUP_REMOVED lines=44> */
.L_x_7923:
[----:B------:R-:W-:Y:S05]  /*8b70*/  BSYNC B1 ;  /* 0x0000000000017941 */ /* 0x000fea0003800000 */
.L_x_7922:
        /* <DEDUP_REMOVED lines=20> */
.L_x_7927:
[----:B------:R-:W-:-:S07]  /*8cc0*/  IMAD.MOV.U32 R54, RZ, RZ, R100 ;  /* 0x000000ffff367224 */ /* 0x000fce00078e0064 */
.L_x_7928:
[----:B------:R-:W-:Y:S05]  /*8cd0*/  BSYNC B1 ;  /* 0x0000000000017941 */ /* 0x000fea0003800000 */
.L_x_7926:
        /* <DEDUP_REMOVED lines=16> */
.L_x_7932:
[----:B------:R-:W-:Y:S05]  /*8de0*/  BSYNC B2 ;  /* 0x0000000000027941 */ /* 0x000fea0003800000 */
.L_x_7931:
        /* <DEDUP_REMOVED lines=44> */
.L_x_7930:
[----:B------:R-:W-:Y:S05]  /*90b0*/  BSYNC B1 ;  /* 0x0000000000017941 */ /* 0x000fea0003800000 */
.L_x_7929:
        /* <DEDUP_REMOVED lines=21> */
.L_x_7934:
[----:B------:R-:W-:-:S07]  /*9210*/  IMAD.MOV.U32 R115, RZ, RZ, R100 ;  /* 0x000000ffff737224 */ /* 0x000fce00078e0064 */
.L_x_7935:
[----:B------:R-:W-:Y:S05]  /*9220*/  BSYNC B1 ;  /* 0x0000000000017941 */ /* 0x000fea0003800000 */
.L_x_7933:
        /* <DEDUP_REMOVED lines=18> */
.L_x_7939:
[----:B------:R-:W-:Y:S05]  /*9350*/  BSYNC B2 ;  /* 0x0000000000027941 */ /* 0x000fea0003800000 */
.L_x_7938:
        /* <DEDUP_REMOVED lines=44> */
.L_x_7937:
[----:B------:R-:W-:Y:S05]  /*9620*/  BSYNC B1 ;  /* 0x0000000000017941 */ /* 0x000fea0003800000 */
.L_x_7936:
        /* <DEDUP_REMOVED lines=30> */
[----:B------:R-:W-:-:S03]  /*9810*/  LOP3.LUT R59, R59, R113, R105, 0xfe, !PT ;  /* 0x000000713b3b7212 */ /* 0x000fc600078efe69 */
[----:B------:R2:W-:Y:S04]  /*9820*/  STG.E.128 desc[UR4][R108.64+0x10], R52 ;  /* 0x000010346c007986 */ /* 0x0005e8000c101d04 */
[----:B------:R2:W-:Y:S02]  /*9830*/  STG.E.64 desc[UR4][R56.64], R58 ;  /* 0x0000003a38007986 */ /* 0x0005e4000c101b04 */
.L_x_7883:
[----:B------:R-:W-:Y:S05]  /*9840*/  BSYNC B0 ;  /* 0x0000000000007941 */ /* 0x000fea0003800000 */
.L_x_7882:
[----:B012---:R-:W-:Y:S01]  /*9850*/  FADD.FTZ R56, RZ, R32 ;  /* 0x00000020ff387221 */ /* 0x007fe20000010000 */
[----:B------:R-:W-:Y:S01]  /*9860*/  ISETP.NE.AND P5, PT, R63, RZ, PT ;  /* 0x000000ff3f00720c */ /* 0x000fe20003fa5270 */
[----:B------:R-:W-:Y:S01]  /*9870*/  UMOV UR8, 0xffffffff ;  /* 0xffffffff00087882 */ /* 0x000fe20000000000 */
[C---:B------:R-:W-:Y:S01]  /*9880*/  ISETP.GT.U32.AND P0, PT, R22.reuse, 0x1ff, PT ;  /* 0x000001ff1600780c */ /* 0x040fe20003f04070 */
        /* <DEDUP_REMOVED lines=100> */
.L_x_7958:
[----:B------:R-:W2:Y:S01]  /*9ed0*/  @!P3 S2R R104, SR_CgaCtaId ;  /* 0x000000000068b919 */ /* 0x000ea20000008800 */
[----:B------:R-:W-:Y:S01]  /*9ee0*/  @!P3 MOV R57, 0x400 ;  /* 0x000004000039b802 */ /* 0x000fe20000000f00 */
[----:B------:R-:W-:Y:S05]  /*9ef0*/  WARPSYNC.ALL ;  /* 0x0000000000007948 */ /* 0x000fea0003800000 */
[----:B------:R-:W-:-:S04]  /*9f00*/  LOP3.LUT R59, R59, 0x7, RZ, 0xc0, !PT ;  /* 0x000000073b3b7812 */ /* 0x000fc800078ec0ff */
[----:B------:R-:W-:Y:S02]  /*9f10*/  @!P3 IADD3 R103, R58, R59, RZ ;  /* 0x0000003b3a67b210 */ /* 0x000fe40007ffe0ff */
[----:B--2---:R-:W-:Y:S01]  /*9f20*/  @!P3 LEA R104, R104, R57, 0x18 ;  /* 0x000000396868b211 */ /* 0x004fe200078ec0ff */
[----:B-1----:R-:W-:Y:S01]  /*9f30*/  FADD.FTZ R57, R105, R108 ;  /* 0x0000006c69397221 */ /* 0x002fe20000010000 */
[----:B0-----:R-:W-:-:S03]  /*9f40*/  LOP3.LUT R105, R62, 0x1f, RZ, 0xc0, !PT ;  /* 0x0000001f3e697812 */ /* 0x001fc600078ec0ff */
[----:B------:R-:W-:Y:S01]  /*9f50*/  @!P3 IMAD R103, R103, 0x8, R104 ;  /* 0x000000086767b824 */ /* 0x000fe200078e0268 */
[----:B------:R-:W-:-:S04]  /*9f60*/  ISETP.GT.U32.AND P0, PT, R105, 0x7, PT ;  /* 0x000000076900780c */ /* 0x000fc80003f04070 */
[----:B------:R0:W-:Y:S09]  /*9f70*/  @!P3 STS.64 [R103], R56 ;  /* 0x000000386700b388 */ /* 0x0001f20000000a00 */
[----:B0-----:R-:W0:Y:S01]  /*9f80*/  @!P0 S2R R57, SR_CgaCtaId ;  /* 0x0000000000398919 */ /* 0x001e220000008800 */
[----:B------:R-:W-:Y:S01]  /*9f90*/  @!P0 MOV R56, 0x400 ;  /* 0x0000040000388802 */ /* 0x000fe20000000f00 */
[----:B------:R-:W-:Y:S01]  /*9fa0*/  BSSY B0, `(.L_x_7941) ;  /* 0x000006d000007945 */ /* 0x000fe20003800000 */
[----:B------:R-:W-:Y:S01]  /*9fb0*/  @!P0 IADD3 R58, R58, R105, RZ ;  /* 0x000000693a3a8210 */ /* 0x000fe20007ffe0ff */
[----:B------:R-:W-:Y:S01]  /*9fc0*/  BAR.SYNC.DEFER_BLOCKING 0x0 ;  /* 0x0000000000007b1d */ /* 0x000fe20000010000 */
[----:B------:R-:W-:-:S02]  /*9fd0*/  PLOP3.LUT P2, PT, PT, PT, UP1, 0x40, 0x0 ;  /* 0x000000000000781c */ /* 0x000fc40003f4e818 */
[----:B0-----:R-:W-:Y:S02]  /*9fe0*/  @!P0 LEA R103, R57, R56, 0x18 ;  /* 0x0000003839678211 */ /* 0x001fe400078ec0ff */
[----:B------:R-:W-:-:S03]  /*9ff0*/  CS2R R56, SRZ ;  /* 0x0000000000387805 */ /* 0x000fc6000001ff00 */
[----:B------:R-:W-:Y:S01]  /*a000*/  @!P0 IMAD R104, R58, 0x8, R103 ;  /* 0x000000083a688824 */ /* 0x000fe200078e0267 */
[----:B------:R-:W-:-:S04]  /*a010*/  HFMA2.MMA R103, -RZ, RZ, 0, 0 ;  /* 0x00000000ff677435 */ /* 0x000fc800000001ff */
[----:B------:R0:W-:Y:S02]  /*a020*/  @!P0 LDS.64 R56, [R104] ;  /* 0x0000000068388984 */ /* 0x0001e40000000a00 */
[----:B------:R-:W-:Y:S01]  /*a030*/  @!P0 IMAD.MOV.U32 R103, RZ, RZ, R99 ;  /* 0x000000ffff678224 */ /* 0x000fe200078e0063 */
[----:B------:R-:W-:-:S04]  /*a040*/  LOP3.LUT P0, RZ, R59, 0x1f, R62, 0xf8, !PT ;  /* 0x0000001f3bff7812 */ /* 0x000fc8000780f83e */
        /* <DEDUP_REMOVED lines=47> */
[----:B------:R-:W0:Y:S01]  /*a340*/  @!P0 LDC.64 R58, c[0x0][0x250] ;  /* 0x00009400ff3a8b82 */ /* 0x000e220000000a00 */
[----:B------:R-:W-:-:S03]  /*a350*/  FMUL.FTZ R57, R57, R108 ;  /* 0x0000006c39397220 */ /* 0x000fc60000410000 */
[----:B------:R-:W1:Y:S01]  /*a360*/  SHFL.IDX PT, R105, R105, RZ, 0x1f ;  /* 0x00001fff69697589 */ /* 0x000e6200000e0000 */
[----:B------:R-:W-:-:S03]  /*a370*/  FFMA.FTZ R104, R107, R57, R104 ;  /* 0x000000396b687223 */ /* 0x000fc60000010068 */
[----:B------:R-:W2:Y:S03]  /*a380*/  LDC R107, c[0x0][0x2d8] ;  /* 0x0000b600ff6b7b82 */ /* 0x000ea60000000800 */
[----:B------:R-:W2:Y:S05]  /*a390*/  SHFL.IDX PT, R104, R104, RZ, 0x1f ;  /* 0x00001fff68687589 */ /* 0x000eaa00000e0000 */
[----:B------:R-:W3:Y:S01]  /*a3a0*/  @!P0 LDC.64 R56, c[0x0][0x258] ;  /* 0x00009600ff388b82 */ /* 0x000ee20000000a00 */
[----:B0-----:R-:W-:-:S04]  /*a3b0*/  @!P0 IMAD.WIDE R58, R21, 0x4, R58 ;  /* 0x00000004153a8825 */ /* 0x001fc800078e023a */
[----:B-1----:R-:W-:Y:S01]  /*a3c0*/  FMUL.FTZ R103, R105, R105 ;  /* 0x0000006969677220 */ /* 0x002fe20000410000 */
[----:B------:R0:W-:Y:S04]  /*a3d0*/  @!P0 STG.E desc[UR4][R58.64], R105 ;  /* 0x000000693a008986 */ /* 0x0001e8000c101904 */
[----:B------:R-:W-:Y:S01]  /*a3e0*/  FSEL R106, R103, RZ, !P2 ;  /* 0x000000ff676a7208 */ /* 0x000fe20005000000 */
[----:B--2---:R-:W-:Y:S01]  /*a3f0*/  FFMA.FTZ R103, R104, UR14, R107 ;  /* 0x0000000e68677c23 */ /* 0x004fe2000801006b */
[----:B------:R-:W-:-:S03]  /*a400*/  PLOP3.LUT P2, PT, PT, PT, UP1, 0x40, 0x0 ;  /* 0x000000000000781c */ /* 0x000fc60003f4e818 */
[----:B------:R-:W-:Y:S01]  /*a410*/  FADD.FTZ R103, R103, R106 ;  /* 0x0000006a67677221 */ /* 0x000fe20000010000 */
[----:B---3--:R-:W-:Y:S01]  /*a420*/  @!P0 IMAD.WIDE R56, R21, 0x4, R56 ;  /* 0x0000000415388825 */ /* 0x008fe200078e0238 */
[----:B------:R-:W-:-:S04]  /*a430*/  FSEL R106, R105, RZ, P2 ;  /* 0x000000ff696a7208 */ /* 0x000fc80001000000 */
[----:B------:R-:W1:Y:S02]  /*a440*/  MUFU.RSQ R103, R103 ;  /* 0x0000006700677308 */ /* 0x000e640000001400 */
[----:B-1----:R0:W-:Y:S01]  /*a450*/  @!P0 STG.E desc[UR4][R56.64], R103 ;  /* 0x0000006738008986 */ /* 0x0021e2000c101904 */
        /* <DEDUP_REMOVED lines=29> */
[----:B------:R-:W-:Y:S01]  /*a630*/  F2FP.BF16.F32.PACK_AB R58, R107, R58 ;  /* 0x0000003a6b3a723e */ /* 0x000fe200000010ff */
[----:B------:R-:W-:Y:S01]  /*a640*/  VIADD R102, R102, 0x100 ;  /* 0x0000010066667836 */ /* 0x000fe20000000000 */
[----:B------:R-:W-:-:S05]  /*a650*/  F2FP.BF16.F32.PACK_AB R59, R109, R116 ;  /* 0x000000746d3b723e */ /* 0x000fca00000010ff */
[----:B------:R1:W-:Y:S02]  /*a660*/  STG.E.128 desc[UR4][R104.64], R56 ;  /* 0x0000003868007986 */ /* 0x0003e4000c101d04 */
.L_x_7942:
[----:B------:R-:W-:Y:S05]  /*a670*/  BSYNC B0 ;  /* 0x0000000000007941 */ /* 0x000fea0003800000 */
.L_x_7941:
[----:B------:R-:W-:Y:S01]  /*a680*/  ISETP.NE.AND P0, PT, R64, RZ, PT ;  /* 0x000000ff4000720c */ /* 0x000fe20003f05270 */
[----:B------:R-:W-:-:S12]  /*a690*/  BSSY B0, `(.L_x_7943) ;  /* 0x0000022000007945 */ /* 0x000fd80003800000 */
        /* <DEDUP_REMOVED lines=33> */
.L_x_7944:
[----:B------:R-:W-:Y:S05]  /*a8b0*/  BSYNC B0 ;  /* 0x0000000000007941 */ /* 0x000fea0003800000 */
.L_x_7943:
[----:B------:R-:W-:Y:S01]  /*a8c0*/  ISETP.NE.AND P0, PT, R65, RZ, PT ;  /* 0x000000ff4100720c */ /* 0x000fe20003f05270 */
        /* <DEDUP_REMOVED lines=33> */
.L_x_7946:
[----:B------:R-:W-:Y:S05]  /*aae0*/  BSYNC B0 ;  /* 0x0000000000007941 */ /* 0x000fea0003800000 */
.L_x_7945:
[----:B------:R-:W-:Y:S01]  /*aaf0*/  VIADD R21, R21, UR16 ;  /* 0x0000001015157c36 */ /* 0x000fe20008000000 */
[----:B0--3--:R-:W-:-:S04]  /*ab00*/  SEL R103, RZ, 0x1, P1 ;  /* 0x00000001ff677807 */ /* 0x009fc80000800000 */
[----:B------:R-:W-:-:S13]  /*ab10*/  ISETP.GE.AND P0, PT, R21, UR17, PT ;  /* 0x0000001115007c0c */ /* 0x000fda000bf06270 */
[----:B------:R-:W-:Y:S05]  /*ab20*/  @!P0 BRA `(.L_x_7947) ;  /* 0xffffff6400148947 */ /* 0x000fea000383ffff */
[----:B------:R-:W-:Y:S05]  /*ab30*/  EXIT ;  /* 0x000000000000794d */ /* 0x000fea0003800000 */
.L_x_7940:
[----:B------:R-:W-:Y:S01]  /*ab40*/  HFMA2.MMA R112, -RZ, RZ, 0, 1.847743988037109375e-06 ;  /* 0x0000001fff707435 */ /* 0x000fe200000001ff */
[----:B------:R-:W-:Y:S01]  /*ab50*/  MOV R110, R57 ;  /* 0x00000039006e7202 */ /* 0x000fe20000000f00 */
[----:B------:R-:W-:Y:S02]  /*ab60*/  IMAD.MOV.U32 R111, RZ, RZ, 0x1 ;  /* 0x00000001ff6f7424 */ /* 0x000fe400078e00ff */
[----:B------:R-:W-:-:S07]  /*ab70*/  IMAD.MOV.U32 R109, RZ, RZ, -0x1 ;  /* 0xffffffffff6d7424 */ /* 0x000fce00078e00ff */
[----:B------:R-:W-:Y:S05]  /*ab80*/  WARPSYNC.COLLECTIVE R109, `(.L_x_7948) ;  /* 0x000000006d087348 */ /* 0x000fea0003c00000 */
[----:B------:R0:W1:Y:S02]  /*ab90*/  SHFL.BFLY P4, R107, R110, R111, R112 ;  /* 0x0c00006f6e6b7389 */ /* 0x0000640000080070 */
[----:B01----:R-:W-:Y:S01]  /*aba0*/  ENDCOLLECTIVE ;  /* 0x000000000000791b */ /* 0x003fe20003800000 */
.L_x_7948:
[----:B------:R-:W-:Y:S01]  /*abb0*/  HFMA2.MMA R111, -RZ, RZ, 0, 1.1920928955078125e-07 ;  /* 0x00000002ff6f7435 */ /* 0x000fe200000001ff */
[----:B------:R-:W-:-:S05]  /*abc0*/  MOV R56, R107 ;  /* 0x0000006b00387202 */ /* 0x000fca0000000f00 */
[----:B------:R-:W-:-:S04]  /*abd0*/  FADD.FTZ R103, R57, R56 ;  /* 0x0000003839677221 */ /* 0x000fc80000010000 */
[----:B------:R-:W-:-:S07]  /*abe0*/  IMAD.MOV.U32 R110, RZ, RZ, R103 ;  /* 0x000000ffff6e7224 */ /* 0x000fce00078e0067 */
[----:B------:R-:W-:Y:S05]  /*abf0*/  WARPSYNC.COLLECTIVE R109, `(.L_x_7949) ;  /* 0x000000006d087348 */ /* 0x000fea0003c00000 */
[----:B------:R0:W1:Y:S02]  /*ac00*/  SHFL.BFLY P4, R107, R110, R111, R112 ;  /* 0x0c00006f6e6b7389 */ /* 0x0000640000080070 */
[----:B01----:R-:W-:Y:S01]  /*ac10*/  ENDCOLLECTIVE ;  /* 0x000000000000791b */ /* 0x003fe20003800000 */
.L_x_7949:
[----:B------:R-:W-:Y:S02]  /*ac20*/  IMAD.MOV.U32 R111, RZ, RZ, 0x4 ;  /* 0x00000004ff6f7424 */ /* 0x000fe400078e00ff */
[----:B------:R-:W-:-:S04]  /*ac30*/  IMAD.MOV.U32 R56, RZ, RZ, R107 ;  /* 0x000000ffff387224 */ /* 0x000fc800078e006b */
[----:B------:R-:W-:-:S05]  /*ac40*/  FADD.FTZ R104, R103, R56 ;  /* 0x0000003867687221 */ /* 0x000fca0000010000 */
[----:B------:R-:W-:-:S07]  /*ac50*/  MOV R110, R104 ;  /* 0x00000068006e7202 */ /* 0x000fce0000000f00 */
[----:B------:R-:W-:Y:S05]  /*ac60*/  WARPSYNC.COLLECTIVE R109, `(.L_x_7950) ;  /* 0x000000006d087348 */ /* 0x000fea0003c00000 */
[----:B------:R0:W1:Y:S02]  /*ac70*/  SHFL.BFLY P4, R107, R110, R111, R112 ;  /* 0x0c00006f6e6b7389 */ /* 0x0000640000080070 */
[----:B01----:R-:W-:Y:S01]  /*ac80*/  ENDCOLLECTIVE ;  /* 0x000000000000791b */ /* 0x003fe20003800000 */
.L_x_7950:
[----:B------:R-:W-:Y:S01]  /*ac90*/  HFMA2.MMA R111, -RZ, RZ, 0, 4.76837158203125e-07 ;  /* 0x00000008ff6f7435 */ /* 0x000fe200000001ff */
[----:B------:R-:W-:-:S05]  /*aca0*/  MOV R105, R107 ;  /* 0x0000006b00697202 */ /* 0x000fca0000000f00 */
[----:B------:R-:W-:-:S04]  /*acb0*/  FADD.FTZ R105, R104, R105 ;  /* 0x0000006968697221 */ /* 0x000fc80000010000 */
[----:B------:R-:W-:-:S07]  /*acc0*/  IMAD.MOV.U32 R110, RZ, RZ, R105 ;  /* 0x000000ffff6e7224 */ /* 0x000fce00078e0069 */
[----:B------:R-:W-:Y:S05]  /*acd0*/  WARPSYNC.COLLECTIVE R109, `(.L_x_7951) ;  /* 0x000000006d087348 */ /* 0x000fea0003c00000 */
[----:B------:R0:W1:Y:S02]  /*ace0*/  SHFL.BFLY P4, R107, R110, R111, R112 ;  /* 0x0c00006f6e6b7389 */ /* 0x0000640000080070 */
[----:B01----:R-:W-:Y:S01]  /*acf0*/  ENDCOLLECTIVE ;  /* 0x000000000000791b */ /* 0x003fe20003800000 */
.L_x_7951:
[----:B------:R-:W-:Y:S02]  /*ad00*/  IMAD.MOV.U32 R111, RZ, RZ, 0x10 ;  /* 0x00000010ff6f7424 */ /* 0x000fe400078e00ff */
[----:B------:R-:W-:-:S04]  /*ad10*/  IMAD.MOV.U32 R56, RZ, RZ, R107 ;  /* 0x000000ffff387224 */ /* 0x000fc800078e006b */
[----:B------:R-:W-:-:S05]  /*ad20*/  FADD.FTZ R106, R105, R56 ;  /* 0x00000038696a7221 */ /* 0x000fca0000010000 */
[----:B------:R-:W-:-:S07]  /*ad30*/  MOV R110, R106 ;  /* 0x0000006a006e7202 */ /* 0x000fce0000000f00 */
[----:B------:R-:W-:Y:S05]  /*ad40*/  WARPSYNC.COLLECTIVE R109, `(.L_x_7952) ;  /* 0x000000006d087348 */ /* 0x000fea0003c00000 */
[----:B------:R0:W1:Y:S02]  /*ad50*/  SHFL.BFLY P4, R107, R110, R111, R112 ;  /* 0x0c00006f6e6b7389 */ /* 0x0000640000080070 */
[----:B01----:R-:W-:Y:S01]  /*ad60*/  ENDCOLLECTIVE ;  /* 0x000000000000791b */ /* 0x003fe20003800000 */
.L_x_7952:
        /* <DEDUP_REMOVED lines=56> */
.L_x_7953:
[----:B------:R-:W-:Y:S01]  /*b0f0*/  HFMA2.MMA R111, -RZ, RZ, 0, 1.1920928955078125e-07 ;  /* 0x00000002ff6f7435 */ /* 0x000fe200000001ff */
[----:B------:R-:W-:-:S05]  /*b100*/  MOV R104, R107 ;  /* 0x0000006b00687202 */ /* 0x000fca0000000f00 */
[----:B------:R-:W-:-:S04]  /*b110*/  FADD.FTZ R104, R57, R104 ;  /* 0x0000006839687221 */ /* 0x000fc80000010000 */
[----:B------:R-:W-:-:S07]  /*b120*/  IMAD.MOV.U32 R110, RZ, RZ, R104 ;  /* 0x000000ffff6e7224 */ /* 0x000fce00078e0068 */
[----:B------:R-:W-:Y:S05]  /*b130*/  WARPSYNC.COLLECTIVE R109, `(.L_x_7954) ;  /* 0x000000006d087348 */ /* 0x000fea0003c00000 */
[----:B------:R0:W1:Y:S02]  /*b140*/  SHFL.BFLY P4, R107, R110, R111, R112 ;  /* 0x0c00006f6e6b7389 */ /* 0x0000640000080070 */
[----:B01----:R-:W-:Y:S01]  /*b150*/  ENDCOLLECTIVE ;  /* 0x000000000000791b */ /* 0x003fe20003800000 */
.L_x_7954:
[----:B------:R-:W-:Y:S02]  /*b160*/  IMAD.MOV.U32 R111, RZ, RZ, 0x4 ;  /* 0x00000004ff6f7424 */ /* 0x000fe400078e00ff */
[----:B------:R-:W-:-:S04]  /*b170*/  IMAD.MOV.U32 R103, RZ, RZ, R107 ;  /* 0x000000ffff677224 */ /* 0x000fc800078e006b */
[----:B------:R-:W-:-:S05]  /*b180*/  FADD.FTZ R103, R104, R103 ;  /* 0x0000006768677221 */ /* 0x000fca0000010000 */
[----:B------:R-:W-:-:S07]  /*b190*/  MOV R110, R103 ;  /* 0x00000067006e7202 */ /* 0x000fce0000000f00 */
[----:B------:R-:W-:Y:S05]  /*b1a0*/  WARPSYNC.COLLECTIVE R109, `(.L_x_7955) ;  /* 0x000000006d087348 */ /* 0x000fea0003c00000 */
[----:B------:R0:W1:Y:S02]  /*b1b0*/  SHFL.BFLY P4, R107, R110, R111, R112 ;  /* 0x0c00006f6e6b7389 */ /* 0x0000640000080070 */
[----:B01----:R-:W-:Y:S01]  /*b1c0*/  ENDCOLLECTIVE ;  /* 0x000000000000791b */ /* 0x003fe20003800000 */
.L_x_7955:
[----:B------:R-:W-:Y:S01]  /*b1d0*/  HFMA2.MMA R111, -RZ, RZ, 0, 4.76837158203125e-07 ;  /* 0x00000008ff6f7435 */ /* 0x000fe200000001ff */
[----:B------:R-:W-:-:S05]  /*b1e0*/  MOV R106, R107 ;  /* 0x0000006b006a7202 */ /* 0x000fca0000000f00 */
[----:B------:R-:W-:-:S04]  /*b1f0*/  FADD.FTZ R106, R103, R106 ;  /* 0x0000006a676a7221 */ /* 0x000fc80000010000 */
[----:B------:R-:W-:-:S07]  /*b200*/  IMAD.MOV.U32 R110, RZ, RZ, R106 ;  /* 0x000000ffff6e7224 */ /* 0x000fce00078e006a */
[----:B------:R-:W-:Y:S05]  /*b210*/  WARPSYNC.COLLECTIVE R109, `(.L_x_7956) ;  /* 0x000000006d087348 */ /* 0x000fea0003c00000 */
[----:B------:R0:W1:Y:S02]  /*b220*/  SHFL.BFLY P4, R107, R110, R111, R112 ;  /* 0x0c00006f6e6b7389 */ /* 0x0000640000080070 */
[----:B01----:R-:W-:Y:S01]  /*b230*/  ENDCOLLECTIVE ;  /* 0x000000000000791b */ /* 0x003fe20003800000 */
.L_x_7956:
[----:B------:R-:W-:Y:S02]  /*b240*/  IMAD.MOV.U32 R111, RZ, RZ, 0x10 ;  /* 0x00000010ff6f7424 */ /* 0x000fe400078e00ff */
[----:B------:R-:W-:-:S04]  /*b250*/  IMAD.MOV.U32 R105, RZ, RZ, R107 ;  /* 0x000000ffff697224 */ /* 0x000fc800078e006b */
[----:B------:R-:W-:-:S05]  /*b260*/  FADD.FTZ R105, R106, R105 ;  /* 0x000000696a697221 */ /* 0x000fca0000010000 */
[----:B------:R-:W-:-:S07]  /*b270*/  MOV R110, R105 ;  /* 0x00000069006e7202 */ /* 0x000fce0000000f00 */
[----:B------:R-:W-:Y:S05]  /*b280*/  WARPSYNC.COLLECTIVE R109, `(.L_x_7957) ;  /* 0x000000006d087348 */ /* 0x000fea0003c00000 */
[----:B------:R0:W1:Y:S02]  /*b290*/  SHFL.BFLY P4, R107, R110, R111, R112 ;  /* 0x0c00006f6e6b7389 */ /* 0x0000640000080070 */
[----:B01----:R-:W-:Y:S01]  /*b2a0*/  ENDCOLLECTIVE ;  /* 0x000000000000791b */ /* 0x003fe20003800000 */
.L_x_7957:
[----:B------:R-:W-:Y:S01]  /*b2b0*/  MOV R108, R107 ;  /* 0x0000006b006c7202 */ /* 0x000fe20000000f00 */
[----:B------:R-:W-:Y:S06]  /*b2c0*/  BRA `(.L_x_7958) ;  /* 0xffffffec00007947 */ /* 0x000fec000383ffff */
.L_x_7959:
        /* <DEDUP_REMOVED lines=11> */
.L_x_23264:


//--------------------- .text._ZN10layer_norm13ln_fwd_kernelINS_13Kernel_traitsI13__nv_bfloat16S2_fS2_fjLj6144ELj1ELj1ELj8ELj16ENS_18Kernel_traits_baseILj6144ES2_S2_fS2_fjLj256EEEEELb1ELb0ELb0ELb1EEEvNS_9FwdParamsE --------------------------
	.section	.text._ZN10layer_norm13ln_fwd_kernelINS_13Kernel_traitsI13__nv_bfloat16S2_fS2_fjLj6144ELj1ELj1ELj8ELj16ENS_18Kernel_traits_baseILj6144ES2_S2_fS2_fjLj256EEEEELb1ELb0ELb0ELb1EEEvNS_9FwdParamsE,"ax",@progbits
	.align	128
        .global         _ZN10layer_norm13ln_fwd_kernelINS_13Kernel_traitsI13__nv_bfloat16S2_fS2_fjLj6144ELj1ELj1ELj8ELj16ENS_18Kernel_traits_baseILj6144ES2_S2_fS2_fjLj256EEEEELb1ELb0ELb0ELb1EEEvNS_9FwdParamsE
        .type           _ZN10layer_norm13ln_fwd_kernelINS_13Kernel_traitsI13__nv_bfloat16S2_fS2_fjLj6144ELj1ELj1ELj8ELj16ENS_18Kernel_traits_baseILj6144ES2_S2_fS2_fjLj256EEEEELb1ELb0ELb0ELb1EEEvNS_9FwdParamsE,@function
        .size           _ZN10layer_norm13ln_fwd_kernelINS_13Kernel_traitsI13__nv_bfloat16S2_fS2_fjLj6144ELj1ELj1ELj8ELj16ENS_18Kernel_traits_baseILj6144ES2_S2_fS2_fjLj256EEEEELb1ELb0ELb0ELb1EEEvNS_9FwdParamsE,(.L_x_23265 - _ZN10layer_norm13ln_fwd_kernelINS_13Kernel_traitsI13__nv_bfloat16S2_fS2_fjLj6144ELj1ELj1ELj8ELj16ENS_18Kernel_traits_baseILj6144ES2_S2_fS2_fjLj256EEEEELb1ELb0ELb0ELb1EEEvNS_9FwdParamsE)
        .other          _ZN10layer_norm13ln_fwd_kernelINS_13Kernel_traitsI13__nv_bfloat16S2_fS2_fjLj6144ELj1ELj1ELj8ELj16ENS_18Kernel_traits_baseILj6144ES2_S2_fS2_fjLj256EEEEELb1ELb0ELb0ELb1EEEvNS_9FwdParamsE,@"STO_CUDA_ENTRY STV_DEFAULT"
_ZN10layer_norm13ln_fwd_kernelINS_13Kernel_traitsI13__nv_bfloat16S2_fS2_fjLj6144ELj1ELj1ELj8ELj16ENS_18Kernel_traits_baseILj6144ES2_S2_fS2_fjLj256EEEEELb1ELb0ELb0ELb1EEEvNS_9FwdParamsE:
.text._ZN10layer_norm13ln_fwd_kernelINS_13Kernel_traitsI13__nv_bfloat16S2_fS2_fjLj6144ELj1ELj1ELj8ELj16ENS_18Kernel_traits_baseILj6144ES2_S2_fS2_fjLj256EEEEELb1ELb0ELb0ELb1EEEvNS_9FwdParamsE:
        /* <DEDUP_REMOVED lines=62> */
[----:B------:R-:W-:-:S03]  /*03e0*/  ISETP.NE.U32.AND P0, PT, RZ, UR10, PT ;  /* 0x0000000aff007c0c */ /* 0x000fc6000bf05070 */
[----:B------:R-:W-:Y:S01]  /*03f0*/  IMAD.WIDE.U32 R4, R4, -0x2daee0ad, RZ ;  /* 0xd2511f5304047825 */ /* 0x000fe200078e00ff */
[----:B------:R-:W-:Y:S02]  /*0400*/  ISETP.NE.AND.EX P0, PT, RZ, UR11, PT, P0 ;  /* 0x0000000bff007c0c */ /* 0x000fe4000bf05300 */
[----:B------:R-:W-:Y:S01]  /*0410*/  IADD3 R6, P1, R2, UR10, RZ ;  /* 0x0000000a02067c10 */ /* 0x000fe2000ff3e0ff */
[----:B------:R-:W-:Y:S01]  /*0420*/  UIADD3 UR26, UR6, -0x4ab325aa, URZ ;  /* 0xb54cda56061a7890 */ /* 0x000fe2000fffe03f */
[----:B------:R-:W-:Y:S01]  /*0430*/  LOP3.LUT R22, R5, UR27, R14, 0x96, !PT ;  /* 0x0000001b05167c12 */ /* 0x000fe2000f8e960e */
[----:B------:R-:W-:Y:S01]  /*0440*/  UIADD3 UR28, UR6, 0x5384540f, URZ ;  /* 0x5384540f061c7890 */ /* 0x000fe2000fffe03f */
[----:B------:R-:W-:Y:S01]  /*0450*/  IMAD.WIDE.U32 R18, R18, -0x326172a9, RZ ;  /* 0xcd9e8d5712127825 */ /* 0x000fe200078e00ff */
[----:B------:R-:W-:Y:S01]  /*0460*/  IADD3.X R7, RZ, UR11, RZ, P1, !PT ;  /* 0x0000000bff077c10 */ /* 0x000fe20008ffe4ff */
[----:B------:R-:W-:Y:S02]  /*0470*/  UIADD3 UR29, UR7, 0x1fd5c5a3, URZ ;  /* 0x1fd5c5a3071d7890 */ /* 0x000fe4000fffe03f */
[----:B------:R-:W-:Y:S01]  /*0480*/  IMAD.WIDE.U32 R22, R22, -0x326172a9, RZ ;  /* 0xcd9e8d5716167825 */ /* 0x000fe200078e00ff */
[----:B------:R-:W-:Y:S01]  /*0490*/  LOP3.LUT R20, R19, UR26, R16, 0x96, !PT ;  /* 0x0000001a13147c12 */ /* 0x000fe2000f8e9610 */
[----:B------:R-:W-:Y:S01]  /*04a0*/  ULDC UR10, c[0x0][0x214] ;  /* 0x00008500000a7ab9 */ /* 0x000fe20000000800 */
[----:B------:R0:W5:Y:S02]  /*04b0*/  @P0 LDG.E.128 R8, desc[UR4][R6.64] ;  /* 0x0000000406080981 */ /* 0x000164000c1e1d00 */
[----:B------:R-:W-:-:S02]  /*04c0*/  LOP3.LUT R34, R23, UR28, R18, 0x96, !PT ;  /* 0x0000001c17227c12 */ /* 0x000fc4000f8e9612 */
[----:B------:R0:W5:Y:S04]  /*04d0*/  @P0 LDG.E.128 R12, desc[UR4][R6.64+0x1000] ;  /* 0x00100004060c0981 */ /* 0x000168000c1e1d00 */
[----:B------:R0:W5:Y:S01]  /*04e0*/  @P0 LDG.E.128 R16, desc[UR4][R6.64+0x2000] ;  /* 0x0020000406100981 */ /* 0x000162000c1e1d00 */
[----:B------:R-:W-:-:S05]  /*04f0*/  IMAD.WIDE.U32 R20, R20, -0x2daee0ad, RZ ;  /* 0xd2511f5314147825 */ /* 0x000fca00078e00ff */
[----:B------:R-:W-:Y:S02]  /*0500*/  LOP3.LUT R35, R21, UR29, R4, 0x96, !PT ;  /* 0x0000001d15237c12 */ /* 0x000fe4000f8e9604 */
[----:B------:R-:W-:Y:S01]  /*0510*/  LEA.HI R4, R3, UR8, RZ, 0x18 ;  /* 0x0000000803047c11 */ /* 0x000fe2000f8fc0ff */
[----:B------:R-:W-:-:S03]  /*0520*/  ULDC.64 UR8, c[0x0][0x260] ;  /* 0x0000980000087ab9 */ /* 0x000fc60000000a00 */
[----:B------:R-:W-:Y:S02]  /*0530*/  ISETP.GE.AND P1, PT, R4, UR10, PT ;  /* 0x0000000a04007c0c */ /* 0x000fe4000bf26270 */
        /* <DEDUP_REMOVED lines=19> */
[----:B------:R-:W-:Y:S01]  /*0670*/  UIADD3 UR33, UR7, -0x695add53, URZ ;  /* 0x96a522ad07217890 */ /* 0x000fe2000fffe03f */
[----:B------:R-:W-:Y:S01]  /*0680*/  SHF.L.U32 R5, R8, 0x10, RZ ;  /* 0x0000001008057819 */ /* 0x000fe200000006ff */
[C---:B------:R-:W-:Y:S01]  /*0690*/  IMAD.U32 R8, R11.reuse, 0x10000, RZ ;  /* 0x000100000b087824 */ /* 0x040fe200078e00ff */
[----:B------:R-:W-:Y:S01]  /*06a0*/  PRMT R68, R11, 0x7632, R68 ;  /* 0x000076320b447816 */ /* 0x000fe20000000044 */
[----:B------:R-:W-:Y:S01]  /*06b0*/  IMAD.WIDE.U32 R80, R80, -0x2daee0ad, RZ ;  /* 0xd2511f5350507825 */ /* 0x000fe200078e00ff */
[C---:B------:R-:W-:Y:S01]  /*06c0*/  PRMT R71, R14.reuse, 0x7632, R71 ;  /* 0x000076320e477816 */ /* 0x040fe20000000047 */
[----:B------:R-:W-:Y:S01]  /*06d0*/  UIADD3 UR32, UR6, -0x700cb87f, URZ ;  /* 0x8ff3478106207890 */ /* 0x000fe2000fffe03f */
[----:B------:R-:W-:Y:S01]  /*06e0*/  SHF.L.U32 R11, R14, 0x10, RZ ;  /* 0x000000100e0b7819 */ /* 0x000fe200000006ff */
[C---:B------:R-:W-:Y:S01]  /*06f0*/  IMAD.U32 R14, R17.reuse, 0x10000, RZ ;  /* 0x00010000110e7824 */ /* 0x040fe200078e00ff */
[----:B------:R-:W-:Y:S01]  /*0700*/  PRMT R78, R17, 0x7632, R78 ;  /* 0x00007632114e7816 */ /* 0x000fe2000000004e */
[----:B------:R-:W-:Y:S01]  /*0710*/  IMAD R17, R34, -0x2daee0ad, RZ ;  /* 0xd2511f5322117824 */ /* 0x000fe200078e02ff */
[C---:B------:R-:W-:Y:S01]  /*0720*/  PRMT R66, R9.reuse, 0x7632, R66 ;  /* 0x0000763209427816 */ /* 0x040fe20000000042 */
[----:B------:R-:W-:Y:S01]  /*0730*/  IMAD.U32 R6, R9, 0x10000, RZ ;  /* 0x0001000009067824 */ /* 0x000fe200078e00ff */
[C---:B------:R-:W-:Y:S01]  /*0740*/  PRMT R67, R10.reuse, 0x7632, R67 ;  /* 0x000076320a437816 */ /* 0x040fe20000000043 */
[----:B0-----:R-:W-:Y:S01]  /*0750*/  IMAD R33, R35, -0x326172a9, RZ ;  /* 0xcd9e8d5723217824 */ /* 0x001fe200078e02ff */
[----:B------:R-:W-:Y:S01]  /*0760*/  SHF.L.U32 R7, R10, 0x10, RZ ;  /* 0x000000100a077819 */ /* 0x000fe200000006ff */
[----:B------:R-:W-:Y:S01]  /*0770*/  IMAD.HI.U32 R2, R36, -0x326172a9, RZ ;  /* 0xcd9e8d5724027827 */ /* 0x000fe200078e00ff */
[C---:B------:R-:W-:Y:S01]  /*0780*/  PRMT R69, R12.reuse, 0x7632, R69 ;  /* 0x000076320c457816 */ /* 0x040fe20000000045 */
[----:B------:R-:W-:Y:S01]  /*0790*/  ULDC.64 UR8, c[0x0][0x270] ;  /* 0x00009c0000087ab9 */ /* 0x000fe20000000a00 */
[----:B------:R-:W-:Y:S01]  /*07a0*/  SHF.L.U32 R9, R12, 0x10, RZ ;  /* 0x000000100c097819 */ /* 0x000fe200000006ff */
[C---:B------:R-:W-:Y:S01]  /*07b0*/  IMAD.U32 R10, R13.reuse, 0x10000, RZ ;  /* 0x000100000d0a7824 */ /* 0x040fe200078e00ff */
[----:B------:R-:W-:Y:S01]  /*07c0*/  PRMT R70, R13, 0x7632, R70 ;  /* 0x000076320d467816 */ /* 0x000fe20000000046 */
[C---:B------:R-:W-:Y:S01]  /*07d0*/  IMAD.U32 R12, R15.reuse, 0x10000, RZ ;  /* 0x000100000f0c7824 */ /* 0x040fe200078e00ff */
[----:B------:R-:W-:Y:S01]  /*07e0*/  PRMT R72, R15, 0x7632, R72 ;  /* 0x000076320f487816 */ /* 0x000fe20000000048 */
[----:B------:R-:W-:Y:S01]  /*07f0*/  HFMA2.MMA R102, -RZ, RZ, 0, 5.9604644775390625e-08 ;  /* 0x00000001ff667435 */ /* 0x000fe200000001ff */
[C---:B------:R-:W-:Y:S01]  /*0800*/  PRMT R82, R19.reuse, 0x7632, R82 ;  /* 0x0000763213527816 */ /* 0x040fe20000000052 */
[----:B------:R-:W-:Y:S01]  /*0810*/  UISETP.NE.U32.AND UP0, UPT, UR8, URZ, UPT ;  /* 0x0000003f0800728c */ /* 0x000fe2000bf05070 */
        /* <DEDUP_REMOVED lines=10> */
[----:B------:R-:W-:Y:S01]  /*08c0*/  LOP3.LUT R81, R0, 0x3, RZ, 0xc0, !PT ;  /* 0x0000000300517812 */ /* 0x000fe200078ec0ff */
[----:B------:R-:W-:Y:S01]  /*08d0*/  IMAD R0, R36, -0x326172a9, RZ ;  /* 0xcd9e8d5724007824 */ /* 0x000fe200078e02ff */
[----:B------:R-:W-:Y:S01]  /*08e0*/  LOP3.LUT R2, R2, UR32, R33, 0x96, !PT ;  /* 0x0000002002027c12 */ /* 0x000fe2000f8e9621 */
[----:B------:R-:W-:Y:S01]  /*08f0*/  IMAD.U32 R72, R72, 0x10000, RZ ;  /* 0x0001000048487824 */ /* 0x000fe200078e00ff */
[----:B------:R-:W-:Y:S01]  /*0900*/  SHF.L.U32 R65, R65, 0x10, RZ ;  /* 0x0000001041417819 */ /* 0x000fe200000006ff */
[----:B------:R-:W-:Y:S01]  /*0910*/  IMAD.U32 R78, R78, 0x10000, RZ ;  /* 0x000100004e4e7824 */ /* 0x000fe200078e00ff */
[----:B------:R-:W-:Y:S01]  /*0920*/  SHF.L.U32 R67, R67, 0x10, RZ ;  /* 0x0000001043437819 */ /* 0x000fe200000006ff */
        /* <DEDUP_REMOVED lines=9> */
[----:B------:R-:W-:Y:S01]  /*09c0*/  UISETP.NE.AND UP1, UPT, UR8, URZ, UPT ;  /* 0x0000003f0800728c */ /* 0x000fe2000bf25270 */
[----:B------:R-:W-:Y:S01]  /*09d0*/  ULDC.64 UR12, c[0x0][0x2b8] ;  /* 0x0000ae00000c7ab9 */ /* 0x000fe20000000a00 */
[----:B------:R-:W-:Y:S01]  /*09e0*/  ULDC.64 UR14, c[0x0][0x210] ;  /* 0x00008400000e7ab9 */ /* 0x000fe20000000a00 */
[C---:B--2---:R-:W-:Y:S01]  /*09f0*/  PRMT R83, R21.reuse, 0x7632, R83 ;  /* 0x0000763215537816 */ /* 0x044fe20000000053 */
[----:B------:R-:W-:Y:S01]  /*0a00*/  IMAD.U32 R17, R21, 0x10000, RZ ;  /* 0x0001000015117824 */ /* 0x000fe200078e00ff */
        /* <DEDUP_REMOVED lines=8> */
[C---:B------:R-:W-:Y:S01]  /*0a90*/  PRMT R93, R27.reuse, 0x7632, R93 ;  /* 0x000076321b5d7816 */ /* 0x040fe2000000005d */
        /* <DEDUP_REMOVED lines=24> */
[----:B------:R-:W-:-:S07]  /*0c20*/  SHF.L.U32 R94, R94, 0x10, RZ ;  /* 0x000000105e5e7819 */ /* 0x000fce00000006ff */
.L_x_8129:
[----:B0-----:R-:W0:Y:S01]  /*0c30*/  LDC.64 R28, c[0x0][0x230] ;  /* 0x00008c00ff1c7b82 */ /* 0x001e220000000a00 */
[----:B------:R-:W-:Y:S01]  /*0c40*/  IMAD R24, R4, UR10, RZ ;  /* 0x0000000a04187c24 */ /* 0x000fe2000f8e02ff */
[----:B------:R-:W-:Y:S01]  /*0c50*/  PLOP3.LUT P0, PT, PT, PT, UP0, 0x80, 0x0 ;  /* 0x000000000000781c */ /* 0x000fe20003f0f008 */
[----:B------:R-:W-:Y:S01]  /*0c60*/  @UP0 ULDC.64 UR8, c[0x0][0x270] ;  /* 0x00009c0000080ab9 */ /* 0x000fe20000000a00 */
[----:B------:R-:W-:Y:S02]  /*0c70*/  PLOP3.LUT P2, PT, PT, PT, UP0, 0x80, 0x0 ;  /* 0x000000000000781c */ /* 0x000fe40003f4f008 */
[----:B------:R-:W-:Y:S02]  /*0c80*/  SHF.R.S32.HI R25, RZ, 0x1f, R24 ;  /* 0x0000001fff197819 */ /* 0x000fe40000011418 */
[----:B------:R-:W1:Y:S01]  /*0c90*/  LDC.64 R52, c[0x0][0x220] ;  /* 0x00008800ff347b82 */ /* 0x000e620000000a00 */
[----:B------:R-:W-:Y:S02]  /*0ca0*/  MOV R33, 0x2 ;  /* 0x0000000200217802 */ /* 0x000fe40000000f00 */
[----:B------:R-:W-:-:S02]  /*0cb0*/  LEA.HI R25, R25, R24, RZ, 0x3 ;  /* 0x0000001819197211 */ /* 0x000fc400078f18ff */
[----:B------:R-:W-:Y:S02]  /*0cc0*/  LOP3.LUT R24, R3, 0xff, RZ, 0xc0, !PT ;  /* 0x000000ff03187812 */ /* 0x000fe400078ec0ff */
[----:B------:R-:W-:Y:S02]  /*0cd0*/  @P0 IMAD.WIDE R32, R4, R33, UR8 ;  /* 0x0000000804200e25 */ /* 0x000fe4000f8e0221 */
[----:B------:R-:W-:-:S04]  /*0ce0*/  LEA.HI.SX32 R95, R25, R24, 0x1d ;  /* 0x00000018195f7211 */ /* 0x000fc800078feaff */
[----:B------:R-:W2:Y:S01]  /*0cf0*/  @P2 LDG.E.U16 R32, desc[UR4][R32.64] ;  /* 0x0000000420202981 */ /* 0x000ea2000c1e1500 */
[----:B0-----:R-:W-:-:S04]  /*0d00*/  ISETP.NE.U32.AND P1, PT, R28, RZ, PT ;  /* 0x000000ff1c00720c */ /* 0x001fc80003f25070 */
[----:B------:R-:W-:-:S13]  /*0d10*/  ISETP.NE.AND.EX P1, PT, R29, RZ, PT, P1 ;  /* 0x000000ff1d00720c */ /* 0x000fda0003f25310 */
[----:B------:R-:W0:Y:S01]  /*0d20*/  @P1 LDC.64 R30, c[0x0][0x230] ;  /* 0x00008c00ff1e1b82 */ /* 0x000e220000000a00 */
[----:B-1----:R-:W-:-:S06]  /*0d30*/  IMAD.WIDE.U32 R24, R95, 0x10, R52 ;  /* 0x000000105f187825 */ /* 0x002fcc00078e0034 */
[----:B------:R-:W5:Y:S01]  /*0d40*/  LDG.E.128 R24, desc[UR4][R24.64] ;  /* 0x0000000418187981 */ /* 0x000f62000c1e1d00 */
[----:B0-----:R-:W-:-:S05]  /*0d50*/  @P1 IMAD.WIDE.U32 R30, R95, 0x20, R30 ;  /* 0x000000205f1e1825 */ /* 0x001fca00078e001e */
[----:B------:R0:W5:Y:S04]  /*0d60*/  @P1 LDG.E.128 R48, desc[UR4][R30.64] ;  /* 0x000000041e301981 */ /* 0x000168000c1e1d00 */
        /* <DEDUP_REMOVED lines=16> */
.L_x_7961:
[----:B------:R-:W-:-:S07]  /*0e70*/  IMAD.MOV.U32 R38, RZ, RZ, R0 ;  /* 0x000000ffff267224 */ /* 0x000fce00078e0000 */
.L_x_7962:
[----:B------:R-:W-:Y:S05]  /*0e80*/  BSYNC B0 ;  /* 0x0000000000007941 */ /* 0x000fea0003800000 */
.L_x_7960:
        /* <DEDUP_REMOVED lines=16> */
.L_x_7966:
[----:B------:R-:W-:Y:S05]  /*0f90*/  BSYNC B1 ;  /* 0x0000000000017941 */ /* 0x000fea0003800000 */
.L_x_7965:
        /* <DEDUP_REMOVED lines=43> */
.L_x_7964:
[----:B------:R-:W-:Y:S05]  /*1250*/  BSYNC B0 ;  /* 0x0000000000007941 */ /* 0x000fea0003800000 */
.L_x_7963:
[----:B------:R-:W0:Y:S01]  /*1260*/  LDC R105, c[0x0][0x298] ;  /* 0x0000a600ff697b82 */ /* 0x000e220000000800 */
[----:B------:R-:W-:Y:S01]  /*1270*/  I2FP.F32.U32 R30, R38 ;  /* 0x00000026001e7245 */ /* 0x000fe20000201000 */
[----:B------:R-:W-:Y:S01]  /*1280*/  IMAD.MOV.U32 R107, RZ, RZ, 0x2f800000 ;  /* 0x2f800000ff6b7424 */ /* 0x000fe200078e00ff */
[----:B-----5:R-:W-:Y:S01]  /*1290*/  SHF.L.U32 R33, R24, 0x10, RZ ;  /* 0x0000001018217819 */ /* 0x020fe200000006ff */
[----:B------:R-:W-:Y:S01]  /*12a0*/  BSSY B0, `(.L_x_7967) ;  /* 0x0000018000007945 */ /* 0x000fe20003800000 */
[----:B------:R-:W-:Y:S01]  /*12b0*/  ISETP.NE.U32.AND P0, PT, R28, RZ, PT ;  /* 0x000000ff1c00720c */ /* 0x000fe20003f05070 */
[----:B------:R-:W-:Y:S01]  /*12c0*/  FFMA.FTZ R31, R30, R107, 1.1641532182693481445e-10 ;  /* 0x2f0000001e1f7423 */ /* 0x000fe2000001006b */
[C---:B------:R-:W-:Y:S01]  /*12d0*/  ISETP.NE.AND P2, PT, R34.reuse, 0x1, PT ;  /* 0x000000012200780c */ /* 0x040fe20003f45270 */
[----:B------:R-:W1:Y:S01]  /*12e0*/  LDC R106, c[0x0][0x294] ;  /* 0x0000a500ff6a7b82 */ /* 0x000e620000000800 */
[----:B------:R-:W-:Y:S01]  /*12f0*/  FMUL.FTZ R28, R33, R104 ;  /* 0x00000068211c7220 */ /* 0x000fe20000410000 */
[----:B------:R-:W-:Y:S01]  /*1300*/  ISETP.NE.AND.EX P0, PT, R29, RZ, PT, P0 ;  /* 0x000000ff1d00720c */ /* 0x000fe20003f05300 */
[----:B------:R-:W-:Y:S01]  /*1310*/  VIADD R30, R34, 0x1 ;  /* 0x00000001221e7836 */ /* 0x000fe20000000000 */
[----:B------:R-:W-:Y:S01]  /*1320*/  PRMT R24, R24, 0x7632, R24 ;  /* 0x0000763218187816 */ /* 0x000fe20000000018 */
[----:B0-----:R-:W-:Y:S01]  /*1330*/  FMUL.FTZ R28, R28, R105 ;  /* 0x000000691c1c7220 */ /* 0x001fe20000410000 */
        /* <DEDUP_REMOVED lines=13> */
.L_x_7968:
[----:B------:R-:W-:-:S07]  /*1410*/  IMAD.MOV.U32 R33, RZ, RZ, R0 ;  /* 0x000000ffff217224 */ /* 0x000fce00078e0000 */
.L_x_7969:
[----:B------:R-:W-:Y:S05]  /*1420*/  BSYNC B0 ;  /* 0x0000000000007941 */ /* 0x000fea0003800000 */
.L_x_7967:
        /* <DEDUP_REMOVED lines=16> */
.L_x_7973:
[----:B------:R-:W-:Y:S05]  /*1530*/  BSYNC B1 ;  /* 0x0000000000017941 */ /* 0x000fea0003800000 */
.L_x_7972:
        /* <DEDUP_REMOVED lines=43> */
.L_x_7971:
[----:B------:R-:W-:Y:S05]  /*17f0*/  BSYNC B0 ;  /* 0x0000000000007941 */ /* 0x000fea0003800000 */
.L_x_7970:
[----:B------:R-:W-:Y:S01]  /*1800*/  I2FP.F32.U32 R28, R33 ;  /* 0x00000021001c7245 */ /* 0x000fe20000201000 */
[----:B------:R-:W-:Y:S01]  /*1810*/  IMAD.U32 R31, R24, 0x10000, RZ ;  /* 0x00010000181f7824 */ /* 0x000fe200078e00ff */
[----:B------:R-:W-:Y:S01]  /*1820*/  ISETP.NE.AND P2, PT, R30, 0x1, PT ;  /* 0x000000011e00780c */ /* 0x000fe20003f45270 */
[----:B------:R-:W-:Y:S02]  /*1830*/  BSSY B0, `(.L_x_7974) ;  /* 0x0000013000007945 */ /* 0x000fe40003800000 */
        /* <DEDUP_REMOVED lines=17> */
.L_x_7975:
[----:B------:R-:W-:-:S07]  /*1950*/  MOV R24, R0 ;  /* 0x0000000000187202 */ /* 0x000fce0000000f00 */
.L_x_7976:
[----:B------:R-:W-:Y:S05]  /*1960*/  BSYNC B0 ;  /* 0x0000000000007941 */ /* 0x000fea0003800000 */
.L_x_7974:
        /* <DEDUP_REMOVED lines=16> */
.L_x_7980:
[----:B------:R-:W-:Y:S05]  /*1a70*/  BSYNC B1 ;  /* 0x0000000000017941 */ /* 0x000fea0003800000 */
.L_x_7979:
        /* <DEDUP_REMOVED lines=42> */
[----:B------:R-:W-:-:S07]  /*1d20*/  LOP3.LUT R96, R81, UR33, R96, 0x96, !PT ;  /* 0x0000002151607c12 */ /* 0x000fce000f8e9660 */
.L_x_7978:
[----:B------:R-:W-:Y:S05]  /*1d30*/  BSYNC B0 ;  /* 0x0000000000007941 */ /* 0x000fea0003800000 */
.L_x_7977:
[----:B------:R-:W-:Y:S01]  /*1d40*/  I2FP.F32.U32 R24, R24 ;  /* 0x0000001800187245 */ /* 0x000fe20000201000 */
[----:B------:R-:W-:Y:S01]  /*1d50*/  BSSY B0, `(.L_x_7981) ;  /* 0x0000016000007945 */ /* 0x000fe20003800000 */
[C---:B------:R-:W-:Y:S02]  /*1d60*/  SHF.L.U32 R31, R25.reuse, 0x10, RZ ;  /* 0x00000010191f7819 */ /* 0x040fe400000006ff */
[----:B------:R-:W-:Y:S01]  /*1d70*/  ISETP.NE.AND P2, PT, R28, 0x1, PT ;  /* 0x000000011c00780c */ /* 0x000fe20003f45270 */
[----:B------:R-:W-:Y:S01]  /*1d80*/  FFMA.FTZ R29, R24, R107, 1.1641532182693481445e-10 ;  /* 0x2f000000181d7423 */ /* 0x000fe2000001006b */
[----:B------:R-:W-:Y:S01]  /*1d90*/  PRMT R35, R25, 0x7632, R35 ;  /* 0x0000763219237816 */ /* 0x000fe20000000023 */
[----:B------:R-:W-:-:S03]  /*1da0*/  FMUL.FTZ R24, R31, R104 ;  /* 0x000000681f187220 */ /* 0x000fc60000410000 */
[----:B------:R-:W-:Y:S01]  /*1db0*/  FSETP.GTU.FTZ.AND P3, PT, R29, R106, PT ;  /* 0x0000006a1d00720b */ /* 0x000fe20003f7c000 */
[----:B------:R-:W-:Y:S01]  /*1dc0*/  FMUL.FTZ R24, R24, R105 ;  /* 0x0000006918187220 */ /* 0x000fe20000410000 */
[----:B------:R-:W-:Y:S02]  /*1dd0*/  VIADD R29, R28, 0x1 ;  /* 0x000000011c1d7836 */ /* 0x000fe40000000000 */
        /* <DEDUP_REMOVED lines=12> */
.L_x_7982:
[----:B------:R-:W-:-:S07]  /*1ea0*/  IMAD.MOV.U32 R38, RZ, RZ, R0 ;  /* 0x000000ffff267224 */ /* 0x000fce00078e0000 */
.L_x_7983:
[----:B------:R-:W-:Y:S05]  /*1eb0*/  BSYNC B0 ;  /* 0x0000000000007941 */ /* 0x000fea0003800000 */
.L_x_7981:
        /* <DEDUP_REMOVED lines=16> */
.L_x_7987:
[----:B------:R-:W-:Y:S05]  /*1fc0*/  BSYNC B1 ;  /* 0x0000000000017941 */ /* 0x000fea0003800000 */
.L_x_7986:
        /* <DEDUP_REMOVED lines=43> */
.L_x_7985:
[----:B------:R-:W-:Y:S05]  /*2280*/  BSYNC B0 ;  /* 0x0000000000007941 */ /* 0x000fea0003800000 */
.L_x_7984:
        /* <DEDUP_REMOVED lines=20> */
.L_x_7989:
[----:B------:R-:W-:-:S07]  /*23d0*/  MOV R35, R0 ;  /* 0x0000000000237202 */ /* 0x000fce0000000f00 */
.L_x_7990:
[----:B------:R-:W-:Y:S05]  /*23e0*/  BSYNC B0 ;  /* 0x0000000000007941 */ /* 0x000fea0003800000 */
.L_x_7988:
        /* <DEDUP_REMOVED lines=16> */
.L_x_7994:
[----:B------:R-:W-:Y:S05]  /*24f0*/  BSYNC B1 ;  /* 0x0000000000017941 */ /* 0x000fea0003800000 */
.L_x_7993:
        /* <DEDUP_REMOVED lines=43> */
.L_x_7992:
[----:B------:R-:W-:Y:S05]  /*27b0*/  BSYNC B0 ;  /* 0x0000000000007941 */ /* 0x000fea0003800000 */
.L_x_7991:
        /* <DEDUP_REMOVED lines=21> */
.L_x_7996:
[----:B------:R-:W-:-:S07]  /*2910*/  IMAD.MOV.U32 R35, RZ, RZ, R0 ;  /* 0x000000ffff237224 */ /* 0x000fce00078e0000 */
.L_x_7997:
[----:B------:R-:W-:Y:S05]  /*2920*/  BSYNC B0 ;  /* 0x0000000000007941 */ /* 0x000fea0003800000 */
.L_x_7995:
        /* <DEDUP_REMOVED lines=16> */
.L_x_8001:
[----:B------:R-:W-:Y:S05]  /*2a30*/  BSYNC B1 ;  /* 0x0000000000017941 */ /* 0x000fea0003800000 */
.L_x_8000:
        /* <DEDUP_REMOVED lines=43> */
.L_x_7999:
[----:B------:R-:W-:Y:S05]  /*2cf0*/  BSYNC B0 ;  /* 0x0000000000007941 */ /* 0x000fea0003800000 */
.L_x_7998:
        /* <DEDUP_REMOVED lines=20> */
.L_x_8003:
[----:B------:R-:W-:-:S07]  /*2e40*/  MOV R26, R0 ;  /* 0x00000000001a7202 */ /* 0x000fce0000000f00 */
.L_x_8004:
[----:B------:R-:W-:Y:S05]  /*2e50*/  BSYNC B0 ;  /* 0x0000000000007941 */ /* 0x000fea0003800000 */
.L_x_8002:
        /* <DEDUP_REMOVED lines=16> */
.L_x_8008:
[----:B------:R-:W-:Y:S05]  /*2f60*/  BSYNC B1 ;  /* 0x0000000000017941 */ /* 0x000fea0003800000 */
.L_x_8007:
        /* <DEDUP_REMOVED lines=43> */
.L_x_8006:
[----:B------:R-:W-:Y:S05]  /*3220*/  BSYNC B0 ;  /* 0x0000000000007941 */ /* 0x000fea0003800000 */
.L_x_8005:
        /* <DEDUP_REMOVED lines=21> */
.L_x_8010:
[----:B------:R-:W-:-:S07]  /*3380*/  IMAD.MOV.U32 R39, RZ, RZ, R0 ;  /* 0x000000ffff277224 */ /* 0x000fce00078e0000 */
.L_x_8011:
[----:B------:R-:W-:Y:S05]  /*3390*/  BSYNC B0 ;  /* 0x0000000000007941 */ /* 0x000fea0003800000 */
.L_x_8009:
        /* <DEDUP_REMOVED lines=18> */
.L_x_8015:
[----:B------:R-:W-:Y:S05]  /*34c0*/  BSYNC B1 ;  /* 0x0000000000017941 */ /* 0x000fea0003800000 */
.L_x_8014:
        /* <DEDUP_REMOVED lines=43> */
.L_x_8013:
[----:B------:R-:W-:Y:S05]  /*3780*/  BSYNC B0 ;  /* 0x0000000000007941 */ /* 0x000fea0003800000 */
.L_x_8012:
[----:B------:R-:W-:Y:S01]  /*3790*/  I2FP.F32.U32 R24, R39 ;  /* 0x0000002700187245 */ /* 0x000fe20000201000 */
[----:B------:R-:W0:Y:S01]  /*37a0*/  LDC.64 R74, c[0x0][0x238] ;  /* 0x00008e00ff4a7b82 */ /* 0x000e220000000a00 */
[----:B------:R-:W-:Y:S01]  /*37b0*/  SEL R54, RZ, 0x10000, P5 ;  /* 0x00010000ff367807 */ /* 0x000fe20002800000 */
[----:B------:R-:W-:Y:S01]  /*37c0*/  IMAD.U32 R35, R35, 0x10000, RZ ;  /* 0x0001000023237824 */ /* 0x000fe200078e00ff */
[----:B------:R-:W-:Y:S01]  /*37d0*/  ISETP.NE.AND P5, PT, R33, RZ, PT ;  /* 0x000000ff2100720c */ /* 0x000fe20003fa5270 */
[----:B------:R-:W-:Y:S01]  /*37e0*/  FFMA.FTZ R27, R24, R107, 1.1641532182693481445e-10 ;  /* 0x2f000000181b7423 */ /* 0x000fe2000001006b */
[----:B------:R-:W-:Y:S02]  /*37f0*/  SEL R33, RZ, 0x100, P4 ;  /* 0x00000100ff217807 */ /* 0x000fe40002000000 */
[----:B------:R-:W-:Y:S01]  /*3800*/  ISETP.NE.AND P4, PT, R34, RZ, PT ;  /* 0x000000ff2200720c */ /* 0x000fe20003f85270 */
[----:B------:R-:W1:Y:S01]  /*3810*/  @P1 LDC.64 R24, c[0x0][0x230] ;  /* 0x00008c00ff181b82 */ /* 0x000e620000000a00 */
[----:B------:R-:W-:-:S02]  /*3820*/  SEL R30, RZ, 0x1, P2 ;  /* 0x00000001ff1e7807 */ /* 0x000fc40001000000 */
[----:B------:R-:W-:Y:S02]  /*3830*/  SEL R28, RZ, 0x1, P4 ;  /* 0x00000001ff1c7807 */ /* 0x000fe40002000000 */
[----:B------:R-:W-:Y:S01]  /*3840*/  SEL R26, RZ, 0x1, P5 ;  /* 0x00000001ff1a7807 */ /* 0x000fe20002800000 */
[----:B------:R-:W-:Y:S01]  /*3850*/  IMAD.WIDE.U32 R30, R30, 0x1000000, RZ ;  /* 0x010000001e1e7825 */ /* 0x000fe200078e00ff */
[----:B------:R-:W-:Y:S01]  /*3860*/  FSETP.GTU.FTZ.AND P2, PT, R27, R106, PT ;  /* 0x0000006a1b00720b */ /* 0x000fe20003f5c000 */
[----:B------:R-:W2:Y:S01]  /*3870*/  LDC.64 R76, c[0x0][0x240] ;  /* 0x00009000ff4c7b82 */ /* 0x000ea20000000a00 */
[----:B------:R-:W-:Y:S01]  /*3880*/  ISETP.NE.AND P6, PT, R32, RZ, PT ;  /* 0x000000ff2000720c */ /* 0x000fe20003fc5270 */
[----:B------:R-:W-:Y:S01]  /*3890*/  FMUL.FTZ R32, R35, R104 ;  /* 0x0000006823207220 */ /* 0x000fe20000410000 */
[----:B------:R-:W-:Y:S01]  /*38a0*/  IMAD.WIDE.U32 R28, R28, 0x10000, RZ ;  /* 0x000100001c1c7825 */ /* 0x000fe200078e00ff */
[----:B------:R-:W-:-:S03]  /*38b0*/  SEL R35, RZ, 0x1000000, P2 ;  /* 0x01000000ff237807 */ /* 0x000fc60001000000 */
[----:B------:R-:W-:Y:S01]  /*38c0*/  FMUL.FTZ R32, R32, R105 ;  /* 0x0000006920207220 */ /* 0x000fe20000410000 */
[----:B------:R-:W-:Y:S01]  /*38d0*/  IMAD.WIDE.U32 R26, R26, 0x100, RZ ;  /* 0x000001001a1a7825 */ /* 0x000fe200078e00ff */
[----:B------:R-:W-:Y:S02]  /*38e0*/  LOP3.LUT R35, R33, R35, R54, 0xfe, !PT ;  /* 0x0000002321237212 */ /* 0x000fe400078efe36 */
[----:B------:R-:W-:Y:S02]  /*38f0*/  SEL R33, RZ, 0x1, P6 ;  /* 0x00000001ff217807 */ /* 0x000fe40003000000 */
[----:B------:R-:W-:Y:S02]  /*3900*/  LOP3.LUT R28, R26, R30, R28, 0xfe, !PT ;  /* 0x0000001e1a1c7212 */ /* 0x000fe400078efe1c */
[----:B------:R-:W-:Y:S02]  /*3910*/  SEL R30, RZ, 0x1, P3 ;  /* 0x00000001ff1e7807 */ /* 0x000fe40001800000 */
[----:B------:R-:W-:-:S02]  /*3920*/  FSEL R39, R32, RZ, !P2 ;  /* 0x000000ff20277208 */ /* 0x000fc40005000000 */
[----:B------:R-:W-:Y:S02]  /*3930*/  IADD3 R109, R95, 0x100, RZ ;  /* 0x000001005f6d7810 */ /* 0x000fe40007ffe0ff */
[----:B------:R-:W-:Y:S01]  /*3940*/  LOP3.LUT R31, R31, R35, R30, 0xfe, !PT ;  /* 0x000000231f1f7212 */ /* 0x000fe200078efe1e */
[----:B------:R-:W-:Y:S01]  /*3950*/  @P0 FADD.FTZ R39, R47, R39 ;  /* 0x000000272f270221 */ /* 0x000fe20000010000 */
[----:B------:R-:W-:Y:S01]  /*3960*/  LOP3.LUT R28, R28, R33, RZ, 0xfc, !PT ;  /* 0x000000211c1c7212 */ /* 0x000fe200078efcff */
[----:B0-----:R-:W-:Y:S01]  /*3970*/  IMAD.WIDE.U32 R32, R95, 0x20, R74 ;  /* 0x000000205f207825 */ /* 0x001fe200078e004a */
[----:B------:R-:W-:-:S03]  /*3980*/  LOP3.LUT R29, R27, R31, R29, 0xfe, !PT ;  /* 0x0000001f1b1d7212 */ /* 0x000fc600078efe1d */
[----:B-1----:R-:W-:Y:S01]  /*3990*/  @P1 IMAD.WIDE.U32 R34, R109, 0x20, R24 ;  /* 0x000000206d221825 */ /* 0x002fe200078e0018 */
[----:B------:R0:W-:Y:S03]  /*39a0*/  STG.E.128 desc[UR4][R32.64], R40 ;  /* 0x0000002820007986 */ /* 0x0001e6000c101d04 */
[----:B--2---:R-:W-:Y:S01]  /*39b0*/  IMAD.WIDE.U32 R30, R95, 0x8, R76 ;  /* 0x000000085f1e7825 */ /* 0x004fe200078e004c */
[----:B------:R0:W-:Y:S03]  /*39c0*/  STG.E.128 desc[UR4][R32.64+0x10], R36 ;  /* 0x0000102420007986 */ /* 0x0001e6000c101d04 */
[----:B------:R-:W-:Y:S01]  /*39d0*/  IMAD.WIDE.U32 R24, R109, 0x10, R52 ;  /* 0x000000106d187825 */ /* 0x000fe200078e0034 */
[----:B------:R0:W-:Y:S04]  /*39e0*/  STG.E.64 desc[UR4][R30.64], R28 ;  /* 0x0000001c1e007986 */ /* 0x0001e8000c101b04 */
[----:B------:R0:W5:Y:S04]  /*39f0*/  @P1 LDG.E.128 R48, desc[UR4][R34.64] ;  /* 0x0000000422301981 */ /* 0x000168000c1e1d00 */
        /* <DEDUP_REMOVED lines=14> */
.L_x_8017:
[----:B------:R-:W-:-:S07]  /*3ae0*/  IMAD.MOV.U32 R54, RZ, RZ, R0 ;  /* 0x000000ffff367224 */ /* 0x000fce00078e0000 */
.L_x_8018:
[----:B------:R-:W-:Y:S05]  /*3af0*/  BSYNC B0 ;  /* 0x0000000000007941 */ /* 0x000fea0003800000 */
.L_x_8016:
        /* <DEDUP_REMOVED lines=16> */
.L_x_8022:
[----:B------:R-:W-:Y:S05]  /*3c00*/  BSYNC B1 ;  /* 0x0000000000017941 */ /* 0x000fea0003800000 */
.L_x_8021:
        /* <DEDUP_REMOVED lines=43> */
.L_x_8020:
[----:B------:R-:W-:Y:S05]  /*3ec0*/  BSYNC B0 ;  /* 0x0000000000007941 */ /* 0x000fea0003800000 */
.L_x_8019:
[----:B------:R-:W-:Y:S01]  /*3ed0*/  I2FP.F32.U32 R28, R54 ;  /* 0x00000036001c7245 */ /* 0x000fe20000201000 */
[C---:B-----5:R-:W-:Y:S01]  /*3ee0*/  IMAD.U32 R31, R24.reuse, 0x10000, RZ ;  /* 0x00010000181f7824 */ /* 0x060fe200078e00ff */
[----:B------:R-:W-:Y:S01]  /*3ef0*/  ISETP.NE.AND P2, PT, R55, 0x1, PT ;  /* 0x000000013700780c */ /* 0x000fe20003f45270 */
[----:B------:R-:W-:Y:S01]  /*3f00*/  BSSY B0, `(.L_x_8023) ;  /* 0x0000014000007945 */ /* 0x000fe20003800000 */
[----:B------:R-:W-:Y:S01]  /*3f10*/  PRMT R30, R24, 0x7632, R30 ;  /* 0x00007632181e7816 */ /* 0x000fe2000000001e */
[----:B------:R-:W-:Y:S01]  /*3f20*/  FFMA.FTZ R29, R28, R107, 1.1641532182693481445e-10 ;  /* 0x2f0000001c1d7423 */ /* 0x000fe2000001006b */
[----:B------:R-:W-:-:S04]  /*3f30*/  FMUL.FTZ R28, R31, R104 ;  /* 0x000000681f1c7220 */ /* 0x000fc80000410000 */
[----:B------:R-:W-:Y:S01]  /*3f40*/  FMUL.FTZ R28, R28, R105 ;  /* 0x000000691c1c7220 */ /* 0x000fe20000410000 */
[----:B------:R-:W-:-:S04]  /*3f50*/  FSETP.GTU.FTZ.AND P3, PT, R29, R106, PT ;  /* 0x0000006a1d00720b */ /* 0x000fc80003f7c000 */
[----:B------:R-:W-:Y:S02]  /*3f60*/  FSEL R32, R28, RZ, !P3 ;  /* 0x000000ff1c207208 */ /* 0x000fe40005800000 */
[----:B------:R-:W-:Y:S02]  /*3f70*/  P2R R31, PR, RZ, 0x8 ;  /* 0x00000008ff1f7803 */ /* 0x000fe40000000000 */
[----:B------:R-:W-:Y:S01]  /*3f80*/  IADD3 R28, R55, 0x1, RZ ;  /* 0x00000001371c7810 */ /* 0x000fe20007ffe0ff */
        /* <DEDUP_REMOVED lines=10> */
.L_x_8024:
[----:B------:R-:W-:-:S07]  /*4030*/  MOV R24, R0 ;  /* 0x0000000000187202 */ /* 0x000fce0000000f00 */
.L_x_8025:
[----:B------:R-:W-:Y:S05]  /*4040*/  BSYNC B0 ;  /* 0x0000000000007941 */ /* 0x000fea0003800000 */
.L_x_8023:
        /* <DEDUP_REMOVED lines=16> */
.L_x_8029:
[----:B------:R-:W-:Y:S05]  /*4150*/  BSYNC B1 ;  /* 0x0000000000017941 */ /* 0x000fea0003800000 */
.L_x_8028:
        /* <DEDUP_REMOVED lines=43> */
.L_x_8027:
[----:B------:R-:W-:Y:S05]  /*4410*/  BSYNC B0 ;  /* 0x0000000000007941 */ /* 0x000fea0003800000 */
.L_x_8026:
        /* <DEDUP_REMOVED lines=21> */
.L_x_8031:
[----:B------:R-:W-:-:S07]  /*4570*/  IMAD.MOV.U32 R24, RZ, RZ, R0 ;  /* 0x000000ffff187224 */ /* 0x000fce00078e0000 */
.L_x_8032:
[----:B------:R-:W-:Y:S05]  /*4580*/  BSYNC B0 ;  /* 0x0000000000007941 */ /* 0x000fea0003800000 */
.L_x_8030:
        /* <DEDUP_REMOVED lines=16> */
.L_x_8036:
[----:B------:R-:W-:Y:S05]  /*4690*/  BSYNC B1 ;  /* 0x0000000000017941 */ /* 0x000fea0003800000 */
.L_x_8035:
        /* <DEDUP_REMOVED lines=43> */
.L_x_8034:
[----:B------:R-:W-:Y:S05]  /*4950*/  BSYNC B0 ;  /* 0x0000000000007941 */ /* 0x000fea0003800000 */
.L_x_8033:
[----:B------:R-:W-:Y:S01]  /*4960*/  I2FP.F32.U32 R24, R24 ;  /* 0x0000001800187245 */ /* 0x000fe20000201000 */
[C---:B------:R-:W-:Y:S01]  /*4970*/  IMAD.U32 R35, R25.reuse, 0x10000, RZ ;  /* 0x0001000019237824 */ /* 0x040fe200078e00ff */
        /* <DEDUP_REMOVED lines=20> */
.L_x_8038:
[----:B------:R-:W-:-:S07]  /*4ac0*/  MOV R35, R0 ;  /* 0x0000000000237202 */ /* 0x000fce0000000f00 */
.L_x_8039:
[----:B------:R-:W-:Y:S05]  /*4ad0*/  BSYNC B0 ;  /* 0x0000000000007941 */ /* 0x000fea0003800000 */
.L_x_8037:
        /* <DEDUP_REMOVED lines=16> */
.L_x_8043:
[----:B------:R-:W-:Y:S05]  /*4be0*/  BSYNC B1 ;  /* 0x0000000000017941 */ /* 0x000fea0003800000 */
.L_x_8042:
        /* <DEDUP_REMOVED lines=43> */
.L_x_8041:
[----:B------:R-:W-:Y:S05]  /*4ea0*/  BSYNC B0 ;  /* 0x0000000000007941 */ /* 0x000fea0003800000 */
.L_x_8040:
        /* <DEDUP_REMOVED lines=20> */
.L_x_8045:
[----:B------:R-:W-:-:S07]  /*4ff0*/  IMAD.MOV.U32 R30, RZ, RZ, R0 ;  /* 0x000000ffff1e7224 */ /* 0x000fce00078e0000 */
.L_x_8046:
[----:B------:R-:W-:Y:S05]  /*5000*/  BSYNC B0 ;  /* 0x0000000000007941 */ /* 0x000fea0003800000 */
.L_x_8044:
        /* <DEDUP_REMOVED lines=16> */
.L_x_8050:
[----:B------:R-:W-:Y:S05]  /*5110*/  BSYNC B1 ;  /* 0x0000000000017941 */ /* 0x000fea0003800000 */
.L_x_8049:
        /* <DEDUP_REMOVED lines=43> */
.L_x_8048:
[----:B------:R-:W-:Y:S05]  /*53d0*/  BSYNC B0 ;  /* 0x0000000000007941 */ /* 0x000fea0003800000 */
.L_x_8047:
        /* <DEDUP_REMOVED lines=21> */
.L_x_8052:
[----:B------:R-:W-:-:S07]  /*5530*/  MOV R29, R0 ;  /* 0x00000000001d7202 */ /* 0x000fce0000000f00 */
.L_x_8053:
[----:B------:R-:W-:Y:S05]  /*5540*/  BSYNC B0 ;  /* 0x0000000000007941 */ /* 0x000fea0003800000 */
.L_x_8051:
        /* <DEDUP_REMOVED lines=16> */
.L_x_8057:
[----:B------:R-:W-:Y:S05]  /*5650*/  BSYNC B1 ;  /* 0x0000000000017941 */ /* 0x000fea0003800000 */
.L_x_8056:
        /* <DEDUP_REMOVED lines=43> */
.L_x_8055:
[----:B------:R-:W-:Y:S05]  /*5910*/  BSYNC B0 ;  /* 0x0000000000007941 */ /* 0x000fea0003800000 */
.L_x_8054:
        /* <DEDUP_REMOVED lines=20> */
.L_x_8059:
[----:B------:R-:W-:-:S07]  /*5a60*/  IMAD.MOV.U32 R26, RZ, RZ, R0 ;  /* 0x000000ffff1a7224 */ /* 0x000fce00078e0000 */
.L_x_8060:
[----:B------:R-:W-:Y:S05]  /*5a70*/  BSYNC B0 ;  /* 0x0000000000007941 */ /* 0x000fea0003800000 */
.L_x_8058:
        /* <DEDUP_REMOVED lines=16> */
.L_x_8064:
[----:B------:R-:W-:Y:S05]  /*5b80*/  BSYNC B1 ;  /* 0x0000000000017941 */ /* 0x000fea0003800000 */
.L_x_8063:
        /* <DEDUP_REMOVED lines=43> */
.L_x_8062:
[----:B------:R-:W-:Y:S05]  /*5e40*/  BSYNC B0 ;  /* 0x0000000000007941 */ /* 0x000fea0003800000 */
.L_x_8061:
        /* <DEDUP_REMOVED lines=21> */
.L_x_8066:
[----:B------:R-:W-:-:S07]  /*5fa0*/  MOV R101, R0 ;  /* 0x0000000000657202 */ /* 0x000fce0000000f00 */
.L_x_8067:
[----:B------:R-:W-:Y:S05]  /*5fb0*/  BSYNC B0 ;  /* 0x0000000000007941 */ /* 0x000fea0003800000 */
.L_x_8065:
        /* <DEDUP_REMOVED lines=18> */
.L_x_8071:
[----:B------:R-:W-:Y:S05]  /*60e0*/  BSYNC B1 ;  /* 0x0000000000017941 */ /* 0x000fea0003800000 */
.L_x_8070:
        /* <DEDUP_REMOVED lines=43> */
.L_x_8069:
[----:B------:R-:W-:Y:S05]  /*63a0*/  BSYNC B0 ;  /* 0x0000000000007941 */ /* 0x000fea0003800000 */
.L_x_8068:
[----:B------:R-:W-:Y:S01]  /*63b0*/  I2FP.F32.U32 R24, R101 ;  /* 0x0000006500187245 */ /* 0x000fe20000201000 */
[----:B------:R-:W-:Y:S01]  /*63c0*/  VIADD R103, R95, 0x200 ;  /* 0x000002005f677836 */ /* 0x000fe20000000000 */
[----:B------:R-:W-:Y:S02]  /*63d0*/  ISETP.NE.AND P6, PT, R31, RZ, PT ;  /* 0x000000ff1f00720c */ /* 0x000fe40003fc5270 */
[----:B------:R-:W-:Y:S01]  /*63e0*/  SEL R108, RZ, 0x10000, P5 ;  /* 0x00010000ff6c7807 */ /* 0x000fe20002800000 */
[----:B------:R-:W-:Y:S01]  /*63f0*/  FFMA.FTZ R25, R24, R107, 1.1641532182693481445e-10 ;  /* 0x2f00000018197423 */ /* 0x000fe2000001006b */
[----:B------:R-:W-:Y:S01]  /*6400*/  SEL R31, RZ, 0x100, P4 ;  /* 0x00000100ff1f7807 */ /* 0x000fe20002000000 */
[----:B------:R-:W-:Y:S01]  /*6410*/  IMAD.WIDE.U32 R52, R103, 0x10, R52 ;  /* 0x0000001067347825 */ /* 0x000fe200078e0034 */
[----:B------:R-:W-:Y:S02]  /*6420*/  ISETP.NE.AND P5, PT, R98, RZ, PT ;  /* 0x000000ff6200720c */ /* 0x000fe40003fa5270 */
[----:B------:R-:W-:-:S02]  /*6430*/  ISETP.NE.AND P4, PT, R99, RZ, PT ;  /* 0x000000ff6300720c */ /* 0x000fc40003f85270 */
[----:B------:R-:W-:Y:S02]  /*6440*/  SHF.L.U32 R27, R100, 0x10, RZ ;  /* 0x00000010641b7819 */ /* 0x000fe400000006ff */
[----:B------:R-:W-:Y:S02]  /*6450*/  SEL R98, RZ, 0x1, P2 ;  /* 0x00000001ff627807 */ /* 0x000fe40001000000 */
[----:B------:R-:W-:Y:S01]  /*6460*/  SEL R54, RZ, 0x1, P4 ;  /* 0x00000001ff367807 */ /* 0x000fe20002000000 */
[----:B------:R-:W-:Y:S01]  /*6470*/  FMUL.FTZ R100, R27, R104 ;  /* 0x000000681b647220 */ /* 0x000fe20000410000 */
[----:B------:R-:W-:Y:S01]  /*6480*/  SEL R26, RZ, 0x1, P5 ;  /* 0x00000001ff1a7807 */ /* 0x000fe20002800000 */
[----:B------:R-:W-:Y:S01]  /*6490*/  IMAD.WIDE.U32 R98, R98, 0x1000000, RZ ;  /* 0x0100000062627825 */ /* 0x000fe200078e00ff */
[----:B------:R-:W-:-:S03]  /*64a0*/  FSETP.GTU.FTZ.AND P2, PT, R25, R106, PT ;  /* 0x0000006a1900720b */ /* 0x000fc60003f5c000 */
[----:B------:R-:W-:Y:S01]  /*64b0*/  FMUL.FTZ R100, R100, R105 ;  /* 0x0000006964647220 */ /* 0x000fe20000410000 */
[----:B------:R-:W-:Y:S01]  /*64c0*/  SEL R97, RZ, 0x1, P6 ;  /* 0x00000001ff617807 */ /* 0x000fe20003000000 */
[----:B------:R-:W-:Y:S01]  /*64d0*/  IMAD.WIDE.U32 R54, R54, 0x10000, RZ ;  /* 0x0001000036367825 */ /* 0x000fe200078e00ff */
[----:B------:R-:W-:Y:S01]  /*64e0*/  SEL R101, RZ, 0x1000000, P2 ;  /* 0x01000000ff657807 */ /* 0x000fe20001000000 */
[----:B------:R-:W0:Y:S02]  /*64f0*/  @P1 LDC.64 R24, c[0x0][0x230] ;  /* 0x00008c00ff181b82 */ /* 0x000e240000000a00 */
[----:B------:R-:W-:Y:S01]  /*6500*/  IMAD.WIDE.U32 R26, R26, 0x100, RZ ;  /* 0x000001001a1a7825 */ /* 0x000fe200078e00ff */
[----:B------:R-:W-:Y:S02]  /*6510*/  LOP3.LUT R101, R31, R101, R108, 0xfe, !PT ;  /* 0x000000651f657212 */ /* 0x000fe400078efe6c */
[----:B------:R-:W-:Y:S02]  /*6520*/  FSEL R31, R100, RZ, !P2 ;  /* 0x000000ff641f7208 */ /* 0x000fe40005000000 */
[----:B------:R-:W-:-:S02]  /*6530*/  LOP3.LUT R26, R26, R98, R54, 0xfe, !PT ;  /* 0x000000621a1a7212 */ /* 0x000fc400078efe36 */
[----:B------:R-:W-:Y:S01]  /*6540*/  SEL R98, RZ, 0x1, P3 ;  /* 0x00000001ff627807 */ /* 0x000fe20001800000 */
[----:B------:R-:W-:Y:S01]  /*6550*/  @P0 FADD.FTZ R31, R47, R31 ;  /* 0x0000001f2f1f0221 */ /* 0x000fe20000010000 */
[----:B------:R-:W-:Y:S02]  /*6560*/  LOP3.LUT R26, R26, R97, RZ, 0xfc, !PT ;  /* 0x000000611a1a7212 */ /* 0x000fe400078efcff */
[----:B------:R-:W-:Y:S01]  /*6570*/  LOP3.LUT R99, R99, R101, R98, 0xfe, !PT ;  /* 0x0000006563637212 */ /* 0x000fe200078efe62 */
[----:B------:R-:W-:-:S03]  /*6580*/  IMAD.WIDE.U32 R100, R109, 0x20, R74 ;  /* 0x000000206d647825 */ /* 0x000fc600078e004a */
[----:B------:R-:W-:Y:S01]  /*6590*/  LOP3.LUT R27, R27, R99, R55, 0xfe, !PT ;  /* 0x000000631b1b7212 */ /* 0x000fe200078efe37 */
[----:B------:R-:W-:Y:S01]  /*65a0*/  IMAD.WIDE.U32 R98, R109, 0x8, R76 ;  /* 0x000000086d627825 */ /* 0x000fe200078e004c */
[----:B------:R1:W-:Y:S04]  /*65b0*/  STG.E.128 desc[UR4][R100.64], R32 ;  /* 0x0000002064007986 */ /* 0x0003e8000c101d04 */
[----:B------:R1:W-:Y:S01]  /*65c0*/  STG.E.128 desc[UR4][R100.64+0x10], R28 ;  /* 0x0000101c64007986 */ /* 0x0003e2000c101d04 */
[----:B0-----:R-:W-:-:S03]  /*65d0*/  @P1 IMAD.WIDE.U32 R24, R103, 0x20, R24 ;  /* 0x0000002067181825 */ /* 0x001fc600078e0018 */
[----:B------:R1:W-:Y:S04]  /*65e0*/  STG.E.64 desc[UR4][R98.64], R26 ;  /* 0x0000001a62007986 */ /* 0x0003e8000c101b04 */
[----:B------:R-:W5:Y:S04]  /*65f0*/  LDG.E.128 R52, desc[UR4][R52.64] ;  /* 0x0000000434347981 */ /* 0x000f68000c1e1d00 */
[----:B------:R1:W5:Y:S04]  /*6600*/  @P1 LDG.E.128 R48, desc[UR4][R24.64] ;  /* 0x0000000418301981 */ /* 0x000368000c1e1d00 */
[----:B------:R1:W5:Y:S01]  /*6610*/  @P1 LDG.E.128 R44, desc[UR4][R24.64+0x10] ;  /* 0x00001004182c1981 */ /* 0x000362000c1e1d00 */
[C---:B------:R-:W-:Y:S01]  /*6620*/  ISETP.NE.AND P1, PT, R81.reuse, 0x1, PT ;  /* 0x000000015100780c */ /* 0x040fe20003f25270 */
[----:B------:R-:W-:Y:S01]  /*6630*/  BSSY B0, `(.L_x_8072) ;  /* 0x000000c000007945 */ /* 0x000fe20003800000 */
[----:B------:R-:W-:-:S11]  /*6640*/  IADD3 R97, R81, 0x1, RZ ;  /* 0x0000000151617810 */ /* 0x000fd60007ffe0ff */
        /* <DEDUP_REMOVED lines=9> */
.L_x_8073:
[----:B------:R-:W-:-:S07]  /*66e0*/  MOV R98, R0 ;  /* 0x0000000000627202 */ /* 0x000fce0000000f00 */
.L_x_8074:
[----:B------:R-:W-:Y:S05]  /*66f0*/  BSYNC B0 ;  /* 0x0000000000007941 */ /* 0x000fea0003800000 */
.L_x_8072:
        /* <DEDUP_REMOVED lines=16> */
.L_x_8078:
[----:B------:R-:W-:Y:S05]  /*6800*/  BSYNC B1 ;  /* 0x0000000000017941 */ /* 0x000fea0003800000 */
.L_x_8077:
        /* <DEDUP_REMOVED lines=43> */
.L_x_8076:
[----:B------:R-:W-:Y:S05]  /*6ac0*/  BSYNC B0 ;  /* 0x0000000000007941 */ /* 0x000fea0003800000 */
.L_x_8075:
[----:B------:R-:W-:Y:S01]  /*6ad0*/  I2FP.F32.U32 R24, R98 ;  /* 0x0000006200187245 */ /* 0x000fe20000201000 */
[----:B------:R-:W-:Y:S01]  /*6ae0*/  BSSY B0, `(.L_x_8079) ;  /* 0x0000016000007945 */ /* 0x000fe20003800000 */
[----:B-----5:R-:W-:Y:S01]  /*6af0*/  SHF.L.U32 R27, R52, 0x10, RZ ;  /* 0x00000010341b7819 */ /* 0x020fe200000006ff */
[C---:B------:R-:W-:Y:S01]  /*6b00*/  VIADD R81, R97.reuse, 0x1 ;  /* 0x0000000161517836 */ /* 0x040fe20000000000 */
        /* <DEDUP_REMOVED lines=18> */
.L_x_8080:
[----:B------:R-:W-:-:S07]  /*6c30*/  IMAD.MOV.U32 R25, RZ, RZ, R0 ;  /* 0x000000ffff197224 */ /* 0x000fce00078e0000 */
.L_x_8081:
[----:B------:R-:W-:Y:S05]  /*6c40*/  BSYNC B0 ;  /* 0x0000000000007941 */ /* 0x000fea0003800000 */
.L_x_8079:
        /* <DEDUP_REMOVED lines=16> */
.L_x_8085:
[----:B------:R-:W-:Y:S05]  /*6d50*/  BSYNC B1 ;  /* 0x0000000000017941 */ /* 0x000fea0003800000 */
.L_x_8084:
        /* <DEDUP_REMOVED lines=43> */
.L_x_8083:
[----:B------:R-:W-:Y:S05]  /*7010*/  BSYNC B0 ;  /* 0x0000000000007941 */ /* 0x000fea0003800000 */
.L_x_8082:
        /* <DEDUP_REMOVED lines=21> */
.L_x_8087:
[----:B------:R-:W-:-:S07]  /*7170*/  MOV R52, R0 ;  /* 0x0000000000347202 */ /* 0x000fce0000000f00 */
.L_x_8088:
[----:B------:R-:W-:Y:S05]  /*7180*/  BSYNC B0 ;  /* 0x0000000000007941 */ /* 0x000fea0003800000 */
.L_x_8086:
        /* <DEDUP_REMOVED lines=16> */
.L_x_8092:
[----:B------:R-:W-:Y:S05]  /*7290*/  BSYNC B1 ;  /* 0x0000000000017941 */ /* 0x000fea0003800000 */
.L_x_8091:
        /* <DEDUP_REMOVED lines=43> */
.L_x_8090:
[----:B------:R-:W-:Y:S05]  /*7550*/  BSYNC B0 ;  /* 0x0000000000007941 */ /* 0x000fea0003800000 */
.L_x_8089:
        /* <DEDUP_REMOVED lines=21> */
.L_x_8094:
[----:B------:R-:W-:-:S07]  /*76b0*/  IMAD.MOV.U32 R100, RZ, RZ, R0 ;  /* 0x000000ffff647224 */ /* 0x000fce00078e0000 */
.L_x_8095:
[----:B------:R-:W-:Y:S05]  /*76c0*/  BSYNC B0 ;  /* 0x0000000000007941 */ /* 0x000fea0003800000 */
.L_x_8093:
        /* <DEDUP_REMOVED lines=16> */
.L_x_8099:
[----:B------:R-:W-:Y:S05]  /*77d0*/  BSYNC B1 ;  /* 0x0000000000017941 */ /* 0x000fea0003800000 */
.L_x_8098:
        /* <DEDUP_REMOVED lines=43> */
.L_x_8097:
[----:B------:R-:W-:Y:S05]  /*7a90*/  BSYNC B0 ;  /* 0x0000000000007941 */ /* 0x000fea0003800000 */
.L_x_8096:
        /* <DEDUP_REMOVED lines=20> */
.L_x_8101:
[----:B------:R-:W-:-:S07]  /*7be0*/  MOV R100, R0 ;  /* 0x0000000000647202 */ /* 0x000fce0000000f00 */
.L_x_8102:
[----:B------:R-:W-:Y:S05]  /*7bf0*/  BSYNC B0 ;  /* 0x0000000000007941 */ /* 0x000fea0003800000 */
.L_x_8100:
        /* <DEDUP_REMOVED lines=16> */
.L_x_8106:
[----:B------:R-:W-:Y:S05]  /*7d00*/  BSYNC B1 ;  /* 0x0000000000017941 */ /* 0x000fea0003800000 */
.L_x_8105:
        /* <DEDUP_REMOVED lines=43> */
.L_x_8104:
[----:B------:R-:W-:Y:S05]  /*7fc0*/  BSYNC B0 ;  /* 0x0000000000007941 */ /* 0x000fea0003800000 */
.L_x_8103:
        /* <DEDUP_REMOVED lines=21> */
.L_x_8108:
[----:B------:R-:W-:-:S07]  /*8120*/  IMAD.MOV.U32 R53, RZ, RZ, R0 ;  /* 0x000000ffff357224 */ /* 0x000fce00078e0000 */
.L_x_8109:
[----:B------:R-:W-:Y:S05]  /*8130*/  BSYNC B0 ;  /* 0x0000000000007941 */ /* 0x000fea0003800000 */
.L_x_8107:
        /* <DEDUP_REMOVED lines=16> */
.L_x_8113:
[----:B------:R-:W-:Y:S05]  /*8240*/  BSYNC B1 ;  /* 0x0000000000017941 */ /* 0x000fea0003800000 */
.L_x_8112:
        /* <DEDUP_REMOVED lines=43> */
.L_x_8111:
[----:B------:R-:W-:Y:S05]  /*8500*/  BSYNC B0 ;  /* 0x0000000000007941 */ /* 0x000fea0003800000 */
.L_x_8110:
        /* <DEDUP_REMOVED lines=20> */
.L_x_8115:
[----:B------:R-:W-:-:S07]  /*8650*/  MOV R54, R0 ;  /* 0x0000000000367202 */ /* 0x000fce0000000f00 */
.L_x_8116:
[----:B------:R-:W-:Y:S05]  /*8660*/  BSYNC B0 ;  /* 0x0000000000007941 */ /* 0x000fea0003800000 */
.L_x_8114:
        /* <DEDUP_REMOVED lines=16> */
.L_x_8120:
[----:B------:R-:W-:Y:S05]  /*8770*/  BSYNC B1 ;  /* 0x0000000000017941 */ /* 0x000fea0003800000 */
.L_x_8119:
        /* <DEDUP_REMOVED lines=43> */
.L_x_8118:
[----:B------:R-:W-:Y:S05]  /*8a30*/  BSYNC B0 ;  /* 0x0000000000007941 */ /* 0x000fea0003800000 */
.L_x_8117:
        /* <DEDUP_REMOVED lines=9> */
[----:B------:R-:W-:-:S04]  /*8ad0*/  VIADD R81, R98, 0x1 ;  /* 0x0000000162517836 */ /* 0x000fc80000000000 */
        /* <DEDUP_REMOVED lines=11> */
.L_x_8122:
[----:B------:R-:W-:-:S07]  /*8b90*/  IMAD.MOV.U32 R111, RZ, RZ, R0 ;  /* 0x000000ffff6f7224 */ /* 0x000fce00078e0000 */
.L_x_8123:
[----:B------:R-:W-:Y:S05]  /*8ba0*/  BSYNC B0 ;  /* 0x0000000000007941 */ /* 0x000fea0003800000 */
.L_x_8121:
        /* <DEDUP_REMOVED lines=18> */
.L_x_8127:
[----:B------:R-:W-:Y:S05]  /*8cd0*/  BSYNC B1 ;  /* 0x0000000000017941 */ /* 0x000fea0003800000 */
.L_x_8126:
        /* <DEDUP_REMOVED lines=43> */
.L_x_8125:
[----:B------:R-:W-:Y:S05]  /*8f90*/  BSYNC B0 ;  /* 0x0000000000007941 */ /* 0x000fea0003800000 */
.L_x_8124:
[----:B------:R-:W-:Y:S01]  /*8fa0*/  FADD.FTZ R98, RZ, R40 ;  /* 0x00000028ff627221 */ /* 0x000fe20000010000 */
[----:B------:R-:W-:Y:S01]  /*8fb0*/  IMAD.U32 R55, R55, 0x10000, RZ ;  /* 0x0001000037377824 */ /* 0x000fe200078e00ff */
[----:B------:R-:W-:Y:S01]  /*8fc0*/  SEL R97, RZ, 0x10000, P5 ;  /* 0x00010000ff617807 */ /* 0x000fe20002800000 */
[----:B------:R-:W-:-:S04]  /*8fd0*/  IMAD.WIDE.U32 R74, R103, 0x20, R74 ;  /* 0x00000020674a7825 */ /* 0x000fc800078e004a */
[----:B------:R-:W-:Y:S01]  /*8fe0*/  FADD.FTZ R99, R41, R98 ;  /* 0x0000006229637221 */ /* 0x000fe20000010000 */
[----:B------:R-:W-:Y:S01]  /*8ff0*/  ISETP.NE.AND P5, PT, R110, RZ, PT ;  /* 0x000000ff6e00720c */ /* 0x000fe20003fa5270 */
[----:B------:R-:W-:Y:S01]  /*9000*/  FMUL.FTZ R104, R55, R104 ;  /* 0x0000006837687220 */ /* 0x000fe20000410000 */
[----:B------:R-:W-:Y:S01]  /*9010*/  SEL R55, RZ, 0x1, P2 ;  /* 0x00000001ff377807 */ /* 0x000fe20001000000 */
[----:B------:R-:W-:Y:S01]  /*9020*/  FADD.FTZ R98, R42, R99 ;  /* 0x000000632a627221 */ /* 0x000fe20000010000 */
[----:B------:R-:W-:Y:S01]  /*9030*/  ISETP.NE.AND P6, PT, R108, RZ, PT ;  /* 0x000000ff6c00720c */ /* 0x000fe20003fc5270 */
[----:B------:R-:W-:Y:S01]  /*9040*/  FMUL.FTZ R104, R104, R105 ;  /* 0x0000006968687220 */ /* 0x000fe20000410000 */
[----:B------:R-:W-:Y:S01]  /*9050*/  SEL R110, RZ, 0x100, P4 ;  /* 0x00000100ff6e7807 */ /* 0x000fe20002000000 */
[----:B------:R-:W-:Y:S01]  /*9060*/  FADD.FTZ R99, R43, R98 ;  /* 0x000000622b637221 */ /* 0x000fe20000010000 */
[----:B------:R-:W-:Y:S01]  /*9070*/  SEL R105, RZ, 0x1, P6 ;  /* 0x00000001ff697807 */ /* 0x000fe20003000000 */
[----:B------:R-:W-:Y:S01]  /*9080*/  IMAD.WIDE.U32 R76, R103, 0x8, R76 ;  /* 0x00000008674c7825 */ /* 0x000fe200078e004c */
[----:B------:R0:W-:Y:S03]  /*9090*/  STG.E.128 desc[UR4][R74.64], R24 ;  /* 0x000000184a007986 */ /* 0x0001e6000c101d04 */
[----:B------:R-:W-:Y:S01]  /*90a0*/  FADD.FTZ R98, R36, R99 ;  /* 0x0000006324627221 */ /* 0x000fe20000010000 */
[----:B------:R-:W-:-:S03]  /*90b0*/  UMOV UR8, 0xffffffff ;  /* 0xffffffff00087882 */ /* 0x000fc60000000000 */
[----:B------:R-:W-:-:S04]  /*90c0*/  FADD.FTZ R99, R37, R98 ;  /* 0x0000006225637221 */ /* 0x000fc80000010000 */
[----:B------:R-:W-:-:S04]  /*90d0*/  FADD.FTZ R98, R38, R99 ;  /* 0x0000006326627221 */ /* 0x000fc80000010000 */
[----:B------:R-:W-:Y:S01]  /*90e0*/  FADD.FTZ R99, R39, R98 ;  /* 0x0000006227637221 */ /* 0x000fe20000010000 */
[----:B------:R-:W-:-:S03]  /*90f0*/  I2FP.F32.U32 R98, R111 ;  /* 0x0000006f00627245 */ /* 0x000fc60000201000 */
[----:B------:R-:W-:Y:S02]  /*9100*/  FADD.FTZ R100, R32, R99 ;  /* 0x0000006320647221 */ /* 0x000fe40000010000 */
[----:B------:R-:W-:Y:S02]  /*9110*/  FFMA.FTZ R107, R98, R107, 1.1641532182693481445e-10 ;  /* 0x2f000000626b7423 */ /* 0x000fe4000001006b */
[----:B------:R-:W-:Y:S01]  /*9120*/  FADD.FTZ R99, R33, R100 ;  /* 0x0000006421637221 */ /* 0x000fe20000010000 */
[----:B------:R-:W-:Y:S02]  /*9130*/  SEL R100, RZ, 0x1, P1 ;  /* 0x00000001ff647807 */ /* 0x000fe40000800000 */
[----:B------:R-:W-:Y:S01]  /*9140*/  FSETP.GTU.FTZ.AND P2, PT, R107, R106, PT ;  /* 0x0000006a6b00720b */ /* 0x000fe20003f5c000 */
[----:B------:R-:W-:Y:S01]  /*9150*/  FADD.FTZ R98, R34, R99 ;  /* 0x0000006322627221 */ /* 0x000fe20000010000 */
[----:B------:R-:W-:Y:S01]  /*9160*/  IMAD.WIDE.U32 R106, R55, 0x1000000, RZ ;  /* 0x01000000376a7825 */ /* 0x000fe200078e00ff */
[----:B------:R-:W-:-:S03]  /*9170*/  LOP3.LUT P1, RZ, R3, 0x1f, RZ, 0xc0, !PT ;  /* 0x0000001f03ff7812 */ /* 0x000fc6000782c0ff */
[----:B------:R-:W-:Y:S01]  /*9180*/  FADD.FTZ R99, R35, R98 ;  /* 0x0000006223637221 */ /* 0x000fe20000010000 */
[----:B------:R-:W-:Y:S01]  /*9190*/  SEL R98, RZ, 0x1, P5 ;  /* 0x00000001ff627807 */ /* 0x000fe20002800000 */
[----:B------:R-:W-:Y:S01]  /*91a0*/  IMAD.WIDE.U32 R100, R100, 0x10000, RZ ;  /* 0x0001000064647825 */ /* 0x000fe200078e00ff */
[----:B------:R-:W-:-:S03]  /*91b0*/  SEL R111, RZ, 0x1000000, P2 ;  /* 0x01000000ff6f7807 */ /* 0x000fc60001000000 */
[----:B------:R-:W-:Y:S01]  /*91c0*/  FADD.FTZ R108, R28, R99 ;  /* 0x000000631c6c7221 */ /* 0x000fe20000010000 */
[----:B------:R-:W-:Y:S01]  /*91d0*/  IMAD.WIDE.U32 R98, R98, 0x100, RZ ;  /* 0x0000010062627825 */ /* 0x000fe200078e00ff */
[----:B------:R-:W-:-:S03]  /*91e0*/  LOP3.LUT R111, R110, R111, R97, 0xfe, !PT ;  /* 0x0000006f6e6f7212 */ /* 0x000fc600078efe61 */
[----:B------:R-:W-:Y:S01]  /*91f0*/  FADD.FTZ R55, R29, R108 ;  /* 0x0000006c1d377221 */ /* 0x000fe20000010000 */
[----:B------:R-:W-:-:S03]  /*9200*/  LOP3.LUT R98, R98, R106, R100, 0xfe, !PT ;  /* 0x0000006a62627212 */ /* 0x000fc600078efe64 */
[----:B------:R-:W-:Y:S01]  /*9210*/  FADD.FTZ R108, R30, R55 ;  /* 0x000000371e6c7221 */ /* 0x000fe20000010000 */
[----:B------:R-:W-:Y:S02]  /*9220*/  SEL R106, RZ, 0x1, P3 ;  /* 0x00000001ff6a7807 */ /* 0x000fe40001800000 */
[----:B------:R-:W-:Y:S01]  /*9230*/  FSEL R55, R104, RZ, !P2 ;  /* 0x000000ff68377208 */ /* 0x000fe20005000000 */
[----:B------:R-:W-:Y:S01]  /*9240*/  FADD.FTZ R97, R31, R108 ;  /* 0x0000006c1f617221 */ /* 0x000fe20000010000 */
[----:B------:R-:W-:Y:S02]  /*9250*/  LOP3.LUT R107, R107, R111, R106, 0xfe, !PT ;  /* 0x0000006f6b6b7212 */ /* 0x000fe400078efe6a */
[----:B------:R-:W-:Y:S01]  /*9260*/  LOP3.LUT R98, R98, R105, RZ, 0xfc, !PT ;  /* 0x0000006962627212 */ /* 0x000fe200078efcff */
[----:B------:R-:W-:Y:S01]  /*9270*/  FADD.FTZ R100, R24, R97 ;  /* 0x0000006118647221 */ /* 0x000fe20000010000 */
[----:B------:R-:W-:Y:S01]  /*9280*/  @P0 FADD.FTZ R55, R47, R55 ;  /* 0x000000372f370221 */ /* 0x000fe20000010000 */
[----:B------:R-:W-:-:S02]  /*9290*/  LOP3.LUT R99, R99, R107, R101, 0xfe, !PT ;  /* 0x0000006b63637212 */ /* 0x000fc400078efe65 */
[----:B------:R-:W-:Y:S01]  /*92a0*/  FADD.FTZ R97, R25, R100 ;  /* 0x0000006419617221 */ /* 0x000fe20000010000 */
[----:B------:R-:W-:Y:S01]  /*92b0*/  LOP3.LUT P0, RZ, R102, 0xff, RZ, 0xc0, !PT ;  /* 0x000000ff66ff7812 */ /* 0x000fe2000780c0ff */
[----:B------:R0:W-:Y:S02]  /*92c0*/  STG.E.128 desc[UR4][R74.64+0x10], R52 ;  /* 0x000010344a007986 */ /* 0x0001e4000c101d04 */
[----:B------:R-:W-:Y:S02]  /*92d0*/  FADD.FTZ R100, R26, R97 ;  /* 0x000000611a647221 */ /* 0x000fe40000010000 */
[----:B------:R0:W-:Y:S02]  /*92e0*/  STG.E.64 desc[UR4][R76.64], R98 ;  /* 0x000000624c007986 */ /* 0x0001e4000c101b04 */
[----:B------:R-:W-:Y:S01]  /*92f0*/  FADD.FTZ R97, R27, R100 ;  /* 0x000000641b617221 */ /* 0x000fe20000010000 */
[----:B------:R-:W-:-:S03]  /*9300*/  SHF.R.U32.HI R100, RZ, 0x5, R3 ;  /* 0x00000005ff647819 */ /* 0x000fc60000011603 */
[----:B------:R-:W-:Y:S01]  /*9310*/  FADD.FTZ R102, R52, R97 ;  /* 0x0000006134667221 */ /* 0x000fe20000010000 */
[----:B------:R-:W-:-:S03]  /*9320*/  LOP3.LUT R97, R100, 0x7fffff8, RZ, 0xc0, !PT ;  /* 0x07fffff864617812 */ /* 0x000fc600078ec0ff */
[----:B------:R-:W-:Y:S01]  /*9330*/  FADD.FTZ R101, R53, R102 ;  /* 0x0000006635657221 */ /* 0x000fe20000010000 */
[----:B------:R-:W-:-:S03]  /*9340*/  @!P0 IADD3 R97, R97, 0x8, RZ ;  /* 0x0000000861618810 */ /* 0x000fc60007ffe0ff */
        /* <DEDUP_REMOVED lines=71> */
.L_x_8140:
[----:B------:R-:W2:Y:S01]  /*97c0*/  @!P1 S2R R76, SR_CgaCtaId ;  /* 0x00000000004c9919 */ /* 0x000ea20000008800 */
[----:B------:R-:W-:Y:S01]  /*97d0*/  LOP3.LUT R104, R3, 0x1f, RZ, 0xc0, !PT ;  /* 0x0000001f03687812 */ /* 0x000fe200078ec0ff */
[----:B------:R-:W-:Y:S05]  /*97e0*/  WARPSYNC.ALL ;  /* 0x0000000000007948 */ /* 0x000fea0003800000 */
[----:B------:R-:W-:Y:S02]  /*97f0*/  ISETP.GT.U32.AND P2, PT, R104, 0x7, PT ;  /* 0x000000076800780c */ /* 0x000fe40003f44070 */
[----:B------:R-:W-:Y:S02]  /*9800*/  @!P1 MOV R75, 0x400 ;  /* 0x00000400004b9802 */ /* 0x000fe40000000f00 */
[----:B------:R-:W-:-:S09]  /*9810*/  LOP3.LUT R100, R100, 0x7, RZ, 0xc0, !PT ;  /* 0x0000000764647812 */ /* 0x000fd200078ec0ff */
[----:B------:R-:W3:Y:S01]  /*9820*/  @!P2 S2R R77, SR_CgaCtaId ;  /* 0x00000000004da919 */ /* 0x000ee20000008800 */
[----:B--2---:R-:W-:Y:S01]  /*9830*/  @!P1 LEA R76, R76, R75, 0x18 ;  /* 0x0000004b4c4c9211 */ /* 0x004fe200078ec0ff */
[C---:B------:R-:W-:Y:S02]  /*9840*/  @!P1 IMAD.IADD R75, R97.reuse, 0x1, R100 ;  /* 0x00000001614b9824 */ /* 0x040fe400078e0264 */
[----:B------:R-:W-:-:S03]  /*9850*/  @!P2 IMAD.IADD R97, R97, 0x1, R104 ;  /* 0x000000016161a824 */ /* 0x000fc600078e0268 */
[----:B------:R-:W-:Y:S01]  /*9860*/  @!P1 LEA R98, R75, R76, 0x3 ;  /* 0x0000004c4b629211 */ /* 0x000fe200078e18ff */
[----:B-1----:R-:W-:Y:S01]  /*9870*/  FADD.FTZ R75, R99, R102 ;  /* 0x00000066634b7221 */ /* 0x002fe20000010000 */
[----:B------:R-:W-:-:S04]  /*9880*/  @!P2 MOV R76, 0x400 ;  /* 0x00000400004ca802 */ /* 0x000fc80000000f00 */
[----:B------:R-:W-:Y:S01]  /*9890*/  @!P1 STS.64 [R98], R74 ;  /* 0x0000004a62009388 */ /* 0x000fe20000000a00 */
[----:B------:R-:W-:Y:S01]  /*98a0*/  BAR.SYNC.DEFER_BLOCKING 0x0 ;  /* 0x0000000000007b1d */ /* 0x000fe20000010000 */
[----:B------:R-:W-:Y:S02]  /*98b0*/  LOP3.LUT P1, RZ, R100, 0x1f, R3, 0xf8, !PT ;  /* 0x0000001f64ff7812 */ /* 0x000fe4000782f803 */
[----:B---3--:R-:W-:-:S04]  /*98c0*/  @!P2 LEA R76, R77, R76, 0x18 ;  /* 0x0000004c4d4ca211 */ /* 0x008fc800078ec0ff */
[----:B0-----:R-:W-:Y:S02]  /*98d0*/  @!P2 LEA R99, R97, R76, 0x3 ;  /* 0x0000004c6163a211 */ /* 0x001fe400078e18ff */
[----:B------:R-:W-:Y:S01]  /*98e0*/  CS2R R76, SRZ ;  /* 0x00000000004c7805 */ /* 0x000fe2000001ff00 */
        /* <DEDUP_REMOVED lines=32> */
[----:B------:R-:W-:-:S03]  /*9af0*/  FMUL.FTZ R101, R76, R76 ;  /* 0x0000004c4c657220 */ /* 0x000fc60000410000 */
[----:B0-----:R-:W-:Y:S01]  /*9b00*/  FMUL.FTZ R102, R99, R102 ;  /* 0x0000006663667220 */ /* 0x001fe20000410000 */
[----:B------:R-:W-:Y:S01]  /*9b10*/  FMUL.FTZ R101, R74, R101 ;  /* 0x000000654a657220 */ /* 0x000fe20000410000 */
[----:B--2---:R-:W-:Y:S02]  /*9b20*/  IMAD.IADD R74, R97, 0x1, R104 ;  /* 0x00000001614a7824 */ /* 0x004fe400078e0268 */
[----:B---3--:R-:W-:Y:S01]  /*9b30*/  FADD.FTZ R98, R77, R98 ;  /* 0x000000624d627221 */ /* 0x008fe20000010000 */
[----:B------:R-:W-:Y:S01]  /*9b40*/  I2FP.F32.S32 R104, R104 ;  /* 0x0000006800687245 */ /* 0x000fe20000201400 */
[----:B------:R-:W0:Y:S01]  /*9b50*/  SHFL.DOWN PT, R105, R102, 0x1, 0x1f ;  /* 0x08201f0066697f89 */ /* 0x000e2200000e0000 */
[----:B------:R-:W-:Y:S01]  /*9b60*/  FMUL.FTZ R101, R101, R108 ;  /* 0x0000006c65657220 */ /* 0x000fe20000410000 */
[----:B------:R-:W-:-:S03]  /*9b70*/  I2FP.F32.S32 R74, R74 ;  /* 0x0000004a004a7245 */ /* 0x000fc60000201400 */
[----:B------:R-:W-:Y:S02]  /*9b80*/  FFMA.FTZ R98, R99, R101, R98 ;  /* 0x0000006563627223 */ /* 0x000fe40000010062 */
[----:B------:R-:W1:Y:S01]  /*9b90*/  LDC R101, c[0x0][0x2d8] ;  /* 0x0000b600ff657b82 */ /* 0x000e620000000800 */
[----:B------:R-:W2:Y:S02]  /*9ba0*/  MUFU.RCP R74, R74 ;  /* 0x0000004a004a7308 */ /* 0x000ea40000001000 */
[----:B------:R-:W3:Y:S01]  /*9bb0*/  SHFL.DOWN PT, R77, R98, 0x1, 0x1f ;  /* 0x08201f00624d7f89 */ /* 0x000ee200000e0000 */
[----:B0-----:R-:W-:Y:S01]  /*9bc0*/  FADD.FTZ R76, R102, -R105 ;  /* 0x80000069664c7221 */ /* 0x001fe20000010000 */
[----:B------:R-:W-:-:S03]  /*9bd0*/  FMUL.FTZ R106, R105, R104 ;  /* 0x00000068696a7220 */ /* 0x000fc60000410000 */
[----:B------:R-:W-:Y:S01]  /*9be0*/  FMUL.FTZ R76, R76, R76 ;  /* 0x0000004c4c4c7220 */ /* 0x000fe20000410000 */
[----:B------:R-:W-:-:S03]  /*9bf0*/  FFMA.FTZ R97, R75, R102, R106 ;  /* 0x000000664b617223 */ /* 0x000fc6000001006a */
[----:B------:R-:W-:Y:S01]  /*9c00*/  FMUL.FTZ R76, R75, R76 ;  /* 0x0000004c4b4c7220 */ /* 0x000fe20000410000 */
[----:B--2---:R-:W-:Y:S01]  /*9c10*/  FMUL.FTZ R97, R74, R97 ;  /* 0x000000614a617220 */ /* 0x004fe20000410000 */
[----:B---3--:R-:W-:Y:S02]  /*9c20*/  FADD.FTZ R77, R98, R77 ;  /* 0x0000004d624d7221 */ /* 0x008fe40000010000 */
[----:B------:R-:W-:-:S03]  /*9c30*/  FMUL.FTZ R76, R76, R104 ;  /* 0x000000684c4c7220 */ /* 0x000fc60000410000 */
[----:B------:R-:W0:Y:S01]  /*9c40*/  SHFL.IDX PT, R97, R97, RZ, 0x1f ;  /* 0x00001fff61617589 */ /* 0x000e2200000e0000 */
[----:B------:R-:W-:Y:S02]  /*9c50*/  FFMA.FTZ R99, R74, R76, R77 ;  /* 0x0000004c4a637223 */ /* 0x000fe4000001004d */
[----:B------:R-:W2:Y:S03]  /*9c60*/  @!P1 LDC.64 R74, c[0x0][0x250] ;  /* 0x00009400ff4a9b82 */ /* 0x000ea60000000a00 */
[----:B------:R-:W1:Y:S01]  /*9c70*/  SHFL.IDX PT, R102, R99, RZ, 0x1f ;  /* 0x00001fff63667589 */ /* 0x000e6200000e0000 */
[C---:B0-----:R-:W-:Y:S01]  /*9c80*/  FSEL R98, R97.reuse, RZ, P2 ;  /* 0x000000ff61627208 */ /* 0x041fe20001000000 */
[----:B------:R-:W-:Y:S01]  /*9c90*/  FMUL.FTZ R100, R97, R97 ;  /* 0x0000006161647220 */ /* 0x000fe20000410000 */
[----:B------:R-:W-:Y:S01]  /*9ca0*/  PLOP3.LUT P2, PT, PT, PT, UP1, 0x40, 0x0 ;  /* 0x000000000000781c */ /* 0x000fe20003f4e818 */
[----:B--2---:R-:W-:-:S04]  /*9cb0*/  @!P1 IMAD.WIDE R74, R4, 0x4, R74 ;  /* 0x00000004044a9825 */ /* 0x004fc800078e024a */
[--C-:B------:R-:W-:Y:S01]  /*9cc0*/  FADD.FTZ R76, R40, -R98.reuse ;  /* 0x80000062284c7221 */ /* 0x100fe20000010000 */
[----:B-1----:R-:W-:Y:S01]  /*9cd0*/  FFMA.FTZ R99, R102, UR11, R101 ;  /* 0x0000000b66637c23 */ /* 0x002fe20008010065 */
[--C-:B------:R-:W-:Y:S01]  /*9ce0*/  FADD.FTZ R77, R41, -R98.reuse ;  /* 0x80000062294d7221 */ /* 0x100fe20000010000 */
[----:B------:R-:W-:Y:S01]  /*9cf0*/  FSEL R102, R100, RZ, !P2 ;  /* 0x000000ff64667208 */ /* 0x000fe20005000000 */
[----:B------:R-:W0:Y:S01]  /*9d00*/  @!P1 LDC.64 R40, c[0x0][0x258] ;  /* 0x00009600ff289b82 */ /* 0x000e220000000a00 */
[--C-:B------:R-:W-:Y:S01]  /*9d10*/  FADD.FTZ R106, R30, -R98.reuse ;  /* 0x800000621e6a7221 */ /* 0x100fe20000010000 */
[--C-:B------:R-:W-:Y:S01]  /*9d20*/  FADD.FTZ R116, R24, -R98.reuse ;  /* 0x8000006218747221 */ /* 0x100fe20000010000 */
[----:B------:R-:W-:Y:S01]  /*9d30*/  FADD.FTZ R30, R25, -R98 ;  /* 0x80000062191e7221 */ /* 0x000fe20000010000 */
[----:B------:R-:W-:Y:S01]  /*9d40*/  FADD.FTZ R99, R99, R102 ;  /* 0x0000006663637221 */ /* 0x000fe20000010000 */
[--C-:B------:R-:W-:Y:S01]  /*9d50*/  FADD.FTZ R102, R33, -R98.reuse ;  /* 0x8000006221667221 */ /* 0x100fe20000010000 */
[--C-:B------:R-:W-:Y:S01]  /*9d60*/  FADD.FTZ R42, R42, -R98.reuse ;  /* 0x800000622a2a7221 */ /* 0x100fe20000010000 */
[--C-:B------:R-:W-:Y:S01]  /*9d70*/  FADD.FTZ R38, R38, -R98.reuse ;  /* 0x8000006226267221 */ /* 0x100fe20000010000 */
[----:B------:R-:W1:Y:S01]  /*9d80*/  MUFU.RSQ R33, R99 ;  /* 0x0000006300217308 */ /* 0x000e620000001400 */
[----:B------:R-:W2:Y:S01]  /*9d90*/  LDC.64 R24, c[0x0][0x2b8] ;  /* 0x0000ae00ff187b82 */ /* 0x000ea20000000a00 */
        /* <DEDUP_REMOVED lines=15> */
[----:B0-----:R-:W-:-:S04]  /*9e90*/  @!P1 IMAD.WIDE R28, R4, 0x4, R40 ;  /* 0x00000004041c9825 */ /* 0x001fc800078e0228 */
[----:B------:R-:W-:Y:S01]  /*9ea0*/  FADD.FTZ R98, R55, -R98 ;  /* 0x8000006237627221 */ /* 0x000fe20000010000 */
[C---:B-1----:R-:W-:Y:S01]  /*9eb0*/  FMUL.FTZ R40, R33.reuse, R77 ;  /* 0x0000004d21287220 */ /* 0x042fe20000410000 */
        /* <DEDUP_REMOVED lines=23> */
[C---:B------:R-:W-:Y:S01]  /*a030*/  FMUL.FTZ R97, R33.reuse, R54 ;  /* 0x0000003621617220 */ /* 0x040fe20000410000 */
[C---:B------:R-:W-:Y:S01]  /*a040*/  FMUL.FTZ R37, R33.reuse, R110 ;  /* 0x0000006e21257220 */ /* 0x040fe20000410000 */
[C---:B------:R-:W-:Y:S01]  /*a050*/  FMUL.FTZ R39, R33.reuse, R26 ;  /* 0x0000001a21277220 */ /* 0x040fe20000410000 */
[C---:B------:R-:W-:Y:S01]  /*a060*/  FMUL.FTZ R52, R33.reuse, R52 ;  /* 0x0000003421347220 */ /* 0x040fe20000410000 */
[----:B------:R-:W-:Y:S01]  /*a070*/  FMUL.FTZ R118, R33, R118 ;  /* 0x0000007621767220 */ /* 0x000fe20000410000 */
[----:B------:R0:W-:Y:S01]  /*a080*/  @!P1 STG.E desc[UR4][R28.64], R33 ;  /* 0x000000211c009986 */ /* 0x0001e2000c101904 */
[----:B------:R-:W-:Y:S01]  /*a090*/  FFMA.FTZ R55, R40, R84, R65 ;  /* 0x0000005428377223 */ /* 0x000fe20000010041 */
[----:B------:R-:W-:Y:S01]  /*a0a0*/  F2FP.BF16.F32.PACK_AB R27, R34, R27 ;  /* 0x0000001b221b723e */ /* 0x000fe200000010ff */
[----:B--2---:R-:W-:-:S04]  /*a0b0*/  IMAD.WIDE.U32 R40, R109, 0x10, R24 ;  /* 0x000000106d287825 */ /* 0x004fc800078e0018 */
        /* <DEDUP_REMOVED lines=8> */
[----:B0-----:R-:W-:Y:S01]  /*a140*/  FFMA.FTZ R28, R104, R22, R9 ;  /* 0x00000016681c7223 */ /* 0x001fe20000010009 */
        /* <DEDUP_REMOVED lines=13> */
[----:B------:R-:W-:Y:S01]  /*a220*/  LEA R38, P1, R95, UR12, 0x4 ;  /* 0x0000000c5f267c11 */ /* 0x000fe2000f8220ff */
[----:B------:R-:W-:Y:S01]  /*a230*/  FFMA.FTZ R116, R116, R58, R13 ;  /* 0x0000003a74747223 */ /* 0x000fe2000001000d */
[----:B------:R-:W-:Y:S01]  /*a240*/  F2FP.BF16.F32.PACK_AB R31, R36, R31 ;  /* 0x0000001f241f723e */ /* 0x000fe200000010ff */
        /* <DEDUP_REMOVED lines=8> */
[----:B------:R-:W-:-:S02]  /*a2d0*/  LEA.HI.X R37, R103, UR13, RZ, 0x4, P2 ;  /* 0x0000000d67257c11 */ /* 0x000fc400090f24ff */
[----:B------:R-:W-:Y:S01]  /*a2e0*/  F2FP.BF16.F32.PACK_AB R32, R43, R116 ;  /* 0x000000742b20723e */ /* 0x000fe200000010ff */
[----:B------:R0:W-:Y:S01]  /*a2f0*/  STG.E.128 desc[UR4][R40.64], R28 ;  /* 0x0000001c28007986 */ /* 0x0001e2000c101d04 */
[----:B------:R-:W-:Y:S02]  /*a300*/  IADD3 R4, R4, UR14, RZ ;  /* 0x0000000e04047c10 */ /* 0x000fe4000fffe0ff */
[----:B------:R-:W-:Y:S01]  /*a310*/  SEL R102, RZ, 0x1, P0 ;  /* 0x00000001ff667807 */ /* 0x000fe20000000000 */
[----:B------:R0:W-:Y:S01]  /*a320*/  STG.E.128 desc[UR4][R36.64], R32 ;  /* 0x0000002024007986 */ /* 0x0001e2000c101d04 */
[----:B------:R-:W-:-:S13]  /*a330*/  ISETP.GE.AND P1, PT, R4, UR15, PT ;  /* 0x0000000f04007c0c */ /* 0x000fda000bf26270 */
[----:B------:R-:W-:Y:S05]  /*a340*/  @!P1 BRA `(.L_x_8129) ;  /* 0xffffff6800389947 */ /* 0x000fea000383ffff */
[----:B------:R-:W-:Y:S05]  /*a350*/  EXIT ;  /* 0x000000000000794d */ /* 0x000fea0003800000 */
.L_x_8128:
[----:B------:R-:W-:Y:S01]  /*a360*/  HFMA2.MMA R105, -RZ, RZ, 0, 5.9604644775390625e-08 ;  /* 0x00000001ff697435 */ /* 0x000fe200000001ff */
[----:B------:R-:W-:Y:S01]  /*a370*/  IMAD.MOV.U32 R106, RZ, RZ, R102 ;  /* 0x000000ffff6a7224 */ /* 0x000fe200078e0066 */
[----:B------:R-:W-:Y:S01]  /*a380*/  MOV R101, 0xffffffff ;  /* 0xffffffff00657802 */ /* 0x000fe20000000f00 */
[----:B------:R-:W-:-:S08]  /*a390*/  IMAD.MOV.U32 R108, RZ, RZ, 0x1f ;  /* 0x0000001fff6c7424 */ /* 0x000fd000078e00ff */
[----:B------:R-:W-:Y:S05]  /*a3a0*/  WARPSYNC.COLLECTIVE R101, `(.L_x_8130) ;  /* 0x0000000065087348 */ /* 0x000fea0003c00000 */
[----:B------:R0:W1:Y:S02]  /*a3b0*/  SHFL.BFLY P2, R104, R106, R105, R108 ;  /* 0x0c0000696a687389 */ /* 0x000064000004006c */
[----:B01----:R-:W-:Y:S01]  /*a3c0*/  ENDCOLLECTIVE ;  /* 0x000000000000791b */ /* 0x003fe20003800000 */
.L_x_8130:
[----:B------:R-:W-:Y:S02]  /*a3d0*/  IMAD.MOV.U32 R105, RZ, RZ, 0x2 ;  /* 0x00000002ff697424 */ /* 0x000fe400078e00ff */
[----:B------:R-:W-:-:S04]  /*a3e0*/  IMAD.MOV.U32 R75, RZ, RZ, R104 ;  /* 0x000000ffff4b7224 */ /* 0x000fc800078e0068 */
[----:B------:R-:W-:-:S05]  /*a3f0*/  FADD.FTZ R76, R102, R75 ;  /* 0x0000004b664c7221 */ /* 0x000fca0000010000 */
[----:B------:R-:W-:-:S07]  /*a400*/  MOV R106, R76 ;  /* 0x0000004c006a7202 */ /* 0x000fce0000000f00 */
[----:B------:R-:W-:Y:S05]  /*a410*/  WARPSYNC.COLLECTIVE R101, `(.L_x_8131) ;  /* 0x0000000065087348 */ /* 0x000fea0003c00000 */
[----:B------:R0:W1:Y:S02]  /*a420*/  SHFL.BFLY P2, R104, R106, R105, R108 ;  /* 0x0c0000696a687389 */ /* 0x000064000004006c */
[----:B01----:R-:W-:Y:S01]  /*a430*/  ENDCOLLECTIVE ;  /* 0x000000000000791b */ /* 0x003fe20003800000 */
.L_x_8131:
[----:B------:R-:W-:Y:S01]  /*a440*/  HFMA2.MMA R105, -RZ, RZ, 0, 2.384185791015625e-07 ;  /* 0x00000004ff697435 */ /* 0x000fe200000001ff */
[----:B------:R-:W-:-:S05]  /*a450*/  MOV R75, R104 ;  /* 0x00000068004b7202 */ /* 0x000fca0000000f00 */
[----:B------:R-:W-:-:S04]  /*a460*/  FADD.FTZ R77, R76, R75 ;  /* 0x0000004b4c4d7221 */ /* 0x000fc80000010000 */
[----:B------:R-:W-:-:S07]  /*a470*/  IMAD.MOV.U32 R106, RZ, RZ, R77 ;  /* 0x000000ffff6a7224 */ /* 0x000fce00078e004d */
[----:B------:R-:W-:Y:S05]  /*a480*/  WARPSYNC.COLLECTIVE R101, `(.L_x_8132) ;  /* 0x0000000065087348 */ /* 0x000fea0003c00000 */
[----:B------:R0:W1:Y:S02]  /*a490*/  SHFL.BFLY P2, R104, R106, R105, R108 ;  /* 0x0c0000696a687389 */ /* 0x000064000004006c */
[----:B01----:R-:W-:Y:S01]  /*a4a0*/  ENDCOLLECTIVE ;  /* 0x000000000000791b */ /* 0x003fe20003800000 */
.L_x_8132:
[----:B------:R-:W-:Y:S02]  /*a4b0*/  IMAD.MOV.U32 R105, RZ, RZ, 0x8 ;  /* 0x00000008ff697424 */ /* 0x000fe400078e00ff */
[----:B------:R-:W-:-:S04]  /*a4c0*/  IMAD.MOV.U32 R74, RZ, RZ, R104 ;  /* 0x000000ffff4a7224 */ /* 0x000fc800078e0068 */
[----:B------:R-:W-:-:S05]  /*a4d0*/  FADD.FTZ R98, R77, R74 ;  /* 0x0000004a4d627221 */ /* 0x000fca0000010000 */
[----:B------:R-:W-:-:S07]  /*a4e0*/  MOV R106, R98 ;  /* 0x00000062006a7202 */ /* 0x000fce0000000f00 */
[----:B------:R-:W-:Y:S05]  /*a4f0*/  WARPSYNC.COLLECTIVE R101, `(.L_x_8133) ;  /* 0x0000000065087348 */ /* 0x000fea0003c00000 */
[----:B------:R0:W1:Y:S02]  /*a500*/  SHFL.BFLY P2, R104, R106, R105, R108 ;  /* 0x0c0000696a687389 */ /* 0x000064000004006c */
[----:B01----:R-:W-:Y:S01]  /*a510*/  ENDCOLLECTIVE ;  /* 0x000000000000791b */ /* 0x003fe20003800000 */
.L_x_8133:
[----:B------:R-:W-:Y:S01]  /*a520*/  HFMA2.MMA R105, -RZ, RZ, 0, 9.5367431640625e-07 ;  /* 0x00000010ff697435 */ /* 0x000fe200000001ff */
[----:B------:R-:W-:-:S05]  /*a530*/  MOV R75, R104 ;  /* 0x00000068004b7202 */ /* 0x000fca0000000f00 */
[----:B------:R-:W-:-:S04]  /*a540*/  FADD.FTZ R99, R98, R75 ;  /* 0x0000004b62637221 */ /* 0x000fc80000010000 */
[----:B------:R-:W-:-:S07]  /*a550*/  IMAD.MOV.U32 R106, RZ, RZ, R99 ;  /* 0x000000ffff6a7224 */ /* 0x000fce00078e0063 */
[----:B------:R-:W-:Y:S05]  /*a560*/  WARPSYNC.COLLECTIVE R101, `(.L_x_8134) ;  /* 0x0000000065087348 */ /* 0x000fea0003c00000 */
[----:B------:R0:W1:Y:S02]  /*a570*/  SHFL.BFLY P2, R104, R106, R105, R108 ;  /* 0x0c0000696a687389 */ /* 0x000064000004006c */
[----:B01----:R-:W-:Y:S01]  /*a580*/  ENDCOLLECTIVE ;  /* 0x000000000000791b */ /* 0x003fe20003800000 */
.L_x_8134:
[----:B------:R-:W-:Y:S01]  /*a590*/  HFMA2.MMA R105, -RZ, RZ, 0, 5.9604644775390625e-08 ;  /* 0x00000001ff697435 */ /* 0x000fe200000001ff */
[----:B------:R-:W-:-:S05]  /*a5a0*/  MOV R74, R104 ;  /* 0x00000068004a7202 */ /* 0x000fca0000000f00 */
[----:B------:R-:W-:-:S04]  /*a5b0*/  FADD.FTZ R74, R99, R74 ;  /* 0x0000004a634a7221 */ /* 0x000fc80000010000 */
        /* <DEDUP_REMOVED lines=48> */
[----:B------:R-:W-:-:S04]  /*a8c0*/  FFMA.FTZ R75, R76, R76, R75 ;  /* 0x0000004c4c4b7223 */ /* 0x000fc8000001004b */
[----:B------:R-:W-:-:S07]  /*a8d0*/  IMAD.MOV.U32 R106, RZ, RZ, R75 ;  /* 0x000000ffff6a7224 */ /* 0x000fce00078e004b */
[----:B------:R-:W-:Y:S05]  /*a8e0*/  WARPSYNC.COLLECTIVE R101, `(.L_x_8135) ;  /* 0x0000000065087348 */ /* 0x000fea0003c00000 */
[----:B------:R0:W1:Y:S02]  /*a8f0*/  SHFL.BFLY P2, R104, R106, R105, R108 ;  /* 0x0c0000696a687389 */ /* 0x000064000004006c */
[----:B01----:R-:W-:Y:S01]  /*a900*/  ENDCOLLECTIVE ;  /* 0x000000000000791b */ /* 0x003fe20003800000 */
.L_x_8135:
[----:B------:R-:W-:Y:S01]  /*a910*/  HFMA2.MMA R105, -RZ, RZ, 0, 1.1920928955078125e-07 ;  /* 0x00000002ff697435 */ /* 0x000fe200000001ff */
[----:B------:R-:W-:-:S05]  /*a920*/  MOV R76, R104 ;  /* 0x00000068004c7202 */ /* 0x000fca0000000f00 */
[----:B------:R-:W-:-:S04]  /*a930*/  FADD.FTZ R76, R75, R76 ;  /* 0x0000004c4b4c7221 */ /* 0x000fc80000010000 */
[----:B------:R-:W-:-:S07]  /*a940*/  IMAD.MOV.U32 R106, RZ, RZ, R76 ;  /* 0x000000ffff6a7224 */ /* 0x000fce00078e004c */
[----:B------:R-:W-:Y:S05]  /*a950*/  WARPSYNC.COLLECTIVE R101, `(.L_x_8136) ;  /* 0x0000000065087348 */ /* 0x000fea0003c00000 */
[----:B------:R0:W1:Y:S02]  /*a960*/  SHFL.BFLY P2, R104, R106, R105, R108 ;  /* 0x0c0000696a687389 */ /* 0x000064000004006c */
[----:B01----:R-:W-:Y:S01]  /*a970*/  ENDCOLLECTIVE ;  /* 0x000000000000791b */ /* 0x003fe20003800000 */
.L_x_8136:
[----:B------:R-:W-:Y:S01]  /*a980*/  HFMA2.MMA R105, -RZ, RZ, 0, 2.384185791015625e-07 ;  /* 0x00000004ff697435 */ /* 0x000fe200000001ff */
[----:B------:R-:W-:-:S05]  /*a990*/  MOV R77, R104 ;  /* 0x00000068004d7202 */ /* 0x000fca0000000f00 */
[----:B------:R-:W-:-:S04]  /*a9a0*/  FADD.FTZ R77, R76, R77 ;  /* 0x0000004d4c4d7221 */ /* 0x000fc80000010000 */
[----:B------:R-:W-:-:S07]  /*a9b0*/  IMAD.MOV.U32 R106, RZ, RZ, R77 ;  /* 0x000000ffff6a7224 */ /* 0x000fce00078e004d */
[----:B------:R-:W-:Y:S05]  /*a9c0*/  WARPSYNC.COLLECTIVE R101, `(.L_x_8137) ;  /* 0x0000000065087348 */ /* 0x000fea0003c00000 */
[----:B------:R0:W1:Y:S02]  /*a9d0*/  SHFL.BFLY P2, R104, R106, R105, R108 ;  /* 0x0c0000696a687389 */ /* 0x000064000004006c */
[----:B01----:R-:W-:Y:S01]  /*a9e0*/  ENDCOLLECTIVE ;  /* 0x000000000000791b */ /* 0x003fe20003800000 */
.L_x_8137:
[----:B------:R-:W-:Y:S01]  /*a9f0*/  HFMA2.MMA R105, -RZ, RZ, 0, 4.76837158203125e-07 ;  /* 0x00000008ff697435 */ /* 0x000fe200000001ff */
[----:B------:R-:W-:-:S05]  /*aa00*/  MOV R98, R104 ;  /* 0x0000006800627202 */ /* 0x000fca0000000f00 */
[----:B------:R-:W-:-:S04]  /*aa10*/  FADD.FTZ R98, R77, R98 ;  /* 0x000000624d627221 */ /* 0x000fc80000010000 */
[----:B------:R-:W-:-:S07]  /*aa20*/  IMAD.MOV.U32 R106, RZ, RZ, R98 ;  /* 0x000000ffff6a7224 */ /* 0x000fce00078e0062 */
[----:B------:R-:W-:Y:S05]  /*aa30*/  WARPSYNC.COLLECTIVE R101, `(.L_x_8138) ;  /* 0x0000000065087348 */ /* 0x000fea0003c00000 */
[----:B------:R0:W1:Y:S02]  /*aa40*/  SHFL.BFLY P2, R104, R106, R105, R108 ;  /* 0x0c0000696a687389 */ /* 0x000064000004006c */
[----:B01----:R-:W-:Y:S01]  /*aa50*/  ENDCOLLECTIVE ;  /* 0x000000000000791b */ /* 0x003fe20003800000 */
.L_x_8138:
[----:B------:R-:W-:Y:S01]  /*aa60*/  HFMA2.MMA R105, -RZ, RZ, 0, 9.5367431640625e-07 ;  /* 0x00000010ff697435 */ /* 0x000fe200000001ff */
[----:B------:R-:W-:-:S05]  /*aa70*/  MOV R99, R104 ;  /* 0x0000006800637202 */ /* 0x000fca0000000f00 */
[----:B------:R-:W-:-:S04]  /*aa80*/  FADD.FTZ R99, R98, R99 ;  /* 0x0000006362637221 */ /* 0x000fc80000010000 */
[----:B------:R-:W-:-:S07]  /*aa90*/  IMAD.MOV.U32 R106, RZ, RZ, R99 ;  /* 0x000000ffff6a7224 */ /* 0x000fce00078e0063 */
[----:B------:R-:W-:Y:S05]  /*aaa0*/  WARPSYNC.COLLECTIVE R101, `(.L_x_8139) ;  /* 0x0000000065087348 */ /* 0x000fea0003c00000 */
[----:B------:R0:W1:Y:S02]  /*aab0*/  SHFL.BFLY P2, R104, R106, R105, R108 ;  /* 0x0c0000696a687389 */ /* 0x000064000004006c */
[----:B01----:R-:W-:Y:S01]  /*aac0*/  ENDCOLLECTIVE ;  /* 0x000000000000791b */ /* 0x003fe20003800000 */
.L_x_8139:
[----:B------:R-:W-:Y:S01]  /*aad0*/  MOV R102, R104 ;  /* 0x0000006800667202 */ /* 0x000fe20000000f00 */
[----:B------:R-:W-:Y:S06]  /*aae0*/  BRA `(.L_x_8140) ;  /* 0xffffffec00347947 */ /* 0x000fec000383ffff */
.L_x_8141:
        /* <DEDUP_REMOVED lines=9> */
.L_x_23265:


//--------------------- .text._ZN10layer_norm13ln_fwd_kernelINS_13Kernel_traitsI13__nv_bfloat16S2_fS2_fjLj6144ELj1ELj1ELj8ELj16ENS_18Kernel_traits_baseILj6144ES2_S2_fS2_fjLj256EEEEELb1ELb0ELb1ELb0EEEvNS_9FwdParamsE --------------------------
	.section	.text._ZN10layer_norm13ln_fwd_kernelINS_13Kernel_traitsI13__nv_bfloat16S2_fS2_fjLj6144ELj1ELj1ELj8ELj16ENS_18Kernel_traits_baseILj6144ES2_S2_fS2_fjLj256EEEEELb1ELb0ELb1ELb0EEEvNS_9FwdParamsE,"ax",@progbits
	.align	128
        .global         _ZN10layer_norm13ln_fwd_kernelINS_13Kernel_traitsI13__nv_bfloat16S2_fS2_fjLj6144ELj1ELj1ELj8ELj16ENS_18Kernel_traits_baseILj6144ES2_S2_fS2_fjLj256EEEEELb1ELb0ELb1ELb0EEEvNS_9FwdParamsE
        .type           _ZN10layer_norm13ln_fwd_kernelINS_13Kernel_traitsI13__nv_bfloat16S2_fS2_fjLj6144ELj1ELj1ELj8ELj16ENS_18Kernel_traits_baseILj6144ES2_S2_fS2_fjLj256EEEEELb1ELb0ELb1ELb0EEEvNS_9FwdParamsE,@function
        .size           _ZN10layer_norm13ln_fwd_kernelINS_13Kernel_traitsI13__nv_bfloat16S2_fS2_fjLj6144ELj1ELj1ELj8ELj16ENS_18Kernel_traits_baseILj6144ES2_S2_fS2_fjLj256EEEEELb1ELb0ELb1ELb0EEEvNS_9FwdParamsE,(.L_x_23266 - _ZN10layer_norm13ln_fwd_kernelINS_13Kernel_traitsI13__nv_bfloat16S2_fS2_fjLj6144ELj1ELj1ELj8ELj16ENS_18Kernel_traits_baseILj6144ES2_S2_fS2_fjLj256EEEEELb1ELb0ELb1ELb0EEEvNS_9FwdParamsE)
        .other          _ZN10layer_norm13ln_fwd_kernelINS_13Kernel_traitsI13__nv_bfloat16S2_fS2_fjLj6144ELj1ELj1ELj8ELj16ENS_18Kernel_traits_baseILj6144ES2_S2_fS2_fjLj256EEEEELb1ELb0ELb1ELb0EEEvNS_9FwdParamsE,@"STO_CUDA_ENTRY STV_DEFAULT"
_ZN10layer_norm13ln_fwd_kernelINS_13Kernel_traitsI13__nv_bfloat16S2_fS2_fjLj6144ELj1ELj1ELj8ELj16ENS_18Kernel_traits_baseILj6144ES2_S2_fS2_fjLj256EEEEELb1ELb0ELb1ELb0EEEvNS_9FwdParamsE:
.text._ZN10layer_norm13ln_fwd_kernelINS_13Kernel_traitsI13__nv_bfloat16S2_fS2_fjLj6144ELj1ELj1ELj8ELj16ENS_18Kernel_traits_baseILj6144ES2_S2_fS2_fjLj256EEEEELb1ELb0ELb1ELb0EEEvNS_9FwdParamsE:
        /* <DEDUP_REMOVED lines=19> */
[C---:B------:R-:W-:Y:S01]  /*0130*/  LOP3.LUT R64, R0.reuse, 0xff, RZ, 0xc0, !PT ;  /* 0x000000ff00407812 */ /* 0x040fe200078ec0ff */
[----:B------:R-:W-:Y:S01]  /*0140*/  BSSY B0, `(.L_x_8142) ;  /* 0x0000057000007945 */ /* 0x000fe20003800000 */
[----:B------:R-:W-:-:S02]  /*0150*/  LEA.HI R23, R0, UR8, RZ, 0x18 ;  /* 0x0000000800177c11 */ /* 0x000fc4000f8fc0ff */
        /* <DEDUP_REMOVED lines=45> */
[----:B-1----:R-:W-:Y:S02]  /*0430*/  SHF.R.S32.HI R5, RZ, 0x1f, R34 ;  /* 0x0000001fff057819 */ /* 0x002fe40000011422 */
[----:B------:R-:W-:Y:S01]  /*0440*/  LOP3.LUT R110, R3, UR26, R6, 0x96, !PT ;  /* 0x0000001a036e7c12 */ /* 0x000fe2000f8e9606 */
[----:B------:R-:W-:Y:S01]  /*0450*/  UIADD3 UR28, UR5, 0x1fd5c5a3, URZ ;  /* 0x1fd5c5a3051c7890 */ /* 0x000fe2000fffe03f */
[----:B------:R-:W-:Y:S01]  /*0460*/  MOV R3, R64 ;  /* 0x0000004000037202 */ /* 0x000fe20000000f00 */
[----:B------:R-:W-:Y:S01]  /*0470*/  IMAD.WIDE.U32 R20, R20, -0x2daee0ad, RZ ;  /* 0xd2511f5314147825 */ /* 0x000fe200078e00ff */
[----:B------:R-:W-:Y:S02]  /*0480*/  LEA.HI R34, R5, R34, RZ, 0x3 ;  /* 0x0000002205227211 */ /* 0x000fe400078f18ff */
[----:B------:R-:W-:-:S02]  /*0490*/  LOP3.LUT R5, R3, 0xff, RZ, 0x3c, !PT ;  /* 0x000000ff03057812 */ /* 0x000fc400078e3cff */
[----:B------:R-:W-:Y:S02]  /*04a0*/  LOP3.LUT R37, R21, UR28, R2, 0x96, !PT ;  /* 0x0000001c15257c12 */ /* 0x000fe4000f8e9602 */
[----:B------:R-:W-:-:S04]  /*04b0*/  LEA.HI.SX32 R2, R34, R5, 0x1d ;  /* 0x0000000522027211 */ /* 0x000fc800078feaff */
[----:B------:R-:W-:Y:S01]  /*04c0*/  LOP3.LUT P1, RZ, R2, 0xffffff00, RZ, 0xc0, !PT ;  /* 0xffffff0002ff7812 */ /* 0x000fe2000782c0ff */
[----:B------:R-:W-:Y:S01]  /*04d0*/  UIADD3 UR27, UR4, 0x5384540f, URZ ;  /* 0x5384540f041b7890 */ /* 0x000fe2000fffe03f */
[----:B------:R-:W-:Y:S01]  /*04e0*/  IMAD.WIDE.U32 R110, R110, -0x326172a9, RZ ;  /* 0xcd9e8d576e6e7825 */ /* 0x000fe200078e00ff */
[----:B------:R-:W-:Y:S01]  /*04f0*/  UIADD3 UR29, UR4, -0xe443238, URZ ;  /* 0xf1bbcdc8041d7890 */ /* 0x000fe2000fffe03f */
[----:B------:R-:W-:Y:S02]  /*0500*/  ISETP.GE.U32.AND P4, PT, R2, 0x200, PT ;  /* 0x000002000200780c */ /* 0x000fe40003f86070 */
[----:B------:R-:W-:Y:S01]  /*0510*/  IMAD.HI.U32 R5, R37, -0x326172a9, RZ ;  /* 0xcd9e8d5725057827 */ /* 0x000fe200078e00ff */
[----:B------:R-:W-:Y:S01]  /*0520*/  LOP3.LUT R36, R111, UR27, R4, 0x96, !PT ;  /* 0x0000001b6f247c12 */ /* 0x000fe2000f8e9604 */
[----:B------:R-:W-:Y:S02]  /*0530*/  UIADD3 UR30, UR5, -0x24c28bd8, URZ ;  /* 0xdb3d7428051e7890 */ /* 0x000fe4000fffe03f */
[----:B------:R-:W-:-:S02]  /*0540*/  UIADD3 UR31, UR4, -0x700cb87f, URZ ;  /* 0x8ff34781041f7890 */ /* 0x000fc4000fffe03f */
[----:B------:R-:W-:Y:S01]  /*0550*/  UIADD3 UR32, UR5, -0x695add53, URZ ;  /* 0x96a522ad05207890 */ /* 0x000fe2000fffe03f */
[----:B------:R-:W-:Y:S01]  /*0560*/  ISETP.GE.U32.AND P0, PT, R2, 0x300, PT ;  /* 0x000003000200780c */ /* 0x000fe20003f06070 */
[----:B------:R-:W-:Y:S01]  /*0570*/  IMAD.HI.U32 R35, R36, -0x2daee0ad, RZ ;  /* 0xd2511f5324237827 */ /* 0x000fe200078e00ff */
[----:B------:R-:W-:Y:S02]  /*0580*/  P2R R68, PR, RZ, 0x10 ;  /* 0x00000010ff447803 */ /* 0x000fe40000000000 */
[----:B------:R-:W-:Y:S01]  /*0590*/  LOP3.LUT R110, R5, UR29, R110, 0x96, !PT ;  /* 0x0000001d056e7c12 */ /* 0x000fe2000f8e966e */
[----:B------:R-:W-:Y:S08]  /*05a0*/  @!P1 BRA `(.L_x_8143) ;  /* 0x0000000000409947 */ /* 0x000ff00003800000 */
        /* <DEDUP_REMOVED lines=16> */
.L_x_8143:
[----:B------:R-:W-:Y:S05]  /*06b0*/  BSYNC B0 ;  /* 0x0000000000007941 */ /* 0x000fea0003800000 */
.L_x_8142:
        /* <DEDUP_REMOVED lines=18> */
.L_x_8145:
[----:B------:R-:W-:Y:S05]  /*07e0*/  BSYNC B0 ;  /* 0x0000000000007941 */ /* 0x000fea0003800000 */
.L_x_8144:
        /* <DEDUP_REMOVED lines=13> */
.L_x_8147:
[----:B------:R-:W-:Y:S05]  /*08c0*/  BSYNC B0 ;  /* 0x0000000000007941 */ /* 0x000fea0003800000 */
.L_x_8146:
        /* <DEDUP_REMOVED lines=17> */
[----:B------:R-:W-:Y:S01]  /*09e0*/  ULDC.U8 UR8, c[0x0][0x2a0] ;  /* 0x0000a80000087ab9 */ /* 0x000fe20000000000 */
[----:B------:R-:W-:Y:S01]  /*09f0*/  SHF.L.U32 R4, R5, 0x10, RZ ;  /* 0x0000001005047819 */ /* 0x000fe200000006ff */
[----:B------:R-:W-:Y:S01]  /*0a00*/  IMAD.U32 R5, R6, 0x10000, RZ ;  /* 0x0001000006057824 */ /* 0x000fe200078e00ff */
[----:B------:R-:W-:Y:S01]  /*0a10*/  LOP3.LUT R34, R34, 0x1fffffe0, RZ, 0xc0, !PT ;  /* 0x1fffffe022227812 */ /* 0x000fe200078ec0ff */
[----:B------:R-:W-:Y:S01]  /*0a20*/  IMAD.U32 R6, R7, 0x10000, RZ ;  /* 0x0001000007067824 */ /* 0x000fe200078e00ff */
[----:B------:R-:W-:Y:S01]  /*0a30*/  SHF.L.U32 R7, R8, 0x10, RZ ;  /* 0x0000001008077819 */ /* 0x000fe200000006ff */
[----:B------:R-:W-:Y:S01]  /*0a40*/  IMAD.U32 R8, R9, 0x10000, RZ ;  /* 0x0001000009087824 */ /* 0x000fe200078e00ff */
[----:B------:R-:W-:Y:S01]  /*0a50*/  VIMNMX R25, R25, 0x20, PT ;  /* 0x0000002019197848 */ /* 0x000fe20003fe0100 */
[----:B------:R-:W-:Y:S01]  /*0a60*/  IMAD.U32 R9, R10, 0x10000, RZ ;  /* 0x000100000a097824 */ /* 0x000fe200078e00ff */
[----:B------:R-:W-:Y:S01]  /*0a70*/  SHF.L.U32 R10, R11, 0x10, RZ ;  /* 0x000000100b0a7819 */ /* 0x000fe200000006ff */
[C---:B------:R-:W-:Y:S01]  /*0a80*/  IMAD.U32 R11, R13.reuse, 0x10000, RZ ;  /* 0x000100000d0b7824 */ /* 0x040fe200078e00ff */
[----:B------:R-:W-:Y:S01]  /*0a90*/  PRMT R81, R13, 0x7632, R81 ;  /* 0x000076320d517816 */ /* 0x000fe20000000051 */
[----:B------:R-:W-:Y:S01]  /*0aa0*/  IMAD.U32 R13, R15, 0x10000, RZ ;  /* 0x000100000f0d7824 */ /* 0x000fe200078e00ff */
[----:B------:R-:W-:Y:S01]  /*0ab0*/  IADD3 R25, R25, R34, RZ ;  /* 0x0000002219197210 */ /* 0x000fe20007ffe0ff */
[----:B------:R-:W-:Y:S01]  /*0ac0*/  IMAD.HI.U32 R106, R110, -0x2daee0ad, RZ ;  /* 0xd2511f536e6a7827 */ /* 0x000fe200078e00ff */
[----:B------:R-:W-:Y:S01]  /*0ad0*/  PRMT R83, R15, 0x7632, R83 ;  /* 0x000076320f537816 */ /* 0x000fe20000000053 */
[----:B------:R-:W-:Y:S01]  /*0ae0*/  ULDC UR9, c[0x0][0x294] ;  /* 0x0000a50000097ab9 */ /* 0x000fe20000000800 */
[----:B------:R-:W-:Y:S01]  /*0af0*/  PRMT R85, R17, 0x7632, R85 ;  /* 0x0000763211557816 */ /* 0x000fe20000000055 */
[----:B------:R-:W-:Y:S01]  /*0b00*/  IMAD.SHL.U32 R25, R25, 0x8, RZ ;  /* 0x0000000819197824 */ /* 0x000fe200078e00ff */
[----:B------:R-:W-:Y:S01]  /*0b10*/  SHF.L.U32 R15, R17, 0x10, RZ ;  /* 0x00000010110f7819 */ /* 0x000fe200000006ff */
        /* <DEDUP_REMOVED lines=9> */
[----:B------:R-:W-:Y:S01]  /*0bb0*/  PRMT R91, R29, 0x7632, R91 ;  /* 0x000076321d5b7816 */ /* 0x000fe2000000005b */
[----:B------:R-:W-:Y:S01]  /*0bc0*/  IMAD.U32 R76, R76, 0x10000, RZ ;  /* 0x000100004c4c7824 */ /* 0x000fe200078e00ff */
[----:B------:R-:W-:Y:S01]  /*0bd0*/  LOP3.LUT R29, R28, 0x3e0, RZ, 0xc0, !PT ;  /* 0x000003e01c1d7812 */ /* 0x000fe200078ec0ff */
[----:B------:R-:W-:Y:S01]  /*0be0*/  IMAD.U32 R78, R78, 0x10000, RZ ;  /* 0x000100004e4e7824 */ /* 0x000fe200078e00ff */
[----:B------:R-:W-:Y:S01]  /*0bf0*/  I2FP.F32.U32 R25, R25 ;  /* 0x0000001900197245 */ /* 0x000fe20000201000 */
[----:B------:R-:W-:Y:S01]  /*0c00*/  IMAD.U32 R79, R79, 0x10000, RZ ;  /* 0x000100004f4f7824 */ /* 0x000fe200078e00ff */
[----:B------:R-:W-:Y:S01]  /*0c10*/  VIADDMNMX R29, R24, -R29, RZ, !PT ;  /* 0x8000001d181d7246 */ /* 0x000fe200078001ff */
[----:B------:R-:W-:Y:S01]  /*0c20*/  IMAD R24, R37, -0x326172a9, RZ ;  /* 0xcd9e8d5725187824 */ /* 0x000fe200078e02ff */
[----:B------:R0:W1:Y:S01]  /*0c30*/  MUFU.RCP R111, R25 ;  /* 0x00000019006f7308 */ /* 0x0000620000001000 */
[----:B------:R-:W-:Y:S01]  /*0c40*/  PRMT R96, R27, 0x7632, R96 ;  /* 0x000076321b607816 */ /* 0x000fe20000000060 */
[----:B------:R-:W-:Y:S01]  /*0c50*/  IMAD R27, R36, -0x2daee0ad, RZ ;  /* 0xd2511f53241b7824 */ /* 0x000fe200078e02ff */
[----:B------:R-:W-:Y:S01]  /*0c60*/  VIMNMX R29, R29, 0x20, PT ;  /* 0x000000201d1d7848 */ /* 0x000fe20003fe0100 */
[----:B------:R-:W-:Y:S01]  /*0c70*/  IMAD R112, R35, -0x326172a9, RZ ;  /* 0xcd9e8d5723707824 */ /* 0x000fe200078e02ff */
[C---:B------:R-:W-:Y:S01]  /*0c80*/  PRMT R86, R16.reuse, 0x7632, R86 ;  /* 0x0000763210567816 */ /* 0x040fe20000000056 */
[----:B------:R-:W-:Y:S01]  /*0c90*/  IMAD.U32 R16, R16, 0x10000, RZ ;  /* 0x0001000010107824 */ /* 0x000fe200078e00ff */
[----:B------:R-:W-:Y:S01]  /*0ca0*/  PRMT R88, R18, 0x7632, R88 ;  /* 0x0000763212587816 */ /* 0x000fe20000000058 */
[----:B------:R-:W-:Y:S01]  /*0cb0*/  IMAD.IADD R29, R34, 0x1, R29 ;  /* 0x00000001221d7824 */ /* 0x000fe200078e021d */
[----:B------:R-:W-:Y:S01]  /*0cc0*/  PRMT R93, R30, 0x7632, R93 ;  /* 0x000076321e5d7816 */ /* 0x000fe2000000005d */
[----:B------:R-:W-:Y:S01]  /*0cd0*/  IMAD.U32 R18, R18, 0x10000, RZ ;  /* 0x0001000012127824 */ /* 0x000fe200078e00ff */
[----:B------:R-:W-:Y:S01]  /*0ce0*/  PRMT R94, R26, 0x7632, R94 ;  /* 0x000076321a5e7816 */ /* 0x000fe2000000005e */
[----:B------:R-:W-:Y:S01]  /*0cf0*/  IMAD R110, R110, -0x2daee0ad, RZ ;  /* 0xd2511f536e6e7824 */ /* 0x000fe200078e02ff */
[C---:B------:R-:W-:Y:S01]  /*0d00*/  PRMT R82, R12.reuse, 0x7632, R82 ;  /* 0x000076320c527816 */ /* 0x040fe20000000052 */
[----:B------:R-:W-:Y:S01]  /*0d10*/  IMAD.U32 R12, R12, 0x10000, RZ ;  /* 0x000100000c0c7824 */ /* 0x000fe200078e00ff */
[C---:B------:R-:W-:Y:S01]  /*0d20*/  PRMT R84, R14.reuse, 0x7632, R84 ;  /* 0x000076320e547816 */ /* 0x040fe20000000054 */
[----:B------:R-:W-:Y:S01]  /*0d30*/  IMAD.MOV.U32 R115, RZ, RZ, 0x1 ;  /* 0x00000001ff737424 */ /* 0x000fe200078e00ff */
[----:B------:R-:W-:Y:S01]  /*0d40*/  PRMT R95, R31, 0x7632, R95 ;  /* 0x000076321f5f7816 */ /* 0x000fe2000000005f */
[----:B------:R-:W-:Y:S01]  /*0d50*/  IMAD.MOV.U32 R107, RZ, RZ, RZ ;  /* 0x000000ffff6b7224 */ /* 0x000fe200078e00ff */
        /* <DEDUP_REMOVED lines=25> */
[----:B------:R-:W-:Y:S01]  /*0ef0*/  UISETP.NE.AND UP0, UPT, UR8, URZ, UPT ;  /* 0x0000003f0800728c */ /* 0x000fe2000bf05270 */
[----:B------:R-:W-:Y:S01]  /*0f00*/  SHF.L.U32 R95, R95, 0x10, RZ ;  /* 0x000000105f5f7819 */ /* 0x000fe200000006ff */
[----:B------:R-:W-:Y:S01]  /*0f10*/  ULDC.64 UR10, c[0x0][0x298] ;  /* 0x0000a600000a7ab9 */ /* 0x000fe20000000a00 */
[----:B01----:R-:W-:-:S08]  /*0f20*/  ULDC.64 UR14, c[0x0][0x210] ;  /* 0x00008400000e7ab9 */ /* 0x003fd00000000a00 */
.L_x_8381:
        /* <DEDUP_REMOVED lines=16> */
[----:B------:R-:W-:Y:S01]  /*1030*/  LEA.HI.SX32 R118, R119, R64, 0x1d ;  /* 0x0000004077767211 */ /* 0x000fe200078feaff */
[----:B------:R-:W-:Y:S01]  /*1040*/  IMAD.MOV.U32 R119, RZ, RZ, RZ ;  /* 0x000000ffff777224 */ /* 0x000fe200078e00ff */
[----:B------:R-:W-:Y:S02]  /*1050*/  @P2 LOP3.LUT R64, R0, 0xff, RZ, 0xc0, !PT ;  /* 0x000000ff00402812 */ /* 0x000fe400078ec0ff */
[----:B------:R-:W-:-:S02]  /*1060*/  SHF.R.S32.HI R116, RZ, 0x1f, R23 ;  /* 0x0000001fff747819 */ /* 0x000fc40000011417 */
[----:B------:R-:W-:Y:S01]  /*1070*/  @P2 LEA.HI.SX32 R119, R63, R64, 0x1d ;  /* 0x000000403f772211 */ /* 0x000fe200078feaff */
[----:B0-----:R-:W-:Y:S06]  /*1080*/  @!P1 BRA `(.L_x_8149) ;  /* 0x0000003000509947 */ /* 0x001fec0003800000 */
[----:B------:R-:W0:Y:S08]  /*1090*/  LDC.64 R60, c[0x0][0x230] ;  /* 0x00008c00ff3c7b82 */ /* 0x000e300000000a00 */
[----:B------:R-:W1:Y:S01]  /*10a0*/  @P2 LDC.64 R38, c[0x0][0x220] ;  /* 0x00008800ff262b82 */ /* 0x000e620000000a00 */
[----:B0-----:R-:W-:-:S04]  /*10b0*/  ISETP.NE.U32.AND P3, PT, R60, RZ, PT ;  /* 0x000000ff3c00720c */ /* 0x001fc80003f65070 */
[----:B------:R-:W-:-:S13]  /*10c0*/  ISETP.NE.AND.EX P3, PT, R61, RZ, PT, P3 ;  /* 0x000000ff3d00720c */ /* 0x000fda0003f65330 */
[----:B------:R-:W0:Y:S01]  /*10d0*/  @P3 LDC.64 R36, c[0x0][0x230] ;  /* 0x00008c00ff243b82 */ /* 0x000e220000000a00 */
[----:B-1----:R-:W-:-:S05]  /*10e0*/  @P2 IMAD.WIDE.U32 R38, R119, 0x10, R38 ;  /* 0x0000001077262825 */ /* 0x002fca00078e0026 */
[----:B------:R1:W5:Y:S01]  /*10f0*/  @P2 LDG.E.128 R28, desc[UR6][R38.64] ;  /* 0x00000006261c2981 */ /* 0x000362000c1e1d00 */
[----:B0-----:R-:W-:-:S05]  /*1100*/  @P3 IMAD.WIDE.U32 R40, R118, 0x20, R36 ;  /* 0x0000002076283825 */ /* 0x001fca00078e0024 */
[----:B------:R-:W2:Y:S04]  /*1110*/  @P3 LDG.E.128 R24, desc[UR6][R40.64] ;  /* 0x0000000628183981 */ /* 0x000ea8000c1e1d00 */
[----:B------:R1:W5:Y:S01]  /*1120*/  @P3 LDG.E.128 R32, desc[UR6][R40.64+0x10] ;  /* 0x0000100628203981 */ /* 0x000362000c1e1d00 */
[----:B------:R-:W-:Y:S01]  /*1130*/  ISETP.GT.AND P4, PT, R117, RZ, PT ;  /* 0x000000ff7500720c */ /* 0x000fe20003f84270 */
[----:B------:R-:W-:-:S12]  /*1140*/  BSSY B1, `(.L_x_8150) ;  /* 0x000005c000017945 */ /* 0x000fd80003800000 */
[----:B------:R-:W-:-:S04]  /*1150*/  @!P4 ISETP.NE.U32.AND P5, PT, R60, RZ, PT ;  /* 0x000000ff3c00c20c */ /* 0x000fc80003fa5070 */
[----:B------:R-:W-:Y:S01]  /*1160*/  @!P4 ISETP.NE.AND.EX P5, PT, R61, RZ, PT, P5 ;  /* 0x000000ff3d00c20c */ /* 0x000fe20003fa5350 */
[----:B------:R-:W-:-:S03]  /*1170*/  @!P4 IMAD.MOV.U32 R42, RZ, RZ, R108 ;  /* 0x000000ffff2ac224 */ /* 0x000fc600078e006c */
[----:B--2---:R-:W-:Y:S01]  /*1180*/  @!P4 FSEL R36, R24, RZ, P5 ;  /* 0x000000ff1824c208 */ /* 0x004fe20002800000 */
[----:B-1----:R-:W-:Y:S08]  /*1190*/  @!P4 BRA `(.L_x_8151) ;  /* 0x000000040058c947 */ /* 0x002ff00003800000 */
        /* <DEDUP_REMOVED lines=12> */
.L_x_8153:
[----:B------:R-:W-:-:S07]  /*1260*/  IMAD.MOV.U32 R62, RZ, RZ, R112 ;  /* 0x000000ffff3e7224 */ /* 0x000fce00078e0070 */
.L_x_8154:
[----:B------:R-:W-:Y:S05]  /*1270*/  BSYNC B2 ;  /* 0x0000000000027941 */ /* 0x000fea0003800000 */
.L_x_8152:
        /* <DEDUP_REMOVED lines=16> */
.L_x_8158:
[----:B------:R-:W-:Y:S05]  /*1380*/  BSYNC B3 ;  /* 0x0000000000037941 */ /* 0x000fea0003800000 */
.L_x_8157:
        /* <DEDUP_REMOVED lines=44> */
.L_x_8156:
[----:B------:R-:W-:Y:S05]  /*1650*/  BSYNC B2 ;  /* 0x0000000000027941 */ /* 0x000fea0003800000 */
.L_x_8155:
        /* <DEDUP_REMOVED lines=9> */
[----:B------:R-:W-:-:S07]  /*16f0*/  @P3 FADD.FTZ R36, R24, R36 ;  /* 0x0000002418243221 */ /* 0x000fce0000010000 */
.L_x_8151:
[----:B------:R-:W-:Y:S05]  /*1700*/  BSYNC B1 ;  /* 0x0000000000017941 */ /* 0x000fea0003800000 */
.L_x_8150:
[----:B------:R-:W-:Y:S01]  /*1710*/  @!P4 ISETP.NE.U32.AND P5, PT, R60, RZ, PT ;  /* 0x000000ff3c00c20c */ /* 0x000fe20003fa5070 */
[----:B------:R-:W-:Y:S01]  /*1720*/  BSSY B1, `(.L_x_8159) ;  /* 0x000005c000017945 */ /* 0x000fe20003800000 */
[----:B------:R-:W-:Y:S02]  /*1730*/  @!P4 IMAD.MOV.U32 R39, RZ, RZ, R42 ;  /* 0x000000ffff27c224 */ /* 0x000fe400078e002a */
[----:B------:R-:W-:-:S04]  /*1740*/  @!P4 ISETP.NE.AND.EX P5, PT, R61, RZ, PT, P5 ;  /* 0x000000ff3d00c20c */ /* 0x000fc80003fa5350 */
[----:B------:R-:W-:Y:S01]  /*1750*/  @!P4 FSEL R37, R25, RZ, P5 ;  /* 0x000000ff1925c208 */ /* 0x000fe20002800000 */
[----:B------:R-:W-:Y:S08]  /*1760*/  @!P4 BRA `(.L_x_8160) ;  /* 0x00000004005cc947 */ /* 0x000ff00003800000 */
        /* <DEDUP_REMOVED lines=12> */
.L_x_8162:
[----:B------:R-:W-:-:S07]  /*1830*/  IMAD.MOV.U32 R37, RZ, RZ, R112 ;  /* 0x000000ffff257224 */ /* 0x000fce00078e0070 */
.L_x_8163:
[----:B------:R-:W-:Y:S05]  /*1840*/  BSYNC B2 ;  /* 0x0000000000027941 */ /* 0x000fea0003800000 */
.L_x_8161:
        /* <DEDUP_REMOVED lines=16> */
.L_x_8167:
[----:B------:R-:W-:Y:S05]  /*1950*/  BSYNC B3 ;  /* 0x0000000000037941 */ /* 0x000fea0003800000 */
.L_x_8166:
        /* <DEDUP_REMOVED lines=44> */
.L_x_8165:
[----:B------:R-:W-:Y:S05]  /*1c20*/  BSYNC B2 ;  /* 0x0000000000027941 */ /* 0x000fea0003800000 */
.L_x_8164:
        /* <DEDUP_REMOVED lines=9> */
[----:B------:R-:W-:-:S03]  /*1cc0*/  SEL R97, RZ, 0x1, P5 ;  /* 0x00000001ff617807 */ /* 0x000fc60002800000 */
[----:B------:R-:W-:-:S07]  /*1cd0*/  @P3 FADD.FTZ R37, R25, R37 ;  /* 0x0000002519253221 */ /* 0x000fce0000010000 */
.L_x_8160:
[----:B------:R-:W-:Y:S05]  /*1ce0*/  BSYNC B1 ;  /* 0x0000000000017941 */ /* 0x000fea0003800000 */
.L_x_8159:
        /* <DEDUP_REMOVED lines=18> */
.L_x_8171:
[----:B------:R-:W-:-:S07]  /*1e10*/  IMAD.MOV.U32 R98, RZ, RZ, R112 ;  /* 0x000000ffff627224 */ /* 0x000fce00078e0070 */
.L_x_8172:
[----:B------:R-:W-:Y:S05]  /*1e20*/  BSYNC B2 ;  /* 0x0000000000027941 */ /* 0x000fea0003800000 */
.L_x_8170:
        /* <DEDUP_REMOVED lines=16> */
.L_x_8176:
[----:B------:R-:W-:Y:S05]  /*1f30*/  BSYNC B3 ;  /* 0x0000000000037941 */ /* 0x000fea0003800000 */
.L_x_8175:
        /* <DEDUP_REMOVED lines=44> */
.L_x_8174:
[----:B------:R-:W-:Y:S05]  /*2200*/  BSYNC B2 ;  /* 0x0000000000027941 */ /* 0x000fea0003800000 */
.L_x_8173:
        /* <DEDUP_REMOVED lines=10> */
.L_x_8169:
[----:B------:R-:W-:Y:S05]  /*22b0*/  BSYNC B1 ;  /* 0x0000000000017941 */ /* 0x000fea0003800000 */
.L_x_8168:
        /* <DEDUP_REMOVED lines=18> */
.L_x_8180:
[----:B------:R-:W-:-:S07]  /*23e0*/  IMAD.MOV.U32 R39, RZ, RZ, R112 ;  /* 0x000000ffff277224 */ /* 0x000fce00078e0070 */
.L_x_8181:
[----:B------:R-:W-:Y:S05]  /*23f0*/  BSYNC B2 ;  /* 0x0000000000027941 */ /* 0x000fea0003800000 */
.L_x_8179:
        /* <DEDUP_REMOVED lines=16> */
.L_x_8185:
[----:B------:R-:W-:Y:S05]  /*2500*/  BSYNC B3 ;  /* 0x0000000000037941 */ /* 0x000fea0003800000 */
.L_x_8184:
        /* <DEDUP_REMOVED lines=44> */
.L_x_8183:
[----:B------:R-:W-:Y:S05]  /*27d0*/  BSYNC B2 ;  /* 0x0000000000027941 */ /* 0x000fea0003800000 */
.L_x_8182:
        /* <DEDUP_REMOVED lines=11> */
.L_x_8178:
[----:B------:R-:W-:Y:S05]  /*2890*/  BSYNC B1 ;  /* 0x0000000000017941 */ /* 0x000fea0003800000 */
.L_x_8177:
[----:B------:R-:W-:Y:S01]  /*28a0*/  @!P4 ISETP.NE.U32.AND P5, PT, R60, RZ, PT ;  /* 0x000000ff3c00c20c */ /* 0x000fe20003fa5070 */
[----:B------:R-:W-:Y:S01]  /*28b0*/  BSSY B1, `(.L_x_8186) ;  /* 0x000005b000017945 */ /* 0x000fe20003800000 */
[----:B------:R-:W-:Y:S02]  /*28c0*/  @!P4 IMAD.MOV.U32 R42, RZ, RZ, R41 ;  /* 0x000000ffff2ac224 */ /* 0x000fe400078e0029 */
[----:B------:R-:W-:-:S04]  /*28d0*/  @!P4 ISETP.NE.AND.EX P5, PT, R61, RZ, PT, P5 ;  /* 0x000000ff3d00c20c */ /* 0x000fc80003fa5350 */
[----:B-----5:R-:W-:Y:S01]  /*28e0*/  @!P4 FSEL R40, R32, RZ, P5 ;  /* 0x000000ff2028c208 */ /* 0x020fe20002800000 */
        /* <DEDUP_REMOVED lines=13> */
.L_x_8189:
[----:B------:R-:W-:-:S07]  /*29c0*/  IMAD.MOV.U32 R100, RZ, RZ, R112 ;  /* 0x000000ffff647224 */ /* 0x000fce00078e0070 */
.L_x_8190:
[----:B------:R-:W-:Y:S05]  /*29d0*/  BSYNC B2 ;  /* 0x0000000000027941 */ /* 0x000fea0003800000 */
.L_x_8188:
        /* <DEDUP_REMOVED lines=16> */
.L_x_8194:
[----:B------:R-:W-:Y:S05]  /*2ae0*/  BSYNC B3 ;  /* 0x0000000000037941 */ /* 0x000fea0003800000 */
.L_x_8193:
        /* <DEDUP_REMOVED lines=44> */
.L_x_8192:
[----:B------:R-:W-:Y:S05]  /*2db0*/  BSYNC B2 ;  /* 0x0000000000027941 */ /* 0x000fea0003800000 */
.L_x_8191:
[----:B------:R-:W-:Y:S01]  /*2dc0*/  HFMA2.MMA R43, -RZ, RZ, 0.1171875, 0 ;  /* 0x2f800000ff2b7435 */ /* 0x000fe200000001ff */
[----:B------:R-:W-:Y:S01]  /*2dd0*/  I2FP.F32.U32 R40, R100 ;  /* 0x0000006400287245 */ /* 0x000fe20000201000 */
[----:B------:R-:W-:-:S04]  /*2de0*/  IMAD.U32 R41, R30, 0x10000, RZ ;  /* 0x000100001e297824 */ /* 0x000fc800078e00ff */
[----:B------:R-:W-:-:S04]  /*2df0*/  FMUL.FTZ R41, R41, UR11 ;  /* 0x0000000b29297c20 */ /* 0x000fc80008410000 */
[----:B------:R-:W-:Y:S01]  /*2e00*/  FFMA.FTZ R40, R40, R43, 1.1641532182693481445e-10 ;  /* 0x2f00000028287423 */ /* 0x000fe2000001002b */
[----:B------:R-:W-:-:S04]  /*2e10*/  FMUL.FTZ R41, R41, UR10 ;  /* 0x0000000a29297c20 */ /* 0x000fc80008410000 */
[----:B------:R-:W-:-:S04]  /*2e20*/  FSETP.GTU.FTZ.AND P5, PT, R40, UR9, PT ;  /* 0x0000000928007c0b */ /* 0x000fc8000bfbc000 */
[----:B------:R-:W-:Y:S02]  /*2e30*/  FSEL R40, R41, RZ, !P5 ;  /* 0x000000ff29287208 */ /* 0x000fe40006800000 */
[----:B------:R-:W-:-:S03]  /*2e40*/  SEL R100, RZ, 0x1, P5 ;  /* 0x00000001ff647807 */ /* 0x000fc60002800000 */
[----:B------:R-:W-:-:S07]  /*2e50*/  @P3 FADD.FTZ R40, R32, R40 ;  /* 0x0000002820283221 */ /* 0x000fce0000010000 */
.L_x_8187:
[----:B------:R-:W-:Y:S05]  /*2e60*/  BSYNC B1 ;  /* 0x0000000000017941 */ /* 0x000fea0003800000 */
.L_x_8186:
        /* <DEDUP_REMOVED lines=18> */
.L_x_8198:
[----:B------:R-:W-:-:S07]  /*2f90*/  IMAD.MOV.U32 R41, RZ, RZ, R112 ;  /* 0x000000ffff297224 */ /* 0x000fce00078e0070 */
.L_x_8199:
[----:B------:R-:W-:Y:S05]  /*2fa0*/  BSYNC B2 ;  /* 0x0000000000027941 */ /* 0x000fea0003800000 */
.L_x_8197:
        /* <DEDUP_REMOVED lines=16> */
.L_x_8203:
[----:B------:R-:W-:Y:S05]  /*30b0*/  BSYNC B3 ;  /* 0x0000000000037941 */ /* 0x000fea0003800000 */
.L_x_8202:
        /* <DEDUP_REMOVED lines=44> */
.L_x_8201:
[----:B------:R-:W-:Y:S05]  /*3380*/  BSYNC B2 ;  /* 0x0000000000027941 */ /* 0x000fea0003800000 */
.L_x_8200:
[----:B------:R-:W-:Y:S01]  /*3390*/  HFMA2.MMA R62, -RZ, RZ, 0.1171875, 0 ;  /* 0x2f800000ff3e7435 */ /* 0x000fe200000001ff */
[----:B------:R-:W-:Y:S02]  /*33a0*/  PRMT R42, R30, 0x7632, R42 ;  /* 0x000076321e2a7816 */ /* 0x000fe4000000002a */
        /* <DEDUP_REMOVED lines=9> */
.L_x_8196:
[----:B------:R-:W-:Y:S05]  /*3440*/  BSYNC B1 ;  /* 0x0000000000017941 */ /* 0x000fea0003800000 */
.L_x_8195:
        /* <DEDUP_REMOVED lines=18> */
.L_x_8207:
[----:B------:R-:W-:-:S07]  /*3570*/  IMAD.MOV.U32 R102, RZ, RZ, R112 ;  /* 0x000000ffff667224 */ /* 0x000fce00078e0070 */
.L_x_8208:
[----:B------:R-:W-:Y:S05]  /*3580*/  BSYNC B2 ;  /* 0x0000000000027941 */ /* 0x000fea0003800000 */
.L_x_8206:
        /* <DEDUP_REMOVED lines=16> */
.L_x_8212:
[----:B------:R-:W-:Y:S05]  /*3690*/  BSYNC B3 ;  /* 0x0000000000037941 */ /* 0x000fea0003800000 */
.L_x_8211:
        /* <DEDUP_REMOVED lines=42> */
[----:B------:R-:W-:Y:S01]  /*3940*/  LOP3.LUT R106, R43, UR32, R62, 0x96, !PT ;  /* 0x000000202b6a7c12 */ /* 0x000fe2000f8e963e */
[----:B------:R-:W-:-:S07]  /*3950*/  IMAD.MOV.U32 R62, RZ, RZ, RZ ;  /* 0x000000ffff3e7224 */ /* 0x000fce00078e00ff */
.L_x_8210:
[----:B------:R-:W-:Y:S05]  /*3960*/  BSYNC B2 ;  /* 0x0000000000027941 */ /* 0x000fea0003800000 */
.L_x_8209:
[----:B------:R-:W-:Y:S01]  /*3970*/  HFMA2.MMA R43, -RZ, RZ, 0.1171875, 0 ;  /* 0x2f800000ff2b7435 */ /* 0x000fe200000001ff */
[----:B------:R-:W-:-:S09]  /*3980*/  I2FP.F32.U32 R42, R102 ;  /* 0x00000066002a7245 */ /* 0x000fd20000201000 */
[----:B------:R-:W-:Y:S01]  /*3990*/  FFMA.FTZ R42, R42, R43, 1.1641532182693481445e-10 ;  /* 0x2f0000002a2a7423 */ /* 0x000fe2000001002b */
[----:B------:R-:W-:-:S04]  /*39a0*/  IMAD.U32 R43, R31, 0x10000, RZ ;  /* 0x000100001f2b7824 */ /* 0x000fc800078e00ff */
[----:B------:R-:W-:Y:S01]  /*39b0*/  FMUL.FTZ R43, R43, UR11 ;  /* 0x0000000b2b2b7c20 */ /* 0x000fe20008410000 */
[----:B------:R-:W-:-:S03]  /*39c0*/  FSETP.GTU.FTZ.AND P5, PT, R42, UR9, PT ;  /* 0x000000092a007c0b */ /* 0x000fc6000bfbc000 */
[----:B------:R-:W-:Y:S01]  /*39d0*/  FMUL.FTZ R43, R43, UR10 ;  /* 0x0000000a2b2b7c20 */ /* 0x000fe20008410000 */
[----:B------:R-:W-:-:S04]  /*39e0*/  SEL R102, RZ, 0x1, P5 ;  /* 0x00000001ff667807 */ /* 0x000fc80002800000 */
[----:B------:R-:W-:-:S05]  /*39f0*/  FSEL R42, R43, RZ, !P5 ;  /* 0x000000ff2b2a7208 */ /* 0x000fca0006800000 */
[----:B------:R-:W-:-:S07]  /*3a00*/  @P3 FADD.FTZ R42, R34, R42 ;  /* 0x0000002a222a3221 */ /* 0x000fce0000010000 */
.L_x_8205:
[----:B------:R-:W-:Y:S05]  /*3a10*/  BSYNC B1 ;  /* 0x0000000000017941 */ /* 0x000fea0003800000 */
.L_x_8204:
        /* <DEDUP_REMOVED lines=18> */
.L_x_8216:
[----:B------:R-:W-:-:S07]  /*3b40*/  IMAD.MOV.U32 R43, RZ, RZ, R112 ;  /* 0x000000ffff2b7224 */ /* 0x000fce00078e0070 */
.L_x_8217:
[----:B------:R-:W-:Y:S05]  /*3b50*/  BSYNC B2 ;  /* 0x0000000000027941 */ /* 0x000fea0003800000 */
.L_x_8215:
        /* <DEDUP_REMOVED lines=16> */
.L_x_8221:
[----:B------:R-:W-:Y:S05]  /*3c60*/  BSYNC B3 ;  /* 0x0000000000037941 */ /* 0x000fea0003800000 */
.L_x_8220:
        /* <DEDUP_REMOVED lines=44> */
.L_x_8219:
[----:B------:R-:W-:Y:S05]  /*3f30*/  BSYNC B2 ;  /* 0x0000000000027941 */ /* 0x000fea0003800000 */
.L_x_8218:
        /* <DEDUP_REMOVED lines=11> */
.L_x_8214:
[----:B------:R-:W-:Y:S05]  /*3ff0*/  BSYNC B1 ;  /* 0x0000000000017941 */ /* 0x000fea0003800000 */
.L_x_8213:
[----:B------:R-:W0:Y:S01]  /*4000*/  LDC.64 R60, c[0x0][0x238] ;  /* 0x00008e00ff3c7b82 */ /* 0x000e220000000a00 */
[----:B------:R-:W-:Y:S01]  /*4010*/  BSSY B1, `(.L_x_8222) ;  /* 0x0000019000017945 */ /* 0x000fe20003800000 */
[----:B0-----:R-:W-:-:S05]  /*4020*/  IMAD.WIDE.U32 R60, R118, 0x20, R60 ;  /* 0x00000020763c7825 */ /* 0x001fca00078e003c */
[----:B------:R0:W-:Y:S04]  /*4030*/  STG.E.128 desc[UR6][R60.64], R36 ;  /* 0x000000243c007986 */ /* 0x0001e8000c101d06 */
        /* <DEDUP_REMOVED lines=22> */
.L_x_8223:
[----:B------:R-:W-:Y:S05]  /*41a0*/  BSYNC B1 ;  /* 0x0000000000017941 */ /* 0x000fea0003800000 */
.L_x_8222:
[----:B------:R-:W-:Y:S01]  /*41b0*/  IADD3 R118, R118, 0x100, RZ ;  /* 0x0000010076767810 */ /* 0x000fe20007ffe0ff */
[----:B------:R-:W-:-:S07]  /*41c0*/  VIADD R119, R119, 0x100 ;  /* 0x0000010077777836 */ /* 0x000fce0000000000 */
.L_x_8149:
[----:B------:R-:W-:Y:S05]  /*41d0*/  BSYNC B0 ;  /* 0x0000000000007941 */ /* 0x000fea0003800000 */
.L_x_8148:
[----:B------:R-:W-:Y:S01]  /*41e0*/  ISETP.NE.AND P3, PT, R68, RZ, PT ;  /* 0x000000ff4400720c */ /* 0x000fe20003f65270 */
[----:B------:R-:W-:-:S12]  /*41f0*/  BSSY B0, `(.L_x_8224) ;  /* 0x0000316000007945 */ /* 0x000fd80003800000 */
[----:B------:R-:W-:Y:S05]  /*4200*/  @!P3 BRA `(.L_x_8225) ;  /* 0x000000300050b947 */ /* 0x000fea0003800000 */
[----:B01----:R-:W0:Y:S08]  /*4210*/  LDC.64 R60, c[0x0][0x230] ;  /* 0x00008c00ff3c7b82 */ /* 0x003e300000000a00 */
        /* <DEDUP_REMOVED lines=28> */
.L_x_8229:
[----:B------:R-:W-:-:S07]  /*43e0*/  IMAD.MOV.U32 R62, RZ, RZ, R112 ;  /* 0x000000ffff3e7224 */ /* 0x000fce00078e0070 */
.L_x_8230:
[----:B------:R-:W-:Y:S05]  /*43f0*/  BSYNC B2 ;  /* 0x0000000000027941 */ /* 0x000fea0003800000 */
.L_x_8228:
        /* <DEDUP_REMOVED lines=16> */
.L_x_8234:
[----:B------:R-:W-:Y:S05]  /*4500*/  BSYNC B3 ;  /* 0x0000000000037941 */ /* 0x000fea0003800000 */
.L_x_8233:
        /* <DEDUP_REMOVED lines=44> */
.L_x_8232:
[----:B------:R-:W-:Y:S05]  /*47d0*/  BSYNC B2 ;  /* 0x0000000000027941 */ /* 0x000fea0003800000 */
.L_x_8231:
        /* <DEDUP_REMOVED lines=10> */
.L_x_8227:
[----:B------:R-:W-:Y:S05]  /*4880*/  BSYNC B1 ;  /* 0x0000000000017941 */ /* 0x000fea0003800000 */
.L_x_8226:
        /* <DEDUP_REMOVED lines=18> */
.L_x_8238:
[----:B------:R-:W-:-:S07]  /*49b0*/  IMAD.MOV.U32 R45, RZ, RZ, R112 ;  /* 0x000000ffff2d7224 */ /* 0x000fce00078e0070 */
.L_x_8239:
[----:B------:R-:W-:Y:S05]  /*49c0*/  BSYNC B2 ;  /* 0x0000000000027941 */ /* 0x000fea0003800000 */
.L_x_8237:
        /* <DEDUP_REMOVED lines=16> */
.L_x_8243:
[----:B------:R-:W-:Y:S05]  /*4ad0*/  BSYNC B3 ;  /* 0x0000000000037941 */ /* 0x000fea0003800000 */
.L_x_8242:
        /* <DEDUP_REMOVED lines=44> */
.L_x_8241:
[----:B------:R-:W-:Y:S05]  /*4da0*/  BSYNC B2 ;  /* 0x0000000000027941 */ /* 0x000fea0003800000 */
.L_x_8240:
        /* <DEDUP_REMOVED lines=11> */
.L_x_8236:
[----:B------:R-:W-:Y:S05]  /*4e60*/  BSYNC B1 ;  /* 0x0000000000017941 */ /* 0x000fea0003800000 */
.L_x_8235:
        /* <DEDUP_REMOVED lines=18> */
.L_x_8247:
[----:B------:R-:W-:-:S07]  /*4f90*/  IMAD.MOV.U32 R98, RZ, RZ, R112 ;  /* 0x000000ffff627224 */ /* 0x000fce00078e0070 */
.L_x_8248:
[----:B------:R-:W-:Y:S05]  /*4fa0*/  BSYNC B2 ;  /* 0x0000000000027941 */ /* 0x000fea0003800000 */
.L_x_8246:
        /* <DEDUP_REMOVED lines=16> */
.L_x_8252:
[----:B------:R-:W-:Y:S05]  /*50b0*/  BSYNC B3 ;  /* 0x0000000000037941 */ /* 0x000fea0003800000 */
.L_x_8251:
        /* <DEDUP_REMOVED lines=44> */
.L_x_8250:
[----:B------:R-:W-:Y:S05]  /*5380*/  BSYNC B2 ;  /* 0x0000000000027941 */ /* 0x000fea0003800000 */
.L_x_8249:
        /* <DEDUP_REMOVED lines=10> */
.L_x_8245:
[----:B------:R-:W-:Y:S05]  /*5430*/  BSYNC B1 ;  /* 0x0000000000017941 */ /* 0x000fea0003800000 */
.L_x_8244:
        /* <DEDUP_REMOVED lines=18> */
.L_x_8256:
[----:B------:R-:W-:-:S07]  /*5560*/  IMAD.MOV.U32 R47, RZ, RZ, R112 ;  /* 0x000000ffff2f7224 */ /* 0x000fce00078e0070 */
.L_x_8257:
[----:B------:R-:W-:Y:S05]  /*5570*/  BSYNC B2 ;  /* 0x0000000000027941 */ /* 0x000fea0003800000 */
.L_x_8255:
        /* <DEDUP_REMOVED lines=16> */
.L_x_8261:
[----:B------:R-:W-:Y:S05]  /*5680*/  BSYNC B3 ;  /* 0x0000000000037941 */ /* 0x000fea0003800000 */
.L_x_8260:
        /* <DEDUP_REMOVED lines=44> */
.L_x_8259:
[----:B------:R-:W-:Y:S05]  /*5950*/  BSYNC B2 ;  /* 0x0000000000027941 */ /* 0x000fea0003800000 */
.L_x_8258:
        /* <DEDUP_REMOVED lines=11> */
.L_x_8254:
[----:B------:R-:W-:Y:S05]  /*5a10*/  BSYNC B1 ;  /* 0x0000000000017941 */ /* 0x000fea0003800000 */
.L_x_8253:
        /* <DEDUP_REMOVED lines=18> */
.L_x_8265:
[----:B------:R-:W-:-:S07]  /*5b40*/  IMAD.MOV.U32 R100, RZ, RZ, R112 ;  /* 0x000000ffff647224 */ /* 0x000fce00078e0070 */
.L_x_8266:
[----:B------:R-:W-:Y:S05]  /*5b50*/  BSYNC B2 ;  /* 0x0000000000027941 */ /* 0x000fea0003800000 */
.L_x_8264:
        /* <DEDUP_REMOVED lines=16> */
.L_x_8270:
[----:B------:R-:W-:Y:S05]  /*5c60*/  BSYNC B3 ;  /* 0x0000000000037941 */ /* 0x000fea0003800000 */
.L_x_8269:
        /* <DEDUP_REMOVED lines=44> */
.L_x_8268:
[----:B------:R-:W-:Y:S05]  /*5f30*/  BSYNC B2 ;  /* 0x0000000000027941 */ /* 0x000fea0003800000 */
.L_x_8267:
        /* <DEDUP_REMOVED lines=10> */
.L_x_8263:
[----:B------:R-:W-:Y:S05]  /*5fe0*/  BSYNC B1 ;  /* 0x0000000000017941 */ /* 0x000fea0003800000 */
.L_x_8262:
        /* <DEDUP_REMOVED lines=18> */
.L_x_8274:
[----:B------:R-:W-:-:S07]  /*6110*/  IMAD.MOV.U32 R49, RZ, RZ, R112 ;  /* 0x000000ffff317224 */ /* 0x000fce00078e0070 */
.L_x_8275:
[----:B------:R-:W-:Y:S05]  /*6120*/  BSYNC B2 ;  /* 0x0000000000027941 */ /* 0x000fea0003800000 */
.L_x_8273:
        /* <DEDUP_REMOVED lines=16> */
.L_x_8279:
[----:B------:R-:W-:Y:S05]  /*6230*/  BSYNC B3 ;  /* 0x0000000000037941 */ /* 0x000fea0003800000 */
.L_x_8278:
        /* <DEDUP_REMOVED lines=43> */
[----:B------:R-:W-:-:S11]  /*64f0*/  HFMA2.MMA R51, -RZ, RZ, 0, 0 ;  /* 0x00000000ff337435 */ /* 0x000fd600000001ff */
.L_x_8277:
[----:B------:R-:W-:Y:S05]  /*6500*/  BSYNC B2 ;  /* 0x0000000000027941 */ /* 0x000fea0003800000 */
.L_x_8276:
[----:B------:R-:W-:Y:S01]  /*6510*/  PRMT R50, R30, 0x7632, R50 ;  /* 0x000076321e327816 */ /* 0x000fe20000000032 */
        /* <DEDUP_REMOVED lines=8> */
[----:B------:R-:W-:-:S05]  /*65a0*/  FSEL R49, R50, RZ, !P5 ;  /* 0x000000ff32317208 */ /* 0x000fca0006800000 */
[----:B------:R-:W-:-:S07]  /*65b0*/  @P3 FADD.FTZ R49, R33, R49 ;  /* 0x0000003121313221 */ /* 0x000fce0000010000 */
.L_x_8272:
[----:B------:R-:W-:Y:S05]  /*65c0*/  BSYNC B1 ;  /* 0x0000000000017941 */ /* 0x000fea0003800000 */
.L_x_8271:
        /* <DEDUP_REMOVED lines=18> */
.L_x_8283:
[----:B------:R-:W-:-:S07]  /*66f0*/  MOV R102, R112 ;  /* 0x0000007000667202 */ /* 0x000fce0000000f00 */
.L_x_8284:
[----:B------:R-:W-:Y:S05]  /*6700*/  BSYNC B2 ;  /* 0x0000000000027941 */ /* 0x000fea0003800000 */
.L_x_8282:
        /* <DEDUP_REMOVED lines=16> */
.L_x_8288:
[----:B------:R-:W-:Y:S05]  /*6810*/  BSYNC B3 ;  /* 0x0000000000037941 */ /* 0x000fea0003800000 */
.L_x_8287:
        /* <DEDUP_REMOVED lines=43> */
[----:B------:R-:W-:-:S11]  /*6ad0*/  HFMA2.MMA R62, -RZ, RZ, 0, 0 ;  /* 0x00000000ff3e7435 */ /* 0x000fd600000001ff */
.L_x_8286:
[----:B------:R-:W-:Y:S05]  /*6ae0*/  BSYNC B2 ;  /* 0x0000000000027941 */ /* 0x000fea0003800000 */
.L_x_8285:
[----:B------:R-:W-:Y:S01]  /*6af0*/  I2FP.F32.U32 R50, R102 ;  /* 0x0000006600327245 */ /* 0x000fe20000201000 */
[----:B------:R-:W-:-:S04]  /*6b00*/  IMAD.MOV.U32 R51, RZ, RZ, 0x2f800000 ;  /* 0x2f800000ff337424 */ /* 0x000fc800078e00ff */
[----:B------:R-:W-:Y:S01]  /*6b10*/  FFMA.FTZ R50, R50, R51, 1.1641532182693481445e-10 ;  /* 0x2f00000032327423 */ /* 0x000fe20000010033 */
[----:B------:R-:W-:-:S04]  /*6b20*/  SHF.L.U32 R51, R31, 0x10, RZ ;  /* 0x000000101f337819 */ /* 0x000fc800000006ff */
[----:B------:R-:W-:Y:S01]  /*6b30*/  FSETP.GTU.FTZ.AND P5, PT, R50, UR9, PT ;  /* 0x0000000932007c0b */ /* 0x000fe2000bfbc000 */
[----:B------:R-:W-:-:S03]  /*6b40*/  FMUL.FTZ R51, R51, UR11 ;  /* 0x0000000b33337c20 */ /* 0x000fc60008410000 */
[----:B------:R-:W-:Y:S01]  /*6b50*/  SEL R102, RZ, 0x1, P5 ;  /* 0x00000001ff667807 */ /* 0x000fe20002800000 */
[----:B------:R-:W-:-:S05]  /*6b60*/  FMUL.FTZ R51, R51, UR10 ;  /* 0x0000000a33337c20 */ /* 0x000fca0008410000 */
[----:B------:R-:W-:-:S05]  /*6b70*/  FSEL R50, R51, RZ, !P5 ;  /* 0x000000ff33327208 */ /* 0x000fca0006800000 */
[----:B------:R-:W-:-:S07]  /*6b80*/  @P3 FADD.FTZ R50, R34, R50 ;  /* 0x0000003222323221 */ /* 0x000fce0000010000 */
.L_x_8281:
[----:B------:R-:W-:Y:S05]  /*6b90*/  BSYNC B1 ;  /* 0x0000000000017941 */ /* 0x000fea0003800000 */
.L_x_8280:
        /* <DEDUP_REMOVED lines=18> */
.L_x_8292:
[----:B------:R-:W-:-:S07]  /*6cc0*/  MOV R51, R112 ;  /* 0x0000007000337202 */ /* 0x000fce0000000f00 */
.L_x_8293:
[----:B------:R-:W-:Y:S05]  /*6cd0*/  BSYNC B2 ;  /* 0x0000000000027941 */ /* 0x000fea0003800000 */
.L_x_8291:
        /* <DEDUP_REMOVED lines=16> */
.L_x_8297:
[----:B------:R-:W-:Y:S05]  /*6de0*/  BSYNC B3 ;  /* 0x0000000000037941 */ /* 0x000fea0003800000 */
.L_x_8296:
        /* <DEDUP_REMOVED lines=44> */
.L_x_8295:
[----:B------:R-:W-:Y:S05]  /*70b0*/  BSYNC B2 ;  /* 0x0000000000027941 */ /* 0x000fea0003800000 */
.L_x_8294:
        /* <DEDUP_REMOVED lines=11> */
.L_x_8290:
[----:B------:R-:W-:Y:S05]  /*7170*/  BSYNC B1 ;  /* 0x0000000000017941 */ /* 0x000fea0003800000 */
.L_x_8289:
        /* <DEDUP_REMOVED lines=26> */
.L_x_8299:
[----:B------:R-:W-:Y:S05]  /*7320*/  BSYNC B1 ;  /* 0x0000000000017941 */ /* 0x000fea0003800000 */
.L_x_8298:
[----:B------:R-:W-:Y:S01]  /*7330*/  IADD3 R118, R118, 0x100, RZ ;  /* 0x0000010076767810 */ /* 0x000fe20007ffe0ff */
[----:B------:R-:W-:-:S07]  /*7340*/  VIADD R119, R119, 0x100 ;  /* 0x0000010077777836 */ /* 0x000fce0000000000 */
.L_x_8225:
[----:B------:R-:W-:Y:S05]  /*7350*/  BSYNC B0 ;  /* 0x0000000000007941 */ /* 0x000fea0003800000 */
.L_x_8224:
[----:B------:R-:W-:Y:S04]  /*7360*/  BSSY B0, `(.L_x_8300) ;  /* 0x0000312000007945 */ /* 0x000fe80003800000 */
        /* <DEDUP_REMOVED lines=14> */
[----:B------:R-:W-:Y:S02]  /*7450*/  @!P4 ISETP.NE.AND.EX P5, PT, R61, RZ, PT, P5 ;  /* 0x000000ff3d00c20c */ /* 0x000fe40003fa5350 */
[----:B------:R-:W-:Y:S02]  /*7460*/  @!P4 MOV R58, R108 ;  /* 0x0000006c003ac202 */ /* 0x000fe40000000f00 */
[----:B--2---:R-:W-:Y:S01]  /*7470*/  @!P4 FSEL R52, R24, RZ, P5 ;  /* 0x000000ff1834c208 */ /* 0x004fe20002800000 */
[----:B-1----:R-:W-:Y:S08]  /*7480*/  @!P4 BRA `(.L_x_8303) ;  /* 0x000000040058c947 */ /* 0x002ff00003800000 */
        /* <DEDUP_REMOVED lines=12> */
.L_x_8305:
[----:B------:R-:W-:-:S07]  /*7550*/  IMAD.MOV.U32 R62, RZ, RZ, R112 ;  /* 0x000000ffff3e7224 */ /* 0x000fce00078e0070 */
.L_x_8306:
[----:B------:R-:W-:Y:S05]  /*7560*/  BSYNC B2 ;  /* 0x0000000000027941 */ /* 0x000fea0003800000 */
.L_x_8304:
        /* <DEDUP_REMOVED lines=16> */
.L_x_8310:
[----:B------:R-:W-:Y:S05]  /*7670*/  BSYNC B3 ;  /* 0x0000000000037941 */ /* 0x000fea0003800000 */
.L_x_8309:
        /* <DEDUP_REMOVED lines=44> */
.L_x_8308:
[----:B------:R-:W-:Y:S05]  /*7940*/  BSYNC B2 ;  /* 0x0000000000027941 */ /* 0x000fea0003800000 */
.L_x_8307:
        /* <DEDUP_REMOVED lines=10> */
.L_x_8303:
[----:B------:R-:W-:Y:S05]  /*79f0*/  BSYNC B1 ;  /* 0x0000000000017941 */ /* 0x000fea0003800000 */
.L_x_8302:
[----:B------:R-:W-:Y:S01]  /*7a00*/  @!P4 ISETP.NE.U32.AND P5, PT, R60, RZ, PT ;  /* 0x000000ff3c00c20c */ /* 0x000fe20003fa5070 */
[----:B------:R-:W-:Y:S01]  /*7a10*/  BSSY B1, `(.L_x_8311) ;  /* 0x000005c000017945 */ /* 0x000fe20003800000 */
[----:B------:R-:W-:Y:S02]  /*7a20*/  @!P4 MOV R55, R58 ;  /* 0x0000003a0037c202 */ /* 0x000fe40000000f00 */
[----:B------:R-:W-:-:S04]  /*7a30*/  @!P4 ISETP.NE.AND.EX P5, PT, R61, RZ, PT, P5 ;  /* 0x000000ff3d00c20c */ /* 0x000fc80003fa5350 */
[----:B------:R-:W-:Y:S01]  /*7a40*/  @!P4 FSEL R53, R25, RZ, P5 ;  /* 0x000000ff1935c208 */ /* 0x000fe20002800000 */
[----:B------:R-:W-:Y:S08]  /*7a50*/  @!P4 BRA `(.L_x_8312) ;  /* 0x00000004005cc947 */ /* 0x000ff00003800000 */
        /* <DEDUP_REMOVED lines=12> */
.L_x_8314:
[----:B------:R-:W-:-:S07]  /*7b20*/  IMAD.MOV.U32 R53, RZ, RZ, R112 ;  /* 0x000000ffff357224 */ /* 0x000fce00078e0070 */
.L_x_8315:
[----:B------:R-:W-:Y:S05]  /*7b30*/  BSYNC B2 ;  /* 0x0000000000027941 */ /* 0x000fea0003800000 */
.L_x_8313:
        /* <DEDUP_REMOVED lines=16> */
.L_x_8319:
[----:B------:R-:W-:Y:S05]  /*7c40*/  BSYNC B3 ;  /* 0x0000000000037941 */ /* 0x000fea0003800000 */
.L_x_8318:
        /* <DEDUP_REMOVED lines=44> */
.L_x_8317:
[----:B------:R-:W-:Y:S05]  /*7f10*/  BSYNC B2 ;  /* 0x0000000000027941 */ /* 0x000fea0003800000 */
.L_x_8316:
        /* <DEDUP_REMOVED lines=11> */
.L_x_8312:
[----:B------:R-:W-:Y:S05]  /*7fd0*/  BSYNC B1 ;  /* 0x0000000000017941 */ /* 0x000fea0003800000 */
.L_x_8311:
        /* <DEDUP_REMOVED lines=18> */
.L_x_8323:
[----:B------:R-:W-:-:S07]  /*8100*/  IMAD.MOV.U32 R98, RZ, RZ, R112 ;  /* 0x000000ffff627224 */ /* 0x000fce00078e0070 */
.L_x_8324:
[----:B------:R-:W-:Y:S05]  /*8110*/  BSYNC B2 ;  /* 0x0000000000027941 */ /* 0x000fea0003800000 */
.L_x_8322:
        /* <DEDUP_REMOVED lines=16> */
.L_x_8328:
[----:B------:R-:W-:Y:S05]  /*8220*/  BSYNC B3 ;  /* 0x0000000000037941 */ /* 0x000fea0003800000 */
.L_x_8327:
        /* <DEDUP_REMOVED lines=44> */
.L_x_8326:
[----:B------:R-:W-:Y:S05]  /*84f0*/  BSYNC B2 ;  /* 0x0000000000027941 */ /* 0x000fea0003800000 */
.L_x_8325:
        /* <DEDUP_REMOVED lines=10> */
.L_x_8321:
[----:B------:R-:W-:Y:S05]  /*85a0*/  BSYNC B1 ;  /* 0x0000000000017941 */ /* 0x000fea0003800000 */
.L_x_8320:
        /* <DEDUP_REMOVED lines=18> */
.L_x_8332:
[----:B------:R-:W-:-:S07]  /*86d0*/  IMAD.MOV.U32 R55, RZ, RZ, R112 ;  /* 0x000000ffff377224 */ /* 0x000fce00078e0070 */
.L_x_8333:
[----:B------:R-:W-:Y:S05]  /*86e0*/  BSYNC B2 ;  /* 0x0000000000027941 */ /* 0x000fea0003800000 */
.L_x_8331:
        /* <DEDUP_REMOVED lines=16> */
.L_x_8337:
[----:B------:R-:W-:Y:S05]  /*87f0*/  BSYNC B3 ;  /* 0x0000000000037941 */ /* 0x000fea0003800000 */
.L_x_8336:
        /* <DEDUP_REMOVED lines=44> */
.L_x_8335:
[----:B------:R-:W-:Y:S05]  /*8ac0*/  BSYNC B2 ;  /* 0x0000000000027941 */ /* 0x000fea0003800000 */
.L_x_8334:
        /* <DEDUP_REMOVED lines=11> */
.L_x_8330:
[----:B------:R-:W-:Y:S05]  /*8b80*/  BSYNC B1 ;  /* 0x0000000000017941 */ /* 0x000fea0003800000 */
.L_x_8329:
[----:B------:R-:W-:Y:S01]  /*8b90*/  @!P4 ISETP.NE.U32.AND P5, PT, R60, RZ, PT ;  /* 0x000000ff3c00c20c */ /* 0x000fe20003fa5070 */
[----:B------:R-:W-:Y:S01]  /*8ba0*/  BSSY B1, `(.L_x_8338) ;  /* 0x000005b000017945 */ /* 0x000fe20003800000 */
[----:B------:R-:W-:Y:S02]  /*8bb0*/  @!P4 MOV R58, R57 ;  /* 0x00000039003ac202 */ /* 0x000fe40000000f00 */
[----:B------:R-:W-:-:S04]  /*8bc0*/  @!P4 ISETP.NE.AND.EX P5, PT, R61, RZ, PT, P5 ;  /* 0x000000ff3d00c20c */ /* 0x000fc80003fa5350 */
[----:B-----5:R-:W-:Y:S01]  /*8bd0*/  @!P4 FSEL R56, R32, RZ, P5 ;  /* 0x000000ff2038c208 */ /* 0x020fe20002800000 */
        /* <DEDUP_REMOVED lines=13> */
.L_x_8341:
[----:B------:R-:W-:-:S07]  /*8cb0*/  IMAD.MOV.U32 R100, RZ, RZ, R112 ;  /* 0x000000ffff647224 */ /* 0x000fce00078e0070 */
.L_x_8342:
[----:B------:R-:W-:Y:S05]  /*8cc0*/  BSYNC B2 ;  /* 0x0000000000027941 */ /* 0x000fea0003800000 */
.L_x_8340:
        /* <DEDUP_REMOVED lines=16> */
.L_x_8346:
[----:B------:R-:W-:Y:S05]  /*8dd0*/  BSYNC B3 ;  /* 0x0000000000037941 */ /* 0x000fea0003800000 */
.L_x_8345:
        /* <DEDUP_REMOVED lines=44> */
.L_x_8344:
[----:B------:R-:W-:Y:S05]  /*90a0*/  BSYNC B2 ;  /* 0x0000000000027941 */ /* 0x000fea0003800000 */
.L_x_8343:
        /* <DEDUP_REMOVED lines=10> */
.L_x_8339:
[----:B------:R-:W-:Y:S05]  /*9150*/  BSYNC B1 ;  /* 0x0000000000017941 */ /* 0x000fea0003800000 */
.L_x_8338:
        /* <DEDUP_REMOVED lines=18> */
.L_x_8350:
[----:B------:R-:W-:-:S07]  /*9280*/  IMAD.MOV.U32 R57, RZ, RZ, R112 ;  /* 0x000000ffff397224 */ /* 0x000fce00078e0070 */
.L_x_8351:
[----:B------:R-:W-:Y:S05]  /*9290*/  BSYNC B2 ;  /* 0x0000000000027941 */ /* 0x000fea0003800000 */
.L_x_8349:
        /* <DEDUP_REMOVED lines=16> */
.L_x_8355:
[----:B------:R-:W-:Y:S05]  /*93a0*/  BSYNC B3 ;  /* 0x0000000000037941 */ /* 0x000fea0003800000 */
.L_x_8354:
        /* <DEDUP_REMOVED lines=44> */
.L_x_8353:
[----:B------:R-:W-:Y:S05]  /*9670*/  BSYNC B2 ;  /* 0x0000000000027941 */ /* 0x000fea0003800000 */
.L_x_8352:
        /* <DEDUP_REMOVED lines=11> */
.L_x_8348:
[----:B------:R-:W-:Y:S05]  /*9730*/  BSYNC B1 ;  /* 0x0000000000017941 */ /* 0x000fea0003800000 */
.L_x_8347:
        /* <DEDUP_REMOVED lines=18> */
.L_x_8359:
[----:B------:R-:W-:-:S07]  /*9860*/  IMAD.MOV.U32 R102, RZ, RZ, R112 ;  /* 0x000000ffff667224 */ /* 0x000fce00078e0070 */
.L_x_8360:
[----:B------:R-:W-:Y:S05]  /*9870*/  BSYNC B2 ;  /* 0x0000000000027941 */ /* 0x000fea0003800000 */
.L_x_8358:
        /* <DEDUP_REMOVED lines=16> */
.L_x_8364:
[----:B------:R-:W-:Y:S05]  /*9980*/  BSYNC B3 ;  /* 0x0000000000037941 */ /* 0x000fea0003800000 */
.L_x_8363:
        /* <DEDUP_REMOVED lines=44> */
.L_x_8362:
[----:B------:R-:W-:Y:S05]  /*9c50*/  BSYNC B2 ;  /* 0x0000000000027941 */ /* 0x000fea0003800000 */
.L_x_8361:
        /* <DEDUP_REMOVED lines=10> */
.L_x_8357:
[----:B------:R-:W-:Y:S05]  /*9d00*/  BSYNC B1 ;  /* 0x0000000000017941 */ /* 0x000fea0003800000 */
.L_x_8356:
        /* <DEDUP_REMOVED lines=18> */
.L_x_8368:
[----:B------:R-:W-:-:S07]  /*9e30*/  IMAD.MOV.U32 R59, RZ, RZ, R112 ;  /* 0x000000ffff3b7224 */ /* 0x000fce00078e0070 */
.L_x_8369:
[----:B------:R-:W-:Y:S05]  /*9e40*/  BSYNC B2 ;  /* 0x0000000000027941 */ /* 0x000fea0003800000 */
.L_x_8367:
        /* <DEDUP_REMOVED lines=16> */
.L_x_8373:
[----:B------:R-:W-:Y:S05]  /*9f50*/  BSYNC B3 ;  /* 0x0000000000037941 */ /* 0x000fea0003800000 */
.L_x_8372:
        /* <DEDUP_REMOVED lines=44> */
.L_x_8371:
[----:B------:R-:W-:Y:S05]  /*a220*/  BSYNC B2 ;  /* 0x0000000000027941 */ /* 0x000fea0003800000 */
.L_x_8370:
        /* <DEDUP_REMOVED lines=11> */
.L_x_8366:
[----:B------:R-:W-:Y:S05]  /*a2e0*/  BSYNC B1 ;  /* 0x0000000000017941 */ /* 0x000fea0003800000 */
.L_x_8365:
[----:B------:R-:W0:Y:S02]  /*a2f0*/  LDC.64 R60, c[0x0][0x238] ;  /* 0x00008e00ff3c7b82 */ /* 0x000e240000000a00 */
[----:B0-----:R-:W-:-:S05]  /*a300*/  IMAD.WIDE.U32 R60, R118, 0x20, R60 ;  /* 0x00000020763c7825 */ /* 0x001fca00078e003c */
[----:B------:R2:W-:Y:S04]  /*a310*/  STG.E.128 desc[UR6][R60.64], R52 ;  /* 0x000000343c007986 */ /* 0x0005e8000c101d06 */
        /* <DEDUP_REMOVED lines=10> */
[----:B------:R-:W-:Y:S01]  /*a3c0*/  IMAD.WIDE.U32 R120, R120, 0x10000, RZ ;  /* 0x0001000078787825 */ /* 0x000fe200078e00ff */
[----:B------:R-:W-:Y:S02]  /*a3d0*/  LOP3.LUT R62, R97, 0xff, RZ, 0xc0, !PT ;  /* 0x000000ff613e7812 */ /* 0x000fe400078ec0ff */
[----:B------:R-:W-:Y:S02]  /*a3e0*/  LOP3.LUT R63, R60, 0xff00, R61, 0xf8, !PT ;  /* 0x0000ff003c3f7812 */ /* 0x000fe400078ef83d */
[----:B------:R-:W0:Y:S02]  /*a3f0*/  LDC.64 R60, c[0x0][0x240] ;  /* 0x00009000ff3c7b82 */ /* 0x000e240000000a00 */
[----:B------:R-:W-:Y:S01]  /*a400*/  LOP3.LUT R117, R63, 0xff, R100, 0xf8, !PT ;  /* 0x000000ff3f757812 */ /* 0x000fe200078ef864 */
[----:B------:R-:W-:-:S03]  /*a410*/  IMAD.WIDE.U32 R62, R62, 0x100, RZ ;  /* 0x000001003e3e7825 */ /* 0x000fc600078e00ff */
[----:B------:R-:W-:Y:S02]  /*a420*/  LOP3.LUT R117, R121, R117, R123, 0xfe, !PT ;  /* 0x0000007579757212 */ /* 0x000fe400078efe7b */
[----:B------:R-:W-:Y:S02]  /*a430*/  LOP3.LUT R121, R62, R122, R120, 0xfe, !PT ;  /* 0x0000007a3e797212 */ /* 0x000fe400078efe78 */
[----:B------:R-:W-:Y:S02]  /*a440*/  LOP3.LUT R63, R117, R63, RZ, 0xfc, !PT ;  /* 0x0000003f753f7212 */ /* 0x000fe400078efcff */
[----:B------:R-:W-:Y:S01]  /*a450*/  LOP3.LUT R62, R121, 0xff, R104, 0xf8, !PT ;  /* 0x000000ff793e7812 */ /* 0x000fe200078ef868 */
[----:B0-----:R-:W-:-:S05]  /*a460*/  IMAD.WIDE.U32 R60, R119, 0x8, R60 ;  /* 0x00000008773c7825 */ /* 0x001fca00078e003c */
[----:B------:R3:W-:Y:S02]  /*a470*/  STG.E.64 desc[UR6][R60.64], R62 ;  /* 0x0000003e3c007986 */ /* 0x0007e4000c101b06 */
.L_x_8301:
[----:B------:R-:W-:Y:S05]  /*a480*/  BSYNC B0 ;  /* 0x0000000000007941 */ /* 0x000fea0003800000 */
.L_x_8300:
[----:B0123--:R-:W-:Y:S01]  /*a490*/  FADD.FTZ R60, RZ, R36 ;  /* 0x00000024ff3c7221 */ /* 0x00ffe20000010000 */
[C---:B------:R-:W-:Y:S01]  /*a4a0*/  ISETP.GT.U32.AND P2, PT, R2.reuse, 0x1ff, PT ;  /* 0x000001ff0200780c */ /* 0x040fe20003f44070 */
        /* <DEDUP_REMOVED lines=101> */
.L_x_8392:
        /* <DEDUP_REMOVED lines=8> */
[----:B------:R-:W-:-:S05]  /*ab80*/  @!P5 IADD3 R115, R62, R63, RZ ;  /* 0x0000003f3e73d210 */ /* 0x000fca0007ffe0ff */
[----:B------:R-:W-:-:S05]  /*ab90*/  @!P5 IMAD R115, R115, 0x8, R118 ;  /* 0x000000087373d824 */ /* 0x000fca00078e0276 */
[----:B------:R1:W-:Y:S02]  /*aba0*/  @!P5 STS.64 [R115], R60 ;  /* 0x0000003c7300d388 */ /* 0x0003e40000000a00 */
        /* <DEDUP_REMOVED lines=8> */
[----:B------:R-:W2:Y:S01]  /*ac30*/  SHFL.DOWN PT, R120, R115, 0x4, 0x1f ;  /* 0x08801f0073787f89 */ /* 0x000ea200000e0000 */
[----:B------:R-:W-:Y:S02]  /*ac40*/  I2FP.F32.S32 R119, R115 ;  /* 0x0000007300777245 */ /* 0x000fe40000201400 */
[----:B-1----:R-:W-:-:S05]  /*ac50*/  @!P2 LEA R61, R61, R60, 0x18 ;  /* 0x0000003c3d3da211 */ /* 0x002fca00078ec0ff */
[----:B------:R-:W-:Y:S01]  /*ac60*/  @!P2 IMAD R62, R62, 0x8, R61 ;  /* 0x000000083e3ea824 */ /* 0x000fe200078e023d */
[----:B------:R-:W-:Y:S02]  /*ac70*/  CS2R R60, SRZ ;  /* 0x00000000003c7805 */ /* 0x000fe4000001ff00 */
[----:B--2---:R-:W-:Y:S02]  /*ac80*/  I2FP.F32.S32 R117, R120 ;  /* 0x0000007800757245 */ /* 0x004fe40000201400 */
[----:B------:R-:W-:Y:S02]  /*ac90*/  IADD3 R120, R120, R115, RZ ;  /* 0x0000007378787210 */ /* 0x000fe40007ffe0ff */
[----:B------:R1:W2:Y:S01]  /*aca0*/  @!P2 LDS.64 R60, [R62] ;  /* 0x000000003e3ca984 */ /* 0x0002a20000000a00 */
[----:B------:R-:W-:-:S03]  /*acb0*/  LOP3.LUT P2, RZ, R63, 0x1f, R0, 0xf8, !PT ;  /* 0x0000001f3fff7812 */ /* 0x000fc6000784f800 */
[----:B0-----:R-:W-:Y:S01]  /*acc0*/  SHFL.DOWN PT, R121, R120, 0x2, 0x1f ;  /* 0x08401f0078797f89 */ /* 0x001fe200000e0000 */
[----:B-1----:R-:W-:-:S03]  /*acd0*/  I2FP.F32.S32 R62, R120 ;  /* 0x00000078003e7245 */ /* 0x002fc60000201400 */
[----:B--2---:R-:W0:Y:S02]  /*ace0*/  SHFL.DOWN PT, R118, R60, 0x4, 0x1f ;  /* 0x08801f003c767f89 */ /* 0x004e2400000e0000 */
[C---:B0-----:R-:W-:Y:S01]  /*acf0*/  FMUL.FTZ R122, R118.reuse, R117 ;  /* 0x00000075767a7220 */ /* 0x041fe20000410000 */
[----:B------:R-:W-:Y:S02]  /*ad00*/  FADD.FTZ R123, -R118, R60 ;  /* 0x0000003c767b7221 */ /* 0x000fe40000010100 */
[----:B------:R-:W0:Y:S01]  /*ad10*/  MUFU.RCP R118, R62 ;  /* 0x0000003e00767308 */ /* 0x000e220000001000 */
[----:B------:R-:W-:Y:S01]  /*ad20*/  FFMA.FTZ R125, R119, R60, R122 ;  /* 0x0000003c777d7223 */ /* 0x000fe2000001007a */
[----:B------:R-:W-:Y:S01]  /*ad30*/  FMUL.FTZ R60, R123, R123 ;  /* 0x0000007b7b3c7220 */ /* 0x000fe20000410000 */
[----:B------:R-:W1:Y:S03]  /*ad40*/  SHFL.DOWN PT, R122, R61, 0x4, 0x1f ;  /* 0x08801f003d7a7f89 */ /* 0x000e6600000e0000 */
[----:B------:R-:W-:Y:S01]  /*ad50*/  FMUL.FTZ R124, R60, R119 ;  /* 0x000000773c7c7220 */ /* 0x000fe20000410000 */
[----:B------:R-:W-:Y:S01]  /*ad60*/  IMAD.IADD R119, R120, 0x1, R121 ;  /* 0x0000000178777824 */ /* 0x000fe200078e0279 */
[----:B------:R-:W-:-:S02]  /*ad70*/  I2FP.F32.S32 R121, R121 ;  /* 0x0000007900797245 */ /* 0x000fc40000201400 */
[----:B------:R-:W-:Y:S01]  /*ad80*/  FMUL.FTZ R124, R124, R117 ;  /* 0x000000757c7c7220 */ /* 0x000fe20000410000 */
[----:B0-----:R-:W-:-:S05]  /*ad90*/  FMUL.FTZ R115, R118, R125 ;  /* 0x0000007d76737220 */ /* 0x001fca0000410000 */
[----:B------:R-:W0:Y:S01]  /*ada0*/  SHFL.DOWN PT, R60, R115, 0x2, 0x1f ;  /* 0x08401f00733c7f89 */ /* 0x000e2200000e0000 */
[----:B-1----:R-:W-:-:S04]  /*adb0*/  FADD.FTZ R117, R122, R61 ;  /* 0x0000003d7a757221 */ /* 0x002fc80000010000 */
[----:B------:R-:W-:Y:S01]  /*adc0*/  FFMA.FTZ R117, R118, R124, R117 ;  /* 0x0000007c76757223 */ /* 0x000fe20000010075 */
[----:B------:R-:W-:-:S04]  /*add0*/  I2FP.F32.S32 R118, R119 ;  /* 0x0000007700767245 */ /* 0x000fc80000201400 */
[----:B------:R-:W1:Y:S01]  /*ade0*/  MUFU.RCP R61, R118 ;  /* 0x00000076003d7308 */ /* 0x000e620000001000 */
[----:B------:R-:W2:Y:S01]  /*adf0*/  SHFL.DOWN PT, R120, R117, 0x2, 0x1f ;  /* 0x08401f0075787f89 */ /* 0x000ea200000e0000 */
[----:B0-----:R-:W-:Y:S01]  /*ae00*/  FMUL.FTZ R123, R60, R121 ;  /* 0x000000793c7b7220 */ /* 0x001fe20000410000 */
[----:B------:R-:W-:Y:S02]  /*ae10*/  FADD.FTZ R122, R115, -R60 ;  /* 0x8000003c737a7221 */ /* 0x000fe40000010000 */
[----:B------:R-:W0:Y:S01]  /*ae20*/  SHFL.DOWN PT, R60, R119, 0x1, 0x1f ;  /* 0x08201f00773c7f89 */ /* 0x000e2200000e0000 */
[----:B------:R-:W-:Y:S01]  /*ae30*/  FFMA.FTZ R124, R62, R115, R123 ;  /* 0x000000733e7c7223 */ /* 0x000fe2000001007b */
[----:B------:R-:W-:-:S04]  /*ae40*/  FMUL.FTZ R115, R122, R122 ;  /* 0x0000007a7a737220 */ /* 0x000fc80000410000 */
[----:B------:R-:W-:Y:S01]  /*ae50*/  FMUL.FTZ R62, R62, R115 ;  /* 0x000000733e3e7220 */ /* 0x000fe20000410000 */
[----:B-1----:R-:W-:-:S03]  /*ae60*/  FMUL.FTZ R115, R61, R124 ;  /* 0x0000007c3d737220 */ /* 0x002fc60000410000 */
[----:B------:R-:W-:Y:S02]  /*ae70*/  FMUL.FTZ R121, R62, R121 ;  /* 0x000000793e797220 */ /* 0x000fe40000410000 */
[----:B------:R-:W1:Y:S01]  /*ae80*/  SHFL.DOWN PT, R62, R115, 0x1, 0x1f ;  /* 0x08201f00733e7f89 */ /* 0x000e6200000e0000 */
[----:B--2---:R-:W-:-:S04]  /*ae90*/  FADD.FTZ R120, R117, R120 ;  /* 0x0000007875787221 */ /* 0x004fc80000010000 */
        /* <DEDUP_REMOVED lines=16> */
[----:B------:R-:W-:-:S03]  /*afa0*/  FFMA.FTZ R119, R117, R119, R120 ;  /* 0x0000007775777223 */ /* 0x000fc60000010078 */
[----:B------:R-:W0:Y:S01]  /*afb0*/  @!P2 LDC.64 R60, c[0x0][0x250] ;  /* 0x00009400ff3cab82 */ /* 0x000e220000000a00 */
[----:B------:R-:W3:Y:S04]  /*afc0*/  SHFL.IDX PT, R117, R118, RZ, 0x1f ;  /* 0x00001fff76757589 */ /* 0x000ee800000e0000 */
[----:B------:R-:W2:Y:S01]  /*afd0*/  SHFL.IDX PT, R122, R119, RZ, 0x1f ;  /* 0x00001fff777a7589 */ /* 0x000ea200000e0000 */
[----:B-1----:R-:W-:-:S04]  /*afe0*/  @!P2 LEA R62, P5, R23, R62, 0x2 ;  /* 0x0000003e173ea211 */ /* 0x002fc800078a10ff */
[----:B------:R-:W-:Y:S01]  /*aff0*/  @!P2 LEA.HI.X R63, R23, R63, R116, 0x2, P5 ;  /* 0x0000003f173fa211 */ /* 0x000fe200028f1474 */
[----:B---3--:R-:W-:Y:S01]  /*b000*/  FMUL.FTZ R120, R117, R117 ;  /* 0x0000007575787220 */ /* 0x008fe20000410000 */
[----:B--2---:R-:W-:-:S04]  /*b010*/  FFMA.FTZ R115, R122, UR12, R115 ;  /* 0x0000000c7a737c23 */ /* 0x004fc80008010073 */
[----:B------:R-:W-:Y:S02]  /*b020*/  FSEL R120, R120, RZ, !P4 ;  /* 0x000000ff78787208 */ /* 0x000fe40006000000 */
[----:B0-----:R-:W-:-:S03]  /*b030*/  @!P2 LEA R60, P4, R23, R60, 0x2 ;  /* 0x0000003c173ca211 */ /* 0x001fc600078810ff */
        /* <DEDUP_REMOVED lines=49> */
.L_x_8378:
[----:B------:R-:W-:Y:S05]  /*b350*/  BSYNC B1 ;  /* 0x0000000000017941 */ /* 0x000fea0003800000 */
.L_x_8377:
        /* <DEDUP_REMOVED lines=35> */
.L_x_8380:
[----:B------:R-:W-:Y:S05]  /*b590*/  BSYNC B1 ;  /* 0x0000000000017941 */ /* 0x000fea0003800000 */
.L_x_8379:
[----:B------:R-:W-:Y:S05]  /*b5a0*/  @!P0 BRA `(.L_x_8376) ;  /* 0x00000000007c8947 */ /* 0x000fea0003800000 */
[--C-:B01----:R-:W-:Y:S01]  /*b5b0*/  FADD.FTZ R116, R58, -R114.reuse ;  /* 0x800000723a747221 */ /* 0x103fe20000010000 */
        /* <DEDUP_REMOVED lines=30> */
.L_x_8376:
[----:B------:R-:W-:Y:S05]  /*b7a0*/  BSYNC B0 ;  /* 0x0000000000007941 */ /* 0x000fea0003800000 */
.L_x_8375:
[----:B------:R-:W-:Y:S02]  /*b7b0*/  IADD3 R23, R23, UR14, RZ ;  /* 0x0000000e17177c10 */ /* 0x000fe4000fffe0ff */
[----:B------:R-:W-:Y:S02]  /*b7c0*/  SEL R115, RZ, 0x1, P3 ;  /* 0x00000001ff737807 */ /* 0x000fe40001800000 */
[----:B------:R-:W-:-:S13]  /*b7d0*/  ISETP.GE.AND P2, PT, R23, UR15, PT ;  /* 0x0000000f17007c0c */ /* 0x000fda000bf46270 */
[----:B------:R-:W-:Y:S05]  /*b7e0*/  @!P2 BRA `(.L_x_8381) ;  /* 0xffffff5400d0a947 */ /* 0x000fea000383ffff */
[----:B------:R-:W-:Y:S05]  /*b7f0*/  EXIT ;  /* 0x000000000000794d */ /* 0x000fea0003800000 */
.L_x_8374:
[----:B------:R-:W-:Y:S01]  /*b800*/  IMAD.MOV.U32 R125, RZ, RZ, R61 ;  /* 0x000000ffff7d7224 */ /* 0x000fe200078e003d */
[----:B------:R-:W-:Y:S01]  /*b810*/  MOV R115, 0x1 ;  /* 0x0000000100737802 */ /* 0x000fe20000000f00 */
[----:B------:R-:W-:Y:S01]  /*b820*/  IMAD.MOV.U32 R118, RZ, RZ, 0x1f ;  /* 0x0000001fff767424 */ /* 0x000fe200078e00ff */
[----:B------:R-:W-:-:S07]  /*b830*/  MOV R117, 0xffffffff ;  /* 0xffffffff00757802 */ /* 0x000fce0000000f00 */
[----:B-----5:R-:W-:Y:S05]  /*b840*/  WARPSYNC.COLLECTIVE R117, `(.L_x_8382) ;  /* 0x0000000075087348 */ /* 0x020fea0003c00000 */
[----:B------:R0:W1:Y:S02]  /*b850*/  SHFL.BFLY P6, R123, R125, R115, R118 ;  /* 0x0c0000737d7b7389 */ /* 0x00006400000c0076 */
[----:B01---5:R-:W-:Y:S01]  /*b860*/  ENDCOLLECTIVE ;  /* 0x000000000000791b */ /* 0x023fe20003800000 */
.L_x_8382:
[----:B------:R-:W-:Y:S02]  /*b870*/  IMAD.MOV.U32 R115, RZ, RZ, 0x2 ;  /* 0x00000002ff737424 */ /* 0x000fe400078e00ff */
[----:B------:R-:W-:-:S04]  /*b880*/  IMAD.MOV.U32 R60, RZ, RZ, R123 ;  /* 0x000000ffff3c7224 */ /* 0x000fc800078e007b */
[----:B------:R-:W-:-:S05]  /*b890*/  FADD.FTZ R119, R61, R60 ;  /* 0x0000003c3d777221 */ /* 0x000fca0000010000 */
[----:B------:R-:W-:-:S07]  /*b8a0*/  MOV R125, R119 ;  /* 0x00000077007d7202 */ /* 0x000fce0000000f00 */
[----:B------:R-:W-:Y:S05]  /*b8b0*/  WARPSYNC.COLLECTIVE R117, `(.L_x_8383) ;  /* 0x0000000075087348 */ /* 0x000fea0003c00000 */
[----:B------:R0:W1:Y:S02]  /*b8c0*/  SHFL.BFLY P6, R123, R125, R115, R118 ;  /* 0x0c0000737d7b7389 */ /* 0x00006400000c0076 */
[----:B01----:R-:W-:Y:S01]  /*b8d0*/  ENDCOLLECTIVE ;  /* 0x000000000000791b */ /* 0x003fe20003800000 */
.L_x_8383:
[----:B------:R-:W-:Y:S01]  /*b8e0*/  HFMA2.MMA R115, -RZ, RZ, 0, 2.384185791015625e-07 ;  /* 0x00000004ff737435 */ /* 0x000fe200000001ff */
[----:B------:R-:W-:-:S05]  /*b8f0*/  MOV R60, R123 ;  /* 0x0000007b003c7202 */ /* 0x000fca0000000f00 */
[----:B------:R-:W-:-:S04]  /*b900*/  FADD.FTZ R120, R119, R60 ;  /* 0x0000003c77787221 */ /* 0x000fc80000010000 */
[----:B------:R-:W-:-:S07]  /*b910*/  IMAD.MOV.U32 R125, RZ, RZ, R120 ;  /* 0x000000ffff7d7224 */ /* 0x000fce00078e0078 */
[----:B------:R-:W-:Y:S05]  /*b920*/  WARPSYNC.COLLECTIVE R117, `(.L_x_8384) ;  /* 0x0000000075087348 */ /* 0x000fea0003c00000 */
[----:B------:R0:W1:Y:S02]  /*b930*/  SHFL.BFLY P6, R123, R125, R115, R118 ;  /* 0x0c0000737d7b7389 */ /* 0x00006400000c0076 */
[----:B01----:R-:W-:Y:S01]  /*b940*/  ENDCOLLECTIVE ;  /* 0x000000000000791b */ /* 0x003fe20003800000 */
.L_x_8384:
[----:B------:R-:W-:Y:S02]  /*b950*/  IMAD.MOV.U32 R115, RZ, RZ, 0x8 ;  /* 0x00000008ff737424 */ /* 0x000fe400078e00ff */
[----:B------:R-:W-:-:S04]  /*b960*/  IMAD.MOV.U32 R121, RZ, RZ, R123 ;  /* 0x000000ffff797224 */ /* 0x000fc800078e007b */
[----:B------:R-:W-:-:S05]  /*b970*/  FADD.FTZ R121, R120, R121 ;  /* 0x0000007978797221 */ /* 0x000fca0000010000 */
[----:B------:R-:W-:-:S07]  /*b980*/  MOV R125, R121 ;  /* 0x00000079007d7202 */ /* 0x000fce0000000f00 */
[----:B------:R-:W-:Y:S05]  /*b990*/  WARPSYNC.COLLECTIVE R117, `(.L_x_8385) ;  /* 0x0000000075087348 */ /* 0x000fea0003c00000 */
[----:B------:R0:W1:Y:S02]  /*b9a0*/  SHFL.BFLY P6, R123, R125, R115, R118 ;  /* 0x0c0000737d7b7389 */ /* 0x00006400000c0076 */
[----:B01----:R-:W-:Y:S01]  /*b9b0*/  ENDCOLLECTIVE ;  /* 0x000000000000791b */ /* 0x003fe20003800000 */
.L_x_8385:
[----:B------:R-:W-:Y:S01]  /*b9c0*/  HFMA2.MMA R115, -RZ, RZ, 0, 9.5367431640625e-07 ;  /* 0x00000010ff737435 */ /* 0x000fe200000001ff */
[----:B------:R-:W-:-:S05]  /*b9d0*/  MOV R60, R123 ;  /* 0x0000007b003c7202 */ /* 0x000fca0000000f00 */
[----:B------:R-:W-:-:S04]  /*b9e0*/  FADD.FTZ R122, R121, R60 ;  /* 0x0000003c797a7221 */ /* 0x000fc80000010000 */
[----:B------:R-:W-:-:S07]  /*b9f0*/  IMAD.MOV.U32 R125, RZ, RZ, R122 ;  /* 0x000000ffff7d7224 */ /* 0x000fce00078e007a */
[----:B------:R-:W-:Y:S05]  /*ba00*/  WARPSYNC.COLLECTIVE R117, `(.L_x_8386) ;  /* 0x0000000075087348 */ /* 0x000fea0003c00000 */
[----:B------:R0:W1:Y:S02]  /*ba10*/  SHFL.BFLY P6, R123, R125, R115, R118 ;  /* 0x0c0000737d7b7389 */ /* 0x00006400000c0076 */
[----:B01----:R-:W-:Y:S01]  /*ba20*/  ENDCOLLECTIVE ;  /* 0x000000000000791b */ /* 0x003fe20003800000 */
.L_x_8386:
        /* <DEDUP_REMOVED lines=51> */
[----:B------:R-:W-:Y:S01]  /*bd60*/  MOV R115, 0x1 ;  /* 0x0000000100737802 */ /* 0x000fe20000000f00 */
[----:B------:R-:W-:Y:S02]  /*bd70*/  IMAD.MOV.U32 R118, RZ, RZ, 0x1f ;  /* 0x0000001fff767424 */ /* 0x000fe400078e00ff */
[----:B------:R-:W-:-:S07]  /*bd80*/  IMAD.MOV.U32 R125, RZ, RZ, R61 ;  /* 0x000000ffff7d7224 */ /* 0x000fce00078e003d */
[----:B------:R-:W-:Y:S05]  /*bd90*/  WARPSYNC.COLLECTIVE R117, `(.L_x_8387) ;  /* 0x0000000075087348 */ /* 0x000fea0003c00000 */
[----:B------:R0:W1:Y:S02]  /*bda0*/  SHFL.BFLY P6, R123, R125, R115, R118 ;  /* 0x0c0000737d7b7389 */ /* 0x00006400000c0076 */
[----:B01----:R-:W-:Y:S01]  /*bdb0*/  ENDCOLLECTIVE ;  /* 0x000000000000791b */ /* 0x003fe20003800000 */
.L_x_8387:
[----:B------:R-:W-:Y:S01]  /*bdc0*/  HFMA2.MMA R115, -RZ, RZ, 0, 1.1920928955078125e-07 ;  /* 0x00000002ff737435 */ /* 0x000fe200000001ff */
[----:B------:R-:W-:-:S05]  /*bdd0*/  MOV R120, R123 ;  /* 0x0000007b00787202 */ /* 0x000fca0000000f00 */
[----:B------:R-:W-:-:S04]  /*bde0*/  FADD.FTZ R120, R61, R120 ;  /* 0x000000783d787221 */ /* 0x000fc80000010000 */
[----:B------:R-:W-:-:S07]  /*bdf0*/  IMAD.MOV.U32 R125, RZ, RZ, R120 ;  /* 0x000000ffff7d7224 */ /* 0x000fce00078e0078 */
[----:B------:R-:W-:Y:S05]  /*be00*/  WARPSYNC.COLLECTIVE R117, `(.L_x_8388) ;  /* 0x0000000075087348 */ /* 0x000fea0003c00000 */
[----:B------:R0:W1:Y:S02]  /*be10*/  SHFL.BFLY P6, R123, R125, R115, R118 ;  /* 0x0c0000737d7b7389 */ /* 0x00006400000c0076 */
[----:B01----:R-:W-:Y:S01]  /*be20*/  ENDCOLLECTIVE ;  /* 0x000000000000791b */ /* 0x003fe20003800000 */
.L_x_8388:
[----:B------:R-:W-:Y:S02]  /*be30*/  IMAD.MOV.U32 R115, RZ, RZ, 0x4 ;  /* 0x00000004ff737424 */ /* 0x000fe400078e00ff */
[----:B------:R-:W-:-:S04]  /*be40*/  IMAD.MOV.U32 R119, RZ, RZ, R123 ;  /* 0x000000ffff777224 */ /* 0x000fc800078e007b */
[----:B------:R-:W-:-:S05]  /*be50*/  FADD.FTZ R119, R120, R119 ;  /* 0x0000007778777221 */ /* 0x000fca0000010000 */
[----:B------:R-:W-:-:S07]  /*be60*/  MOV R125, R119 ;  /* 0x00000077007d7202 */ /* 0x000fce0000000f00 */
[----:B------:R-:W-:Y:S05]  /*be70*/  WARPSYNC.COLLECTIVE R117, `(.L_x_8389) ;  /* 0x0000000075087348 */ /* 0x000fea0003c00000 */
[----:B------:R0:W1:Y:S02]  /*be80*/  SHFL.BFLY P6, R123, R125, R115, R118 ;  /* 0x0c0000737d7b7389 */ /* 0x00006400000c0076 */
[----:B01----:R-:W-:Y:S01]  /*be90*/  ENDCOLLECTIVE ;  /* 0x000000000000791b */ /* 0x003fe20003800000 */
.L_x_8389:
[----:B------:R-:W-:Y:S01]  /*bea0*/  HFMA2.MMA R115, -RZ, RZ, 0, 4.76837158203125e-07 ;  /* 0x00000008ff737435 */ /* 0x000fe200000001ff */
[----:B------:R-:W-:-:S05]  /*beb0*/  MOV R122, R123 ;  /* 0x0000007b007a7202 */ /* 0x000fca0000000f00 */
[----:B------:R-:W-:-:S04]  /*bec0*/  FADD.FTZ R122, R119, R122 ;  /* 0x0000007a777a7221 */ /* 0x000fc80000010000 */
[----:B------:R-:W-:-:S07]  /*bed0*/  IMAD.MOV.U32 R125, RZ, RZ, R122 ;  /* 0x000000ffff7d7224 */ /* 0x000fce00078e007a */
[----:B------:R-:W-:Y:S05]  /*bee0*/  WARPSYNC.COLLECTIVE R117, `(.L_x_8390) ;  /* 0x0000000075087348 */ /* 0x000fea0003c00000 */
[----:B------:R0:W1:Y:S02]  /*bef0*/  SHFL.BFLY P6, R123, R125, R115, R118 ;  /* 0x0c0000737d7b7389 */ /* 0x00006400000c0076 */
[----:B01----:R-:W-:Y:S01]  /*bf00*/  ENDCOLLECTIVE ;  /* 0x000000000000791b */ /* 0x003fe20003800000 */
.L_x_8390:
[----:B------:R-:W-:Y:S02]  /*bf10*/  IMAD.MOV.U32 R115, RZ, RZ, 0x10 ;  /* 0x00000010ff737424 */ /* 0x000fe400078e00ff */
[----:B------:R-:W-:-:S04]  /*bf20*/  IMAD.MOV.U32 R121, RZ, RZ, R123 ;  /* 0x000000ffff797224 */ /* 0x000fc800078e007b */
[----:B------:R-:W-:-:S05]  /*bf30*/  FADD.FTZ R121, R122, R121 ;  /* 0x000000797a797221 */ /* 0x000fca0000010000 */
[----:B------:R-:W-:-:S07]  /*bf40*/  MOV R125, R121 ;  /* 0x00000079007d7202 */ /* 0x000fce0000000f00 */
[----:B------:R-:W-:Y:S05]  /*bf50*/  WARPSYNC.COLLECTIVE R117, `(.L_x_8391) ;  /* 0x0000000075087348 */ /* 0x000fea0003c00000 */
[----:B------:R0:W1:Y:S02]  /*bf60*/  SHFL.BFLY P6, R123, R125, R115, R118 ;  /* 0x0c0000737d7b7389 */ /* 0x00006400000c0076 */
[----:B01----:R-:W-:Y:S01]  /*bf70*/  ENDCOLLECTIVE ;  /* 0x000000000000791b */ /* 0x003fe20003800000 */
.L_x_8391:
[----:B------:R-:W-:Y:S01]  /*bf80*/  MOV R124, R123 ;  /* 0x0000007b007c7202 */ /* 0x000fe20000000f00 */
[----:B------:R-:W-:Y:S06]  /*bf90*/  BRA `(.L_x_8392) ;  /* 0xffffffe800d87947 */ /* 0x000fec000383ffff */
.L_x_8393:
        /* <DEDUP_REMOVED lines=14> */
.L_x_23266:


//--------------------- .text._ZN10layer_norm13ln_fwd_kernelINS_13Kernel_traitsI13__nv_bfloat16S2_fS2_fjLj6144ELj1ELj1ELj8ELj16ENS_18Kernel_traits_baseILj6144ES2_S2_fS2_fjLj256EEEEELb1ELb0ELb1ELb1EEEvNS_9FwdParamsE --------------------------
	.section	.text._ZN10layer_norm13ln_fwd_kernelINS_13Kernel_traitsI13__nv_bfloat16S2_fS2_fjLj6144ELj1ELj1ELj8ELj16ENS_18Kernel_traits_baseILj6144ES2_S2_fS2_fjLj256EEEEELb1ELb0ELb1ELb1EEEvNS_9FwdParamsE,"ax",@progbits
	.align	128
        .global         _ZN10layer_norm13ln_fwd_kernelINS_13Kernel_traitsI13__nv_bfloat16S2_fS2_fjLj6144ELj1ELj1ELj8ELj16ENS_18Kernel_traits_baseILj6144ES2_S2_fS2_fjLj256EEEEELb1ELb0ELb1ELb1EEEvNS_9FwdParamsE
        .type           _ZN10layer_norm13ln_fwd_kernelINS_13Kernel_traitsI13__nv_bfloat16S2_fS2_fjLj6144ELj1ELj1ELj8ELj16ENS_18Kernel_traits_baseILj6144ES2_S2_fS2_fjLj256EEEEELb1ELb0ELb1ELb1EEEvNS_9FwdParamsE,@function
        .size           _ZN10layer_norm13ln_fwd_kernelINS_13Kernel_traitsI13__nv_bfloat16S2_fS2_fjLj6144ELj1ELj1ELj8ELj16ENS_18Kernel_traits_baseILj6144ES2_S2_fS2_fjLj256EEEEELb1ELb0ELb1ELb1EEEvNS_9FwdParamsE,(.L_x_23267 - _ZN10layer_norm13ln_fwd_kernelINS_13Kernel_traitsI13__nv_bfloat16S2_fS2_fjLj6144ELj1ELj1ELj8ELj16ENS_18Kernel_traits_baseILj6144ES2_S2_fS2_fjLj256EEEEELb1ELb0ELb1ELb1EEEvNS_9FwdParamsE)
        .other          _ZN10layer_norm13ln_fwd_kernelINS_13Kernel_traitsI13__nv_bfloat16S2_fS2_fjLj6144ELj1ELj1ELj8ELj16ENS_18Kernel_traits_baseILj6144ES2_S2_fS2_fjLj256EEEEELb1ELb0ELb1ELb1EEEvNS_9FwdParamsE,@"STO_CUDA_ENTRY STV_DEFAULT"
_ZN10layer_norm13ln_fwd_kernelINS_13Kernel_traitsI13__nv_bfloat16S2_fS2_fjLj6144ELj1ELj1ELj8ELj16ENS_18Kernel_traits_baseILj6144ES2_S2_fS2_fjLj256EEEEELb1ELb0ELb1ELb1EEEvNS_9FwdParamsE:
.text._ZN10layer_norm13ln_fwd_kernelINS_13Kernel_traitsI13__nv_bfloat16S2_fS2_fjLj6144ELj1ELj1ELj8ELj16ENS_18Kernel_traits_baseILj6144ES2_S2_fS2_fjLj256EEEEELb1ELb0ELb1ELb1EEEvNS_9FwdParamsE:
[----:B------:R-:W-:Y:S08]  /*0000*/  LDC R1, c[0x0][0x28] ;  /* 0x00000a00ff017b82 */ /* 0x000ff00000000800 */
[----:B------:R-:W0:Y:S01]  /*0010*/  LDC R32, c[0x0][0x2e8] ;  /* 0x0000ba00ff207b82 */ /* 0x000e220000000800 */
[----:B------:R-:W-:Y:S01]  /*0020*/  ULDC.U8 UR4, c[0x0][0x2f4] ;  /* 0x0000bd0000047ab9 */ /* 0x000fe20000000000 */
[----:B------:R-:W-:Y:S01]  /*0030*/  ULDC.64 UR6, c[0x0][0x208] ;  /* 0x0000820000067ab9 */ /* 0x000fe20000000a00 */
[----:B------:R-:W-:Y:S01]  /*0040*/  ISETP.NE.AND P0, PT, RZ, UR4, PT ;  /* 0x00000004ff007c0c */ /* 0x000fe2000bf05270 */
[----:B------:R-:W-:-:S04]  /*0050*/  ULDC.64 UR4, c[0x0][0x2e0] ;  /* 0x0000b80000047ab9 */ /* 0x000fc80000000a00 */
[----:B------:R-:W1:Y:S01]  /*0060*/  LDC R9, c[0x0][0x2ec] ;  /* 0x0000bb00ff097b82 */ /* 0x000e620000000800 */
[----:B------:R-:W-:Y:S01]  /*0070*/  IMAD.U32 R2, RZ, RZ, UR4 ;  /* 0x00000004ff027e24 */ /* 0x000fe2000f8e00ff */
[----:B------:R-:W2:Y:S01]  /*0080*/  S2R R0, SR_TID.X ;  /* 0x0000000000007919 */ /* 0x000ea20000002100 */
[----:B------:R-:W-:Y:S01]  /*0090*/  IMAD.U32 R3, RZ, RZ, UR5 ;  /* 0x00000005ff037e24 */ /* 0x000fe2000f8e00ff */
[----:B------:R-:W-:-:S04]  /*00a0*/  ULDC.64 UR10, c[0x0][0x2c8] ;  /* 0x0000b200000a7ab9 */ /* 0x000fc80000000a00 */
[----:B------:R-:W3:Y:S01]  /*00b0*/  @P0 LDC R7, c[0x0][0x2f0] ;  /* 0x0000bc00ff070b82 */ /* 0x000ee20000000800 */
[----:B------:R-:W4:Y:S01]  /*00c0*/  @P0 LDG.E.64 R2, desc[UR6][R2.64] ;  /* 0x0000000602020981 */ /* 0x000f22000c1e1b00 */
[----:B0-----:R-:W-:Y:S01]  /*00d0*/  @P0 MOV R4, R32 ;  /* 0x0000002000040202 */ /* 0x001fe20000000f00 */
[----:B-1----:R-:W-:-:S06]  /*00e0*/  @P0 IMAD.MOV.U32 R5, RZ, RZ, R9 ;  /* 0x000000ffff050224 */ /* 0x002fcc00078e0009 */
[----:B------:R-:W3:Y:S01]  /*00f0*/  @P0 LDG.E.64 R4, desc[UR6][R4.64] ;  /* 0x0000000604040981 */ /* 0x000ee2000c1e1b00 */
[----:B------:R-:W2:Y:S08]  /*0100*/  S2UR UR8, SR_CTAID.X ;  /* 0x00000000000879c3 */ /* 0x000eb00000002500 */
[----:B------:R-:W2:Y:S02]  /*0110*/  LDC R33, c[0x0][RZ] ;  /* 0x00000000ff217b82 */ /* 0x000ea40000000800 */
[----:B--2---:R-:W-:Y:S01]  /*0120*/  IMAD R33, R33, UR8, R0 ;  /* 0x0000000821217c24 */ /* 0x004fe2000f8e0200 */
[----:B----4-:R-:W-:-:S02]  /*0130*/  @P0 R2UR UR4, R2 ;  /* 0x00000000020402ca */ /* 0x010fc400000e0000 */
        /* <DEDUP_REMOVED lines=32> */
[----:B------:R-:W-:Y:S01]  /*0340*/  UIADD3 UR24, UR5, -0x56f99767, URZ ;  /* 0xa906689905187890 */ /* 0x000fe2000fffe03f */
[----:B------:R-:W-:Y:S02]  /*0350*/  SHF.L.U32 R2, R0, 0x4, RZ ;  /* 0x0000000400027819 */ /* 0x000fe400000006ff */
[----:B------:R-:W-:Y:S01]  /*0360*/  LOP3.LUT R18, R21, UR22, R16, 0x96, !PT ;  /* 0x0000001615127c12 */ /* 0x000fe2000f8e9610 */
[----:B------:R-:W-:Y:S01]  /*0370*/  IMAD.WIDE.U32 R16, R17, -0x2daee0ad, RZ ;  /* 0xd2511f5311107825 */ /* 0x000fe200078e00ff */
[----:B------:R-:W-:Y:S01]  /*0380*/  ISETP.NE.U32.AND P0, PT, RZ, UR10, PT ;  /* 0x0000000aff007c0c */ /* 0x000fe2000bf05070 */
[----:B------:R-:W-:Y:S01]  /*0390*/  UIADD3 UR23, UR4, 0x1715609d, URZ ;  /* 0x1715609d04177890 */ /* 0x000fe2000fffe03f */
[----:B------:R-:W-:Y:S01]  /*03a0*/  LOP3.LUT R26, R2, 0xff0, RZ, 0xc0, !PT ;  /* 0x00000ff0021a7812 */ /* 0x000fe200078ec0ff */
[----:B------:R-:W-:Y:S01]  /*03b0*/  IMAD.WIDE.U32 R18, R18, -0x326172a9, RZ ;  /* 0xcd9e8d5712127825 */ /* 0x000fe200078e00ff */
[----:B------:R-:W-:-:S02]  /*03c0*/  ISETP.NE.AND.EX P0, PT, RZ, UR11, PT, P0 ;  /* 0x0000000bff007c0c */ /* 0x000fc4000bf05300 */
        /* <DEDUP_REMOVED lines=39> */
[----:B------:R-:W5:Y:S01]  /*0640*/  LDG.E.128 R28, desc[UR6][R16.64] ;  /* 0x00000006101c7981 */ /* 0x000f62000c1e1d00 */
[----:B------:R-:W-:Y:S01]  /*0650*/  SHF.L.U32 R3, R4, 0x10, RZ ;  /* 0x0000001004037819 */ /* 0x000fe200000006ff */
[C---:B------:R-:W-:Y:S01]  /*0660*/  IMAD.U32 R4, R5.reuse, 0x10000, RZ ;  /* 0x0001000005047824 */ /* 0x040fe200078e00ff */
[----:B------:R-:W-:Y:S01]  /*0670*/  PRMT R74, R5, 0x7632, R74 ;  /* 0x00007632054a7816 */ /* 0x000fe2000000004a */
[C---:B------:R-:W-:Y:S01]  /*0680*/  IMAD.U32 R5, R6.reuse, 0x10000, RZ ;  /* 0x0001000006057824 */ /* 0x040fe200078e00ff */
[----:B------:R-:W-:Y:S01]  /*0690*/  PRMT R75, R6, 0x7632, R75 ;  /* 0x00007632064b7816 */ /* 0x000fe2000000004b */
[----:B------:R-:W5:Y:S01]  /*06a0*/  LDG.E.128 R24, desc[UR6][R16.64+0x1000] ;  /* 0x0010000610187981 */ /* 0x000f62000c1e1d00 */
[C---:B------:R-:W-:Y:S01]  /*06b0*/  PRMT R76, R7.reuse, 0x7632, R76 ;  /* 0x00007632074c7816 */ /* 0x040fe2000000004c */
[----:B------:R-:W-:Y:S01]  /*06c0*/  UIADD3 UR31, UR4, -0x700cb87f, URZ ;  /* 0x8ff34781041f7890 */ /* 0x000fe2000fffe03f */
[----:B------:R-:W-:Y:S01]  /*06d0*/  SHF.L.U32 R6, R7, 0x10, RZ ;  /* 0x0000001007067819 */ /* 0x000fe200000006ff */
[C---:B------:R-:W-:Y:S01]  /*06e0*/  IMAD.U32 R7, R8.reuse, 0x10000, RZ ;  /* 0x0001000008077824 */ /* 0x040fe200078e00ff */
[----:B------:R-:W-:Y:S01]  /*06f0*/  PRMT R77, R8, 0x7632, R77 ;  /* 0x00007632084d7816 */ /* 0x000fe2000000004d */
[----:B------:R0:W5:Y:S01]  /*0700*/  LDG.E.128 R20, desc[UR6][R16.64+0x2000] ;  /* 0x0020000610147981 */ /* 0x000162000c1e1d00 */
[C---:B------:R-:W-:Y:S01]  /*0710*/  PRMT R78, R9.reuse, 0x7632, R78 ;  /* 0x00007632094e7816 */ /* 0x040fe2000000004e */
[----:B------:R-:W-:Y:S01]  /*0720*/  IMAD.U32 R8, R9, 0x10000, RZ ;  /* 0x0001000009087824 */ /* 0x000fe200078e00ff */
[C---:B------:R-:W-:Y:S01]  /*0730*/  PRMT R79, R10.reuse, 0x7632, R79 ;  /* 0x000076320a4f7816 */ /* 0x040fe2000000004f */
[----:B------:R-:W-:Y:S01]  /*0740*/  UIADD3 UR32, UR5, -0x695add53, URZ ;  /* 0x96a522ad05207890 */ /* 0x000fe2000fffe03f */
[----:B------:R-:W-:Y:S01]  /*0750*/  SHF.L.U32 R9, R10, 0x10, RZ ;  /* 0x000000100a097819 */ /* 0x000fe200000006ff */
[C---:B------:R-:W-:Y:S01]  /*0760*/  IMAD.U32 R10, R11.reuse, 0x10000, RZ ;  /* 0x000100000b0a7824 */ /* 0x040fe200078e00ff */
[----:B------:R-:W-:Y:S01]  /*0770*/  PRMT R80, R11, 0x7632, R80 ;  /* 0x000076320b507816 */ /* 0x000fe20000000050 */
[C---:B------:R-:W-:Y:S01]  /*0780*/  IMAD.U32 R11, R12.reuse, 0x10000, RZ ;  /* 0x000100000c0b7824 */ /* 0x040fe200078e00ff */
[----:B------:R-:W-:Y:S01]  /*0790*/  PRMT R81, R12, 0x7632, R81 ;  /* 0x000076320c517816 */ /* 0x000fe20000000051 */
[----:B0-----:R-:W-:Y:S01]  /*07a0*/  IMAD R17, R35, -0x2daee0ad, RZ ;  /* 0xd2511f5323117824 */ /* 0x001fe200078e02ff */
[C---:B------:R-:W-:Y:S01]  /*07b0*/  PRMT R82, R13.reuse, 0x7632, R82 ;  /* 0x000076320d527816 */ /* 0x040fe20000000052 */
[----:B------:R-:W-:Y:S01]  /*07c0*/  IMAD R35, R36, -0x326172a9, RZ ;  /* 0xcd9e8d5724237824 */ /* 0x000fe200078e02ff */
[----:B------:R-:W-:Y:S01]  /*07d0*/  SHF.L.U32 R12, R13, 0x10, RZ ;  /* 0x000000100d0c7819 */ /* 0x000fe200000006ff */
[----:B------:R-:W-:Y:S01]  /*07e0*/  IMAD.HI.U32 R16, R70, -0x326172a9, RZ ;  /* 0xcd9e8d5746107827 */ /* 0x000fe200078e00ff */
[----:B------:R-:W-:Y:S01]  /*07f0*/  PRMT R83, R14, 0x7632, R83 ;  /* 0x000076320e537816 */ /* 0x000fe20000000053 */
[----:B------:R-:W-:Y:S01]  /*0800*/  ULDC.U8 UR8, c[0x0][0x2a0] ;  /* 0x0000a80000087ab9 */ /* 0x000fe20000000000 */
[----:B------:R-:W-:Y:S01]  /*0810*/  PRMT R92, R15, 0x7632, R92 ;  /* 0x000076320f5c7816 */ /* 0x000fe2000000005c */
[----:B------:R-:W-:Y:S01]  /*0820*/  IMAD.WIDE.U32 R18, R19, -0x2daee0ad, RZ ;  /* 0xd2511f5313127825 */ /* 0x000fe200078e00ff */
[----:B------:R-:W-:Y:S01]  /*0830*/  HFMA2.MMA R71, -RZ, RZ, 0, 0 ;  /* 0x00000000ff477435 */ /* 0x000fe200000001ff */
[----:B------:R-:W-:Y:S01]  /*0840*/  LOP3.LUT R69, R32, 0x3, RZ, 0xc0, !PT ;  /* 0x0000000320457812 */ /* 0x000fe200078ec0ff */
[----:B------:R-:W-:Y:S01]  /*0850*/  ULDC UR9, c[0x0][0x294] ;  /* 0x0000a50000097ab9 */ /* 0x000fe20000000800 */
[----:B------:R-:W-:Y:S01]  /*0860*/  IMAD.U32 R13, R14, 0x10000, RZ ;  /* 0x000100000e0d7824 */ /* 0x000fe200078e00ff */
[----:B------:R-:W-:Y:S01]  /*0870*/  LOP3.LUT R72, R0, 0xff, RZ, 0xc0, !PT ;  /* 0x000000ff00487812 */ /* 0x000fe200078ec0ff */
[----:B------:R-:W-:Y:S01]  /*0880*/  IMAD.U32 R14, R15, 0x10000, RZ ;  /* 0x000100000f0e7824 */ /* 0x000fe200078e00ff */
[----:B------:R-:W-:Y:S01]  /*0890*/  LOP3.LUT R15, R16, UR31, R35, 0x96, !PT ;  /* 0x0000001f100f7c12 */ /* 0x000fe2000f8e9623 */
[----:B------:R-:W-:Y:S01]  /*08a0*/  IMAD R70, R70, -0x326172a9, RZ ;  /* 0xcd9e8d5746467824 */ /* 0x000fe200078e02ff */
[----:B------:R-:W-:Y:S01]  /*08b0*/  LOP3.LUT R16, R19, UR32, R17, 0x96, !PT ;  /* 0x0000002013107c12 */ /* 0x000fe2000f8e9611 */
[----:B------:R-:W-:Y:S01]  /*08c0*/  IMAD.MOV.U32 R19, RZ, RZ, R34 ;  /* 0x000000ffff137224 */ /* 0x000fe200078e0022 */
[----:B------:R-:W-:Y:S01]  /*08d0*/  MOV R17, R33 ;  /* 0x0000002100117202 */ /* 0x000fe20000000f00 */
[----:B------:R-:W-:Y:S01]  /*08e0*/  IMAD.MOV.U32 R104, RZ, RZ, 0x1 ;  /* 0x00000001ff687424 */ /* 0x000fe200078e00ff */
[----:B------:R-:W-:Y:S01]  /*08f0*/  ISETP.NE.AND P2, PT, RZ, UR8, PT ;  /* 0x00000008ff007c0c */ /* 0x000fe2000bf45270 */
        /* <DEDUP_REMOVED lines=14> */
[----:B------:R-:W-:-:S07]  /*09e0*/  IMAD.U32 R83, R83, 0x10000, RZ ;  /* 0x0001000053537824 */ /* 0x000fce00078e00ff */
.L_x_8619:
[----:B0-----:R-:W0:Y:S08]  /*09f0*/  LDC.64 R44, c[0x0][0x280] ;  /* 0x0000a000ff2c7b82 */ /* 0x001e300000000a00 */
[----:B------:R-:W1:Y:S08]  /*0a00*/  LDC.64 R84, c[0x0][0x230] ;  /* 0x00008c00ff547b82 */ /* 0x000e700000000a00 */
[----:B------:R-:W2:Y:S01]  /*0a10*/  LDC R101, c[0x0][0x218] ;  /* 0x00008600ff657b82 */ /* 0x000ea20000000800 */
[----:B0-----:R-:W-:-:S07]  /*0a20*/  IMAD.WIDE R44, R2, 0x4, R44 ;  /* 0x00000004022c7825 */ /* 0x001fce00078e022c */
[----:B------:R-:W0:Y:S01]  /*0a30*/  LDC.64 R50, c[0x0][0x288] ;  /* 0x0000a200ff327b82 */ /* 0x000e220000000a00 */
[----:B------:R3:W4:Y:S01]  /*0a40*/  LDG.E R44, desc[UR6][R44.64] ;  /* 0x000000062c2c7981 */ /* 0x000722000c1e1900 */
[----:B------:R-:W-:Y:S01]  /*0a50*/  IMAD.MOV.U32 R105, RZ, RZ, RZ ;  /* 0x000000ffff697224 */ /* 0x000fe200078e00ff */
[----:B-1----:R-:W-:-:S04]  /*0a60*/  ISETP.NE.U32.AND P0, PT, R84, RZ, PT ;  /* 0x000000ff5400720c */ /* 0x002fc80003f05070 */
[----:B------:R-:W-:Y:S01]  /*0a70*/  ISETP.NE.AND.EX P0, PT, R85, RZ, PT, P0 ;  /* 0x000000ff5500720c */ /* 0x000fe20003f05300 */
[----:B--2---:R-:W-:-:S05]  /*0a80*/  IMAD R52, R2, R101, RZ ;  /* 0x0000006502347224 */ /* 0x004fca00078e02ff */
[----:B---3--:R-:W-:-:S07]  /*0a90*/  SHF.R.S32.HI R45, RZ, 0x1f, R52 ;  /* 0x0000001fff2d7819 */ /* 0x008fce0000011434 */
[----:B------:R-:W1:Y:S01]  /*0aa0*/  @P0 LDC.64 R46, c[0x0][0x230] ;  /* 0x00008c00ff2e0b82 */ /* 0x000e620000000a00 */
[----:B------:R-:W-:Y:S01]  /*0ab0*/  LEA.HI R45, R45, R52, RZ, 0x3 ;  /* 0x000000342d2d7211 */ /* 0x000fe200078f18ff */
[----:B0-----:R-:W-:-:S03]  /*0ac0*/  IMAD.WIDE R50, R2, 0x4, R50 ;  /* 0x0000000402327825 */ /* 0x001fc600078e0232 */
[----:B------:R-:W-:Y:S02]  /*0ad0*/  LEA.HI.SX32 R107, R45, R72, 0x1d ;  /* 0x000000482d6b7211 */ /* 0x000fe400078feaff */
[----:B-----5:R0:W5:Y:S03]  /*0ae0*/  LDG.E R102, desc[UR6][R50.64] ;  /* 0x0000000632667981 */ /* 0x020166000c1e1900 */
[----:B-1----:R-:W-:-:S05]  /*0af0*/  @P0 IMAD.WIDE.U32 R46, R107, 0x20, R46 ;  /* 0x000000206b2e0825 */ /* 0x002fca00078e002e */
[----:B------:R-:W2:Y:S04]  /*0b00*/  @P0 LDG.E.128 R32, desc[UR6][R46.64] ;  /* 0x000000062e200981 */ /* 0x000ea8000c1e1d00 */
[----:B------:R0:W5:Y:S01]  /*0b10*/  @P0 LDG.E.128 R40, desc[UR6][R46.64+0x10] ;  /* 0x000010062e280981 */ /* 0x000162000c1e1d00 */
[----:B----4-:R-:W-:-:S13]  /*0b20*/  ISETP.GE.AND P3, PT, R44, 0x1, PT ;  /* 0x000000012c00780c */ /* 0x010fda0003f66270 */
[----:B------:R-:W1:Y:S01]  /*0b30*/  @P3 LDC.64 R48, c[0x0][0x220] ;  /* 0x00008800ff303b82 */ /* 0x000e620000000a00 */
[----:B------:R-:W-:Y:S01]  /*0b40*/  @P3 VIADD R54, R44, 0xffffffff ;  /* 0xffffffff2c363836 */ /* 0x000fe20000000000 */
[----:B------:R-:W-:-:S03]  /*0b50*/  @P3 LOP3.LUT R72, R0, 0xff, RZ, 0xc0, !PT ;  /* 0x000000ff00483812 */ /* 0x000fc600078ec0ff */
[----:B------:R-:W-:-:S05]  /*0b60*/  @P3 IMAD R54, R54, R101, RZ ;  /* 0x0000006536363224 */ /* 0x000fca00078e02ff */
[----:B------:R-:W-:-:S04]  /*0b70*/  @P3 SHF.R.S32.HI R53, RZ, 0x1f, R54 ;  /* 0x0000001fff353819 */ /* 0x000fc80000011436 */
[----:B------:R-:W-:-:S04]  /*0b80*/  @P3 LEA.HI R53, R53, R54, RZ, 0x3 ;  /* 0x0000003635353211 */ /* 0x000fc800078f18ff */
[----:B------:R-:W-:-:S05]  /*0b90*/  @P3 LEA.HI.SX32 R105, R53, R72, 0x1d ;  /* 0x0000004835693211 */ /* 0x000fca00078feaff */
[----:B-1----:R-:W-:-:S05]  /*0ba0*/  @P3 IMAD.WIDE.U32 R48, R105, 0x10, R48 ;  /* 0x0000001069303825 */ /* 0x002fca00078e0030 */
[----:B------:R0:W5:Y:S01]  /*0bb0*/  @P3 LDG.E.128 R36, desc[UR6][R48.64] ;  /* 0x0000000630243981 */ /* 0x000162000c1e1d00 */
[----:B------:R-:W-:Y:S01]  /*0bc0*/  ISETP.GT.AND P4, PT, R44, RZ, PT ;  /* 0x000000ff2c00720c */ /* 0x000fe20003f84270 */
[----:B------:R-:W-:Y:S01]  /*0bd0*/  BSSY B0, `(.L_x_8394) ;  /* 0x000005d000007945 */ /* 0x000fe20003800000 */
[----:B------:R-:W-:-:S11]  /*0be0*/  SHF.R.S32.HI R103, RZ, 0x1f, R2 ;  /* 0x0000001fff677819 */ /* 0x000fd60000011402 */
[----:B------:R-:W-:-:S04]  /*0bf0*/  @!P4 ISETP.NE.U32.AND P1, PT, R84, RZ, PT ;  /* 0x000000ff5400c20c */ /* 0x000fc80003f25070 */
[----:B------:R-:W-:Y:S02]  /*0c00*/  @!P4 ISETP.NE.AND.EX P1, PT, R85, RZ, PT, P1 ;  /* 0x000000ff5500c20c */ /* 0x000fe40003f25310 */
[----:B------:R-:W-:Y:S02]  /*0c10*/  @!P4 MOV R52, R69 ;  /* 0x000000450034c202 */ /* 0x000fe40000000f00 */
[----:B--2---:R-:W-:Y:S01]  /*0c20*/  @!P4 FSEL R44, R32, RZ, P1 ;  /* 0x000000ff202cc208 */ /* 0x004fe20000800000 */
[----:B0-----:R-:W-:Y:S08]  /*0c30*/  @!P4 BRA `(.L_x_8395) ;  /* 0x000000040058c947 */ /* 0x001ff00003800000 */
        /* <DEDUP_REMOVED lines=12> */
.L_x_8397:
[----:B------:R-:W-:-:S07]  /*0d00*/  IMAD.MOV.U32 R54, RZ, RZ, R70 ;  /* 0x000000ffff367224 */ /* 0x000fce00078e0046 */
.L_x_8398:
[----:B------:R-:W-:Y:S05]  /*0d10*/  BSYNC B1 ;  /* 0x0000000000017941 */ /* 0x000fea0003800000 */
.L_x_8396:
        /* <DEDUP_REMOVED lines=16> */
.L_x_8402:
[----:B------:R-:W-:Y:S05]  /*0e20*/  BSYNC B2 ;  /* 0x0000000000027941 */ /* 0x000fea0003800000 */
.L_x_8401:
        /* <DEDUP_REMOVED lines=44> */
.L_x_8400:
[----:B------:R-:W-:Y:S05]  /*10f0*/  BSYNC B1 ;  /* 0x0000000000017941 */ /* 0x000fea0003800000 */
.L_x_8399:
[----:B------:R-:W-:Y:S01]  /*1100*/  I2FP.F32.U32 R44, R54 ;  /* 0x00000036002c7245 */ /* 0x000fe20000201000 */
[----:B------:R-:W-:Y:S02]  /*1110*/  IMAD.MOV.U32 R47, RZ, RZ, 0x2f800000 ;  /* 0x2f800000ff2f7424 */ /* 0x000fe400078e00ff */
[----:B-----5:R-:W-:Y:S02]  /*1120*/  IMAD.U32 R45, R36, 0x10000, RZ ;  /* 0x00010000242d7824 */ /* 0x020fe400078e00ff */
[----:B------:R-:W-:Y:S02]  /*1130*/  FFMA.FTZ R44, R44, R47, 1.1641532182693481445e-10 ;  /* 0x2f0000002c2c7423 */ /* 0x000fe4000001002f */
[----:B------:R-:W-:-:S03]  /*1140*/  FMUL.FTZ R45, R45, UR11 ;  /* 0x0000000b2d2d7c20 */ /* 0x000fc60008410000 */
[----:B------:R-:W-:Y:S01]  /*1150*/  FSETP.GTU.FTZ.AND P1, PT, R44, UR9, PT ;  /* 0x000000092c007c0b */ /* 0x000fe2000bf3c000 */
[----:B------:R-:W-:-:S03]  /*1160*/  FMUL.FTZ R45, R45, UR10 ;  /* 0x0000000a2d2d7c20 */ /* 0x000fc60008410000 */
[----:B------:R-:W-:Y:S02]  /*1170*/  SEL R93, RZ, 0x1, P1 ;  /* 0x00000001ff5d7807 */ /* 0x000fe40000800000 */
[----:B------:R-:W-:-:S05]  /*1180*/  FSEL R44, R45, RZ, !P1 ;  /* 0x000000ff2d2c7208 */ /* 0x000fca0004800000 */
[----:B------:R-:W-:-:S07]  /*1190*/  @P0 FADD.FTZ R44, R32, R44 ;  /* 0x0000002c202c0221 */ /* 0x000fce0000010000 */
.L_x_8395:
[----:B------:R-:W-:Y:S05]  /*11a0*/  BSYNC B0 ;  /* 0x0000000000007941 */ /* 0x000fea0003800000 */
.L_x_8394:
        /* <DEDUP_REMOVED lines=18> */
.L_x_8406:
[----:B------:R-:W-:-:S07]  /*12d0*/  IMAD.MOV.U32 R45, RZ, RZ, R70 ;  /* 0x000000ffff2d7224 */ /* 0x000fce00078e0046 */
.L_x_8407:
[----:B------:R-:W-:Y:S05]  /*12e0*/  BSYNC B1 ;  /* 0x0000000000017941 */ /* 0x000fea0003800000 */
.L_x_8405:
        /* <DEDUP_REMOVED lines=16> */
.L_x_8411:
[----:B------:R-:W-:Y:S05]  /*13f0*/  BSYNC B2 ;  /* 0x0000000000027941 */ /* 0x000fea0003800000 */
.L_x_8410:
        /* <DEDUP_REMOVED lines=44> */
.L_x_8409:
[----:B------:R-:W-:Y:S05]  /*16c0*/  BSYNC B1 ;  /* 0x0000000000017941 */ /* 0x000fea0003800000 */
.L_x_8408:
[----:B-----5:R-:W-:Y:S01]  /*16d0*/  PRMT R46, R36, 0x7632, R46 ;  /* 0x00007632242e7816 */ /* 0x020fe2000000002e */
[----:B------:R-:W-:Y:S01]  /*16e0*/  IMAD.MOV.U32 R48, RZ, RZ, 0x2f800000 ;  /* 0x2f800000ff307424 */ /* 0x000fe200078e00ff */
[----:B------:R-:W-:-:S03]  /*16f0*/  I2FP.F32.U32 R45, R45 ;  /* 0x0000002d002d7245 */ /* 0x000fc60000201000 */
        /* <DEDUP_REMOVED lines=8> */
.L_x_8404:
[----:B------:R-:W-:Y:S05]  /*1780*/  BSYNC B0 ;  /* 0x0000000000007941 */ /* 0x000fea0003800000 */
.L_x_8403:
        /* <DEDUP_REMOVED lines=18> */
.L_x_8415:
[----:B------:R-:W-:-:S07]  /*18b0*/  IMAD.MOV.U32 R54, RZ, RZ, R70 ;  /* 0x000000ffff367224 */ /* 0x000fce00078e0046 */
.L_x_8416:
[----:B------:R-:W-:Y:S05]  /*18c0*/  BSYNC B1 ;  /* 0x0000000000017941 */ /* 0x000fea0003800000 */
.L_x_8414:
        /* <DEDUP_REMOVED lines=16> */
.L_x_8420:
[----:B------:R-:W-:Y:S05]  /*19d0*/  BSYNC B2 ;  /* 0x0000000000027941 */ /* 0x000fea0003800000 */
.L_x_8419:
        /* <DEDUP_REMOVED lines=44> */
.L_x_8418:
[----:B------:R-:W-:Y:S05]  /*1ca0*/  BSYNC B1 ;  /* 0x0000000000017941 */ /* 0x000fea0003800000 */
.L_x_8417:
        /* <DEDUP_REMOVED lines=10> */
.L_x_8413:
[----:B------:R-:W-:Y:S05]  /*1d50*/  BSYNC B0 ;  /* 0x0000000000007941 */ /* 0x000fea0003800000 */
.L_x_8412:
        /* <DEDUP_REMOVED lines=18> */
.L_x_8424:
[----:B------:R-:W-:-:S07]  /*1e80*/  IMAD.MOV.U32 R47, RZ, RZ, R70 ;  /* 0x000000ffff2f7224 */ /* 0x000fce00078e0046 */
.L_x_8425:
[----:B------:R-:W-:Y:S05]  /*1e90*/  BSYNC B1 ;  /* 0x0000000000017941 */ /* 0x000fea0003800000 */
.L_x_8423:
        /* <DEDUP_REMOVED lines=16> */
.L_x_8429:
[----:B------:R-:W-:Y:S05]  /*1fa0*/  BSYNC B2 ;  /* 0x0000000000027941 */ /* 0x000fea0003800000 */
.L_x_8428:
        /* <DEDUP_REMOVED lines=44> */
.L_x_8427:
[----:B------:R-:W-:Y:S05]  /*2270*/  BSYNC B1 ;  /* 0x0000000000017941 */ /* 0x000fea0003800000 */
.L_x_8426:
        /* <DEDUP_REMOVED lines=11> */
.L_x_8422:
[----:B------:R-:W-:Y:S05]  /*2330*/  BSYNC B0 ;  /* 0x0000000000007941 */ /* 0x000fea0003800000 */
.L_x_8421:
        /* <DEDUP_REMOVED lines=18> */
.L_x_8433:
[----:B------:R-:W-:-:S07]  /*2460*/  IMAD.MOV.U32 R56, RZ, RZ, R70 ;  /* 0x000000ffff387224 */ /* 0x000fce00078e0046 */
.L_x_8434:
[----:B------:R-:W-:Y:S05]  /*2470*/  BSYNC B1 ;  /* 0x0000000000017941 */ /* 0x000fea0003800000 */
.L_x_8432:
        /* <DEDUP_REMOVED lines=16> */
.L_x_8438:
[----:B------:R-:W-:Y:S05]  /*2580*/  BSYNC B2 ;  /* 0x0000000000027941 */ /* 0x000fea0003800000 */
.L_x_8437:
        /* <DEDUP_REMOVED lines=44> */
.L_x_8436:
[----:B------:R-:W-:Y:S05]  /*2850*/  BSYNC B1 ;  /* 0x0000000000017941 */ /* 0x000fea0003800000 */
.L_x_8435:
[----:B------:R-:W-:Y:S01]  /*2860*/  I2FP.F32.U32 R48, R56 ;  /* 0x0000003800307245 */ /* 0x000fe20000201000 */
[----:B------:R-:W-:Y:S02]  /*2870*/  IMAD.MOV.U32 R51, RZ, RZ, 0x2f800000 ;  /* 0x2f800000ff337424 */ /* 0x000fe400078e00ff */
        /* <DEDUP_REMOVED lines=8> */
.L_x_8431:
[----:B------:R-:W-:Y:S05]  /*2900*/  BSYNC B0 ;  /* 0x0000000000007941 */ /* 0x000fea0003800000 */
.L_x_8430:
        /* <DEDUP_REMOVED lines=18> */
.L_x_8442:
[----:B------:R-:W-:-:S07]  /*2a30*/  IMAD.MOV.U32 R49, RZ, RZ, R70 ;  /* 0x000000ffff317224 */ /* 0x000fce00078e0046 */
.L_x_8443:
[----:B------:R-:W-:Y:S05]  /*2a40*/  BSYNC B1 ;  /* 0x0000000000017941 */ /* 0x000fea0003800000 */
.L_x_8441:
        /* <DEDUP_REMOVED lines=16> */
.L_x_8447:
[----:B------:R-:W-:Y:S05]  /*2b50*/  BSYNC B2 ;  /* 0x0000000000027941 */ /* 0x000fea0003800000 */
.L_x_8446:
        /* <DEDUP_REMOVED lines=44> */
.L_x_8445:
[----:B------:R-:W-:Y:S05]  /*2e20*/  BSYNC B1 ;  /* 0x0000000000017941 */ /* 0x000fea0003800000 */
.L_x_8444:
[----:B------:R-:W-:Y:S01]  /*2e30*/  PRMT R50, R38, 0x7632, R50 ;  /* 0x0000763226327816 */ /* 0x000fe20000000032 */
        /* <DEDUP_REMOVED lines=10> */
.L_x_8440:
[----:B------:R-:W-:Y:S05]  /*2ee0*/  BSYNC B0 ;  /* 0x0000000000007941 */ /* 0x000fea0003800000 */
.L_x_8439:
        /* <DEDUP_REMOVED lines=18> */
.L_x_8451:
[----:B------:R-:W-:-:S07]  /*3010*/  IMAD.MOV.U32 R58, RZ, RZ, R70 ;  /* 0x000000ffff3a7224 */ /* 0x000fce00078e0046 */
.L_x_8452:
[----:B------:R-:W-:Y:S05]  /*3020*/  BSYNC B1 ;  /* 0x0000000000017941 */ /* 0x000fea0003800000 */
.L_x_8450:
        /* <DEDUP_REMOVED lines=16> */
.L_x_8456:
[----:B------:R-:W-:Y:S05]  /*3130*/  BSYNC B2 ;  /* 0x0000000000027941 */ /* 0x000fea0003800000 */
.L_x_8455:
        /* <DEDUP_REMOVED lines=44> */
.L_x_8454:
[----:B------:R-:W-:Y:S05]  /*3400*/  BSYNC B1 ;  /* 0x0000000000017941 */ /* 0x000fea0003800000 */
.L_x_8453:
        /* <DEDUP_REMOVED lines=10> */
.L_x_8449:
[----:B------:R-:W-:Y:S05]  /*34b0*/  BSYNC B0 ;  /* 0x0000000000007941 */ /* 0x000fea0003800000 */
.L_x_8448:
        /* <DEDUP_REMOVED lines=18> */
.L_x_8460:
[----:B------:R-:W-:-:S07]  /*35e0*/  IMAD.MOV.U32 R51, RZ, RZ, R70 ;  /* 0x000000ffff337224 */ /* 0x000fce00078e0046 */
.L_x_8461:
[----:B------:R-:W-:Y:S05]  /*35f0*/  BSYNC B1 ;  /* 0x0000000000017941 */ /* 0x000fea0003800000 */
.L_x_8459:
        /* <DEDUP_REMOVED lines=16> */
.L_x_8465:
[----:B------:R-:W-:Y:S05]  /*3700*/  BSYNC B2 ;  /* 0x0000000000027941 */ /* 0x000fea0003800000 */
.L_x_8464:
        /* <DEDUP_REMOVED lines=44> */
.L_x_8463:
[----:B------:R-:W-:Y:S05]  /*39d0*/  BSYNC B1 ;  /* 0x0000000000017941 */ /* 0x000fea0003800000 */
.L_x_8462:
        /* <DEDUP_REMOVED lines=11> */
.L_x_8458:
[----:B------:R-:W-:Y:S05]  /*3a90*/  BSYNC B0 ;  /* 0x0000000000007941 */ /* 0x000fea0003800000 */
.L_x_8457:
[----:B------:R-:W0:Y:S01]  /*3aa0*/  LDC.64 R86, c[0x0][0x238] ;  /* 0x00008e00ff567b82 */ /* 0x000e220000000a00 */
[----:B------:R-:W-:Y:S01]  /*3ab0*/  IADD3 R89, R107, 0x100, RZ ;  /* 0x000001006b597810 */ /* 0x000fe20007ffe0ff */
[----:B------:R-:W-:Y:S01]  /*3ac0*/  BSSY B0, `(.L_x_8466) ;  /* 0x000001d000007945 */ /* 0x000fe20003800000 */
[----:B------:R-:W-:-:S05]  /*3ad0*/  VIADD R69, R105, 0x100 ;  /* 0x0000010069457836 */ /* 0x000fca0000000000 */
[----:B------:R-:W1:Y:S08]  /*3ae0*/  @P0 LDC.64 R56, c[0x0][0x230] ;  /* 0x00008c00ff380b82 */ /* 0x000e700000000a00 */
[----:B------:R-:W2:Y:S01]  /*3af0*/  @P3 LDC.64 R52, c[0x0][0x220] ;  /* 0x00008800ff343b82 */ /* 0x000ea20000000a00 */
[----:B0-----:R-:W-:-:S05]  /*3b00*/  IMAD.WIDE.U32 R54, R107, 0x20, R86 ;  /* 0x000000206b367825 */ /* 0x001fca00078e0056 */
[----:B------:R0:W-:Y:S01]  /*3b10*/  STG.E.128 desc[UR6][R54.64], R44 ;  /* 0x0000002c36007986 */ /* 0x0001e2000c101d06 */
[----:B-1----:R-:W-:-:S03]  /*3b20*/  @P0 IMAD.WIDE.U32 R56, R89, 0x20, R56 ;  /* 0x0000002059380825 */ /* 0x002fc600078e0038 */
[----:B------:R0:W-:Y:S01]  /*3b30*/  STG.E.128 desc[UR6][R54.64+0x10], R48 ;  /* 0x0000103036007986 */ /* 0x0001e2000c101d06 */
[----:B------:R-:W-:Y:S05]  /*3b40*/  @!P3 BRA `(.L_x_8467) ;  /* 0x000000000050b947 */ /* 0x000fea0003800000 */
[----:B------:R-:W-:Y:S01]  /*3b50*/  IMAD.U32 R59, R99, 0x10000, RZ ;  /* 0x00010000633b7824 */ /* 0x000fe200078e00ff */
[----:B0-----:R-:W0:Y:S01]  /*3b60*/  LDC.64 R54, c[0x0][0x240] ;  /* 0x00009000ff367b82 */ /* 0x001e220000000a00 */
        /* <DEDUP_REMOVED lines=18> */
.L_x_8467:
[----:B------:R-:W-:Y:S05]  /*3c90*/  BSYNC B0 ;  /* 0x0000000000007941 */ /* 0x000fea0003800000 */
.L_x_8466:
[----:B012---:R-:W-:Y:S01]  /*3ca0*/  @P3 IMAD.WIDE.U32 R54, R69, 0x10, R52 ;  /* 0x0000001045363825 */ /* 0x007fe200078e0034 */
[----:B------:R-:W2:Y:S04]  /*3cb0*/  @P0 LDG.E.128 R32, desc[UR6][R56.64] ;  /* 0x0000000638200981 */ /* 0x000ea8000c1e1d00 */
[----:B------:R0:W5:Y:S04]  /*3cc0*/  @P3 LDG.E.128 R36, desc[UR6][R54.64] ;  /* 0x0000000636243981 */ /* 0x000168000c1e1d00 */
[----:B------:R0:W5:Y:S01]  /*3cd0*/  @P0 LDG.E.128 R40, desc[UR6][R56.64+0x10] ;  /* 0x0000100638280981 */ /* 0x000162000c1e1d00 */
[----:B------:R-:W-:Y:S01]  /*3ce0*/  @!P4 ISETP.NE.U32.AND P1, PT, R84, RZ, PT ;  /* 0x000000ff5400c20c */ /* 0x000fe20003f25070 */
[----:B------:R-:W-:Y:S01]  /*3cf0*/  BSSY B0, `(.L_x_8468) ;  /* 0x000005b000007945 */ /* 0x000fe20003800000 */
[----:B------:R-:W-:-:S02]  /*3d00*/  @!P4 MOV R58, R64 ;  /* 0x00000040003ac202 */ /* 0x000fc40000000f00 */
[----:B------:R-:W-:-:S04]  /*3d10*/  @!P4 ISETP.NE.AND.EX P1, PT, R85, RZ, PT, P1 ;  /* 0x000000ff5500c20c */ /* 0x000fc80003f25310 */
        /* <DEDUP_REMOVED lines=14> */
.L_x_8471:
[----:B------:R-:W-:-:S07]  /*3e00*/  IMAD.MOV.U32 R60, RZ, RZ, R70 ;  /* 0x000000ffff3c7224 */ /* 0x000fce00078e0046 */
.L_x_8472:
[----:B------:R-:W-:Y:S05]  /*3e10*/  BSYNC B1 ;  /* 0x0000000000017941 */ /* 0x000fea0003800000 */
.L_x_8470:
        /* <DEDUP_REMOVED lines=16> */
.L_x_8476:
[----:B------:R-:W-:Y:S05]  /*3f20*/  BSYNC B2 ;  /* 0x0000000000027941 */ /* 0x000fea0003800000 */
.L_x_8475:
        /* <DEDUP_REMOVED lines=42> */
[----:B------:R-:W-:Y:S01]  /*41d0*/  LOP3.LUT R16, R53, UR32, R54, 0x96, !PT ;  /* 0x0000002035107c12 */ /* 0x000fe2000f8e9636 */
[----:B------:R-:W-:-:S07]  /*41e0*/  IMAD.MOV.U32 R18, RZ, RZ, R52 ;  /* 0x000000ffff127224 */ /* 0x000fce00078e0034 */
.L_x_8474:
[----:B------:R-:W-:Y:S05]  /*41f0*/  BSYNC B1 ;  /* 0x0000000000017941 */ /* 0x000fea0003800000 */
.L_x_8473:
        /* <DEDUP_REMOVED lines=9> */
[----:B------:R-:W-:-:S07]  /*4290*/  @P0 FADD.FTZ R52, R32, R52 ;  /* 0x0000003420340221 */ /* 0x000fce0000010000 */
.L_x_8469:
[----:B------:R-:W-:Y:S05]  /*42a0*/  BSYNC B0 ;  /* 0x0000000000007941 */ /* 0x000fea0003800000 */
.L_x_8468:
        /* <DEDUP_REMOVED lines=18> */
.L_x_8480:
[----:B------:R-:W-:-:S07]  /*43d0*/  MOV R53, R70 ;  /* 0x0000004600357202 */ /* 0x000fce0000000f00 */
.L_x_8481:
[----:B------:R-:W-:Y:S05]  /*43e0*/  BSYNC B1 ;  /* 0x0000000000017941 */ /* 0x000fea0003800000 */
.L_x_8479:
        /* <DEDUP_REMOVED lines=16> */
.L_x_8485:
[----:B------:R-:W-:Y:S05]  /*44f0*/  BSYNC B2 ;  /* 0x0000000000027941 */ /* 0x000fea0003800000 */
.L_x_8484:
        /* <DEDUP_REMOVED lines=44> */
.L_x_8483:
[----:B------:R-:W-:Y:S05]  /*47c0*/  BSYNC B1 ;  /* 0x0000000000017941 */ /* 0x000fea0003800000 */
.L_x_8482:
        /* <DEDUP_REMOVED lines=11> */
.L_x_8478:
[----:B------:R-:W-:Y:S05]  /*4880*/  BSYNC B0 ;  /* 0x0000000000007941 */ /* 0x000fea0003800000 */
.L_x_8477:
        /* <DEDUP_REMOVED lines=18> */
.L_x_8489:
[----:B------:R-:W-:-:S07]  /*49b0*/  MOV R62, R70 ;  /* 0x00000046003e7202 */ /* 0x000fce0000000f00 */
.L_x_8490:
[----:B------:R-:W-:Y:S05]  /*49c0*/  BSYNC B1 ;  /* 0x0000000000017941 */ /* 0x000fea0003800000 */
.L_x_8488:
        /* <DEDUP_REMOVED lines=16> */
.L_x_8494:
[----:B------:R-:W-:Y:S05]  /*4ad0*/  BSYNC B2 ;  /* 0x0000000000027941 */ /* 0x000fea0003800000 */
.L_x_8493:
        /* <DEDUP_REMOVED lines=44> */
.L_x_8492:
[----:B------:R-:W-:Y:S05]  /*4da0*/  BSYNC B1 ;  /* 0x0000000000017941 */ /* 0x000fea0003800000 */
.L_x_8491:
        /* <DEDUP_REMOVED lines=10> */
.L_x_8487:
[----:B------:R-:W-:Y:S05]  /*4e50*/  BSYNC B0 ;  /* 0x0000000000007941 */ /* 0x000fea0003800000 */
.L_x_8486:
        /* <DEDUP_REMOVED lines=18> */
.L_x_8498:
[----:B------:R-:W-:-:S07]  /*4f80*/  MOV R55, R70 ;  /* 0x0000004600377202 */ /* 0x000fce0000000f00 */
.L_x_8499:
[----:B------:R-:W-:Y:S05]  /*4f90*/  BSYNC B1 ;  /* 0x0000000000017941 */ /* 0x000fea0003800000 */
.L_x_8497:
        /* <DEDUP_REMOVED lines=16> */
.L_x_8503:
[----:B------:R-:W-:Y:S05]  /*50a0*/  BSYNC B2 ;  /* 0x0000000000027941 */ /* 0x000fea0003800000 */
.L_x_8502:
        /* <DEDUP_REMOVED lines=44> */
.L_x_8501:
[----:B------:R-:W-:Y:S05]  /*5370*/  BSYNC B1 ;  /* 0x0000000000017941 */ /* 0x000fea0003800000 */
.L_x_8500:
        /* <DEDUP_REMOVED lines=11> */
.L_x_8496:
[----:B------:R-:W-:Y:S05]  /*5430*/  BSYNC B0 ;  /* 0x0000000000007941 */ /* 0x000fea0003800000 */
.L_x_8495:
        /* <DEDUP_REMOVED lines=18> */
.L_x_8507:
[----:B------:R-:W-:-:S07]  /*5560*/  MOV R64, R70 ;  /* 0x0000004600407202 */ /* 0x000fce0000000f00 */
.L_x_8508:
[----:B------:R-:W-:Y:S05]  /*5570*/  BSYNC B1 ;  /* 0x0000000000017941 */ /* 0x000fea0003800000 */
.L_x_8506:
        /* <DEDUP_REMOVED lines=16> */
.L_x_8512:
[----:B------:R-:W-:Y:S05]  /*5680*/  BSYNC B2 ;  /* 0x0000000000027941 */ /* 0x000fea0003800000 */
.L_x_8511:
        /* <DEDUP_REMOVED lines=44> */
.L_x_8510:
[----:B------:R-:W-:Y:S05]  /*5950*/  BSYNC B1 ;  /* 0x0000000000017941 */ /* 0x000fea0003800000 */
.L_x_8509:
[----:B------:R-:W-:Y:S01]  /*5960*/  I2FP.F32.U32 R56, R64 ;  /* 0x0000004000387245 */ /* 0x000fe20000201000 */
[----:B------:R-:W-:Y:S01]  /*5970*/  IMAD.MOV.U32 R57, RZ, RZ, 0x2f800000 ;  /* 0x2f800000ff397424 */ /* 0x000fe200078e00ff */
        /* <DEDUP_REMOVED lines=8> */
.L_x_8505:
[----:B------:R-:W-:Y:S05]  /*5a00*/  BSYNC B0 ;  /* 0x0000000000007941 */ /* 0x000fea0003800000 */
.L_x_8504:
        /* <DEDUP_REMOVED lines=18> */
.L_x_8516:
[----:B------:R-:W-:-:S07]  /*5b30*/  MOV R57, R70 ;  /* 0x0000004600397202 */ /* 0x000fce0000000f00 */
.L_x_8517:
[----:B------:R-:W-:Y:S05]  /*5b40*/  BSYNC B1 ;  /* 0x0000000000017941 */ /* 0x000fea0003800000 */
.L_x_8515:
        /* <DEDUP_REMOVED lines=16> */
.L_x_8521:
[----:B------:R-:W-:Y:S05]  /*5c50*/  BSYNC B2 ;  /* 0x0000000000027941 */ /* 0x000fea0003800000 */
.L_x_8520:
        /* <DEDUP_REMOVED lines=44> */
.L_x_8519:
[----:B------:R-:W-:Y:S05]  /*5f20*/  BSYNC B1 ;  /* 0x0000000000017941 */ /* 0x000fea0003800000 */
.L_x_8518:
        /* <DEDUP_REMOVED lines=11> */
.L_x_8514:
[----:B------:R-:W-:Y:S05]  /*5fe0*/  BSYNC B0 ;  /* 0x0000000000007941 */ /* 0x000fea0003800000 */
.L_x_8513:
        /* <DEDUP_REMOVED lines=18> */
.L_x_8525:
[----:B------:R-:W-:-:S07]  /*6110*/  MOV R66, R70 ;  /* 0x0000004600427202 */ /* 0x000fce0000000f00 */
.L_x_8526:
[----:B------:R-:W-:Y:S05]  /*6120*/  BSYNC B1 ;  /* 0x0000000000017941 */ /* 0x000fea0003800000 */
.L_x_8524:
        /* <DEDUP_REMOVED lines=16> */
.L_x_8530:
[----:B------:R-:W-:Y:S05]  /*6230*/  BSYNC B2 ;  /* 0x0000000000027941 */ /* 0x000fea0003800000 */
.L_x_8529:
        /* <DEDUP_REMOVED lines=44> */
.L_x_8528:
[----:B------:R-:W-:Y:S05]  /*6500*/  BSYNC B1 ;  /* 0x0000000000017941 */ /* 0x000fea0003800000 */
.L_x_8527:
        /* <DEDUP_REMOVED lines=10> */
.L_x_8523:
[----:B------:R-:W-:Y:S05]  /*65b0*/  BSYNC B0 ;  /* 0x0000000000007941 */ /* 0x000fea0003800000 */
.L_x_8522:
        /* <DEDUP_REMOVED lines=18> */
.L_x_8534:
[----:B------:R-:W-:-:S07]  /*66e0*/  MOV R59, R70 ;  /* 0x00000046003b7202 */ /* 0x000fce0000000f00 */
.L_x_8535:
[----:B------:R-:W-:Y:S05]  /*66f0*/  BSYNC B1 ;  /* 0x0000000000017941 */ /* 0x000fea0003800000 */
.L_x_8533:
        /* <DEDUP_REMOVED lines=16> */
.L_x_8539:
[----:B------:R-:W-:Y:S05]  /*6800*/  BSYNC B2 ;  /* 0x0000000000027941 */ /* 0x000fea0003800000 */
.L_x_8538:
        /* <DEDUP_REMOVED lines=44> */
.L_x_8537:
[----:B------:R-:W-:Y:S05]  /*6ad0*/  BSYNC B1 ;  /* 0x0000000000017941 */ /* 0x000fea0003800000 */
.L_x_8536:
        /* <DEDUP_REMOVED lines=11> */
.L_x_8532:
[----:B------:R-:W-:Y:S05]  /*6b90*/  BSYNC B0 ;  /* 0x0000000000007941 */ /* 0x000fea0003800000 */
.L_x_8531:
[----:B------:R-:W-:Y:S01]  /*6ba0*/  IMAD.WIDE.U32 R62, R89, 0x20, R86 ;  /* 0x00000020593e7825 */ /* 0x000fe200078e0056 */
[----:B------:R-:W0:Y:S01]  /*6bb0*/  @P0 LDC.64 R90, c[0x0][0x230] ;  /* 0x00008c00ff5a0b82 */ /* 0x000e220000000a00 */
[----:B------:R-:W-:Y:S01]  /*6bc0*/  BSSY B0, `(.L_x_8540) ;  /* 0x000001c000007945 */ /* 0x000fe20003800000 */
[----:B------:R-:W-:Y:S01]  /*6bd0*/  IADD3 R105, R105, 0x200, RZ ;  /* 0x0000020069697810 */ /* 0x000fe20007ffe0ff */
[----:B------:R-:W-:Y:S01]  /*6be0*/  VIADD R107, R107, 0x200 ;  /* 0x000002006b6b7836 */ /* 0x000fe20000000000 */
[----:B------:R1:W-:Y:S04]  /*6bf0*/  STG.E.128 desc[UR6][R62.64], R52 ;  /* 0x000000343e007986 */ /* 0x0003e8000c101d06 */
[----:B------:R-:W2:Y:S01]  /*6c00*/  @P3 LDC.64 R60, c[0x0][0x220] ;  /* 0x00008800ff3c3b82 */ /* 0x000ea20000000a00 */
[----:B------:R1:W-:Y:S01]  /*6c10*/  STG.E.128 desc[UR6][R62.64+0x10], R56 ;  /* 0x000010383e007986 */ /* 0x0003e2000c101d06 */
[----:B0-----:R-:W-:Y:S01]  /*6c20*/  @P0 IMAD.WIDE.U32 R90, R107, 0x20, R90 ;  /* 0x000000206b5a0825 */ /* 0x001fe200078e005a */
[----:B-1----:R-:W-:Y:S06]  /*6c30*/  @!P3 BRA `(.L_x_8541) ;  /* 0x000000000050b947 */ /* 0x002fec0003800000 */
        /* <DEDUP_REMOVED lines=20> */
.L_x_8541:
[----:B------:R-:W-:Y:S05]  /*6d80*/  BSYNC B0 ;  /* 0x0000000000007941 */ /* 0x000fea0003800000 */
.L_x_8540:
[----:B0-2---:R-:W-:Y:S01]  /*6d90*/  @P3 IMAD.WIDE.U32 R62, R105, 0x10, R60 ;  /* 0x00000010693e3825 */ /* 0x005fe200078e003c */
        /* <DEDUP_REMOVED lines=21> */
.L_x_8545:
[----:B------:R-:W-:-:S07]  /*6ef0*/  IMAD.MOV.U32 R69, RZ, RZ, R70 ;  /* 0x000000ffff457224 */ /* 0x000fce00078e0046 */
.L_x_8546:
[----:B------:R-:W-:Y:S05]  /*6f00*/  BSYNC B1 ;  /* 0x0000000000017941 */ /* 0x000fea0003800000 */
.L_x_8544:
        /* <DEDUP_REMOVED lines=16> */
.L_x_8550:
[----:B------:R-:W-:Y:S05]  /*7010*/  BSYNC B2 ;  /* 0x0000000000027941 */ /* 0x000fea0003800000 */
.L_x_8549:
        /* <DEDUP_REMOVED lines=44> */
.L_x_8548:
[----:B------:R-:W-:Y:S05]  /*72e0*/  BSYNC B1 ;  /* 0x0000000000017941 */ /* 0x000fea0003800000 */
.L_x_8547:
        /* <DEDUP_REMOVED lines=10> */
.L_x_8543:
[----:B------:R-:W-:Y:S05]  /*7390*/  BSYNC B0 ;  /* 0x0000000000007941 */ /* 0x000fea0003800000 */
.L_x_8542:
        /* <DEDUP_REMOVED lines=18> */
.L_x_8554:
[----:B------:R-:W-:-:S07]  /*74c0*/  IMAD.MOV.U32 R61, RZ, RZ, R70 ;  /* 0x000000ffff3d7224 */ /* 0x000fce00078e0046 */
.L_x_8555:
[----:B------:R-:W-:Y:S05]  /*74d0*/  BSYNC B1 ;  /* 0x0000000000017941 */ /* 0x000fea0003800000 */
.L_x_8553:
        /* <DEDUP_REMOVED lines=16> */
.L_x_8559:
[----:B------:R-:W-:Y:S05]  /*75e0*/  BSYNC B2 ;  /* 0x0000000000027941 */ /* 0x000fea0003800000 */
.L_x_8558:
        /* <DEDUP_REMOVED lines=44> */
.L_x_8557:
[----:B------:R-:W-:Y:S05]  /*78b0*/  BSYNC B1 ;  /* 0x0000000000017941 */ /* 0x000fea0003800000 */
.L_x_8556:
        /* <DEDUP_REMOVED lines=11> */
.L_x_8552:
[----:B------:R-:W-:Y:S05]  /*7970*/  BSYNC B0 ;  /* 0x0000000000007941 */ /* 0x000fea0003800000 */
.L_x_8551:
        /* <DEDUP_REMOVED lines=18> */
.L_x_8563:
[----:B------:R-:W-:-:S07]  /*7aa0*/  IMAD.MOV.U32 R69, RZ, RZ, R70 ;  /* 0x000000ffff457224 */ /* 0x000fce00078e0046 */
.L_x_8564:
[----:B------:R-:W-:Y:S05]  /*7ab0*/  BSYNC B1 ;  /* 0x0000000000017941 */ /* 0x000fea0003800000 */
.L_x_8562:
        /* <DEDUP_REMOVED lines=16> */
.L_x_8568:
[----:B------:R-:W-:Y:S05]  /*7bc0*/  BSYNC B2 ;  /* 0x0000000000027941 */ /* 0x000fea0003800000 */
.L_x_8567:
        /* <DEDUP_REMOVED lines=44> */
.L_x_8566:
[----:B------:R-:W-:Y:S05]  /*7e90*/  BSYNC B1 ;  /* 0x0000000000017941 */ /* 0x000fea0003800000 */
.L_x_8565:
        /* <DEDUP_REMOVED lines=10> */
.L_x_8561:
[----:B------:R-:W-:Y:S05]  /*7f40*/  BSYNC B0 ;  /* 0x0000000000007941 */ /* 0x000fea0003800000 */
.L_x_8560:
        /* <DEDUP_REMOVED lines=18> */
.L_x_8572:
[----:B------:R-:W-:-:S07]  /*8070*/  IMAD.MOV.U32 R63, RZ, RZ, R70 ;  /* 0x000000ffff3f7224 */ /* 0x000fce00078e0046 */
.L_x_8573:
[----:B------:R-:W-:Y:S05]  /*8080*/  BSYNC B1 ;  /* 0x0000000000017941 */ /* 0x000fea0003800000 */
.L_x_8571:
        /* <DEDUP_REMOVED lines=16> */
.L_x_8577:
[----:B------:R-:W-:Y:S05]  /*8190*/  BSYNC B2 ;  /* 0x0000000000027941 */ /* 0x000fea0003800000 */
.L_x_8576:
        /* <DEDUP_REMOVED lines=44> */
.L_x_8575:
[----:B------:R-:W-:Y:S05]  /*8460*/  BSYNC B1 ;  /* 0x0000000000017941 */ /* 0x000fea0003800000 */
.L_x_8574:
        /* <DEDUP_REMOVED lines=11> */
.L_x_8570:
[----:B------:R-:W-:Y:S05]  /*8520*/  BSYNC B0 ;  /* 0x0000000000007941 */ /* 0x000fea0003800000 */
.L_x_8569:
        /* <DEDUP_REMOVED lines=18> */
.L_x_8581:
[----:B------:R-:W-:-:S07]  /*8650*/  IMAD.MOV.U32 R69, RZ, RZ, R70 ;  /* 0x000000ffff457224 */ /* 0x000fce00078e0046 */
.L_x_8582:
[----:B------:R-:W-:Y:S05]  /*8660*/  BSYNC B1 ;  /* 0x0000000000017941 */ /* 0x000fea0003800000 */
.L_x_8580:
        /* <DEDUP_REMOVED lines=16> */
.L_x_8586:
[----:B------:R-:W-:Y:S05]  /*8770*/  BSYNC B2 ;  /* 0x0000000000027941 */ /* 0x000fea0003800000 */
.L_x_8585:
        /* <DEDUP_REMOVED lines=44> */
.L_x_8584:
[----:B------:R-:W-:Y:S05]  /*8a40*/  BSYNC B1 ;  /* 0x0000000000017941 */ /* 0x000fea0003800000 */
.L_x_8583:
        /* <DEDUP_REMOVED lines=10> */
.L_x_8579:
[----:B------:R-:W-:Y:S05]  /*8af0*/  BSYNC B0 ;  /* 0x0000000000007941 */ /* 0x000fea0003800000 */
.L_x_8578:
        /* <DEDUP_REMOVED lines=18> */
.L_x_8590:
[----:B------:R-:W-:-:S07]  /*8c20*/  IMAD.MOV.U32 R65, RZ, RZ, R70 ;  /* 0x000000ffff417224 */ /* 0x000fce00078e0046 */
.L_x_8591:
[----:B------:R-:W-:Y:S05]  /*8c30*/  BSYNC B1 ;  /* 0x0000000000017941 */ /* 0x000fea0003800000 */
.L_x_8589:
        /* <DEDUP_REMOVED lines=16> */
.L_x_8595:
[----:B------:R-:W-:Y:S05]  /*8d40*/  BSYNC B2 ;  /* 0x0000000000027941 */ /* 0x000fea0003800000 */
.L_x_8594:
        /* <DEDUP_REMOVED lines=44> */
.L_x_8593:
[----:B------:R-:W-:Y:S05]  /*9010*/  BSYNC B1 ;  /* 0x0000000000017941 */ /* 0x000fea0003800000 */
.L_x_8592:
        /* <DEDUP_REMOVED lines=11> */
.L_x_8588:
[----:B------:R-:W-:Y:S05]  /*90d0*/  BSYNC B0 ;  /* 0x0000000000007941 */ /* 0x000fea0003800000 */
.L_x_8587:
        /* <DEDUP_REMOVED lines=18> */
.L_x_8599:
[----:B------:R-:W-:-:S07]  /*9200*/  IMAD.MOV.U32 R69, RZ, RZ, R70 ;  /* 0x000000ffff457224 */ /* 0x000fce00078e0046 */
.L_x_8600:
[----:B------:R-:W-:Y:S05]  /*9210*/  BSYNC B1 ;  /* 0x0000000000017941 */ /* 0x000fea0003800000 */
.L_x_8598:
        /* <DEDUP_REMOVED lines=16> */
.L_x_8604:
[----:B------:R-:W-:Y:S05]  /*9320*/  BSYNC B2 ;  /* 0x0000000000027941 */ /* 0x000fea0003800000 */
.L_x_8603:
        /* <DEDUP_REMOVED lines=44> */
.L_x_8602:
[----:B------:R-:W-:Y:S05]  /*95f0*/  BSYNC B1 ;  /* 0x0000000000017941 */ /* 0x000fea0003800000 */
.L_x_8601:
        /* <DEDUP_REMOVED lines=10> */
.L_x_8597:
[----:B------:R-:W-:Y:S05]  /*96a0*/  BSYNC B0 ;  /* 0x0000000000007941 */ /* 0x000fea0003800000 */
.L_x_8596:
        /* <DEDUP_REMOVED lines=18> */
.L_x_8608:
[----:B------:R-:W-:-:S07]  /*97d0*/  IMAD.MOV.U32 R67, RZ, RZ, R70 ;  /* 0x000000ffff437224 */ /* 0x000fce00078e0046 */
.L_x_8609:
[----:B------:R-:W-:Y:S05]  /*97e0*/  BSYNC B1 ;  /* 0x0000000000017941 */ /* 0x000fea0003800000 */
.L_x_8607:
        /* <DEDUP_REMOVED lines=16> */
.L_x_8613:
[----:B------:R-:W-:Y:S05]  /*98f0*/  BSYNC B2 ;  /* 0x0000000000027941 */ /* 0x000fea0003800000 */
.L_x_8612:
        /* <DEDUP_REMOVED lines=44> */
.L_x_8611:
[----:B------:R-:W-:Y:S05]  /*9bc0*/  BSYNC B1 ;  /* 0x0000000000017941 */ /* 0x000fea0003800000 */
.L_x_8610:
        /* <DEDUP_REMOVED lines=11> */
.L_x_8606:
[----:B------:R-:W-:Y:S05]  /*9c80*/  BSYNC B0 ;  /* 0x0000000000007941 */ /* 0x000fea0003800000 */
.L_x_8605:
[----:B------:R-:W-:Y:S01]  /*9c90*/  FADD.FTZ R84, RZ, R44 ;  /* 0x0000002cff547221 */ /* 0x000fe20000010000 */
[----:B------:R-:W-:Y:S01]  /*9ca0*/  IMAD.WIDE.U32 R86, R107, 0x20, R86 ;  /* 0x000000206b567825 */ /* 0x000fe200078e0056 */
[----:B------:R-:W-:Y:S01]  /*9cb0*/  SHF.R.U32.HI R106, RZ, 0x5, R0 ;  /* 0x00000005ff6a7819 */ /* 0x000fe20000011600 */
[----:B------:R-:W-:Y:S02]  /*9cc0*/  BSSY B0, `(.L_x_8614) ;  /* 0x0000031000007945 */ /* 0x000fe40003800000 */
[----:B------:R-:W-:Y:S01]  /*9cd0*/  FADD.FTZ R85, R84, R45 ;  /* 0x0000002d54557221 */ /* 0x000fe20000010000 */
[----:B------:R-:W-:Y:S01]  /*9ce0*/  LOP3.LUT P0, RZ, R104, 0xff, RZ, 0xc0, !PT ;  /* 0x000000ff68ff7812 */ /* 0x000fe2000780c0ff */
[----:B------:R0:W-:Y:S01]  /*9cf0*/  STG.E.128 desc[UR6][R86.64], R60 ;  /* 0x0000003c56007986 */ /* 0x0001e2000c101d06 */
[----:B------:R-:W-:Y:S01]  /*9d00*/  LOP3.LUT P1, RZ, R0, 0x1f, RZ, 0xc0, !PT ;  /* 0x0000001f00ff7812 */ /* 0x000fe2000782c0ff */
[----:B------:R-:W-:Y:S01]  /*9d10*/  FADD.FTZ R84, R85, R46 ;  /* 0x0000002e55547221 */ /* 0x000fe20000010000 */
[----:B------:R-:W-:Y:S01]  /*9d20*/  LOP3.LUT R104, R106, 0x7fffff8, RZ, 0xc0, !PT ;  /* 0x07fffff86a687812 */ /* 0x000fe200078ec0ff */
        /* <DEDUP_REMOVED lines=42> */
.L_x_8615:
[----:B------:R-:W-:Y:S05]  /*9fd0*/  BSYNC B0 ;  /* 0x0000000000007941 */ /* 0x000fea0003800000 */
.L_x_8614:
[----:B------:R-:W-:Y:S01]  /*9fe0*/  UMOV UR8, 0xffffffff ;  /* 0xffffffff00087882 */ /* 0x000fe20000000000 */
        /* <DEDUP_REMOVED lines=71> */
.L_x_8630:
[----:B------:R-:W2:Y:S01]  /*a460*/  @!P1 S2R R86, SR_CgaCtaId ;  /* 0x0000000000569919 */ /* 0x000ea20000008800 */
[----:B------:R-:W-:Y:S01]  /*a470*/  @!P1 MOV R85, 0x400 ;  /* 0x0000040000559802 */ /* 0x000fe20000000f00 */
[----:B------:R-:W-:Y:S05]  /*a480*/  WARPSYNC.ALL ;  /* 0x0000000000007948 */ /* 0x000fea0003800000 */
[----:B------:R-:W-:Y:S02]  /*a490*/  LOP3.LUT R87, R106, 0x7, RZ, 0xc0, !PT ;  /* 0x000000076a577812 */ /* 0x000fe400078ec0ff */
[----:B--2---:R-:W-:Y:S01]  /*a4a0*/  @!P1 LEA R91, R86, R85, 0x18 ;  /* 0x00000055565b9211 */ /* 0x004fe200078ec0ff */
[----:B-1----:R-:W-:Y:S01]  /*a4b0*/  FADD.FTZ R85, R89, R90 ;  /* 0x0000005a59557221 */ /* 0x002fe20000010000 */
[----:B------:R-:W-:-:S02]  /*a4c0*/  @!P1 IADD3 R86, R104, R87, RZ ;  /* 0x0000005768569210 */ /* 0x000fc40007ffe0ff */
[----:B0-----:R-:W-:-:S03]  /*a4d0*/  LOP3.LUT R89, R0, 0x1f, RZ, 0xc0, !PT ;  /* 0x0000001f00597812 */ /* 0x001fc600078ec0ff */
[----:B------:R-:W-:-:S05]  /*a4e0*/  @!P1 IMAD R86, R86, 0x8, R91 ;  /* 0x0000000856569824 */ /* 0x000fca00078e025b */
[----:B------:R0:W-:Y:S01]  /*a4f0*/  @!P1 STS.64 [R86], R84 ;  /* 0x0000005456009388 */ /* 0x0001e20000000a00 */
[----:B------:R-:W-:-:S13]  /*a500*/  ISETP.GT.U32.AND P1, PT, R89, 0x7, PT ;  /* 0x000000075900780c */ /* 0x000fda0003f24070 */
[----:B0-----:R-:W0:Y:S01]  /*a510*/  @!P1 S2R R85, SR_CgaCtaId ;  /* 0x0000000000559919 */ /* 0x001e220000008800 */
[----:B------:R-:W-:Y:S01]  /*a520*/  @!P1 MOV R84, 0x400 ;  /* 0x0000040000549802 */ /* 0x000fe20000000f00 */
[----:B------:R-:W-:Y:S01]  /*a530*/  HFMA2.MMA R88, -RZ, RZ, 0, 0 ;  /* 0x00000000ff587435 */ /* 0x000fe200000001ff */
[----:B------:R-:W-:Y:S01]  /*a540*/  @!P1 IADD3 R89, R104, R89, RZ ;  /* 0x0000005968599210 */ /* 0x000fe20007ffe0ff */
[----:B------:R-:W-:Y:S04]  /*a550*/  BAR.SYNC.DEFER_BLOCKING 0x0 ;  /* 0x0000000000007b1d */ /* 0x000fe80000010000 */
[----:B------:R-:W-:Y:S02]  /*a560*/  @!P1 IMAD.MOV.U32 R88, RZ, RZ, 0x300 ;  /* 0x00000300ff589424 */ /* 0x000fe400078e00ff */
[----:B------:R-:W-:Y:S03]  /*a570*/  BSSY B0, `(.L_x_8617) ;  /* 0x00000d1000007945 */ /* 0x000fe60003800000 */
[----:B------:R-:W1:Y:S01]  /*a580*/  SHFL.DOWN PT, R91, R88, 0x4, 0x1f ;  /* 0x08801f00585b7f89 */ /* 0x000e6200000e0000 */
[----:B0-----:R-:W-:-:S02]  /*a590*/  @!P1 LEA R86, R85, R84, 0x18 ;  /* 0x0000005455569211 */ /* 0x001fc400078ec0ff */
[----:B------:R-:W-:-:S03]  /*a5a0*/  CS2R R84, SRZ ;  /* 0x0000000000547805 */ /* 0x000fc6000001ff00 */
[----:B------:R-:W-:Y:S01]  /*a5b0*/  @!P1 IMAD R89, R89, 0x8, R86 ;  /* 0x0000000859599824 */ /* 0x000fe200078e0256 */
[----:B-1----:R-:W-:Y:S02]  /*a5c0*/  IADD3 R104, R91, R88, RZ ;  /* 0x000000585b687210 */ /* 0x002fe40007ffe0ff */
[----:B------:R-:W-:Y:S02]  /*a5d0*/  I2FP.F32.S32 R108, R91 ;  /* 0x0000005b006c7245 */ /* 0x000fe40000201400 */
[----:B------:R0:W-:Y:S01]  /*a5e0*/  @!P1 LDS.64 R84, [R89] ;  /* 0x0000000059549984 */ /* 0x0001e20000000a00 */
[----:B------:R-:W-:Y:S02]  /*a5f0*/  I2FP.F32.S32 R86, R104 ;  /* 0x0000006800567245 */ /* 0x000fe40000201400 */
[----:B------:R-:W-:Y:S01]  /*a600*/  LOP3.LUT P1, RZ, R87, 0x1f, R0, 0xf8, !PT ;  /* 0x0000001f57ff7812 */ /* 0x000fe2000782f800 */
[----:B------:R-:W1:Y:S01]  /*a610*/  SHFL.DOWN PT, R107, R104, 0x2, 0x1f ;  /* 0x08401f00686b7f89 */ /* 0x000e6200000e0000 */
[----:B------:R-:W2:Y:S01]  /*a620*/  MUFU.RCP R106, R86 ;  /* 0x00000056006a7308 */ /* 0x000ea20000001000 */
[----:B0-----:R-:W-:Y:S01]  /*a630*/  I2FP.F32.S32 R89, R88 ;  /* 0x0000005800597245 */ /* 0x001fe20000201400 */
[----:B-1----:R-:W-:Y:S01]  /*a640*/  IMAD.IADD R104, R104, 0x1, R107 ;  /* 0x0000000168687824 */ /* 0x002fe200078e026b */
[----:B------:R-:W-:-:S04]  /*a650*/  I2FP.F32.S32 R107, R107 ;  /* 0x0000006b006b7245 */ /* 0x000fc80000201400 */
[----:B------:R-:W-:Y:S04]  /*a660*/  SHFL.DOWN PT, R109, R104, 0x1, 0x1f ;  /* 0x08201f00686d7f89 */ /* 0x000fe800000e0000 */
[----:B------:R-:W0:Y:S04]  /*a670*/  SHFL.DOWN PT, R105, R84, 0x4, 0x1f ;  /* 0x08801f0054697f89 */ /* 0x000e2800000e0000 */
[----:B------:R-:W1:Y:S01]  /*a680*/  SHFL.DOWN PT, R90, R85, 0x4, 0x1f ;  /* 0x08801f00555a7f89 */ /* 0x000e6200000e0000 */
[C---:B0-----:R-:W-:Y:S01]  /*a690*/  FMUL.FTZ R110, R105.reuse, R108 ;  /* 0x0000006c696e7220 */ /* 0x041fe20000410000 */
[----:B------:R-:W-:-:S03]  /*a6a0*/  FADD.FTZ R105, -R105, R84 ;  /* 0x0000005469697221 */ /* 0x000fc60000010100 */
[----:B------:R-:W-:Y:S01]  /*a6b0*/  FFMA.FTZ R91, R89, R84, R110 ;  /* 0x00000054595b7223 */ /* 0x000fe2000001006e */
[----:B------:R-:W-:Y:S01]  /*a6c0*/  FMUL.FTZ R105, R105, R105 ;  /* 0x0000006969697220 */ /* 0x000fe20000410000 */
[----:B-1----:R-:W-:Y:S01]  /*a6d0*/  FADD.FTZ R85, R90, R85 ;  /* 0x000000555a557221 */ /* 0x002fe20000010000 */
[----:B------:R-:W-:Y:S01]  /*a6e0*/  I2FP.F32.S32 R84, R104 ;  /* 0x0000006800547245 */ /* 0x000fe20000201400 */
[----:B--2---:R-:W-:Y:S01]  /*a6f0*/  FMUL.FTZ R91, R106, R91 ;  /* 0x0000005b6a5b7220 */ /* 0x004fe20000410000 */
[----:B------:R-:W-:Y:S01]  /*a700*/  FMUL.FTZ R105, R105, R89 ;  /* 0x0000005969697220 */ /* 0x000fe20000410000 */
[-C--:B------:R-:W-:Y:S01]  /*a710*/  IADD3 R104, R104, R109.reuse, RZ ;  /* 0x0000006d68687210 */ /* 0x080fe20007ffe0ff */
[----:B------:R-:W0:Y:S01]  /*a720*/  MUFU.RCP R89, R84 ;  /* 0x0000005400597308 */ /* 0x000e220000001000 */
[----:B------:R-:W-:Y:S01]  /*a730*/  I2FP.F32.S32 R109, R109 ;  /* 0x0000006d006d7245 */ /* 0x000fe20000201400 */
[----:B------:R-:W1:Y:S01]  /*a740*/  SHFL.DOWN PT, R88, R91, 0x2, 0x1f ;  /* 0x08401f005b587f89 */ /* 0x000e6200000e0000 */
[----:B------:R-:W-:Y:S01]  /*a750*/  FMUL.FTZ R105, R105, R108 ;  /* 0x0000006c69697220 */ /* 0x000fe20000410000 */
[----:B------:R-:W-:-:S03]  /*a760*/  I2FP.F32.S32 R104, R104 ;  /* 0x0000006800687245 */ /* 0x000fc60000201400 */
[----:B------:R-:W-:-:S03]  /*a770*/  FFMA.FTZ R85, R106, R105, R85 ;  /* 0x000000696a557223 */ /* 0x000fc60000010055 */
[----:B------:R-:W2:Y:S02]  /*a780*/  MUFU.RCP R104, R104 ;  /* 0x0000006800687308 */ /* 0x000ea40000001000 */
[----:B------:R-:W3:Y:S01]  /*a790*/  SHFL.DOWN PT, R90, R85, 0x2, 0x1f ;  /* 0x08401f00555a7f89 */ /* 0x000ee200000e0000 */
[----:B-1----:R-:W-:Y:S01]  /*a7a0*/  FMUL.FTZ R105, R88, R107 ;  /* 0x0000006b58697220 */ /* 0x002fe20000410000 */
[----:B------:R-:W-:-:S03]  /*a7b0*/  FADD.FTZ R88, R91, -R88 ;  /* 0x800000585b587221 */ /* 0x000fc60000010000 */
[----:B------:R-:W-:Y:S01]  /*a7c0*/  FFMA.FTZ R106, R86, R91, R105 ;  /* 0x0000005b566a7223 */ /* 0x000fe20000010069 */
[----:B------:R-:W-:-:S03]  /*a7d0*/  FMUL.FTZ R91, R88, R88 ;  /* 0x00000058585b7220 */ /* 0x000fc60000410000 */
[----:B0-----:R-:W-:Y:S01]  /*a7e0*/  FMUL.FTZ R105, R89, R106 ;  /* 0x0000006a59697220 */ /* 0x001fe20000410000 */
[----:B------:R-:W-:Y:S01]  /*a7f0*/  FMUL.FTZ R91, R86, R91 ;  /* 0x0000005b565b7220 */ /* 0x000fe20000410000 */
[----:B---3--:R-:W-:-:S03]  /*a800*/  FADD.FTZ R90, R85, R90 ;  /* 0x0000005a555a7221 */ /* 0x008fc60000010000 */
[----:B------:R-:W0:Y:S01]  /*a810*/  SHFL.DOWN PT, R86, R105, 0x1, 0x1f ;  /* 0x08201f0069567f89 */ /* 0x000e2200000e0000 */
[----:B------:R-:W-:-:S04]  /*a820*/  FMUL.FTZ R91, R91, R107 ;  /* 0x0000006b5b5b7220 */ /* 0x000fc80000410000 */
[----:B------:R-:W-:-:S05]  /*a830*/  FFMA.FTZ R90, R89, R91, R90 ;  /* 0x0000005b595a7223 */ /* 0x000fca000001005a */
[----:B------:R-:W1:Y:S01]  /*a840*/  SHFL.DOWN PT, R85, R90, 0x1, 0x1f ;  /* 0x08201f005a557f89 */ /* 0x000e6200000e0000 */
[----:B0-----:R-:W-:Y:S01]  /*a850*/  FADD.FTZ R88, R105, -R86 ;  /* 0x8000005669587221 */ /* 0x001fe20000010000 */
[----:B------:R-:W-:Y:S02]  /*a860*/  FMUL.FTZ R91, R86, R109 ;  /* 0x0000006d565b7220 */ /* 0x000fe40000410000 */
[----:B------:R-:W0:Y:S01]  /*a870*/  @!P1 LDC.64 R86, c[0x0][0x258] ;  /* 0x00009600ff569b82 */ /* 0x000e220000000a00 */
[----:B------:R-:W-:Y:S01]  /*a880*/  FMUL.FTZ R89, R88, R88 ;  /* 0x0000005858597220 */ /* 0x000fe20000410000 */
[----:B------:R-:W-:-:S03]  /*a890*/  FFMA.FTZ R91, R84, R105, R91 ;  /* 0x00000069545b7223 */ /* 0x000fc6000001005b */
[----:B------:R-:W-:Y:S01]  /*a8a0*/  FMUL.FTZ R89, R84, R89 ;  /* 0x0000005954597220 */ /* 0x000fe20000410000 */
[----:B--2---:R-:W-:Y:S01]  /*a8b0*/  FMUL.FTZ R91, R104, R91 ;  /* 0x0000005b685b7220 */ /* 0x004fe20000410000 */
[----:B-1----:R-:W-:Y:S02]  /*a8c0*/  FADD.FTZ R85, R90, R85 ;  /* 0x000000555a557221 */ /* 0x002fe40000010000 */
[----:B------:R-:W-:Y:S01]  /*a8d0*/  FMUL.FTZ R89, R89, R109 ;  /* 0x0000006d59597220 */ /* 0x000fe20000410000 */
[----:B------:R-:W1:Y:S02]  /*a8e0*/  LDC R90, c[0x0][0x2d8] ;  /* 0x0000b600ff5a7b82 */ /* 0x000e640000000800 */
[----:B------:R-:W2:Y:S01]  /*a8f0*/  SHFL.IDX PT, R91, R91, RZ, 0x1f ;  /* 0x00001fff5b5b7589 */ /* 0x000ea200000e0000 */
[----:B------:R-:W-:-:S05]  /*a900*/  FFMA.FTZ R104, R104, R89, R85 ;  /* 0x0000005968687223 */ /* 0x000fca0000010055 */
[----:B------:R-:W1:Y:S01]  /*a910*/  SHFL.IDX PT, R105, R104, RZ, 0x1f ;  /* 0x00001fff68697589 */ /* 0x000e6200000e0000 */
[----:B------:R-:W3:Y:S01]  /*a920*/  @!P1 LDC.64 R84, c[0x0][0x250] ;  /* 0x00009400ff549b82 */ /* 0x000ee20000000a00 */
[----:B0-----:R-:W-:-:S04]  /*a930*/  @!P1 LEA R86, P4, R2, R86, 0x2 ;  /* 0x0000005602569211 */ /* 0x001fc800078810ff */
[----:B------:R-:W-:Y:S01]  /*a940*/  @!P1 LEA.HI.X R87, R2, R87, R103, 0x2, P4 ;  /* 0x0000005702579211 */ /* 0x000fe200020f1467 */
[----:B--2---:R-:W-:-:S05]  /*a950*/  FMUL.FTZ R88, R91, R91 ;  /* 0x0000005b5b587220 */ /* 0x004fca0000410000 */
[----:B------:R-:W-:Y:S01]  /*a960*/  FSEL R89, R88, RZ, P2 ;  /* 0x000000ff58597208 */ /* 0x000fe20001000000 */
[----:B-1----:R-:W-:Y:S01]  /*a970*/  FFMA.FTZ R88, R105, UR12, R90 ;  /* 0x0000000c69587c23 */ /* 0x002fe2000801005a */
[----:B---3--:R-:W-:-:S03]  /*a980*/  @!P1 LEA R84, P3, R2, R84, 0x2 ;  /* 0x0000005402549211 */ /* 0x008fc600078610ff */
[----:B------:R-:W-:Y:S01]  /*a990*/  FADD.FTZ R89, R88, R89 ;  /* 0x0000005958597221 */ /* 0x000fe20000010000 */
[----:B------:R-:W-:-:S05]  /*a9a0*/  @!P1 LEA.HI.X R85, R2, R85, R103, 0x2, P3 ;  /* 0x0000005502559211 */ /* 0x000fca00018f1467 */
[----:B------:R-:W0:Y:S01]  /*a9b0*/  MUFU.RSQ R89, R89 ;  /* 0x0000005900597308 */ /* 0x000e220000001400 */
[----:B------:R1:W-:Y:S04]  /*a9c0*/  @!P1 STG.E desc[UR6][R84.64], R91 ;  /* 0x0000005b54009986 */ /* 0x0003e8000c101906 */
[----:B0-----:R1:W-:Y:S01]  /*a9d0*/  @!P1 STG.E desc[UR6][R86.64], R89 ;  /* 0x0000005956009986 */ /* 0x0013e2000c101906 */
[----:B------:R-:W-:-:S13]  /*a9e0*/  ISETP.GE.AND P1, PT, R102, 0x1, PT ;  /* 0x000000016600780c */ /* 0x000fda0003f26270 */
[----:B-1----:R-:W-:Y:S05]  /*a9f0*/  @!P1 BRA `(.L_x_8618) ;  /* 0x0000000800209947 */ /* 0x002fea0003800000 */
[----:B------:R-:W-:Y:S01]  /*aa00*/  FSEL R72, R91, RZ, !P2 ;  /* 0x000000ff5b487208 */ /* 0x000fe20005000000 */
[----:B------:R-:W-:Y:S01]  /*aa10*/  VIADD R102, R102, 0xffffffff ;  /* 0xffffffff66667836 */ /* 0x000fe20000000000 */
[----:B------:R-:W-:-:S03]  /*aa20*/  SHF.L.U32 R87, R24, 0x10, RZ ;  /* 0x0000001018577819 */ /* 0x000fc600000006ff */
[----:B------:R-:W-:Y:S02]  /*aa30*/  IMAD R101, R102, R101, RZ ;  /* 0x0000006566657224 */ /* 0x000fe400078e02ff */
[C---:B------:R-:W-:Y:S01]  /*aa40*/  FADD.FTZ R44, -R72.reuse, R44 ;  /* 0x0000002c482c7221 */ /* 0x040fe20000010100 */
[C---:B------:R-:W-:Y:S01]  /*aa50*/  FADD.FTZ R50, -R72.reuse, R50 ;  /* 0x0000003248327221 */ /* 0x040fe20000010100 */
[C---:B------:R-:W-:Y:S01]  /*aa60*/  FADD.FTZ R102, -R72.reuse, R53 ;  /* 0x0000003548667221 */ /* 0x040fe20000010100 */
[C---:B------:R-:W-:Y:S01]  /*aa70*/  FADD.FTZ R84, -R72.reuse, R45 ;  /* 0x0000002d48547221 */ /* 0x040fe20000010100 */
[C---:B------:R-:W-:Y:S01]  /*aa80*/  FADD.FTZ R46, -R72.reuse, R46 ;  /* 0x0000002e482e7221 */ /* 0x040fe20000010100 */
        /* <DEDUP_REMOVED lines=19> */
[----:B------:R-:W-:Y:S01]  /*abc0*/  SHF.L.U32 R62, R31, 0x10, RZ ;  /* 0x000000101f3e7819 */ /* 0x000fe200000006ff */
[C---:B------:R-:W-:Y:S01]  /*abd0*/  FMUL.FTZ R60, R89.reuse, R44 ;  /* 0x0000002c593c7220 */ /* 0x040fe20000410000 */
[----:B------:R-:W-:Y:S01]  /*abe0*/  FADD.FTZ R67, -R72, R67 ;  /* 0x0000004348437221 */ /* 0x000fe20000010100 */
[C---:B------:R-:W-:Y:S01]  /*abf0*/  FMUL.FTZ R47, R89.reuse, R50 ;  /* 0x00000032592f7220 */ /* 0x040fe20000410000 */
[C---:B------:R-:W-:Y:S01]  /*ac00*/  PRMT R44, R30.reuse, 0x7632, R44 ;  /* 0x000076321e2c7816 */ /* 0x040fe2000000002c */
[C---:B------:R-:W-:Y:S01]  /*ac10*/  FMUL.FTZ R64, R89.reuse, R84 ;  /* 0x0000005459407220 */ /* 0x040fe20000410000 */
[C---:B------:R-:W-:Y:S01]  /*ac20*/  FMUL.FTZ R55, R89.reuse, R46 ;  /* 0x0000002e59377220 */ /* 0x040fe20000410000 */
[C---:B------:R-:W-:Y:S01]  /*ac30*/  FMUL.FTZ R63, R89.reuse, R86 ;  /* 0x00000056593f7220 */ /* 0x040fe20000410000 */
[C---:B------:R-:W-:Y:S01]  /*ac40*/  FMUL.FTZ R86, R89.reuse, R48 ;  /* 0x0000003059567220 */ /* 0x040fe20000410000 */
        /* <DEDUP_REMOVED lines=20> */
[----:B------:R-:W-:Y:S01]  /*ad90*/  FMUL.FTZ R89, R89, R67 ;  /* 0x0000004359597220 */ /* 0x000fe20000410000 */
[----:B------:R-:W-:Y:S01]  /*ada0*/  FFMA.FTZ R47, R47, R62, R6 ;  /* 0x0000003e2f2f7223 */ /* 0x000fe20000010006 */
[----:B------:R-:W-:Y:S01]  /*adb0*/  IMAD.U32 R67, R44, 0x10000, RZ ;  /* 0x000100002c437824 */ /* 0x000fe200078e00ff */
[----:B------:R-:W-:Y:S01]  /*adc0*/  SHF.L.U32 R62, R29, 0x10, RZ ;  /* 0x000000101d3e7819 */ /* 0x000fe200000006ff */
[----:B------:R-:W-:Y:S01]  /*add0*/  FFMA.FTZ R44, R85, R84, R76 ;  /* 0x00000054552c7223 */ /* 0x000fe2000001004c */
[----:B------:R-:W-:-:S02]  /*ade0*/  IMAD.U32 R84, R46, 0x10000, RZ ;  /* 0x000100002e547824 */ /* 0x000fc400078e00ff */
[----:B------:R-:W-:Y:S01]  /*adf0*/  FFMA.FTZ R46, R86, R53, R5 ;  /* 0x00000035562e7223 */ /* 0x000fe20000010005 */
[----:B------:R-:W-:Y:S01]  /*ae00*/  FFMA.FTZ R53, R88, R67, R75 ;  /* 0x0000004358357223 */ /* 0x000fe2000001004b */
[C---:B------:R-:W-:Y:S01]  /*ae10*/  PRMT R67, R28.reuse, 0x7632, R67 ;  /* 0x000076321c437816 */ /* 0x040fe20000000043 */
[----:B------:R-:W-:Y:S01]  /*ae20*/  FFMA.FTZ R55, R55, R62, R4 ;  /* 0x0000003e37377223 */ /* 0x000fe20000010004 */
[----:B------:R-:W-:Y:S01]  /*ae30*/  FFMA.FTZ R62, R63, R84, R74 ;  /* 0x000000543f3e7223 */ /* 0x000fe2000001004a */
[----:B------:R-:W-:Y:S01]  /*ae40*/  SHF.L.U32 R63, R28, 0x10, RZ ;  /* 0x000000101c3f7819 */ /* 0x000fe200000006ff */
[----:B------:R-:W-:Y:S01]  /*ae50*/  FFMA.FTZ R87, R56, R87, R7 ;  /* 0x0000005738577223 */ /* 0x000fe20000010007 */
[----:B------:R-:W-:Y:S01]  /*ae60*/  IMAD.U32 R67, R67, 0x10000, RZ ;  /* 0x0001000043437824 */ /* 0x000fe200078e00ff */
[----:B------:R-:W-:Y:S01]  /*ae70*/  SHF.L.U32 R86, R27, 0x10, RZ ;  /* 0x000000101b567819 */ /* 0x000fe200000006ff */
[----:B------:R-:W-:Y:S01]  /*ae80*/  IMAD.U32 R90, R23, 0x10000, RZ ;  /* 0x00010000175a7824 */ /* 0x000fe200078e00ff */
[----:B------:R-:W-:Y:S01]  /*ae90*/  SHF.R.S32.HI R84, RZ, 0x1f, R101 ;  /* 0x0000001fff547819 */ /* 0x000fe20000011465 */
[----:B------:R-:W-:Y:S01]  /*aea0*/  FFMA.FTZ R63, R60, R63, R3 ;  /* 0x0000003f3c3f7223 */ /* 0x000fe20000010003 */
[----:B------:R-:W-:Y:S01]  /*aeb0*/  PRMT R85, R27, 0x7632, R85 ;  /* 0x000076321b557816 */ /* 0x000fe20000000055 */
[----:B------:R-:W-:Y:S01]  /*aec0*/  FFMA.FTZ R64, R64, R67, R73 ;  /* 0x0000004340407223 */ /* 0x000fe20000010049 */
[----:B------:R-:W-:Y:S01]  /*aed0*/  PRMT R60, R25, 0x7632, R60 ;  /* 0x00007632193c7816 */ /* 0x000fe2000000003c */
[----:B------:R-:W-:Y:S01]  /*aee0*/  FFMA.FTZ R65, R65, R86, R10 ;  /* 0x0000005641417223 */ /* 0x000fe2000001000a */
[----:B------:R-:W-:Y:S01]  /*aef0*/  LEA.HI R101, R84, R101, RZ, 0x3 ;  /* 0x0000006554657211 */ /* 0x000fe200078f18ff */
[----:B------:R-:W-:Y:S01]  /*af00*/  IMAD.U32 R84, R85, 0x10000, RZ ;  /* 0x0001000055547824 */ /* 0x000fe200078e00ff */
[----:B------:R-:W-:Y:S01]  /*af10*/  PRMT R67, R26, 0x7632, R67 ;  /* 0x000076321a437816 */ /* 0x000fe20000000043 */
[----:B------:R-:W-:Y:S01]  /*af20*/  IMAD.U32 R60, R60, 0x10000, RZ ;  /* 0x000100003c3c7824 */ /* 0x000fe200078e00ff */
[----:B------:R-:W-:Y:S01]  /*af30*/  SHF.L.U32 R86, R26, 0x10, RZ ;  /* 0x000000101a567819 */ /* 0x000fe200000006ff */
[----:B------:R-:W-:Y:S01]  /*af40*/  FFMA.FTZ R84, R61, R84, R80 ;  /* 0x000000543d547223 */ /* 0x000fe20000010050 */
[----:B------:R-:W-:Y:S01]  /*af50*/  SHF.L.U32 R85, R25, 0x10, RZ ;  /* 0x0000001019557819 */ /* 0x000fe200000006ff */
[----:B------:R-:W-:-:S02]  /*af60*/  IMAD.U32 R61, R67, 0x10000, RZ ;  /* 0x00010000433d7824 */ /* 0x000fc400078e00ff */
[----:B------:R-:W-:Y:S01]  /*af70*/  FFMA.FTZ R90, R51, R90, R14 ;  /* 0x0000005a335a7223 */ /* 0x000fe2000001000e */
[----:B------:R-:W-:Y:S01]  /*af80*/  FFMA.FTZ R67, R72, R86, R9 ;  /* 0x0000005648437223 */ /* 0x000fe20000010009 */
[----:B------:R-:W-:Y:S01]  /*af90*/  FFMA.FTZ R86, R57, R60, R78 ;  /* 0x0000003c39567223 */ /* 0x000fe2000001004e */
[----:B------:R-:W-:Y:S01]  /*afa0*/  PRMT R57, R24, 0x7632, R57 ;  /* 0x0000763218397816 */ /* 0x000fe20000000039 */
[----:B------:R-:W-:Y:S01]  /*afb0*/  FFMA.FTZ R66, R66, R61, R79 ;  /* 0x0000003d42427223 */ /* 0x000fe2000001004f */
[----:B------:R-:W-:Y:S01]  /*afc0*/  PRMT R60, R23, 0x7632, R60 ;  /* 0x00007632173c7816 */ /* 0x000fe2000000003c */
[----:B------:R-:W-:Y:S01]  /*afd0*/  FFMA.FTZ R85, R59, R85, R8 ;  /* 0x000000553b557223 */ /* 0x000fe20000010008 */
[----:B------:R-:W-:Y:S02]  /*afe0*/  SHF.L.U32 R88, R57, 0x10, RZ ;  /* 0x0000001039587819 */ /* 0x000fe400000006ff */
[----:B------:R-:W0:Y:S01]  /*aff0*/  LDC.64 R56, c[0x0][0x2b8] ;  /* 0x0000ae00ff387b82 */ /* 0x000e220000000a00 */
[----:B------:R-:W-:Y:S01]  /*b000*/  IMAD.U32 R61, R60, 0x10000, RZ ;  /* 0x000100003c3d7824 */ /* 0x000fe200078e00ff */
[----:B------:R-:W-:Y:S01]  /*b010*/  SHF.L.U32 R60, R22, 0x10, RZ ;  /* 0x00000010163c7819 */ /* 0x000fe200000006ff */
[----:B------:R-:W-:Y:S01]  /*b020*/  FFMA.FTZ R88, R58, R88, R77 ;  /* 0x000000583a587223 */ /* 0x000fe2000001004d */
[----:B------:R-:W-:Y:S01]  /*b030*/  PRMT R59, R22, 0x7632, R59 ;  /* 0x00007632163b7816 */ /* 0x000fe2000000003b */
[----:B------:R-:W-:Y:S01]  /*b040*/  FFMA.FTZ R89, R89, R61, R92 ;  /* 0x0000003d59597223 */ /* 0x000fe2000001005c */
[----:B------:R-:W-:Y:S01]  /*b050*/  LOP3.LUT R72, R0, 0xff, RZ, 0xc0, !PT ;  /* 0x000000ff00487812 */ /* 0x000fe200078ec0ff */
[----:B------:R-:W-:Y:S01]  /*b060*/  FFMA.FTZ R104, R52, R60, R13 ;  /* 0x0000003c34687223 */ /* 0x000fe2000001000d */
[----:B------:R-:W-:Y:S01]  /*b070*/  PRMT R52, R21, 0x7632, R52 ;  /* 0x0000763215347816 */ /* 0x000fe20000000034 */
[----:B------:R-:W-:Y:S01]  /*b080*/  IMAD.U32 R59, R59, 0x10000, RZ ;  /* 0x000100003b3b7824 */ /* 0x000fe200078e00ff */
[----:B------:R-:W-:-:S02]  /*b090*/  SHF.L.U32 R58, R21, 0x10, RZ ;  /* 0x00000010153a7819 */ /* 0x000fc400000006ff */
[----:B------:R-:W-:Y:S01]  /*b0a0*/  PRMT R51, R20, 0x7632, R51 ;  /* 0x0000763214337816 */ /* 0x000fe20000000033 */
[----:B------:R-:W-:Y:S01]  /*b0b0*/  IMAD.U32 R52, R52, 0x10000, RZ ;  /* 0x0001000034347824 */ /* 0x000fe200078e00ff */
[----:B------:R-:W-:Y:S01]  /*b0c0*/  LEA.HI.SX32 R101, R101, R72, 0x1d ;  /* 0x0000004865657211 */ /* 0x000fe200078feaff */
[----:B------:R-:W-:Y:S01]  /*b0d0*/  FFMA.FTZ R102, R49, R58, R12 ;  /* 0x0000003a31667223 */ /* 0x000fe2000001000c */
[----:B------:R-:W-:Y:S01]  /*b0e0*/  FFMA.FTZ R105, R54, R59, R83 ;  /* 0x0000003b36697223 */ /* 0x000fe20000010053 */
[----:B------:R-:W-:Y:S01]  /*b0f0*/  SHF.L.U32 R49, R20, 0x10, RZ ;  /* 0x0000001014317819 */ /* 0x000fe200000006ff */
[----:B------:R-:W-:Y:S01]  /*b100*/  IMAD.U32 R51, R51, 0x10000, RZ ;  /* 0x0001000033337824 */ /* 0x000fe200078e00ff */
[----:B------:R-:W-:Y:S01]  /*b110*/  IADD3 R59, R101, 0x100, RZ ;  /* 0x00000100653b7810 */ /* 0x000fe20007ffe0ff */
[----:B------:R-:W-:Y:S01]  /*b120*/  FFMA.FTZ R103, R45, R52, R82 ;  /* 0x000000342d677223 */ /* 0x000fe20000010052 */
[C---:B------:R-:W-:Y:S02]  /*b130*/  VIADD R45, R101.reuse, 0x200 ;  /* 0x00000200652d7836 */ /* 0x040fe40000000000 */
[----:B------:R-:W-:Y:S01]  /*b140*/  FFMA.FTZ R52, R48, R49, R11 ;  /* 0x0000003130347223 */ /* 0x000fe2000001000b */
        /* <DEDUP_REMOVED lines=10> */
[----:B------:R-:W-:Y:S01]  /*b1f0*/  F2FP.BF16.F32.PACK_AB R49, R86, R85 ;  /* 0x000000555631723e */ /* 0x000fe200000010ff */
[----:B------:R0:W-:Y:S01]  /*b200*/  STG.E.128 desc[UR6][R60.64], R44 ;  /* 0x0000002c3c007986 */ /* 0x0001e2000c101d06 */
[----:B------:R-:W-:-:S02]  /*b210*/  F2FP.BF16.F32.PACK_AB R48, R88, R87 ;  /* 0x000000575830723e */ /* 0x000fc400000010ff */
[----:B------:R-:W-:Y:S02]  /*b220*/  F2FP.BF16.F32.PACK_AB R55, R89, R90 ;  /* 0x0000005a5937723e */ /* 0x000fe400000010ff */
[----:B------:R-:W-:Y:S01]  /*b230*/  F2FP.BF16.F32.PACK_AB R54, R105, R104 ;  /* 0x000000686936723e */ /* 0x000fe200000010ff */
[----:B------:R0:W-:Y:S01]  /*b240*/  STG.E.128 desc[UR6][R58.64], R48 ;  /* 0x000000303a007986 */ /* 0x0001e2000c101d06 */
[----:B------:R-:W-:Y:S02]  /*b250*/  F2FP.BF16.F32.PACK_AB R53, R103, R102 ;  /* 0x000000666735723e */ /* 0x000fe400000010ff */
[----:B------:R-:W-:-:S05]  /*b260*/  F2FP.BF16.F32.PACK_AB R52, R91, R52 ;  /* 0x000000345b34723e */ /* 0x000fca00000010ff */
[----:B------:R0:W-:Y:S02]  /*b270*/  STG.E.128 desc[UR6][R56.64], R52 ;  /* 0x0000003438007986 */ /* 0x0001e4000c101d06 */
.L_x_8618:
[----:B------:R-:W-:Y:S05]  /*b280*/  BSYNC B0 ;  /* 0x0000000000007941 */ /* 0x000fea0003800000 */
.L_x_8617:
[----:B------:R-:W-:Y:S02]  /*b290*/  IADD3 R2, R2, UR14, RZ ;  /* 0x0000000e02027c10 */ /* 0x000fe4000fffe0ff */
[----:B------:R-:W-:Y:S02]  /*b2a0*/  SEL R104, RZ, 0x1, P0 ;  /* 0x00000001ff687807 */ /* 0x000fe40000000000 */
[----:B------:R-:W-:-:S13]  /*b2b0*/  ISETP.GE.AND P1, PT, R2, UR15, PT ;  /* 0x0000000f02007c0c */ /* 0x000fda000bf26270 */
[----:B------:R-:W-:Y:S05]  /*b2c0*/  @!P1 BRA `(.L_x_8619) ;  /* 0xffffff5400c89947 */ /* 0x000fea000383ffff */
[----:B------:R-:W-:Y:S05]  /*b2d0*/  EXIT ;  /* 0x000000000000794d */ /* 0x000fea0003800000 */
.L_x_8616:
[----:B------:R-:W-:Y:S01]  /*b2e0*/  IMAD.MOV.U32 R105, RZ, RZ, 0x1 ;  /* 0x00000001ff697424 */ /* 0x000fe200078e00ff */
[----:B------:R-:W-:Y:S01]  /*b2f0*/  MOV R110, 0x1f ;  /* 0x0000001f006e7802 */ /* 0x000fe20000000f00 */
[----:B------:R-:W-:-:S07]  /*b300*/  IMAD.MOV.U32 R91, RZ, RZ, -0x1 ;  /* 0xffffffffff5b7424 */ /* 0x000fce00078e00ff */
[----:B0-----:R-:W-:Y:S05]  /*b310*/  WARPSYNC.COLLECTIVE R91, `(.L_x_8620) ;  /* 0x000000005b087348 */ /* 0x001fea0003c00000 */
[----:B------:R1:W2:Y:S02]  /*b320*/  SHFL.BFLY P3, R90, R108, R105, R110 ;  /* 0x0c0000696c5a7389 */ /* 0x0002a4000006006e */
[----:B012---:R-:W-:Y:S01]  /*b330*/  ENDCOLLECTIVE ;  /* 0x000000000000791b */ /* 0x007fe20003800000 */
.L_x_8620:
[----:B------:R-:W-:Y:S01]  /*b340*/  HFMA2.MMA R105, -RZ, RZ, 0, 1.1920928955078125e-07 ;  /* 0x00000002ff697435 */ /* 0x000fe200000001ff */
[----:B------:R-:W-:-:S05]  /*b350*/  MOV R85, R90 ;  /* 0x0000005a00557202 */ /* 0x000fca0000000f00 */
[----:B------:R-:W-:-:S04]  /*b360*/  FADD.FTZ R86, R108, R85 ;  /* 0x000000556c567221 */ /* 0x000fc80000010000 */
[----:B------:R-:W-:-:S07]  /*b370*/  IMAD.MOV.U32 R108, RZ, RZ, R86 ;  /* 0x000000ffff6c7224 */ /* 0x000fce00078e0056 */
[----:B------:R-:W-:Y:S05]  /*b380*/  WARPSYNC.COLLECTIVE R91, `(.L_x_8621) ;  /* 0x000000005b087348 */ /* 0x000fea0003c00000 */
[----:B------:R0:W1:Y:S02]  /*b390*/  SHFL.BFLY P3, R90, R108, R105, R110 ;  /* 0x0c0000696c5a7389 */ /* 0x000064000006006e */
[----:B01----:R-:W-:Y:S01]  /*b3a0*/  ENDCOLLECTIVE ;  /* 0x000000000000791b */ /* 0x003fe20003800000 */
.L_x_8621:
[----:B------:R-:W-:Y:S02]  /*b3b0*/  IMAD.MOV.U32 R105, RZ, RZ, 0x4 ;  /* 0x00000004ff697424 */ /* 0x000fe400078e00ff */
[----:B------:R-:W-:-:S04]  /*b3c0*/  IMAD.MOV.U32 R85, RZ, RZ, R90 ;  /* 0x000000ffff557224 */ /* 0x000fc800078e005a */
[----:B------:R-:W-:-:S05]  /*b3d0*/  FADD.FTZ R87, R86, R85 ;  /* 0x0000005556577221 */ /* 0x000fca0000010000 */
[----:B------:R-:W-:-:S07]  /*b3e0*/  MOV R108, R87 ;  /* 0x00000057006c7202 */ /* 0x000fce0000000f00 */
[----:B------:R-:W-:Y:S05]  /*b3f0*/  WARPSYNC.COLLECTIVE R91, `(.L_x_8622) ;  /* 0x000000005b087348 */ /* 0x000fea0003c00000 */
[----:B------:R0:W1:Y:S02]  /*b400*/  SHFL.BFLY P3, R90, R108, R105, R110 ;  /* 0x0c0000696c5a7389 */ /* 0x000064000006006e */
[----:B01----:R-:W-:Y:S01]  /*b410*/  ENDCOLLECTIVE ;  /* 0x000000000000791b */ /* 0x003fe20003800000 */
.L_x_8622:
[----:B------:R-:W-:Y:S01]  /*b420*/  HFMA2.MMA R105, -RZ, RZ, 0, 4.76837158203125e-07 ;  /* 0x00000008ff697435 */ /* 0x000fe200000001ff */
[----:B------:R-:W-:-:S05]  /*b430*/  MOV R84, R90 ;  /* 0x0000005a00547202 */ /* 0x000fca0000000f00 */
[----:B------:R-:W-:-:S04]  /*b440*/  FADD.FTZ R88, R87, R84 ;  /* 0x0000005457587221 */ /* 0x000fc80000010000 */
[----:B------:R-:W-:-:S07]  /*b450*/  IMAD.MOV.U32 R108, RZ, RZ, R88 ;  /* 0x000000ffff6c7224 */ /* 0x000fce00078e0058 */
[----:B------:R-:W-:Y:S05]  /*b460*/  WARPSYNC.COLLECTIVE R91, `(.L_x_8623) ;  /* 0x000000005b087348 */ /* 0x000fea0003c00000 */
[----:B------:R0:W1:Y:S02]  /*b470*/  SHFL.BFLY P3, R90, R108, R105, R110 ;  /* 0x0c0000696c5a7389 */ /* 0x000064000006006e */
[----:B01----:R-:W-:Y:S01]  /*b480*/  ENDCOLLECTIVE ;  /* 0x000000000000791b */ /* 0x003fe20003800000 */
.L_x_8623:
[----:B------:R-:W-:Y:S02]  /*b490*/  IMAD.MOV.U32 R105, RZ, RZ, 0x10 ;  /* 0x00000010ff697424 */ /* 0x000fe400078e00ff */
[----:B------:R-:W-:-:S04]  /*b4a0*/  IMAD.MOV.U32 R85, RZ, RZ, R90 ;  /* 0x000000ffff557224 */ /* 0x000fc800078e005a */
[----:B------:R-:W-:-:S05]  /*b4b0*/  FADD.FTZ R89, R88, R85 ;  /* 0x0000005558597221 */ /* 0x000fca0000010000 */
[----:B------:R-:W-:-:S07]  /*b4c0*/  MOV R108, R89 ;  /* 0x00000059006c7202 */ /* 0x000fce0000000f00 */
[----:B------:R-:W-:Y:S05]  /*b4d0*/  WARPSYNC.COLLECTIVE R91, `(.L_x_8624) ;  /* 0x000000005b087348 */ /* 0x000fea0003c00000 */
[----:B------:R0:W1:Y:S02]  /*b4e0*/  SHFL.BFLY P3, R90, R108, R105, R110 ;  /* 0x0c0000696c5a7389 */ /* 0x000064000006006e */
[----:B01----:R-:W-:Y:S01]  /*b4f0*/  ENDCOLLECTIVE ;  /* 0x000000000000791b */ /* 0x003fe20003800000 */
.L_x_8624:
        /* <DEDUP_REMOVED lines=56> */
.L_x_8625:
[----:B------:R-:W-:Y:S02]  /*b880*/  IMAD.MOV.U32 R105, RZ, RZ, 0x2 ;  /* 0x00000002ff697424 */ /* 0x000fe400078e00ff */
[----:B------:R-:W-:-:S04]  /*b890*/  IMAD.MOV.U32 R86, RZ, RZ, R90 ;  /* 0x000000ffff567224 */ /* 0x000fc800078e005a */
[----:B------:R-:W-:-:S05]  /*b8a0*/  FADD.FTZ R86, R85, R86 ;  /* 0x0000005655567221 */ /* 0x000fca0000010000 */
[----:B------:R-:W-:-:S07]  /*b8b0*/  MOV R108, R86 ;  /* 0x00000056006c7202 */ /* 0x000fce0000000f00 */
[----:B------:R-:W-:Y:S05]  /*b8c0*/  WARPSYNC.COLLECTIVE R91, `(.L_x_8626) ;  /* 0x000000005b087348 */ /* 0x000fea0003c00000 */
[----:B------:R0:W1:Y:S02]  /*b8d0*/  SHFL.BFLY P3, R90, R108, R105, R110 ;  /* 0x0c0000696c5a7389 */ /* 0x000064000006006e */
[----:B01----:R-:W-:Y:S01]  /*b8e0*/  ENDCOLLECTIVE ;  /* 0x000000000000791b */ /* 0x003fe20003800000 */
.L_x_8626:
[----:B------:R-:W-:Y:S01]  /*b8f0*/  HFMA2.MMA R105, -RZ, RZ, 0, 2.384185791015625e-07 ;  /* 0x00000004ff697435 */ /* 0x000fe200000001ff */
[----:B------:R-:W-:-:S05]  /*b900*/  MOV R87, R90 ;  /* 0x0000005a00577202 */ /* 0x000fca0000000f00 */
[----:B------:R-:W-:-:S04]  /*b910*/  FADD.FTZ R87, R86, R87 ;  /* 0x0000005756577221 */ /* 0x000fc80000010000 */
[----:B------:R-:W-:-:S07]  /*b920*/  IMAD.MOV.U32 R108, RZ, RZ, R87 ;  /* 0x000000ffff6c7224 */ /* 0x000fce00078e0057 */
[----:B------:R-:W-:Y:S05]  /*b930*/  WARPSYNC.COLLECTIVE R91, `(.L_x_8627) ;  /* 0x000000005b087348 */ /* 0x000fea0003c00000 */
[----:B------:R0:W1:Y:S02]  /*b940*/  SHFL.BFLY P3, R90, R108, R105, R110 ;  /* 0x0c0000696c5a7389 */ /* 0x000064000006006e */
[----:B01----:R-:W-:Y:S01]  /*b950*/  ENDCOLLECTIVE ;  /* 0x000000000000791b */ /* 0x003fe20003800000 */
.L_x_8627:
[----:B------:R-:W-:Y:S02]  /*b960*/  IMAD.MOV.U32 R105, RZ, RZ, 0x8 ;  /* 0x00000008ff697424 */ /* 0x000fe400078e00ff */
[----:B------:R-:W-:-:S04]  /*b970*/  IMAD.MOV.U32 R88, RZ, RZ, R90 ;  /* 0x000000ffff587224 */ /* 0x000fc800078e005a */
[----:B------:R-:W-:-:S05]  /*b980*/  FADD.FTZ R88, R87, R88 ;  /* 0x0000005857587221 */ /* 0x000fca0000010000 */
[----:B------:R-:W-:-:S07]  /*b990*/  MOV R108, R88 ;  /* 0x00000058006c7202 */ /* 0x000fce0000000f00 */
[----:B------:R-:W-:Y:S05]  /*b9a0*/  WARPSYNC.COLLECTIVE R91, `(.L_x_8628) ;  /* 0x000000005b087348 */ /* 0x000fea0003c00000 */
[----:B------:R0:W1:Y:S02]  /*b9b0*/  SHFL.BFLY P3, R90, R108, R105, R110 ;  /* 0x0c0000696c5a7389 */ /* 0x000064000006006e */
[----:B01----:R-:W-:Y:S01]  /*b9c0*/  ENDCOLLECTIVE ;  /* 0x000000000000791b */ /* 0x003fe20003800000 */
.L_x_8628:
[----:B------:R-:W-:Y:S01]  /*b9d0*/  HFMA2.MMA R105, -RZ, RZ, 0, 9.5367431640625e-07 ;  /* 0x00000010ff697435 */ /* 0x000fe200000001ff */
[----:B------:R-:W-:-:S05]  /*b9e0*/  MOV R89, R90 ;  /* 0x0000005a00597202 */ /* 0x000fca0000000f00 */
[----:B------:R-:W-:-:S04]  /*b9f0*/  FADD.FTZ R89, R88, R89 ;  /* 0x0000005958597221 */ /* 0x000fc80000010000 */
[----:B------:R-:W-:-:S07]  /*ba00*/  IMAD.MOV.U32 R108, RZ, RZ, R89 ;  /* 0x000000ffff6c7224 */ /* 0x000fce00078e0059 */
[----:B------:R-:W-:Y:S05]  /*ba10*/  WARPSYNC.COLLECTIVE R91, `(.L_x_8629) ;  /* 0x000000005b087348 */ /* 0x000fea0003c00000 */
[----:B------:R0:W1:Y:S02]  /*ba20*/  SHFL.BFLY P3, R90, R108, R105, R110 ;  /* 0x0c0000696c5a7389 */ /* 0x000064000006006e */
[----:B01----:R-:W-:Y:S01]  /*ba30*/  ENDCOLLECTIVE ;  /* 0x000000000000791b */ /* 0x003fe20003800000 */
.L_x_8629:
[----:B------:R-:W-:Y:S05]  /*ba40*/  BRA `(.L_x_8630) ;  /* 0xffffffe800847947 */ /* 0x000fea000383ffff */
.L_x_8631:
        /* <DEDUP_REMOVED lines=11> */
.L_x_23267:


//--------------------- .text._ZN10layer_norm13ln_fwd_kernelINS_13Kernel_traitsI13__nv_bfloat16S2_fS2_fjLj6144ELj1ELj1ELj8ELj16ENS_18Kernel_traits_baseILj6144ES2_S2_fS2_fjLj256EEEEELb1ELb1ELb0ELb0EEEvNS_9FwdParamsE --------------------------
	.section	.text._ZN10layer_norm13ln_fwd_kernelINS_13Kernel_traitsI13__nv_bfloat16S2_fS2_fjLj6144ELj1ELj1ELj8ELj16ENS_18Kernel_traits_baseILj6144ES2_S2_fS2_fjLj256EEEEELb1ELb1ELb0ELb0EEEvNS_9FwdParamsE,"ax",@progbits
	.align	128
        .global         _ZN10layer_norm13ln_fwd_kernelINS_13Kernel_traitsI13__nv_bfloat16S2_fS2_fjLj6144ELj1ELj1ELj8ELj16ENS_18Kernel_traits_baseILj6144ES2_S2_fS2_fjLj256EEEEELb1ELb1ELb0ELb0EEEvNS_9FwdParamsE
        .type           _ZN10layer_norm13ln_fwd_kernelINS_13Kernel_traitsI13__nv_bfloat16S2_fS2_fjLj6144ELj1ELj1ELj8ELj16ENS_18Kernel_traits_baseILj6144ES2_S2_fS2_fjLj256EEEEELb1ELb1ELb0ELb0EEEvNS_9FwdParamsE,@function
        .size           _ZN10layer_norm13ln_fwd_kernelINS_13Kernel_traitsI13__nv_bfloat16S2_fS2_fjLj6144ELj1ELj1ELj8ELj16ENS_18Kernel_traits_baseILj6144ES2_S2_fS2_fjLj256EEEEELb1ELb1ELb0ELb0EEEvNS_9FwdParamsE,(.L_x_23268 - _ZN10layer_norm13ln_fwd_kernelINS_13Kernel_traitsI13__nv_bfloat16S2_fS2_fjLj6144ELj1ELj1ELj8ELj16ENS_18Kernel_traits_baseILj6144ES2_S2_fS2_fjLj256EEEEELb1ELb1ELb0ELb0EEEvNS_9FwdParamsE)
        .other          _ZN10layer_norm13ln_fwd_kernelINS_13Kernel_traitsI13__nv_bfloat16S2_fS2_fjLj6144ELj1ELj1ELj8ELj16ENS_18Kernel_traits_baseILj6144ES2_S2_fS2_fjLj256EEEEELb1ELb1ELb0ELb0EEEvNS_9FwdParamsE,@"STO_CUDA_ENTRY STV_DEFAULT"
_ZN10layer_norm13ln_fwd_kernelINS_13Kernel_traitsI13__nv_bfloat16S2_fS2_fjLj6144ELj1ELj1ELj8ELj16ENS_18Kernel_traits_baseILj6144ES2_S2_fS2_fjLj256EEEEELb1ELb1ELb0ELb0EEEvNS_9FwdParamsE:
.text._ZN10layer_norm13ln_fwd_kernelINS_13Kernel_traitsI13__nv_bfloat16S2_fS2_fjLj6144ELj1ELj1ELj8ELj16ENS_18Kernel_traits_baseILj6144ES2_S2_fS2_fjLj256EEEEELb1ELb1ELb0ELb0EEEvNS_9FwdParamsE:
        /* <DEDUP_REMOVED lines=11> */
[----:B------:R-:W0:Y:S01]  /*00b0*/  LDC R7, c[0x0][RZ] ;  /* 0x00000000ff077b82 */ /* 0x000e220000000800 */
[----:B-1----:R-:W-:-:S07]  /*00c0*/  @P0 IMAD.MOV.U32 R5, RZ, RZ, R6 ;  /* 0x000000ffff050224 */ /* 0x002fce00078e0006 */
[----:B------:R-:W1:Y:S01]  /*00d0*/  LDC R62, c[0x0][0x218] ;  /* 0x00008600ff3e7b82 */ /* 0x000e620000000800 */
[----:B------:R-:W3:Y:S01]  /*00e0*/  @P0 LDG.E.64 R2, desc[UR4][R4.64] ;  /* 0x0000000404020981 */ /* 0x000ee2000c1e1b00 */
[----:B------:R-:W-:-:S06]  /*00f0*/  IMAD.U32 R135, RZ, RZ, UR7 ;  /* 0x00000007ff877e24 */ /* 0x000fcc000f8e00ff */
[----:B------:R-:W4:Y:S01]  /*0100*/  @P0 LDG.E.64 R134, desc[UR4][R134.64] ;  /* 0x0000000486860981 */ /* 0x000f22000c1e1b00 */
[----:B------:R-:W0:Y:S01]  /*0110*/  S2UR UR6, SR_CTAID.X ;  /* 0x00000000000679c3 */ /* 0x000e220000002500 */
[----:B--2---:R-:W-:Y:S01]  /*0120*/  LOP3.LUT R35, R0, 0xff, RZ, 0xc0, !PT ;  /* 0x000000ff00237812 */ /* 0x004fe200078ec0ff */
[----:B------:R-:W-:Y:S01]  /*0130*/  BSSY B0, `(.L_x_8632) ;  /* 0x0000054000007945 */ /* 0x000fe20003800000 */
[----:B---3--:R-:W-:Y:S01]  /*0140*/  @P0 IADD3 R157, P1, R2, R9, RZ ;  /* 0x00000009029d0210 */ /* 0x008fe20007f3e0ff */
[----:B0-----:R-:W-:-:S04]  /*0150*/  IMAD R2, R7, UR6, R0 ;  /* 0x0000000607027c24 */ /* 0x001fc8000f8e0200 */
[----:B------:R-:W-:Y:S02]  /*0160*/  @P0 IMAD.X R6, RZ, RZ, R3, P1 ;  /* 0x000000ffff060224 */ /* 0x000fe400008e0603 */
[----:B------:R-:W-:Y:S01]  /*0170*/  IMAD.WIDE.U32 R10, R2, -0x326172a9, RZ ;  /* 0xcd9e8d57020a7825 */ /* 0x000fe200078e00ff */
[----:B----4-:R-:W-:Y:S02]  /*0180*/  IADD3 R5, R135, -0x4498517b, RZ ;  /* 0xbb67ae8587057810 */ /* 0x010fe40007ffe0ff */
[--C-:B------:R-:W-:Y:S01]  /*0190*/  SHF.R.U64 R3, R157, 0x2, R6.reuse ;  /* 0x000000029d037819 */ /* 0x100fe20000001206 */
[C---:B------:R-:W-:Y:S01]  /*01a0*/  VIADD R7, R134.reuse, 0x3c6ef372 ;  /* 0x3c6ef37286077836 */ /* 0x040fe20000000000 */
[----:B------:R-:W-:Y:S01]  /*01b0*/  SHF.R.U32.HI R4, RZ, 0x2, R6 ;  /* 0x00000002ff047819 */ /* 0x000fe20000011606 */
[----:B------:R-:W-:Y:S02]  /*01c0*/  VIADD R6, R134, 0x9e3779b9 ;  /* 0x9e3779b986067836 */ /* 0x000fe40000000000 */
[----:B------:R-:W-:Y:S01]  /*01d0*/  IMAD.WIDE.U32 R8, R3, -0x2daee0ad, RZ ;  /* 0xd2511f5303087825 */ /* 0x000fe200078e00ff */
[----:B------:R-:W-:-:S04]  /*01e0*/  LOP3.LUT R12, R11, R4, R134, 0x96, !PT ;  /* 0x000000040b0c7212 */ /* 0x000fc800078e9686 */
[----:B------:R-:W-:Y:S01]  /*01f0*/  LOP3.LUT R14, R9, R135, RZ, 0x3c, !PT ;  /* 0x00000087090e7212 */ /* 0x000fe200078e3cff */
[----:B------:R-:W-:-:S04]  /*0200*/  IMAD.WIDE.U32 R12, R12, -0x2daee0ad, RZ ;  /* 0xd2511f530c0c7825 */ /* 0x000fc800078e00ff */
[----:B------:R-:W-:Y:S01]  /*0210*/  IMAD.WIDE.U32 R14, R14, -0x326172a9, RZ ;  /* 0xcd9e8d570e0e7825 */ /* 0x000fe200078e00ff */
[----:B------:R-:W-:Y:S02]  /*0220*/  LOP3.LUT R16, R13, R8, R5, 0x96, !PT ;  /* 0x000000080d107212 */ /* 0x000fe400078e9605 */
[C---:B------:R-:W-:Y:S01]  /*0230*/  IADD3 R8, R135.reuse, 0x76cf5d0a, RZ ;  /* 0x76cf5d0a87087810 */ /* 0x040fe20007ffe0ff */
[----:B------:R-:W-:Y:S01]  /*0240*/  VIADD R9, R135, 0x32370b8f ;  /* 0x32370b8f87097836 */ /* 0x000fe20000000000 */
[----:B------:R-:W-:Y:S01]  /*0250*/  LOP3.LUT R10, R15, R6, R10, 0x96, !PT ;  /* 0x000000060f0a7212 */ /* 0x000fe200078e960a */
[----:B------:R-:W-:-:S04]  /*0260*/  IMAD.WIDE.U32 R16, R16, -0x326172a9, RZ ;  /* 0xcd9e8d5710107825 */ /* 0x000fc800078e00ff */
[----:B------:R-:W-:Y:S01]  /*0270*/  IMAD.WIDE.U32 R10, R10, -0x2daee0ad, RZ ;  /* 0xd2511f530a0a7825 */ /* 0x000fe200078e00ff */
[----:B------:R-:W-:-:S04]  /*0280*/  LOP3.LUT R14, R17, R14, R7, 0x96, !PT ;  /* 0x0000000e110e7212 */ /* 0x000fc800078e9607 */
[----:B------:R-:W-:Y:S01]  /*0290*/  LOP3.LUT R12, R11, R12, R8, 0x96, !PT ;  /* 0x0000000c0b0c7212 */ /* 0x000fe200078e9608 */
[----:B------:R-:W-:Y:S01]  /*02a0*/  IMAD.WIDE.U32 R14, R14, -0x2daee0ad, RZ ;  /* 0xd2511f530e0e7825 */ /* 0x000fe200078e00ff */
[----:B------:R-:W-:-:S03]  /*02b0*/  IADD3 R11, R134, 0x78dde6e4, RZ ;  /* 0x78dde6e4860b7810 */ /* 0x000fc60007ffe0ff */
[----:B------:R-:W-:Y:S01]  /*02c0*/  IMAD.WIDE.U32 R12, R12, -0x326172a9, RZ ;  /* 0xcd9e8d570c0c7825 */ /* 0x000fe200078e00ff */
[----:B------:R-:W-:Y:S02]  /*02d0*/  LOP3.LUT R18, R15, R10, R9, 0x96, !PT ;  /* 0x0000000a0f127212 */ /* 0x000fe400078e9609 */
[----:B------:R-:W-:Y:S01]  /*02e0*/  LOP3.LUT R15, R35, 0xff, RZ, 0x3c, !PT ;  /* 0x000000ff230f7812 */ /* 0x000fe200078e3cff */
[----:B------:R-:W-:Y:S02]  /*02f0*/  VIADD R10, R134, 0xdaa66d2b ;  /* 0xdaa66d2b860a7836 */ /* 0x000fe40000000000 */
[----:B------:R-:W-:-:S03]  /*0300*/  IMAD.WIDE.U32 R18, R18, -0x326172a9, RZ ;  /* 0xcd9e8d5712127825 */ /* 0x000fc600078e00ff */
[----:B------:R-:W-:Y:S02]  /*0310*/  LOP3.LUT R16, R13, R16, R10, 0x96, !PT ;  /* 0x000000100d107212 */ /* 0x000fe400078e960a */
[----:B-1----:R-:W-:Y:S02]  /*0320*/  SHF.R.S32.HI R13, RZ, 0x1f, R62 ;  /* 0x0000001fff0d7819 */ /* 0x002fe4000001143e */
[----:B------:R-:W-:Y:S01]  /*0330*/  LOP3.LUT R20, R19, R12, R11, 0x96, !PT ;  /* 0x0000000c13147212 */ /* 0x000fe200078e960b */
[----:B------:R-:W-:Y:S01]  /*0340*/  IMAD.WIDE.U32 R16, R16, -0x2daee0ad, RZ ;  /* 0xd2511f5310107825 */ /* 0x000fe200078e00ff */
[----:B------:R-:W-:Y:S02]  /*0350*/  LEA.HI R62, R13, R62, RZ, 0x3 ;  /* 0x0000003e0d3e7211 */ /* 0x000fe400078f18ff */
[----:B------:R-:W-:Y:S01]  /*0360*/  LEA.HI R19, R0, UR6, RZ, 0x18 ;  /* 0x0000000600137c11 */ /* 0x000fe2000f8fc0ff */
[----:B------:R-:W-:Y:S01]  /*0370*/  VIADD R12, R135, 0xed9eba14 ;  /* 0xed9eba14870c7836 */ /* 0x000fe20000000000 */
[----:B------:R-:W-:Y:S01]  /*0380*/  LEA.HI.SX32 R15, R62, R15, 0x1d ;  /* 0x0000000f3e0f7211 */ /* 0x000fe200078feaff */
[----:B------:R-:W-:-:S03]  /*0390*/  IMAD.WIDE.U32 R20, R20, -0x2daee0ad, RZ ;  /* 0xd2511f5314147825 */ /* 0x000fc600078e00ff */
[----:B------:R-:W-:Y:S01]  /*03a0*/  LOP3.LUT R22, R17, R14, R12, 0x96, !PT ;  /* 0x0000000e11167212 */ /* 0x000fe200078e960c */
[----:B------:R-:W-:Y:S01]  /*03b0*/  VIADD R13, R135, 0xa9066899 ;  /* 0xa9066899870d7836 */ /* 0x000fe20000000000 */
[----:B------:R-:W-:Y:S01]  /*03c0*/  LOP3.LUT P4, RZ, R15, 0xffffff00, RZ, 0xc0, !PT ;  /* 0xffffff000fff7812 */ /* 0x000fe2000788c0ff */
[C---:B------:R-:W-:Y:S01]  /*03d0*/  VIADD R17, R134.reuse, 0xb54cda56 ;  /* 0xb54cda5686117836 */ /* 0x040fe20000000000 */
[----:B------:R-:W-:Y:S01]  /*03e0*/  IADD3 R14, R134, 0x1715609d, RZ ;  /* 0x1715609d860e7810 */ /* 0x000fe20007ffe0ff */
[----:B------:R-:W-:Y:S01]  /*03f0*/  IMAD.WIDE.U32 R22, R22, -0x326172a9, RZ ;  /* 0xcd9e8d5716167825 */ /* 0x000fe200078e00ff */
[----:B------:R-:W-:Y:S02]  /*0400*/  LOP3.LUT R58, R21, R16, R13, 0x96, !PT ;  /* 0x00000010153a7212 */ /* 0x000fe400078e960d */
[----:B------:R-:W-:Y:S01]  /*0410*/  ISETP.GE.U32.AND P3, PT, R15, 0x200, PT ;  /* 0x000002000f00780c */ /* 0x000fe20003f66070 */
[----:B------:R-:W-:Y:S01]  /*0420*/  VIADD R16, R135, 0x646e171e ;  /* 0x646e171e87107836 */ /* 0x000fe20000000000 */
[----:B------:R-:W-:Y:S01]  /*0430*/  LOP3.LUT R56, R23, R18, R14, 0x96, !PT ;  /* 0x0000001217387212 */ /* 0x000fe200078e960e */
[----:B------:R-:W-:Y:S01]  /*0440*/  IMAD.WIDE.U32 R58, R58, -0x326172a9, RZ ;  /* 0xcd9e8d573a3a7825 */ /* 0x000fe200078e00ff */
[----:B------:R-:W-:-:S02]  /*0450*/  ISETP.GE.U32.AND P2, PT, R15, 0x300, PT ;  /* 0x000003000f00780c */ /* 0x000fc40003f46070 */
[----:B------:R-:W-:Y:S01]  /*0460*/  P2R R140, PR, RZ, 0x10 ;  /* 0x00000010ff8c7803 */ /* 0x000fe20000000000 */
[----:B------:R-:W-:Y:S01]  /*0470*/  IMAD.WIDE.U32 R56, R56, -0x2daee0ad, RZ ;  /* 0xd2511f5338387825 */ /* 0x000fe200078e00ff */
[----:B------:R-:W-:Y:S02]  /*0480*/  LOP3.LUT R60, R59, R22, R17, 0x96, !PT ;  /* 0x000000163b3c7212 */ /* 0x000fe400078e9611 */
[----:B------:R-:W-:Y:S02]  /*0490*/  P2R R141, PR, RZ, 0x8 ;  /* 0x00000008ff8d7803 */ /* 0x000fe40000000000 */
[----:B------:R-:W-:Y:S01]  /*04a0*/  LOP3.LUT R22, R57, R20, R16, 0x96, !PT ;  /* 0x0000001439167212 */ /* 0x000fe200078e9610 */
[----:B------:R-:W-:Y:S01]  /*04b0*/  IMAD.WIDE.U32 R60, R60, -0x2daee0ad, RZ ;  /* 0xd2511f533c3c7825 */ /* 0x000fe200078e00ff */
[----:B------:R-:W-:Y:S02]  /*04c0*/  IADD3 R18, R135, 0x1fd5c5a3, RZ ;  /* 0x1fd5c5a387127810 */ /* 0x000fe40007ffe0ff */
        /* <DEDUP_REMOVED lines=26> */
.L_x_8633:
[----:B------:R-:W-:Y:S05]  /*0670*/  BSYNC B0 ;  /* 0x0000000000007941 */ /* 0x000fea0003800000 */
.L_x_8632:
        /* <DEDUP_REMOVED lines=26> */
.L_x_8635:
[----:B------:R-:W-:Y:S05]  /*0820*/  BSYNC B0 ;  /* 0x0000000000007941 */ /* 0x000fea0003800000 */
.L_x_8634:
        /* <DEDUP_REMOVED lines=25> */
.L_x_8637:
[----:B------:R-:W-:Y:S05]  /*09c0*/  BSYNC B0 ;  /* 0x0000000000007941 */ /* 0x000fea0003800000 */
.L_x_8636:
[----:B------:R-:W-:Y:S01]  /*09d0*/  ULDC UR6, c[0x0][0x214] ;  /* 0x0000850000067ab9 */ /* 0x000fe20000000800 */
[----:B------:R-:W-:Y:S01]  /*09e0*/  LOP3.LUT R145, R61, R56, R18, 0x96, !PT ;  /* 0x000000383d917212 */ /* 0x000fe200078e9612 */
[----:B------:R-:W-:Y:S01]  /*09f0*/  IMAD.WIDE.U32 R22, R22, -0x326172a9, RZ ;  /* 0xcd9e8d5716167825 */ /* 0x000fe200078e00ff */
[----:B------:R-:W-:Y:S02]  /*0a00*/  ISETP.GE.AND P0, PT, R19, UR6, PT ;  /* 0x0000000613007c0c */ /* 0x000fe4000bf06270 */
[C---:B------:R-:W-:Y:S01]  /*0a10*/  IADD3 R21, R134.reuse, -0xe443238, RZ ;  /* 0xf1bbcdc886157810 */ /* 0x040fe20007ffe0ff */
[----:B------:R-:W-:Y:S02]  /*0a20*/  VIADD R20, R134, 0x5384540f ;  /* 0x5384540f86147836 */ /* 0x000fe40000000000 */
[----:B------:R-:W-:-:S03]  /*0a30*/  IMAD.HI.U32 R56, R145, -0x326172a9, RZ ;  /* 0xcd9e8d5791387827 */ /* 0x000fc600078e00ff */
[----:B------:R-:W-:Y:S02]  /*0a40*/  LOP3.LUT R144, R23, R58, R20, 0x96, !PT ;  /* 0x0000003a17907212 */ /* 0x000fe400078e9614 */
[----:B------:R-:W-:Y:S01]  /*0a50*/  LOP3.LUT R158, R56, R22, R21, 0x96, !PT ;  /* 0x00000016389e7212 */ /* 0x000fe200078e9615 */
[----:B------:R-:W-:Y:S02]  /*0a60*/  VIADD R22, R135, 0xdb3d7428 ;  /* 0xdb3d742887167836 */ /* 0x000fe40000000000 */
[----:B------:R-:W-:Y:S01]  /*0a70*/  IMAD.HI.U32 R57, R144, -0x2daee0ad, RZ ;  /* 0xd2511f5390397827 */ /* 0x000fe200078e00ff */
[----:B------:R-:W-:Y:S06]  /*0a80*/  @P0 EXIT ;  /* 0x000000000000094d */ /* 0x000fec0003800000 */
[----:B------:R-:W-:Y:S01]  /*0a90*/  SHF.R.S32.HI R62, RZ, 0x3, R62 ;  /* 0x00000003ff3e7819 */ /* 0x000fe2000001143e */
[----:B------:R-:W-:Y:S01]  /*0aa0*/  IMAD.U32 R23, R24, 0x10000, RZ ;  /* 0x0001000018177824 */ /* 0x000fe200078e00ff */
[----:B------:R-:W-:Y:S01]  /*0ab0*/  LOP3.LUT R60, R57, R60, R22, 0x96, !PT ;  /* 0x0000003c393c7212 */ /* 0x000fe200078e9616 */
[----:B------:R-:W-:Y:S01]  /*0ac0*/  ULDC.64 UR6, c[0x0][0x270] ;  /* 0x00009c0000067ab9 */ /* 0x000fe20000000a00 */
[----:B------:R-:W-:Y:S01]  /*0ad0*/  LOP3.LUT R57, R0, 0xe0, RZ, 0xc0, !PT ;  /* 0x000000e000397812 */ /* 0x000fe200078ec0ff */
[----:B------:R-:W-:Y:S01]  /*0ae0*/  VIADD R96, R135, 0x96a522ad ;  /* 0x96a522ad87607836 */ /* 0x000fe20000000000 */
[----:B------:R-:W-:Y:S01]  /*0af0*/  LOP3.LUT R56, R62, 0xff, RZ, 0xc0, !PT ;  /* 0x000000ff3e387812 */ /* 0x000fe200078ec0ff */
[----:B------:R-:W-:Y:S01]  /*0b00*/  IMAD R145, R145, -0x326172a9, RZ ;  /* 0xcd9e8d5791917824 */ /* 0x000fe200078e02ff */
[----:B------:R-:W-:Y:S01]  /*0b10*/  SHF.R.U32.HI R62, RZ, 0x3, R62 ;  /* 0x00000003ff3e7819 */ /* 0x000fe2000001163e */
[----:B------:R-:W-:Y:S01]  /*0b20*/  IMAD R144, R144, -0x2daee0ad, RZ ;  /* 0xd2511f5390907824 */ /* 0x000fe200078e02ff */
[----:B------:R-:W-:Y:S01]  /*0b30*/  VIADDMNMX R57, R56, -R57, RZ, !PT ;  /* 0x8000003938397246 */ /* 0x000fe200078001ff */
[----:B------:R-:W-:Y:S01]  /*0b40*/  IMAD.HI.U32 R61, R158, -0x2daee0ad, RZ ;  /* 0xd2511f539e3d7827 */ /* 0x000fe200078e00ff */
[----:B------:R-:W-:Y:S01]  /*0b50*/  SHF.L.U32 R24, R25, 0x10, RZ ;  /* 0x0000001019187819 */ /* 0x000fe200000006ff */
[----:B------:R-:W-:Y:S01]  /*0b60*/  ULDC UR11, c[0x0][0x218] ;  /* 0x00008600000b7ab9 */ /* 0x000fe20000000800 */
[----:B------:R-:W-:Y:S01]  /*0b70*/  LOP3.LUT R62, R62, 0x1fffffe0, RZ, 0xc0, !PT ;  /* 0x1fffffe03e3e7812 */ /* 0x000fe200078ec0ff */
[----:B------:R-:W-:Y:S01]  /*0b80*/  IMAD.U32 R25, R26, 0x10000, RZ ;  /* 0x000100001a197824 */ /* 0x000fe200078e00ff */
[----:B------:R-:W-:Y:S01]  /*0b90*/  VIMNMX R57, R57, 0x20, PT ;  /* 0x0000002039397848 */ /* 0x000fe20003fe0100 */
        /* <DEDUP_REMOVED lines=10> */
[----:B------:R-:W-:Y:S01]  /*0c40*/  IMAD.IADD R57, R57, 0x1, R62 ;  /* 0x0000000139397824 */ /* 0x000fe200078e023e */
[----:B------:R-:W-:Y:S01]  /*0c50*/  VIADDMNMX R59, R56, -R59, RZ, !PT ;  /* 0x8000003b383b7246 */ /* 0x000fe200078001ff */
[----:B------:R-:W-:Y:S01]  /*0c60*/  IMAD.U32 R34, R35, 0x10000, RZ ;  /* 0x0001000023227824 */ /* 0x000fe200078e00ff */
[----:B------:R-:W-:Y:S01]  /*0c70*/  ISETP.NE.U32.AND P0, PT, RZ, UR6, PT ;  /* 0x00000006ff007c0c */ /* 0x000fe2000bf05070 */
[----:B------:R-:W-:Y:S01]  /*0c80*/  IMAD.U32 R35, R36, 0x10000, RZ ;  /* 0x0001000024237824 */ /* 0x000fe200078e00ff */
[----:B------:R-:W-:Y:S01]  /*0c90*/  SHF.L.U32 R36, R37, 0x10, RZ ;  /* 0x0000001025247819 */ /* 0x000fe200000006ff */
[----:B------:R-:W-:Y:S01]  /*0ca0*/  IMAD.U32 R37, R38, 0x10000, RZ ;  /* 0x0001000026257824 */ /* 0x000fe200078e00ff */
[----:B------:R-:W-:Y:S01]  /*0cb0*/  SHF.L.U32 R57, R57, 0x3, RZ ;  /* 0x0000000339397819 */ /* 0x000fe200000006ff */
[----:B------:R-:W-:Y:S01]  /*0cc0*/  IMAD.U32 R38, R39, 0x10000, RZ ;  /* 0x0001000027267824 */ /* 0x000fe200078e00ff */
[----:B------:R-:W-:Y:S01]  /*0cd0*/  SHF.L.U32 R39, R40, 0x10, RZ ;  /* 0x0000001028277819 */ /* 0x000fe200000006ff */
[----:B------:R-:W-:Y:S01]  /*0ce0*/  IMAD.U32 R40, R41, 0x10000, RZ ;  /* 0x0001000029287824 */ /* 0x000fe200078e00ff */
[----:B------:R-:W-:Y:S01]  /*0cf0*/  I2FP.F32.U32 R57, R57 ;  /* 0x0000003900397245 */ /* 0x000fe20000201000 */
[----:B------:R-:W-:Y:S01]  /*0d00*/  IMAD.U32 R41, R42, 0x10000, RZ ;  /* 0x000100002a297824 */ /* 0x000fe200078e00ff */
[----:B------:R-:W-:Y:S01]  /*0d10*/  SHF.L.U32 R42, R43, 0x10, RZ ;  /* 0x000000102b2a7819 */ /* 0x000fe200000006ff */
[----:B------:R-:W-:Y:S01]  /*0d20*/  IMAD.U32 R43, R44, 0x10000, RZ ;  /* 0x000100002c2b7824 */ /* 0x000fe200078e00ff */
[----:B------:R0:W1:Y:S01]  /*0d30*/  MUFU.RCP R129, R57 ;  /* 0x0000003900817308 */ /* 0x0000620000001000 */
[----:B------:R-:W-:Y:S01]  /*0d40*/  IMAD.U32 R44, R45, 0x10000, RZ ;  /* 0x000100002d2c7824 */ /* 0x000fe200078e00ff */
[----:B------:R-:W-:Y:S01]  /*0d50*/  SHF.L.U32 R45, R46, 0x10, RZ ;  /* 0x000000102e2d7819 */ /* 0x000fe200000006ff */
[----:B------:R-:W-:Y:S01]  /*0d60*/  IMAD.U32 R46, R47, 0x10000, RZ ;  /* 0x000100002f2e7824 */ /* 0x000fe200078e00ff */
[C---:B-----5:R-:W-:Y:S01]  /*0d70*/  PRMT R124, R49.reuse, 0x7632, R124 ;  /* 0x00007632317c7816 */ /* 0x060fe2000000007c */
[----:B------:R-:W-:Y:S01]  /*0d80*/  ULDC.U8 UR6, c[0x0][0x2a0] ;  /* 0x0000a80000067ab9 */ /* 0x000fe20000000000 */
[----:B------:R-:W-:Y:S01]  /*0d90*/  SHF.L.U32 R47, R49, 0x10, RZ ;  /* 0x00000010312f7819 */ /* 0x000fe200000006ff */
[C---:B------:R-:W-:Y:S01]  /*0da0*/  IMAD.U32 R49, R51.reuse, 0x10000, RZ ;  /* 0x0001000033317824 */ /* 0x040fe200078e00ff */
[----:B------:R-:W-:Y:S01]  /*0db0*/  PRMT R126, R51, 0x7632, R126 ;  /* 0x00007632337e7816 */ /* 0x000fe2000000007e */
[----:B------:R-:W-:Y:S01]  /*0dc0*/  IMAD.U32 R51, R53, 0x10000, RZ ;  /* 0x0001000035337824 */ /* 0x000fe200078e00ff */
[----:B------:R-:W-:Y:S01]  /*0dd0*/  VIMNMX R59, R59, 0x20, PT ;  /* 0x000000203b3b7848 */ /* 0x000fe20003fe0100 */
[----:B------:R-:W-:Y:S01]  /*0de0*/  IMAD.HI.U32 R56, R60, -0x326172a9, RZ ;  /* 0xcd9e8d573c387827 */ /* 0x000fe200078e00ff */
[----:B------:R-:W-:Y:S01]  /*0df0*/  ISETP.NE.AND.EX P0, PT, RZ, UR7, PT, P0 ;  /* 0x00000007ff007c0c */ /* 0x000fe2000bf05300 */
[----:B------:R-:W-:Y:S01]  /*0e00*/  ULDC UR10, c[0x0][0x290] ;  /* 0x0000a400000a7ab9 */ /* 0x000fe20000000800 */
[----:B------:R-:W-:Y:S01]  /*0e10*/  PRMT R128, R53, 0x7632, R128 ;  /* 0x0000763235807816 */ /* 0x000fe20000000080 */
[----:B------:R-:W-:Y:S01]  /*0e20*/  IMAD.U32 R98, R98, 0x10000, RZ ;  /* 0x0001000062627824 */ /* 0x000fe200078e00ff */
[----:B------:R-:W-:Y:S01]  /*0e30*/  PRMT R130, R55, 0x7632, R130 ;  /* 0x0000763237827816 */ /* 0x000fe20000000082 */
[----:B------:R-:W-:Y:S01]  /*0e40*/  IMAD.U32 R99, R99, 0x10000, RZ ;  /* 0x0001000063637824 */ /* 0x000fe200078e00ff */
[----:B------:R-:W-:Y:S01]  /*0e50*/  SHF.L.U32 R53, R55, 0x10, RZ ;  /* 0x0000001037357819 */ /* 0x000fe200000006ff */
[C---:B------:R-:W-:Y:S01]  /*0e60*/  IMAD.U32 R55, R93.reuse, 0x10000, RZ ;  /* 0x000100005d377824 */ /* 0x040fe200078e00ff */
[----:B------:R-:W-:Y:S01]  /*0e70*/  PRMT R132, R93, 0x7632, R132 ;  /* 0x000076325d847816 */ /* 0x000fe20000000084 */
[----:B------:R-:W-:Y:S01]  /*0e80*/  IMAD.U32 R93, R95, 0x10000, RZ ;  /* 0x000100005f5d7824 */ /* 0x000fe200078e00ff */
[C---:B------:R-:W-:Y:S01]  /*0e90*/  PRMT R123, R48.reuse, 0x7632, R123 ;  /* 0x00007632307b7816 */ /* 0x040fe2000000007b */
[----:B------:R-:W-:Y:S01]  /*0ea0*/  IMAD.U32 R48, R48, 0x10000, RZ ;  /* 0x0001000030307824 */ /* 0x000fe200078e00ff */
[----:B------:R-:W-:Y:S01]  /*0eb0*/  PRMT R127, R52, 0x7632, R127 ;  /* 0x00007632347f7816 */ /* 0x000fe2000000007f */
[----:B------:R-:W-:Y:S01]  /*0ec0*/  IMAD.U32 R101, R101, 0x10000, RZ ;  /* 0x0001000065657824 */ /* 0x000fe200078e00ff */
[C---:B------:R-:W-:Y:S01]  /*0ed0*/  PRMT R131, R54.reuse, 0x7632, R131 ;  /* 0x0000763236837816 */ /* 0x040fe20000000083 */
[----:B------:R-:W-:Y:S01]  /*0ee0*/  IMAD.U32 R54, R54, 0x10000, RZ ;  /* 0x0001000036367824 */ /* 0x000fe200078e00ff */
[C---:B------:R-:W-:Y:S01]  /*0ef0*/  PRMT R137, R94.reuse, 0x7632, R137 ;  /* 0x000076325e897816 */ /* 0x040fe20000000089 */
[----:B------:R-:W-:Y:S01]  /*0f00*/  IMAD.U32 R94, R94, 0x10000, RZ ;  /* 0x000100005e5e7824 */ /* 0x000fe200078e00ff */
[----:B------:R-:W-:Y:S01]  /*0f10*/  PRMT R136, R95, 0x7632, R136 ;  /* 0x000076325f887816 */ /* 0x000fe20000000088 */
[----:B------:R-:W-:Y:S01]  /*0f20*/  IMAD.U32 R102, R102, 0x10000, RZ ;  /* 0x0001000066667824 */ /* 0x000fe200078e00ff */
[----:B------:R-:W-:Y:S01]  /*0f30*/  IADD3 R59, R62, R59, RZ ;  /* 0x0000003b3e3b7210 */ /* 0x000fe20007ffe0ff */
[----:B------:R-:W-:Y:S01]  /*0f40*/  IMAD.U32 R104, R104, 0x10000, RZ ;  /* 0x0001000068687824 */ /* 0x000fe200078e00ff */
[----:B------:R-:W-:Y:S01]  /*0f50*/  P2R R139, PR, RZ, 0x1 ;  /* 0x00000001ff8b7803 */ /* 0x000fe20000000000 */
[----:B------:R-:W-:Y:S01]  /*0f60*/  IMAD.U32 R105, R105, 0x10000, RZ ;  /* 0x0001000069697824 */ /* 0x000fe200078e00ff */
[C---:B------:R-:W-:Y:S01]  /*0f70*/  PRMT R125, R50.reuse, 0x7632, R125 ;  /* 0x00007632327d7816 */ /* 0x040fe2000000007d */
[----:B------:R-:W-:Y:S01]  /*0f80*/  IMAD.U32 R50, R50, 0x10000, RZ ;  /* 0x0001000032327824 */ /* 0x000fe200078e00ff */
[C---:B------:R-:W-:Y:S01]  /*0f90*/  PRMT R133, R92.reuse, 0x7632, R133 ;  /* 0x000076325c857816 */ /* 0x040fe20000000085 */
[----:B------:R-:W-:Y:S01]  /*0fa0*/  IMAD.U32 R92, R92, 0x10000, RZ ;  /* 0x000100005c5c7824 */ /* 0x000fe200078e00ff */
[----:B------:R-:W-:Y:S01]  /*0fb0*/  IADD3 R95, R134, -0x700cb87f, RZ ;  /* 0x8ff34781865f7810 */ /* 0x000fe20007ffe0ff */
[----:B------:R-:W-:Y:S01]  /*0fc0*/  IMAD.U32 R107, R107, 0x10000, RZ ;  /* 0x000100006b6b7824 */ /* 0x000fe200078e00ff */
[----:B------:R-:W-:Y:S01]  /*0fd0*/  ISETP.NE.AND P0, PT, RZ, UR6, PT ;  /* 0x00000006ff007c0c */ /* 0x000fe2000bf05270 */
        /* <DEDUP_REMOVED lines=18> */
[----:B------:R-:W-:Y:S01]  /*1100*/  IMAD.MOV.U32 R148, RZ, RZ, 0x1 ;  /* 0x00000001ff947424 */ /* 0x000fe200078e00ff */
[----:B------:R-:W-:Y:S01]  /*1110*/  SHF.L.U32 R115, R115, 0x10, RZ ;  /* 0x0000001073737819 */ /* 0x000fe200000006ff */
[----:B------:R-:W-:Y:S01]  /*1120*/  IMAD.MOV.U32 R122, RZ, RZ, RZ ;  /* 0x000000ffff7a7224 */ /* 0x000fe200078e00ff */
[----:B------:R-:W-:Y:S01]  /*1130*/  SHF.L.U32 R118, R118, 0x10, RZ ;  /* 0x0000001076767819 */ /* 0x000fe200000006ff */
[----:B------:R-:W-:Y:S01]  /*1140*/  IMAD.U32 R123, R123, 0x10000, RZ ;  /* 0x000100007b7b7824 */ /* 0x000fe200078e00ff */
[----:B------:R-:W-:Y:S01]  /*1150*/  SHF.L.U32 R121, R121, 0x10, RZ ;  /* 0x0000001079797819 */ /* 0x000fe200000006ff */
[----:B------:R-:W-:Y:S01]  /*1160*/  IMAD.U32 R124, R124, 0x10000, RZ ;  /* 0x000100007c7c7824 */ /* 0x000fe200078e00ff */
[----:B------:R-:W-:Y:S01]  /*1170*/  P2R R97, PR, RZ, 0x1 ;  /* 0x00000001ff617803 */ /* 0x000fe20000000000 */
        /* <DEDUP_REMOVED lines=9> */
[----:B------:R-:W-:Y:S01]  /*1210*/  ULDC.64 UR8, c[0x0][0x238] ;  /* 0x00008e0000087ab9 */ /* 0x000fe20000000a00 */
[----:B------:R-:W-:Y:S01]  /*1220*/  IMAD.U32 R137, R137, 0x10000, RZ ;  /* 0x0001000089897824 */ /* 0x000fe200078e00ff */
[----:B------:R-:W-:Y:S01]  /*1230*/  ULDC.64 UR6, c[0x0][0x240] ;  /* 0x0000900000067ab9 */ /* 0x000fe20000000a00 */
[----:B------:R-:W-:Y:S01]  /*1240*/  IMAD.SHL.U32 R138, R59, 0x8, RZ ;  /* 0x000000083b8a7824 */ /* 0x000fe200078e00ff */
[----:B------:R-:W-:Y:S01]  /*1250*/  ULDC.64 UR12, c[0x0][0x210] ;  /* 0x00008400000c7ab9 */ /* 0x000fe20000000a00 */
[----:B------:R-:W-:-:S02]  /*1260*/  IMAD R158, R158, -0x2daee0ad, RZ ;  /* 0xd2511f539e9e7824 */ /* 0x000fc400078e02ff */
[----:B01----:R-:W-:-:S07]  /*1270*/  IMAD R156, R60, -0x326172a9, RZ ;  /* 0xcd9e8d573c9c7824 */ /* 0x003fce00078e02ff */
.L_x_8819:
[----:B------:R-:W-:Y:S02]  /*1280*/  ISETP.NE.AND P1, PT, R139, RZ, PT ;  /* 0x000000ff8b00720c */ /* 0x000fe40003f25270 */
[----:B------:R-:W-:-:S11]  /*1290*/  ISETP.NE.AND P0, PT, R140, RZ, PT ;  /* 0x000000ff8c00720c */ /* 0x000fd60003f05270 */
        /* <DEDUP_REMOVED lines=9> */
[----:B------:R-:W-:-:S05]  /*1330*/  LEA.HI.SX32 R143, R91, R146, 0x1d ;  /* 0x000000925b8f7211 */ /* 0x000fca00078feaff */
[----:B------:R-:W-:Y:S01]  /*1340*/  IMAD.MOV.U32 R150, RZ, RZ, R143 ;  /* 0x000000ffff967224 */ /* 0x000fe200078e008f */
[----:B--2---:R-:W-:Y:S01]  /*1350*/  @P1 SHF.L.U32 R149, R88, 0x10, RZ ;  /* 0x0000001058951819 */ /* 0x004fe200000006ff */
        /* <DEDUP_REMOVED lines=23> */
.L_x_8641:
[----:B------:R-:W-:-:S07]  /*14d0*/  MOV R146, R156 ;  /* 0x0000009c00927202 */ /* 0x000fce0000000f00 */
.L_x_8642:
[----:B------:R-:W-:Y:S05]  /*14e0*/  BSYNC B1 ;  /* 0x0000000000017941 */ /* 0x000fea0003800000 */
.L_x_8640:
        /* <DEDUP_REMOVED lines=16> */
.L_x_8646:
[----:B------:R-:W-:Y:S05]  /*15f0*/  BSYNC B2 ;  /* 0x0000000000027941 */ /* 0x000fea0003800000 */
.L_x_8645:
        /* <DEDUP_REMOVED lines=41> */
[----:B------:R-:W-:-:S07]  /*1890*/  LOP3.LUT R144, R159, R144, R96, 0x96, !PT ;  /* 0x000000909f907212 */ /* 0x000fce00078e9660 */
.L_x_8644:
[----:B------:R-:W-:Y:S05]  /*18a0*/  BSYNC B1 ;  /* 0x0000000000017941 */ /* 0x000fea0003800000 */
.L_x_8643:
[----:B------:R-:W0:Y:S01]  /*18b0*/  LDC R152, c[0x0][0x298] ;  /* 0x0000a600ff987b82 */ /* 0x000e220000000800 */
[----:B------:R-:W-:Y:S01]  /*18c0*/  HFMA2.MMA R150, -RZ, RZ, 0.1171875, 0 ;  /* 0x2f800000ff967435 */ /* 0x000fe200000001ff */
[----:B------:R-:W-:Y:S01]  /*18d0*/  I2FP.F32.U32 R67, R146 ;  /* 0x0000009200437245 */ /* 0x000fe20000201000 */
[----:B-----5:R-:W-:Y:S01]  /*18e0*/  IMAD.U32 R66, R68, 0x10000, RZ ;  /* 0x0001000044427824 */ /* 0x020fe200078e00ff */
[----:B------:R-:W-:Y:S01]  /*18f0*/  ISETP.NE.U32.AND P0, PT, R64, RZ, PT ;  /* 0x000000ff4000720c */ /* 0x000fe20003f05070 */
[----:B------:R-:W-:Y:S01]  /*1900*/  BSSY B1, `(.L_x_8647) ;  /* 0x0000018000017945 */ /* 0x000fe20003800000 */
[----:B------:R-:W-:Y:S02]  /*1910*/  PRMT R68, R68, 0x7632, R68 ;  /* 0x0000763244447816 */ /* 0x000fe40000000044 */
[----:B------:R-:W1:Y:S01]  /*1920*/  LDC R151, c[0x0][0x294] ;  /* 0x0000a500ff977b82 */ /* 0x000e620000000800 */
[----:B------:R-:W-:Y:S02]  /*1930*/  ISETP.NE.AND.EX P0, PT, R65, RZ, PT, P0 ;  /* 0x000000ff4100720c */ /* 0x000fe40003f05300 */
[----:B------:R-:W-:Y:S01]  /*1940*/  FFMA.FTZ R64, R67, R150, 1.1641532182693481445e-10 ;  /* 0x2f00000043407423 */ /* 0x000fe20000010096 */
[----:B------:R-:W-:-:S04]  /*1950*/  FMUL.FTZ R67, R66, R149 ;  /* 0x0000009542437220 */ /* 0x000fc80000410000 */
[----:B0-----:R-:W-:Y:S01]  /*1960*/  FMUL.FTZ R67, R67, R152 ;  /* 0x0000009843437220 */ /* 0x001fe20000410000 */
[----:B-1----:R-:W-:-:S04]  /*1970*/  FSETP.GTU.FTZ.AND P1, PT, R64, R151, PT ;  /* 0x000000974000720b */ /* 0x002fc80003f3c000 */
[----:B------:R-:W-:Y:S02]  /*1980*/  P2R R153, PR, RZ, 0x2 ;  /* 0x00000002ff997803 */ /* 0x000fe40000000000 */
[----:B------:R-:W-:Y:S01]  /*1990*/  FSEL R64, R67, RZ, !P1 ;  /* 0x000000ff43407208 */ /* 0x000fe20004800000 */
[C---:B------:R-:W-:Y:S01]  /*19a0*/  VIADD R67, R88.reuse, 0x1 ;  /* 0x0000000158437836 */ /* 0x040fe20000000000 */
        /* <DEDUP_REMOVED lines=12> */
.L_x_8648:
[----:B------:R-:W-:-:S07]  /*1a70*/  MOV R65, R156 ;  /* 0x0000009c00417202 */ /* 0x000fce0000000f00 */
.L_x_8649:
[----:B------:R-:W-:Y:S05]  /*1a80*/  BSYNC B1 ;  /* 0x0000000000017941 */ /* 0x000fea0003800000 */
.L_x_8647:
        /* <DEDUP_REMOVED lines=16> */
.L_x_8653:
[----:B------:R-:W-:Y:S05]  /*1b90*/  BSYNC B2 ;  /* 0x0000000000027941 */ /* 0x000fea0003800000 */
.L_x_8652:
        /* <DEDUP_REMOVED lines=43> */
.L_x_8651:
[----:B------:R-:W-:Y:S05]  /*1e50*/  BSYNC B1 ;  /* 0x0000000000017941 */ /* 0x000fea0003800000 */
.L_x_8650:
[----:B------:R-:W-:Y:S01]  /*1e60*/  I2FP.F32.U32 R65, R65 ;  /* 0x0000004100417245 */ /* 0x000fe20000201000 */
[----:B------:R-:W-:Y:S01]  /*1e70*/  IMAD.U32 R68, R68, 0x10000, RZ ;  /* 0x0001000044447824 */ /* 0x000fe200078e00ff */
        /* <DEDUP_REMOVED lines=20> */
.L_x_8655:
[----:B------:R-:W-:-:S07]  /*1fc0*/  MOV R68, R156 ;  /* 0x0000009c00447202 */ /* 0x000fce0000000f00 */
.L_x_8656:
[----:B------:R-:W-:Y:S05]  /*1fd0*/  BSYNC B1 ;  /* 0x0000000000017941 */ /* 0x000fea0003800000 */
.L_x_8654:
        /* <DEDUP_REMOVED lines=16> */
.L_x_8660:
[----:B------:R-:W-:Y:S05]  /*20e0*/  BSYNC B2 ;  /* 0x0000000000027941 */ /* 0x000fea0003800000 */
.L_x_8659:
        /* <DEDUP_REMOVED lines=41> */
[----:B------:R-:W-:Y:S01]  /*2380*/  IMAD.MOV.U32 R88, RZ, RZ, RZ ;  /* 0x000000ffff587224 */ /* 0x000fe200078e00ff */
[----:B------:R-:W-:-:S07]  /*2390*/  MOV R158, R66 ;  /* 0x00000042009e7202 */ /* 0x000fce0000000f00 */
.L_x_8658:
[----:B------:R-:W-:Y:S05]  /*23a0*/  BSYNC B1 ;  /* 0x0000000000017941 */ /* 0x000fea0003800000 */
.L_x_8657:
        /* <DEDUP_REMOVED lines=22> */
.L_x_8662:
[----:B------:R-:W-:-:S07]  /*2510*/  IMAD.MOV.U32 R146, RZ, RZ, R156 ;  /* 0x000000ffff927224 */ /* 0x000fce00078e009c */
.L_x_8663:
[----:B------:R-:W-:Y:S05]  /*2520*/  BSYNC B1 ;  /* 0x0000000000017941 */ /* 0x000fea0003800000 */
.L_x_8661:
        /* <DEDUP_REMOVED lines=16> */
.L_x_8667:
[----:B------:R-:W-:Y:S05]  /*2630*/  BSYNC B2 ;  /* 0x0000000000027941 */ /* 0x000fea0003800000 */
.L_x_8666:
        /* <DEDUP_REMOVED lines=40> */
[----:B------:R-:W-:-:S03]  /*28c0*/  LOP3.LUT R145, R157, R90, R95, 0x96, !PT ;  /* 0x0000005a9d917212 */ /* 0x000fc600078e965f */
[----:B------:R-:W-:Y:S01]  /*28d0*/  IMAD.MOV.U32 R158, RZ, RZ, R68 ;  /* 0x000000ffff9e7224 */ /* 0x000fe200078e0044 */
[----:B------:R-:W-:-:S07]  /*28e0*/  LOP3.LUT R144, R69, R88, R96, 0x96, !PT ;  /* 0x0000005845907212 */ /* 0x000fce00078e9660 */
.L_x_8665:
[----:B------:R-:W-:Y:S05]  /*28f0*/  BSYNC B1 ;  /* 0x0000000000017941 */ /* 0x000fea0003800000 */
.L_x_8664:
        /* <DEDUP_REMOVED lines=21> */
.L_x_8669:
[----:B------:R-:W-:-:S07]  /*2a50*/  MOV R146, R156 ;  /* 0x0000009c00927202 */ /* 0x000fce0000000f00 */
.L_x_8670:
[----:B------:R-:W-:Y:S05]  /*2a60*/  BSYNC B1 ;  /* 0x0000000000017941 */ /* 0x000fea0003800000 */
.L_x_8668:
        /* <DEDUP_REMOVED lines=16> */
.L_x_8674:
[----:B------:R-:W-:Y:S05]  /*2b70*/  BSYNC B2 ;  /* 0x0000000000027941 */ /* 0x000fea0003800000 */
.L_x_8673:
        /* <DEDUP_REMOVED lines=41> */
[----:B------:R-:W-:Y:S02]  /*2e10*/  LOP3.LUT R144, R69, R88, R96, 0x96, !PT ;  /* 0x0000005845907212 */ /* 0x000fe400078e9660 */
[----:B------:R-:W-:-:S07]  /*2e20*/  MOV R158, R68 ;  /* 0x00000044009e7202 */ /* 0x000fce0000000f00 */
.L_x_8672:
[----:B------:R-:W-:Y:S05]  /*2e30*/  BSYNC B1 ;  /* 0x0000000000017941 */ /* 0x000fea0003800000 */
.L_x_8671:
        /* <DEDUP_REMOVED lines=22> */
.L_x_8676:
[----:B------:R-:W-:-:S07]  /*2fa0*/  IMAD.MOV.U32 R69, RZ, RZ, R156 ;  /* 0x000000ffff457224 */ /* 0x000fce00078e009c */
.L_x_8677:
[----:B------:R-:W-:Y:S05]  /*2fb0*/  BSYNC B1 ;  /* 0x0000000000017941 */ /* 0x000fea0003800000 */
.L_x_8675:
        /* <DEDUP_REMOVED lines=16> */
.L_x_8681:
[----:B------:R-:W-:Y:S05]  /*30c0*/  BSYNC B2 ;  /* 0x0000000000027941 */ /* 0x000fea0003800000 */
.L_x_8680:
        /* <DEDUP_REMOVED lines=44> */
.L_x_8679:
[----:B------:R-:W-:Y:S05]  /*3390*/  BSYNC B1 ;  /* 0x0000000000017941 */ /* 0x000fea0003800000 */
.L_x_8678:
        /* <DEDUP_REMOVED lines=21> */
.L_x_8683:
[----:B------:R-:W-:-:S07]  /*34f0*/  IMAD.MOV.U32 R70, RZ, RZ, R156 ;  /* 0x000000ffff467224 */ /* 0x000fce00078e009c */
.L_x_8684:
[----:B------:R-:W-:Y:S05]  /*3500*/  BSYNC B1 ;  /* 0x0000000000017941 */ /* 0x000fea0003800000 */
.L_x_8682:
        /* <DEDUP_REMOVED lines=16> */
.L_x_8688:
[----:B------:R-:W-:Y:S05]  /*3610*/  BSYNC B2 ;  /* 0x0000000000027941 */ /* 0x000fea0003800000 */
.L_x_8687:
        /* <DEDUP_REMOVED lines=44> */
.L_x_8686:
[----:B------:R-:W-:Y:S05]  /*38e0*/  BSYNC B1 ;  /* 0x0000000000017941 */ /* 0x000fea0003800000 */
.L_x_8685:
        /* <DEDUP_REMOVED lines=22> */
.L_x_8690:
[----:B------:R-:W-:-:S07]  /*3a50*/  IMAD.MOV.U32 R155, RZ, RZ, R156 ;  /* 0x000000ffff9b7224 */ /* 0x000fce00078e009c */
.L_x_8691:
[----:B------:R-:W-:Y:S05]  /*3a60*/  BSYNC B1 ;  /* 0x0000000000017941 */ /* 0x000fea0003800000 */
.L_x_8689:
        /* <DEDUP_REMOVED lines=18> */
.L_x_8695:
[----:B------:R-:W-:Y:S05]  /*3b90*/  BSYNC B2 ;  /* 0x0000000000027941 */ /* 0x000fea0003800000 */
.L_x_8694:
        /* <DEDUP_REMOVED lines=9> */
[----:B------:R-:W-:-:S03]  /*3c30*/  LOP3.LUT R144, R91, R144, R5, 0x96, !PT ;  /* 0x000000905b907212 */ /* 0x000fc600078e9605 */
[----:B------:R-:W-:Y:S01]  /*3c40*/  IMAD.MOV.U32 R157, RZ, RZ, RZ ;  /* 0x000000ffff9d7224 */ /* 0x000fe200078e00ff */
        /* <DEDUP_REMOVED lines=33> */
.L_x_8693:
[----:B------:R-:W-:Y:S05]  /*3e60*/  BSYNC B1 ;  /* 0x0000000000017941 */ /* 0x000fea0003800000 */
.L_x_8692:
[----:B------:R-:W-:Y:S02]  /*3e70*/  I2FP.F32.U32 R89, R155 ;  /* 0x0000009b00597245 */ /* 0x000fe40000201000 */
[----:B------:R-:W-:Y:S02]  /*3e80*/  SHF.L.U32 R88, R71, 0x10, RZ ;  /* 0x0000001047587819 */ /* 0x000fe400000006ff */
[----:B------:R-:W-:Y:S01]  /*3e90*/  SEL R146, RZ, 0x1, P2 ;  /* 0x00000001ff927807 */ /* 0x000fe20001000000 */
[----:B------:R-:W-:Y:S01]  /*3ea0*/  FFMA.FTZ R150, R89, R150, 1.1641532182693481445e-10 ;  /* 0x2f00000059967423 */ /* 0x000fe20000010096 */
[----:B------:R-:W-:Y:S01]  /*3eb0*/  SEL R160, RZ, 0x10000, P5 ;  /* 0x00010000ffa07807 */ /* 0x000fe20002800000 */
[----:B------:R-:W-:Y:S01]  /*3ec0*/  FMUL.FTZ R71, R88, R149 ;  /* 0x0000009558477220 */ /* 0x000fe20000410000 */
[----:B------:R-:W-:Y:S01]  /*3ed0*/  ISETP.NE.AND P5, PT, R154, RZ, PT ;  /* 0x000000ff9a00720c */ /* 0x000fe20003fa5270 */
[----:B------:R-:W-:Y:S01]  /*3ee0*/  IMAD.WIDE.U32 R146, R146, 0x1000000, RZ ;  /* 0x0100000092927825 */ /* 0x000fe200078e00ff */
[----:B------:R-:W-:-:S03]  /*3ef0*/  FSETP.GTU.FTZ.AND P2, PT, R150, R151, PT ;  /* 0x000000979600720b */ /* 0x000fc60003f5c000 */
[----:B------:R-:W-:Y:S01]  /*3f00*/  FMUL.FTZ R71, R71, R152 ;  /* 0x0000009847477220 */ /* 0x000fe20000410000 */
[----:B------:R-:W-:Y:S02]  /*3f10*/  SEL R91, RZ, 0x100, P4 ;  /* 0x00000100ff5b7807 */ /* 0x000fe40002000000 */
[----:B------:R-:W-:Y:S02]  /*3f20*/  SEL R150, RZ, 0x1000000, P2 ;  /* 0x01000000ff967807 */ /* 0x000fe40001000000 */
[----:B------:R-:W-:Y:S02]  /*3f30*/  FSEL R88, R71, RZ, !P2 ;  /* 0x000000ff47587208 */ /* 0x000fe40005000000 */
[----:B------:R-:W-:Y:S02]  /*3f40*/  SEL R90, RZ, 0x1, P1 ;  /* 0x00000001ff5a7807 */ /* 0x000fe40000800000 */
[----:B------:R-:W-:Y:S01]  /*3f50*/  SEL R89, RZ, 0x1, P5 ;  /* 0x00000001ff597807 */ /* 0x000fe20002800000 */
[----:B------:R-:W-:Y:S01]  /*3f60*/  FMUL.FTZ R71, R101, R88 ;  /* 0x0000005865477220 */ /* 0x000fe20000410000 */
[----:B------:R-:W-:-:S02]  /*3f70*/  ISETP.NE.AND P6, PT, R153, RZ, PT ;  /* 0x000000ff9900720c */ /* 0x000fc40003fc5270 */
[----:B------:R-:W-:Y:S01]  /*3f80*/  SEL R153, RZ, 0x1, P3 ;  /* 0x00000001ff997807 */ /* 0x000fe20001800000 */
[----:B------:R-:W-:Y:S01]  /*3f90*/  IMAD.WIDE.U32 R88, R89, 0x100, RZ ;  /* 0x0000010059587825 */ /* 0x000fe200078e00ff */
[----:B------:R-:W-:-:S03]  /*3fa0*/  LOP3.LUT R150, R91, R150, R160, 0xfe, !PT ;  /* 0x000000965b967212 */ /* 0x000fc600078efea0 */
[----:B------:R-:W-:Y:S01]  /*3fb0*/  @P0 FADD.FTZ R71, R63, R71 ;  /* 0x000000473f470221 */ /* 0x000fe20000010000 */
[----:B------:R-:W-:Y:S01]  /*3fc0*/  LEA R152, P0, R143, UR8, 0x5 ;  /* 0x000000088f987c11 */ /* 0x000fe2000f8028ff */
[----:B------:R-:W-:Y:S01]  /*3fd0*/  IMAD.WIDE.U32 R90, R90, 0x10000, RZ ;  /* 0x000100005a5a7825 */ /* 0x000fe200078e00ff */
[----:B------:R-:W-:Y:S02]  /*3fe0*/  LOP3.LUT R147, R147, R150, R153, 0xfe, !PT ;  /* 0x0000009693937212 */ /* 0x000fe400078efe99 */
[C---:B------:R-:W-:Y:S01]  /*3ff0*/  LEA.HI.X R153, R143.reuse, UR9, RZ, 0x5, P0 ;  /* 0x000000098f997c11 */ /* 0x040fe200080f2cff */
[----:B------:R-:W-:Y:S01]  /*4000*/  VIADD R150, R143, 0x100 ;  /* 0x000001008f967836 */ /* 0x000fe20000000000 */
[----:B------:R-:W-:Y:S02]  /*4010*/  LOP3.LUT R146, R88, R146, R90, 0xfe, !PT ;  /* 0x0000009258927212 */ /* 0x000fe400078efe5a */
[----:B------:R-:W-:Y:S01]  /*4020*/  LOP3.LUT R91, R89, R147, R91, 0xfe, !PT ;  /* 0x00000093595b7212 */ /* 0x000fe200078efe5b */
[----:B------:R0:W-:Y:S01]  /*4030*/  STG.E.128 desc[UR4][R152.64], R64 ;  /* 0x0000004098007986 */ /* 0x0001e2000c101d04 */
[----:B------:R-:W-:-:S02]  /*4040*/  LEA R88, P0, R143, UR6, 0x3 ;  /* 0x000000068f587c11 */ /* 0x000fc4000f8018ff */
[----:B------:R-:W-:Y:S01]  /*4050*/  SEL R147, RZ, 0x1, P6 ;  /* 0x00000001ff937807 */ /* 0x000fe20003000000 */
[----:B------:R0:W-:Y:S01]  /*4060*/  STG.E.128 desc[UR4][R152.64+0x10], R68 ;  /* 0x0000104498007986 */ /* 0x0001e2000c101d04 */
[----:B------:R-:W-:Y:S02]  /*4070*/  LEA.HI.X R89, R143, UR7, RZ, 0x3, P0 ;  /* 0x000000078f597c11 */ /* 0x000fe400080f1cff */
[----:B------:R-:W-:-:S05]  /*4080*/  LOP3.LUT R90, R146, R147, RZ, 0xfc, !PT ;  /* 0x00000093925a7212 */ /* 0x000fca00078efcff */
[----:B------:R0:W-:Y:S02]  /*4090*/  STG.E.64 desc[UR4][R88.64], R90 ;  /* 0x0000005a58007986 */ /* 0x0001e4000c101b04 */
.L_x_8639:
[----:B------:R-:W-:Y:S05]  /*40a0*/  BSYNC B0 ;  /* 0x0000000000007941 */ /* 0x000fea0003800000 */
.L_x_8638:
        /* <DEDUP_REMOVED lines=25> */
.L_x_8699:
[----:B------:R-:W-:-:S07]  /*4240*/  MOV R146, R156 ;  /* 0x0000009c00927202 */ /* 0x000fce0000000f00 */
.L_x_8700:
[----:B------:R-:W-:Y:S05]  /*4250*/  BSYNC B1 ;  /* 0x0000000000017941 */ /* 0x000fea0003800000 */
.L_x_8698:
        /* <DEDUP_REMOVED lines=16> */
.L_x_8704:
[----:B------:R-:W-:Y:S05]  /*4360*/  BSYNC B2 ;  /* 0x0000000000027941 */ /* 0x000fea0003800000 */
.L_x_8703:
        /* <DEDUP_REMOVED lines=38> */
[----:B------:R-:W-:-:S03]  /*45d0*/  HFMA2.MMA R88, -RZ, RZ, 0, 0 ;  /* 0x00000000ff587435 */ /* 0x000fc600000001ff */
[----:B------:R-:W-:Y:S01]  /*45e0*/  IMAD.WIDE.U32 R158, R158, -0x2daee0ad, RZ ;  /* 0xd2511f539e9e7825 */ /* 0x000fe200078e00ff */
[----:B------:R-:W-:-:S04]  /*45f0*/  LOP3.LUT R145, R157, R74, R95, 0x96, !PT ;  /* 0x0000004a9d917212 */ /* 0x000fc800078e965f */
[----:B------:R-:W-:-:S07]  /*4600*/  LOP3.LUT R144, R159, R144, R96, 0x96, !PT ;  /* 0x000000909f907212 */ /* 0x000fce00078e9660 */
.L_x_8702:
[----:B------:R-:W-:Y:S05]  /*4610*/  BSYNC B1 ;  /* 0x0000000000017941 */ /* 0x000fea0003800000 */
.L_x_8701:
[----:B------:R-:W0:Y:S01]  /*4620*/  LDC R153, c[0x0][0x298] ;  /* 0x0000a600ff997b82 */ /* 0x000e220000000800 */
[----:B------:R-:W-:Y:S01]  /*4630*/  I2FP.F32.U32 R74, R146 ;  /* 0x00000092004a7245 */ /* 0x000fe20000201000 */
[----:B------:R-:W-:Y:S01]  /*4640*/  IMAD.MOV.U32 R151, RZ, RZ, 0x2f800000 ;  /* 0x2f800000ff977424 */ /* 0x000fe200078e00ff */
[----:B-----5:R-:W-:Y:S01]  /*4650*/  SHF.L.U32 R90, R76, 0x10, RZ ;  /* 0x000000104c5a7819 */ /* 0x020fe200000006ff */
[----:B------:R-:W-:Y:S01]  /*4660*/  BSSY B1, `(.L_x_8705) ;  /* 0x0000019000017945 */ /* 0x000fe20003800000 */
[----:B------:R-:W-:Y:S01]  /*4670*/  ISETP.NE.U32.AND P0, PT, R72, RZ, PT ;  /* 0x000000ff4800720c */ /* 0x000fe20003f05070 */
[----:B------:R-:W-:Y:S01]  /*4680*/  FFMA.FTZ R75, R74, R151, 1.1641532182693481445e-10 ;  /* 0x2f0000004a4b7423 */ /* 0x000fe20000010097 */
[----:B------:R-:W-:Y:S01]  /*4690*/  PRMT R76, R76, 0x7632, R76 ;  /* 0x000076324c4c7816 */ /* 0x000fe2000000004c */
[----:B------:R-:W1:Y:S01]  /*46a0*/  LDC R152, c[0x0][0x294] ;  /* 0x0000a500ff987b82 */ /* 0x000e620000000800 */
[----:B------:R-:W-:Y:S01]  /*46b0*/  FMUL.FTZ R90, R90, R149 ;  /* 0x000000955a5a7220 */ /* 0x000fe20000410000 */
[----:B------:R-:W-:-:S03]  /*46c0*/  ISETP.NE.AND.EX P0, PT, R73, RZ, PT, P0 ;  /* 0x000000ff4900720c */ /* 0x000fc60003f05300 */
[----:B0-----:R-:W-:Y:S01]  /*46d0*/  FMUL.FTZ R90, R90, R153 ;  /* 0x000000995a5a7220 */ /* 0x001fe20000410000 */
[----:B-1----:R-:W-:Y:S01]  /*46e0*/  FSETP.GTU.FTZ.AND P1, PT, R75, R152, PT ;  /* 0x000000984b00720b */ /* 0x002fe20003f3c000 */
[----:B------:R-:W-:-:S03]  /*46f0*/  VIADD R75, R88, 0x1 ;  /* 0x00000001584b7836 */ /* 0x000fc60000000000 */
        /* <DEDUP_REMOVED lines=14> */
.L_x_8706:
[----:B------:R-:W-:-:S07]  /*47e0*/  IMAD.MOV.U32 R73, RZ, RZ, R156 ;  /* 0x000000ffff497224 */ /* 0x000fce00078e009c */
.L_x_8707:
[----:B------:R-:W-:Y:S05]  /*47f0*/  BSYNC B1 ;  /* 0x0000000000017941 */ /* 0x000fea0003800000 */
.L_x_8705:
        /* <DEDUP_REMOVED lines=16> */
.L_x_8711:
[----:B------:R-:W-:Y:S05]  /*4900*/  BSYNC B2 ;  /* 0x0000000000027941 */ /* 0x000fea0003800000 */
.L_x_8710:
        /* <DEDUP_REMOVED lines=43> */
.L_x_8709:
[----:B------:R-:W-:Y:S05]  /*4bc0*/  BSYNC B1 ;  /* 0x0000000000017941 */ /* 0x000fea0003800000 */
.L_x_8708:
[----:B------:R-:W-:Y:S01]  /*4bd0*/  I2FP.F32.U32 R74, R73 ;  /* 0x00000049004a7245 */ /* 0x000fe20000201000 */
[----:B------:R-:W-:Y:S01]  /*4be0*/  IMAD.U32 R76, R76, 0x10000, RZ ;  /* 0x000100004c4c7824 */ /* 0x000fe200078e00ff */
        /* <DEDUP_REMOVED lines=20> */
.L_x_8713:
[----:B------:R-:W-:-:S07]  /*4d30*/  MOV R76, R156 ;  /* 0x0000009c004c7202 */ /* 0x000fce0000000f00 */
.L_x_8714:
[----:B------:R-:W-:Y:S05]  /*4d40*/  BSYNC B1 ;  /* 0x0000000000017941 */ /* 0x000fea0003800000 */
.L_x_8712:
        /* <DEDUP_REMOVED lines=16> */
.L_x_8718:
[----:B------:R-:W-:Y:S05]  /*4e50*/  BSYNC B2 ;  /* 0x0000000000027941 */ /* 0x000fea0003800000 */
.L_x_8717:
        /* <DEDUP_REMOVED lines=44> */
.L_x_8716:
[----:B------:R-:W-:Y:S05]  /*5120*/  BSYNC B1 ;  /* 0x0000000000017941 */ /* 0x000fea0003800000 */
.L_x_8715:
[----:B------:R-:W-:Y:S01]  /*5130*/  I2FP.F32.U32 R74, R76 ;  /* 0x0000004c004a7245 */ /* 0x000fe20000201000 */
[----:B------:R-:W-:Y:S01]  /*5140*/  IMAD.U32 R76, R77, 0x10000, RZ ;  /* 0x000100004d4c7824 */ /* 0x000fe200078e00ff */
[----:B------:R-:W-:Y:S01]  /*5150*/  ISETP.NE.AND P2, PT, R88, 0x1, PT ;  /* 0x000000015800780c */ /* 0x000fe20003f45270 */
[----:B------:R-:W-:Y:S02]  /*5160*/  BSSY B1, `(.L_x_8719) ;  /* 0x0000014000017945 */ /* 0x000fe40003800000 */
[----:B------:R-:W-:Y:S01]  /*5170*/  FFMA.FTZ R75, R74, R151, 1.1641532182693481445e-10 ;  /* 0x2f0000004a4b7423 */ /* 0x000fe20000010097 */
[----:B------:R-:W-:-:S04]  /*5180*/  FMUL.FTZ R76, R76, R149 ;  /* 0x000000954c4c7220 */ /* 0x000fc80000410000 */
[----:B------:R-:W-:Y:S01]  /*5190*/  FMUL.FTZ R76, R76, R153 ;  /* 0x000000994c4c7220 */ /* 0x000fe20000410000 */
[----:B------:R-:W-:-:S04]  /*51a0*/  FSETP.GTU.FTZ.AND P1, PT, R75, R152, PT ;  /* 0x000000984b00720b */ /* 0x000fc80003f3c000 */
[----:B------:R-:W-:-:S05]  /*51b0*/  FSEL R75, R76, RZ, !P1 ;  /* 0x000000ff4c4b7208 */ /* 0x000fca0004800000 */
[----:B------:R-:W-:Y:S01]  /*51c0*/  FMUL.FTZ R74, R28, R75 ;  /* 0x0000004b1c4a7220 */ /* 0x000fe20000410000 */
[----:B------:R-:W-:Y:S02]  /*51d0*/  PRMT R75, R77, 0x7632, R75 ;  /* 0x000076324d4b7816 */ /* 0x000fe4000000004b */
        /* <DEDUP_REMOVED lines=11> */
.L_x_8720:
[----:B------:R-:W-:-:S07]  /*5290*/  MOV R146, R156 ;  /* 0x0000009c00927202 */ /* 0x000fce0000000f00 */
.L_x_8721:
[----:B------:R-:W-:Y:S05]  /*52a0*/  BSYNC B1 ;  /* 0x0000000000017941 */ /* 0x000fea0003800000 */
.L_x_8719:
        /* <DEDUP_REMOVED lines=16> */
.L_x_8725:
[----:B------:R-:W-:Y:S05]  /*53b0*/  BSYNC B2 ;  /* 0x0000000000027941 */ /* 0x000fea0003800000 */
.L_x_8724:
        /* <DEDUP_REMOVED lines=41> */
[----:B------:R-:W-:Y:S01]  /*5650*/  MOV R156, R76 ;  /* 0x0000004c009c7202 */ /* 0x000fe20000000f00 */
[----:B------:R-:W-:Y:S01]  /*5660*/  IMAD.MOV.U32 R158, RZ, RZ, R88 ;  /* 0x000000ffff9e7224 */ /* 0x000fe200078e0058 */
[----:B------:R-:W-:-:S08]  /*5670*/  LOP3.LUT R144, R89, R144, R96, 0x96, !PT ;  /* 0x0000009059907212 */ /* 0x000fd000078e9660 */
.L_x_8723:
[----:B------:R-:W-:Y:S05]  /*5680*/  BSYNC B1 ;  /* 0x0000000000017941 */ /* 0x000fea0003800000 */
.L_x_8722:
        /* <DEDUP_REMOVED lines=21> */
.L_x_8727:
[----:B------:R-:W-:-:S07]  /*57e0*/  MOV R146, R156 ;  /* 0x0000009c00927202 */ /* 0x000fce0000000f00 */
.L_x_8728:
[----:B------:R-:W-:Y:S05]  /*57f0*/  BSYNC B1 ;  /* 0x0000000000017941 */ /* 0x000fea0003800000 */
.L_x_8726:
        /* <DEDUP_REMOVED lines=16> */
.L_x_8732:
[----:B------:R-:W-:Y:S05]  /*5900*/  BSYNC B2 ;  /* 0x0000000000027941 */ /* 0x000fea0003800000 */
.L_x_8731:
        /* <DEDUP_REMOVED lines=44> */
.L_x_8730:
[----:B------:R-:W-:Y:S05]  /*5bd0*/  BSYNC B1 ;  /* 0x0000000000017941 */ /* 0x000fea0003800000 */
.L_x_8729:
[----:B------:R-:W-:Y:S01]  /*5be0*/  I2FP.F32.U32 R76, R146 ;  /* 0x00000092004c7245 */ /* 0x000fe20000201000 */
[C---:B------:R-:W-:Y:S01]  /*5bf0*/  IMAD.U32 R88, R78.reuse, 0x10000, RZ ;  /* 0x000100004e587824 */ /* 0x040fe200078e00ff */
[C---:B------:R-:W-:Y:S01]  /*5c00*/  ISETP.NE.AND P4, PT, R89.reuse, 0x1, PT ;  /* 0x000000015900780c */ /* 0x040fe20003f85270 */
        /* <DEDUP_REMOVED lines=19> */
.L_x_8734:
[----:B------:R-:W-:-:S07]  /*5d40*/  MOV R77, R156 ;  /* 0x0000009c004d7202 */ /* 0x000fce0000000f00 */
.L_x_8735:
[----:B------:R-:W-:Y:S05]  /*5d50*/  BSYNC B1 ;  /* 0x0000000000017941 */ /* 0x000fea0003800000 */
.L_x_8733:
        /* <DEDUP_REMOVED lines=16> */
.L_x_8739:
[----:B------:R-:W-:Y:S05]  /*5e60*/  BSYNC B2 ;  /* 0x0000000000027941 */ /* 0x000fea0003800000 */
.L_x_8738:
        /* <DEDUP_REMOVED lines=44> */
.L_x_8737:
[----:B------:R-:W-:Y:S05]  /*6130*/  BSYNC B1 ;  /* 0x0000000000017941 */ /* 0x000fea0003800000 */
.L_x_8736:
        /* <DEDUP_REMOVED lines=21> */
.L_x_8741:
[----:B------:R-:W-:-:S07]  /*6290*/  MOV R78, R156 ;  /* 0x0000009c004e7202 */ /* 0x000fce0000000f00 */
.L_x_8742:
[----:B------:R-:W-:Y:S05]  /*62a0*/  BSYNC B1 ;  /* 0x0000000000017941 */ /* 0x000fea0003800000 */
.L_x_8740:
        /* <DEDUP_REMOVED lines=16> */
.L_x_8746:
[----:B------:R-:W-:Y:S05]  /*63b0*/  BSYNC B2 ;  /* 0x0000000000027941 */ /* 0x000fea0003800000 */
.L_x_8745:
        /* <DEDUP_REMOVED lines=44> */
.L_x_8744:
[----:B------:R-:W-:Y:S05]  /*6680*/  BSYNC B1 ;  /* 0x0000000000017941 */ /* 0x000fea0003800000 */
.L_x_8743:
        /* <DEDUP_REMOVED lines=22> */
.L_x_8748:
[----:B------:R-:W-:-:S07]  /*67f0*/  MOV R159, R156 ;  /* 0x0000009c009f7202 */ /* 0x000fce0000000f00 */
.L_x_8749:
[----:B------:R-:W-:Y:S05]  /*6800*/  BSYNC B1 ;  /* 0x0000000000017941 */ /* 0x000fea0003800000 */
.L_x_8747:
        /* <DEDUP_REMOVED lines=18> */
.L_x_8753:
[----:B------:R-:W-:Y:S05]  /*6930*/  BSYNC B2 ;  /* 0x0000000000027941 */ /* 0x000fea0003800000 */
.L_x_8752:
[C---:B------:R-:W-:Y:S01]  /*6940*/  IMAD.HI.U32 R89, R2.reuse, -0x326172a9, RZ ;  /* 0xcd9e8d5702597827 */ /* 0x040fe200078e00ff */
[----:B------:R-:W-:Y:S01]  /*6950*/  LOP3.LUT R88, R91, R122, R135, 0x96, !PT ;  /* 0x0000007a5b587212 */ /* 0x000fe200078e9687 */
[----:B------:R-:W-:Y:S02]  /*6960*/  HFMA2.MMA R157, -RZ, RZ, 0, 0 ;  /* 0x00000000ff9d7435 */ /* 0x000fe400000001ff */
        /* <DEDUP_REMOVED lines=41> */
.L_x_8751:
[----:B------:R-:W-:Y:S05]  /*6c00*/  BSYNC B1 ;  /* 0x0000000000017941 */ /* 0x000fea0003800000 */
.L_x_8750:
[----:B------:R-:W-:Y:S01]  /*6c10*/  I2FP.F32.U32 R88, R159 ;  /* 0x0000009f00587245 */ /* 0x000fe20000201000 */
[----:B------:R-:W-:Y:S01]  /*6c20*/  IMAD.U32 R90, R79, 0x10000, RZ ;  /* 0x000100004f5a7824 */ /* 0x000fe200078e00ff */
[----:B------:R-:W-:Y:S02]  /*6c30*/  SEL R146, RZ, 0x1, P2 ;  /* 0x00000001ff927807 */ /* 0x000fe40001000000 */
[----:B------:R-:W-:Y:S01]  /*6c40*/  ISETP.NE.AND P6, PT, R154, RZ, PT ;  /* 0x000000ff9a00720c */ /* 0x000fe20003fc5270 */
[----:B------:R-:W-:Y:S01]  /*6c50*/  FFMA.FTZ R151, R88, R151, 1.1641532182693481445e-10 ;  /* 0x2f00000058977423 */ /* 0x000fe20000010097 */
[----:B------:R-:W-:Y:S01]  /*6c60*/  FMUL.FTZ R90, R90, R149 ;  /* 0x000000955a5a7220 */ /* 0x000fe20000410000 */
[----:B------:R-:W-:Y:S01]  /*6c70*/  SEL R154, RZ, 0x10000, P5 ;  /* 0x00010000ff9a7807 */ /* 0x000fe20002800000 */
[----:B------:R-:W-:Y:S01]  /*6c80*/  IMAD.WIDE.U32 R146, R146, 0x1000000, RZ ;  /* 0x0100000092927825 */ /* 0x000fe200078e00ff */
[----:B------:R-:W-:-:S03]  /*6c90*/  ISETP.NE.AND P5, PT, R155, RZ, PT ;  /* 0x000000ff9b00720c */ /* 0x000fc60003fa5270 */
[----:B------:R-:W-:Y:S01]  /*6ca0*/  FMUL.FTZ R90, R90, R153 ;  /* 0x000000995a5a7220 */ /* 0x000fe20000410000 */
[----:B------:R-:W-:Y:S02]  /*6cb0*/  FSETP.GTU.FTZ.AND P2, PT, R151, R152, PT ;  /* 0x000000989700720b */ /* 0x000fe40003f5c000 */
[----:B------:R-:W-:Y:S02]  /*6cc0*/  SEL R89, RZ, 0x100, P4 ;  /* 0x00000100ff597807 */ /* 0x000fe40002000000 */
[----:B------:R-:W-:Y:S02]  /*6cd0*/  FSEL R90, R90, RZ, !P2 ;  /* 0x000000ff5a5a7208 */ /* 0x000fe40005000000 */
[----:B------:R-:W-:Y:S02]  /*6ce0*/  SEL R151, RZ, 0x1000000, P2 ;  /* 0x01000000ff977807 */ /* 0x000fe40001000000 */
[----:B------:R-:W-:Y:S01]  /*6cf0*/  SEL R91, RZ, 0x1, P1 ;  /* 0x00000001ff5b7807 */ /* 0x000fe20000800000 */
[----:B------:R-:W-:Y:S01]  /*6d00*/  FMUL.FTZ R79, R105, R90 ;  /* 0x0000005a694f7220 */ /* 0x000fe20000410000 */
[----:B------:R-:W-:-:S02]  /*6d10*/  SEL R88, RZ, 0x1, P5 ;  /* 0x00000001ff587807 */ /* 0x000fc40002800000 */
[----:B------:R-:W-:Y:S01]  /*6d20*/  SEL R155, RZ, 0x1, P3 ;  /* 0x00000001ff9b7807 */ /* 0x000fe20001800000 */
[----:B------:R-:W-:Y:S01]  /*6d30*/  IMAD.WIDE.U32 R90, R91, 0x10000, RZ ;  /* 0x000100005b5a7825 */ /* 0x000fe200078e00ff */
[----:B------:R-:W-:-:S03]  /*6d40*/  LOP3.LUT R151, R89, R151, R154, 0xfe, !PT ;  /* 0x0000009759977212 */ /* 0x000fc600078efe9a */
[----:B------:R-:W-:Y:S01]  /*6d50*/  @P0 FADD.FTZ R79, R63, R79 ;  /* 0x0000004f3f4f0221 */ /* 0x000fe20000010000 */
[----:B------:R-:W-:Y:S01]  /*6d60*/  LEA R152, P0, R150, UR8, 0x5 ;  /* 0x0000000896987c11 */ /* 0x000fe2000f8028ff */
[----:B------:R-:W-:Y:S01]  /*6d70*/  IMAD.WIDE.U32 R88, R88, 0x100, RZ ;  /* 0x0000010058587825 */ /* 0x000fe200078e00ff */
[----:B------:R-:W-:Y:S02]  /*6d80*/  LOP3.LUT R147, R147, R151, R155, 0xfe, !PT ;  /* 0x0000009793937212 */ /* 0x000fe400078efe9b */
[----:B------:R-:W-:Y:S02]  /*6d90*/  LEA.HI.X R153, R150, UR9, RZ, 0x5, P0 ;  /* 0x0000000996997c11 */ /* 0x000fe400080f2cff */
[----:B------:R-:W-:Y:S02]  /*6da0*/  LOP3.LUT R146, R88, R146, R90, 0xfe, !PT ;  /* 0x0000009258927212 */ /* 0x000fe400078efe5a */
[----:B------:R-:W-:Y:S01]  /*6db0*/  LOP3.LUT R91, R89, R147, R91, 0xfe, !PT ;  /* 0x00000093595b7212 */ /* 0x000fe200078efe5b */
[----:B------:R1:W-:Y:S01]  /*6dc0*/  STG.E.128 desc[UR4][R152.64], R72 ;  /* 0x0000004898007986 */ /* 0x0003e2000c101d04 */
[----:B------:R-:W-:-:S02]  /*6dd0*/  LEA R88, P0, R150, UR6, 0x3 ;  /* 0x0000000696587c11 */ /* 0x000fc4000f8018ff */
[----:B------:R-:W-:Y:S01]  /*6de0*/  SEL R147, RZ, 0x1, P6 ;  /* 0x00000001ff937807 */ /* 0x000fe20003000000 */
[----:B------:R1:W-:Y:S01]  /*6df0*/  STG.E.128 desc[UR4][R152.64+0x10], R76 ;  /* 0x0000104c98007986 */ /* 0x0003e2000c101d04 */
[----:B------:R-:W-:Y:S02]  /*6e00*/  LEA.HI.X R89, R150, UR7, RZ, 0x3, P0 ;  /* 0x0000000796597c11 */ /* 0x000fe400080f1cff */
[----:B------:R-:W-:Y:S02]  /*6e10*/  LOP3.LUT R90, R146, R147, RZ, 0xfc, !PT ;  /* 0x00000093925a7212 */ /* 0x000fe400078efcff */
[----:B------:R-:W-:-:S03]  /*6e20*/  IADD3 R150, R150, 0x100, RZ ;  /* 0x0000010096967810 */ /* 0x000fc60007ffe0ff */
[----:B------:R1:W-:Y:S04]  /*6e30*/  STG.E.64 desc[UR4][R88.64], R90 ;  /* 0x0000005a58007986 */ /* 0x0003e8000c101b04 */
.L_x_8697:
[----:B------:R-:W-:Y:S05]  /*6e40*/  BSYNC B0 ;  /* 0x0000000000007941 */ /* 0x000fea0003800000 */
.L_x_8696:
        /* <DEDUP_REMOVED lines=15> */
[----:B01----:R-:W-:-:S11]  /*6f40*/  VIADD R88, R157, 0x1 ;  /* 0x000000019d587836 */ /* 0x003fd60000000000 */
        /* <DEDUP_REMOVED lines=9> */
.L_x_8757:
[----:B------:R-:W-:-:S07]  /*6fe0*/  IMAD.MOV.U32 R146, RZ, RZ, R156 ;  /* 0x000000ffff927224 */ /* 0x000fce00078e009c */
.L_x_8758:
[----:B------:R-:W-:Y:S05]  /*6ff0*/  BSYNC B1 ;  /* 0x0000000000017941 */ /* 0x000fea0003800000 */
.L_x_8756:
        /* <DEDUP_REMOVED lines=16> */
.L_x_8762:
[----:B------:R-:W-:Y:S05]  /*7100*/  BSYNC B2 ;  /* 0x0000000000027941 */ /* 0x000fea0003800000 */
.L_x_8761:
        /* <DEDUP_REMOVED lines=42> */
.L_x_8760:
[----:B------:R-:W-:Y:S05]  /*73b0*/  BSYNC B1 ;  /* 0x0000000000017941 */ /* 0x000fea0003800000 */
.L_x_8759:
[----:B------:R-:W0:Y:S01]  /*73c0*/  LDC R153, c[0x0][0x298] ;  /* 0x0000a600ff997b82 */ /* 0x000e220000000800 */
[----:B------:R-:W-:Y:S01]  /*73d0*/  HFMA2.MMA R151, -RZ, RZ, 0.1171875, 0 ;  /* 0x2f800000ff977435 */ /* 0x000fe200000001ff */
[----:B------:R-:W-:Y:S01]  /*73e0*/  I2FP.F32.U32 R82, R146 ;  /* 0x0000009200527245 */ /* 0x000fe20000201000 */
[----:B-----5:R-:W-:Y:S01]  /*73f0*/  IMAD.U32 R90, R84, 0x10000, RZ ;  /* 0x00010000545a7824 */ /* 0x020fe200078e00ff */
[----:B------:R-:W-:Y:S01]  /*7400*/  ISETP.NE.U32.AND P0, PT, R80, RZ, PT ;  /* 0x000000ff5000720c */ /* 0x000fe20003f05070 */
[----:B------:R-:W-:Y:S01]  /*7410*/  BSSY B1, `(.L_x_8763) ;  /* 0x0000018000017945 */ /* 0x000fe20003800000 */
[----:B------:R-:W-:Y:S01]  /*7420*/  PRMT R84, R84, 0x7632, R84 ;  /* 0x0000763254547816 */ /* 0x000fe20000000054 */
[----:B------:R-:W-:Y:S01]  /*7430*/  FMUL.FTZ R90, R90, R149 ;  /* 0x000000955a5a7220 */ /* 0x000fe20000410000 */
[----:B------:R-:W1:Y:S01]  /*7440*/  LDC R152, c[0x0][0x294] ;  /* 0x0000a500ff987b82 */ /* 0x000e620000000800 */
[----:B------:R-:W-:Y:S02]  /*7450*/  ISETP.NE.AND.EX P0, PT, R81, RZ, PT, P0 ;  /* 0x000000ff5100720c */ /* 0x000fe40003f05300 */
[----:B------:R-:W-:Y:S01]  /*7460*/  FFMA.FTZ R83, R82, R151, 1.1641532182693481445e-10 ;  /* 0x2f00000052537423 */ /* 0x000fe20000010097 */
[----:B0-----:R-:W-:-:S04]  /*7470*/  FMUL.FTZ R90, R90, R153 ;  /* 0x000000995a5a7220 */ /* 0x001fc80000410000 */
[----:B-1----:R-:W-:Y:S02]  /*7480*/  FSETP.GTU.FTZ.AND P1, PT, R83, R152, PT ;  /* 0x000000985300720b */ /* 0x002fe40003f3c000 */
[----:B------:R-:W-:Y:S02]  /*7490*/  IADD3 R83, R88, 0x1, RZ ;  /* 0x0000000158537810 */ /* 0x000fe40007ffe0ff */
        /* <DEDUP_REMOVED lines=14> */
.L_x_8764:
[----:B------:R-:W-:-:S07]  /*7580*/  MOV R81, R156 ;  /* 0x0000009c00517202 */ /* 0x000fce0000000f00 */
.L_x_8765:
[----:B------:R-:W-:Y:S05]  /*7590*/  BSYNC B1 ;  /* 0x0000000000017941 */ /* 0x000fea0003800000 */
.L_x_8763:
        /* <DEDUP_REMOVED lines=16> */
.L_x_8769:
[----:B------:R-:W-:Y:S05]  /*76a0*/  BSYNC B2 ;  /* 0x0000000000027941 */ /* 0x000fea0003800000 */
.L_x_8768:
        /* <DEDUP_REMOVED lines=43> */
.L_x_8767:
[----:B------:R-:W-:Y:S05]  /*7960*/  BSYNC B1 ;  /* 0x0000000000017941 */ /* 0x000fea0003800000 */
.L_x_8766:
[----:B------:R-:W-:Y:S01]  /*7970*/  I2FP.F32.U32 R82, R81 ;  /* 0x0000005100527245 */ /* 0x000fe20000201000 */
[----:B------:R-:W-:Y:S01]  /*7980*/  BSSY B1, `(.L_x_8770) ;  /* 0x0000016000017945 */ /* 0x000fe20003800000 */
[----:B------:R-:W-:Y:S01]  /*7990*/  SHF.L.U32 R84, R84, 0x10, RZ ;  /* 0x0000001054547819 */ /* 0x000fe200000006ff */
[----:B------:R-:W-:Y:S02]  /*79a0*/  VIADD R88, R83, 0x1 ;  /* 0x0000000153587836 */ /* 0x000fe40000000000 */
[----:B------:R-:W-:Y:S02]  /*79b0*/  FFMA.FTZ R81, R82, R151, 1.1641532182693481445e-10 ;  /* 0x2f00000052517423 */ /* 0x000fe40000010097 */
[----:B------:R-:W-:-:S03]  /*79c0*/  FMUL.FTZ R84, R84, R149 ;  /* 0x0000009554547220 */ /* 0x000fc60000410000 */
        /* <DEDUP_REMOVED lines=16> */
.L_x_8771:
[----:B------:R-:W-:-:S07]  /*7ad0*/  IMAD.MOV.U32 R84, RZ, RZ, R156 ;  /* 0x000000ffff547224 */ /* 0x000fce00078e009c */
.L_x_8772:
[----:B------:R-:W-:Y:S05]  /*7ae0*/  BSYNC B1 ;  /* 0x0000000000017941 */ /* 0x000fea0003800000 */
.L_x_8770:
        /* <DEDUP_REMOVED lines=16> */
.L_x_8776:
[----:B------:R-:W-:Y:S05]  /*7bf0*/  BSYNC B2 ;  /* 0x0000000000027941 */ /* 0x000fea0003800000 */
.L_x_8775:
        /* <DEDUP_REMOVED lines=44> */
.L_x_8774:
[----:B------:R-:W-:Y:S05]  /*7ec0*/  BSYNC B1 ;  /* 0x0000000000017941 */ /* 0x000fea0003800000 */
.L_x_8773:
[----:B------:R-:W-:Y:S01]  /*7ed0*/  I2FP.F32.U32 R82, R84 ;  /* 0x0000005400527245 */ /* 0x000fe20000201000 */
[----:B------:R-:W-:Y:S01]  /*7ee0*/  BSSY B1, `(.L_x_8777) ;  /* 0x0000016000017945 */ /* 0x000fe20003800000 */
[----:B------:R-:W-:Y:S02]  /*7ef0*/  SHF.L.U32 R84, R85, 0x10, RZ ;  /* 0x0000001055547819 */ /* 0x000fe400000006ff */
[----:B------:R-:W-:Y:S01]  /*7f00*/  ISETP.NE.AND P2, PT, R88, 0x1, PT ;  /* 0x000000015800780c */ /* 0x000fe20003f45270 */
[----:B------:R-:W-:Y:S02]  /*7f10*/  FFMA.FTZ R83, R82, R151, 1.1641532182693481445e-10 ;  /* 0x2f00000052537423 */ /* 0x000fe40000010097 */
[----:B------:R-:W-:-:S03]  /*7f20*/  FMUL.FTZ R84, R84, R149 ;  /* 0x0000009554547220 */ /* 0x000fc60000410000 */
[----:B------:R-:W-:Y:S01]  /*7f30*/  FSETP.GTU.FTZ.AND P1, PT, R83, R152, PT ;  /* 0x000000985300720b */ /* 0x000fe20003f3c000 */
[----:B------:R-:W-:-:S05]  /*7f40*/  FMUL.FTZ R84, R84, R153 ;  /* 0x0000009954547220 */ /* 0x000fca0000410000 */
[----:B------:R-:W-:-:S05]  /*7f50*/  FSEL R83, R84, RZ, !P1 ;  /* 0x000000ff54537208 */ /* 0x000fca0004800000 */
[----:B------:R-:W-:Y:S01]  /*7f60*/  FMUL.FTZ R82, R32, R83 ;  /* 0x0000005320527220 */ /* 0x000fe20000410000 */
[----:B------:R-:W-:Y:S01]  /*7f70*/  PRMT R83, R85, 0x7632, R83 ;  /* 0x0000763255537816 */ /* 0x000fe20000000053 */
[----:B------:R-:W-:Y:S02]  /*7f80*/  VIADD R85, R88, 0x1 ;  /* 0x0000000158557836 */ /* 0x000fe40000000000 */
        /* <DEDUP_REMOVED lines=10> */
.L_x_8778:
[----:B------:R-:W-:-:S07]  /*8030*/  IMAD.MOV.U32 R146, RZ, RZ, R156 ;  /* 0x000000ffff927224 */ /* 0x000fce00078e009c */
.L_x_8779:
[----:B------:R-:W-:Y:S05]  /*8040*/  BSYNC B1 ;  /* 0x0000000000017941 */ /* 0x000fea0003800000 */
.L_x_8777:
        /* <DEDUP_REMOVED lines=16> */
.L_x_8783:
[----:B------:R-:W-:Y:S05]  /*8150*/  BSYNC B2 ;  /* 0x0000000000027941 */ /* 0x000fea0003800000 */
.L_x_8782:
        /* <DEDUP_REMOVED lines=44> */
.L_x_8781:
[----:B------:R-:W-:Y:S05]  /*8420*/  BSYNC B1 ;  /* 0x0000000000017941 */ /* 0x000fea0003800000 */
.L_x_8780:
        /* <DEDUP_REMOVED lines=21> */
.L_x_8785:
[----:B------:R-:W-:-:S07]  /*8580*/  IMAD.MOV.U32 R146, RZ, RZ, R156 ;  /* 0x000000ffff927224 */ /* 0x000fce00078e009c */
.L_x_8786:
[----:B------:R-:W-:Y:S05]  /*8590*/  BSYNC B1 ;  /* 0x0000000000017941 */ /* 0x000fea0003800000 */
.L_x_8784:
        /* <DEDUP_REMOVED lines=16> */
.L_x_8790:
[----:B------:R-:W-:Y:S05]  /*86a0*/  BSYNC B2 ;  /* 0x0000000000027941 */ /* 0x000fea0003800000 */
.L_x_8789:
        /* <DEDUP_REMOVED lines=44> */
.L_x_8788:
[----:B------:R-:W-:Y:S05]  /*8970*/  BSYNC B1 ;  /* 0x0000000000017941 */ /* 0x000fea0003800000 */
.L_x_8787:
        /* <DEDUP_REMOVED lines=22> */
.L_x_8792:
[----:B------:R-:W-:-:S07]  /*8ae0*/  IMAD.MOV.U32 R85, RZ, RZ, R156 ;  /* 0x000000ffff557224 */ /* 0x000fce00078e009c */
.L_x_8793:
[----:B------:R-:W-:Y:S05]  /*8af0*/  BSYNC B1 ;  /* 0x0000000000017941 */ /* 0x000fea0003800000 */
.L_x_8791:
        /* <DEDUP_REMOVED lines=16> */
.L_x_8797:
[----:B------:R-:W-:Y:S05]  /*8c00*/  BSYNC B2 ;  /* 0x0000000000027941 */ /* 0x000fea0003800000 */
.L_x_8796:
        /* <DEDUP_REMOVED lines=44> */
.L_x_8795:
[----:B------:R-:W-:Y:S05]  /*8ed0*/  BSYNC B1 ;  /* 0x0000000000017941 */ /* 0x000fea0003800000 */
.L_x_8794:
        /* <DEDUP_REMOVED lines=21> */
.L_x_8799:
[----:B------:R-:W-:-:S07]  /*9030*/  IMAD.MOV.U32 R86, RZ, RZ, R156 ;  /* 0x000000ffff567224 */ /* 0x000fce00078e009c */
.L_x_8800:
[----:B------:R-:W-:Y:S05]  /*9040*/  BSYNC B1 ;  /* 0x0000000000017941 */ /* 0x000fea0003800000 */
.L_x_8798:
        /* <DEDUP_REMOVED lines=16> */
.L_x_8804:
[----:B------:R-:W-:Y:S05]  /*9150*/  BSYNC B2 ;  /* 0x0000000000027941 */ /* 0x000fea0003800000 */
.L_x_8803:
        /* <DEDUP_REMOVED lines=44> */
.L_x_8802:
[----:B------:R-:W-:Y:S05]  /*9420*/  BSYNC B1 ;  /* 0x0000000000017941 */ /* 0x000fea0003800000 */
.L_x_8801:
        /* <DEDUP_REMOVED lines=22> */
.L_x_8806:
[----:B------:R-:W-:-:S07]  /*9590*/  IMAD.MOV.U32 R159, RZ, RZ, R156 ;  /* 0x000000ffff9f7224 */ /* 0x000fce00078e009c */
.L_x_8807:
[----:B------:R-:W-:Y:S05]  /*95a0*/  BSYNC B1 ;  /* 0x0000000000017941 */ /* 0x000fea0003800000 */
.L_x_8805:
        /* <DEDUP_REMOVED lines=18> */
.L_x_8811:
[----:B------:R-:W-:Y:S05]  /*96d0*/  BSYNC B2 ;  /* 0x0000000000027941 */ /* 0x000fea0003800000 */
.L_x_8810:
        /* <DEDUP_REMOVED lines=44> */
.L_x_8809:
[----:B------:R-:W-:Y:S05]  /*99a0*/  BSYNC B1 ;  /* 0x0000000000017941 */ /* 0x000fea0003800000 */
.L_x_8808:
[----:B------:R-:W-:Y:S02]  /*99b0*/  I2FP.F32.U32 R88, R159 ;  /* 0x0000009f00587245 */ /* 0x000fe40000201000 */
[----:B------:R-:W-:Y:S02]  /*99c0*/  SHF.L.U32 R90, R87, 0x10, RZ ;  /* 0x00000010575a7819 */ /* 0x000fe400000006ff */
        /* <DEDUP_REMOVED lines=8> */
[----:B------:R-:W-:Y:S02]  /*9a50*/  ISETP.NE.AND P5, PT, R155, RZ, PT ;  /* 0x000000ff9b00720c */ /* 0x000fe40003fa5270 */
        /* <DEDUP_REMOVED lines=23> */
.L_x_8755:
[----:B------:R-:W-:Y:S05]  /*9bd0*/  BSYNC B0 ;  /* 0x0000000000007941 */ /* 0x000fea0003800000 */
.L_x_8754:
        /* <DEDUP_REMOVED lines=104> */
.L_x_8830:
        /* <DEDUP_REMOVED lines=33> */
[----:B-1----:R-:W-:Y:S01]  /*a470*/  IMAD.IADD R150, R150, 0x1, R153 ;  /* 0x0000000196967824 */ /* 0x002fe200078e0299 */
[----:B------:R-:W-:Y:S01]  /*a480*/  I2FP.F32.S32 R153, R153 ;  /* 0x0000009900997245 */ /* 0x000fe20000201400 */
[C---:B0-----:R-:W-:Y:S01]  /*a490*/  FMUL.FTZ R147, R149.reuse, R154 ;  /* 0x0000009a95937220 */ /* 0x041fe20000410000 */
[----:B------:R-:W-:-:S02]  /*a4a0*/  FADD.FTZ R149, -R149, R88 ;  /* 0x0000005895957221 */ /* 0x000fc40000010100 */
[----:B------:R-:W0:Y:S01]  /*a4b0*/  SHFL.DOWN PT, R155, R150, 0x1, 0x1f ;  /* 0x08201f00969b7f89 */ /* 0x000e2200000e0000 */
        /* <DEDUP_REMOVED lines=41> */
[C---:B0-----:R-:W-:Y:S01]  /*a750*/  FMUL.FTZ R146, R151.reuse, R151 ;  /* 0x0000009797927220 */ /* 0x041fe20000410000 */
[----:B------:R0:W-:Y:S01]  /*a760*/  @!P0 STG.E desc[UR4][R90.64], R151 ;  /* 0x000000975a008986 */ /* 0x0001e2000c101904 */
[----:B------:R-:W-:Y:S01]  /*a770*/  FSEL R152, R151, RZ, !P2 ;  /* 0x000000ff97987208 */ /* 0x000fe20005000000 */
[----:B---3--:R-:W-:Y:S02]  /*a780*/  @!P0 IMAD.WIDE R88, R19, 0x4, R88 ;  /* 0x0000000413588825 */ /* 0x008fe400078e0258 */
[----:B------:R-:W-:Y:S02]  /*a790*/  FSEL R149, R146, RZ, P2 ;  /* 0x000000ff92957208 */ /* 0x000fe40001000000 */
[----:B--2---:R-:W-:-:S04]  /*a7a0*/  FFMA.FTZ R146, R147, UR10, R148 ;  /* 0x0000000a93927c23 */ /* 0x004fc80008010094 */
[----:B------:R-:W-:-:S04]  /*a7b0*/  FADD.FTZ R146, R146, R149 ;  /* 0x0000009592927221 */ /* 0x000fc80000010000 */
[----:B------:R-:W1:Y:S02]  /*a7c0*/  MUFU.RSQ R153, R146 ;  /* 0x0000009200997308 */ /* 0x000e640000001400 */
[----:B-1----:R0:W-:Y:S01]  /*a7d0*/  @!P0 STG.E desc[UR4][R88.64], R153 ;  /* 0x0000009958008986 */ /* 0x0021e2000c101904 */
        /* <DEDUP_REMOVED lines=21> */
[----:B------:R-:W-:-:S03]  /*a930*/  FFMA.FTZ R149, R112, R149, R125 ;  /* 0x0000009570957223 */ /* 0x000fc6000001007d */
[----:B------:R-:W-:Y:S01]  /*a940*/  FMUL.FTZ R151, R153, R89 ;  /* 0x0000005999977220 */ /* 0x000fe20000410000 */
[----:B------:R-:W-:Y:S01]  /*a950*/  FFMA.FTZ R89, R36, R90, R47 ;  /* 0x0000005a24597223 */ /* 0x000fe2000001002f */
[----:B------:R-:W-:Y:S01]  /*a960*/  FFMA.FTZ R90, R111, R91, R124 ;  /* 0x0000005b6f5a7223 */ /* 0x000fe2000001007c */
[----:B------:R-:W-:Y:S01]  /*a970*/  FFMA.FTZ R91, R38, R150, R49 ;  /* 0x00000096265b7223 */ /* 0x000fe20000010031 */
[----:B------:R-:W-:Y:S01]  /*a980*/  FFMA.FTZ R150, R113, R151, R126 ;  /* 0x0000009771967223 */ /* 0x000fe2000001007e */
[----:B0-----:R-:W-:Y:S02]  /*a990*/  IMAD.WIDE.U32 R146, R143, 0x10, R146 ;  /* 0x000000108f927825 */ /* 0x001fe400078e0092 */
[----:B------:R-:W-:Y:S02]  /*a9a0*/  F2FP.BF16.F32.PACK_AB R89, R90, R89 ;  /* 0x000000595a59723e */ /* 0x000fe400000010ff */
[----:B------:R-:W-:Y:S01]  /*a9b0*/  F2FP.BF16.F32.PACK_AB R90, R149, R148 ;  /* 0x00000094955a723e */ /* 0x000fe200000010ff */
[----:B------:R-:W-:Y:S01]  /*a9c0*/  VIADD R143, R143, 0x100 ;  /* 0x000001008f8f7836 */ /* 0x000fe20000000000 */
[----:B------:R-:W-:-:S05]  /*a9d0*/  F2FP.BF16.F32.PACK_AB R91, R150, R91 ;  /* 0x0000005b965b723e */ /* 0x000fca00000010ff */
[----:B------:R1:W-:Y:S02]  /*a9e0*/  STG.E.128 desc[UR4][R146.64], R88 ;  /* 0x0000005892007986 */ /* 0x0003e4000c101d04 */
.L_x_8814:
[----:B------:R-:W-:Y:S05]  /*a9f0*/  BSYNC B0 ;  /* 0x0000000000007941 */ /* 0x000fea0003800000 */
.L_x_8813:
[----:B------:R-:W-:Y:S01]  /*aa00*/  ISETP.NE.AND P0, PT, R141, RZ, PT ;  /* 0x000000ff8d00720c */ /* 0x000fe20003f05270 */
[----:B------:R-:W-:-:S12]  /*aa10*/  BSSY B0, `(.L_x_8815) ;  /* 0x0000022000007945 */ /* 0x000fd80003800000 */
        /* <DEDUP_REMOVED lines=27> */
[C---:B0-----:R-:W-:Y:S01]  /*abd0*/  IMAD.WIDE.U32 R146, R143.reuse, 0x10, R146 ;  /* 0x000000108f927825 */ /* 0x041fe200078e0092 */
[----:B------:R-:W-:Y:S02]  /*abe0*/  IADD3 R143, R143, 0x100, RZ ;  /* 0x000001008f8f7810 */ /* 0x000fe40007ffe0ff */
[----:B------:R-:W-:Y:S02]  /*abf0*/  F2FP.BF16.F32.PACK_AB R89, R90, R89 ;  /* 0x000000595a59723e */ /* 0x000fe400000010ff */
[----:B------:R-:W-:-:S02]  /*ac00*/  F2FP.BF16.F32.PACK_AB R90, R149, R148 ;  /* 0x00000094955a723e */ /* 0x000fc400000010ff */
[----:B------:R-:W-:-:S05]  /*ac10*/  F2FP.BF16.F32.PACK_AB R91, R150, R91 ;  /* 0x0000005b965b723e */ /* 0x000fca00000010ff */
[----:B------:R2:W-:Y:S02]  /*ac20*/  STG.E.128 desc[UR4][R146.64], R88 ;  /* 0x0000005892007986 */ /* 0x0005e4000c101d04 */
.L_x_8816:
[----:B------:R-:W-:Y:S05]  /*ac30*/  BSYNC B0 ;  /* 0x0000000000007941 */ /* 0x000fea0003800000 */
.L_x_8815:
        /* <DEDUP_REMOVED lines=34> */
.L_x_8818:
[----:B------:R-:W-:Y:S05]  /*ae60*/  BSYNC B0 ;  /* 0x0000000000007941 */ /* 0x000fea0003800000 */
.L_x_8817:
[----:B------:R-:W-:Y:S01]  /*ae70*/  VIADD R19, R19, UR12 ;  /* 0x0000000c13137c36 */ /* 0x000fe20008000000 */
[----:B------:R-:W-:-:S04]  /*ae80*/  SEL R148, RZ, 0x1, P1 ;  /* 0x00000001ff947807 */ /* 0x000fc80000800000 */
[----:B------:R-:W-:-:S13]  /*ae90*/  ISETP.GE.AND P0, PT, R19, UR13, PT ;  /* 0x0000000d13007c0c */ /* 0x000fda000bf06270 */
[----:B------:R-:W-:Y:S05]  /*aea0*/  @!P0 BRA `(.L_x_8819) ;  /* 0xffffff6000f48947 */ /* 0x000fea000383ffff */
[----:B------:R-:W-:Y:S05]  /*aeb0*/  EXIT ;  /* 0x000000000000794d */ /* 0x000fea0003800000 */
.L_x_8812:
[----:B------:R-:W-:Y:S01]  /*aec0*/  HFMA2.MMA R154, -RZ, RZ, 0, 1.847743988037109375e-06 ;  /* 0x0000001fff9a7435 */ /* 0x000fe200000001ff */
[----:B------:R-:W-:Y:S01]  /*aed0*/  MOV R152, R89 ;  /* 0x0000005900987202 */ /* 0x000fe20000000f00 */
[----:B------:R-:W-:Y:S02]  /*aee0*/  IMAD.MOV.U32 R153, RZ, RZ, 0x1 ;  /* 0x00000001ff997424 */ /* 0x000fe400078e00ff */
[----:B------:R-:W-:-:S07]  /*aef0*/  IMAD.MOV.U32 R151, RZ, RZ, -0x1 ;  /* 0xffffffffff977424 */ /* 0x000fce00078e00ff */
[----:B------:R-:W-:Y:S05]  /*af00*/  WARPSYNC.COLLECTIVE R151, `(.L_x_8820) ;  /* 0x0000000097087348 */ /* 0x000fea0003c00000 */
[----:B------:R0:W1:Y:S02]  /*af10*/  SHFL.BFLY P4, R150, R152, R153, R154 ;  /* 0x0c00009998967389 */ /* 0x000064000008009a */
[----:B01----:R-:W-:Y:S01]  /*af20*/  ENDCOLLECTIVE ;  /* 0x000000000000791b */ /* 0x003fe20003800000 */
.L_x_8820:
[----:B------:R-:W-:Y:S01]  /*af30*/  HFMA2.MMA R153, -RZ, RZ, 0, 1.1920928955078125e-07 ;  /* 0x00000002ff997435 */ /* 0x000fe200000001ff */
[----:B------:R-:W-:-:S05]  /*af40*/  MOV R88, R150 ;  /* 0x0000009600587202 */ /* 0x000fca0000000f00 */
[----:B------:R-:W-:-:S04]  /*af50*/  FADD.FTZ R146, R89, R88 ;  /* 0x0000005859927221 */ /* 0x000fc80000010000 */
[----:B------:R-:W-:-:S07]  /*af60*/  IMAD.MOV.U32 R152, RZ, RZ, R146 ;  /* 0x000000ffff987224 */ /* 0x000fce00078e0092 */
[----:B------:R-:W-:Y:S05]  /*af70*/  WARPSYNC.COLLECTIVE R151, `(.L_x_8821) ;  /* 0x0000000097087348 */ /* 0x000fea0003c00000 */
[----:B------:R0:W1:Y:S02]  /*af80*/  SHFL.BFLY P4, R150, R152, R153, R154 ;  /* 0x0c00009998967389 */ /* 0x000064000008009a */
[----:B01----:R-:W-:Y:S01]  /*af90*/  ENDCOLLECTIVE ;  /* 0x000000000000791b */ /* 0x003fe20003800000 */
.L_x_8821:
[----:B------:R-:W-:Y:S02]  /*afa0*/  IMAD.MOV.U32 R153, RZ, RZ, 0x4 ;  /* 0x00000004ff997424 */ /* 0x000fe400078e00ff */
[----:B------:R-:W-:-:S04]  /*afb0*/  IMAD.MOV.U32 R147, RZ, RZ, R150 ;  /* 0x000000ffff937224 */ /* 0x000fc800078e0096 */
[----:B------:R-:W-:-:S05]  /*afc0*/  FADD.FTZ R147, R146, R147 ;  /* 0x0000009392937221 */ /* 0x000fca0000010000 */
[----:B------:R-:W-:-:S07]  /*afd0*/  MOV R152, R147 ;  /* 0x0000009300987202 */ /* 0x000fce0000000f00 */
[----:B------:R-:W-:Y:S05]  /*afe0*/  WARPSYNC.COLLECTIVE R151, `(.L_x_8822) ;  /* 0x0000000097087348 */ /* 0x000fea0003c00000 */
[----:B------:R0:W1:Y:S02]  /*aff0*/  SHFL.BFLY P4, R150, R152, R153, R154 ;  /* 0x0c00009998967389 */ /* 0x000064000008009a */
[----:B01----:R-:W-:Y:S01]  /*b000*/  ENDCOLLECTIVE ;  /* 0x000000000000791b */ /* 0x003fe20003800000 */
.L_x_8822:
[----:B------:R-:W-:Y:S01]  /*b010*/  HFMA2.MMA R153, -RZ, RZ, 0, 4.76837158203125e-07 ;  /* 0x00000008ff997435 */ /* 0x000fe200000001ff */
[----:B------:R-:W-:-:S05]  /*b020*/  MOV R88, R150 ;  /* 0x0000009600587202 */ /* 0x000fca0000000f00 */
[----:B------:R-:W-:-:S04]  /*b030*/  FADD.FTZ R148, R147, R88 ;  /* 0x0000005893947221 */ /* 0x000fc80000010000 */
[----:B------:R-:W-:-:S07]  /*b040*/  IMAD.MOV.U32 R152, RZ, RZ, R148 ;  /* 0x000000ffff987224 */ /* 0x000fce00078e0094 */
[----:B------:R-:W-:Y:S05]  /*b050*/  WARPSYNC.COLLECTIVE R151, `(.L_x_8823) ;  /* 0x0000000097087348 */ /* 0x000fea0003c00000 */
[----:B------:R0:W1:Y:S02]  /*b060*/  SHFL.BFLY P4, R150, R152, R153, R154 ;  /* 0x0c00009998967389 */ /* 0x000064000008009a */
[----:B01----:R-:W-:Y:S01]  /*b070*/  ENDCOLLECTIVE ;  /* 0x000000000000791b */ /* 0x003fe20003800000 */
.L_x_8823:
[----:B------:R-:W-:Y:S02]  /*b080*/  IMAD.MOV.U32 R153, RZ, RZ, 0x10 ;  /* 0x00000010ff997424 */ /* 0x000fe400078e00ff */
[----:B------:R-:W-:-:S04]  /*b090*/  IMAD.MOV.U32 R149, RZ, RZ, R150 ;  /* 0x000000ffff957224 */ /* 0x000fc800078e0096 */
[----:B------:R-:W-:-:S05]  /*b0a0*/  FADD.FTZ R149, R148, R149 ;  /* 0x0000009594957221 */ /* 0x000fca0000010000 */
[----:B------:R-:W-:-:S07]  /*b0b0*/  MOV R152, R149 ;  /* 0x0000009500987202 */ /* 0x000fce0000000f00 */
[----:B------:R-:W-:Y:S05]  /*b0c0*/  WARPSYNC.COLLECTIVE R151, `(.L_x_8824) ;  /* 0x0000000097087348 */ /* 0x000fea0003c00000 */
[----:B------:R0:W1:Y:S02]  /*b0d0*/  SHFL.BFLY P4, R150, R152, R153, R154 ;  /* 0x0c00009998967389 */ /* 0x000064000008009a */
[----:B01----:R-:W-:Y:S01]  /*b0e0*/  ENDCOLLECTIVE ;  /* 0x000000000000791b */ /* 0x003fe20003800000 */
.L_x_8824:
        /* <DEDUP_REMOVED lines=57> */
.L_x_8825:
[----:B------:R-:W-:Y:S02]  /*b480*/  IMAD.MOV.U32 R153, RZ, RZ, 0x2 ;  /* 0x00000002ff997424 */ /* 0x000fe400078e00ff */
[----:B------:R-:W-:-:S04]  /*b490*/  IMAD.MOV.U32 R146, RZ, RZ, R150 ;  /* 0x000000ffff927224 */ /* 0x000fc800078e0096 */
[----:B------:R-:W-:-:S05]  /*b4a0*/  FADD.FTZ R146, R89, R146 ;  /* 0x0000009259927221 */ /* 0x000fca0000010000 */
[----:B------:R-:W-:-:S07]  /*b4b0*/  MOV R152, R146 ;  /* 0x0000009200987202 */ /* 0x000fce0000000f00 */
[----:B------:R-:W-:Y:S05]  /*b4c0*/  WARPSYNC.COLLECTIVE R151, `(.L_x_8826) ;  /* 0x0000000097087348 */ /* 0x000fea0003c00000 */
[----:B------:R0:W1:Y:S02]  /*b4d0*/  SHFL.BFLY P4, R150, R152, R153, R154 ;  /* 0x0c00009998967389 */ /* 0x000064000008009a */
[----:B01----:R-:W-:Y:S01]  /*b4e0*/  ENDCOLLECTIVE ;  /* 0x000000000000791b */ /* 0x003fe20003800000 */
.L_x_8826:
[----:B------:R-:W-:Y:S01]  /*b4f0*/  HFMA2.MMA R153, -RZ, RZ, 0, 2.384185791015625e-07 ;  /* 0x00000004ff997435 */ /* 0x000fe200000001ff */
[----:B------:R-:W-:-:S05]  /*b500*/  MOV R147, R150 ;  /* 0x0000009600937202 */ /* 0x000fca0000000f00 */
[----:B------:R-:W-:-:S04]  /*b510*/  FADD.FTZ R147, R146, R147 ;  /* 0x0000009392937221 */ /* 0x000fc80000010000 */
[----:B------:R-:W-:-:S07]  /*b520*/  IMAD.MOV.U32 R152, RZ, RZ, R147 ;  /* 0x000000ffff987224 */ /* 0x000fce00078e0093 */
[----:B------:R-:W-:Y:S05]  /*b530*/  WARPSYNC.COLLECTIVE R151, `(.L_x_8827) ;  /* 0x0000000097087348 */ /* 0x000fea0003c00000 */
[----:B------:R0:W1:Y:S02]  /*b540*/  SHFL.BFLY P4, R150, R152, R153, R154 ;  /* 0x0c00009998967389 */ /* 0x000064000008009a */
[----:B01----:R-:W-:Y:S01]  /*b550*/  ENDCOLLECTIVE ;  /* 0x000000000000791b */ /* 0x003fe20003800000 */
.L_x_8827:
[----:B------:R-:W-:Y:S02]  /*b560*/  IMAD.MOV.U32 R153, RZ, RZ, 0x8 ;  /* 0x00000008ff997424 */ /* 0x000fe400078e00ff */
[----:B------:R-:W-:-:S04]  /*b570*/  IMAD.MOV.U32 R148, RZ, RZ, R150 ;  /* 0x000000ffff947224 */ /* 0x000fc800078e0096 */
[----:B------:R-:W-:-:S05]  /*b580*/  FADD.FTZ R148, R147, R148 ;  /* 0x0000009493947221 */ /* 0x000fca0000010000 */
[----:B------:R-:W-:-:S07]  /*b590*/  MOV R152, R148 ;  /* 0x0000009400987202 */ /* 0x000fce0000000f00 */
[----:B------:R-:W-:Y:S05]  /*b5a0*/  WARPSYNC.COLLECTIVE R151, `(.L_x_8828) ;  /* 0x0000000097087348 */ /* 0x000fea0003c00000 */
[----:B------:R0:W1:Y:S02]  /*b5b0*/  SHFL.BFLY P4, R150, R152, R153, R154 ;  /* 0x0c00009998967389 */ /* 0x000064000008009a */
[----:B01----:R-:W-:Y:S01]  /*b5c0*/  ENDCOLLECTIVE ;  /* 0x000000000000791b */ /* 0x003fe20003800000 */
.L_x_8828:
[----:B------:R-:W-:Y:S01]  /*b5d0*/  HFMA2.MMA R153, -RZ, RZ, 0, 9.5367431640625e-07 ;  /* 0x00000010ff997435 */ /* 0x000fe200000001ff */
[----:B------:R-:W-:-:S05]  /*b5e0*/  MOV R149, R150 ;  /* 0x0000009600957202 */ /* 0x000fca0000000f00 */
[----:B------:R-:W-:-:S04]  /*b5f0*/  FADD.FTZ R149, R148, R149 ;  /* 0x0000009594957221 */ /* 0x000fc80000010000 */
[----:B------:R-:W-:-:S07]  /*b600*/  IMAD.MOV.U32 R152, RZ, RZ, R149 ;  /* 0x000000ffff987224 */ /* 0x000fce00078e0095 */
[----:B------:R-:W-:Y:S05]  /*b610*/  WARPSYNC.COLLECTIVE R151, `(.L_x_8829) ;  /* 0x0000000097087348 */ /* 0x000fea0003c00000 */
[----:B------:R0:W1:Y:S02]  /*b620*/  SHFL.BFLY P4, R150, R152, R153, R154 ;  /* 0x0c00009998967389 */ /* 0x000064000008009a */
[----:B01----:R-:W-:Y:S01]  /*b630*/  ENDCOLLECTIVE ;  /* 0x000000000000791b */ /* 0x003fe20003800000 */
.L_x_8829:
[----:B------:R-:W-:Y:S05]  /*b640*/  BRA `(.L_x_8830) ;  /* 0xffffffec00047947 */ /* 0x000fea000383ffff */
.L_x_8831:
        /* <DEDUP_REMOVED lines=11> */
.L_x_23268:


//--------------------- .text._ZN10layer_norm13ln_fwd_kernelINS_13Kernel_traitsI13__nv_bfloat16S2_fS2_fjLj6144ELj1ELj1ELj8ELj16ENS_18Kernel_traits_baseILj6144ES2_S2_fS2_fjLj256EEEEELb1ELb1ELb0ELb1EEEvNS_9FwdParamsE --------------------------
	.section	.text._ZN10layer_norm13ln_fwd_kernelINS_13Kernel_traitsI13__nv_bfloat16S2_fS2_fjLj6144ELj1ELj1ELj8ELj16ENS_18Kernel_traits_baseILj6144ES2_S2_fS2_fjLj256EEEEELb1ELb1ELb0ELb1EEEvNS_9FwdParamsE,"ax",@progbits
	.align	128
        .global         _ZN10layer_norm13ln_fwd_kernelINS_13Kernel_traitsI13__nv_bfloat16S2_fS2_fjLj6144ELj1ELj1ELj8ELj16ENS_18Kernel_traits_baseILj6144ES2_S2_fS2_fjLj256EEEEELb1ELb1ELb0ELb1EEEvNS_9FwdParamsE
        .type           _ZN10layer_norm13ln_fwd_kernelINS_13Kernel_traitsI13__nv_bfloat16S2_fS2_fjLj6144ELj1ELj1ELj8ELj16ENS_18Kernel_traits_baseILj6144ES2_S2_fS2_fjLj256EEEEELb1ELb1ELb0ELb1EEEvNS_9FwdParamsE,@function
        .size           _ZN10layer_norm13ln_fwd_kernelINS_13Kernel_traitsI13__nv_bfloat16S2_fS2_fjLj6144ELj1ELj1ELj8ELj16ENS_18Kernel_traits_baseILj6144ES2_S2_fS2_fjLj256EEEEELb1ELb1ELb0ELb1EEEvNS_9FwdParamsE,(.L_x_23269 - _ZN10layer_norm13ln_fwd_kernelINS_13Kernel_traitsI13__nv_bfloat16S2_fS2_fjLj6144ELj1ELj1ELj8ELj16ENS_18Kernel_traits_baseILj6144ES2_S2_fS2_fjLj256EEEEELb1ELb1ELb0ELb1EEEvNS_9FwdParamsE)
        .other          _ZN10layer_norm13ln_fwd_kernelINS_13Kernel_traitsI13__nv_bfloat16S2_fS2_fjLj6144ELj1ELj1ELj8ELj16ENS_18Kernel_traits_baseILj6144ES2_S2_fS2_fjLj256EEEEELb1ELb1ELb0ELb1EEEvNS_9FwdParamsE,@"STO_CUDA_ENTRY STV_DEFAULT"
_ZN10layer_norm13ln_fwd_kernelINS_13Kernel_traitsI13__nv_bfloat16S2_fS2_fjLj6144ELj1ELj1ELj8ELj16ENS_18Kernel_traits_baseILj6144ES2_S2_fS2_fjLj256EEEEELb1ELb1ELb0ELb1EEEvNS_9FwdParamsE:
.text._ZN10layer_norm13ln_fwd_kernelINS_13Kernel_traitsI13__nv_bfloat16S2_fS2_fjLj6144ELj1ELj1ELj8ELj16ENS_18Kernel_traits_baseILj6144ES2_S2_fS2_fjLj256EEEEELb1ELb1ELb0ELb1EEEvNS_9FwdParamsE:
        /* <DEDUP_REMOVED lines=11> */
[----:B------:R-:W-:-:S05]  /*00b0*/  ULDC UR12, c[0x0][0x214] ;  /* 0x00008500000c7ab9 */ /* 0x000fca0000000800 */
        /* <DEDUP_REMOVED lines=34> */
[----:B------:R-:W-:-:S04]  /*02e0*/  UIADD3 UR21, UR6, -0x255992d5, URZ ;  /* 0xdaa66d2b06157890 */ /* 0x000fc8000fffe03f */
[----:B------:R-:W-:Y:S01]  /*02f0*/  LOP3.LUT R10, R7, UR22, R2, 0x96, !PT ;  /* 0x00000016070a7c12 */ /* 0x000fe2000f8e9602 */
[----:B------:R-:W-:Y:S01]  /*0300*/  UIADD3 UR23, UR6, 0x78dde6e4, URZ ;  /* 0x78dde6e406177890 */ /* 0x000fe2000fffe03f */
[----:B------:R-:W-:-:S04]  /*0310*/  IMAD.WIDE.U32 R8, R8, -0x326172a9, RZ ;  /* 0xcd9e8d5708087825 */ /* 0x000fc800078e00ff */
[----:B------:R-:W-:Y:S01]  /*0320*/  IMAD.WIDE.U32 R10, R10, -0x326172a9, RZ ;  /* 0xcd9e8d570a0a7825 */ /* 0x000fe200078e00ff */
[----:B------:R-:W-:-:S04]  /*0330*/  LOP3.LUT R4, R9, UR21, R4, 0x96, !PT ;  /* 0x0000001509047c12 */ /* 0x000fc8000f8e9604 */
[----:B------:R-:W-:Y:S01]  /*0340*/  LOP3.LUT R8, R11, UR23, R8, 0x96, !PT ;  /* 0x000000170b087c12 */ /* 0x000fe2000f8e9608 */
[----:B------:R-:W-:Y:S01]  /*0350*/  UIADD3 UR24, UR7, -0x126145ec, URZ ;  /* 0xed9eba1407187890 */ /* 0x000fe2000fffe03f */
[----:B------:R-:W-:Y:S01]  /*0360*/  IMAD.WIDE.U32 R4, R4, -0x2daee0ad, RZ ;  /* 0xd2511f5304047825 */ /* 0x000fe200078e00ff */
[----:B------:R-:W-:-:S03]  /*0370*/  UIADD3 UR26, UR7, -0x56f99767, URZ ;  /* 0xa9066899071a7890 */ /* 0x000fc6000fffe03f */
[----:B------:R-:W-:Y:S01]  /*0380*/  IMAD.WIDE.U32 R8, R8, -0x2daee0ad, RZ ;  /* 0xd2511f5308087825 */ /* 0x000fe200078e00ff */
[----:B------:R-:W-:-:S04]  /*0390*/  LOP3.LUT R12, R5, UR24, R6, 0x96, !PT ;  /* 0x00000018050c7c12 */ /* 0x000fc8000f8e9606 */
[----:B------:R-:W-:Y:S01]  /*03a0*/  LOP3.LUT R16, R9, UR26, R4, 0x96, !PT ;  /* 0x0000001a09107c12 */ /* 0x000fe2000f8e9604 */
[----:B------:R-:W-:Y:S01]  /*03b0*/  UIADD3 UR25, UR6, 0x1715609d, URZ ;  /* 0x1715609d06197890 */ /* 0x000fe2000fffe03f */
[----:B------:R-:W-:Y:S01]  /*03c0*/  ISETP.NE.U32.AND P0, PT, RZ, UR10, PT ;  /* 0x0000000aff007c0c */ /* 0x000fe2000bf05070 */
[----:B------:R-:W-:Y:S01]  /*03d0*/  UIADD3 UR27, UR6, -0x4ab325aa, URZ ;  /* 0xb54cda56061b7890 */ /* 0x000fe2000fffe03f */
[----:B------:R-:W-:-:S04]  /*03e0*/  IMAD.WIDE.U32 R12, R12, -0x326172a9, RZ ;  /* 0xcd9e8d570c0c7825 */ /* 0x000fc800078e00ff */
[----:B------:R-:W-:Y:S01]  /*03f0*/  IMAD.WIDE.U32 R16, R16, -0x326172a9, RZ ;  /* 0xcd9e8d5710107825 */ /* 0x000fe200078e00ff */
[----:B------:R-:W-:Y:S02]  /*0400*/  ISETP.NE.AND.EX P0, PT, RZ, UR11, PT, P0 ;  /* 0x0000000bff007c0c */ /* 0x000fe4000bf05300 */
[----:B------:R-:W-:Y:S02]  /*0410*/  LOP3.LUT R14, R13, UR25, R10, 0x96, !PT ;  /* 0x000000190d0e7c12 */ /* 0x000fe4000f8e960a */
[----:B------:R-:W-:Y:S02]  /*0420*/  LOP3.LUT R18, R17, UR27, R12, 0x96, !PT ;  /* 0x0000001b11127c12 */ /* 0x000fe4000f8e960c */
[----:B------:R-:W-:Y:S01]  /*0430*/  IADD3 R2, P1, R24, UR10, RZ ;  /* 0x0000000a18027c10 */ /* 0x000fe2000ff3e0ff */
[----:B------:R-:W-:Y:S01]  /*0440*/  UIADD3 UR28, UR7, 0x646e171e, URZ ;  /* 0x646e171e071c7890 */ /* 0x000fe2000fffe03f */
[----:B------:R-:W-:Y:S01]  /*0450*/  IMAD.WIDE.U32 R14, R14, -0x2daee0ad, RZ ;  /* 0xd2511f530e0e7825 */ /* 0x000fe200078e00ff */
[----:B------:R-:W-:Y:S01]  /*0460*/  UIADD3 UR30, UR7, 0x1fd5c5a3, URZ ;  /* 0x1fd5c5a3071e7890 */ /* 0x000fe2000fffe03f */
[----:B------:R-:W-:-:S02]  /*0470*/  IADD3.X R3, RZ, UR11, RZ, P1, !PT ;  /* 0x0000000bff037c10 */ /* 0x000fc40008ffe4ff */
[----:B------:R-:W-:Y:S01]  /*0480*/  LEA.HI R0, R23, UR8, RZ, 0x18 ;  /* 0x0000000817007c11 */ /* 0x000fe2000f8fc0ff */
[----:B------:R-:W-:Y:S01]  /*0490*/  IMAD.WIDE.U32 R18, R18, -0x2daee0ad, RZ ;  /* 0xd2511f5312127825 */ /* 0x000fe200078e00ff */
[----:B------:R-:W-:Y:S01]  /*04a0*/  LOP3.LUT R28, R15, UR28, R8, 0x96, !PT ;  /* 0x0000001c0f1c7c12 */ /* 0x000fe2000f8e9608 */
[----:B------:R0:W5:Y:S01]  /*04b0*/  @P0 LDG.E.128 R4, desc[UR4][R2.64] ;  /* 0x0000000402040981 */ /* 0x000162000c1e1d00 */
[----:B------:R-:W-:Y:S01]  /*04c0*/  LOP3.LUT R25, R23, 0xff, RZ, 0xc0, !PT ;  /* 0x000000ff17197812 */ /* 0x000fe200078ec0ff */
[----:B------:R-:W-:Y:S01]  /*04d0*/  UIADD3 UR29, UR6, 0x5384540f, URZ ;  /* 0x5384540f061d7890 */ /* 0x000fe2000fffe03f */
[----:B------:R-:W-:Y:S01]  /*04e0*/  LOP3.LUT R30, R19, UR30, R14, 0x96, !PT ;  /* 0x0000001e131e7c12 */ /* 0x000fe2000f8e960e */
[----:B------:R0:W5:Y:S01]  /*04f0*/  @P0 LDG.E.128 R8, desc[UR4][R2.64+0x1000] ;  /* 0x0010000402080981 */ /* 0x000162000c1e1d00 */
[----:B------:R-:W-:Y:S01]  /*0500*/  ULDC.64 UR8, c[0x0][0x278] ;  /* 0x00009e0000087ab9 */ /* 0x000fe20000000a00 */
[----:B------:R-:W-:Y:S02]  /*0510*/  ULDC.64 UR10, c[0x0][0x260] ;  /* 0x00009800000a7ab9 */ /* 0x000fe40000000a00 */
[----:B------:R0:W5:Y:S01]  /*0520*/  @P0 LDG.E.128 R12, desc[UR4][R2.64+0x2000] ;  /* 0x00200004020c0981 */ /* 0x000162000c1e1d00 */
[----:B------:R-:W-:Y:S01]  /*0530*/  IMAD.WIDE.U32 R28, R28, -0x326172a9, RZ ;  /* 0xcd9e8d571c1c7825 */ /* 0x000fe200078e00ff */
[----:B------:R-:W-:-:S02]  /*0540*/  ISETP.GE.AND P1, PT, R0, UR12, PT ;  /* 0x0000000c00007c0c */ /* 0x000fc4000bf26270 */
[----:B------:R-:W-:Y:S02]  /*0550*/  LEA R26, P2, R25, UR8, 0x4 ;  /* 0x00000008191a7c11 */ /* 0x000fe4000f8420ff */
[----:B------:R-:W-:Y:S01]  /*0560*/  LOP3.LUT R73, R29, UR29, R16, 0x96, !PT ;  /* 0x0000001d1d497c12 */ /* 0x000fe2000f8e9610 */
[----:B------:R-:W-:Y:S02]  /*0570*/  UIADD3 UR31, UR6, -0xe443238, URZ ;  /* 0xf1bbcdc8061f7890 */ /* 0x000fe4000fffe03f */
[----:B------:R-:W-:Y:S01]  /*0580*/  IMAD.X R27, RZ, RZ, UR9, P2 ;  /* 0x00000009ff1b7e24 */ /* 0x000fe200090e06ff */
[----:B------:R-:W-:Y:S01]  /*0590*/  IADD3 R24, P2, R24, UR10, RZ ;  /* 0x0000000a18187c10 */ /* 0x000fe2000ff5e0ff */
[----:B------:R-:W-:Y:S01]  /*05a0*/  UIADD3 UR32, UR7, -0x24c28bd8, URZ ;  /* 0xdb3d742807207890 */ /* 0x000fe2000fffe03f */
[----:B------:R-:W-:Y:S02]  /*05b0*/  IMAD.HI.U32 R19, R30, -0x326172a9, RZ ;  /* 0xcd9e8d571e137827 */ /* 0x000fe400078e00ff */
[----:B------:R-:W-:-:S02]  /*05c0*/  IADD3.X R25, RZ, UR11, RZ, P2, !PT ;  /* 0x0000000bff197c10 */ /* 0x000fc400097fe4ff */
[----:B------:R-:W-:Y:S01]  /*05d0*/  IMAD.HI.U32 R17, R73, -0x2daee0ad, RZ ;  /* 0xd2511f5349117827 */ /* 0x000fe200078e00ff */
[----:B------:R-:W-:-:S04]  /*05e0*/  LOP3.LUT R90, R19, UR31, R28, 0x96, !PT ;  /* 0x0000001f135a7c12 */ /* 0x000fc8000f8e961c */
        /* <DEDUP_REMOVED lines=8> */
[----:B------:R-:W-:Y:S01]  /*0670*/  @!P0 CS2R R8, SRZ ;  /* 0x0000000000088805 */ /* 0x000fe2000001ff00 */
[----:B------:R-:W-:Y:S01]  /*0680*/  UIADD3 UR33, UR6, -0x700cb87f, URZ ;  /* 0x8ff3478106217890 */ /* 0x000fe2000fffe03f */
[----:B------:R-:W-:Y:S02]  /*0690*/  @!P0 CS2R R10, SRZ ;  /* 0x00000000000a8805 */ /* 0x000fe4000001ff00 */
[----:B------:R-:W-:Y:S02]  /*06a0*/  @!P0 CS2R R12, SRZ ;  /* 0x00000000000c8805 */ /* 0x000fe4000001ff00 */
[----:B------:R-:W-:Y:S01]  /*06b0*/  @!P0 CS2R R14, SRZ ;  /* 0x00000000000e8805 */ /* 0x000fe2000001ff00 */
[----:B------:R-:W-:Y:S01]  /*06c0*/  IMAD.HI.U32 R74, R75, -0x326172a9, RZ ;  /* 0xcd9e8d574b4a7827 */ /* 0x000fe200078e00ff */
[----:B------:R-:W-:Y:S01]  /*06d0*/  UIADD3 UR34, UR7, -0x695add53, URZ ;  /* 0x96a522ad07227890 */ /* 0x000fe2000fffe03f */
[----:B------:R-:W5:Y:S01]  /*06e0*/  LDG.E.128 R56, desc[UR4][R26.64] ;  /* 0x000000041a387981 */ /* 0x000f62000c1e1d00 */
[----:B------:R-:W-:Y:S01]  /*06f0*/  ULDC.64 UR8, c[0x0][0x270] ;  /* 0x00009c0000087ab9 */ /* 0x000fe20000000a00 */
[----:B0-----:R-:W-:Y:S01]  /*0700*/  IMAD R25, R30, -0x326172a9, RZ ;  /* 0xcd9e8d571e197824 */ /* 0x001fe200078e02ff */
[C---:B------:R-:W-:Y:S01]  /*0710*/  PRMT R23, R4.reuse, 0x7632, R23 ;  /* 0x0000763204177816 */ /* 0x040fe20000000017 */
[----:B------:R-:W-:Y:S01]  /*0720*/  IMAD.U32 R2, R4, 0x10000, RZ ;  /* 0x0001000004027824 */ /* 0x000fe200078e00ff */
[----:B------:R0:W5:Y:S01]  /*0730*/  LDG.E.128 R52, desc[UR4][R26.64+0x1000] ;  /* 0x001000041a347981 */ /* 0x000162000c1e1d00 */
[----:B------:R-:W-:Y:S01]  /*0740*/  IMAD R73, R73, -0x2daee0ad, RZ ;  /* 0xd2511f5349497824 */ /* 0x000fe200078e02ff */
[C---:B------:R-:W-:Y:S01]  /*0750*/  PRMT R28, R5.reuse, 0x7632, R28 ;  /* 0x00007632051c7816 */ /* 0x040fe2000000001c */
[----:B------:R-:W-:Y:S01]  /*0760*/  IMAD.WIDE.U32 R90, R90, -0x2daee0ad, RZ ;  /* 0xd2511f535a5a7825 */ /* 0x000fe200078e00ff */
[----:B------:R-:W-:Y:S01]  /*0770*/  SHF.L.U32 R3, R5, 0x10, RZ ;  /* 0x0000001005037819 */ /* 0x000fe200000006ff */
[----:B------:R-:W-:Y:S01]  /*0780*/  HFMA2.MMA R78, -RZ, RZ, 0, 5.9604644775390625e-08 ;  /* 0x00000001ff4e7435 */ /* 0x000fe200000001ff */
[C---:B------:R-:W-:Y:S01]  /*0790*/  PRMT R29, R6.reuse, 0x7632, R29 ;  /* 0x00007632061d7816 */ /* 0x040fe2000000001d */
[----:B------:R-:W-:Y:S01]  /*07a0*/  IMAD.U32 R4, R6, 0x10000, RZ ;  /* 0x0001000006047824 */ /* 0x000fe200078e00ff */
[C---:B------:R-:W-:Y:S01]  /*07b0*/  SHF.L.U32 R5, R7.reuse, 0x10, RZ ;  /* 0x0000001007057819 */ /* 0x040fe200000006ff */
[C---:B------:R-:W-:Y:S01]  /*07c0*/  IMAD.U32 R6, R8.reuse, 0x10000, RZ ;  /* 0x0001000008067824 */ /* 0x040fe200078e00ff */
[----:B0-----:R-:W-:Y:S01]  /*07d0*/  PRMT R26, R7, 0x7632, R26 ;  /* 0x00007632071a7816 */ /* 0x001fe2000000001a */
[----:B------:R-:W-:Y:S01]  /*07e0*/  UISETP.NE.U32.AND UP0, UPT, UR8, URZ, UPT ;  /* 0x0000003f0800728c */ /* 0x000fe2000bf05070 */
[----:B------:R-:W-:Y:S01]  /*07f0*/  PRMT R27, R8, 0x7632, R27 ;  /* 0x00007632081b7816 */ /* 0x000fe2000000001b */
[----:B------:R-:W-:Y:S01]  /*0800*/  IMAD.U32 R8, R10, 0x10000, RZ ;  /* 0x000100000a087824 */ /* 0x000fe200078e00ff */
[----:B------:R-:W-:Y:S01]  /*0810*/  LOP3.LUT R74, R74, UR33, R25, 0x96, !PT ;  /* 0x000000214a4a7c12 */ /* 0x000fe2000f8e9619 */
[----:B------:R-:W-:Y:S01]  /*0820*/  IMAD R75, R75, -0x326172a9, RZ ;  /* 0xcd9e8d574b4b7824 */ /* 0x000fe200078e02ff */
[C---:B------:R-:W-:Y:S01]  /*0830*/  PRMT R64, R9.reuse, 0x7632, R64 ;  /* 0x0000763209407816 */ /* 0x040fe20000000040 */
[----:B------:R-:W-:Y:S01]  /*0840*/  UISETP.NE.AND.EX UP0, UPT, UR9, URZ, UPT, UP0 ;  /* 0x0000003f0900728c */ /* 0x000fe2000bf05300 */
[----:B------:R-:W-:Y:S01]  /*0850*/  SHF.L.U32 R7, R9, 0x10, RZ ;  /* 0x0000001009077819 */ /* 0x000fe200000006ff */
[----:B------:R-:W-:Y:S01]  /*0860*/  ULDC UR10, c[0x0][0x218] ;  /* 0x00008600000a7ab9 */ /* 0x000fe20000000800 */
[----:B------:R-:W-:Y:S01]  /*0870*/  PRMT R65, R10, 0x7632, R65 ;  /* 0x000076320a417816 */ /* 0x000fe20000000041 */
[----:B------:R-:W-:Y:S01]  /*0880*/  IMAD.U32 R10, R12, 0x10000, RZ ;  /* 0x000100000c0a7824 */ /* 0x000fe200078e00ff */
[----:B------:R-:W-:Y:S01]  /*0890*/  PRMT R66, R11, 0x7632, R66 ;  /* 0x000076320b427816 */ /* 0x000fe20000000042 */
[----:B------:R-:W-:Y:S01]  /*08a0*/  IMAD.U32 R64, R64, 0x10000, RZ ;  /* 0x0001000040407824 */ /* 0x000fe200078e00ff */
[----:B------:R-:W-:Y:S01]  /*08b0*/  PRMT R68, R13, 0x7632, R68 ;  /* 0x000076320d447816 */ /* 0x000fe20000000044 */
[----:B------:R-:W-:Y:S01]  /*08c0*/  ULDC.U8 UR11, c[0x0][0x2a0] ;  /* 0x0000a800000b7ab9 */ /* 0x000fe20000000000 */
        /* <DEDUP_REMOVED lines=8> */
[----:B------:R-:W-:Y:S01]  /*0950*/  SHF.L.U32 R11, R13, 0x10, RZ ;  /* 0x000000100d0b7819 */ /* 0x000fe200000006ff */
[----:B------:R-:W-:Y:S01]  /*0960*/  ULDC UR12, c[0x0][0x290] ;  /* 0x0000a400000c7ab9 */ /* 0x000fe20000000800 */
[----:B------:R-:W-:Y:S01]  /*0970*/  LOP3.LUT R73, R91, UR34, R73, 0x96, !PT ;  /* 0x000000225b497c12 */ /* 0x000fe2000f8e9649 */
[----:B------:R-:W-:Y:S01]  /*0980*/  ULDC.64 UR14, c[0x0][0x2b8] ;  /* 0x0000ae00000e7ab9 */ /* 0x000fe20000000a00 */
[----:B------:R-:W-:Y:S01]  /*0990*/  SHF.L.U32 R13, R15, 0x10, RZ ;  /* 0x000000100f0d7819 */ /* 0x000fe200000006ff */
[----:B------:R-:W-:Y:S01]  /*09a0*/  IMAD.MOV.U32 R15, RZ, RZ, R22 ;  /* 0x000000ffff0f7224 */ /* 0x000fe200078e0016 */
[----:B------:R-:W-:Y:S01]  /*09b0*/  LOP3.LUT R92, R92, 0x3, RZ, 0xc0, !PT ;  /* 0x000000035c5c7812 */ /* 0x000fe200078ec0ff */
[----:B------:R-:W-:Y:S01]  /*09c0*/  IMAD.U32 R22, R26, 0x10000, RZ ;  /* 0x000100001a167824 */ /* 0x000fe200078e00ff */
[----:B------:R-:W-:Y:S01]  /*09d0*/  SHF.L.U32 R65, R65, 0x10, RZ ;  /* 0x0000001041417819 */ /* 0x000fe200000006ff */
[----:B------:R-:W-:Y:S01]  /*09e0*/  ULDC.64 UR16, c[0x0][0x210] ;  /* 0x0000840000107ab9 */ /* 0x000fe20000000a00 */
[----:B------:R-:W-:-:S02]  /*09f0*/  SHF.L.U32 R67, R67, 0x10, RZ ;  /* 0x0000001043437819 */ /* 0x000fc400000006ff */
[----:B------:R-:W-:Y:S02]  /*0a00*/  SHF.L.U32 R69, R69, 0x10, RZ ;  /* 0x0000001045457819 */ /* 0x000fe400000006ff */
[C---:B--2---:R-:W-:Y:S01]  /*0a10*/  PRMT R24, R112.reuse, 0x7632, R24 ;  /* 0x0000763270187816 */ /* 0x044fe20000000018 */
[----:B------:R-:W-:Y:S01]  /*0a20*/  IMAD.U32 R118, R112, 0x10000, RZ ;  /* 0x0001000070767824 */ /* 0x000fe200078e00ff */
[----:B------:R-:W-:Y:S01]  /*0a30*/  PRMT R25, R113, 0x7632, R25 ;  /* 0x0000763271197816 */ /* 0x000fe20000000019 */
[----:B------:R-:W-:Y:S01]  /*0a40*/  IMAD.U32 R116, R114, 0x10000, RZ ;  /* 0x0001000072747824 */ /* 0x000fe200078e00ff */
[----:B------:R-:W-:Y:S01]  /*0a50*/  PRMT R111, R115, 0x7632, R111 ;  /* 0x00007632736f7816 */ /* 0x000fe2000000006f */
[----:B---3--:R-:W-:Y:S01]  /*0a60*/  IMAD.U32 R110, R104, 0x10000, RZ ;  /* 0x00010000686e7824 */ /* 0x008fe200078e00ff */
[C---:B------:R-:W-:Y:S02]  /*0a70*/  PRMT R30, R105.reuse, 0x7632, R30 ;  /* 0x00007632691e7816 */ /* 0x040fe4000000001e */
[----:B------:R-:W-:Y:S01]  /*0a80*/  SHF.L.U32 R108, R105, 0x10, RZ ;  /* 0x00000010696c7819 */ /* 0x000fe200000006ff */
[----:B----4-:R-:W-:Y:S01]  /*0a90*/  IMAD.U32 R102, R96, 0x10000, RZ ;  /* 0x0001000060667824 */ /* 0x010fe200078e00ff */
[----:B------:R-:W-:Y:S01]  /*0aa0*/  PRMT R103, R107, 0x7632, R103 ;  /* 0x000076326b677816 */ /* 0x000fe20000000067 */
[----:B------:R-:W-:Y:S01]  /*0ab0*/  IMAD.U32 R111, R111, 0x10000, RZ ;  /* 0x000100006f6f7824 */ /* 0x000fe200078e00ff */
[C---:B------:R-:W-:Y:S01]  /*0ac0*/  PRMT R31, R97.reuse, 0x7632, R31 ;  /* 0x00007632611f7816 */ /* 0x040fe2000000001f */
[----:B------:R-:W-:Y:S01]  /*0ad0*/  IMAD.U32 R94, R16, 0x10000, RZ ;  /* 0x00010000105e7824 */ /* 0x000fe200078e00ff */
[----:B------:R-:W-:Y:S01]  /*0ae0*/  SHF.L.U32 R100, R97, 0x10, RZ ;  /* 0x0000001061647819 */ /* 0x000fe200000006ff */
[----:B------:R-:W-:Y:S01]  /*0af0*/  IMAD.U32 R88, R18, 0x10000, RZ ;  /* 0x0001000012587824 */ /* 0x000fe200078e00ff */
[----:B------:R-:W-:Y:S01]  /*0b00*/  PRMT R95, R99, 0x7632, R95 ;  /* 0x00007632635f7816 */ /* 0x000fe2000000005f */
[----:B------:R-:W-:Y:S01]  /*0b10*/  IMAD.U32 R103, R103, 0x10000, RZ ;  /* 0x0001000067677824 */ /* 0x000fe200078e00ff */
[----:B------:R-:W-:-:S02]  /*0b20*/  PRMT R89, R17, 0x7632, R89 ;  /* 0x0000763211597816 */ /* 0x000fc40000000059 */
[----:B------:R-:W-:Y:S01]  /*0b30*/  PRMT R72, R19, 0x7632, R72 ;  /* 0x0000763213487816 */ /* 0x000fe20000000048 */
[----:B------:R-:W-:Y:S01]  /*0b40*/  IMAD.U32 R95, R95, 0x10000, RZ ;  /* 0x000100005f5f7824 */ /* 0x000fe200078e00ff */
[----:B------:R-:W-:Y:S01]  /*0b50*/  PRMT R112, R114, 0x7632, R112 ;  /* 0x0000763272707816 */ /* 0x000fe20000000070 */
[----:B------:R-:W-:Y:S01]  /*0b60*/  IMAD.U32 R89, R89, 0x10000, RZ ;  /* 0x0001000059597824 */ /* 0x000fe200078e00ff */
[----:B------:R-:W-:Y:S01]  /*0b70*/  PRMT R109, R104, 0x7632, R109 ;  /* 0x00007632686d7816 */ /* 0x000fe2000000006d */
[----:B------:R-:W-:Y:S01]  /*0b80*/  IMAD.U32 R72, R72, 0x10000, RZ ;  /* 0x0001000048487824 */ /* 0x000fe200078e00ff */
[C---:B------:R-:W-:Y:S01]  /*0b90*/  PRMT R105, R106.reuse, 0x7632, R105 ;  /* 0x000076326a697816 */ /* 0x040fe20000000069 */
[----:B------:R-:W-:Y:S01]  /*0ba0*/  IMAD.U32 R106, R106, 0x10000, RZ ;  /* 0x000100006a6a7824 */ /* 0x000fe200078e00ff */
[----:B------:R-:W-:Y:S02]  /*0bb0*/  PRMT R101, R96, 0x7632, R101 ;  /* 0x0000763260657816 */ /* 0x000fe40000000065 */
[C---:B------:R-:W-:Y:S01]  /*0bc0*/  PRMT R97, R98.reuse, 0x7632, R97 ;  /* 0x0000763262617816 */ /* 0x040fe20000000061 */
[----:B------:R-:W-:Y:S01]  /*0bd0*/  IMAD.U32 R98, R98, 0x10000, RZ ;  /* 0x0001000062627824 */ /* 0x000fe200078e00ff */
[----:B------:R-:W-:-:S02]  /*0be0*/  PRMT R93, R16, 0x7632, R93 ;  /* 0x00007632105d7816 */ /* 0x000fc4000000005d */
[----:B------:R-:W-:Y:S01]  /*0bf0*/  PRMT R71, R18, 0x7632, R71 ;  /* 0x0000763212477816 */ /* 0x000fe20000000047 */
[----:B------:R-:W-:Y:S01]  /*0c00*/  IMAD.MOV.U32 R18, RZ, RZ, RZ ;  /* 0x000000ffff127224 */ /* 0x000fe200078e00ff */
[----:B------:R-:W-:Y:S01]  /*0c10*/  SHF.L.U32 R91, R17, 0x10, RZ ;  /* 0x00000010115b7819 */ /* 0x000fe200000006ff */
[----:B------:R-:W-:Y:S01]  /*0c20*/  IMAD.MOV.U32 R17, RZ, RZ, R20 ;  /* 0x000000ffff117224 */ /* 0x000fe200078e0014 */
        /* <DEDUP_REMOVED lines=8> */
[----:B------:R-:W-:-:S02]  /*0cb0*/  MOV R16, R21 ;  /* 0x0000001500107202 */ /* 0x000fc40000000f00 */
        /* <DEDUP_REMOVED lines=11> */
[----:B------:R-:W-:-:S07]  /*0d70*/  SHF.L.U32 R71, R71, 0x10, RZ ;  /* 0x0000001047477819 */ /* 0x000fce00000006ff */
.L_x_9001:
[----:B0-----:R-:W0:Y:S01]  /*0d80*/  LDC.64 R28, c[0x0][0x230] ;  /* 0x00008c00ff1c7b82 */ /* 0x001e220000000a00 */
[----:B------:R-:W1:Y:S01]  /*0d90*/  S2R R30, SR_TID.X ;  /* 0x00000000001e7919 */ /* 0x000e620000002100 */
[----:B------:R-:W-:Y:S01]  /*0da0*/  PLOP3.LUT P0, PT, PT, PT, UP0, 0x80, 0x0 ;  /* 0x000000000000781c */ /* 0x000fe20003f0f008 */
[----:B------:R-:W-:Y:S01]  /*0db0*/  IMAD R26, R0, UR10, RZ ;  /* 0x0000000a001a7c24 */ /* 0x000fe2000f8e02ff */
[----:B------:R-:W-:Y:S01]  /*0dc0*/  PLOP3.LUT P2, PT, PT, PT, UP0, 0x80, 0x0 ;  /* 0x000000000000781c */ /* 0x000fe20003f4f008 */
[----:B------:R-:W-:Y:S01]  /*0dd0*/  @UP0 ULDC.64 UR8, c[0x0][0x270] ;  /* 0x00009c0000080ab9 */ /* 0x000fe20000000a00 */
[----:B------:R-:W-:Y:S02]  /*0de0*/  MOV R31, 0x2 ;  /* 0x00000002001f7802 */ /* 0x000fe40000000f00 */
[----:B------:R-:W2:Y:S01]  /*0df0*/  LDC.64 R86, c[0x0][0x220] ;  /* 0x00008800ff567b82 */ /* 0x000ea20000000a00 */
[----:B------:R-:W-:-:S04]  /*0e00*/  SHF.R.S32.HI R27, RZ, 0x1f, R26 ;  /* 0x0000001fff1b7819 */ /* 0x000fc8000001141a */
[----:B------:R-:W-:Y:S02]  /*0e10*/  LEA.HI R76, R27, R26, RZ, 0x3 ;  /* 0x0000001a1b4c7211 */ /* 0x000fe400078f18ff */
[----:B------:R-:W-:Y:S01]  /*0e20*/  @P0 IMAD.WIDE R26, R0, R31, UR8 ;  /* 0x00000008001a0e25 */ /* 0x000fe2000f8e021f */
[----:B0-----:R-:W-:-:S04]  /*0e30*/  ISETP.NE.U32.AND P1, PT, R28, RZ, PT ;  /* 0x000000ff1c00720c */ /* 0x001fc80003f25070 */
[----:B------:R-:W-:Y:S02]  /*0e40*/  ISETP.NE.AND.EX P1, PT, R29, RZ, PT, P1 ;  /* 0x000000ff1d00720c */ /* 0x000fe40003f25310 */
[----:B-1----:R-:W-:-:S04]  /*0e50*/  LOP3.LUT R30, R30, 0xff, RZ, 0xc0, !PT ;  /* 0x000000ff1e1e7812 */ /* 0x002fc800078ec0ff */
[----:B------:R-:W-:Y:S02]  /*0e60*/  LEA.HI.SX32 R76, R76, R30, 0x1d ;  /* 0x0000001e4c4c7211 */ /* 0x000fe400078feaff */
[----:B------:R2:W3:Y:S05]  /*0e70*/  @P2 LDG.E.U16 R30, desc[UR4][R26.64] ;  /* 0x000000041a1e2981 */ /* 0x0004ea000c1e1500 */
[----:B------:R-:W0:Y:S01]  /*0e80*/  @P1 LDC.64 R24, c[0x0][0x230] ;  /* 0x00008c00ff181b82 */ /* 0x000e220000000a00 */
[----:B--2---:R-:W-:-:S04]  /*0e90*/  IMAD.WIDE.U32 R26, R76, 0x10, R86 ;  /* 0x000000104c1a7825 */ /* 0x004fc800078e0056 */
[----:B0-----:R-:W-:-:S05]  /*0ea0*/  @P1 IMAD.WIDE.U32 R24, R76, 0x20, R24 ;  /* 0x000000204c181825 */ /* 0x001fca00078e0018 */
[----:B-----5:R0:W5:Y:S04]  /*0eb0*/  @P1 LDG.E.128 R48, desc[UR4][R24.64] ;  /* 0x0000000418301981 */ /* 0x020168000c1e1d00 */
[----:B------:R0:W5:Y:S04]  /*0ec0*/  @P1 LDG.E.128 R44, desc[UR4][R24.64+0x10] ;  /* 0x00001004182c1981 */ /* 0x000168000c1e1d00 */
[----:B------:R-:W5:Y:S01]  /*0ed0*/  LDG.E.128 R24, desc[UR4][R26.64] ;  /* 0x000000041a187981 */ /* 0x000f62000c1e1d00 */
[----:B------:R-:W-:Y:S02]  /*0ee0*/  ISETP.NE.AND P0, PT, R92, 0x1, PT ;  /* 0x000000015c00780c */ /* 0x000fe40003f05270 */
[----:B------:R-:W-:Y:S01]  /*0ef0*/  PLOP3.LUT P2, PT, PT, PT, UP0, 0x80, 0x0 ;  /* 0x000000000000781c */ /* 0x000fe20003f4f008 */
[----:B------:R-:W-:Y:S01]  /*0f00*/  BSSY B0, `(.L_x_8832) ;  /* 0x000000e000007945 */ /* 0x000fe20003800000 */
[----:B------:R-:W-:-:S11]  /*0f10*/  IMAD.MOV.U32 R79, RZ, RZ, 0x3f800000 ;  /* 0x3f800000ff4f7424 */ /* 0x000fd600078e00ff */
[----:B---3--:R-:W-:Y:S01]  /*0f20*/  @P2 SHF.L.U32 R79, R30, 0x10, RZ ;  /* 0x000000101e4f2819 */ /* 0x008fe200000006ff */
[----:B------:R-:W-:Y:S01]  /*0f30*/  VIADD R30, R92, 0x1 ;  /* 0x000000015c1e7836 */ /* 0x000fe20000000000 */
        /* <DEDUP_REMOVED lines=9> */
.L_x_8833:
[----:B------:R-:W-:-:S07]  /*0fd0*/  IMAD.MOV.U32 R38, RZ, RZ, R75 ;  /* 0x000000ffff267224 */ /* 0x000fce00078e004b */
.L_x_8834:
[----:B------:R-:W-:Y:S05]  /*0fe0*/  BSYNC B0 ;  /* 0x0000000000007941 */ /* 0x000fea0003800000 */
.L_x_8832:
        /* <DEDUP_REMOVED lines=16> */
.L_x_8838:
[----:B------:R-:W-:Y:S05]  /*10f0*/  BSYNC B1 ;  /* 0x0000000000017941 */ /* 0x000fea0003800000 */
.L_x_8837:
        /* <DEDUP_REMOVED lines=44> */
.L_x_8836:
[----:B------:R-:W-:Y:S05]  /*13c0*/  BSYNC B0 ;  /* 0x0000000000007941 */ /* 0x000fea0003800000 */
.L_x_8835:
[----:B------:R-:W0:Y:S01]  /*13d0*/  LDC R120, c[0x0][0x298] ;  /* 0x0000a600ff787b82 */ /* 0x000e220000000800 */
[----:B------:R-:W-:Y:S01]  /*13e0*/  HFMA2.MMA R119, -RZ, RZ, 0.1171875, 0 ;  /* 0x2f800000ff777435 */ /* 0x000fe200000001ff */
[----:B------:R-:W-:Y:S01]  /*13f0*/  I2FP.F32.U32 R32, R38 ;  /* 0x0000002600207245 */ /* 0x000fe20000201000 */
[----:B-----5:R-:W-:Y:S01]  /*1400*/  IMAD.U32 R34, R24, 0x10000, RZ ;  /* 0x0001000018227824 */ /* 0x020fe200078e00ff */
[----:B------:R-:W-:Y:S01]  /*1410*/  ISETP.NE.U32.AND P0, PT, R28, RZ, PT ;  /* 0x000000ff1c00720c */ /* 0x000fe20003f05070 */
[----:B------:R-:W-:Y:S01]  /*1420*/  BSSY B0, `(.L_x_8839) ;  /* 0x0000019000007945 */ /* 0x000fe20003800000 */
[----:B------:R-:W-:Y:S01]  /*1430*/  SHF.L.U32 R40, R56, 0x10, RZ ;  /* 0x0000001038287819 */ /* 0x000fe200000006ff */
[----:B------:R-:W-:Y:S01]  /*1440*/  FMUL.FTZ R31, R34, R79 ;  /* 0x0000004f221f7220 */ /* 0x000fe20000410000 */
[----:B------:R-:W1:Y:S01]  /*1450*/  LDC R121, c[0x0][0x294] ;  /* 0x0000a500ff797b82 */ /* 0x000e620000000800 */
[----:B------:R-:W-:Y:S02]  /*1460*/  ISETP.NE.AND.EX P0, PT, R29, RZ, PT, P0 ;  /* 0x000000ff1d00720c */ /* 0x000fe40003f05300 */
[----:B------:R-:W-:Y:S01]  /*1470*/  FFMA.FTZ R32, R32, R119, 1.1641532182693481445e-10 ;  /* 0x2f00000020207423 */ /* 0x000fe20000010077 */
[----:B------:R-:W-:Y:S01]  /*1480*/  PRMT R24, R24, 0x7632, R24 ;  /* 0x0000763218187816 */ /* 0x000fe20000000018 */
[----:B0-----:R-:W-:-:S03]  /*1490*/  FMUL.FTZ R31, R31, R120 ;  /* 0x000000781f1f7220 */ /* 0x001fc60000410000 */
[----:B-1----:R-:W-:-:S04]  /*14a0*/  FSETP.GTU.FTZ.AND P2, PT, R32, R121, PT ;  /* 0x000000792000720b */ /* 0x002fc80003f5c000 */
[----:B------:R-:W-:Y:S02]  /*14b0*/  P2R R28, PR, RZ, 0x4 ;  /* 0x00000004ff1c7803 */ /* 0x000fe40000000000 */
[----:B------:R-:W-:Y:S02]  /*14c0*/  FSEL R31, R31, RZ, !P2 ;  /* 0x000000ff1f1f7208 */ /* 0x000fe40005000000 */
[----:B------:R-:W-:-:S03]  /*14d0*/  ISETP.NE.AND P2, PT, R30, 0x1, PT ;  /* 0x000000011e00780c */ /* 0x000fc60003f45270 */
[----:B------:R-:W-:Y:S01]  /*14e0*/  FMUL.FTZ R40, R31, R40 ;  /* 0x000000281f287220 */ /* 0x000fe20000410000 */
[----:B------:R-:W-:-:S03]  /*14f0*/  VIADD R31, R30, 0x1 ;  /* 0x000000011e1f7836 */ /* 0x000fc60000000000 */
        /* <DEDUP_REMOVED lines=10> */
.L_x_8840:
[----:B------:R-:W-:-:S07]  /*15a0*/  IMAD.MOV.U32 R29, RZ, RZ, R75 ;  /* 0x000000ffff1d7224 */ /* 0x000fce00078e004b */
.L_x_8841:
[----:B------:R-:W-:Y:S05]  /*15b0*/  BSYNC B0 ;  /* 0x0000000000007941 */ /* 0x000fea0003800000 */
.L_x_8839:
        /* <DEDUP_REMOVED lines=16> */
.L_x_8845:
[----:B------:R-:W-:Y:S05]  /*16c0*/  BSYNC B1 ;  /* 0x0000000000017941 */ /* 0x000fea0003800000 */
.L_x_8844:
        /* <DEDUP_REMOVED lines=44> */
.L_x_8843:
[----:B------:R-:W-:Y:S05]  /*1990*/  BSYNC B0 ;  /* 0x0000000000007941 */ /* 0x000fea0003800000 */
.L_x_8842:
[----:B------:R-:W-:Y:S01]  /*19a0*/  I2FP.F32.U32 R30, R29 ;  /* 0x0000001d001e7245 */ /* 0x000fe20000201000 */
[----:B------:R-:W-:Y:S01]  /*19b0*/  BSSY B0, `(.L_x_8846) ;  /* 0x0000018000007945 */ /* 0x000fe20003800000 */
[----:B------:R-:W-:Y:S02]  /*19c0*/  SHF.L.U32 R24, R24, 0x10, RZ ;  /* 0x0000001018187819 */ /* 0x000fe400000006ff */
[----:B------:R-:W-:Y:S01]  /*19d0*/  IADD3 R33, R31, 0x1, RZ ;  /* 0x000000011f217810 */ /* 0x000fe20007ffe0ff */
[----:B------:R-:W-:Y:S02]  /*19e0*/  FFMA.FTZ R30, R30, R119, 1.1641532182693481445e-10 ;  /* 0x2f0000001e1e7423 */ /* 0x000fe40000010077 */
[----:B------:R-:W-:Y:S01]  /*19f0*/  FMUL.FTZ R29, R24, R79 ;  /* 0x0000004f181d7220 */ /* 0x000fe20000410000 */
[----:B------:R-:W-:Y:S02]  /*1a00*/  PRMT R24, R56, 0x7632, R24 ;  /* 0x0000763238187816 */ /* 0x000fe40000000018 */
[----:B------:R-:W-:Y:S01]  /*1a10*/  FSETP.GTU.FTZ.AND P2, PT, R30, R121, PT ;  /* 0x000000791e00720b */ /* 0x000fe20003f5c000 */
[----:B------:R-:W-:-:S02]  /*1a20*/  FMUL.FTZ R29, R29, R120 ;  /* 0x000000781d1d7220 */ /* 0x000fc40000410000 */
[----:B------:R-:W-:Y:S01]  /*1a30*/  IMAD.U32 R30, R24, 0x10000, RZ ;  /* 0x00010000181e7824 */ /* 0x000fe200078e00ff */
        /* <DEDUP_REMOVED lines=14> */
.L_x_8847:
[----:B------:R-:W-:-:S07]  /*1b20*/  MOV R29, R75 ;  /* 0x0000004b001d7202 */ /* 0x000fce0000000f00 */
.L_x_8848:
[----:B------:R-:W-:Y:S05]  /*1b30*/  BSYNC B0 ;  /* 0x0000000000007941 */ /* 0x000fea0003800000 */
.L_x_8846:
        /* <DEDUP_REMOVED lines=16> */
.L_x_8852:
[----:B------:R-:W-:Y:S05]  /*1c40*/  BSYNC B1 ;  /* 0x0000000000017941 */ /* 0x000fea0003800000 */
.L_x_8851:
        /* <DEDUP_REMOVED lines=44> */
.L_x_8850:
[----:B------:R-:W-:Y:S05]  /*1f10*/  BSYNC B0 ;  /* 0x0000000000007941 */ /* 0x000fea0003800000 */
.L_x_8849:
[----:B------:R-:W-:Y:S01]  /*1f20*/  I2FP.F32.U32 R30, R29 ;  /* 0x0000001d001e7245 */ /* 0x000fe20000201000 */
[----:B------:R-:W-:Y:S01]  /*1f30*/  IMAD.U32 R32, R25, 0x10000, RZ ;  /* 0x0001000019207824 */ /* 0x000fe200078e00ff */
[----:B------:R-:W-:Y:S01]  /*1f40*/  SHF.L.U32 R42, R57, 0x10, RZ ;  /* 0x00000010392a7819 */ /* 0x000fe200000006ff */
[----:B------:R-:W-:Y:S01]  /*1f50*/  BSSY B0, `(.L_x_8853) ;  /* 0x0000016000007945 */ /* 0x000fe20003800000 */
[----:B------:R-:W-:Y:S01]  /*1f60*/  PRMT R25, R25, 0x7632, R25 ;  /* 0x0000763219197816 */ /* 0x000fe20000000019 */
[----:B------:R-:W-:Y:S01]  /*1f70*/  FFMA.FTZ R30, R30, R119, 1.1641532182693481445e-10 ;  /* 0x2f0000001e1e7423 */ /* 0x000fe20000010077 */
[----:B------:R-:W-:Y:S01]  /*1f80*/  FMUL.FTZ R29, R32, R79 ;  /* 0x0000004f201d7220 */ /* 0x000fe20000410000 */
[----:B------:R-:W-:-:S03]  /*1f90*/  VIADD R34, R33, 0x1 ;  /* 0x0000000121227836 */ /* 0x000fc60000000000 */
        /* <DEDUP_REMOVED lines=16> */
.L_x_8854:
[----:B------:R-:W-:-:S07]  /*20a0*/  IMAD.MOV.U32 R38, RZ, RZ, R75 ;  /* 0x000000ffff267224 */ /* 0x000fce00078e004b */
.L_x_8855:
[----:B------:R-:W-:Y:S05]  /*20b0*/  BSYNC B0 ;  /* 0x0000000000007941 */ /* 0x000fea0003800000 */
.L_x_8853:
        /* <DEDUP_REMOVED lines=16> */
.L_x_8859:
[----:B------:R-:W-:Y:S05]  /*21c0*/  BSYNC B1 ;  /* 0x0000000000017941 */ /* 0x000fea0003800000 */
.L_x_8858:
        /* <DEDUP_REMOVED lines=44> */
.L_x_8857:
[----:B------:R-:W-:Y:S05]  /*2490*/  BSYNC B0 ;  /* 0x0000000000007941 */ /* 0x000fea0003800000 */
.L_x_8856:
        /* <DEDUP_REMOVED lines=8> */
[----:B------:R-:W-:Y:S01]  /*2520*/  FMUL.FTZ R25, R25, R120 ;  /* 0x0000007819197220 */ /* 0x000fe20000410000 */
[----:B------:R-:W-:Y:S01]  /*2530*/  IMAD.U32 R30, R31, 0x10000, RZ ;  /* 0x000100001f1e7824 */ /* 0x000fe200078e00ff */
[----:B------:R-:W-:-:S03]  /*2540*/  IADD3 R31, R34, 0x1, RZ ;  /* 0x00000001221f7810 */ /* 0x000fc60007ffe0ff */
        /* <DEDUP_REMOVED lines=12> */
.L_x_8861:
[----:B------:R-:W-:-:S07]  /*2610*/  MOV R25, R75 ;  /* 0x0000004b00197202 */ /* 0x000fce0000000f00 */
.L_x_8862:
[----:B------:R-:W-:Y:S05]  /*2620*/  BSYNC B0 ;  /* 0x0000000000007941 */ /* 0x000fea0003800000 */
.L_x_8860:
        /* <DEDUP_REMOVED lines=16> */
.L_x_8866:
[----:B------:R-:W-:Y:S05]  /*2730*/  BSYNC B1 ;  /* 0x0000000000017941 */ /* 0x000fea0003800000 */
.L_x_8865:
        /* <DEDUP_REMOVED lines=44> */
.L_x_8864:
[----:B------:R-:W-:Y:S05]  /*2a00*/  BSYNC B0 ;  /* 0x0000000000007941 */ /* 0x000fea0003800000 */
.L_x_8863:
[----:B------:R-:W-:Y:S01]  /*2a10*/  I2FP.F32.U32 R30, R25 ;  /* 0x00000019001e7245 */ /* 0x000fe20000201000 */
[----:B------:R-:W-:Y:S01]  /*2a20*/  IMAD.U32 R32, R26, 0x10000, RZ ;  /* 0x000100001a207824 */ /* 0x000fe200078e00ff */
[C---:B------:R-:W-:Y:S01]  /*2a30*/  ISETP.NE.AND P4, PT, R31.reuse, 0x1, PT ;  /* 0x000000011f00780c */ /* 0x040fe20003f85270 */
[----:B------:R-:W-:Y:S01]  /*2a40*/  BSSY B0, `(.L_x_8867) ;  /* 0x0000015000007945 */ /* 0x000fe20003800000 */
[----:B------:R-:W-:Y:S01]  /*2a50*/  SHF.L.U32 R36, R58, 0x10, RZ ;  /* 0x000000103a247819 */ /* 0x000fe200000006ff */
        /* <DEDUP_REMOVED lines=18> */
.L_x_8868:
[----:B------:R-:W-:-:S07]  /*2b80*/  IMAD.MOV.U32 R25, RZ, RZ, R75 ;  /* 0x000000ffff197224 */ /* 0x000fce00078e004b */
.L_x_8869:
[----:B------:R-:W-:Y:S05]  /*2b90*/  BSYNC B0 ;  /* 0x0000000000007941 */ /* 0x000fea0003800000 */
.L_x_8867:
        /* <DEDUP_REMOVED lines=16> */
.L_x_8873:
[----:B------:R-:W-:Y:S05]  /*2ca0*/  BSYNC B1 ;  /* 0x0000000000017941 */ /* 0x000fea0003800000 */
.L_x_8872:
        /* <DEDUP_REMOVED lines=44> */
.L_x_8871:
[----:B------:R-:W-:Y:S05]  /*2f70*/  BSYNC B0 ;  /* 0x0000000000007941 */ /* 0x000fea0003800000 */
.L_x_8870:
        /* <DEDUP_REMOVED lines=23> */
.L_x_8875:
[----:B------:R-:W-:-:S07]  /*30f0*/  MOV R25, R75 ;  /* 0x0000004b00197202 */ /* 0x000fce0000000f00 */
.L_x_8876:
[----:B------:R-:W-:Y:S05]  /*3100*/  BSYNC B0 ;  /* 0x0000000000007941 */ /* 0x000fea0003800000 */
.L_x_8874:
        /* <DEDUP_REMOVED lines=16> */
.L_x_8880:
[----:B------:R-:W-:Y:S05]  /*3210*/  BSYNC B1 ;  /* 0x0000000000017941 */ /* 0x000fea0003800000 */
.L_x_8879:
        /* <DEDUP_REMOVED lines=44> */
.L_x_8878:
[----:B------:R-:W-:Y:S05]  /*34e0*/  BSYNC B0 ;  /* 0x0000000000007941 */ /* 0x000fea0003800000 */
.L_x_8877:
[----:B------:R-:W-:Y:S01]  /*34f0*/  I2FP.F32.U32 R26, R25 ;  /* 0x00000019001a7245 */ /* 0x000fe20000201000 */
[----:B------:R-:W-:Y:S01]  /*3500*/  IMAD.U32 R30, R27, 0x10000, RZ ;  /* 0x000100001b1e7824 */ /* 0x000fe200078e00ff */
[----:B------:R-:W-:Y:S01]  /*3510*/  ISETP.NE.AND P6, PT, R31, 0x1, PT ;  /* 0x000000011f00780c */ /* 0x000fe20003fc5270 */
[----:B------:R-:W-:Y:S01]  /*3520*/  BSSY B0, `(.L_x_8881) ;  /* 0x0000015000007945 */ /* 0x000fe20003800000 */
[----:B------:R-:W-:Y:S01]  /*3530*/  SHF.L.U32 R38, R59, 0x10, RZ ;  /* 0x000000103b267819 */ /* 0x000fe200000006ff */
        /* <DEDUP_REMOVED lines=18> */
.L_x_8882:
[----:B------:R-:W-:-:S07]  /*3660*/  IMAD.MOV.U32 R39, RZ, RZ, R75 ;  /* 0x000000ffff277224 */ /* 0x000fce00078e004b */
.L_x_8883:
[----:B------:R-:W-:Y:S05]  /*3670*/  BSYNC B0 ;  /* 0x0000000000007941 */ /* 0x000fea0003800000 */
.L_x_8881:
        /* <DEDUP_REMOVED lines=18> */
.L_x_8887:
[----:B------:R-:W-:Y:S05]  /*37a0*/  BSYNC B1 ;  /* 0x0000000000017941 */ /* 0x000fea0003800000 */
.L_x_8886:
        /* <DEDUP_REMOVED lines=44> */
.L_x_8885:
[----:B------:R-:W-:Y:S05]  /*3a70*/  BSYNC B0 ;  /* 0x0000000000007941 */ /* 0x000fea0003800000 */
.L_x_8884:
[----:B------:R-:W-:Y:S01]  /*3a80*/  SEL R26, RZ, 0x10000, P5 ;  /* 0x00010000ff1a7807 */ /* 0x000fe20002800000 */
[----:B------:R-:W0:Y:S01]  /*3a90*/  LDC.64 R122, c[0x0][0x238] ;  /* 0x00008e00ff7a7b82 */ /* 0x000e220000000a00 */
[----:B------:R-:W-:Y:S02]  /*3aa0*/  ISETP.NE.AND P5, PT, R24, RZ, PT ;  /* 0x000000ff1800720c */ /* 0x000fe40003fa5270 */
[----:B------:R-:W-:Y:S02]  /*3ab0*/  I2FP.F32.U32 R24, R39 ;  /* 0x0000002700187245 */ /* 0x000fe40000201000 */
[----:B------:R-:W-:Y:S02]  /*3ac0*/  SEL R35, RZ, 0x100, P4 ;  /* 0x00000100ff237807 */ /* 0x000fe40002000000 */
[----:B------:R-:W-:Y:S01]  /*3ad0*/  ISETP.NE.AND P4, PT, R29, RZ, PT ;  /* 0x000000ff1d00720c */ /* 0x000fe20003f85270 */
[----:B------:R-:W-:Y:S01]  /*3ae0*/  FFMA.FTZ R24, R24, R119, 1.1641532182693481445e-10 ;  /* 0x2f00000018187423 */ /* 0x000fe20000010077 */
[----:B------:R-:W-:Y:S01]  /*3af0*/  SEL R29, RZ, 0x1, P3 ;  /* 0x00000001ff1d7807 */ /* 0x000fe20001800000 */
[----:B------:R-:W1:Y:S01]  /*3b00*/  LDC.64 R124, c[0x0][0x240] ;  /* 0x00009000ff7c7b82 */ /* 0x000e620000000a00 */
[----:B------:R-:W-:-:S02]  /*3b10*/  PRMT R34, R59, 0x7632, R34 ;  /* 0x000076323b227816 */ /* 0x000fc40000000022 */
[----:B------:R-:W-:Y:S02]  /*3b20*/  FSETP.GTU.FTZ.AND P3, PT, R24, R121, PT ;  /* 0x000000791800720b */ /* 0x000fe40003f7c000 */
[----:B------:R-:W-:Y:S01]  /*3b30*/  SHF.L.U32 R24, R25, 0x10, RZ ;  /* 0x0000001019187819 */ /* 0x000fe200000006ff */
[----:B------:R-:W-:Y:S01]  /*3b40*/  IMAD.U32 R34, R34, 0x10000, RZ ;  /* 0x0001000022227824 */ /* 0x000fe200078e00ff */
[----:B------:R-:W-:Y:S01]  /*3b50*/  SEL R27, RZ, 0x1000000, P3 ;  /* 0x01000000ff1b7807 */ /* 0x000fe20001800000 */
[----:B------:R-:W2:Y:S01]  /*3b60*/  @P1 LDC.64 R30, c[0x0][0x230] ;  /* 0x00008c00ff1e1b82 */ /* 0x000ea20000000a00 */
[----:B------:R-:W-:Y:S02]  /*3b70*/  SEL R25, RZ, 0x1, P2 ;  /* 0x00000001ff197807 */ /* 0x000fe40001000000 */
[----:B------:R-:W-:Y:S01]  /*3b80*/  LOP3.LUT R35, R35, R27, R26, 0xfe, !PT ;  /* 0x0000001b23237212 */ /* 0x000fe200078efe1a */
[----:B------:R-:W-:Y:S01]  /*3b90*/  FMUL.FTZ R27, R24, R79 ;  /* 0x0000004f181b7220 */ /* 0x000fe20000410000 */
[----:B------:R-:W-:Y:S01]  /*3ba0*/  ISETP.NE.AND P6, PT, R28, RZ, PT ;  /* 0x000000ff1c00720c */ /* 0x000fe20003fc5270 */
[----:B------:R-:W-:Y:S01]  /*3bb0*/  IMAD.WIDE.U32 R24, R25, 0x1000000, RZ ;  /* 0x0100000019187825 */ /* 0x000fe200078e00ff */
[----:B------:R-:W-:-:S03]  /*3bc0*/  SEL R26, RZ, 0x1, P4 ;  /* 0x00000001ff1a7807 */ /* 0x000fc60002000000 */
[----:B------:R-:W-:Y:S01]  /*3bd0*/  FMUL.FTZ R33, R27, R120 ;  /* 0x000000781b217220 */ /* 0x000fe20000410000 */
[----:B------:R-:W-:Y:S02]  /*3be0*/  SEL R28, RZ, 0x1, P5 ;  /* 0x00000001ff1c7807 */ /* 0x000fe40002800000 */
[----:B------:R-:W-:Y:S01]  /*3bf0*/  LOP3.LUT R25, R25, R35, R29, 0xfe, !PT ;  /* 0x0000002319197212 */ /* 0x000fe200078efe1d */
[----:B------:R-:W-:Y:S01]  /*3c00*/  IMAD.WIDE.U32 R26, R26, 0x10000, RZ ;  /* 0x000100001a1a7825 */ /* 0x000fe200078e00ff */
[----:B------:R-:W-:Y:S02]  /*3c10*/  FSEL R33, R33, RZ, !P3 ;  /* 0x000000ff21217208 */ /* 0x000fe40005800000 */
[----:B------:R-:W-:Y:S01]  /*3c20*/  IADD3 R80, R76, 0x100, RZ ;  /* 0x000001004c507810 */ /* 0x000fe20007ffe0ff */
[----:B------:R-:W-:-:S04]  /*3c30*/  IMAD.WIDE.U32 R28, R28, 0x100, RZ ;  /* 0x000001001c1c7825 */ /* 0x000fc800078e00ff */
[----:B------:R-:W-:Y:S01]  /*3c40*/  FMUL.FTZ R39, R33, R34 ;  /* 0x0000002221277220 */ /* 0x000fe20000410000 */
[----:B------:R-:W-:-:S03]  /*3c50*/  LOP3.LUT R24, R28, R24, R26, 0xfe, !PT ;  /* 0x000000181c187212 */ /* 0x000fc600078efe1a */
[----:B------:R-:W-:Y:S01]  /*3c60*/  @P0 FADD.FTZ R39, R47, R39 ;  /* 0x000000272f270221 */ /* 0x000fe20000010000 */
[----:B------:R-:W-:Y:S01]  /*3c70*/  LOP3.LUT R25, R29, R25, R27, 0xfe, !PT ;  /* 0x000000191d197212 */ /* 0x000fe200078efe1b */
[----:B0-----:R-:W-:Y:S01]  /*3c80*/  IMAD.WIDE.U32 R26, R76, 0x20, R122 ;  /* 0x000000204c1a7825 */ /* 0x001fe200078e007a */
[----:B------:R-:W-:-:S03]  /*3c90*/  SEL R29, RZ, 0x1, P6 ;  /* 0x00000001ff1d7807 */ /* 0x000fc60003000000 */
[----:B--2---:R-:W-:Y:S01]  /*3ca0*/  @P1 IMAD.WIDE.U32 R30, R80, 0x20, R30 ;  /* 0x00000020501e1825 */ /* 0x004fe200078e001e */
[----:B------:R-:W-:Y:S01]  /*3cb0*/  LOP3.LUT R24, R24, R29, RZ, 0xfc, !PT ;  /* 0x0000001d18187212 */ /* 0x000fe200078efcff */
[----:B------:R-:W-:Y:S02]  /*3cc0*/  STG.E.128 desc[UR4][R26.64], R40 ;  /* 0x000000281a007986 */ /* 0x000fe4000c101d04 */
[----:B-1----:R-:W-:Y:S02]  /*3cd0*/  IMAD.WIDE.U32 R28, R76, 0x8, R124 ;  /* 0x000000084c1c7825 */ /* 0x002fe400078e007c */
[----:B------:R0:W-:Y:S04]  /*3ce0*/  STG.E.128 desc[UR4][R26.64+0x10], R36 ;  /* 0x000010241a007986 */ /* 0x0001e8000c101d04 */
[----:B------:R1:W-:Y:S04]  /*3cf0*/  STG.E.64 desc[UR4][R28.64], R24 ;  /* 0x000000181c007986 */ /* 0x0003e8000c101b04 */
[----:B------:R2:W5:Y:S04]  /*3d00*/  @P1 LDG.E.128 R48, desc[UR4][R30.64] ;  /* 0x000000041e301981 */ /* 0x000568000c1e1d00 */
[----:B------:R2:W5:Y:S01]  /*3d10*/  @P1 LDG.E.128 R44, desc[UR4][R30.64+0x10] ;  /* 0x000010041e2c1981 */ /* 0x000562000c1e1d00 */
[----:B0-----:R-:W-:-:S06]  /*3d20*/  IMAD.WIDE.U32 R26, R80, 0x10, R86 ;  /* 0x00000010501a7825 */ /* 0x001fcc00078e0056 */
[----:B-1----:R-:W5:Y:S01]  /*3d30*/  LDG.E.128 R24, desc[UR4][R26.64] ;  /* 0x000000041a187981 */ /* 0x002f62000c1e1d00 */
        /* <DEDUP_REMOVED lines=12> */
.L_x_8889:
[----:B------:R-:W-:-:S07]  /*3e00*/  IMAD.MOV.U32 R60, RZ, RZ, R75 ;  /* 0x000000ffff3c7224 */ /* 0x000fce00078e004b */
.L_x_8890:
[----:B------:R-:W-:Y:S05]  /*3e10*/  BSYNC B0 ;  /* 0x0000000000007941 */ /* 0x000fea0003800000 */
.L_x_8888:
        /* <DEDUP_REMOVED lines=16> */
.L_x_8894:
[----:B------:R-:W-:Y:S05]  /*3f20*/  BSYNC B1 ;  /* 0x0000000000017941 */ /* 0x000fea0003800000 */
.L_x_8893:
        /* <DEDUP_REMOVED lines=44> */
.L_x_8892:
[----:B------:R-:W-:Y:S05]  /*41f0*/  BSYNC B0 ;  /* 0x0000000000007941 */ /* 0x000fea0003800000 */
.L_x_8891:
[----:B------:R-:W-:Y:S01]  /*4200*/  I2FP.F32.U32 R28, R60 ;  /* 0x0000003c001c7245 */ /* 0x000fe20000201000 */
[----:B------:R-:W-:Y:S01]  /*4210*/  IMAD.U32 R32, R52, 0x10000, RZ ;  /* 0x0001000034207824 */ /* 0x000fe200078e00ff */
[C---:B-----5:R-:W-:Y:S01]  /*4220*/  SHF.L.U32 R30, R24.reuse, 0x10, RZ ;  /* 0x00000010181e7819 */ /* 0x060fe200000006ff */
[----:B------:R-:W-:Y:S01]  /*4230*/  BSSY B0, `(.L_x_8895) ;  /* 0x0000016000007945 */ /* 0x000fe20003800000 */
[----:B------:R-:W-:Y:S01]  /*4240*/  PRMT R24, R24, 0x7632, R24 ;  /* 0x0000763218187816 */ /* 0x000fe20000000018 */
[----:B------:R-:W-:Y:S01]  /*4250*/  FFMA.FTZ R28, R28, R119, 1.1641532182693481445e-10 ;  /* 0x2f0000001c1c7423 */ /* 0x000fe20000010077 */
[----:B------:R-:W-:Y:S01]  /*4260*/  IADD3 R34, R33, 0x1, RZ ;  /* 0x0000000121227810 */ /* 0x000fe20007ffe0ff */
        /* <DEDUP_REMOVED lines=17> */
.L_x_8896:
[----:B------:R-:W-:-:S07]  /*4380*/  MOV R30, R75 ;  /* 0x0000004b001e7202 */ /* 0x000fce0000000f00 */
.L_x_8897:
[----:B------:R-:W-:Y:S05]  /*4390*/  BSYNC B0 ;  /* 0x0000000000007941 */ /* 0x000fea0003800000 */
.L_x_8895:
        /* <DEDUP_REMOVED lines=16> */
.L_x_8901:
[----:B------:R-:W-:Y:S05]  /*44a0*/  BSYNC B1 ;  /* 0x0000000000017941 */ /* 0x000fea0003800000 */
.L_x_8900:
        /* <DEDUP_REMOVED lines=44> */
.L_x_8899:
[----:B------:R-:W-:Y:S05]  /*4770*/  BSYNC B0 ;  /* 0x0000000000007941 */ /* 0x000fea0003800000 */
.L_x_8898:
[----:B------:R-:W-:Y:S01]  /*4780*/  I2FP.F32.U32 R28, R30 ;  /* 0x0000001e001c7245 */ /* 0x000fe20000201000 */
[----:B------:R-:W-:Y:S01]  /*4790*/  IMAD.U32 R24, R24, 0x10000, RZ ;  /* 0x0001000018187824 */ /* 0x000fe200078e00ff */
[----:B------:R-:W-:Y:S01]  /*47a0*/  BSSY B0, `(.L_x_8902) ;  /* 0x0000017000007945 */ /* 0x000fe20003800000 */
[----:B------:R-:W-:Y:S02]  /*47b0*/  VIADD R35, R34, 0x1 ;  /* 0x0000000122237836 */ /* 0x000fe40000000000 */
[----:B------:R-:W-:Y:S01]  /*47c0*/  FFMA.FTZ R28, R28, R119, 1.1641532182693481445e-10 ;  /* 0x2f0000001c1c7423 */ /* 0x000fe20000010077 */
[----:B------:R-:W-:Y:S01]  /*47d0*/  FMUL.FTZ R29, R24, R79 ;  /* 0x0000004f181d7220 */ /* 0x000fe20000410000 */
[----:B------:R-:W-:-:S03]  /*47e0*/  PRMT R24, R52, 0x7632, R24 ;  /* 0x0000763234187816 */ /* 0x000fc60000000018 */
[----:B------:R-:W-:Y:S01]  /*47f0*/  FMUL.FTZ R29, R29, R120 ;  /* 0x000000781d1d7220 */ /* 0x000fe20000410000 */
[----:B------:R-:W-:Y:S02]  /*4800*/  FSETP.GTU.FTZ.AND P2, PT, R28, R121, PT ;  /* 0x000000791c00720b */ /* 0x000fe40003f5c000 */
[----:B------:R-:W-:Y:S02]  /*4810*/  SHF.L.U32 R28, R24, 0x10, RZ ;  /* 0x00000010181c7819 */ /* 0x000fe400000006ff */
        /* <DEDUP_REMOVED lines=14> */
.L_x_8903:
[----:B------:R-:W-:-:S07]  /*4900*/  IMAD.MOV.U32 R30, RZ, RZ, R75 ;  /* 0x000000ffff1e7224 */ /* 0x000fce00078e004b */
.L_x_8904:
[----:B------:R-:W-:Y:S05]  /*4910*/  BSYNC B0 ;  /* 0x0000000000007941 */ /* 0x000fea0003800000 */
.L_x_8902:
        /* <DEDUP_REMOVED lines=16> */
.L_x_8908:
[----:B------:R-:W-:Y:S05]  /*4a20*/  BSYNC B1 ;  /* 0x0000000000017941 */ /* 0x000fea0003800000 */
.L_x_8907:
        /* <DEDUP_REMOVED lines=44> */
.L_x_8906:
[----:B------:R-:W-:Y:S05]  /*4cf0*/  BSYNC B0 ;  /* 0x0000000000007941 */ /* 0x000fea0003800000 */
.L_x_8905:
[----:B------:R-:W-:Y:S01]  /*4d00*/  I2FP.F32.U32 R28, R30 ;  /* 0x0000001e001c7245 */ /* 0x000fe20000201000 */
[----:B------:R-:W-:Y:S01]  /*4d10*/  IMAD.U32 R34, R53, 0x10000, RZ ;  /* 0x0001000035227824 */ /* 0x000fe200078e00ff */
[C---:B------:R-:W-:Y:S01]  /*4d20*/  SHF.L.U32 R30, R25.reuse, 0x10, RZ ;  /* 0x00000010191e7819 */ /* 0x040fe200000006ff */
        /* <DEDUP_REMOVED lines=21> */
.L_x_8910:
[----:B------:R-:W-:-:S07]  /*4e80*/  MOV R30, R75 ;  /* 0x0000004b001e7202 */ /* 0x000fce0000000f00 */
.L_x_8911:
[----:B------:R-:W-:Y:S05]  /*4e90*/  BSYNC B0 ;  /* 0x0000000000007941 */ /* 0x000fea0003800000 */
.L_x_8909:
        /* <DEDUP_REMOVED lines=16> */
.L_x_8915:
[----:B------:R-:W-:Y:S05]  /*4fa0*/  BSYNC B1 ;  /* 0x0000000000017941 */ /* 0x000fea0003800000 */
.L_x_8914:
        /* <DEDUP_REMOVED lines=44> */
.L_x_8913:
[----:B------:R-:W-:Y:S05]  /*5270*/  BSYNC B0 ;  /* 0x0000000000007941 */ /* 0x000fea0003800000 */
.L_x_8912:
[----:B------:R-:W-:Y:S01]  /*5280*/  I2FP.F32.U32 R28, R30 ;  /* 0x0000001e001c7245 */ /* 0x000fe20000201000 */
[----:B------:R-:W-:Y:S01]  /*5290*/  IMAD.U32 R30, R25, 0x10000, RZ ;  /* 0x00010000191e7824 */ /* 0x000fe200078e00ff */
[----:B------:R-:W-:Y:S01]  /*52a0*/  ISETP.NE.AND P3, PT, R61, 0x1, PT ;  /* 0x000000013d00780c */ /* 0x000fe20003f65270 */
[----:B------:R-:W-:Y:S01]  /*52b0*/  BSSY B0, `(.L_x_8916) ;  /* 0x0000015000007945 */ /* 0x000fe20003800000 */
[----:B------:R-:W-:Y:S01]  /*52c0*/  PRMT R29, R53, 0x7632, R29 ;  /* 0x00007632351d7816 */ /* 0x000fe2000000001d */
[----:B------:R-:W-:Y:S01]  /*52d0*/  FFMA.FTZ R28, R28, R119, 1.1641532182693481445e-10 ;  /* 0x2f0000001c1c7423 */ /* 0x000fe20000010077 */
[----:B------:R-:W-:-:S04]  /*52e0*/  FMUL.FTZ R25, R30, R79 ;  /* 0x0000004f1e197220 */ /* 0x000fc80000410000 */
[----:B------:R-:W-:Y:S01]  /*52f0*/  FMUL.FTZ R25, R25, R120 ;  /* 0x0000007819197220 */ /* 0x000fe20000410000 */
[----:B------:R-:W-:Y:S02]  /*5300*/  FSETP.GTU.FTZ.AND P2, PT, R28, R121, PT ;  /* 0x000000791c00720b */ /* 0x000fe40003f5c000 */
[----:B------:R-:W-:Y:S01]  /*5310*/  SHF.L.U32 R28, R29, 0x10, RZ ;  /* 0x000000101d1c7819 */ /* 0x000fe200000006ff */
[----:B------:R-:W-:Y:S01]  /*5320*/  VIADD R29, R61, 0x1 ;  /* 0x000000013d1d7836 */ /* 0x000fe20000000000 */
        /* <DEDUP_REMOVED lines=12> */
.L_x_8917:
[----:B------:R-:W-:-:S07]  /*53f0*/  IMAD.MOV.U32 R25, RZ, RZ, R75 ;  /* 0x000000ffff197224 */ /* 0x000fce00078e004b */
.L_x_8918:
[----:B------:R-:W-:Y:S05]  /*5400*/  BSYNC B0 ;  /* 0x0000000000007941 */ /* 0x000fea0003800000 */
.L_x_8916:
        /* <DEDUP_REMOVED lines=16> */
.L_x_8922:
[----:B------:R-:W-:Y:S05]  /*5510*/  BSYNC B1 ;  /* 0x0000000000017941 */ /* 0x000fea0003800000 */
.L_x_8921:
        /* <DEDUP_REMOVED lines=44> */
.L_x_8920:
[----:B------:R-:W-:Y:S05]  /*57e0*/  BSYNC B0 ;  /* 0x0000000000007941 */ /* 0x000fea0003800000 */
.L_x_8919:
[----:B------:R-:W-:Y:S01]  /*57f0*/  I2FP.F32.U32 R28, R25 ;  /* 0x00000019001c7245 */ /* 0x000fe20000201000 */
[----:B------:R-:W-:Y:S01]  /*5800*/  BSSY B0, `(.L_x_8923) ;  /* 0x0000017000007945 */ /* 0x000fe20003800000 */
[----:B------:R-:W-:Y:S02]  /*5810*/  SHF.L.U32 R30, R26, 0x10, RZ ;  /* 0x000000101a1e7819 */ /* 0x000fe400000006ff */
[C---:B------:R-:W-:Y:S01]  /*5820*/  ISETP.NE.AND P4, PT, R29.reuse, 0x1, PT ;  /* 0x000000011d00780c */ /* 0x040fe20003f85270 */
[----:B------:R-:W-:Y:S01]  /*5830*/  FFMA.FTZ R28, R28, R119, 1.1641532182693481445e-10 ;  /* 0x2f0000001c1c7423 */ /* 0x000fe20000010077 */
[----:B------:R-:W-:Y:S01]  /*5840*/  PRMT R26, R26, 0x7632, R26 ;  /* 0x000076321a1a7816 */ /* 0x000fe2000000001a */
[----:B------:R-:W-:Y:S01]  /*5850*/  FMUL.FTZ R25, R30, R79 ;  /* 0x0000004f1e197220 */ /* 0x000fe20000410000 */
[----:B------:R-:W-:Y:S02]  /*5860*/  IADD3 R61, R29, 0x1, RZ ;  /* 0x000000011d3d7810 */ /* 0x000fe40007ffe0ff */
[----:B------:R-:W-:Y:S01]  /*5870*/  FSETP.GTU.FTZ.AND P3, PT, R28, R121, PT ;  /* 0x000000791c00720b */ /* 0x000fe20003f7c000 */
[----:B------:R-:W-:Y:S01]  /*5880*/  FMUL.FTZ R25, R25, R120 ;  /* 0x0000007819197220 */ /* 0x000fe20000410000 */
[----:B------:R-:W-:-:S04]  /*5890*/  IMAD.U32 R28, R54, 0x10000, RZ ;  /* 0x00010000361c7824 */ /* 0x000fc800078e00ff */
        /* <DEDUP_REMOVED lines=12> */
.L_x_8924:
[----:B------:R-:W-:-:S07]  /*5960*/  MOV R25, R75 ;  /* 0x0000004b00197202 */ /* 0x000fce0000000f00 */
.L_x_8925:
[----:B------:R-:W-:Y:S05]  /*5970*/  BSYNC B0 ;  /* 0x0000000000007941 */ /* 0x000fea0003800000 */
.L_x_8923:
        /* <DEDUP_REMOVED lines=16> */
.L_x_8929:
[----:B------:R-:W-:Y:S05]  /*5a80*/  BSYNC B1 ;  /* 0x0000000000017941 */ /* 0x000fea0003800000 */
.L_x_8928:
        /* <DEDUP_REMOVED lines=44> */
.L_x_8927:
[----:B------:R-:W-:Y:S05]  /*5d50*/  BSYNC B0 ;  /* 0x0000000000007941 */ /* 0x000fea0003800000 */
.L_x_8926:
[----:B------:R-:W-:Y:S01]  /*5d60*/  I2FP.F32.U32 R30, R25 ;  /* 0x00000019001e7245 */ /* 0x000fe20000201000 */
[----:B------:R-:W-:Y:S01]  /*5d70*/  IMAD.U32 R26, R26, 0x10000, RZ ;  /* 0x000100001a1a7824 */ /* 0x000fe200078e00ff */
[C---:B------:R-:W-:Y:S01]  /*5d80*/  ISETP.NE.AND P5, PT, R61.reuse, 0x1, PT ;  /* 0x000000013d00780c */ /* 0x040fe20003fa5270 */
[----:B------:R-:W-:Y:S01]  /*5d90*/  BSSY B0, `(.L_x_8930) ;  /* 0x0000015000007945 */ /* 0x000fe20003800000 */
[----:B------:R-:W-:Y:S01]  /*5da0*/  PRMT R29, R54, 0x7632, R29 ;  /* 0x00007632361d7816 */ /* 0x000fe2000000001d */
[----:B------:R-:W-:Y:S01]  /*5db0*/  FFMA.FTZ R30, R30, R119, 1.1641532182693481445e-10 ;  /* 0x2f0000001e1e7423 */ /* 0x000fe20000010077 */
[----:B------:R-:W-:Y:S01]  /*5dc0*/  FMUL.FTZ R25, R26, R79 ;  /* 0x0000004f1a197220 */ /* 0x000fe20000410000 */
[----:B------:R-:W-:Y:S01]  /*5dd0*/  VIADD R62, R61, 0x1 ;  /* 0x000000013d3e7836 */ /* 0x000fe20000000000 */
[----:B------:R-:W-:Y:S02]  /*5de0*/  SHF.L.U32 R26, R29, 0x10, RZ ;  /* 0x000000101d1a7819 */ /* 0x000fe400000006ff */
        /* <DEDUP_REMOVED lines=14> */
.L_x_8931:
[----:B------:R-:W-:-:S07]  /*5ed0*/  IMAD.MOV.U32 R25, RZ, RZ, R75 ;  /* 0x000000ffff197224 */ /* 0x000fce00078e004b */
.L_x_8932:
[----:B------:R-:W-:Y:S05]  /*5ee0*/  BSYNC B0 ;  /* 0x0000000000007941 */ /* 0x000fea0003800000 */
.L_x_8930:
        /* <DEDUP_REMOVED lines=16> */
.L_x_8936:
[----:B------:R-:W-:Y:S05]  /*5ff0*/  BSYNC B1 ;  /* 0x0000000000017941 */ /* 0x000fea0003800000 */
.L_x_8935:
        /* <DEDUP_REMOVED lines=44> */
.L_x_8934:
[----:B------:R-:W-:Y:S05]  /*62c0*/  BSYNC B0 ;  /* 0x0000000000007941 */ /* 0x000fea0003800000 */
.L_x_8933:
[----:B------:R-:W-:Y:S01]  /*62d0*/  SHF.L.U32 R30, R27, 0x10, RZ ;  /* 0x000000101b1e7819 */ /* 0x000fe200000006ff */
[----:B------:R-:W-:Y:S01]  /*62e0*/  BSSY B0, `(.L_x_8937) ;  /* 0x0000017000007945 */ /* 0x000fe20003800000 */
[----:B------:R-:W-:Y:S02]  /*62f0*/  I2FP.F32.U32 R26, R25 ;  /* 0x00000019001a7245 */ /* 0x000fe40000201000 */
[----:B------:R-:W-:Y:S01]  /*6300*/  ISETP.NE.AND P6, PT, R62, 0x1, PT ;  /* 0x000000013e00780c */ /* 0x000fe20003fc5270 */
[----:B------:R-:W-:Y:S01]  /*6310*/  FMUL.FTZ R25, R30, R79 ;  /* 0x0000004f1e197220 */ /* 0x000fe20000410000 */
[----:B------:R-:W-:Y:S02]  /*6320*/  IMAD.U32 R30, R55, 0x10000, RZ ;  /* 0x00010000371e7824 */ /* 0x000fe400078e00ff */
[----:B------:R-:W-:Y:S01]  /*6330*/  FFMA.FTZ R26, R26, R119, 1.1641532182693481445e-10 ;  /* 0x2f0000001a1a7423 */ /* 0x000fe20000010077 */
[----:B------:R-:W-:Y:S01]  /*6340*/  PRMT R77, R27, 0x7632, R77 ;  /* 0x000076321b4d7816 */ /* 0x000fe2000000004d */
[----:B------:R-:W-:Y:S01]  /*6350*/  FMUL.FTZ R25, R25, R120 ;  /* 0x0000007819197220 */ /* 0x000fe20000410000 */
[----:B------:R-:W-:-:S02]  /*6360*/  IADD3 R82, R62, 0x1, RZ ;  /* 0x000000013e527810 */ /* 0x000fc40007ffe0ff */
        /* <DEDUP_REMOVED lines=13> */
.L_x_8938:
[----:B------:R-:W-:-:S07]  /*6440*/  MOV R25, R75 ;  /* 0x0000004b00197202 */ /* 0x000fce0000000f00 */
.L_x_8939:
[----:B------:R-:W-:Y:S05]  /*6450*/  BSYNC B0 ;  /* 0x0000000000007941 */ /* 0x000fea0003800000 */
.L_x_8937:
        /* <DEDUP_REMOVED lines=18> */
.L_x_8943:
[----:B------:R-:W-:Y:S05]  /*6580*/  BSYNC B1 ;  /* 0x0000000000017941 */ /* 0x000fea0003800000 */
.L_x_8942:
        /* <DEDUP_REMOVED lines=37> */
[----:B------:R-:W-:Y:S02]  /*67e0*/  LOP3.LUT R26, R75, UR31, R26, 0x96, !PT ;  /* 0x0000001f4b1a7c12 */ /* 0x000fe4000f8e961a */
[----:B------:R-:W-:-:S03]  /*67f0*/  MOV R75, R82 ;  /* 0x00000052004b7202 */ /* 0x000fc60000000f00 */
[----:B------:R-:W-:Y:S01]  /*6800*/  IMAD.WIDE.U32 R26, R26, -0x2daee0ad, RZ ;  /* 0xd2511f531a1a7825 */ /* 0x000fe200078e00ff */
[----:B------:R-:W-:Y:S01]  /*6810*/  HFMA2.MMA R82, -RZ, RZ, 0, 0 ;  /* 0x00000000ff527435 */ /* 0x000fe200000001ff */
[----:B------:R-:W-:Y:S02]  /*6820*/  LOP3.LUT R74, R83, UR33, R74, 0x96, !PT ;  /* 0x00000021534a7c12 */ /* 0x000fe4000f8e964a */
[----:B------:R-:W-:Y:S01]  /*6830*/  IMAD.MOV.U32 R90, RZ, RZ, R26 ;  /* 0x000000ffff5a7224 */ /* 0x000fe200078e001a */
[----:B------:R-:W-:-:S07]  /*6840*/  LOP3.LUT R73, R27, UR34, R62, 0x96, !PT ;  /* 0x000000221b497c12 */ /* 0x000fce000f8e963e */
.L_x_8941:
[----:B------:R-:W-:Y:S05]  /*6850*/  BSYNC B0 ;  /* 0x0000000000007941 */ /* 0x000fea0003800000 */
.L_x_8940:
[----:B------:R-:W-:Y:S02]  /*6860*/  SEL R27, RZ, 0x10000, P5 ;  /* 0x00010000ff1b7807 */ /* 0x000fe40002800000 */
[----:B------:R-:W-:Y:S02]  /*6870*/  ISETP.NE.AND P5, PT, R24, RZ, PT ;  /* 0x000000ff1800720c */ /* 0x000fe40003fa5270 */
[----:B------:R-:W-:Y:S02]  /*6880*/  I2FP.F32.U32 R24, R25 ;  /* 0x0000001900187245 */ /* 0x000fe40000201000 */
[----:B------:R-:W-:Y:S02]  /*6890*/  SEL R25, RZ, 0x1, P2 ;  /* 0x00000001ff197807 */ /* 0x000fe40001000000 */
[----:B------:R-:W-:Y:S01]  /*68a0*/  SEL R26, RZ, 0x100, P4 ;  /* 0x00000100ff1a7807 */ /* 0x000fe20002000000 */
[----:B------:R-:W-:Y:S01]  /*68b0*/  FFMA.FTZ R24, R24, R119, 1.1641532182693481445e-10 ;  /* 0x2f00000018187423 */ /* 0x000fe20000010077 */
[----:B------:R-:W-:-:S02]  /*68c0*/  ISETP.NE.AND P4, PT, R60, RZ, PT ;  /* 0x000000ff3c00720c */ /* 0x000fc40003f85270 */
[----:B------:R-:W-:Y:S02]  /*68d0*/  SEL R60, RZ, 0x1, P5 ;  /* 0x00000001ff3c7807 */ /* 0x000fe40002800000 */
[----:B------:R-:W-:Y:S02]  /*68e0*/  FSETP.GTU.FTZ.AND P2, PT, R24, R121, PT ;  /* 0x000000791800720b */ /* 0x000fe40003f5c000 */
[----:B------:R-:W-:Y:S01]  /*68f0*/  ISETP.NE.AND P6, PT, R31, RZ, PT ;  /* 0x000000ff1f00720c */ /* 0x000fe20003fc5270 */
[----:B------:R-:W-:Y:S01]  /*6900*/  IMAD.WIDE.U32 R60, R60, 0x100, RZ ;  /* 0x000001003c3c7825 */ /* 0x000fe200078e00ff */
[----:B------:R-:W-:-:S04]  /*6910*/  SEL R24, RZ, 0x1000000, P2 ;  /* 0x01000000ff187807 */ /* 0x000fc80001000000 */
[----:B------:R-:W-:Y:S01]  /*6920*/  LOP3.LUT R26, R26, R24, R27, 0xfe, !PT ;  /* 0x000000181a1a7212 */ /* 0x000fe200078efe1b */
[----:B------:R-:W-:Y:S01]  /*6930*/  IMAD.WIDE.U32 R24, R25, 0x1000000, RZ ;  /* 0x0100000019187825 */ /* 0x000fe200078e00ff */
[----:B------:R-:W-:-:S04]  /*6940*/  SEL R27, RZ, 0x1, P3 ;  /* 0x00000001ff1b7807 */ /* 0x000fc80001800000 */
[----:B------:R-:W-:Y:S02]  /*6950*/  LOP3.LUT R25, R25, R26, R27, 0xfe, !PT ;  /* 0x0000001a19197212 */ /* 0x000fe400078efe1b */
[----:B------:R-:W-:-:S05]  /*6960*/  SEL R26, RZ, 0x1, P4 ;  /* 0x00000001ff1a7807 */ /* 0x000fca0002000000 */
[----:B------:R-:W-:-:S03]  /*6970*/  IMAD.WIDE.U32 R26, R26, 0x10000, RZ ;  /* 0x000100001a1a7825 */ /* 0x000fc600078e00ff */
[----:B------:R-:W-:Y:S01]  /*6980*/  LOP3.LUT R26, R60, R24, R26, 0xfe, !PT ;  /* 0x000000183c1a7212 */ /* 0x000fe200078efe1a */
[----:B------:R-:W-:Y:S01]  /*6990*/  IMAD.U32 R24, R77, 0x10000, RZ ;  /* 0x000100004d187824 */ /* 0x000fe200078e00ff */
[----:B------:R-:W-:Y:S01]  /*69a0*/  LOP3.LUT R27, R61, R25, R27, 0xfe, !PT ;  /* 0x000000193d1b7212 */ /* 0x000fe200078efe1b */
[----:B------:R-:W-:Y:S01]  /*69b0*/  VIADD R77, R76, 0x200 ;  /* 0x000002004c4d7836 */ /* 0x000fe20000000000 */
[----:B------:R-:W-:Y:S01]  /*69c0*/  SEL R61, RZ, 0x1, P6 ;  /* 0x00000001ff3d7807 */ /* 0x000fe20003000000 */
[----:B------:R-:W-:Y:S01]  /*69d0*/  FMUL.FTZ R25, R24, R79 ;  /* 0x0000004f18197220 */ /* 0x000fe20000410000 */
[----:B------:R-:W-:Y:S02]  /*69e0*/  PRMT R24, R55, 0x7632, R24 ;  /* 0x0000763237187816 */ /* 0x000fe40000000018 */
[----:B------:R-:W-:Y:S01]  /*69f0*/  LOP3.LUT R26, R26, R61, RZ, 0xfc, !PT ;  /* 0x0000003d1a1a7212 */ /* 0x000fe200078efcff */
[----:B------:R-:W-:Y:S01]  /*6a00*/  FMUL.FTZ R25, R25, R120 ;  /* 0x0000007819197220 */ /* 0x000fe20000410000 */
[----:B------:R-:W-:Y:S01]  /*6a10*/  SHF.L.U32 R24, R24, 0x10, RZ ;  /* 0x0000001018187819 */ /* 0x000fe200000006ff */
[----:B------:R-:W-:-:S03]  /*6a20*/  IMAD.WIDE.U32 R60, R80, 0x8, R124 ;  /* 0x00000008503c7825 */ /* 0x000fc600078e007c */
[----:B------:R-:W-:-:S05]  /*6a30*/  FSEL R25, R25, RZ, !P2 ;  /* 0x000000ff19197208 */ /* 0x000fca0005000000 */
[----:B------:R-:W-:Y:S01]  /*6a40*/  FMUL.FTZ R31, R25, R24 ;  /* 0x00000018191f7220 */ /* 0x000fe20000410000 */
[----:B------:R-:W-:-:S04]  /*6a50*/  IMAD.WIDE.U32 R24, R80, 0x20, R122 ;  /* 0x0000002050187825 */ /* 0x000fc800078e007a */
[----:B------:R-:W-:Y:S01]  /*6a60*/  @P0 FADD.FTZ R31, R47, R31 ;  /* 0x0000001f2f1f0221 */ /* 0x000fe20000010000 */
[----:B------:R-:W-:Y:S04]  /*6a70*/  STG.E.128 desc[UR4][R24.64], R32 ;  /* 0x0000002018007986 */ /* 0x000fe8000c101d04 */
[----:B------:R-:W-:Y:S04]  /*6a80*/  STG.E.128 desc[UR4][R24.64+0x10], R28 ;  /* 0x0000101c18007986 */ /* 0x000fe8000c101d04 */
[----:B------:R0:W-:Y:S02]  /*6a90*/  STG.E.64 desc[UR4][R60.64], R26 ;  /* 0x0000001a3c007986 */ /* 0x0001e4000c101b04 */
[C---:B0-----:R-:W-:Y:S01]  /*6aa0*/  IMAD.WIDE.U32 R60, R77.reuse, 0x10, R86 ;  /* 0x000000104d3c7825 */ /* 0x041fe200078e0056 */
[----:B------:R-:W0:Y:S05]  /*6ab0*/  @P1 LDC.64 R24, c[0x0][0x230] ;  /* 0x00008c00ff181b82 */ /* 0x000e2a0000000a00 */
[----:B------:R-:W5:Y:S01]  /*6ac0*/  LDG.E.128 R60, desc[UR4][R60.64] ;  /* 0x000000043c3c7981 */ /* 0x000f62000c1e1d00 */
[----:B------:R-:W-:Y:S01]  /*6ad0*/  BSSY B0, `(.L_x_8944) ;  /* 0x0000010000007945 */ /* 0x000fe20003800000 */
[----:B0-----:R-:W-:-:S05]  /*6ae0*/  @P1 IMAD.WIDE.U32 R24, R77, 0x20, R24 ;  /* 0x000000204d181825 */ /* 0x001fca00078e0018 */
[----:B------:R0:W5:Y:S04]  /*6af0*/  @P1 LDG.E.128 R48, desc[UR4][R24.64] ;  /* 0x0000000418301981 */ /* 0x000168000c1e1d00 */
[----:B------:R0:W5:Y:S01]  /*6b00*/  @P1 LDG.E.128 R44, desc[UR4][R24.64+0x10] ;  /* 0x00001004182c1981 */ /* 0x000162000c1e1d00 */
[C---:B------:R-:W-:Y:S02]  /*6b10*/  ISETP.NE.AND P1, PT, R82.reuse, 0x1, PT ;  /* 0x000000015200780c */ /* 0x040fe40003f25270 */
        /* <DEDUP_REMOVED lines=10> */
.L_x_8945:
[----:B------:R-:W-:-:S07]  /*6bc0*/  MOV R81, R75 ;  /* 0x0000004b00517202 */ /* 0x000fce0000000f00 */
.L_x_8946:
[----:B------:R-:W-:Y:S05]  /*6bd0*/  BSYNC B0 ;  /* 0x0000000000007941 */ /* 0x000fea0003800000 */
.L_x_8944:
        /* <DEDUP_REMOVED lines=16> */
.L_x_8950:
[----:B------:R-:W-:Y:S05]  /*6ce0*/  BSYNC B1 ;  /* 0x0000000000017941 */ /* 0x000fea0003800000 */
.L_x_8949:
        /* <DEDUP_REMOVED lines=44> */
.L_x_8948:
[----:B------:R-:W-:Y:S05]  /*6fb0*/  BSYNC B0 ;  /* 0x0000000000007941 */ /* 0x000fea0003800000 */
.L_x_8947:
[----:B------:R-:W-:Y:S01]  /*6fc0*/  I2FP.F32.U32 R24, R81 ;  /* 0x0000005100187245 */ /* 0x000fe20000201000 */
[C---:B-----5:R-:W-:Y:S01]  /*6fd0*/  IMAD.U32 R26, R60.reuse, 0x10000, RZ ;  /* 0x000100003c1a7824 */ /* 0x060fe200078e00ff */
[----:B------:R-:W-:Y:S01]  /*6fe0*/  BSSY B0, `(.L_x_8951) ;  /* 0x0000016000007945 */ /* 0x000fe20003800000 */
[----:B------:R-:W-:Y:S02]  /*6ff0*/  PRMT R60, R60, 0x7632, R60 ;  /* 0x000076323c3c7816 */ /* 0x000fe4000000003c */
[----:B------:R-:W-:Y:S01]  /*7000*/  FFMA.FTZ R24, R24, R119, 1.1641532182693481445e-10 ;  /* 0x2f00000018187423 */ /* 0x000fe20000010077 */
[----:B------:R-:W-:Y:S01]  /*7010*/  FMUL.FTZ R25, R26, R79 ;  /* 0x0000004f1a197220 */ /* 0x000fe20000410000 */
[----:B------:R-:W-:-:S03]  /*7020*/  IADD3 R27, R83, 0x1, RZ ;  /* 0x00000001531b7810 */ /* 0x000fc60007ffe0ff */
        /* <DEDUP_REMOVED lines=16> */
.L_x_8952:
[----:B------:R-:W-:-:S07]  /*7130*/  MOV R25, R75 ;  /* 0x0000004b00197202 */ /* 0x000fce0000000f00 */
.L_x_8953:
[----:B------:R-:W-:Y:S05]  /*7140*/  BSYNC B0 ;  /* 0x0000000000007941 */ /* 0x000fea0003800000 */
.L_x_8951:
        /* <DEDUP_REMOVED lines=16> */
.L_x_8957:
[----:B------:R-:W-:Y:S05]  /*7250*/  BSYNC B1 ;  /* 0x0000000000017941 */ /* 0x000fea0003800000 */
.L_x_8956:
        /* <DEDUP_REMOVED lines=44> */
.L_x_8955:
[----:B------:R-:W-:Y:S05]  /*7520*/  BSYNC B0 ;  /* 0x0000000000007941 */ /* 0x000fea0003800000 */
.L_x_8954:
        /* <DEDUP_REMOVED lines=22> */
.L_x_8959:
[----:B------:R-:W-:-:S07]  /*7690*/  MOV R60, R75 ;  /* 0x0000004b003c7202 */ /* 0x000fce0000000f00 */
.L_x_8960:
[----:B------:R-:W-:Y:S05]  /*76a0*/  BSYNC B0 ;  /* 0x0000000000007941 */ /* 0x000fea0003800000 */
.L_x_8958:
        /* <DEDUP_REMOVED lines=16> */
.L_x_8964:
[----:B------:R-:W-:Y:S05]  /*77b0*/  BSYNC B1 ;  /* 0x0000000000017941 */ /* 0x000fea0003800000 */
.L_x_8963:
        /* <DEDUP_REMOVED lines=44> */
.L_x_8962:
[----:B------:R-:W-:Y:S05]  /*7a80*/  BSYNC B0 ;  /* 0x0000000000007941 */ /* 0x000fea0003800000 */
.L_x_8961:
        /* <DEDUP_REMOVED lines=8> */
[----:B------:R-:W-:Y:S02]  /*7b10*/  FSEL R26, R27, RZ, !P1 ;  /* 0x000000ff1b1a7208 */ /* 0x000fe40004800000 */
[----:B------:R-:W-:Y:S02]  /*7b20*/  PRMT R27, R61, 0x7632, R27 ;  /* 0x000076323d1b7816 */ /* 0x000fe4000000001b */
[----:B------:R-:W-:Y:S01]  /*7b30*/  IADD3 R61, R82, 0x1, RZ ;  /* 0x00000001523d7810 */ /* 0x000fe20007ffe0ff */
        /* <DEDUP_REMOVED lines=11> */
.L_x_8966:
[----:B------:R-:W-:-:S07]  /*7bf0*/  MOV R84, R75 ;  /* 0x0000004b00547202 */ /* 0x000fce0000000f00 */
.L_x_8967:
[----:B------:R-:W-:Y:S05]  /*7c00*/  BSYNC B0 ;  /* 0x0000000000007941 */ /* 0x000fea0003800000 */
.L_x_8965:
        /* <DEDUP_REMOVED lines=16> */
.L_x_8971:
[----:B------:R-:W-:Y:S05]  /*7d10*/  BSYNC B1 ;  /* 0x0000000000017941 */ /* 0x000fea0003800000 */
.L_x_8970:
        /* <DEDUP_REMOVED lines=44> */
.L_x_8969:
[----:B------:R-:W-:Y:S05]  /*7fe0*/  BSYNC B0 ;  /* 0x0000000000007941 */ /* 0x000fea0003800000 */
.L_x_8968:
[----:B------:R-:W-:Y:S01]  /*7ff0*/  I2FP.F32.U32 R60, R84 ;  /* 0x00000054003c7245 */ /* 0x000fe20000201000 */
[----:B------:R-:W-:Y:S01]  /*8000*/  IMAD.U32 R82, R27, 0x10000, RZ ;  /* 0x000100001b527824 */ /* 0x000fe200078e00ff */
[C---:B------:R-:W-:Y:S01]  /*8010*/  ISETP.NE.AND P3, PT, R61.reuse, 0x1, PT ;  /* 0x000000013d00780c */ /* 0x040fe20003f65270 */
[----:B------:R-:W-:Y:S02]  /*8020*/  BSSY B0, `(.L_x_8972) ;  /* 0x0000013000007945 */ /* 0x000fe40003800000 */
        /* <DEDUP_REMOVED lines=17> */
.L_x_8973:
[----:B------:R-:W-:-:S07]  /*8140*/  MOV R84, R75 ;  /* 0x0000004b00547202 */ /* 0x000fce0000000f00 */
.L_x_8974:
[----:B------:R-:W-:Y:S05]  /*8150*/  BSYNC B0 ;  /* 0x0000000000007941 */ /* 0x000fea0003800000 */
.L_x_8972:
        /* <DEDUP_REMOVED lines=16> */
.L_x_8978:
[----:B------:R-:W-:Y:S05]  /*8260*/  BSYNC B1 ;  /* 0x0000000000017941 */ /* 0x000fea0003800000 */
.L_x_8977:
        /* <DEDUP_REMOVED lines=44> */
.L_x_8976:
[----:B------:R-:W-:Y:S05]  /*8530*/  BSYNC B0 ;  /* 0x0000000000007941 */ /* 0x000fea0003800000 */
.L_x_8975:
        /* <DEDUP_REMOVED lines=22> */
.L_x_8980:
[----:B------:R-:W-:-:S07]  /*86a0*/  MOV R61, R75 ;  /* 0x0000004b003d7202 */ /* 0x000fce0000000f00 */
.L_x_8981:
[----:B------:R-:W-:Y:S05]  /*86b0*/  BSYNC B0 ;  /* 0x0000000000007941 */ /* 0x000fea0003800000 */
.L_x_8979:
        /* <DEDUP_REMOVED lines=16> */
.L_x_8985:
[----:B------:R-:W-:Y:S05]  /*87c0*/  BSYNC B1 ;  /* 0x0000000000017941 */ /* 0x000fea0003800000 */
.L_x_8984:
        /* <DEDUP_REMOVED lines=44> */
.L_x_8983:
[----:B------:R-:W-:Y:S05]  /*8a90*/  BSYNC B0 ;  /* 0x0000000000007941 */ /* 0x000fea0003800000 */
.L_x_8982:
[----:B------:R-:W-:Y:S01]  /*8aa0*/  I2FP.F32.U32 R82, R61 ;  /* 0x0000003d00527245 */ /* 0x000fe20000201000 */
[----:B------:R-:W-:Y:S01]  /*8ab0*/  IMAD.U32 R62, R62, 0x10000, RZ ;  /* 0x000100003e3e7824 */ /* 0x000fe200078e00ff */
[----:B------:R-:W-:Y:S01]  /*8ac0*/  ISETP.NE.AND P5, PT, R83, 0x1, PT ;  /* 0x000000015300780c */ /* 0x000fe20003fa5270 */
[----:B------:R-:W-:Y:S02]  /*8ad0*/  BSSY B0, `(.L_x_8986) ;  /* 0x0000013000007945 */ /* 0x000fe40003800000 */
[----:B------:R-:W-:Y:S01]  /*8ae0*/  FFMA.FTZ R82, R82, R119, 1.1641532182693481445e-10 ;  /* 0x2f00000052527423 */ /* 0x000fe20000010077 */
[----:B------:R-:W-:-:S04]  /*8af0*/  FMUL.FTZ R61, R62, R79 ;  /* 0x0000004f3e3d7220 */ /* 0x000fc80000410000 */
[----:B------:R-:W-:Y:S01]  /*8b00*/  FMUL.FTZ R61, R61, R120 ;  /* 0x000000783d3d7220 */ /* 0x000fe20000410000 */
[----:B------:R-:W-:Y:S02]  /*8b10*/  FSETP.GTU.FTZ.AND P4, PT, R82, R121, PT ;  /* 0x000000795200720b */ /* 0x000fe40003f9c000 */
        /* <DEDUP_REMOVED lines=13> */
.L_x_8987:
[----:B------:R-:W-:-:S07]  /*8bf0*/  MOV R62, R75 ;  /* 0x0000004b003e7202 */ /* 0x000fce0000000f00 */
.L_x_8988:
[----:B------:R-:W-:Y:S05]  /*8c00*/  BSYNC B0 ;  /* 0x0000000000007941 */ /* 0x000fea0003800000 */
.L_x_8986:
        /* <DEDUP_REMOVED lines=16> */
.L_x_8992:
[----:B------:R-:W-:Y:S05]  /*8d10*/  BSYNC B1 ;  /* 0x0000000000017941 */ /* 0x000fea0003800000 */
.L_x_8991:
        /* <DEDUP_REMOVED lines=44> */
.L_x_8990:
[----:B------:R-:W-:Y:S05]  /*8fe0*/  BSYNC B0 ;  /* 0x0000000000007941 */ /* 0x000fea0003800000 */
.L_x_8989:
        /* <DEDUP_REMOVED lines=22> */
.L_x_8994:
[----:B------:R-:W-:-:S07]  /*9150*/  MOV R87, R75 ;  /* 0x0000004b00577202 */ /* 0x000fce0000000f00 */
.L_x_8995:
[----:B------:R-:W-:Y:S05]  /*9160*/  BSYNC B0 ;  /* 0x0000000000007941 */ /* 0x000fea0003800000 */
.L_x_8993:
        /* <DEDUP_REMOVED lines=18> */
.L_x_8999:
[----:B------:R-:W-:Y:S05]  /*9290*/  BSYNC B1 ;  /* 0x0000000000017941 */ /* 0x000fea0003800000 */
.L_x_8998:
        /* <DEDUP_REMOVED lines=44> */
.L_x_8997:
[----:B------:R-:W-:Y:S05]  /*9560*/  BSYNC B0 ;  /* 0x0000000000007941 */ /* 0x000fea0003800000 */
.L_x_8996:
[----:B------:R-:W-:Y:S01]  /*9570*/  I2FP.F32.U32 R82, R87 ;  /* 0x0000005700527245 */ /* 0x000fe20000201000 */
[----:B------:R-:W-:Y:S01]  /*9580*/  UMOV UR8, 0xffffffff ;  /* 0xffffffff00087882 */ /* 0x000fe20000000000 */
[----:B------:R-:W-:-:S03]  /*9590*/  SHF.L.U32 R84, R63, 0x10, RZ ;  /* 0x000000103f547819 */ /* 0x000fc600000006ff */
[----:B------:R-:W-:Y:S02]  /*95a0*/  FFMA.FTZ R82, R82, R119, 1.1641532182693481445e-10 ;  /* 0x2f00000052527423 */ /* 0x000fe40000010077 */
[----:B------:R-:W-:Y:S01]  /*95b0*/  FMUL.FTZ R79, R84, R79 ;  /* 0x0000004f544f7220 */ /* 0x000fe20000410000 */
[----:B------:R-:W-:Y:S02]  /*95c0*/  SEL R84, RZ, 0x10000, P5 ;  /* 0x00010000ff547807 */ /* 0x000fe40002800000 */
[----:B------:R-:W-:Y:S01]  /*95d0*/  FSETP.GTU.FTZ.AND P6, PT, R82, R121, PT ;  /* 0x000000795200720b */ /* 0x000fe20003fdc000 */
[----:B------:R-:W-:Y:S01]  /*95e0*/  FMUL.FTZ R79, R79, R120 ;  /* 0x000000784f4f7220 */ /* 0x000fe20000410000 */
[----:B------:R-:W-:-:S04]  /*95f0*/  ISETP.NE.AND P5, PT, R86, RZ, PT ;  /* 0x000000ff5600720c */ /* 0x000fc80003fa5270 */
[----:B------:R-:W-:Y:S02]  /*9600*/  FSEL R82, R79, RZ, !P6 ;  /* 0x000000ff4f527208 */ /* 0x000fe40007000000 */
[----:B------:R-:W-:Y:S02]  /*9610*/  SEL R79, RZ, 0x1000000, P6 ;  /* 0x01000000ff4f7807 */ /* 0x000fe40003000000 */
[----:B------:R-:W-:Y:S01]  /*9620*/  SEL R86, RZ, 0x1, P5 ;  /* 0x00000001ff567807 */ /* 0x000fe20002800000 */
[----:B------:R-:W-:Y:S01]  /*9630*/  FMUL.FTZ R63, R111, R82 ;  /* 0x000000526f3f7220 */ /* 0x000fe20000410000 */
[----:B------:R-:W-:-:S04]  /*9640*/  IMAD.WIDE.U32 R82, R77, 0x20, R122 ;  /* 0x000000204d527825 */ /* 0x000fc800078e007a */
[----:B------:R-:W-:Y:S01]  /*9650*/  @P0 FADD.FTZ R63, R47, R63 ;  /* 0x0000003f2f3f0221 */ /* 0x000fe20000010000 */
[----:B------:R-:W-:Y:S01]  /*9660*/  ISETP.NE.AND P0, PT, R81, RZ, PT ;  /* 0x000000ff5100720c */ /* 0x000fe20003f05270 */
[----:B------:R-:W-:Y:S01]  /*9670*/  STG.E.128 desc[UR4][R82.64], R24 ;  /* 0x0000001852007986 */ /* 0x000fe2000c101d04 */
[----:B------:R-:W-:Y:S01]  /*9680*/  SEL R81, RZ, 0x100, P4 ;  /* 0x00000100ff517807 */ /* 0x000fe20002000000 */
[----:B------:R-:W-:Y:S02]  /*9690*/  IMAD.WIDE.U32 R86, R86, 0x100, RZ ;  /* 0x0000010056567825 */ /* 0x000fe400078e00ff */
[----:B------:R0:W-:Y:S01]  /*96a0*/  STG.E.128 desc[UR4][R82.64+0x10], R60 ;  /* 0x0000103c52007986 */ /* 0x0001e2000c101d04 */
[----:B------:R-:W-:Y:S02]  /*96b0*/  LOP3.LUT R81, R81, R79, R84, 0xfe, !PT ;  /* 0x0000004f51517212 */ /* 0x000fe400078efe54 */
[----:B------:R-:W-:Y:S02]  /*96c0*/  SEL R79, RZ, 0x1, P2 ;  /* 0x00000001ff4f7807 */ /* 0x000fe40001000000 */
[----:B------:R-:W-:-:S05]  /*96d0*/  SEL R84, RZ, 0x1, P1 ;  /* 0x00000001ff547807 */ /* 0x000fca0000800000 */
[----:B------:R-:W-:-:S04]  /*96e0*/  IMAD.WIDE.U32 R84, R84, 0x10000, RZ ;  /* 0x0001000054547825 */ /* 0x000fc800078e00ff */
[----:B0-----:R-:W-:Y:S01]  /*96f0*/  IMAD.WIDE.U32 R82, R79, 0x1000000, RZ ;  /* 0x010000004f527825 */ /* 0x001fe200078e00ff */
[----:B------:R-:W-:-:S04]  /*9700*/  SEL R79, RZ, 0x1, P3 ;  /* 0x00000001ff4f7807 */ /* 0x000fc80001800000 */
[----:B------:R-:W-:Y:S02]  /*9710*/  LOP3.LUT R79, R83, R81, R79, 0xfe, !PT ;  /* 0x00000051534f7212 */ /* 0x000fe400078efe4f */
[----:B------:R-:W-:Y:S01]  /*9720*/  LOP3.LUT R82, R86, R82, R84, 0xfe, !PT ;  /* 0x0000005256527212 */ /* 0x000fe200078efe54 */
[----:B------:R-:W-:Y:S01]  /*9730*/  FADD.FTZ R86, RZ, R40 ;  /* 0x00000028ff567221 */ /* 0x000fe20000010000 */
[----:B------:R-:W-:Y:S01]  /*9740*/  LOP3.LUT R85, R87, R79, R85, 0xfe, !PT ;  /* 0x0000004f57557212 */ /* 0x000fe200078efe55 */
[----:B------:R-:W0:Y:S01]  /*9750*/  S2R R81, SR_TID.X ;  /* 0x0000000000517919 */ /* 0x000e220000002100 */
[----:B------:R-:W-:Y:S02]  /*9760*/  SEL R79, RZ, 0x1, P0 ;  /* 0x00000001ff4f7807 */ /* 0x000fe40000000000 */
[----:B------:R-:W-:Y:S02]  /*9770*/  LOP3.LUT P0, RZ, R78, 0xff, RZ, 0xc0, !PT ;  /* 0x000000ff4eff7812 */ /* 0x000fe4000780c0ff */
[----:B------:R-:W-:Y:S01]  /*9780*/  LOP3.LUT R84, R82, R79, RZ, 0xfc, !PT ;  /* 0x0000004f52547212 */ /* 0x000fe200078efcff */
[----:B------:R-:W-:Y:S01]  /*9790*/  FADD.FTZ R79, R41, R86 ;  /* 0x00000056294f7221 */ /* 0x000fe20000010000 */
[----:B------:R-:W-:-:S04]  /*97a0*/  IMAD.WIDE.U32 R82, R77, 0x8, R124 ;  /* 0x000000084d527825 */ /* 0x000fc800078e007c */
[----:B------:R-:W-:Y:S01]  /*97b0*/  FADD.FTZ R86, R42, R79 ;  /* 0x0000004f2a567221 */ /* 0x000fe20000010000 */
[----:B------:R1:W-:Y:S03]  /*97c0*/  STG.E.64 desc[UR4][R82.64], R84 ;  /* 0x0000005452007986 */ /* 0x0003e6000c101b04 */
        /* <DEDUP_REMOVED lines=8> */
[----:B-1----:R-:W-:-:S04]  /*9850*/  FADD.FTZ R82, R34, R79 ;  /* 0x0000004f22527221 */ /* 0x002fc80000010000 */
        /* <DEDUP_REMOVED lines=85> */
.L_x_9012:
        /* <DEDUP_REMOVED lines=9> */
[----:B--2---:R-:W-:Y:S02]  /*9e40*/  @!P1 LEA R86, R86, R85, 0x18 ;  /* 0x0000005556569211 */ /* 0x004fe400078ec0ff */
[C---:B------:R-:W-:Y:S01]  /*9e50*/  @!P1 IADD3 R85, R83.reuse, R82, RZ ;  /* 0x0000005253559210 */ /* 0x040fe20007ffe0ff */
[----:B------:R-:W-:-:S03]  /*9e60*/  @!P2 IMAD.IADD R83, R83, 0x1, R120 ;  /* 0x000000015353a824 */ /* 0x000fc600078e0278 */
[----:B------:R-:W-:-:S05]  /*9e70*/  @!P1 LEA R85, R85, R86, 0x3 ;  /* 0x0000005655559211 */ /* 0x000fca00078e18ff */
[----:B------:R2:W-:Y:S01]  /*9e80*/  @!P1 STS.64 [R85], R78 ;  /* 0x0000004e55009388 */ /* 0x0005e20000000a00 */
[----:B------:R-:W-:Y:S01]  /*9e90*/  BAR.SYNC.DEFER_BLOCKING 0x0 ;  /* 0x0000000000007b1d */ /* 0x000fe20000010000 */
[----:B------:R-:W-:Y:S02]  /*9ea0*/  LOP3.LUT P1, RZ, R82, 0x1f, R81, 0xf8, !PT ;  /* 0x0000001f52ff7812 */ /* 0x000fe4000782f851 */
[----:B-1----:R-:W-:Y:S02]  /*9eb0*/  @!P2 LEA R84, R84, R87, 0x18 ;  /* 0x000000575454a211 */ /* 0x002fe400078ec0ff */
[----:B--2---:R-:W-:Y:S01]  /*9ec0*/  CS2R R78, SRZ ;  /* 0x00000000004e7805 */ /* 0x004fe2000001ff00 */
[----:B------:R-:W-:Y:S01]  /*9ed0*/  HFMA2.MMA R87, -RZ, RZ, 0, 0 ;  /* 0x00000000ff577435 */ /* 0x000fe200000001ff */
[----:B0-----:R-:W-:-:S05]  /*9ee0*/  @!P2 LEA R119, R83, R84, 0x3 ;  /* 0x000000545377a211 */ /* 0x001fca00078e18ff */
[----:B------:R-:W-:-:S05]  /*9ef0*/  @!P2 IMAD.MOV.U32 R87, RZ, RZ, 0x300 ;  /* 0x00000300ff57a424 */ /* 0x000fca00078e00ff */
[----:B------:R-:W0:Y:S01]  /*9f00*/  SHFL.DOWN PT, R86, R87, 0x4, 0x1f ;  /* 0x08801f0057567f89 */ /* 0x000e2200000e0000 */
[----:B------:R-:W-:-:S03]  /*9f10*/  I2FP.F32.S32 R123, R87 ;  /* 0x00000057007b7245 */ /* 0x000fc60000201400 */
[----:B------:R-:W1:Y:S01]  /*9f20*/  @!P2 LDS.64 R78, [R119] ;  /* 0x00000000774ea984 */ /* 0x000e620000000a00 */
[----:B------:R-:W-:Y:S02]  /*9f30*/  ISETP.NE.AND P2, PT, RZ, UR11, PT ;  /* 0x0000000bff007c0c */ /* 0x000fe4000bf45270 */
[----:B0-----:R-:W-:Y:S02]  /*9f40*/  IADD3 R84, R86, R87, RZ ;  /* 0x0000005756547210 */ /* 0x001fe40007ffe0ff */
[----:B------:R-:W-:Y:S02]  /*9f50*/  I2FP.F32.S32 R86, R86 ;  /* 0x0000005600567245 */ /* 0x000fe40000201400 */
[----:B------:R-:W-:-:S04]  /*9f60*/  I2FP.F32.S32 R83, R84 ;  /* 0x0000005400537245 */ /* 0x000fc80000201400 */
[----:B------:R-:W0:Y:S01]  /*9f70*/  MUFU.RCP R85, R83 ;  /* 0x0000005300557308 */ /* 0x000e220000001000 */
[----:B-1----:R-:W1:Y:S02]  /*9f80*/  SHFL.DOWN PT, R121, R78, 0x4, 0x1f ;  /* 0x08801f004e797f89 */ /* 0x002e6400000e0000 */
[C---:B-1----:R-:W-:Y:S01]  /*9f90*/  FADD.FTZ R120, -R121.reuse, R78 ;  /* 0x0000004e79787221 */ /* 0x042fe20000010100 */
[----:B------:R-:W-:Y:S02]  /*9fa0*/  FMUL.FTZ R122, R121, R86 ;  /* 0x00000056797a7220 */ /* 0x000fe40000410000 */
[----:B------:R-:W1:Y:S01]  /*9fb0*/  SHFL.DOWN PT, R121, R84, 0x2, 0x1f ;  /* 0x08401f0054797f89 */ /* 0x000e6200000e0000 */
[----:B------:R-:W-:-:S04]  /*9fc0*/  FMUL.FTZ R120, R120, R120 ;  /* 0x0000007878787220 */ /* 0x000fc80000410000 */
[----:B------:R-:W-:Y:S01]  /*9fd0*/  FMUL.FTZ R119, R120, R123 ;  /* 0x0000007b78777220 */ /* 0x000fe20000410000 */
[----:B------:R-:W-:Y:S02]  /*9fe0*/  FFMA.FTZ R120, R123, R78, R122 ;  /* 0x0000004e7b787223 */ /* 0x000fe4000001007a */
[----:B------:R-:W2:Y:S01]  /*9ff0*/  SHFL.DOWN PT, R78, R79, 0x4, 0x1f ;  /* 0x08801f004f4e7f89 */ /* 0x000ea200000e0000 */
[----:B------:R-:W-:Y:S01]  /*a000*/  FMUL.FTZ R119, R119, R86 ;  /* 0x0000005677777220 */ /* 0x000fe20000410000 */
[----:B0-----:R-:W-:-:S05]  /*a010*/  FMUL.FTZ R120, R85, R120 ;  /* 0x0000007855787220 */ /* 0x001fca0000410000 */
[----:B------:R-:W0:Y:S01]  /*a020*/  SHFL.DOWN PT, R87, R120, 0x2, 0x1f ;  /* 0x08401f0078577f89 */ /* 0x000e2200000e0000 */
[----:B-1----:R-:W-:Y:S01]  /*a030*/  I2FP.F32.S32 R86, R121 ;  /* 0x0000007900567245 */ /* 0x002fe20000201400 */
[----:B--2---:R-:W-:-:S04]  /*a040*/  FADD.FTZ R78, R78, R79 ;  /* 0x0000004f4e4e7221 */ /* 0x004fc80000010000 */
[----:B------:R-:W-:Y:S01]  /*a050*/  FFMA.FTZ R85, R85, R119, R78 ;  /* 0x0000007755557223 */ /* 0x000fe2000001004e */
[----:B------:R-:W-:Y:S01]  /*a060*/  IADD3 R78, R84, R121, RZ ;  /* 0x00000079544e7210 */ /* 0x000fe20007ffe0ff */
[----:B0-----:R-:W-:Y:S01]  /*a070*/  FMUL.FTZ R122, R87, R86 ;  /* 0x00000056577a7220 */ /* 0x001fe20000410000 */
[----:B------:R-:W-:Y:S02]  /*a080*/  FADD.FTZ R119, R120, -R87 ;  /* 0x8000005778777221 */ /* 0x000fe40000010000 */
[----:B------:R-:W-:Y:S01]  /*a090*/  I2FP.F32.S32 R79, R78 ;  /* 0x0000004e004f7245 */ /* 0x000fe20000201400 */
[----:B------:R-:W-:Y:S01]  /*a0a0*/  FFMA.FTZ R124, R83, R120, R122 ;  /* 0x00000078537c7223 */ /* 0x000fe2000001007a */
[----:B------:R-:W-:Y:S02]  /*a0b0*/  FMUL.FTZ R84, R119, R119 ;  /* 0x0000007777547220 */ /* 0x000fe40000410000 */
[----:B------:R-:W0:Y:S01]  /*a0c0*/  MUFU.RCP R87, R79 ;  /* 0x0000004f00577308 */ /* 0x000e220000001000 */
[----:B------:R-:W1:Y:S01]  /*a0d0*/  SHFL.DOWN PT, R122, R85, 0x2, 0x1f ;  /* 0x08401f00557a7f89 */ /* 0x000e6200000e0000 */
[----:B------:R-:W-:-:S03]  /*a0e0*/  FMUL.FTZ R119, R83, R84 ;  /* 0x0000005453777220 */ /* 0x000fc60000410000 */
[----:B------:R-:W2:Y:S01]  /*a0f0*/  SHFL.DOWN PT, R83, R78, 0x1, 0x1f ;  /* 0x08201f004e537f89 */ /* 0x000ea200000e0000 */
[----:B------:R-:W-:Y:S01]  /*a100*/  FMUL.FTZ R86, R119, R86 ;  /* 0x0000005677567220 */ /* 0x000fe20000410000 */
[----:B0-----:R-:W-:-:S05]  /*a110*/  FMUL.FTZ R84, R87, R124 ;  /* 0x0000007c57547220 */ /* 0x001fca0000410000 */
[----:B------:R-:W0:Y:S01]  /*a120*/  SHFL.DOWN PT, R119, R84, 0x1, 0x1f ;  /* 0x08201f0054777f89 */ /* 0x000e2200000e0000 */
[----:B-1----:R-:W-:-:S04]  /*a130*/  FADD.FTZ R122, R85, R122 ;  /* 0x0000007a557a7221 */ /* 0x002fc80000010000 */
[----:B------:R-:W-:Y:S01]  /*a140*/  FFMA.FTZ R87, R87, R86, R122 ;  /* 0x0000005657577223 */ /* 0x000fe2000001007a */
[----:B--2---:R-:W-:Y:S01]  /*a150*/  IMAD.IADD R81, R78, 0x1, R83 ;  /* 0x000000014e517824 */ /* 0x004fe200078e0253 */
[----:B------:R-:W-:-:S03]  /*a160*/  I2FP.F32.S32 R83, R83 ;  /* 0x0000005300537245 */ /* 0x000fc60000201400 */
[----:B------:R-:W1:Y:S01]  /*a170*/  SHFL.DOWN PT, R82, R87, 0x1, 0x1f ;  /* 0x08201f0057527f89 */ /* 0x000e6200000e0000 */
[----:B------:R-:W-:-:S06]  /*a180*/  I2FP.F32.S32 R81, R81 ;  /* 0x0000005100517245 */ /* 0x000fcc0000201400 */
[----:B------:R-:W2:Y:S01]  /*a190*/  MUFU.RCP R81, R81 ;  /* 0x0000005100517308 */ /* 0x000ea20000001000 */
[----:B0-----:R-:W-:Y:S01]  /*a1a0*/  FADD.FTZ R78, R84, -R119 ;  /* 0x80000077544e7221 */ /* 0x001fe20000010000 */
[----:B------:R-:W-:-:S03]  /*a1b0*/  FMUL.FTZ R86, R119, R83 ;  /* 0x0000005377567220 */ /* 0x000fc60000410000 */
[----:B------:R-:W-:Y:S01]  /*a1c0*/  FMUL.FTZ R78, R78, R78 ;  /* 0x0000004e4e4e7220 */ /* 0x000fe20000410000 */
[----:B------:R-:W-:-:S03]  /*a1d0*/  FFMA.FTZ R86, R79, R84, R86 ;  /* 0x000000544f567223 */ /* 0x000fc60000010056 */
[----:B------:R-:W-:-:S04]  /*a1e0*/  FMUL.FTZ R78, R79, R78 ;  /* 0x0000004e4f4e7220 */ /* 0x000fc80000410000 */
[----:B------:R-:W-:Y:S01]  /*a1f0*/  FMUL.FTZ R78, R78, R83 ;  /* 0x000000534e4e7220 */ /* 0x000fe20000410000 */
[----:B--2---:R-:W-:Y:S01]  /*a200*/  FMUL.FTZ R86, R81, R86 ;  /* 0x0000005651567220 */ /* 0x004fe20000410000 */
[----:B-1----:R-:W-:Y:S01]  /*a210*/  FADD.FTZ R82, R87, R82 ;  /* 0x0000005257527221 */ /* 0x002fe20000010000 */
[----:B------:R-:W0:Y:S03]  /*a220*/  LDC R83, c[0x0][0x2d8] ;  /* 0x0000b600ff537b82 */ /* 0x000e260000000800 */
[----:B------:R-:W-:Y:S01]  /*a230*/  FFMA.FTZ R82, R81, R78, R82 ;  /* 0x0000004e51527223 */ /* 0x000fe20000010052 */
[----:B------:R-:W1:Y:S04]  /*a240*/  SHFL.IDX PT, R85, R86, RZ, 0x1f ;  /* 0x00001fff56557589 */ /* 0x000e6800000e0000 */
[----:B------:R-:W2:Y:S01]  /*a250*/  @!P1 LDC.64 R78, c[0x0][0x250] ;  /* 0x00009400ff4e9b82 */ /* 0x000ea20000000a00 */
[----:B------:R-:W0:Y:S01]  /*a260*/  SHFL.IDX PT, R82, R82, RZ, 0x1f ;  /* 0x00001fff52527589 */ /* 0x000e2200000e0000 */
[----:B-1----:R-:W-:Y:S01]  /*a270*/  FMUL.FTZ R81, R85, R85 ;  /* 0x0000005555517220 */ /* 0x002fe20000410000 */
[----:B--2---:R-:W-:-:S04]  /*a280*/  @!P1 IMAD.WIDE R78, R0, 0x4, R78 ;  /* 0x00000004004e9825 */ /* 0x004fc800078e024e */
[----:B------:R-:W-:Y:S01]  /*a290*/  FSEL R84, R81, RZ, P2 ;  /* 0x000000ff51547208 */ /* 0x000fe20001000000 */
[----:B0-----:R-:W-:Y:S01]  /*a2a0*/  FFMA.FTZ R83, R82, UR12, R83 ;  /* 0x0000000c52537c23 */ /* 0x001fe20008010053 */
[----:B------:R-:W-:Y:S01]  /*a2b0*/  FSEL R81, R85, RZ, !P2 ;  /* 0x000000ff55517208 */ /* 0x000fe20005000000 */
[----:B------:R0:W-:Y:S02]  /*a2c0*/  @!P1 STG.E desc[UR4][R78.64], R85 ;  /* 0x000000554e009986 */ /* 0x0001e4000c101904 */
[----:B------:R-:W-:Y:S02]  /*a2d0*/  FADD.FTZ R83, R83, R84 ;  /* 0x0000005453537221 */ /* 0x000fe40000010000 */
[--C-:B------:R-:W-:Y:S01]  /*a2e0*/  FADD.FTZ R122, R24, -R81.reuse ;  /* 0x80000051187a7221 */ /* 0x100fe20000010000 */
[--C-:B------:R-:W-:Y:S01]  /*a2f0*/  FADD.FTZ R124, R25, -R81.reuse ;  /* 0x80000051197c7221 */ /* 0x100fe20000010000 */
[--C-:B------:R-:W-:Y:S01]  /*a300*/  FADD.FTZ R40, R40, -R81.reuse ;  /* 0x8000005128287221 */ /* 0x100fe20000010000 */
[----:B------:R-:W1:Y:S01]  /*a310*/  LDC.64 R24, c[0x0][0x2b8] ;  /* 0x0000ae00ff187b82 */ /* 0x000e620000000a00 */
[----:B------:R-:W2:Y:S01]  /*a320*/  MUFU.RSQ R83, R83 ;  /* 0x0000005300537308 */ /* 0x000ea20000001400 */
[--C-:B------:R-:W-:Y:S01]  /*a330*/  FADD.FTZ R41, R41, -R81.reuse ;  /* 0x8000005129297221 */ /* 0x100fe20000010000 */
[--C-:B------:R-:W-:Y:S01]  /*a340*/  FADD.FTZ R38, R38, -R81.reuse ;  /* 0x8000005126267221 */ /* 0x100fe20000010000 */
[--C-:B------:R-:W-:Y:S01]  /*a350*/  FADD.FTZ R39, R39, -R81.reuse ;  /* 0x8000005127277221 */ /* 0x100fe20000010000 */
[--C-:B------:R-:W-:Y:S01]  /*a360*/  FADD.FTZ R36, R36, -R81.reuse ;  /* 0x8000005124247221 */ /* 0x100fe20000010000 */
[--C-:B------:R-:W-:Y:S01]  /*a370*/  FADD.FTZ R37, R37, -R81.reuse ;  /* 0x8000005125257221 */ /* 0x100fe20000010000 */
[--C-:B------:R-:W-:Y:S01]  /*a380*/  FADD.FTZ R86, R29, -R81.reuse ;  /* 0x800000511d567221 */ /* 0x100fe20000010000 */
[----:B0-----:R-:W0:Y:S01]  /*a390*/  @!P1 LDC.64 R78, c[0x0][0x258] ;  /* 0x00009600ff4e9b82 */ /* 0x001e220000000a00 */
        /* <DEDUP_REMOVED lines=15> */
[C---:B--2---:R-:W-:Y:S01]  /*a490*/  FMUL.FTZ R29, R83.reuse, R40 ;  /* 0x00000028531d7220 */ /* 0x044fe20000410000 */
[C---:B------:R-:W-:Y:S01]  /*a4a0*/  FMUL.FTZ R40, R83.reuse, R41 ;  /* 0x0000002953287220 */ /* 0x040fe20000410000 */
[C---:B------:R-:W-:Y:S01]  /*a4b0*/  FMUL.FTZ R38, R83.reuse, R38 ;  /* 0x0000002653267220 */ /* 0x040fe20000410000 */
[C---:B------:R-:W-:Y:S01]  /*a4c0*/  FMUL.FTZ R81, R83.reuse, R39 ;  /* 0x0000002753517220 */ /* 0x040fe20000410000 */
[C---:B------:R-:W-:Y:S01]  /*a4d0*/  FMUL.FTZ R35, R83.reuse, R36 ;  /* 0x0000002453237220 */ /* 0x040fe20000410000 */
[C---:B------:R-:W-:Y:S01]  /*a4e0*/  FMUL.FTZ R36, R83.reuse, R37 ;  /* 0x0000002553247220 */ /* 0x040fe20000410000 */
[----:B------:R-:W-:Y:S01]  /*a4f0*/  FMUL.FTZ R37, R83, R27 ;  /* 0x0000001b53257220 */ /* 0x000fe20000410000 */
[----:B------:R-:W-:Y:S01]  /*a500*/  FFMA.FTZ R29, R29, R110, R2 ;  /* 0x0000006e1d1d7223 */ /* 0x000fe20000010002 */
[----:B0-----:R-:W-:-:S04]  /*a510*/  @!P1 IMAD.WIDE R78, R0, 0x4, R78 ;  /* 0x00000004004e9825 */ /* 0x001fc800078e024e */
[----:B------:R-:W-:Y:S01]  /*a520*/  FFMA.FTZ R27, R38, R104, R5 ;  /* 0x00000068261b7223 */ /* 0x000fe20000010005 */
[----:B------:R-:W-:Y:S01]  /*a530*/  FFMA.FTZ R40, R40, R109, R19 ;  /* 0x0000006d28287223 */ /* 0x000fe20000010013 */
        /* <DEDUP_REMOVED lines=14> */
[----:B0-----:R-:W-:Y:S01]  /*a620*/  FMUL.FTZ R79, R83, R28 ;  /* 0x0000001c534f7220 */ /* 0x001fe20000410000 */
[----:B------:R-:W-:Y:S01]  /*a630*/  FFMA.FTZ R28, R81, R103, R22 ;  /* 0x00000067511c7223 */ /* 0x000fe20000010016 */
[----:B-1----:R-:W-:Y:S01]  /*a640*/  IMAD.WIDE.U32 R80, R80, 0x10, R24 ;  /* 0x0000001050507825 */ /* 0x002fe200078e0018 */
[----:B------:R-:W-:-:S03]  /*a650*/  F2FP.BF16.F32.PACK_AB R24, R40, R29 ;  /* 0x0000001d2818723e */ /* 0x000fc600000010ff */
[----:B------:R-:W-:Y:S01]  /*a660*/  FFMA.FTZ R29, R34, R100, R7 ;  /* 0x00000064221d7223 */ /* 0x000fe20000010007 */
[----:B------:R-:W-:Y:S01]  /*a670*/  FFMA.FTZ R34, R39, R99, R64 ;  /* 0x0000006327227223 */ /* 0x000fe20000010040 */
[----:B------:R-:W-:Y:S01]  /*a680*/  F2FP.BF16.F32.PACK_AB R27, R28, R27 ;  /* 0x0000001b1c1b723e */ /* 0x000fe200000010ff */
        /* <DEDUP_REMOVED lines=21> */
[----:B------:R-:W-:Y:S01]  /*a7e0*/  FFMA.FTZ R62, R62, R14, R13 ;  /* 0x0000000e3e3e7223 */ /* 0x000fe2000001000d */
        /* <DEDUP_REMOVED lines=10> */
[----:B------:R-:W-:Y:S01]  /*a890*/  F2FP.BF16.F32.PACK_AB R35, R63, R62 ;  /* 0x0000003e3f23723e */ /* 0x000fe200000010ff */
[----:B------:R0:W-:Y:S01]  /*a8a0*/  STG.E.128 desc[UR4][R80.64], R28 ;  /* 0x0000001c50007986 */ /* 0x0001e2000c101d04 */
[----:B------:R-:W-:-:S02]  /*a8b0*/  F2FP.BF16.F32.PACK_AB R34, R43, R34 ;  /* 0x000000222b22723e */ /* 0x000fc400000010ff */
        /* <DEDUP_REMOVED lines=8> */
.L_x_9000:
[----:B------:R-:W-:Y:S01]  /*a940*/  HFMA2.MMA R85, -RZ, RZ, 0, 1.847743988037109375e-06 ;  /* 0x0000001fff557435 */ /* 0x000fe200000001ff */
[----:B------:R-:W-:Y:S01]  /*a950*/  MOV R123, R79 ;  /* 0x0000004f007b7202 */ /* 0x000fe20000000f00 */
[----:B------:R-:W-:Y:S01]  /*a960*/  IMAD.MOV.U32 R84, RZ, RZ, 0x1 ;  /* 0x00000001ff547424 */ /* 0x000fe200078e00ff */
[----:B------:R-:W-:-:S08]  /*a970*/  MOV R86, 0xffffffff ;  /* 0xffffffff00567802 */ /* 0x000fd00000000f00 */
[----:B------:R-:W-:Y:S05]  /*a980*/  WARPSYNC.COLLECTIVE R86, `(.L_x_9002) ;  /* 0x0000000056087348 */ /* 0x000fea0003c00000 */
[----:B------:R0:W1:Y:S02]  /*a990*/  SHFL.BFLY P2, R124, R123, R84, R85 ;  /* 0x0c0000547b7c7389 */ /* 0x0000640000040055 */
[----:B01----:R-:W-:Y:S01]  /*a9a0*/  ENDCOLLECTIVE ;  /* 0x000000000000791b */ /* 0x003fe20003800000 */
.L_x_9002:
[----:B------:R-:W-:Y:S01]  /*a9b0*/  HFMA2.MMA R84, -RZ, RZ, 0, 1.1920928955078125e-07 ;  /* 0x00000002ff547435 */ /* 0x000fe200000001ff */
[----:B------:R-:W-:-:S04]  /*a9c0*/  IMAD.MOV.U32 R78, RZ, RZ, R124 ;  /* 0x000000ffff4e7224 */ /* 0x000fc800078e007c */
[----:B------:R-:W-:-:S05]  /*a9d0*/  FADD.FTZ R87, R79, R78 ;  /* 0x0000004e4f577221 */ /* 0x000fca0000010000 */
[----:B------:R-:W-:-:S07]  /*a9e0*/  MOV R123, R87 ;  /* 0x00000057007b7202 */ /* 0x000fce0000000f00 */
[----:B------:R-:W-:Y:S05]  /*a9f0*/  WARPSYNC.COLLECTIVE R86, `(.L_x_9003) ;  /* 0x0000000056087348 */ /* 0x000fea0003c00000 */
[----:B------:R0:W1:Y:S02]  /*aa00*/  SHFL.BFLY P2, R124, R123, R84, R85 ;  /* 0x0c0000547b7c7389 */ /* 0x0000640000040055 */
[----:B01----:R-:W-:Y:S01]  /*aa10*/  ENDCOLLECTIVE ;  /* 0x000000000000791b */ /* 0x003fe20003800000 */
.L_x_9003:
[----:B------:R-:W-:Y:S01]  /*aa20*/  HFMA2.MMA R84, -RZ, RZ, 0, 2.384185791015625e-07 ;  /* 0x00000004ff547435 */ /* 0x000fe200000001ff */
[----:B------:R-:W-:-:S04]  /*aa30*/  IMAD.MOV.U32 R78, RZ, RZ, R124 ;  /* 0x000000ffff4e7224 */ /* 0x000fc800078e007c */
[----:B------:R-:W-:-:S05]  /*aa40*/  FADD.FTZ R119, R87, R78 ;  /* 0x0000004e57777221 */ /* 0x000fca0000010000 */
[----:B------:R-:W-:-:S07]  /*aa50*/  MOV R123, R119 ;  /* 0x00000077007b7202 */ /* 0x000fce0000000f00 */
[----:B------:R-:W-:Y:S05]  /*aa60*/  WARPSYNC.COLLECTIVE R86, `(.L_x_9004) ;  /* 0x0000000056087348 */ /* 0x000fea0003c00000 */
[----:B------:R0:W1:Y:S02]  /*aa70*/  SHFL.BFLY P2, R124, R123, R84, R85 ;  /* 0x0c0000547b7c7389 */ /* 0x0000640000040055 */
[----:B01----:R-:W-:Y:S01]  /*aa80*/  ENDCOLLECTIVE ;  /* 0x000000000000791b */ /* 0x003fe20003800000 */
.L_x_9004:
[----:B------:R-:W-:Y:S01]  /*aa90*/  HFMA2.MMA R84, -RZ, RZ, 0, 4.76837158203125e-07 ;  /* 0x00000008ff547435 */ /* 0x000fe200000001ff */
[----:B------:R-:W-:-:S04]  /*aaa0*/  IMAD.MOV.U32 R78, RZ, RZ, R124 ;  /* 0x000000ffff4e7224 */ /* 0x000fc800078e007c */
[----:B------:R-:W-:-:S05]  /*aab0*/  FADD.FTZ R120, R119, R78 ;  /* 0x0000004e77787221 */ /* 0x000fca0000010000 */
[----:B------:R-:W-:-:S07]  /*aac0*/  MOV R123, R120 ;  /* 0x00000078007b7202 */ /* 0x000fce0000000f00 */
[----:B------:R-:W-:Y:S05]  /*aad0*/  WARPSYNC.COLLECTIVE R86, `(.L_x_9005) ;  /* 0x0000000056087348 */ /* 0x000fea0003c00000 */
[----:B------:R0:W1:Y:S02]  /*aae0*/  SHFL.BFLY P2, R124, R123, R84, R85 ;  /* 0x0c0000547b7c7389 */ /* 0x0000640000040055 */
[----:B01----:R-:W-:Y:S01]  /*aaf0*/  ENDCOLLECTIVE ;  /* 0x000000000000791b */ /* 0x003fe20003800000 */
.L_x_9005:
[----:B------:R-:W-:Y:S01]  /*ab00*/  HFMA2.MMA R84, -RZ, RZ, 0, 9.5367431640625e-07 ;  /* 0x00000010ff547435 */ /* 0x000fe200000001ff */
[----:B------:R-:W-:-:S04]  /*ab10*/  IMAD.MOV.U32 R121, RZ, RZ, R124 ;  /* 0x000000ffff797224 */ /* 0x000fc800078e007c */
[----:B------:R-:W-:-:S05]  /*ab20*/  FADD.FTZ R121, R120, R121 ;  /* 0x0000007978797221 */ /* 0x000fca0000010000 */
[----:B------:R-:W-:-:S07]  /*ab30*/  MOV R123, R121 ;  /* 0x00000079007b7202 */ /* 0x000fce0000000f00 */
[----:B------:R-:W-:Y:S05]  /*ab40*/  WARPSYNC.COLLECTIVE R86, `(.L_x_9006) ;  /* 0x0000000056087348 */ /* 0x000fea0003c00000 */
[----:B------:R0:W1:Y:S02]  /*ab50*/  SHFL.BFLY P2, R124, R123, R84, R85 ;  /* 0x0c0000547b7c7389 */ /* 0x0000640000040055 */
[----:B01----:R-:W-:Y:S01]  /*ab60*/  ENDCOLLECTIVE ;  /* 0x000000000000791b */ /* 0x003fe20003800000 */
.L_x_9006:
[----:B------:R-:W-:-:S04]  /*ab70*/  IMAD.MOV.U32 R78, RZ, RZ, R124 ;  /* 0x000000ffff4e7224 */ /* 0x000fc800078e007c */
        /* <DEDUP_REMOVED lines=50> */
[----:B------:R-:W-:-:S04]  /*aea0*/  HFMA2.MMA R84, -RZ, RZ, 0, 5.9604644775390625e-08 ;  /* 0x00000001ff547435 */ /* 0x000fc800000001ff */
[----:B------:R-:W-:-:S07]  /*aeb0*/  MOV R123, R79 ;  /* 0x0000004f007b7202 */ /* 0x000fce0000000f00 */
[----:B------:R-:W-:Y:S05]  /*aec0*/  WARPSYNC.COLLECTIVE R86, `(.L_x_9007) ;  /* 0x0000000056087348 */ /* 0x000fea0003c00000 */
[----:B------:R0:W1:Y:S02]  /*aed0*/  SHFL.BFLY P2, R124, R123, R84, R85 ;  /* 0x0c0000547b7c7389 */ /* 0x0000640000040055 */
[----:B01----:R-:W-:Y:S01]  /*aee0*/  ENDCOLLECTIVE ;  /* 0x000000000000791b */ /* 0x003fe20003800000 */
.L_x_9007:
[----:B------:R-:W-:Y:S01]  /*aef0*/  HFMA2.MMA R84, -RZ, RZ, 0, 1.1920928955078125e-07 ;  /* 0x00000002ff547435 */ /* 0x000fe200000001ff */
[----:B------:R-:W-:-:S04]  /*af00*/  IMAD.MOV.U32 R120, RZ, RZ, R124 ;  /* 0x000000ffff787224 */ /* 0x000fc800078e007c */
[----:B------:R-:W-:-:S05]  /*af10*/  FADD.FTZ R120, R79, R120 ;  /* 0x000000784f787221 */ /* 0x000fca0000010000 */
[----:B------:R-:W-:-:S07]  /*af20*/  MOV R123, R120 ;  /* 0x00000078007b7202 */ /* 0x000fce0000000f00 */
[----:B------:R-:W-:Y:S05]  /*af30*/  WARPSYNC.COLLECTIVE R86, `(.L_x_9008) ;  /* 0x0000000056087348 */ /* 0x000fea0003c00000 */
[----:B------:R0:W1:Y:S02]  /*af40*/  SHFL.BFLY P2, R124, R123, R84, R85 ;  /* 0x0c0000547b7c7389 */ /* 0x0000640000040055 */
[----:B01----:R-:W-:Y:S01]  /*af50*/  ENDCOLLECTIVE ;  /* 0x000000000000791b */ /* 0x003fe20003800000 */
.L_x_9008:
[----:B------:R-:W-:Y:S01]  /*af60*/  HFMA2.MMA R84, -RZ, RZ, 0, 2.384185791015625e-07 ;  /* 0x00000004ff547435 */ /* 0x000fe200000001ff */
[----:B------:R-:W-:-:S04]  /*af70*/  IMAD.MOV.U32 R87, RZ, RZ, R124 ;  /* 0x000000ffff577224 */ /* 0x000fc800078e007c */
[----:B------:R-:W-:-:S05]  /*af80*/  FADD.FTZ R87, R120, R87 ;  /* 0x0000005778577221 */ /* 0x000fca0000010000 */
[----:B------:R-:W-:-:S07]  /*af90*/  MOV R123, R87 ;  /* 0x00000057007b7202 */ /* 0x000fce0000000f00 */
[----:B------:R-:W-:Y:S05]  /*afa0*/  WARPSYNC.COLLECTIVE R86, `(.L_x_9009) ;  /* 0x0000000056087348 */ /* 0x000fea0003c00000 */
[----:B------:R0:W1:Y:S02]  /*afb0*/  SHFL.BFLY P2, R124, R123, R84, R85 ;  /* 0x0c0000547b7c7389 */ /* 0x0000640000040055 */
[----:B01----:R-:W-:Y:S01]  /*afc0*/  ENDCOLLECTIVE ;  /* 0x000000000000791b */ /* 0x003fe20003800000 */
.L_x_9009:
[----:B------:R-:W-:Y:S01]  /*afd0*/  HFMA2.MMA R84, -RZ, RZ, 0, 4.76837158203125e-07 ;  /* 0x00000008ff547435 */ /* 0x000fe200000001ff */
[----:B------:R-:W-:-:S04]  /*afe0*/  IMAD.MOV.U32 R122, RZ, RZ, R124 ;  /* 0x000000ffff7a7224 */ /* 0x000fc800078e007c */
[----:B------:R-:W-:-:S05]  /*aff0*/  FADD.FTZ R122, R87, R122 ;  /* 0x0000007a577a7221 */ /* 0x000fca0000010000 */
[----:B------:R-:W-:-:S07]  /*b000*/  MOV R123, R122 ;  /* 0x0000007a007b7202 */ /* 0x000fce0000000f00 */
[----:B------:R-:W-:Y:S05]  /*b010*/  WARPSYNC.COLLECTIVE R86, `(.L_x_9010) ;  /* 0x0000000056087348 */ /* 0x000fea0003c00000 */
[----:B------:R0:W1:Y:S02]  /*b020*/  SHFL.BFLY P2, R124, R123, R84, R85 ;  /* 0x0c0000547b7c7389 */ /* 0x0000640000040055 */
[----:B01----:R-:W-:Y:S01]  /*b030*/  ENDCOLLECTIVE ;  /* 0x000000000000791b */ /* 0x003fe20003800000 */
.L_x_9010:
[----:B------:R-:W-:Y:S01]  /*b040*/  HFMA2.MMA R84, -RZ, RZ, 0, 9.5367431640625e-07 ;  /* 0x00000010ff547435 */ /* 0x000fe200000001ff */
[----:B------:R-:W-:-:S04]  /*b050*/  IMAD.MOV.U32 R119, RZ, RZ, R124 ;  /* 0x000000ffff777224 */ /* 0x000fc800078e007c */
[----:B------:R-:W-:-:S05]  /*b060*/  FADD.FTZ R119, R122, R119 ;  /* 0x000000777a777221 */ /* 0x000fca0000010000 */
[----:B------:R-:W-:-:S07]  /*b070*/  MOV R123, R119 ;  /* 0x00000077007b7202 */ /* 0x000fce0000000f00 */
[----:B------:R-:W-:Y:S05]  /*b080*/  WARPSYNC.COLLECTIVE R86, `(.L_x_9011) ;  /* 0x0000000056087348 */ /* 0x000fea0003c00000 */
[----:B------:R0:W1:Y:S02]  /*b090*/  SHFL.BFLY P2, R124, R123, R84, R85 ;  /* 0x0c0000547b7c7389 */ /* 0x0000640000040055 */
[----:B01----:R-:W-:Y:S01]  /*b0a0*/  ENDCOLLECTIVE ;  /* 0x000000000000791b */ /* 0x003fe20003800000 */
.L_x_9011:
[----:B------:R-:W-:Y:S05]  /*b0b0*/  BRA `(.L_x_9012) ;  /* 0xffffffec003c7947 */ /* 0x000fea000383ffff */
.L_x_9013:
        /* <DEDUP_REMOVED lines=12> */
.L_x_23269:


//--------------------- .text._ZN10layer_norm13ln_fwd_kernelINS_13Kernel_traitsI13__nv_bfloat16S2_fS2_fjLj6144ELj1ELj1ELj8ELj16ENS_18Kernel_traits_baseILj6144ES2_S2_fS2_fjLj256EEEEELb1ELb1ELb1ELb0EEEvNS_9FwdParamsE --------------------------
	.section	.text._ZN10layer_norm13ln_fwd_kernelINS_13Kernel_traitsI13__nv_bfloat16S2_fS2_fjLj6144ELj1ELj1ELj8ELj16ENS_18Kernel_traits_baseILj6144ES2_S2_fS2_fjLj256EEEEELb1ELb1ELb1ELb0EEEvNS_9FwdParamsE,"ax",@progbits
	.align	128
        .global         _ZN10layer_norm13ln_fwd_kernelINS_13Kernel_traitsI13__nv_bfloat16S2_fS2_fjLj6144ELj1ELj1ELj8ELj16ENS_18Kernel_traits_baseILj6144ES2_S2_fS2_fjLj256EEEEELb1ELb1ELb1ELb0EEEvNS_9FwdParamsE
        .type           _ZN10layer_norm13ln_fwd_kernelINS_13Kernel_traitsI13__nv_bfloat16S2_fS2_fjLj6144ELj1ELj1ELj8ELj16ENS_18Kernel_traits_baseILj6144ES2_S2_fS2_fjLj256EEEEELb1ELb1ELb1ELb0EEEvNS_9FwdParamsE,@function
        .size           _ZN10layer_norm13ln_fwd_kernelINS_13Kernel_traitsI13__nv_bfloat16S2_fS2_fjLj6144ELj1ELj1ELj8ELj16ENS_18Kernel_traits_baseILj6144ES2_S2_fS2_fjLj256EEEEELb1ELb1ELb1ELb0EEEvNS_9FwdParamsE,(.L_x_23270 - _ZN10layer_norm13ln_fwd_kernelINS_13Kernel_traitsI13__nv_bfloat16S2_fS2_fjLj6144ELj1ELj1ELj8ELj16ENS_18Kernel_traits_baseILj6144ES2_S2_fS2_fjLj256EEEEELb1ELb1ELb1ELb0EEEvNS_9FwdParamsE)
        .other          _ZN10layer_norm13ln_fwd_kernelINS_13Kernel_traitsI13__nv_bfloat16S2_fS2_fjLj6144ELj1ELj1ELj8ELj16ENS_18Kernel_traits_baseILj6144ES2_S2_fS2_fjLj256EEEEELb1ELb1ELb1ELb0EEEvNS_9FwdParamsE,@"STO_CUDA_ENTRY STV_DEFAULT"
_ZN10layer_norm13ln_fwd_kernelINS_13Kernel_traitsI13__nv_bfloat16S2_fS2_fjLj6144ELj1ELj1ELj8ELj16ENS_18Kernel_traits_baseILj6144ES2_S2_fS2_fjLj256EEEEELb1ELb1ELb1ELb0EEEvNS_9FwdParamsE:
.text._ZN10layer_norm13ln_fwd_kernelINS_13Kernel_traitsI13__nv_bfloat16S2_fS2_fjLj6144ELj1ELj1ELj8ELj16ENS_18Kernel_traits_baseILj6144ES2_S2_fS2_fjLj256EEEEELb1ELb1ELb1ELb0EEEvNS_9FwdParamsE:
        /* <DEDUP_REMOVED lines=102> */
.L_x_9015:
[----:B------:R-:W-:Y:S05]  /*0660*/  BSYNC B0 ;  /* 0x0000000000007941 */ /* 0x000fea0003800000 */
.L_x_9014:
        /* <DEDUP_REMOVED lines=26> */
.L_x_9017:
[----:B------:R-:W-:Y:S05]  /*0810*/  BSYNC B0 ;  /* 0x0000000000007941 */ /* 0x000fea0003800000 */
.L_x_9016:
        /* <DEDUP_REMOVED lines=25> */
.L_x_9019:
[----:B------:R-:W-:Y:S05]  /*09b0*/  BSYNC B0 ;  /* 0x0000000000007941 */ /* 0x000fea0003800000 */
.L_x_9018:
        /* <DEDUP_REMOVED lines=12> */
[----:B------:R-:W-:Y:S01]  /*0a80*/  SHF.R.S32.HI R67, RZ, 0x3, R67 ;  /* 0x00000003ff437819 */ /* 0x000fe20000011443 */
[C---:B-----5:R-:W-:Y:S01]  /*0a90*/  IMAD.U32 R99, R58.reuse, 0x10000, RZ ;  /* 0x000100003a637824 */ /* 0x060fe200078e00ff */
[----:B------:R-:W-:Y:S01]  /*0aa0*/  PRMT R140, R58, 0x7632, R140 ;  /* 0x000076323a8c7816 */ /* 0x000fe2000000008c */
[----:B------:R-:W-:Y:S01]  /*0ab0*/  IMAD.SHL.U32 R58, R0, 0x20, RZ ;  /* 0x00000020003a7824 */ /* 0x000fe200078e00ff */
[C---:B------:R-:W-:Y:S01]  /*0ac0*/  PRMT R138, R56.reuse, 0x7632, R138 ;  /* 0x00007632388a7816 */ /* 0x040fe2000000008a */
[----:B------:R-:W-:Y:S01]  /*0ad0*/  IMAD.U32 R97, R56, 0x10000, RZ ;  /* 0x0001000038617824 */ /* 0x000fe200078e00ff */
[C---:B------:R-:W-:Y:S01]  /*0ae0*/  PRMT R137, R57.reuse, 0x7632, R137 ;  /* 0x0000763239897816 */ /* 0x040fe20000000089 */
[----:B------:R-:W-:Y:S01]  /*0af0*/  ULDC.U8 UR6, c[0x0][0x2a0] ;  /* 0x0000a80000067ab9 */ /* 0x000fe20000000000 */
[----:B------:R-:W-:Y:S01]  /*0b00*/  SHF.L.U32 R96, R57, 0x10, RZ ;  /* 0x0000001039607819 */ /* 0x000fe200000006ff */
[----:B------:R-:W-:Y:S01]  /*0b10*/  VIADD R100, R143, 0x96a522ad ;  /* 0x96a522ad8f647836 */ /* 0x000fe20000000000 */
[----:B------:R-:W-:Y:S01]  /*0b20*/  LOP3.LUT R57, R0, 0xe0, RZ, 0xc0, !PT ;  /* 0x000000e000397812 */ /* 0x000fe200078ec0ff */
[----:B------:R-:W-:Y:S01]  /*0b30*/  IMAD.HI.U32 R157, R160, -0x2daee0ad, RZ ;  /* 0xd2511f53a09d7827 */ /* 0x000fe200078e00ff */
[----:B------:R-:W-:Y:S01]  /*0b40*/  LOP3.LUT R56, R67, 0xff, RZ, 0xc0, !PT ;  /* 0x000000ff43387812 */ /* 0x000fe200078ec0ff */
[----:B------:R-:W-:Y:S01]  /*0b50*/  HFMA2.MMA R127, -RZ, RZ, 0, 0 ;  /* 0x00000000ff7f7435 */ /* 0x000fe200000001ff */
[----:B------:R-:W-:Y:S01]  /*0b60*/  PRMT R128, R52, 0x7632, R128 ;  /* 0x0000763234807816 */ /* 0x000fe20000000080 */
[----:B------:R-:W-:Y:S01]  /*0b70*/  VIADD R101, R142, 0x8ff34781 ;  /* 0x8ff347818e657836 */ /* 0x000fe20000000000 */
[----:B------:R-:W-:Y:S01]  /*0b80*/  SHF.L.U32 R49, R52, 0x10, RZ ;  /* 0x0000001034317819 */ /* 0x000fe200000006ff */
[C---:B------:R-:W-:Y:S01]  /*0b90*/  IMAD.U32 R52, R61.reuse, 0x10000, RZ ;  /* 0x000100003d347824 */ /* 0x040fe200078e00ff */
[----:B------:R-:W-:Y:S01]  /*0ba0*/  PRMT R133, R61, 0x7632, R133 ;  /* 0x000076323d857816 */ /* 0x000fe20000000085 */
[----:B------:R-:W-:Y:S01]  /*0bb0*/  IMAD.U32 R51, R54, 0x10000, RZ ;  /* 0x0001000036337824 */ /* 0x000fe200078e00ff */
[----:B------:R-:W-:Y:S01]  /*0bc0*/  LOP3.LUT R61, R58, 0x3e0, RZ, 0xc0, !PT ;  /* 0x000003e03a3d7812 */ /* 0x000fe200078ec0ff */
[----:B------:R-:W-:Y:S01]  /*0bd0*/  IMAD R58, R66, -0x2daee0ad, RZ ;  /* 0xd2511f53423a7824 */ /* 0x000fe200078e02ff */
        /* <DEDUP_REMOVED lines=10> */
[----:B------:R-:W-:Y:S01]  /*0c80*/  LOP3.LUT R64, R48, R64, R23, 0x96, !PT ;  /* 0x0000004030407212 */ /* 0x000fe200078e9617 */
[----:B------:R-:W-:Y:S01]  /*0c90*/  IMAD.U32 R48, R53, 0x10000, RZ ;  /* 0x0001000035307824 */ /* 0x000fe200078e00ff */
[----:B------:R-:W-:Y:S01]  /*0ca0*/  IADD3 R57, R57, R56, RZ ;  /* 0x0000003839397210 */ /* 0x000fe20007ffe0ff */
[----:B------:R-:W-:Y:S01]  /*0cb0*/  IMAD.U32 R32, R32, 0x10000, RZ ;  /* 0x0001000020207824 */ /* 0x000fe200078e00ff */
[----:B------:R-:W-:Y:S01]  /*0cc0*/  VIMNMX R61, R61, 0x20, PT ;  /* 0x000000203d3d7848 */ /* 0x000fe20003fe0100 */
[----:B------:R-:W-:Y:S01]  /*0cd0*/  IMAD.HI.U32 R102, R64, -0x326172a9, RZ ;  /* 0xcd9e8d5740667827 */ /* 0x000fe200078e00ff */
[C---:B------:R-:W-:Y:S01]  /*0ce0*/  PRMT R139, R59.reuse, 0x7632, R139 ;  /* 0x000076323b8b7816 */ /* 0x040fe2000000008b */
[----:B------:R-:W-:Y:S01]  /*0cf0*/  ULDC UR7, c[0x0][0x294] ;  /* 0x0000a50000077ab9 */ /* 0x000fe20000000800 */
[----:B------:R-:W-:Y:S01]  /*0d00*/  SHF.L.U32 R98, R59, 0x10, RZ ;  /* 0x000000103b627819 */ /* 0x000fe200000006ff */
[----:B------:R-:W-:Y:S01]  /*0d10*/  IMAD.SHL.U32 R57, R57, 0x8, RZ ;  /* 0x0000000839397824 */ /* 0x000fe200078e00ff */
[----:B------:R-:W-:Y:S01]  /*0d20*/  PRMT R130, R54, 0x7632, R130 ;  /* 0x0000763236827816 */ /* 0x000fe20000000082 */
[----:B------:R-:W-:Y:S01]  /*0d30*/  IMAD R59, R68, -0x326172a9, RZ ;  /* 0xcd9e8d57443b7824 */ /* 0x000fe200078e02ff */
[----:B------:R-:W-:Y:S01]  /*0d40*/  PRMT R131, R55, 0x7632, R131 ;  /* 0x0000763237837816 */ /* 0x000fe20000000083 */
[----:B------:R-:W-:Y:S01]  /*0d50*/  IMAD.IADD R61, R56, 0x1, R61 ;  /* 0x00000001383d7824 */ /* 0x000fe200078e023d */
[----:B------:R-:W-:Y:S01]  /*0d60*/  I2FP.F32.U32 R57, R57 ;  /* 0x0000003900397245 */ /* 0x000fe20000201000 */
[----:B------:R-:W-:Y:S01]  /*0d70*/  IMAD.U32 R34, R34, 0x10000, RZ ;  /* 0x0001000022227824 */ /* 0x000fe200078e00ff */
[----:B------:R-:W-:Y:S01]  /*0d80*/  PRMT R136, R62, 0x7632, R136 ;  /* 0x000076323e887816 */ /* 0x000fe20000000088 */
[----:B------:R-:W-:Y:S01]  /*0d90*/  IMAD.U32 R35, R35, 0x10000, RZ ;  /* 0x0001000023237824 */ /* 0x000fe200078e00ff */
[----:B------:R0:W1:Y:S01]  /*0da0*/  MUFU.RCP R134, R57 ;  /* 0x0000003900867308 */ /* 0x0000620000001000 */
[----:B------:R-:W-:Y:S01]  /*0db0*/  PRMT R129, R53, 0x7632, R129 ;  /* 0x0000763235817816 */ /* 0x000fe20000000081 */
[----:B------:R-:W-:Y:S01]  /*0dc0*/  IMAD.U32 R37, R37, 0x10000, RZ ;  /* 0x0001000025257824 */ /* 0x000fe200078e00ff */
[----:B------:R-:W-:Y:S01]  /*0dd0*/  PRMT R132, R60, 0x7632, R132 ;  /* 0x000076323c847816 */ /* 0x000fe20000000084 */
[----:B------:R-:W-:Y:S01]  /*0de0*/  IMAD.U32 R38, R38, 0x10000, RZ ;  /* 0x0001000026267824 */ /* 0x000fe200078e00ff */
[----:B------:R-:W-:Y:S01]  /*0df0*/  PRMT R135, R63, 0x7632, R135 ;  /* 0x000076323f877816 */ /* 0x000fe20000000087 */
[----:B------:R-:W-:Y:S01]  /*0e00*/  IMAD.U32 R40, R40, 0x10000, RZ ;  /* 0x0001000028287824 */ /* 0x000fe200078e00ff */
        /* <DEDUP_REMOVED lines=59> */
[----:B------:R-:W-:-:S02]  /*11c0*/  IMAD.U32 R138, R138, 0x10000, RZ ;  /* 0x000100008a8a7824 */ /* 0x000fc400078e00ff */
[----:B------:R-:W-:Y:S02]  /*11d0*/  IMAD.U32 R137, R137, 0x10000, RZ ;  /* 0x0001000089897824 */ /* 0x000fe400078e00ff */
[----:B------:R-:W-:Y:S02]  /*11e0*/  IMAD.U32 R139, R139, 0x10000, RZ ;  /* 0x000100008b8b7824 */ /* 0x000fe400078e00ff */
[----:B------:R-:W-:Y:S02]  /*11f0*/  IMAD.SHL.U32 R141, R61, 0x8, RZ ;  /* 0x000000083d8d7824 */ /* 0x000fe400078e00ff */
[----:B------:R-:W-:Y:S02]  /*1200*/  IMAD R160, R160, -0x2daee0ad, RZ ;  /* 0xd2511f53a0a07824 */ /* 0x000fe400078e02ff */
[----:B01----:R-:W-:-:S07]  /*1210*/  IMAD R144, R64, -0x326172a9, RZ ;  /* 0xcd9e8d5740907824 */ /* 0x003fce00078e02ff */
.L_x_9253:
        /* <DEDUP_REMOVED lines=8> */
[----:B------:R-:W-:Y:S01]  /*12a0*/  BSSY B0, `(.L_x_9020) ;  /* 0x000032a000007945 */ /* 0x000fe20003800000 */
[----:B--2---:R-:W-:Y:S01]  /*12b0*/  IMAD.MOV.U32 R165, RZ, RZ, RZ ;  /* 0x000000ffffa57224 */ /* 0x004fe200078e00ff */
[----:B------:R-:W-:Y:S02]  /*12c0*/  SHF.R.S32.HI R162, RZ, 0x1f, R20 ;  /* 0x0000001fffa27819 */ /* 0x000fe40000011414 */
[----:B------:R-:W-:-:S04]  /*12d0*/  SHF.R.S32.HI R95, RZ, 0x1f, R94 ;  /* 0x0000001fff5f7819 */ /* 0x000fc8000001145e */
[----:B------:R-:W-:-:S04]  /*12e0*/  LEA.HI R95, R95, R94, RZ, 0x3 ;  /* 0x0000005e5f5f7211 */ /* 0x000fc800078f18ff */
[----:B------:R-:W-:Y:S02]  /*12f0*/  LEA.HI.SX32 R167, R95, R12, 0x1d ;  /* 0x0000000c5fa77211 */ /* 0x000fe400078feaff */
[----:B---3--:R-:W-:-:S13]  /*1300*/  ISETP.GE.AND P2, PT, R164, 0x1, PT ;  /* 0x00000001a400780c */ /* 0x008fda0003f46270 */
[----:B------:R-:W-:Y:S02]  /*1310*/  @P2 IADD3 R146, R164, -0x1, RZ ;  /* 0xffffffffa4922810 */ /* 0x000fe40007ffe0ff */
[----:B------:R-:W-:-:S03]  /*1320*/  @P2 LOP3.LUT R12, R0, 0xff, RZ, 0xc0, !PT ;  /* 0x000000ff000c2812 */ /* 0x000fc600078ec0ff */
[----:B------:R-:W-:-:S05]  /*1330*/  @P2 IMAD R146, R146, R161, RZ ;  /* 0x000000a192922224 */ /* 0x000fca00078e02ff */
[----:B------:R-:W-:-:S04]  /*1340*/  @P2 SHF.R.S32.HI R147, RZ, 0x1f, R146 ;  /* 0x0000001fff932819 */ /* 0x000fc80000011492 */
[----:B------:R-:W-:-:S04]  /*1350*/  @P2 LEA.HI R147, R147, R146, RZ, 0x3 ;  /* 0x0000009293932211 */ /* 0x000fc800078f18ff */
        /* <DEDUP_REMOVED lines=10> */
[----:B------:R-:W2:Y:S01]  /*1400*/  @P3 LDG.E.128 R56, desc[UR4][R72.64] ;  /* 0x0000000448383981 */ /* 0x000ea2000c1e1d00 */
[----:B------:R-:W-:-:S03]  /*1410*/  ISETP.GT.AND P4, PT, R164, RZ, PT ;  /* 0x000000ffa400720c */ /* 0x000fc60003f84270 */
[----:B------:R1:W5:Y:S01]  /*1420*/  @P3 LDG.E.128 R68, desc[UR4][R72.64+0x10] ;  /* 0x0000100448443981 */ /* 0x000362000c1e1d00 */
[----:B------:R-:W-:Y:S09]  /*1430*/  BSSY B1, `(.L_x_9022) ;  /* 0x000005d000017945 */ /* 0x000ff20003800000 */
        /* <DEDUP_REMOVED lines=17> */
.L_x_9025:
[----:B------:R-:W-:-:S07]  /*1550*/  IMAD.MOV.U32 R75, RZ, RZ, R144 ;  /* 0x000000ffff4b7224 */ /* 0x000fce00078e0090 */
.L_x_9026:
[----:B------:R-:W-:Y:S05]  /*1560*/  BSYNC B2 ;  /* 0x0000000000027941 */ /* 0x000fea0003800000 */
.L_x_9024:
        /* <DEDUP_REMOVED lines=16> */
.L_x_9030:
[----:B------:R-:W-:Y:S05]  /*1670*/  BSYNC B3 ;  /* 0x0000000000037941 */ /* 0x000fea0003800000 */
.L_x_9029:
        /* <DEDUP_REMOVED lines=44> */
.L_x_9028:
[----:B------:R-:W-:Y:S05]  /*1940*/  BSYNC B2 ;  /* 0x0000000000027941 */ /* 0x000fea0003800000 */
.L_x_9027:
        /* <DEDUP_REMOVED lines=11> */
.L_x_9023:
[----:B------:R-:W-:Y:S05]  /*1a00*/  BSYNC B1 ;  /* 0x0000000000017941 */ /* 0x000fea0003800000 */
.L_x_9022:
        /* <DEDUP_REMOVED lines=18> */
.L_x_9034:
[----:B------:R-:W-:-:S07]  /*1b30*/  IMAD.MOV.U32 R61, RZ, RZ, R144 ;  /* 0x000000ffff3d7224 */ /* 0x000fce00078e0090 */
.L_x_9035:
[----:B------:R-:W-:Y:S05]  /*1b40*/  BSYNC B2 ;  /* 0x0000000000027941 */ /* 0x000fea0003800000 */
.L_x_9033:
        /* <DEDUP_REMOVED lines=16> */
.L_x_9039:
[----:B------:R-:W-:Y:S05]  /*1c50*/  BSYNC B3 ;  /* 0x0000000000037941 */ /* 0x000fea0003800000 */
.L_x_9038:
        /* <DEDUP_REMOVED lines=43> */
[----:B------:R-:W-:-:S07]  /*1f10*/  IMAD.MOV.U32 R63, RZ, RZ, RZ ;  /* 0x000000ffff3f7224 */ /* 0x000fce00078e00ff */
.L_x_9037:
[----:B------:R-:W-:Y:S05]  /*1f20*/  BSYNC B2 ;  /* 0x0000000000027941 */ /* 0x000fea0003800000 */
.L_x_9036:
        /* <DEDUP_REMOVED lines=12> */
.L_x_9032:
[----:B------:R-:W-:Y:S05]  /*1ff0*/  BSYNC B1 ;  /* 0x0000000000017941 */ /* 0x000fea0003800000 */
.L_x_9031:
        /* <DEDUP_REMOVED lines=18> */
.L_x_9043:
[----:B------:R-:W-:-:S07]  /*2120*/  IMAD.MOV.U32 R94, RZ, RZ, R144 ;  /* 0x000000ffff5e7224 */ /* 0x000fce00078e0090 */
.L_x_9044:
[----:B------:R-:W-:Y:S05]  /*2130*/  BSYNC B2 ;  /* 0x0000000000027941 */ /* 0x000fea0003800000 */
.L_x_9042:
        /* <DEDUP_REMOVED lines=16> */
.L_x_9048:
[----:B------:R-:W-:Y:S05]  /*2240*/  BSYNC B3 ;  /* 0x0000000000037941 */ /* 0x000fea0003800000 */
.L_x_9047:
        /* <DEDUP_REMOVED lines=44> */
.L_x_9046:
[----:B------:R-:W-:Y:S05]  /*2510*/  BSYNC B2 ;  /* 0x0000000000027941 */ /* 0x000fea0003800000 */
.L_x_9045:
        /* <DEDUP_REMOVED lines=11> */
.L_x_9041:
[----:B------:R-:W-:Y:S05]  /*25d0*/  BSYNC B1 ;  /* 0x0000000000017941 */ /* 0x000fea0003800000 */
.L_x_9040:
        /* <DEDUP_REMOVED lines=18> */
.L_x_9052:
[----:B------:R-:W-:-:S07]  /*2700*/  IMAD.MOV.U32 R63, RZ, RZ, R144 ;  /* 0x000000ffff3f7224 */ /* 0x000fce00078e0090 */
.L_x_9053:
[----:B------:R-:W-:Y:S05]  /*2710*/  BSYNC B2 ;  /* 0x0000000000027941 */ /* 0x000fea0003800000 */
.L_x_9051:
        /* <DEDUP_REMOVED lines=16> */
.L_x_9057:
[----:B------:R-:W-:Y:S05]  /*2820*/  BSYNC B3 ;  /* 0x0000000000037941 */ /* 0x000fea0003800000 */
.L_x_9056:
        /* <DEDUP_REMOVED lines=44> */
.L_x_9055:
[----:B------:R-:W-:Y:S05]  /*2af0*/  BSYNC B2 ;  /* 0x0000000000027941 */ /* 0x000fea0003800000 */
.L_x_9054:
        /* <DEDUP_REMOVED lines=12> */
.L_x_9050:
[----:B------:R-:W-:Y:S05]  /*2bc0*/  BSYNC B1 ;  /* 0x0000000000017941 */ /* 0x000fea0003800000 */
.L_x_9049:
        /* <DEDUP_REMOVED lines=18> */
.L_x_9061:
[----:B------:R-:W-:-:S07]  /*2cf0*/  IMAD.MOV.U32 R146, RZ, RZ, R144 ;  /* 0x000000ffff927224 */ /* 0x000fce00078e0090 */
.L_x_9062:
[----:B------:R-:W-:Y:S05]  /*2d00*/  BSYNC B2 ;  /* 0x0000000000027941 */ /* 0x000fea0003800000 */
.L_x_9060:
        /* <DEDUP_REMOVED lines=16> */
.L_x_9066:
[----:B------:R-:W-:Y:S05]  /*2e10*/  BSYNC B3 ;  /* 0x0000000000037941 */ /* 0x000fea0003800000 */
.L_x_9065:
        /* <DEDUP_REMOVED lines=44> */
.L_x_9064:
[----:B------:R-:W-:Y:S05]  /*30e0*/  BSYNC B2 ;  /* 0x0000000000027941 */ /* 0x000fea0003800000 */
.L_x_9063:
        /* <DEDUP_REMOVED lines=11> */
.L_x_9059:
[----:B------:R-:W-:Y:S05]  /*31a0*/  BSYNC B1 ;  /* 0x0000000000017941 */ /* 0x000fea0003800000 */
.L_x_9058:
        /* <DEDUP_REMOVED lines=18> */
.L_x_9070:
[----:B------:R-:W-:-:S07]  /*32d0*/  IMAD.MOV.U32 R73, RZ, RZ, R144 ;  /* 0x000000ffff497224 */ /* 0x000fce00078e0090 */
.L_x_9071:
[----:B------:R-:W-:Y:S05]  /*32e0*/  BSYNC B2 ;  /* 0x0000000000027941 */ /* 0x000fea0003800000 */
.L_x_9069:
        /* <DEDUP_REMOVED lines=16> */
.L_x_9075:
[----:B------:R-:W-:Y:S05]  /*33f0*/  BSYNC B3 ;  /* 0x0000000000037941 */ /* 0x000fea0003800000 */
.L_x_9074:
        /* <DEDUP_REMOVED lines=44> */
.L_x_9073:
[----:B------:R-:W-:Y:S05]  /*36c0*/  BSYNC B2 ;  /* 0x0000000000027941 */ /* 0x000fea0003800000 */
.L_x_9072:
        /* <DEDUP_REMOVED lines=12> */
.L_x_9068:
[----:B------:R-:W-:Y:S05]  /*3790*/  BSYNC B1 ;  /* 0x0000000000017941 */ /* 0x000fea0003800000 */
.L_x_9067:
        /* <DEDUP_REMOVED lines=18> */
.L_x_9079:
[----:B------:R-:W-:-:S07]  /*38c0*/  IMAD.MOV.U32 R155, RZ, RZ, R144 ;  /* 0x000000ffff9b7224 */ /* 0x000fce00078e0090 */
.L_x_9080:
[----:B------:R-:W-:Y:S05]  /*38d0*/  BSYNC B2 ;  /* 0x0000000000027941 */ /* 0x000fea0003800000 */
.L_x_9078:
        /* <DEDUP_REMOVED lines=16> */
.L_x_9084:
[----:B------:R-:W-:Y:S05]  /*39e0*/  BSYNC B3 ;  /* 0x0000000000037941 */ /* 0x000fea0003800000 */
.L_x_9083:
        /* <DEDUP_REMOVED lines=12> */
[----:B------:R-:W-:-:S05]  /*3ab0*/  LOP3.LUT R74, R147, R74, R7, 0x96, !PT ;  /* 0x0000004a934a7212 */ /* 0x000fca00078e9607 */
[----:B------:R-:W-:-:S05]  /*3ac0*/  IMAD.WIDE.U32 R74, R74, -0x2daee0ad, RZ ;  /* 0xd2511f534a4a7825 */ /* 0x000fca00078e00ff */
[----:B------:R-:W-:Y:S01]  /*3ad0*/  LOP3.LUT R75, R75, R94, R9, 0x96, !PT ;  /* 0x0000005e4b4b7212 */ /* 0x000fe200078e9609 */
        /* <DEDUP_REMOVED lines=22> */
[----:B------:R-:W-:-:S04]  /*3c40*/  IMAD.WIDE.U32 R74, R74, -0x2daee0ad, RZ ;  /* 0xd2511f534a4a7825 */ /* 0x000fc800078e00ff */
[----:B------:R-:W-:Y:S01]  /*3c50*/  IMAD.MOV.U32 R160, RZ, RZ, R74 ;  /* 0x000000ffffa07224 */ /* 0x000fe200078e004a */
[----:B------:R-:W-:Y:S01]  /*3c60*/  LOP3.LUT R157, R75, R94, R100, 0x96, !PT ;  /* 0x0000005e4b9d7212 */ /* 0x000fe200078e9664 */
[----:B------:R-:W-:-:S03]  /*3c70*/  IMAD.WIDE.U32 R94, R95, -0x326172a9, RZ ;  /* 0xcd9e8d575f5e7825 */ /* 0x000fc600078e00ff */
[----:B------:R-:W-:Y:S01]  /*3c80*/  MOV R144, R94 ;  /* 0x0000005e00907202 */ /* 0x000fe20000000f00 */
[----:B------:R-:W-:Y:S01]  /*3c90*/  IMAD.MOV.U32 R94, RZ, RZ, RZ ;  /* 0x000000ffff5e7224 */ /* 0x000fe200078e00ff */
[----:B------:R-:W-:-:S07]  /*3ca0*/  LOP3.LUT R102, R95, R146, R101, 0x96, !PT ;  /* 0x000000925f667212 */ /* 0x000fce00078e9665 */
.L_x_9082:
[----:B------:R-:W-:Y:S05]  /*3cb0*/  BSYNC B2 ;  /* 0x0000000000027941 */ /* 0x000fea0003800000 */
.L_x_9081:
        /* <DEDUP_REMOVED lines=11> */
.L_x_9077:
[----:B------:R-:W-:Y:S05]  /*3d70*/  BSYNC B1 ;  /* 0x0000000000017941 */ /* 0x000fea0003800000 */
.L_x_9076:
        /* <DEDUP_REMOVED lines=18> */
.L_x_9088:
[----:B------:R-:W-:-:S07]  /*3ea0*/  IMAD.MOV.U32 R75, RZ, RZ, R144 ;  /* 0x000000ffff4b7224 */ /* 0x000fce00078e0090 */
.L_x_9089:
[----:B------:R-:W-:Y:S05]  /*3eb0*/  BSYNC B2 ;  /* 0x0000000000027941 */ /* 0x000fea0003800000 */
.L_x_9087:
        /* <DEDUP_REMOVED lines=16> */
.L_x_9093:
[----:B------:R-:W-:Y:S05]  /*3fc0*/  BSYNC B3 ;  /* 0x0000000000037941 */ /* 0x000fea0003800000 */
.L_x_9092:
        /* <DEDUP_REMOVED lines=44> */
.L_x_9091:
[----:B------:R-:W-:Y:S05]  /*4290*/  BSYNC B2 ;  /* 0x0000000000027941 */ /* 0x000fea0003800000 */
.L_x_9090:
        /* <DEDUP_REMOVED lines=12> */
.L_x_9086:
[----:B------:R-:W-:Y:S05]  /*4360*/  BSYNC B1 ;  /* 0x0000000000017941 */ /* 0x000fea0003800000 */
.L_x_9085:
        /* <DEDUP_REMOVED lines=11> */
[----:B------:R-:W-:-:S04]  /*4420*/  LOP3.LUT R92, R156, 0xffff, RZ, 0xc0, !PT ;  /* 0x0000ffff9c5c7812 */ /* 0x000fc800078ec0ff */
[----:B------:R-:W-:Y:S02]  /*4430*/  PRMT R147, R147, 0x4210, R92 ;  /* 0x0000421093937816 */ /* 0x000fe4000000005c */
[----:B------:R-:W-:-:S04]  /*4440*/  PRMT R92, R154, 0x7104, RZ ;  /* 0x000071049a5c7816 */ /* 0x000fc800000000ff */
[----:B------:R-:W-:Y:S02]  /*4450*/  LOP3.LUT R147, R147, 0xff00, R92, 0xf8, !PT ;  /* 0x0000ff0093937812 */ /* 0x000fe400078ef85c */
[----:B------:R-:W-:Y:S02]  /*4460*/  LOP3.LUT R92, R151, 0xff, RZ, 0xc0, !PT ;  /* 0x000000ff975c7812 */ /* 0x000fe400078ec0ff */
[----:B------:R-:W-:-:S03]  /*4470*/  LOP3.LUT R147, R147, 0xff, R152, 0xf8, !PT ;  /* 0x000000ff93937812 */ /* 0x000fc600078ef898 */
[----:B------:R-:W-:-:S05]  /*4480*/  IMAD.WIDE.U32 R92, R92, 0x1000000, RZ ;  /* 0x010000005c5c7825 */ /* 0x000fca00078e00ff */
[----:B------:R-:W-:Y:S01]  /*4490*/  LOP3.LUT R93, R95, R147, R93, 0xfe, !PT ;  /* 0x000000935f5d7212 */ /* 0x000fe200078efe5d */
[----:B------:R-:W-:-:S03]  /*44a0*/  IMAD.WIDE.U32 R146, R146, 0x100, RZ ;  /* 0x0000010092927825 */ /* 0x000fc600078e00ff */
[----:B------:R-:W-:Y:S02]  /*44b0*/  LOP3.LUT R95, R146, R92, R94, 0xfe, !PT ;  /* 0x0000005c925f7212 */ /* 0x000fe400078efe5e */
[----:B------:R-:W-:Y:S02]  /*44c0*/  LOP3.LUT R147, R93, R147, RZ, 0xfc, !PT ;  /* 0x000000935d937212 */ /* 0x000fe400078efcff */
[----:B------:R-:W0:Y:S01]  /*44d0*/  LDC.64 R92, c[0x0][0x240] ;  /* 0x00009000ff5c7b82 */ /* 0x000e220000000a00 */
[----:B------:R-:W-:Y:S01]  /*44e0*/  LOP3.LUT R146, R95, 0xff, R148, 0xf8, !PT ;  /* 0x000000ff5f927812 */ /* 0x000fe200078ef894 */
[----:B0-----:R-:W-:-:S05]  /*44f0*/  IMAD.WIDE.U32 R92, R165, 0x8, R92 ;  /* 0x00000008a55c7825 */ /* 0x001fca00078e005c */
[----:B------:R1:W-:Y:S02]  /*4500*/  STG.E.64 desc[UR4][R92.64], R146 ;  /* 0x000000925c007986 */ /* 0x0003e4000c101b04 */
.L_x_9095:
[----:B------:R-:W-:Y:S05]  /*4510*/  BSYNC B1 ;  /* 0x0000000000017941 */ /* 0x000fea0003800000 */
.L_x_9094:
[----:B------:R-:W-:Y:S01]  /*4520*/  IADD3 R167, R167, 0x100, RZ ;  /* 0x00000100a7a77810 */ /* 0x000fe20007ffe0ff */
[----:B------:R-:W-:-:S07]  /*4530*/  VIADD R165, R165, 0x100 ;  /* 0x00000100a5a57836 */ /* 0x000fce0000000000 */
.L_x_9021:
[----:B------:R-:W-:Y:S05]  /*4540*/  BSYNC B0 ;  /* 0x0000000000007941 */ /* 0x000fea0003800000 */
.L_x_9020:
        /* <DEDUP_REMOVED lines=32> */
.L_x_9101:
[----:B------:R-:W-:-:S07]  /*4750*/  IMAD.MOV.U32 R83, RZ, RZ, R144 ;  /* 0x000000ffff537224 */ /* 0x000fce00078e0090 */
.L_x_9102:
[----:B------:R-:W-:Y:S05]  /*4760*/  BSYNC B2 ;  /* 0x0000000000027941 */ /* 0x000fea0003800000 */
.L_x_9100:
        /* <DEDUP_REMOVED lines=16> */
.L_x_9106:
[----:B------:R-:W-:Y:S05]  /*4870*/  BSYNC B3 ;  /* 0x0000000000037941 */ /* 0x000fea0003800000 */
.L_x_9105:
        /* <DEDUP_REMOVED lines=44> */
.L_x_9104:
[----:B------:R-:W-:Y:S05]  /*4b40*/  BSYNC B2 ;  /* 0x0000000000027941 */ /* 0x000fea0003800000 */
.L_x_9103:
        /* <DEDUP_REMOVED lines=11> */
.L_x_9099:
[----:B------:R-:W-:Y:S05]  /*4c00*/  BSYNC B1 ;  /* 0x0000000000017941 */ /* 0x000fea0003800000 */
.L_x_9098:
        /* <DEDUP_REMOVED lines=18> */
.L_x_9110:
[----:B------:R-:W-:-:S07]  /*4d30*/  IMAD.MOV.U32 R77, RZ, RZ, R144 ;  /* 0x000000ffff4d7224 */ /* 0x000fce00078e0090 */
.L_x_9111:
[----:B------:R-:W-:Y:S05]  /*4d40*/  BSYNC B2 ;  /* 0x0000000000027941 */ /* 0x000fea0003800000 */
.L_x_9109:
        /* <DEDUP_REMOVED lines=16> */
.L_x_9115:
[----:B------:R-:W-:Y:S05]  /*4e50*/  BSYNC B3 ;  /* 0x0000000000037941 */ /* 0x000fea0003800000 */
.L_x_9114:
        /* <DEDUP_REMOVED lines=44> */
.L_x_9113:
[----:B------:R-:W-:Y:S05]  /*5120*/  BSYNC B2 ;  /* 0x0000000000027941 */ /* 0x000fea0003800000 */
.L_x_9112:
        /* <DEDUP_REMOVED lines=12> */
.L_x_9108:
[----:B------:R-:W-:Y:S05]  /*51f0*/  BSYNC B1 ;  /* 0x0000000000017941 */ /* 0x000fea0003800000 */
.L_x_9107:
        /* <DEDUP_REMOVED lines=18> */
.L_x_9119:
[----:B------:R-:W-:-:S07]  /*5320*/  IMAD.MOV.U32 R94, RZ, RZ, R144 ;  /* 0x000000ffff5e7224 */ /* 0x000fce00078e0090 */
.L_x_9120:
[----:B------:R-:W-:Y:S05]  /*5330*/  BSYNC B2 ;  /* 0x0000000000027941 */ /* 0x000fea0003800000 */
.L_x_9118:
        /* <DEDUP_REMOVED lines=16> */
.L_x_9124:
[----:B------:R-:W-:Y:S05]  /*5440*/  BSYNC B3 ;  /* 0x0000000000037941 */ /* 0x000fea0003800000 */
.L_x_9123:
        /* <DEDUP_REMOVED lines=44> */
.L_x_9122:
[----:B------:R-:W-:Y:S05]  /*5710*/  BSYNC B2 ;  /* 0x0000000000027941 */ /* 0x000fea0003800000 */
.L_x_9121:
        /* <DEDUP_REMOVED lines=11> */
.L_x_9117:
[----:B------:R-:W-:Y:S05]  /*57d0*/  BSYNC B1 ;  /* 0x0000000000017941 */ /* 0x000fea0003800000 */
.L_x_9116:
        /* <DEDUP_REMOVED lines=18> */
.L_x_9128:
[----:B------:R-:W-:-:S07]  /*5900*/  IMAD.MOV.U32 R79, RZ, RZ, R144 ;  /* 0x000000ffff4f7224 */ /* 0x000fce00078e0090 */
.L_x_9129:
[----:B------:R-:W-:Y:S05]  /*5910*/  BSYNC B2 ;  /* 0x0000000000027941 */ /* 0x000fea0003800000 */
.L_x_9127:
        /* <DEDUP_REMOVED lines=16> */
.L_x_9133:
[----:B------:R-:W-:Y:S05]  /*5a20*/  BSYNC B3 ;  /* 0x0000000000037941 */ /* 0x000fea0003800000 */
.L_x_9132:
        /* <DEDUP_REMOVED lines=44> */
.L_x_9131:
[----:B------:R-:W-:Y:S05]  /*5cf0*/  BSYNC B2 ;  /* 0x0000000000027941 */ /* 0x000fea0003800000 */
.L_x_9130:
        /* <DEDUP_REMOVED lines=12> */
.L_x_9126:
[----:B------:R-:W-:Y:S05]  /*5dc0*/  BSYNC B1 ;  /* 0x0000000000017941 */ /* 0x000fea0003800000 */
.L_x_9125:
        /* <DEDUP_REMOVED lines=18> */
.L_x_9137:
[----:B------:R-:W-:-:S07]  /*5ef0*/  IMAD.MOV.U32 R146, RZ, RZ, R144 ;  /* 0x000000ffff927224 */ /* 0x000fce00078e0090 */
.L_x_9138:
[----:B------:R-:W-:Y:S05]  /*5f00*/  BSYNC B2 ;  /* 0x0000000000027941 */ /* 0x000fea0003800000 */
.L_x_9136:
        /* <DEDUP_REMOVED lines=16> */
.L_x_9142:
[----:B------:R-:W-:Y:S05]  /*6010*/  BSYNC B3 ;  /* 0x0000000000037941 */ /* 0x000fea0003800000 */
.L_x_9141:
        /* <DEDUP_REMOVED lines=44> */
.L_x_9140:
[----:B------:R-:W-:Y:S05]  /*62e0*/  BSYNC B2 ;  /* 0x0000000000027941 */ /* 0x000fea0003800000 */
.L_x_9139:
        /* <DEDUP_REMOVED lines=11> */
.L_x_9135:
[----:B------:R-:W-:Y:S05]  /*63a0*/  BSYNC B1 ;  /* 0x0000000000017941 */ /* 0x000fea0003800000 */
.L_x_9134:
        /* <DEDUP_REMOVED lines=18> */
.L_x_9146:
[----:B------:R-:W-:-:S07]  /*64d0*/  IMAD.MOV.U32 R81, RZ, RZ, R144 ;  /* 0x000000ffff517224 */ /* 0x000fce00078e0090 */
.L_x_9147:
[----:B------:R-:W-:Y:S05]  /*64e0*/  BSYNC B2 ;  /* 0x0000000000027941 */ /* 0x000fea0003800000 */
.L_x_9145:
        /* <DEDUP_REMOVED lines=16> */
.L_x_9151:
[----:B------:R-:W-:Y:S05]  /*65f0*/  BSYNC B3 ;  /* 0x0000000000037941 */ /* 0x000fea0003800000 */
.L_x_9150:
        /* <DEDUP_REMOVED lines=44> */
.L_x_9149:
[----:B------:R-:W-:Y:S05]  /*68c0*/  BSYNC B2 ;  /* 0x0000000000027941 */ /* 0x000fea0003800000 */
.L_x_9148:
        /* <DEDUP_REMOVED lines=12> */
.L_x_9144:
[----:B------:R-:W-:Y:S05]  /*6990*/  BSYNC B1 ;  /* 0x0000000000017941 */ /* 0x000fea0003800000 */
.L_x_9143:
        /* <DEDUP_REMOVED lines=18> */
.L_x_9155:
[----:B------:R-:W-:-:S07]  /*6ac0*/  IMAD.MOV.U32 R155, RZ, RZ, R144 ;  /* 0x000000ffff9b7224 */ /* 0x000fce00078e0090 */
.L_x_9156:
[----:B------:R-:W-:Y:S05]  /*6ad0*/  BSYNC B2 ;  /* 0x0000000000027941 */ /* 0x000fea0003800000 */
.L_x_9154:
        /* <DEDUP_REMOVED lines=16> */
.L_x_9160:
[----:B------:R-:W-:Y:S05]  /*6be0*/  BSYNC B3 ;  /* 0x0000000000037941 */ /* 0x000fea0003800000 */
.L_x_9159:
        /* <DEDUP_REMOVED lines=39> */
[----:B------:R-:W-:Y:S01]  /*6e60*/  IMAD.WIDE.U32 R94, R95, -0x326172a9, RZ ;  /* 0xcd9e8d575f5e7825 */ /* 0x000fe200078e00ff */
[----:B------:R-:W-:-:S03]  /*6e70*/  MOV R160, R82 ;  /* 0x0000005200a07202 */ /* 0x000fc60000000f00 */
[----:B------:R-:W-:Y:S01]  /*6e80*/  IMAD.MOV.U32 R144, RZ, RZ, R94 ;  /* 0x000000ffff907224 */ /* 0x000fe200078e005e */
[----:B------:R-:W-:Y:S01]  /*6e90*/  LOP3.LUT R102, R95, R146, R101, 0x96, !PT ;  /* 0x000000925f667212 */ /* 0x000fe200078e9665 */
[----:B------:R-:W-:-:S07]  /*6ea0*/  IMAD.MOV.U32 R94, RZ, RZ, RZ ;  /* 0x000000ffff5e7224 */ /* 0x000fce00078e00ff */
.L_x_9158:
[----:B------:R-:W-:Y:S05]  /*6eb0*/  BSYNC B2 ;  /* 0x0000000000027941 */ /* 0x000fea0003800000 */
.L_x_9157:
        /* <DEDUP_REMOVED lines=11> */
.L_x_9153:
[----:B------:R-:W-:Y:S05]  /*6f70*/  BSYNC B1 ;  /* 0x0000000000017941 */ /* 0x000fea0003800000 */
.L_x_9152:
        /* <DEDUP_REMOVED lines=18> */
.L_x_9164:
[----:B------:R-:W-:-:S07]  /*70a0*/  IMAD.MOV.U32 R83, RZ, RZ, R144 ;  /* 0x000000ffff537224 */ /* 0x000fce00078e0090 */
.L_x_9165:
[----:B------:R-:W-:Y:S05]  /*70b0*/  BSYNC B2 ;  /* 0x0000000000027941 */ /* 0x000fea0003800000 */
.L_x_9163:
        /* <DEDUP_REMOVED lines=16> */
.L_x_9169:
[----:B------:R-:W-:Y:S05]  /*71c0*/  BSYNC B3 ;  /* 0x0000000000037941 */ /* 0x000fea0003800000 */
.L_x_9168:
        /* <DEDUP_REMOVED lines=44> */
.L_x_9167:
[----:B------:R-:W-:Y:S05]  /*7490*/  BSYNC B2 ;  /* 0x0000000000027941 */ /* 0x000fea0003800000 */
.L_x_9166:
        /* <DEDUP_REMOVED lines=12> */
.L_x_9162:
[----:B------:R-:W-:Y:S05]  /*7560*/  BSYNC B1 ;  /* 0x0000000000017941 */ /* 0x000fea0003800000 */
.L_x_9161:
[----:B------:R-:W0:Y:S01]  /*7570*/  LDC.64 R92, c[0x0][0x238] ;  /* 0x00008e00ff5c7b82 */ /* 0x000e220000000a00 */
[----:B------:R-:W-:Y:S01]  /*7580*/  BSSY B1, `(.L_x_9170) ;  /* 0x0000019000017945 */ /* 0x000fe20003800000 */
[----:B0-----:R-:W-:-:S05]  /*7590*/  IMAD.WIDE.U32 R92, R167, 0x20, R92 ;  /* 0x00000020a75c7825 */ /* 0x001fca00078e005c */
[----:B------:R0:W-:Y:S04]  /*75a0*/  STG.E.128 desc[UR4][R92.64], R76 ;  /* 0x0000004c5c007986 */ /* 0x0001e8000c101d04 */
        /* <DEDUP_REMOVED lines=22> */
.L_x_9171:
[----:B------:R-:W-:Y:S05]  /*7710*/  BSYNC B1 ;  /* 0x0000000000017941 */ /* 0x000fea0003800000 */
.L_x_9170:
[----:B------:R-:W-:Y:S01]  /*7720*/  VIADD R167, R167, 0x100 ;  /* 0x00000100a7a77836 */ /* 0x000fe20000000000 */
[----:B------:R-:W-:-:S07]  /*7730*/  IADD3 R165, R165, 0x100, RZ ;  /* 0x00000100a5a57810 */ /* 0x000fce0007ffe0ff */
.L_x_9097:
[----:B------:R-:W-:Y:S05]  /*7740*/  BSYNC B0 ;  /* 0x0000000000007941 */ /* 0x000fea0003800000 */
.L_x_9096:
        /* <DEDUP_REMOVED lines=31> */
.L_x_9177:
[----:B------:R-:W-:-:S07]  /*7940*/  MOV R91, R144 ;  /* 0x00000090005b7202 */ /* 0x000fce0000000f00 */
.L_x_9178:
[----:B------:R-:W-:Y:S05]  /*7950*/  BSYNC B2 ;  /* 0x0000000000027941 */ /* 0x000fea0003800000 */
.L_x_9176:
        /* <DEDUP_REMOVED lines=16> */
.L_x_9182:
[----:B------:R-:W-:Y:S05]  /*7a60*/  BSYNC B3 ;  /* 0x0000000000037941 */ /* 0x000fea0003800000 */
.L_x_9181:
        /* <DEDUP_REMOVED lines=44> */
.L_x_9180:
[----:B------:R-:W-:Y:S05]  /*7d30*/  BSYNC B2 ;  /* 0x0000000000027941 */ /* 0x000fea0003800000 */
.L_x_9179:
        /* <DEDUP_REMOVED lines=11> */
.L_x_9175:
[----:B------:R-:W-:Y:S05]  /*7df0*/  BSYNC B1 ;  /* 0x0000000000017941 */ /* 0x000fea0003800000 */
.L_x_9174:
        /* <DEDUP_REMOVED lines=18> */
.L_x_9186:
[----:B------:R-:W-:-:S07]  /*7f20*/  MOV R85, R144 ;  /* 0x0000009000557202 */ /* 0x000fce0000000f00 */
.L_x_9187:
[----:B------:R-:W-:Y:S05]  /*7f30*/  BSYNC B2 ;  /* 0x0000000000027941 */ /* 0x000fea0003800000 */
.L_x_9185:
        /* <DEDUP_REMOVED lines=16> */
.L_x_9191:
[----:B------:R-:W-:Y:S05]  /*8040*/  BSYNC B3 ;  /* 0x0000000000037941 */ /* 0x000fea0003800000 */
.L_x_9190:
        /* <DEDUP_REMOVED lines=44> */
.L_x_9189:
[----:B------:R-:W-:Y:S05]  /*8310*/  BSYNC B2 ;  /* 0x0000000000027941 */ /* 0x000fea0003800000 */
.L_x_9188:
[----:B-----5:R-:W-:Y:S02]  /*8320*/  PRMT R86, R64, 0x7632, R86 ;  /* 0x0000763240567816 */ /* 0x020fe40000000056 */
[----:B------:R-:W-:Y:S02]  /*8330*/  I2FP.F32.U32 R85, R85 ;  /* 0x0000005500557245 */ /* 0x000fe40000201000 */
[----:B------:R-:W-:Y:S01]  /*8340*/  MOV R88, 0x2f800000 ;  /* 0x2f80000000587802 */ /* 0x000fe20000000f00 */
        /* <DEDUP_REMOVED lines=9> */
.L_x_9184:
[----:B------:R-:W-:Y:S05]  /*83e0*/  BSYNC B1 ;  /* 0x0000000000017941 */ /* 0x000fea0003800000 */
.L_x_9183:
        /* <DEDUP_REMOVED lines=18> */
.L_x_9195:
[----:B------:R-:W-:-:S07]  /*8510*/  MOV R94, R144 ;  /* 0x00000090005e7202 */ /* 0x000fce0000000f00 */
.L_x_9196:
[----:B------:R-:W-:Y:S05]  /*8520*/  BSYNC B2 ;  /* 0x0000000000027941 */ /* 0x000fea0003800000 */
.L_x_9194:
        /* <DEDUP_REMOVED lines=16> */
.L_x_9200:
[----:B------:R-:W-:Y:S05]  /*8630*/  BSYNC B3 ;  /* 0x0000000000037941 */ /* 0x000fea0003800000 */
.L_x_9199:
        /* <DEDUP_REMOVED lines=44> */
.L_x_9198:
[----:B------:R-:W-:Y:S05]  /*8900*/  BSYNC B2 ;  /* 0x0000000000027941 */ /* 0x000fea0003800000 */
.L_x_9197:
        /* <DEDUP_REMOVED lines=11> */
.L_x_9193:
[----:B------:R-:W-:Y:S05]  /*89c0*/  BSYNC B1 ;  /* 0x0000000000017941 */ /* 0x000fea0003800000 */
.L_x_9192:
        /* <DEDUP_REMOVED lines=18> */
.L_x_9204:
[----:B------:R-:W-:-:S07]  /*8af0*/  MOV R87, R144 ;  /* 0x0000009000577202 */ /* 0x000fce0000000f00 */
.L_x_9205:
[----:B------:R-:W-:Y:S05]  /*8b00*/  BSYNC B2 ;  /* 0x0000000000027941 */ /* 0x000fea0003800000 */
.L_x_9203:
        /* <DEDUP_REMOVED lines=16> */
.L_x_9209:
[----:B------:R-:W-:Y:S05]  /*8c10*/  BSYNC B3 ;  /* 0x0000000000037941 */ /* 0x000fea0003800000 */
.L_x_9208:
        /* <DEDUP_REMOVED lines=44> */
.L_x_9207:
[----:B------:R-:W-:Y:S05]  /*8ee0*/  BSYNC B2 ;  /* 0x0000000000027941 */ /* 0x000fea0003800000 */
.L_x_9206:
        /* <DEDUP_REMOVED lines=12> */
.L_x_9202:
[----:B------:R-:W-:Y:S05]  /*8fb0*/  BSYNC B1 ;  /* 0x0000000000017941 */ /* 0x000fea0003800000 */
.L_x_9201:
        /* <DEDUP_REMOVED lines=18> */
.L_x_9213:
[----:B------:R-:W-:-:S07]  /*90e0*/  MOV R146, R144 ;  /* 0x0000009000927202 */ /* 0x000fce0000000f00 */
.L_x_9214:
[----:B------:R-:W-:Y:S05]  /*90f0*/  BSYNC B2 ;  /* 0x0000000000027941 */ /* 0x000fea0003800000 */
.L_x_9212:
        /* <DEDUP_REMOVED lines=16> */
.L_x_9218:
[----:B------:R-:W-:Y:S05]  /*9200*/  BSYNC B3 ;  /* 0x0000000000037941 */ /* 0x000fea0003800000 */
.L_x_9217:
        /* <DEDUP_REMOVED lines=44> */
.L_x_9216:
[----:B------:R-:W-:Y:S05]  /*94d0*/  BSYNC B2 ;  /* 0x0000000000027941 */ /* 0x000fea0003800000 */
.L_x_9215:
        /* <DEDUP_REMOVED lines=11> */
.L_x_9211:
[----:B------:R-:W-:Y:S05]  /*9590*/  BSYNC B1 ;  /* 0x0000000000017941 */ /* 0x000fea0003800000 */
.L_x_9210:
        /* <DEDUP_REMOVED lines=18> */
.L_x_9222:
[----:B------:R-:W-:-:S07]  /*96c0*/  MOV R89, R144 ;  /* 0x0000009000597202 */ /* 0x000fce0000000f00 */
.L_x_9223:
[----:B------:R-:W-:Y:S05]  /*96d0*/  BSYNC B2 ;  /* 0x0000000000027941 */ /* 0x000fea0003800000 */
.L_x_9221:
        /* <DEDUP_REMOVED lines=16> */
.L_x_9227:
[----:B------:R-:W-:Y:S05]  /*97e0*/  BSYNC B3 ;  /* 0x0000000000037941 */ /* 0x000fea0003800000 */
.L_x_9226:
        /* <DEDUP_REMOVED lines=40> */
[----:B------:R-:W-:Y:S01]  /*9a70*/  IMAD.WIDE.U32 R94, R91, -0x2daee0ad, RZ ;  /* 0xd2511f535b5e7825 */ /* 0x000fe200078e00ff */
[----:B------:R-:W-:-:S03]  /*9a80*/  HFMA2.MMA R91, -RZ, RZ, 0, 0 ;  /* 0x00000000ff5b7435 */ /* 0x000fc600000001ff */
[----:B------:R-:W-:Y:S01]  /*9a90*/  IMAD.MOV.U32 R160, RZ, RZ, R94 ;  /* 0x000000ffffa07224 */ /* 0x000fe200078e005e */
[----:B------:R-:W-:-:S07]  /*9aa0*/  LOP3.LUT R157, R95, R90, R100, 0x96, !PT ;  /* 0x0000005a5f9d7212 */ /* 0x000fce00078e9664 */
.L_x_9225:
[----:B------:R-:W-:Y:S05]  /*9ab0*/  BSYNC B2 ;  /* 0x0000000000027941 */ /* 0x000fea0003800000 */
.L_x_9224:
[----:B------:R-:W-:Y:S02]  /*9ac0*/  PRMT R90, R66, 0x7632, R90 ;  /* 0x00007632425a7816 */ /* 0x000fe4000000005a */
        /* <DEDUP_REMOVED lines=11> */
.L_x_9220:
[----:B------:R-:W-:Y:S05]  /*9b80*/  BSYNC B1 ;  /* 0x0000000000017941 */ /* 0x000fea0003800000 */
.L_x_9219:
        /* <DEDUP_REMOVED lines=18> */
.L_x_9231:
[----:B------:R-:W-:-:S07]  /*9cb0*/  MOV R155, R144 ;  /* 0x00000090009b7202 */ /* 0x000fce0000000f00 */
.L_x_9232:
[----:B------:R-:W-:Y:S05]  /*9cc0*/  BSYNC B2 ;  /* 0x0000000000027941 */ /* 0x000fea0003800000 */
.L_x_9230:
        /* <DEDUP_REMOVED lines=16> */
.L_x_9236:
[----:B------:R-:W-:Y:S05]  /*9dd0*/  BSYNC B3 ;  /* 0x0000000000037941 */ /* 0x000fea0003800000 */
.L_x_9235:
        /* <DEDUP_REMOVED lines=44> */
.L_x_9234:
[----:B------:R-:W-:Y:S05]  /*a0a0*/  BSYNC B2 ;  /* 0x0000000000027941 */ /* 0x000fea0003800000 */
.L_x_9233:
        /* <DEDUP_REMOVED lines=11> */
.L_x_9229:
[----:B------:R-:W-:Y:S05]  /*a160*/  BSYNC B1 ;  /* 0x0000000000017941 */ /* 0x000fea0003800000 */
.L_x_9228:
        /* <DEDUP_REMOVED lines=18> */
.L_x_9240:
[----:B------:R-:W-:-:S07]  /*a290*/  MOV R91, R144 ;  /* 0x00000090005b7202 */ /* 0x000fce0000000f00 */
.L_x_9241:
[----:B------:R-:W-:Y:S05]  /*a2a0*/  BSYNC B2 ;  /* 0x0000000000027941 */ /* 0x000fea0003800000 */
.L_x_9239:
        /* <DEDUP_REMOVED lines=16> */
.L_x_9245:
[----:B------:R-:W-:Y:S05]  /*a3b0*/  BSYNC B3 ;  /* 0x0000000000037941 */ /* 0x000fea0003800000 */
.L_x_9244:
        /* <DEDUP_REMOVED lines=44> */
.L_x_9243:
[----:B------:R-:W-:Y:S05]  /*a680*/  BSYNC B2 ;  /* 0x0000000000027941 */ /* 0x000fea0003800000 */
.L_x_9242:
        /* <DEDUP_REMOVED lines=12> */
.L_x_9238:
[----:B------:R-:W-:Y:S05]  /*a750*/  BSYNC B1 ;  /* 0x0000000000017941 */ /* 0x000fea0003800000 */
.L_x_9237:
[----:B------:R-:W0:Y:S02]  /*a760*/  LDC.64 R92, c[0x0][0x238] ;  /* 0x00008e00ff5c7b82 */ /* 0x000e240000000a00 */
[----:B0-----:R-:W-:-:S05]  /*a770*/  IMAD.WIDE.U32 R92, R167, 0x20, R92 ;  /* 0x00000020a75c7825 */ /* 0x001fca00078e005c */
[----:B------:R2:W-:Y:S04]  /*a780*/  STG.E.128 desc[UR4][R92.64], R84 ;  /* 0x000000545c007986 */ /* 0x0005e8000c101d04 */
[----:B------:R2:W-:Y:S01]  /*a790*/  STG.E.128 desc[UR4][R92.64+0x10], R88 ;  /* 0x000010585c007986 */ /* 0x0005e2000c101d04 */
[----:B------:R-:W-:Y:S05]  /*a7a0*/  @!P2 BRA `(.L_x_9173) ;  /* 0x000000000050a947 */ /* 0x000fea0003800000 */
[----:B--2---:R-:W-:Y:S01]  /*a7b0*/  IMAD.U32 R92, R155, 0x10000, RZ ;  /* 0x000100009b5c7824 */ /* 0x004fe200078e00ff */
        /* <DEDUP_REMOVED lines=19> */
.L_x_9173:
[----:B------:R-:W-:Y:S05]  /*a8f0*/  BSYNC B0 ;  /* 0x0000000000007941 */ /* 0x000fea0003800000 */
.L_x_9172:
[----:B0123--:R-:W-:Y:S01]  /*a900*/  FADD.FTZ R92, RZ, R60 ;  /* 0x0000003cff5c7221 */ /* 0x00ffe20000010000 */
        /* <DEDUP_REMOVED lines=102> */
.L_x_9264:
        /* <DEDUP_REMOVED lines=15> */
[----:B------:R-:W-:-:S05]  /*b060*/  ISETP.NE.AND P6, PT, R145, RZ, PT ;  /* 0x000000ff9100720c */ /* 0x000fca0003fc5270 */
[----:B------:R-:W-:Y:S01]  /*b070*/  BSSY B0, `(.L_x_9247) ;  /* 0x00000b9000007945 */ /* 0x000fe20003800000 */
[----:B-1----:R-:W-:-:S04]  /*b080*/  @!P2 LEA R93, R93, R92, 0x18 ;  /* 0x0000005c5d5da211 */ /* 0x002fc800078ec0ff */
[----:B------:R-:W-:Y:S02]  /*b090*/  @!P2 LEA R146, R94, R93, 0x3 ;  /* 0x0000005d5e92a211 */ /* 0x000fe400078e18ff */
[----:B------:R-:W-:Y:S01]  /*b0a0*/  CS2R R92, SRZ ;  /* 0x00000000005c7805 */ /* 0x000fe2000001ff00 */
[----:B------:R-:W-:Y:S01]  /*b0b0*/  IMAD.MOV.U32 R94, RZ, RZ, RZ ;  /* 0x000000ffff5e7224 */ /* 0x000fe200078e00ff */
[----:B------:R-:W-:-:S04]  /*b0c0*/  @!P2 MOV R94, R141 ;  /* 0x0000008d005ea202 */ /* 0x000fc80000000f00 */
[----:B------:R-:W0:Y:S01]  /*b0d0*/  @!P2 LDS.64 R92, [R146] ;  /* 0x00000000925ca984 */ /* 0x000e220000000a00 */
[----:B------:R-:W-:Y:S02]  /*b0e0*/  LOP3.LUT P2, RZ, R95, 0x1f, R0, 0xf8, !PT ;  /* 0x0000001f5fff7812 */ /* 0x000fe4000784f800 */
[----:B------:R-:W-:Y:S01]  /*b0f0*/  I2FP.F32.S32 R165, R94 ;  /* 0x0000005e00a57245 */ /* 0x000fe20000201400 */
[----:B------:R-:W-:Y:S04]  /*b100*/  SHFL.DOWN PT, R147, R94, 0x4, 0x1f ;  /* 0x08801f005e937f89 */ /* 0x000fe800000e0000 */
[----:B0-----:R-:W0:Y:S02]  /*b110*/  SHFL.DOWN PT, R163, R92, 0x4, 0x1f ;  /* 0x08801f005ca37f89 */ /* 0x001e2400000e0000 */
[----:B0-----:R-:W-:-:S04]  /*b120*/  FADD.FTZ R95, -R163, R92 ;  /* 0x0000005ca35f7221 */ /* 0x001fc80000010100 */
[----:B------:R-:W-:Y:S01]  /*b130*/  FMUL.FTZ R164, R95, R95 ;  /* 0x0000005f5fa47220 */ /* 0x000fe20000410000 */
[----:B------:R-:W-:Y:S01]  /*b140*/  IMAD.IADD R95, R147, 0x1, R94 ;  /* 0x00000001935f7824 */ /* 0x000fe200078e025e */
[----:B------:R-:W-:Y:S02]  /*b150*/  I2FP.F32.S32 R147, R147 ;  /* 0x0000009300937245 */ /* 0x000fe40000201400 */
[----:B------:R-:W-:-:S03]  /*b160*/  FMUL.FTZ R164, R164, R165 ;  /* 0x000000a5a4a47220 */ /* 0x000fc60000410000 */
[-C--:B------:R-:W-:Y:S01]  /*b170*/  FMUL.FTZ R146, R163, R147.reuse ;  /* 0x00000093a3927220 */ /* 0x080fe20000410000 */
[----:B------:R-:W-:-:S03]  /*b180*/  FMUL.FTZ R164, R164, R147 ;  /* 0x00000093a4a47220 */ /* 0x000fc60000410000 */
        /* <DEDUP_REMOVED lines=13> */
[----:B------:R-:W-:-:S04]  /*b260*/  FMUL.FTZ R167, R92, R167 ;  /* 0x000000a75ca77220 */ /* 0x000fc80000410000 */
        /* <DEDUP_REMOVED lines=8> */
[----:B------:R-:W-:Y:S01]  /*b2f0*/  FFMA.FTZ R94, R93, R167, R94 ;  /* 0x000000a75d5e7223 */ /* 0x000fe2000001005e */
[----:B------:R-:W0:Y:S04]  /*b300*/  SHFL.DOWN PT, R146, R163, 0x1, 0x1f ;  /* 0x08201f00a3927f89 */ /* 0x000e2800000e0000 */
[----:B------:R-:W1:Y:S01]  /*b310*/  SHFL.DOWN PT, R164, R95, 0x1, 0x1f ;  /* 0x08201f005fa47f89 */ /* 0x000e6200000e0000 */
[----:B0-----:R-:W-:Y:S01]  /*b320*/  IMAD.IADD R165, R163, 0x1, R146 ;  /* 0x00000001a3a57824 */ /* 0x001fe200078e0292 */
[----:B------:R-:W-:Y:S01]  /*b330*/  I2FP.F32.S32 R146, R146 ;  /* 0x0000009200927245 */ /* 0x000fe20000201400 */
[----:B-1----:R-:W-:-:S03]  /*b340*/  FADD.FTZ R93, R95, -R164 ;  /* 0x800000a45f5d7221 */ /* 0x002fc60000010000 */
[----:B------:R-:W-:Y:S01]  /*b350*/  I2FP.F32.S32 R165, R165 ;  /* 0x000000a500a57245 */ /* 0x000fe20000201400 */
[----:B------:R-:W-:-:S05]  /*b360*/  FMUL.FTZ R93, R93, R93 ;  /* 0x0000005d5d5d7220 */ /* 0x000fca0000410000 */
[----:B------:R-:W0:Y:S01]  /*b370*/  MUFU.RCP R165, R165 ;  /* 0x000000a500a57308 */ /* 0x000e220000001000 */
[----:B------:R-:W-:-:S04]  /*b380*/  FMUL.FTZ R93, R92, R93 ;  /* 0x0000005d5c5d7220 */ /* 0x000fc80000410000 */
[-C--:B------:R-:W-:Y:S01]  /*b390*/  FMUL.FTZ R147, R93, R146.reuse ;  /* 0x000000925d937220 */ /* 0x080fe20000410000 */
[----:B------:R-:W-:-:S04]  /*b3a0*/  FMUL.FTZ R93, R164, R146 ;  /* 0x00000092a45d7220 */ /* 0x000fc80000410000 */
[----:B------:R-:W-:Y:S02]  /*b3b0*/  FFMA.FTZ R146, R92, R95, R93 ;  /* 0x0000005f5c927223 */ /* 0x000fe4000001005d */
[----:B------:R-:W1:Y:S02]  /*b3c0*/  SHFL.DOWN PT, R93, R94, 0x1, 0x1f ;  /* 0x08201f005e5d7f89 */ /* 0x000e6400000e0000 */
[----:B0-----:R-:W-:-:S05]  /*b3d0*/  FMUL.FTZ R146, R165, R146 ;  /* 0x00000092a5927220 */ /* 0x001fca0000410000 */
[----:B------:R-:W0:Y:S01]  /*b3e0*/  SHFL.IDX PT, R167, R146, RZ, 0x1f ;  /* 0x00001fff92a77589 */ /* 0x000e2200000e0000 */
[----:B-1----:R-:W-:Y:S02]  /*b3f0*/  FADD.FTZ R92, R94, R93 ;  /* 0x0000005d5e5c7221 */ /* 0x002fe40000010000 */
[----:B------:R-:W1:Y:S02]  /*b400*/  @!P2 LDC.64 R94, c[0x0][0x258] ;  /* 0x00009600ff5eab82 */ /* 0x000e640000000a00 */
[----:B------:R-:W-:-:S06]  /*b410*/  FFMA.FTZ R147, R165, R147, R92 ;  /* 0x00000093a5937223 */ /* 0x000fcc000001005c */
[----:B------:R-:W2:Y:S01]  /*b420*/  SHFL.IDX PT, R147, R147, RZ, 0x1f ;  /* 0x00001fff93937589 */ /* 0x000ea200000e0000 */
[----:B------:R-:W2:Y:S01]  /*b430*/  LDC R92, c[0x0][0x2d8] ;  /* 0x0000b600ff5c7b82 */ /* 0x000ea20000000800 */
[----:B0-----:R-:W-:-:S05]  /*b440*/  FMUL.FTZ R93, R167, R167 ;  /* 0x000000a7a75d7220 */ /* 0x001fca0000410000 */
[----:B------:R-:W-:Y:S01]  /*b450*/  FSEL R93, R93, RZ, P6 ;  /* 0x000000ff5d5d7208 */ /* 0x000fe20003000000 */
[----:B--2---:R-:W-:-:S04]  /*b460*/  FFMA.FTZ R92, R147, UR10, R92 ;  /* 0x0000000a935c7c23 */ /* 0x004fc8000801005c */
[----:B------:R-:W-:Y:S02]  /*b470*/  FADD.FTZ R163, R92, R93 ;  /* 0x0000005d5ca37221 */ /* 0x000fe40000010000 */
[----:B------:R-:W0:Y:S02]  /*b480*/  @!P2 LDC.64 R92, c[0x0][0x250] ;  /* 0x00009400ff5cab82 */ /* 0x000e240000000a00 */
[----:B------:R-:W2:Y:S01]  /*b490*/  MUFU.RSQ R165, R163 ;  /* 0x000000a300a57308 */ /* 0x000ea20000001400 */
[----:B0-----:R-:W-:-:S04]  /*b4a0*/  @!P2 LEA R92, P3, R20, R92, 0x2 ;  /* 0x0000005c145ca211 */ /* 0x001fc800078610ff */
[C---:B------:R-:W-:Y:S02]  /*b4b0*/  @!P2 LEA.HI.X R93, R20.reuse, R93, R162, 0x2, P3 ;  /* 0x0000005d145da211 */ /* 0x040fe400018f14a2 */
[----:B-1----:R-:W-:-:S03]  /*b4c0*/  @!P2 LEA R94, P3, R20, R94, 0x2 ;  /* 0x0000005e145ea211 */ /* 0x002fc600078610ff */
[----:B------:R0:W-:Y:S01]  /*b4d0*/  @!P2 STG.E desc[UR4][R92.64], R167 ;  /* 0x000000a75c00a986 */ /* 0x0001e2000c101904 */
[----:B------:R-:W-:-:S05]  /*b4e0*/  @!P2 LEA.HI.X R95, R20, R95, R162, 0x2, P3 ;  /* 0x0000005f145fa211 */ /* 0x000fca00018f14a2 */
[----:B--2---:R0:W-:Y:S01]  /*b4f0*/  @!P2 STG.E desc[UR4][R94.64], R165 ;  /* 0x000000a55e00a986 */ /* 0x0041e2000c101904 */
[----:B-----5:R-:W-:-:S13]  /*b500*/  ISETP.GE.AND P2, PT, R159, 0x1, PT ;  /* 0x000000019f00780c */ /* 0x020fda0003f46270 */
[----:B0-----:R-:W-:Y:S05]  /*b510*/  @!P2 BRA `(.L_x_9248) ;  /* 0x0000000400b8a947 */ /* 0x001fea0003800000 */
[----:B------:R-:W-:Y:S01]  /*b520*/  IADD3 R12, R159, -0x1, RZ ;  /* 0xffffffff9f0c7810 */ /* 0x000fe20007ffe0ff */
[----:B------:R-:W-:Y:S01]  /*b530*/  BSSY B1, `(.L_x_9249) ;  /* 0x0000028000017945 */ /* 0x000fe20003800000 */
[----:B------:R-:W-:-:S03]  /*b540*/  FSEL R164, R167, RZ, !P6 ;  /* 0x000000ffa7a47208 */ /* 0x000fc60007000000 */
[----:B------:R-:W-:-:S05]  /*b550*/  IMAD R12, R12, R161, RZ ;  /* 0x000000a10c0c7224 */ /* 0x000fca00078e02ff */
        /* <DEDUP_REMOVED lines=18> */
[----:B------:R-:W-:Y:S01]  /*b680*/  FADD.FTZ R147, R75, -R164 ;  /* 0x800000a44b937221 */ /* 0x000fe20000010000 */
[----:B------:R-:W-:-:S02]  /*b690*/  F2FP.BF16.F32.PACK_AB R92, R93, R92 ;  /* 0x0000005c5d5c723e */ /* 0x000fc400000010ff */
[----:B------:R-:W-:Y:S01]  /*b6a0*/  F2FP.BF16.F32.PACK_AB R93, R95, R94 ;  /* 0x0000005e5f5d723e */ /* 0x000fe200000010ff */
        /* <DEDUP_REMOVED lines=10> */
[----:B------:R-:W-:Y:S02]  /*b750*/  F2FP.BF16.F32.PACK_AB R94, R95, R94 ;  /* 0x0000005e5f5e723e */ /* 0x000fe400000010ff */
[----:B------:R-:W-:Y:S02]  /*b760*/  F2FP.BF16.F32.PACK_AB R95, R147, R146 ;  /* 0x00000092935f723e */ /* 0x000fe400000010ff */
[----:B------:R-:W0:Y:S02]  /*b770*/  LDC.64 R146, c[0x0][0x2b8] ;  /* 0x0000ae00ff927b82 */ /* 0x000e240000000a00 */
[----:B0-----:R-:W-:-:S04]  /*b780*/  IMAD.WIDE.U32 R146, R159, 0x10, R146 ;  /* 0x000000109f927825 */ /* 0x001fc800078e0092 */
[----:B------:R-:W-:Y:S01]  /*b790*/  VIADD R159, R159, 0x100 ;  /* 0x000001009f9f7836 */ /* 0x000fe20000000000 */
[----:B------:R0:W-:Y:S06]  /*b7a0*/  STG.E.128 desc[UR4][R146.64], R92 ;  /* 0x0000005c92007986 */ /* 0x0001ec000c101d04 */
.L_x_9250:
[----:B------:R-:W-:Y:S05]  /*b7b0*/  BSYNC B1 ;  /* 0x0000000000017941 */ /* 0x000fea0003800000 */
.L_x_9249:
[----:B------:R-:W-:Y:S01]  /*b7c0*/  ISETP.NE.AND P2, PT, R153, RZ, PT ;  /* 0x000000ff9900720c */ /* 0x000fe20003f45270 */
[----:B------:R-:W-:-:S12]  /*b7d0*/  BSSY B1, `(.L_x_9251) ;  /* 0x0000022000017945 */ /* 0x000fd80003800000 */
        /* <DEDUP_REMOVED lines=30> */
[C---:B0-----:R-:W-:Y:S01]  /*b9c0*/  IMAD.WIDE.U32 R146, R159.reuse, 0x10, R146 ;  /* 0x000000109f927825 */ /* 0x041fe200078e0092 */
[----:B------:R-:W-:-:S04]  /*b9d0*/  IADD3 R159, R159, 0x100, RZ ;  /* 0x000001009f9f7810 */ /* 0x000fc80007ffe0ff */
[----:B------:R1:W-:Y:S03]  /*b9e0*/  STG.E.128 desc[UR4][R146.64], R92 ;  /* 0x0000005c92007986 */ /* 0x0003e6000c101d04 */
.L_x_9252:
[----:B------:R-:W-:Y:S05]  /*b9f0*/  BSYNC B1 ;  /* 0x0000000000017941 */ /* 0x000fea0003800000 */
.L_x_9251:
[----:B------:R-:W-:Y:S05]  /*ba00*/  @!P0 BRA `(.L_x_9248) ;  /* 0x00000000007c8947 */ /* 0x000fea0003800000 */
[--C-:B01----:R-:W-:Y:S01]  /*ba10*/  FADD.FTZ R146, R88, -R164.reuse ;  /* 0x800000a458927221 */ /* 0x103fe20000010000 */
[--C-:B------:R-:W-:Y:S01]  /*ba20*/  FADD.FTZ R147, R89, -R164.reuse ;  /* 0x800000a459937221 */ /* 0x100fe20000010000 */
[--C-:B------:R-:W-:Y:S01]  /*ba30*/  FADD.FTZ R94, R86, -R164.reuse ;  /* 0x800000a4565e7221 */ /* 0x100fe20000010000 */
[--C-:B------:R-:W-:Y:S01]  /*ba40*/  FADD.FTZ R162, R90, -R164.reuse ;  /* 0x800000a45aa27221 */ /* 0x100fe20000010000 */
[C---:B------:R-:W-:Y:S01]  /*ba50*/  FMUL.FTZ R146, R165.reuse, R146 ;  /* 0x00000092a5927220 */ /* 0x040fe20000410000 */
[C---:B------:R-:W-:Y:S01]  /*ba60*/  FMUL.FTZ R147, R165.reuse, R147 ;  /* 0x00000093a5937220 */ /* 0x040fe20000410000 */
[----:B------:R-:W-:Y:S01]  /*ba70*/  FMUL.FTZ R161, R165, R94 ;  /* 0x0000005ea5a17220 */ /* 0x000fe20000410000 */
[----:B------:R-:W-:Y:S01]  /*ba80*/  FADD.FTZ R92, R84, -R164 ;  /* 0x800000a4545c7221 */ /* 0x000fe20000010000 */
        /* <DEDUP_REMOVED lines=23> */
.L_x_9248:
[----:B------:R-:W-:Y:S05]  /*bc00*/  BSYNC B0 ;  /* 0x0000000000007941 */ /* 0x000fea0003800000 */
.L_x_9247:
[----:B------:R-:W-:Y:S01]  /*bc10*/  VIADD R20, R20, UR12 ;  /* 0x0000000c14147c36 */ /* 0x000fe20008000000 */
[----:B------:R-:W-:-:S04]  /*bc20*/  SEL R163, RZ, 0x1, P4 ;  /* 0x00000001ffa37807 */ /* 0x000fc80002000000 */
[----:B------:R-:W-:-:S13]  /*bc30*/  ISETP.GE.AND P2, PT, R20, UR13, PT ;  /* 0x0000000d14007c0c */ /* 0x000fda000bf46270 */
[----:B------:R-:W-:Y:S05]  /*bc40*/  @!P2 BRA `(.L_x_9253) ;  /* 0xffffff540074a947 */ /* 0x000fea000383ffff */
[----:B------:R-:W-:Y:S05]  /*bc50*/  EXIT ;  /* 0x000000000000794d */ /* 0x000fea0003800000 */
.L_x_9246:
[----:B------:R-:W-:Y:S01]  /*bc60*/  HFMA2.MMA R170, -RZ, RZ, 0, 1.847743988037109375e-06 ;  /* 0x0000001fffaa7435 */ /* 0x000fe200000001ff */
[----:B------:R-:W-:Y:S01]  /*bc70*/  MOV R168, R93 ;  /* 0x0000005d00a87202 */ /* 0x000fe20000000f00 */
[----:B------:R-:W-:Y:S02]  /*bc80*/  IMAD.MOV.U32 R169, RZ, RZ, 0x1 ;  /* 0x00000001ffa97424 */ /* 0x000fe400078e00ff */
[----:B------:R-:W-:-:S07]  /*bc90*/  IMAD.MOV.U32 R167, RZ, RZ, -0x1 ;  /* 0xffffffffffa77424 */ /* 0x000fce00078e00ff */
[----:B-----5:R-:W-:Y:S05]  /*bca0*/  WARPSYNC.COLLECTIVE R167, `(.L_x_9254) ;  /* 0x00000000a7087348 */ /* 0x020fea0003c00000 */
[----:B------:R0:W1:Y:S02]  /*bcb0*/  SHFL.BFLY P6, R165, R168, R169, R170 ;  /* 0x0c0000a9a8a57389 */ /* 0x00006400000c00aa */
[----:B01---5:R-:W-:Y:S01]  /*bcc0*/  ENDCOLLECTIVE ;  /* 0x000000000000791b */ /* 0x023fe20003800000 */
.L_x_9254:
[----:B------:R-:W-:Y:S01]  /*bcd0*/  HFMA2.MMA R169, -RZ, RZ, 0, 1.1920928955078125e-07 ;  /* 0x00000002ffa97435 */ /* 0x000fe200000001ff */
[----:B------:R-:W-:-:S05]  /*bce0*/  MOV R92, R165 ;  /* 0x000000a5005c7202 */ /* 0x000fca0000000f00 */
[----:B------:R-:W-:-:S04]  /*bcf0*/  FADD.FTZ R146, R93, R92 ;  /* 0x0000005c5d927221 */ /* 0x000fc80000010000 */
[----:B------:R-:W-:-:S07]  /*bd00*/  IMAD.MOV.U32 R168, RZ, RZ, R146 ;  /* 0x000000ffffa87224 */ /* 0x000fce00078e0092 */
[----:B------:R-:W-:Y:S05]  /*bd10*/  WARPSYNC.COLLECTIVE R167, `(.L_x_9255) ;  /* 0x00000000a7087348 */ /* 0x000fea0003c00000 */
[----:B------:R0:W1:Y:S02]  /*bd20*/  SHFL.BFLY P6, R165, R168, R169, R170 ;  /* 0x0c0000a9a8a57389 */ /* 0x00006400000c00aa */
[----:B01----:R-:W-:Y:S01]  /*bd30*/  ENDCOLLECTIVE ;  /* 0x000000000000791b */ /* 0x003fe20003800000 */
.L_x_9255:
[----:B------:R-:W-:Y:S02]  /*bd40*/  IMAD.MOV.U32 R169, RZ, RZ, 0x4 ;  /* 0x00000004ffa97424 */ /* 0x000fe400078e00ff */
[----:B------:R-:W-:-:S04]  /*bd50*/  IMAD.MOV.U32 R147, RZ, RZ, R165 ;  /* 0x000000ffff937224 */ /* 0x000fc800078e00a5 */
[----:B------:R-:W-:-:S05]  /*bd60*/  FADD.FTZ R147, R146, R147 ;  /* 0x0000009392937221 */ /* 0x000fca0000010000 */
[----:B------:R-:W-:-:S07]  /*bd70*/  MOV R168, R147 ;  /* 0x0000009300a87202 */ /* 0x000fce0000000f00 */
[----:B------:R-:W-:Y:S05]  /*bd80*/  WARPSYNC.COLLECTIVE R167, `(.L_x_9256) ;  /* 0x00000000a7087348 */ /* 0x000fea0003c00000 */
[----:B------:R0:W1:Y:S02]  /*bd90*/  SHFL.BFLY P6, R165, R168, R169, R170 ;  /* 0x0c0000a9a8a57389 */ /* 0x00006400000c00aa */
[----:B01----:R-:W-:Y:S01]  /*bda0*/  ENDCOLLECTIVE ;  /* 0x000000000000791b */ /* 0x003fe20003800000 */
.L_x_9256:
[----:B------:R-:W-:Y:S01]  /*bdb0*/  HFMA2.MMA R169, -RZ, RZ, 0, 4.76837158203125e-07 ;  /* 0x00000008ffa97435 */ /* 0x000fe200000001ff */
[----:B------:R-:W-:-:S05]  /*bdc0*/  MOV R92, R165 ;  /* 0x000000a5005c7202 */ /* 0x000fca0000000f00 */
[----:B------:R-:W-:-:S04]  /*bdd0*/  FADD.FTZ R163, R147, R92 ;  /* 0x0000005c93a37221 */ /* 0x000fc80000010000 */
[----:B------:R-:W-:-:S07]  /*bde0*/  IMAD.MOV.U32 R168, RZ, RZ, R163 ;  /* 0x000000ffffa87224 */ /* 0x000fce00078e00a3 */
[----:B------:R-:W-:Y:S05]  /*bdf0*/  WARPSYNC.COLLECTIVE R167, `(.L_x_9257) ;  /* 0x00000000a7087348 */ /* 0x000fea0003c00000 */
[----:B------:R0:W1:Y:S02]  /*be00*/  SHFL.BFLY P6, R165, R168, R169, R170 ;  /* 0x0c0000a9a8a57389 */ /* 0x00006400000c00aa */
[----:B01----:R-:W-:Y:S01]  /*be10*/  ENDCOLLECTIVE ;  /* 0x000000000000791b */ /* 0x003fe20003800000 */
.L_x_9257:
[----:B------:R-:W-:Y:S02]  /*be20*/  IMAD.MOV.U32 R169, RZ, RZ, 0x10 ;  /* 0x00000010ffa97424 */ /* 0x000fe400078e00ff */
[----:B------:R-:W-:-:S04]  /*be30*/  IMAD.MOV.U32 R92, RZ, RZ, R165 ;  /* 0x000000ffff5c7224 */ /* 0x000fc800078e00a5 */
[----:B------:R-:W-:-:S05]  /*be40*/  FADD.FTZ R164, R163, R92 ;  /* 0x0000005ca3a47221 */ /* 0x000fca0000010000 */
[----:B------:R-:W-:-:S07]  /*be50*/  MOV R168, R164 ;  /* 0x000000a400a87202 */ /* 0x000fce0000000f00 */
[----:B------:R-:W-:Y:S05]  /*be60*/  WARPSYNC.COLLECTIVE R167, `(.L_x_9258) ;  /* 0x00000000a7087348 */ /* 0x000fea0003c00000 */
[----:B------:R0:W1:Y:S02]  /*be70*/  SHFL.BFLY P6, R165, R168, R169, R170 ;  /* 0x0c0000a9a8a57389 */ /* 0x00006400000c00aa */
[----:B01----:R-:W-:Y:S01]  /*be80*/  ENDCOLLECTIVE ;  /* 0x000000000000791b */ /* 0x003fe20003800000 */
.L_x_9258:
        /* <DEDUP_REMOVED lines=56> */
.L_x_9259:
[----:B------:R-:W-:Y:S01]  /*c210*/  HFMA2.MMA R169, -RZ, RZ, 0, 1.1920928955078125e-07 ;  /* 0x00000002ffa97435 */ /* 0x000fe200000001ff */
[----:B------:R-:W-:-:S05]  /*c220*/  MOV R146, R165 ;  /* 0x000000a500927202 */ /* 0x000fca0000000f00 */
[----:B------:R-:W-:-:S04]  /*c230*/  FADD.FTZ R146, R93, R146 ;  /* 0x000000925d927221 */ /* 0x000fc80000010000 */
[----:B------:R-:W-:-:S07]  /*c240*/  IMAD.MOV.U32 R168, RZ, RZ, R146 ;  /* 0x000000ffffa87224 */ /* 0x000fce00078e0092 */
[----:B------:R-:W-:Y:S05]  /*c250*/  WARPSYNC.COLLECTIVE R167, `(.L_x_9260) ;  /* 0x00000000a7087348 */ /* 0x000fea0003c00000 */
[----:B------:R0:W1:Y:S02]  /*c260*/  SHFL.BFLY P6, R165, R168, R169, R170 ;  /* 0x0c0000a9a8a57389 */ /* 0x00006400000c00aa */
[----:B01----:R-:W-:Y:S01]  /*c270*/  ENDCOLLECTIVE ;  /* 0x000000000000791b */ /* 0x003fe20003800000 */
.L_x_9260:
[----:B------:R-:W-:Y:S02]  /*c280*/  IMAD.MOV.U32 R169, RZ, RZ, 0x4 ;  /* 0x00000004ffa97424 */ /* 0x000fe400078e00ff */
[----:B------:R-:W-:-:S04]  /*c290*/  IMAD.MOV.U32 R147, RZ, RZ, R165 ;  /* 0x000000ffff937224 */ /* 0x000fc800078e00a5 */
[----:B------:R-:W-:-:S05]  /*c2a0*/  FADD.FTZ R147, R146, R147 ;  /* 0x0000009392937221 */ /* 0x000fca0000010000 */
[----:B------:R-:W-:-:S07]  /*c2b0*/  MOV R168, R147 ;  /* 0x0000009300a87202 */ /* 0x000fce0000000f00 */
[----:B------:R-:W-:Y:S05]  /*c2c0*/  WARPSYNC.COLLECTIVE R167, `(.L_x_9261) ;  /* 0x00000000a7087348 */ /* 0x000fea0003c00000 */
[----:B------:R0:W1:Y:S02]  /*c2d0*/  SHFL.BFLY P6, R165, R168, R169, R170 ;  /* 0x0c0000a9a8a57389 */ /* 0x00006400000c00aa */
[----:B01----:R-:W-:Y:S01]  /*c2e0*/  ENDCOLLECTIVE ;  /* 0x000000000000791b */ /* 0x003fe20003800000 */
.L_x_9261:
[----:B------:R-:W-:Y:S01]  /*c2f0*/  HFMA2.MMA R169, -RZ, RZ, 0, 4.76837158203125e-07 ;  /* 0x00000008ffa97435 */ /* 0x000fe200000001ff */
[----:B------:R-:W-:-:S05]  /*c300*/  MOV R164, R165 ;  /* 0x000000a500a47202 */ /* 0x000fca0000000f00 */
[----:B------:R-:W-:-:S04]  /*c310*/  FADD.FTZ R164, R147, R164 ;  /* 0x000000a493a47221 */ /* 0x000fc80000010000 */
[----:B------:R-:W-:-:S07]  /*c320*/  IMAD.MOV.U32 R168, RZ, RZ, R164 ;  /* 0x000000ffffa87224 */ /* 0x000fce00078e00a4 */
[----:B------:R-:W-:Y:S05]  /*c330*/  WARPSYNC.COLLECTIVE R167, `(.L_x_9262) ;  /* 0x00000000a7087348 */ /* 0x000fea0003c00000 */
[----:B------:R0:W1:Y:S02]  /*c340*/  SHFL.BFLY P6, R165, R168, R169, R170 ;  /* 0x0c0000a9a8a57389 */ /* 0x00006400000c00aa */
[----:B01----:R-:W-:Y:S01]  /*c350*/  ENDCOLLECTIVE ;  /* 0x000000000000791b */ /* 0x003fe20003800000 */
.L_x_9262:
[----:B------:R-:W-:Y:S02]  /*c360*/  IMAD.MOV.U32 R169, RZ, RZ, 0x10 ;  /* 0x00000010ffa97424 */ /* 0x000fe400078e00ff */
[----:B------:R-:W-:-:S04]  /*c370*/  IMAD.MOV.U32 R163, RZ, RZ, R165 ;  /* 0x000000ffffa37224 */ /* 0x000fc800078e00a5 */
[----:B------:R-:W-:-:S05]  /*c380*/  FADD.FTZ R163, R164, R163 ;  /* 0x000000a3a4a37221 */ /* 0x000fca0000010000 */
[----:B------:R-:W-:-:S07]  /*c390*/  MOV R168, R163 ;  /* 0x000000a300a87202 */ /* 0x000fce0000000f00 */
[----:B------:R-:W-:Y:S05]  /*c3a0*/  WARPSYNC.COLLECTIVE R167, `(.L_x_9263) ;  /* 0x00000000a7087348 */ /* 0x000fea0003c00000 */
[----:B------:R0:W1:Y:S02]  /*c3b0*/  SHFL.BFLY P6, R165, R168, R169, R170 ;  /* 0x0c0000a9a8a57389 */ /* 0x00006400000c00aa */
[----:B01----:R-:W-:Y:S01]  /*c3c0*/  ENDCOLLECTIVE ;  /* 0x000000000000791b */ /* 0x003fe20003800000 */
.L_x_9263:
[----:B------:R-:W-:Y:S01]  /*c3d0*/  MOV R166, R165 ;  /* 0x000000a500a67202 */ /* 0x000fe20000000f00 */
[----:B------:R-:W-:Y:S06]  /*c3e0*/  BRA `(.L_x_9264) ;  /* 0xffffffe800e07947 */ /* 0x000fec000383ffff */
.L_x_9265:
        /* <DEDUP_REMOVED lines=9> */
.L_x_23270:


//--------------------- .text._ZN10layer_norm13ln_fwd_kernelINS_13Kernel_traitsI13__nv_bfloat16S2_fS2_fjLj6144ELj1ELj1ELj8ELj16ENS_18Kernel_traits_baseILj6144ES2_S2_fS2_fjLj256EEEEELb1ELb1ELb1ELb1EEEvNS_9FwdParamsE --------------------------
	.section	.text._ZN10layer_norm13ln_fwd_kernelINS_13Kernel_traitsI13__nv_bfloat16S2_fS2_fjLj6144ELj1ELj1ELj8ELj16ENS_18Kernel_traits_baseILj6144ES2_S2_fS2_fjLj256EEEEELb1ELb1ELb1ELb1EEEvNS_9FwdParamsE,"ax",@progbits
	.align	128
        .global         _ZN10layer_norm13ln_fwd_kernelINS_13Kernel_traitsI13__nv_bfloat16S2_fS2_fjLj6144ELj1ELj1ELj8ELj16ENS_18Kernel_traits_baseILj6144ES2_S2_fS2_fjLj256EEEEELb1ELb1ELb1ELb1EEEvNS_9FwdParamsE
        .type           _ZN10layer_norm13ln_fwd_kernelINS_13Kernel_traitsI13__nv_bfloat16S2_fS2_fjLj6144ELj1ELj1ELj8ELj16ENS_18Kernel_traits_baseILj6144ES2_S2_fS2_fjLj256EEEEELb1ELb1ELb1ELb1EEEvNS_9FwdParamsE,@function
        .size           _ZN10layer_norm13ln_fwd_kernelINS_13Kernel_traitsI13__nv_bfloat16S2_fS2_fjLj6144ELj1ELj1ELj8ELj16ENS_18Kernel_traits_baseILj6144ES2_S2_fS2_fjLj256EEEEELb1ELb1ELb1ELb1EEEvNS_9FwdParamsE,(.L_x_23271 - _ZN10layer_norm13ln_fwd_kernelINS_13Kernel_traitsI13__nv_bfloat16S2_fS2_fjLj6144ELj1ELj1ELj8ELj16ENS_18Kernel_traits_baseILj6144ES2_S2_fS2_fjLj256EEEEELb1ELb1ELb1ELb1EEEvNS_9FwdParamsE)
        .other          _ZN10layer_norm13ln_fwd_kernelINS_13Kernel_traitsI13__nv_bfloat16S2_fS2_fjLj6144ELj1ELj1ELj8ELj16ENS_18Kernel_traits_baseILj6144ES2_S2_fS2_fjLj256EEEEELb1ELb1ELb1ELb1EEEvNS_9FwdParamsE,@"STO_CUDA_ENTRY STV_DEFAULT"
_ZN10layer_norm13ln_fwd_kernelINS_13Kernel_traitsI13__nv_bfloat16S2_fS2_fjLj6144ELj1ELj1ELj8ELj16ENS_18Kernel_traits_baseILj6144ES2_S2_fS2_fjLj256EEEEELb1ELb1ELb1ELb1EEEvNS_9FwdParamsE:
.text._ZN10layer_norm13ln_fwd_kernelINS_13Kernel_traitsI13__nv_bfloat16S2_fS2_fjLj6144ELj1ELj1ELj8ELj16ENS_18Kernel_traits_baseILj6144ES2_S2_fS2_fjLj256EEEEELb1ELb1ELb1ELb1EEEvNS_9FwdParamsE:
        /* <DEDUP_REMOVED lines=22> */
[----:B------:R-:W-:Y:S01]  /*0160*/  LEA.HI R0, R24, UR8, RZ, 0x18 ;  /* 0x0000000818007c11 */ /* 0x000fe2000f8fc0ff */
[----:B------:R-:W-:Y:S01]  /*0170*/  ULDC.64 UR8, c[0x0][0x260] ;  /* 0x0000980000087ab9 */ /* 0x000fe20000000a00 */
        /* <DEDUP_REMOVED lines=38> */
[----:B------:R-:W-:Y:S02]  /*03e0*/  LOP3.LUT R22, R19, UR24, R12, 0x96, !PT ;  /* 0x0000001813167c12 */ /* 0x000fe4000f8e960c */
[----:B------:R-:W-:Y:S02]  /*03f0*/  ISETP.NE.U32.AND P0, PT, RZ, UR10, PT ;  /* 0x0000000aff007c0c */ /* 0x000fe4000bf05070 */
[----:B------:R-:W-:Y:S01]  /*0400*/  LOP3.LUT R16, R21, UR23, R16, 0x96, !PT ;  /* 0x0000001715107c12 */ /* 0x000fe2000f8e9610 */
[----:B------:R-:W-:Y:S01]  /*0410*/  UIADD3 UR25, UR6, -0x4ab325aa, URZ ;  /* 0xb54cda5606197890 */ /* 0x000fe2000fffe03f */
[----:B------:R-:W-:Y:S01]  /*0420*/  ISETP.NE.AND.EX P0, PT, RZ, UR11, PT, P0 ;  /* 0x0000000bff007c0c */ /* 0x000fe2000bf05300 */
[----:B------:R-:W-:Y:S01]  /*0430*/  UIADD3 UR26, UR7, 0x646e171e, URZ ;  /* 0x646e171e071a7890 */ /* 0x000fe2000fffe03f */
[----:B------:R-:W-:Y:S01]  /*0440*/  IMAD.WIDE.U32 R22, R22, -0x326172a9, RZ ;  /* 0xcd9e8d5716167825 */ /* 0x000fe200078e00ff */
[----:B------:R-:W-:-:S03]  /*0450*/  IADD3 R2, P1, R42, UR10, RZ ;  /* 0x0000000a2a027c10 */ /* 0x000fc6000ff3e0ff */
[----:B------:R-:W-:Y:S01]  /*0460*/  IMAD.WIDE.U32 R16, R16, -0x2daee0ad, RZ ;  /* 0xd2511f5310107825 */ /* 0x000fe200078e00ff */
[----:B------:R-:W-:-:S04]  /*0470*/  LOP3.LUT R19, R23, UR25, R20, 0x96, !PT ;  /* 0x0000001917137c12 */ /* 0x000fc8000f8e9614 */
[----:B------:R-:W-:Y:S01]  /*0480*/  LOP3.LUT R20, R17, UR26, R18, 0x96, !PT ;  /* 0x0000001a11147c12 */ /* 0x000fe2000f8e9612 */
[----:B------:R-:W-:Y:S01]  /*0490*/  IMAD.X R3, RZ, RZ, UR11, P1 ;  /* 0x0000000bff037e24 */ /* 0x000fe200088e06ff */
[----:B------:R-:W-:Y:S01]  /*04a0*/  UIADD3 UR27, UR6, 0x5384540f, URZ ;  /* 0x5384540f061b7890 */ /* 0x000fe2000fffe03f */
[----:B------:R-:W-:Y:S01]  /*04b0*/  IMAD.WIDE.U32 R18, R19, -0x2daee0ad, RZ ;  /* 0xd2511f5313127825 */ /* 0x000fe200078e00ff */
[----:B------:R-:W-:Y:S01]  /*04c0*/  UIADD3 UR28, UR7, 0x1fd5c5a3, URZ ;  /* 0x1fd5c5a3071c7890 */ /* 0x000fe2000fffe03f */
[----:B------:R-:W-:Y:S01]  /*04d0*/  ISETP.GE.AND P1, PT, R0, UR12, PT ;  /* 0x0000000c00007c0c */ /* 0x000fe2000bf26270 */
[----:B------:R-:W5:Y:S01]  /*04e0*/  @P0 LDG.E.128 R4, desc[UR4][R2.64] ;  /* 0x0000000402040981 */ /* 0x000f62000c1e1d00 */
[----:B------:R-:W-:Y:S01]  /*04f0*/  IMAD.WIDE.U32 R20, R20, -0x326172a9, RZ ;  /* 0xcd9e8d5714147825 */ /* 0x000fe200078e00ff */
[----:B------:R-:W-:Y:S02]  /*0500*/  ULDC.64 UR10, c[0x0][0x278] ;  /* 0x00009e00000a7ab9 */ /* 0x000fe40000000a00 */
[----:B------:R-:W5:Y:S01]  /*0510*/  @P0 LDG.E.128 R8, desc[UR4][R2.64+0x1000] ;  /* 0x0010000402080981 */ /* 0x000f62000c1e1d00 */
[----:B------:R-:W-:-:S03]  /*0520*/  LOP3.LUT R46, R19, UR28, R16, 0x96, !PT ;  /* 0x0000001c132e7c12 */ /* 0x000fc6000f8e9610 */
[----:B------:R0:W5:Y:S01]  /*0530*/  @P0 LDG.E.128 R12, desc[UR4][R2.64+0x2000] ;  /* 0x00200004020c0981 */ /* 0x000162000c1e1d00 */
[----:B------:R-:W-:Y:S01]  /*0540*/  LOP3.LUT R41, R21, UR27, R22, 0x96, !PT ;  /* 0x0000001b15297c12 */ /* 0x000fe2000f8e9616 */
[----:B------:R-:W-:Y:S01]  /*0550*/  UIADD3 UR29, UR6, -0xe443238, URZ ;  /* 0xf1bbcdc8061d7890 */ /* 0x000fe2000fffe03f */
[----:B------:R-:W-:Y:S01]  /*0560*/  IADD3 R42, P2, R42, UR8, RZ ;  /* 0x000000082a2a7c10 */ /* 0x000fe2000ff5e0ff */
[----:B------:R-:W-:Y:S01]  /*0570*/  UIADD3 UR30, UR7, -0x24c28bd8, URZ ;  /* 0xdb3d7428071e7890 */ /* 0x000fe2000fffe03f */
[----:B0-----:R-:W-:Y:S01]  /*0580*/  LOP3.LUT R2, R24, 0xff, RZ, 0xc0, !PT ;  /* 0x000000ff18027812 */ /* 0x001fe200078ec0ff */
[----:B------:R-:W-:-:S03]  /*0590*/  IMAD.HI.U32 R17, R46, -0x326172a9, RZ ;  /* 0xcd9e8d572e117827 */ /* 0x000fc600078e00ff */
[----:B------:R-:W-:Y:S01]  /*05a0*/  LEA R44, P3, R2, UR10, 0x4 ;  /* 0x0000000a022c7c11 */ /* 0x000fe2000f8620ff */
[----:B------:R-:W-:Y:S01]  /*05b0*/  IMAD.HI.U32 R3, R41, -0x2daee0ad, RZ ;  /* 0xd2511f5329037827 */ /* 0x000fe200078e00ff */
[----:B------:R-:W-:-:S03]  /*05c0*/  IADD3.X R43, RZ, UR9, RZ, P2, !PT ;  /* 0x00000009ff2b7c10 */ /* 0x000fc600097fe4ff */
[----:B------:R-:W-:Y:S01]  /*05d0*/  IMAD.X R45, RZ, RZ, UR11, P3 ;  /* 0x0000000bff2d7e24 */ /* 0x000fe200098e06ff */
        /* <DEDUP_REMOVED lines=10> */
[----:B------:R-:W-:Y:S01]  /*0680*/  IMAD.U32 R3, R4, 0x10000, RZ ;  /* 0x0001000004037824 */ /* 0x000fe200078e00ff */
[C---:B------:R-:W-:Y:S01]  /*0690*/  PRMT R85, R5.reuse, 0x7632, R85 ;  /* 0x0000763205557816 */ /* 0x040fe20000000055 */
[----:B------:R-:W-:Y:S01]  /*06a0*/  IMAD.U32 R4, R5, 0x10000, RZ ;  /* 0x0001000005047824 */ /* 0x000fe200078e00ff */
        /* <DEDUP_REMOVED lines=11> */
[----:B------:R0:W5:Y:S01]  /*0760*/  LDG.E.128 R28, desc[UR4][R42.64+0x2000] ;  /* 0x002000042a1c7981 */ /* 0x000162000c1e1d00 */
[C---:B------:R-:W-:Y:S01]  /*0770*/  PRMT R90, R10.reuse, 0x7632, R90 ;  /* 0x000076320a5a7816 */ /* 0x040fe2000000005a */
[----:B------:R-:W-:Y:S01]  /*0780*/  IMAD.U32 R9, R10, 0x10000, RZ ;  /* 0x000100000a097824 */ /* 0x000fe200078e00ff */
[----:B------:R-:W-:Y:S01]  /*0790*/  UIADD3 UR32, UR7, -0x695add53, URZ ;  /* 0x96a522ad07207890 */ /* 0x000fe2000fffe03f */
[----:B------:R-:W5:Y:S01]  /*07a0*/  LDG.E.128 R24, desc[UR4][R44.64] ;  /* 0x000000042c187981 */ /* 0x000f62000c1e1d00 */
[C---:B------:R-:W-:Y:S01]  /*07b0*/  PRMT R91, R11.reuse, 0x7632, R91 ;  /* 0x000076320b5b7816 */ /* 0x040fe2000000005b */
[----:B------:R-:W-:Y:S01]  /*07c0*/  IMAD.U32 R10, R11, 0x10000, RZ ;  /* 0x000100000b0a7824 */ /* 0x000fe200078e00ff */
[----:B------:R-:W-:Y:S01]  /*07d0*/  PRMT R97, R13, 0x7632, R97 ;  /* 0x000076320d617816 */ /* 0x000fe20000000061 */
[----:B------:R-:W5:Y:S01]  /*07e0*/  LDG.E.128 R20, desc[UR4][R44.64+0x1000] ;  /* 0x001000042c147981 */ /* 0x000f62000c1e1d00 */
[----:B------:R-:W-:Y:S01]  /*07f0*/  IMAD R41, R41, -0x2daee0ad, RZ ;  /* 0xd2511f5329297824 */ /* 0x000fe200078e02ff */
[----:B------:R-:W-:Y:S01]  /*0800*/  PRMT R98, R14, 0x7632, R98 ;  /* 0x000076320e627816 */ /* 0x000fe20000000062 */
[----:B0-----:R-:W-:Y:S01]  /*0810*/  IMAD.WIDE.U32 R42, R47, -0x2daee0ad, RZ ;  /* 0xd2511f532f2a7825 */ /* 0x001fe200078e00ff */
[----:B------:R0:W5:Y:S01]  /*0820*/  LDG.E.128 R16, desc[UR4][R44.64+0x2000] ;  /* 0x002000042c107981 */ /* 0x000162000c1e1d00 */
[C---:B------:R-:W-:Y:S01]  /*0830*/  PRMT R96, R12.reuse, 0x7632, R96 ;  /* 0x000076320c607816 */ /* 0x040fe20000000060 */
[----:B------:R-:W-:Y:S01]  /*0840*/  ULDC.U8 UR8, c[0x0][0x2a0] ;  /* 0x0000a80000087ab9 */ /* 0x000fe20000000000 */
[----:B------:R-:W-:Y:S01]  /*0850*/  SHF.L.U32 R11, R12, 0x10, RZ ;  /* 0x000000100c0b7819 */ /* 0x000fe200000006ff */
[----:B------:R-:W-:Y:S01]  /*0860*/  IMAD.U32 R12, R13, 0x10000, RZ ;  /* 0x000100000d0c7824 */ /* 0x000fe200078e00ff */
[C---:B------:R-:W-:Y:S01]  /*0870*/  PRMT R99, R15.reuse, 0x7632, R99 ;  /* 0x000076320f637816 */ /* 0x040fe20000000063 */
[----:B------:R-:W-:Y:S01]  /*0880*/  IMAD.U32 R13, R14, 0x10000, RZ ;  /* 0x000100000e0d7824 */ /* 0x000fe200078e00ff */
[----:B------:R-:W-:Y:S01]  /*0890*/  HFMA2.MMA R83, -RZ, RZ, 0, 0 ;  /* 0x00000000ff537435 */ /* 0x000fe200000001ff */
[----:B------:R-:W-:Y:S01]  /*08a0*/  SHF.L.U32 R14, R15, 0x10, RZ ;  /* 0x000000100f0e7819 */ /* 0x000fe200000006ff */
[----:B------:R-:W-:Y:S01]  /*08b0*/  IMAD.MOV.U32 R78, RZ, RZ, R42 ;  /* 0x000000ffff4e7224 */ /* 0x000fe200078e002a */
[----:B------:R-:W-:Y:S01]  /*08c0*/  LOP3.LUT R76, R43, UR32, R41, 0x96, !PT ;  /* 0x000000202b4c7c12 */ /* 0x000fe2000f8e9629 */
[----:B0-----:R-:W-:Y:S01]  /*08d0*/  IMAD R45, R46, -0x326172a9, RZ ;  /* 0xcd9e8d572e2d7824 */ /* 0x001fe200078e02ff */
[----:B------:R-:W-:Y:S01]  /*08e0*/  LOP3.LUT R81, R40, 0x3, RZ, 0xc0, !PT ;  /* 0x0000000328517812 */ /* 0x000fe200078ec0ff */
[----:B------:R-:W-:Y:S01]  /*08f0*/  IMAD.HI.U32 R44, R82, -0x326172a9, RZ ;  /* 0xcd9e8d57522c7827 */ /* 0x000fe200078e00ff */
[----:B------:R-:W-:Y:S01]  /*0900*/  ISETP.NE.AND P2, PT, RZ, UR8, PT ;  /* 0x00000008ff007c0c */ /* 0x000fe2000bf45270 */
[----:B------:R-:W-:Y:S01]  /*0910*/  ULDC UR9, c[0x0][0x294] ;  /* 0x0000a50000097ab9 */ /* 0x000fe20000000800 */
[----:B------:R-:W-:Y:S01]  /*0920*/  SHF.L.U32 R86, R86, 0x10, RZ ;  /* 0x0000001056567819 */ /* 0x000fe200000006ff */
[----:B------:R-:W-:Y:S01]  /*0930*/  IMAD R82, R82, -0x326172a9, RZ ;  /* 0xcd9e8d5752527824 */ /* 0x000fe200078e02ff */
[----:B------:R-:W-:Y:S01]  /*0940*/  LOP3.LUT R15, R44, UR31, R45, 0x96, !PT ;  /* 0x0000001f2c0f7c12 */ /* 0x000fe2000f8e962d */
        /* <DEDUP_REMOVED lines=14> */
[----:B------:R-:W-:-:S07]  /*0a30*/  IMAD.U32 R98, R98, 0x10000, RZ ;  /* 0x0001000062627824 */ /* 0x000fce00078e00ff */
.L_x_9491:
        /* <DEDUP_REMOVED lines=21> */
[----:B------:R-:W-:-:S04]  /*0b90*/  @P3 VIADD R62, R52, 0xffffffff ;  /* 0xffffffff343e3836 */ /* 0x000fc80000000000 */
        /* <DEDUP_REMOVED lines=26> */
.L_x_9269:
[----:B------:R-:W-:-:S07]  /*0d40*/  IMAD.MOV.U32 R60, RZ, RZ, R82 ;  /* 0x000000ffff3c7224 */ /* 0x000fce00078e0052 */
.L_x_9270:
[----:B------:R-:W-:Y:S05]  /*0d50*/  BSYNC B1 ;  /* 0x0000000000017941 */ /* 0x000fea0003800000 */
.L_x_9268:
        /* <DEDUP_REMOVED lines=16> */
.L_x_9274:
[----:B------:R-:W-:Y:S05]  /*0e60*/  BSYNC B2 ;  /* 0x0000000000027941 */ /* 0x000fea0003800000 */
.L_x_9273:
        /* <DEDUP_REMOVED lines=44> */
.L_x_9272:
[----:B------:R-:W-:Y:S05]  /*1130*/  BSYNC B1 ;  /* 0x0000000000017941 */ /* 0x000fea0003800000 */
.L_x_9271:
[----:B------:R-:W-:Y:S01]  /*1140*/  I2FP.F32.U32 R52, R60 ;  /* 0x0000003c00347245 */ /* 0x000fe20000201000 */
[----:B------:R-:W-:Y:S02]  /*1150*/  IMAD.MOV.U32 R55, RZ, RZ, 0x2f800000 ;  /* 0x2f800000ff377424 */ /* 0x000fe400078e00ff */
[----:B-----5:R-:W-:Y:S02]  /*1160*/  IMAD.U32 R53, R44, 0x10000, RZ ;  /* 0x000100002c357824 */ /* 0x020fe400078e00ff */
[----:B------:R-:W-:Y:S02]  /*1170*/  FFMA.FTZ R52, R52, R55, 1.1641532182693481445e-10 ;  /* 0x2f00000034347423 */ /* 0x000fe40000010037 */
[----:B------:R-:W-:-:S03]  /*1180*/  FMUL.FTZ R53, R53, UR11 ;  /* 0x0000000b35357c20 */ /* 0x000fc60008410000 */
[----:B------:R-:W-:Y:S01]  /*1190*/  FSETP.GTU.FTZ.AND P1, PT, R52, UR9, PT ;  /* 0x0000000934007c0b */ /* 0x000fe2000bf3c000 */
[----:B------:R-:W-:Y:S01]  /*11a0*/  FMUL.FTZ R53, R53, UR10 ;  /* 0x0000000a35357c20 */ /* 0x000fe20008410000 */
[----:B------:R-:W-:Y:S02]  /*11b0*/  SHF.L.U32 R52, R24, 0x10, RZ ;  /* 0x0000001018347819 */ /* 0x000fe400000006ff */
[----:B------:R-:W-:Y:S02]  /*11c0*/  SEL R100, RZ, 0x1, P1 ;  /* 0x00000001ff647807 */ /* 0x000fe40000800000 */
[----:B------:R-:W-:-:S05]  /*11d0*/  FSEL R53, R53, RZ, !P1 ;  /* 0x000000ff35357208 */ /* 0x000fca0004800000 */
[----:B------:R-:W-:-:S04]  /*11e0*/  FMUL.FTZ R52, R53, R52 ;  /* 0x0000003435347220 */ /* 0x000fc80000410000 */
[----:B------:R-:W-:-:S07]  /*11f0*/  @P0 FADD.FTZ R52, R40, R52 ;  /* 0x0000003428340221 */ /* 0x000fce0000010000 */
.L_x_9267:
[----:B------:R-:W-:Y:S05]  /*1200*/  BSYNC B0 ;  /* 0x0000000000007941 */ /* 0x000fea0003800000 */
.L_x_9266:
        /* <DEDUP_REMOVED lines=18> */
.L_x_9278:
[----:B------:R-:W-:-:S07]  /*1330*/  MOV R53, R82 ;  /* 0x0000005200357202 */ /* 0x000fce0000000f00 */
.L_x_9279:
[----:B------:R-:W-:Y:S05]  /*1340*/  BSYNC B1 ;  /* 0x0000000000017941 */ /* 0x000fea0003800000 */
.L_x_9277:
        /* <DEDUP_REMOVED lines=16> */
.L_x_9283:
[----:B------:R-:W-:Y:S05]  /*1450*/  BSYNC B2 ;  /* 0x0000000000027941 */ /* 0x000fea0003800000 */
.L_x_9282:
        /* <DEDUP_REMOVED lines=44> */
.L_x_9281:
[----:B------:R-:W-:Y:S05]  /*1720*/  BSYNC B1 ;  /* 0x0000000000017941 */ /* 0x000fea0003800000 */
.L_x_9280:
        /* <DEDUP_REMOVED lines=9> */
[----:B------:R-:W-:Y:S02]  /*17c0*/  IMAD.U32 R53, R56, 0x10000, RZ ;  /* 0x0001000038357824 */ /* 0x000fe400078e00ff */
[----:B------:R-:W-:Y:S02]  /*17d0*/  SEL R101, RZ, 0x1, P1 ;  /* 0x00000001ff657807 */ /* 0x000fe40000800000 */
[----:B------:R-:W-:-:S05]  /*17e0*/  FSEL R54, R54, RZ, !P1 ;  /* 0x000000ff36367208 */ /* 0x000fca0004800000 */
[----:B------:R-:W-:-:S04]  /*17f0*/  FMUL.FTZ R53, R54, R53 ;  /* 0x0000003536357220 */ /* 0x000fc80000410000 */
[----:B------:R-:W-:-:S07]  /*1800*/  @P0 FADD.FTZ R53, R41, R53 ;  /* 0x0000003529350221 */ /* 0x000fce0000010000 */
.L_x_9276:
[----:B------:R-:W-:Y:S05]  /*1810*/  BSYNC B0 ;  /* 0x0000000000007941 */ /* 0x000fea0003800000 */
.L_x_9275:
        /* <DEDUP_REMOVED lines=18> */
.L_x_9287:
[----:B------:R-:W-:-:S07]  /*1940*/  IMAD.MOV.U32 R62, RZ, RZ, R82 ;  /* 0x000000ffff3e7224 */ /* 0x000fce00078e0052 */
.L_x_9288:
[----:B------:R-:W-:Y:S05]  /*1950*/  BSYNC B1 ;  /* 0x0000000000017941 */ /* 0x000fea0003800000 */
.L_x_9286:
        /* <DEDUP_REMOVED lines=16> */
.L_x_9292:
[----:B------:R-:W-:Y:S05]  /*1a60*/  BSYNC B2 ;  /* 0x0000000000027941 */ /* 0x000fea0003800000 */
.L_x_9291:
        /* <DEDUP_REMOVED lines=44> */
.L_x_9290:
[----:B------:R-:W-:Y:S05]  /*1d30*/  BSYNC B1 ;  /* 0x0000000000017941 */ /* 0x000fea0003800000 */
.L_x_9289:
[----:B------:R-:W-:Y:S01]  /*1d40*/  HFMA2.MMA R57, -RZ, RZ, 0.1171875, 0 ;  /* 0x2f800000ff397435 */ /* 0x000fe200000001ff */
[----:B------:R-:W-:Y:S01]  /*1d50*/  I2FP.F32.U32 R54, R62 ;  /* 0x0000003e00367245 */ /* 0x000fe20000201000 */
[----:B-----5:R-:W-:-:S04]  /*1d60*/  IMAD.U32 R55, R45, 0x10000, RZ ;  /* 0x000100002d377824 */ /* 0x020fc800078e00ff */
[----:B------:R-:W-:-:S04]  /*1d70*/  FMUL.FTZ R55, R55, UR11 ;  /* 0x0000000b37377c20 */ /* 0x000fc80008410000 */
[----:B------:R-:W-:Y:S01]  /*1d80*/  FFMA.FTZ R54, R54, R57, 1.1641532182693481445e-10 ;  /* 0x2f00000036367423 */ /* 0x000fe20000010039 */
[----:B------:R-:W-:-:S04]  /*1d90*/  FMUL.FTZ R55, R55, UR10 ;  /* 0x0000000a37377c20 */ /* 0x000fc80008410000 */
[----:B------:R-:W-:Y:S01]  /*1da0*/  FSETP.GTU.FTZ.AND P1, PT, R54, UR9, PT ;  /* 0x0000000936007c0b */ /* 0x000fe2000bf3c000 */
[----:B------:R-:W-:-:S03]  /*1db0*/  IMAD.U32 R54, R25, 0x10000, RZ ;  /* 0x0001000019367824 */ /* 0x000fc600078e00ff */
[----:B------:R-:W-:Y:S02]  /*1dc0*/  FSEL R55, R55, RZ, !P1 ;  /* 0x000000ff37377208 */ /* 0x000fe40004800000 */
[----:B------:R-:W-:-:S03]  /*1dd0*/  SEL R102, RZ, 0x1, P1 ;  /* 0x00000001ff667807 */ /* 0x000fc60000800000 */
[----:B------:R-:W-:-:S04]  /*1de0*/  FMUL.FTZ R54, R55, R54 ;  /* 0x0000003637367220 */ /* 0x000fc80000410000 */
[----:B------:R-:W-:-:S07]  /*1df0*/  @P0 FADD.FTZ R54, R42, R54 ;  /* 0x000000362a360221 */ /* 0x000fce0000010000 */
.L_x_9285:
[----:B------:R-:W-:Y:S05]  /*1e00*/  BSYNC B0 ;  /* 0x0000000000007941 */ /* 0x000fea0003800000 */
.L_x_9284:
        /* <DEDUP_REMOVED lines=18> */
.L_x_9296:
[----:B------:R-:W-:-:S07]  /*1f30*/  IMAD.MOV.U32 R55, RZ, RZ, R82 ;  /* 0x000000ffff377224 */ /* 0x000fce00078e0052 */
.L_x_9297:
[----:B------:R-:W-:Y:S05]  /*1f40*/  BSYNC B1 ;  /* 0x0000000000017941 */ /* 0x000fea0003800000 */
.L_x_9295:
        /* <DEDUP_REMOVED lines=16> */
.L_x_9301:
[----:B------:R-:W-:Y:S05]  /*2050*/  BSYNC B2 ;  /* 0x0000000000027941 */ /* 0x000fea0003800000 */
.L_x_9300:
        /* <DEDUP_REMOVED lines=44> */
.L_x_9299:
[----:B------:R-:W-:Y:S05]  /*2320*/  BSYNC B1 ;  /* 0x0000000000017941 */ /* 0x000fea0003800000 */
.L_x_9298:
[----:B-----5:R-:W-:Y:S01]  /*2330*/  PRMT R56, R45, 0x7632, R56 ;  /* 0x000076322d387816 */ /* 0x020fe20000000038 */
[----:B------:R-:W-:Y:S01]  /*2340*/  IMAD.MOV.U32 R58, RZ, RZ, 0x2f800000 ;  /* 0x2f800000ff3a7424 */ /* 0x000fe200078e00ff */
[----:B------:R-:W-:-:S03]  /*2350*/  I2FP.F32.U32 R55, R55 ;  /* 0x0000003700377245 */ /* 0x000fc60000201000 */
[----:B------:R-:W-:Y:S02]  /*2360*/  IMAD.U32 R56, R56, 0x10000, RZ ;  /* 0x0001000038387824 */ /* 0x000fe400078e00ff */
[----:B------:R-:W-:Y:S01]  /*2370*/  FFMA.FTZ R55, R55, R58, 1.1641532182693481445e-10 ;  /* 0x2f00000037377423 */ /* 0x000fe2000001003a */
[----:B------:R-:W-:Y:S01]  /*2380*/  PRMT R58, R25, 0x7632, R58 ;  /* 0x00007632193a7816 */ /* 0x000fe2000000003a */
        /* <DEDUP_REMOVED lines=8> */
.L_x_9294:
[----:B------:R-:W-:Y:S05]  /*2410*/  BSYNC B0 ;  /* 0x0000000000007941 */ /* 0x000fea0003800000 */
.L_x_9293:
        /* <DEDUP_REMOVED lines=18> */
.L_x_9305:
[----:B------:R-:W-:-:S07]  /*2540*/  MOV R64, R82 ;  /* 0x0000005200407202 */ /* 0x000fce0000000f00 */
.L_x_9306:
[----:B------:R-:W-:Y:S05]  /*2550*/  BSYNC B1 ;  /* 0x0000000000017941 */ /* 0x000fea0003800000 */
.L_x_9304:
        /* <DEDUP_REMOVED lines=16> */
.L_x_9310:
[----:B------:R-:W-:Y:S05]  /*2660*/  BSYNC B2 ;  /* 0x0000000000027941 */ /* 0x000fea0003800000 */
.L_x_9309:
        /* <DEDUP_REMOVED lines=44> */
.L_x_9308:
[----:B------:R-:W-:Y:S05]  /*2930*/  BSYNC B1 ;  /* 0x0000000000017941 */ /* 0x000fea0003800000 */
.L_x_9307:
[----:B------:R-:W-:Y:S01]  /*2940*/  I2FP.F32.U32 R56, R64 ;  /* 0x0000004000387245 */ /* 0x000fe20000201000 */
[----:B------:R-:W-:Y:S01]  /*2950*/  IMAD.MOV.U32 R59, RZ, RZ, 0x2f800000 ;  /* 0x2f800000ff3b7424 */ /* 0x000fe200078e00ff */
[----:B------:R-:W-:-:S03]  /*2960*/  SHF.L.U32 R57, R46, 0x10, RZ ;  /* 0x000000102e397819 */ /* 0x000fc600000006ff */
[----:B------:R-:W-:Y:S02]  /*2970*/  FFMA.FTZ R56, R56, R59, 1.1641532182693481445e-10 ;  /* 0x2f00000038387423 */ /* 0x000fe4000001003b */
        /* <DEDUP_REMOVED lines=8> */
.L_x_9303:
[----:B------:R-:W-:Y:S05]  /*2a00*/  BSYNC B0 ;  /* 0x0000000000007941 */ /* 0x000fea0003800000 */
.L_x_9302:
        /* <DEDUP_REMOVED lines=18> */
.L_x_9314:
[----:B------:R-:W-:-:S07]  /*2b30*/  IMAD.MOV.U32 R57, RZ, RZ, R82 ;  /* 0x000000ffff397224 */ /* 0x000fce00078e0052 */
.L_x_9315:
[----:B------:R-:W-:Y:S05]  /*2b40*/  BSYNC B1 ;  /* 0x0000000000017941 */ /* 0x000fea0003800000 */
.L_x_9313:
        /* <DEDUP_REMOVED lines=16> */
.L_x_9319:
[----:B------:R-:W-:Y:S05]  /*2c50*/  BSYNC B2 ;  /* 0x0000000000027941 */ /* 0x000fea0003800000 */
.L_x_9318:
        /* <DEDUP_REMOVED lines=44> */
.L_x_9317:
[----:B------:R-:W-:Y:S05]  /*2f20*/  BSYNC B1 ;  /* 0x0000000000017941 */ /* 0x000fea0003800000 */
.L_x_9316:
[----:B------:R-:W-:Y:S01]  /*2f30*/  HFMA2.MMA R60, -RZ, RZ, 0.1171875, 0 ;  /* 0x2f800000ff3c7435 */ /* 0x000fe200000001ff */
[----:B------:R-:W-:Y:S02]  /*2f40*/  PRMT R58, R46, 0x7632, R58 ;  /* 0x000076322e3a7816 */ /* 0x000fe4000000003a */
[----:B------:R-:W-:-:S03]  /*2f50*/  I2FP.F32.U32 R57, R57 ;  /* 0x0000003900397245 */ /* 0x000fc60000201000 */
[----:B------:R-:W-:-:S04]  /*2f60*/  IMAD.U32 R58, R58, 0x10000, RZ ;  /* 0x000100003a3a7824 */ /* 0x000fc800078e00ff */
[----:B------:R-:W-:Y:S01]  /*2f70*/  FFMA.FTZ R57, R57, R60, 1.1641532182693481445e-10 ;  /* 0x2f00000039397423 */ /* 0x000fe2000001003c */
[----:B------:R-:W-:Y:S01]  /*2f80*/  FMUL.FTZ R58, R58, UR11 ;  /* 0x0000000b3a3a7c20 */ /* 0x000fe20008410000 */
[----:B------:R-:W-:-:S03]  /*2f90*/  PRMT R60, R26, 0x7632, R60 ;  /* 0x000076321a3c7816 */ /* 0x000fc6000000003c */
[----:B------:R-:W-:Y:S01]  /*2fa0*/  FMUL.FTZ R58, R58, UR10 ;  /* 0x0000000a3a3a7c20 */ /* 0x000fe20008410000 */
[----:B------:R-:W-:Y:S01]  /*2fb0*/  FSETP.GTU.FTZ.AND P1, PT, R57, UR9, PT ;  /* 0x0000000939007c0b */ /* 0x000fe2000bf3c000 */
[----:B------:R-:W-:-:S03]  /*2fc0*/  IMAD.U32 R57, R60, 0x10000, RZ ;  /* 0x000100003c397824 */ /* 0x000fc600078e00ff */
[----:B------:R-:W-:Y:S02]  /*2fd0*/  FSEL R58, R58, RZ, !P1 ;  /* 0x000000ff3a3a7208 */ /* 0x000fe40004800000 */
[----:B------:R-:W-:-:S03]  /*2fe0*/  SEL R105, RZ, 0x1, P1 ;  /* 0x00000001ff697807 */ /* 0x000fc60000800000 */
[----:B------:R-:W-:-:S04]  /*2ff0*/  FMUL.FTZ R57, R58, R57 ;  /* 0x000000393a397220 */ /* 0x000fc80000410000 */
[----:B------:R-:W-:-:S07]  /*3000*/  @P0 FADD.FTZ R57, R49, R57 ;  /* 0x0000003931390221 */ /* 0x000fce0000010000 */
.L_x_9312:
[----:B------:R-:W-:Y:S05]  /*3010*/  BSYNC B0 ;  /* 0x0000000000007941 */ /* 0x000fea0003800000 */
.L_x_9311:
        /* <DEDUP_REMOVED lines=18> */
.L_x_9323:
[----:B------:R-:W-:-:S07]  /*3140*/  IMAD.MOV.U32 R66, RZ, RZ, R82 ;  /* 0x000000ffff427224 */ /* 0x000fce00078e0052 */
.L_x_9324:
[----:B------:R-:W-:Y:S05]  /*3150*/  BSYNC B1 ;  /* 0x0000000000017941 */ /* 0x000fea0003800000 */
.L_x_9322:
        /* <DEDUP_REMOVED lines=16> */
.L_x_9328:
[----:B------:R-:W-:Y:S05]  /*3260*/  BSYNC B2 ;  /* 0x0000000000027941 */ /* 0x000fea0003800000 */
.L_x_9327:
        /* <DEDUP_REMOVED lines=44> */
.L_x_9326:
[----:B------:R-:W-:Y:S05]  /*3530*/  BSYNC B1 ;  /* 0x0000000000017941 */ /* 0x000fea0003800000 */
.L_x_9325:
[----:B------:R-:W-:Y:S01]  /*3540*/  HFMA2.MMA R61, -RZ, RZ, 0.1171875, 0 ;  /* 0x2f800000ff3d7435 */ /* 0x000fe200000001ff */
[----:B------:R-:W-:Y:S01]  /*3550*/  I2FP.F32.U32 R58, R66 ;  /* 0x00000042003a7245 */ /* 0x000fe20000201000 */
[----:B------:R-:W-:-:S04]  /*3560*/  IMAD.U32 R59, R47, 0x10000, RZ ;  /* 0x000100002f3b7824 */ /* 0x000fc800078e00ff */
[----:B------:R-:W-:-:S04]  /*3570*/  FMUL.FTZ R59, R59, UR11 ;  /* 0x0000000b3b3b7c20 */ /* 0x000fc80008410000 */
[----:B------:R-:W-:Y:S01]  /*3580*/  FFMA.FTZ R58, R58, R61, 1.1641532182693481445e-10 ;  /* 0x2f0000003a3a7423 */ /* 0x000fe2000001003d */
[----:B------:R-:W-:-:S04]  /*3590*/  FMUL.FTZ R59, R59, UR10 ;  /* 0x0000000a3b3b7c20 */ /* 0x000fc80008410000 */
[----:B------:R-:W-:Y:S02]  /*35a0*/  FSETP.GTU.FTZ.AND P1, PT, R58, UR9, PT ;  /* 0x000000093a007c0b */ /* 0x000fe4000bf3c000 */
[----:B------:R-:W-:Y:S02]  /*35b0*/  SHF.L.U32 R58, R27, 0x10, RZ ;  /* 0x000000101b3a7819 */ /* 0x000fe400000006ff */
[----:B------:R-:W-:Y:S02]  /*35c0*/  FSEL R59, R59, RZ, !P1 ;  /* 0x000000ff3b3b7208 */ /* 0x000fe40004800000 */
[----:B------:R-:W-:-:S03]  /*35d0*/  SEL R106, RZ, 0x1, P1 ;  /* 0x00000001ff6a7807 */ /* 0x000fc60000800000 */
[----:B------:R-:W-:-:S04]  /*35e0*/  FMUL.FTZ R58, R59, R58 ;  /* 0x0000003a3b3a7220 */ /* 0x000fc80000410000 */
[----:B------:R-:W-:-:S07]  /*35f0*/  @P0 FADD.FTZ R58, R50, R58 ;  /* 0x0000003a323a0221 */ /* 0x000fce0000010000 */
.L_x_9321:
[----:B------:R-:W-:Y:S05]  /*3600*/  BSYNC B0 ;  /* 0x0000000000007941 */ /* 0x000fea0003800000 */
.L_x_9320:
        /* <DEDUP_REMOVED lines=18> */
.L_x_9332:
[----:B------:R-:W-:-:S07]  /*3730*/  MOV R59, R82 ;  /* 0x00000052003b7202 */ /* 0x000fce0000000f00 */
.L_x_9333:
[----:B------:R-:W-:Y:S05]  /*3740*/  BSYNC B1 ;  /* 0x0000000000017941 */ /* 0x000fea0003800000 */
.L_x_9331:
        /* <DEDUP_REMOVED lines=16> */
.L_x_9337:
[----:B------:R-:W-:Y:S05]  /*3850*/  BSYNC B2 ;  /* 0x0000000000027941 */ /* 0x000fea0003800000 */
.L_x_9336:
        /* <DEDUP_REMOVED lines=44> */
.L_x_9335:
[----:B------:R-:W-:Y:S05]  /*3b20*/  BSYNC B1 ;  /* 0x0000000000017941 */ /* 0x000fea0003800000 */
.L_x_9334:
[----:B------:R-:W-:Y:S01]  /*3b30*/  PRMT R60, R47, 0x7632, R60 ;  /* 0x000076322f3c7816 */ /* 0x000fe2000000003c */
        /* <DEDUP_REMOVED lines=8> */
[----:B------:R-:W-:-:S03]  /*3bc0*/  FMUL.FTZ R60, R60, UR10 ;  /* 0x0000000a3c3c7c20 */ /* 0x000fc60008410000 */
[----:B------:R-:W-:Y:S02]  /*3bd0*/  SEL R107, RZ, 0x1, P1 ;  /* 0x00000001ff6b7807 */ /* 0x000fe40000800000 */
[----:B------:R-:W-:-:S05]  /*3be0*/  FSEL R60, R60, RZ, !P1 ;  /* 0x000000ff3c3c7208 */ /* 0x000fca0004800000 */
[----:B------:R-:W-:-:S04]  /*3bf0*/  FMUL.FTZ R59, R60, R61 ;  /* 0x0000003d3c3b7220 */ /* 0x000fc80000410000 */
[----:B------:R-:W-:-:S07]  /*3c00*/  @P0 FADD.FTZ R59, R51, R59 ;  /* 0x0000003b333b0221 */ /* 0x000fce0000010000 */
.L_x_9330:
[----:B------:R-:W-:Y:S05]  /*3c10*/  BSYNC B0 ;  /* 0x0000000000007941 */ /* 0x000fea0003800000 */
.L_x_9329:
        /* <DEDUP_REMOVED lines=11> */
[----:B------:R-:W-:Y:S01]  /*3cd0*/  SHF.L.U32 R67, R106, 0x10, RZ ;  /* 0x000000106a437819 */ /* 0x000fe200000006ff */
[----:B0-----:R-:W0:Y:S01]  /*3ce0*/  LDC.64 R62, c[0x0][0x240] ;  /* 0x00009000ff3e7b82 */ /* 0x001e220000000a00 */
        /* <DEDUP_REMOVED lines=18> */
.L_x_9339:
[----:B------:R-:W-:Y:S05]  /*3e10*/  BSYNC B0 ;  /* 0x0000000000007941 */ /* 0x000fea0003800000 */
.L_x_9338:
[----:B012---:R-:W-:Y:S01]  /*3e20*/  @P3 IMAD.WIDE.U32 R62, R121, 0x10, R60 ;  /* 0x00000010793e3825 */ /* 0x007fe200078e003c */
[----:B------:R-:W2:Y:S04]  /*3e30*/  @P0 LDG.E.128 R40, desc[UR4][R64.64] ;  /* 0x0000000440280981 */ /* 0x000ea8000c1e1d00 */
[----:B------:R0:W5:Y:S04]  /*3e40*/  @P3 LDG.E.128 R44, desc[UR4][R62.64] ;  /* 0x000000043e2c3981 */ /* 0x000168000c1e1d00 */
[----:B------:R0:W5:Y:S01]  /*3e50*/  @P0 LDG.E.128 R48, desc[UR4][R64.64+0x10] ;  /* 0x0000100440300981 */ /* 0x000162000c1e1d00 */
[----:B------:R-:W-:Y:S01]  /*3e60*/  @!P4 ISETP.NE.U32.AND P1, PT, R92, RZ, PT ;  /* 0x000000ff5c00c20c */ /* 0x000fe20003f25070 */
[----:B------:R-:W-:Y:S01]  /*3e70*/  BSSY B0, `(.L_x_9340) ;  /* 0x000005d000007945 */ /* 0x000fe20003800000 */
[----:B------:R-:W-:-:S02]  /*3e80*/  @!P4 IMAD.MOV.U32 R66, RZ, RZ, R72 ;  /* 0x000000ffff42c224 */ /* 0x000fc400078e0048 */
[----:B------:R-:W-:-:S04]  /*3e90*/  @!P4 ISETP.NE.AND.EX P1, PT, R93, RZ, PT, P1 ;  /* 0x000000ff5d00c20c */ /* 0x000fc80003f25310 */
[----:B--2---:R-:W-:Y:S01]  /*3ea0*/  @!P4 FSEL R60, R40, RZ, P1 ;  /* 0x000000ff283cc208 */ /* 0x004fe20000800000 */
[----:B0-----:R-:W-:Y:S08]  /*3eb0*/  @!P4 BRA `(.L_x_9341) ;  /* 0x000000040060c947 */ /* 0x001ff00003800000 */
        /* <DEDUP_REMOVED lines=12> */
.L_x_9343:
[----:B------:R-:W-:-:S07]  /*3f80*/  MOV R68, R82 ;  /* 0x0000005200447202 */ /* 0x000fce0000000f00 */
.L_x_9344:
[----:B------:R-:W-:Y:S05]  /*3f90*/  BSYNC B1 ;  /* 0x0000000000017941 */ /* 0x000fea0003800000 */
.L_x_9342:
        /* <DEDUP_REMOVED lines=16> */
.L_x_9348:
[----:B------:R-:W-:Y:S05]  /*40a0*/  BSYNC B2 ;  /* 0x0000000000027941 */ /* 0x000fea0003800000 */
.L_x_9347:
        /* <DEDUP_REMOVED lines=44> */
.L_x_9346:
[----:B------:R-:W-:Y:S05]  /*4370*/  BSYNC B1 ;  /* 0x0000000000017941 */ /* 0x000fea0003800000 */
.L_x_9345:
[----:B------:R-:W-:Y:S01]  /*4380*/  I2FP.F32.U32 R60, R68 ;  /* 0x00000044003c7245 */ /* 0x000fe20000201000 */
[----:B------:R-:W-:Y:S01]  /*4390*/  IMAD.MOV.U32 R61, RZ, RZ, 0x2f800000 ;  /* 0x2f800000ff3d7424 */ /* 0x000fe200078e00ff */
[----:B-----5:R-:W-:-:S03]  /*43a0*/  SHF.L.U32 R62, R44, 0x10, RZ ;  /* 0x000000102c3e7819 */ /* 0x020fc600000006ff */
[----:B------:R-:W-:Y:S01]  /*43b0*/  FFMA.FTZ R60, R60, R61, 1.1641532182693481445e-10 ;  /* 0x2f0000003c3c7423 */ /* 0x000fe2000001003d */
[----:B------:R-:W-:Y:S02]  /*43c0*/  IMAD.U32 R61, R20, 0x10000, RZ ;  /* 0x00010000143d7824 */ /* 0x000fe400078e00ff */
[----:B------:R-:W-:Y:S02]  /*43d0*/  FMUL.FTZ R62, R62, UR11 ;  /* 0x0000000b3e3e7c20 */ /* 0x000fe40008410000 */
[----:B------:R-:W-:Y:S02]  /*43e0*/  FSETP.GTU.FTZ.AND P1, PT, R60, UR9, PT ;  /* 0x000000093c007c0b */ /* 0x000fe4000bf3c000 */
[----:B------:R-:W-:Y:S02]  /*43f0*/  FMUL.FTZ R62, R62, UR10 ;  /* 0x0000000a3e3e7c20 */ /* 0x000fe40008410000 */
[----:B------:R-:W-:-:S03]  /*4400*/  SEL R100, RZ, 0x1, P1 ;  /* 0x00000001ff647807 */ /* 0x000fc60000800000 */
[----:B------:R-:W-:-:S05]  /*4410*/  FSEL R60, R62, RZ, !P1 ;  /* 0x000000ff3e3c7208 */ /* 0x000fca0004800000 */
[----:B------:R-:W-:-:S04]  /*4420*/  FMUL.FTZ R60, R60, R61 ;  /* 0x0000003d3c3c7220 */ /* 0x000fc80000410000 */
[----:B------:R-:W-:-:S07]  /*4430*/  @P0 FADD.FTZ R60, R40, R60 ;  /* 0x0000003c283c0221 */ /* 0x000fce0000010000 */
.L_x_9341:
[----:B------:R-:W-:Y:S05]  /*4440*/  BSYNC B0 ;  /* 0x0000000000007941 */ /* 0x000fea0003800000 */
.L_x_9340:
        /* <DEDUP_REMOVED lines=18> */
.L_x_9352:
[----:B------:R-:W-:-:S07]  /*4570*/  IMAD.MOV.U32 R61, RZ, RZ, R82 ;  /* 0x000000ffff3d7224 */ /* 0x000fce00078e0052 */
.L_x_9353:
[----:B------:R-:W-:Y:S05]  /*4580*/  BSYNC B1 ;  /* 0x0000000000017941 */ /* 0x000fea0003800000 */
.L_x_9351:
        /* <DEDUP_REMOVED lines=16> */
.L_x_9357:
[----:B------:R-:W-:Y:S05]  /*4690*/  BSYNC B2 ;  /* 0x0000000000027941 */ /* 0x000fea0003800000 */
.L_x_9356:
        /* <DEDUP_REMOVED lines=44> */
.L_x_9355:
[----:B------:R-:W-:Y:S05]  /*4960*/  BSYNC B1 ;  /* 0x0000000000017941 */ /* 0x000fea0003800000 */
.L_x_9354:
        /* <DEDUP_REMOVED lines=9> */
[----:B------:R-:W-:Y:S02]  /*4a00*/  SHF.L.U32 R61, R64, 0x10, RZ ;  /* 0x00000010403d7819 */ /* 0x000fe400000006ff */
[----:B------:R-:W-:Y:S02]  /*4a10*/  FSEL R62, R62, RZ, !P1 ;  /* 0x000000ff3e3e7208 */ /* 0x000fe40004800000 */
[----:B------:R-:W-:-:S03]  /*4a20*/  SEL R101, RZ, 0x1, P1 ;  /* 0x00000001ff657807 */ /* 0x000fc60000800000 */
[----:B------:R-:W-:-:S04]  /*4a30*/  FMUL.FTZ R61, R62, R61 ;  /* 0x0000003d3e3d7220 */ /* 0x000fc80000410000 */
[----:B------:R-:W-:-:S07]  /*4a40*/  @P0 FADD.FTZ R61, R41, R61 ;  /* 0x0000003d293d0221 */ /* 0x000fce0000010000 */
.L_x_9350:
[----:B------:R-:W-:Y:S05]  /*4a50*/  BSYNC B0 ;  /* 0x0000000000007941 */ /* 0x000fea0003800000 */
.L_x_9349:
        /* <DEDUP_REMOVED lines=18> */
.L_x_9361:
[----:B------:R-:W-:-:S07]  /*4b80*/  MOV R70, R82 ;  /* 0x0000005200467202 */ /* 0x000fce0000000f00 */
.L_x_9362:
[----:B------:R-:W-:Y:S05]  /*4b90*/  BSYNC B1 ;  /* 0x0000000000017941 */ /* 0x000fea0003800000 */
.L_x_9360:
        /* <DEDUP_REMOVED lines=16> */
.L_x_9366:
[----:B------:R-:W-:Y:S05]  /*4ca0*/  BSYNC B2 ;  /* 0x0000000000027941 */ /* 0x000fea0003800000 */
.L_x_9365:
        /* <DEDUP_REMOVED lines=44> */
.L_x_9364:
[----:B------:R-:W-:Y:S05]  /*4f70*/  BSYNC B1 ;  /* 0x0000000000017941 */ /* 0x000fea0003800000 */
.L_x_9363:
        /* <DEDUP_REMOVED lines=12> */
.L_x_9359:
[----:B------:R-:W-:Y:S05]  /*5040*/  BSYNC B0 ;  /* 0x0000000000007941 */ /* 0x000fea0003800000 */
.L_x_9358:
        /* <DEDUP_REMOVED lines=18> */
.L_x_9370:
[----:B------:R-:W-:-:S07]  /*5170*/  IMAD.MOV.U32 R63, RZ, RZ, R82 ;  /* 0x000000ffff3f7224 */ /* 0x000fce00078e0052 */
.L_x_9371:
[----:B------:R-:W-:Y:S05]  /*5180*/  BSYNC B1 ;  /* 0x0000000000017941 */ /* 0x000fea0003800000 */
.L_x_9369:
        /* <DEDUP_REMOVED lines=16> */
.L_x_9375:
[----:B------:R-:W-:Y:S05]  /*5290*/  BSYNC B2 ;  /* 0x0000000000027941 */ /* 0x000fea0003800000 */
.L_x_9374:
        /* <DEDUP_REMOVED lines=44> */
.L_x_9373:
[----:B------:R-:W-:Y:S05]  /*5560*/  BSYNC B1 ;  /* 0x0000000000017941 */ /* 0x000fea0003800000 */
.L_x_9372:
        /* <DEDUP_REMOVED lines=14> */
.L_x_9368:
[----:B------:R-:W-:Y:S05]  /*5650*/  BSYNC B0 ;  /* 0x0000000000007941 */ /* 0x000fea0003800000 */
.L_x_9367:
        /* <DEDUP_REMOVED lines=18> */
.L_x_9379:
[----:B------:R-:W-:-:S07]  /*5780*/  MOV R72, R82 ;  /* 0x0000005200487202 */ /* 0x000fce0000000f00 */
.L_x_9380:
[----:B------:R-:W-:Y:S05]  /*5790*/  BSYNC B1 ;  /* 0x0000000000017941 */ /* 0x000fea0003800000 */
.L_x_9378:
        /* <DEDUP_REMOVED lines=16> */
.L_x_9384:
[----:B------:R-:W-:Y:S05]  /*58a0*/  BSYNC B2 ;  /* 0x0000000000027941 */ /* 0x000fea0003800000 */
.L_x_9383:
        /* <DEDUP_REMOVED lines=44> */
.L_x_9382:
[----:B------:R-:W-:Y:S05]  /*5b70*/  BSYNC B1 ;  /* 0x0000000000017941 */ /* 0x000fea0003800000 */
.L_x_9381:
[----:B------:R-:W-:Y:S01]  /*5b80*/  I2FP.F32.U32 R64, R72 ;  /* 0x0000004800407245 */ /* 0x000fe20000201000 */
[----:B------:R-:W-:Y:S01]  /*5b90*/  IMAD.MOV.U32 R65, RZ, RZ, 0x2f800000 ;  /* 0x2f800000ff417424 */ /* 0x000fe200078e00ff */
[----:B------:R-:W-:-:S03]  /*5ba0*/  SHF.L.U32 R67, R46, 0x10, RZ ;  /* 0x000000102e437819 */ /* 0x000fc600000006ff */
        /* <DEDUP_REMOVED lines=9> */
.L_x_9377:
[----:B------:R-:W-:Y:S05]  /*5c40*/  BSYNC B0 ;  /* 0x0000000000007941 */ /* 0x000fea0003800000 */
.L_x_9376:
        /* <DEDUP_REMOVED lines=18> */
.L_x_9388:
[----:B------:R-:W-:-:S07]  /*5d70*/  IMAD.MOV.U32 R65, RZ, RZ, R82 ;  /* 0x000000ffff417224 */ /* 0x000fce00078e0052 */
.L_x_9389:
[----:B------:R-:W-:Y:S05]  /*5d80*/  BSYNC B1 ;  /* 0x0000000000017941 */ /* 0x000fea0003800000 */
.L_x_9387:
        /* <DEDUP_REMOVED lines=16> */
.L_x_9393:
[----:B------:R-:W-:Y:S05]  /*5e90*/  BSYNC B2 ;  /* 0x0000000000027941 */ /* 0x000fea0003800000 */
.L_x_9392:
        /* <DEDUP_REMOVED lines=44> */
.L_x_9391:
[----:B------:R-:W-:Y:S05]  /*6160*/  BSYNC B1 ;  /* 0x0000000000017941 */ /* 0x000fea0003800000 */
.L_x_9390:
        /* <DEDUP_REMOVED lines=14> */
.L_x_9386:
[----:B------:R-:W-:Y:S05]  /*6250*/  BSYNC B0 ;  /* 0x0000000000007941 */ /* 0x000fea0003800000 */
.L_x_9385:
        /* <DEDUP_REMOVED lines=18> */
.L_x_9397:
[----:B------:R-:W-:-:S07]  /*6380*/  MOV R72, R82 ;  /* 0x0000005200487202 */ /* 0x000fce0000000f00 */
.L_x_9398:
[----:B------:R-:W-:Y:S05]  /*6390*/  BSYNC B1 ;  /* 0x0000000000017941 */ /* 0x000fea0003800000 */
.L_x_9396:
        /* <DEDUP_REMOVED lines=16> */
.L_x_9402:
[----:B------:R-:W-:Y:S05]  /*64a0*/  BSYNC B2 ;  /* 0x0000000000027941 */ /* 0x000fea0003800000 */
.L_x_9401:
        /* <DEDUP_REMOVED lines=44> */
.L_x_9400:
[----:B------:R-:W-:Y:S05]  /*6770*/  BSYNC B1 ;  /* 0x0000000000017941 */ /* 0x000fea0003800000 */
.L_x_9399:
        /* <DEDUP_REMOVED lines=12> */
.L_x_9395:
[----:B------:R-:W-:Y:S05]  /*6840*/  BSYNC B0 ;  /* 0x0000000000007941 */ /* 0x000fea0003800000 */
.L_x_9394:
        /* <DEDUP_REMOVED lines=18> */
.L_x_9406:
[----:B------:R-:W-:-:S07]  /*6970*/  IMAD.MOV.U32 R67, RZ, RZ, R82 ;  /* 0x000000ffff437224 */ /* 0x000fce00078e0052 */
.L_x_9407:
[----:B------:R-:W-:Y:S05]  /*6980*/  BSYNC B1 ;  /* 0x0000000000017941 */ /* 0x000fea0003800000 */
.L_x_9405:
        /* <DEDUP_REMOVED lines=16> */
.L_x_9411:
[----:B------:R-:W-:Y:S05]  /*6a90*/  BSYNC B2 ;  /* 0x0000000000027941 */ /* 0x000fea0003800000 */
.L_x_9410:
        /* <DEDUP_REMOVED lines=44> */
.L_x_9409:
[----:B------:R-:W-:Y:S05]  /*6d60*/  BSYNC B1 ;  /* 0x0000000000017941 */ /* 0x000fea0003800000 */
.L_x_9408:
[----:B------:R-:W-:Y:S01]  /*6d70*/  HFMA2.MMA R70, -RZ, RZ, 0.1171875, 0 ;  /* 0x2f800000ff467435 */ /* 0x000fe200000001ff */
[----:B------:R-:W-:Y:S02]  /*6d80*/  PRMT R68, R47, 0x7632, R68 ;  /* 0x000076322f447816 */ /* 0x000fe40000000044 */
[----:B------:R-:W-:Y:S02]  /*6d90*/  I2FP.F32.U32 R67, R67 ;  /* 0x0000004300437245 */ /* 0x000fe40000201000 */
[----:B------:R-:W-:Y:S01]  /*6da0*/  PRMT R69, R23, 0x7632, R69 ;  /* 0x0000763217457816 */ /* 0x000fe20000000045 */
[----:B------:R-:W-:-:S03]  /*6db0*/  IMAD.U32 R68, R68, 0x10000, RZ ;  /* 0x0001000044447824 */ /* 0x000fc600078e00ff */
[----:B------:R-:W-:Y:S01]  /*6dc0*/  SHF.L.U32 R69, R69, 0x10, RZ ;  /* 0x0000001045457819 */ /* 0x000fe200000006ff */
        /* <DEDUP_REMOVED lines=8> */
.L_x_9404:
[----:B------:R-:W-:Y:S05]  /*6e50*/  BSYNC B0 ;  /* 0x0000000000007941 */ /* 0x000fea0003800000 */
.L_x_9403:
        /* <DEDUP_REMOVED lines=30> */
.L_x_9413:
[----:B------:R-:W-:Y:S05]  /*7040*/  BSYNC B0 ;  /* 0x0000000000007941 */ /* 0x000fea0003800000 */
.L_x_9412:
        /* <DEDUP_REMOVED lines=22> */
.L_x_9417:
[----:B------:R-:W-:-:S07]  /*71b0*/  IMAD.MOV.U32 R100, RZ, RZ, R82 ;  /* 0x000000ffff647224 */ /* 0x000fce00078e0052 */
.L_x_9418:
[----:B------:R-:W-:Y:S05]  /*71c0*/  BSYNC B1 ;  /* 0x0000000000017941 */ /* 0x000fea0003800000 */
.L_x_9416:
        /* <DEDUP_REMOVED lines=16> */
.L_x_9422:
[----:B------:R-:W-:Y:S05]  /*72d0*/  BSYNC B2 ;  /* 0x0000000000027941 */ /* 0x000fea0003800000 */
.L_x_9421:
        /* <DEDUP_REMOVED lines=44> */
.L_x_9420:
[----:B------:R-:W-:Y:S05]  /*75a0*/  BSYNC B1 ;  /* 0x0000000000017941 */ /* 0x000fea0003800000 */
.L_x_9419:
[----:B------:R-:W-:Y:S01]  /*75b0*/  HFMA2.MMA R69, -RZ, RZ, 0.1171875, 0 ;  /* 0x2f800000ff457435 */ /* 0x000fe200000001ff */
[----:B------:R-:W-:Y:S01]  /*75c0*/  I2FP.F32.U32 R68, R100 ;  /* 0x0000006400447245 */ /* 0x000fe20000201000 */
[----:B-----5:R-:W-:-:S04]  /*75d0*/  IMAD.U32 R70, R44, 0x10000, RZ ;  /* 0x000100002c467824 */ /* 0x020fc800078e00ff */
[----:B------:R-:W-:-:S04]  /*75e0*/  FMUL.FTZ R70, R70, UR11 ;  /* 0x0000000b46467c20 */ /* 0x000fc80008410000 */
[----:B------:R-:W-:Y:S01]  /*75f0*/  FFMA.FTZ R68, R68, R69, 1.1641532182693481445e-10 ;  /* 0x2f00000044447423 */ /* 0x000fe20000010045 */
[----:B------:R-:W-:Y:S01]  /*7600*/  FMUL.FTZ R70, R70, UR10 ;  /* 0x0000000a46467c20 */ /* 0x000fe20008410000 */
[----:B------:R-:W-:-:S03]  /*7610*/  SHF.L.U32 R69, R16, 0x10, RZ ;  /* 0x0000001010457819 */ /* 0x000fc600000006ff */
[----:B------:R-:W-:-:S04]  /*7620*/  FSETP.GTU.FTZ.AND P1, PT, R68, UR9, PT ;  /* 0x0000000944007c0b */ /* 0x000fc8000bf3c000 */
[----:B------:R-:W-:Y:S02]  /*7630*/  FSEL R68, R70, RZ, !P1 ;  /* 0x000000ff46447208 */ /* 0x000fe40004800000 */
[----:B------:R-:W-:-:S03]  /*7640*/  SEL R100, RZ, 0x1, P1 ;  /* 0x00000001ff647807 */ /* 0x000fc60000800000 */
[----:B------:R-:W-:-:S04]  /*7650*/  FMUL.FTZ R68, R68, R69 ;  /* 0x0000004544447220 */ /* 0x000fc80000410000 */
[----:B------:R-:W-:-:S07]  /*7660*/  @P0 FADD.FTZ R68, R40, R68 ;  /* 0x0000004428440221 */ /* 0x000fce0000010000 */
.L_x_9415:
[----:B------:R-:W-:Y:S05]  /*7670*/  BSYNC B0 ;  /* 0x0000000000007941 */ /* 0x000fea0003800000 */
.L_x_9414:
        /* <DEDUP_REMOVED lines=18> */
.L_x_9426:
[----:B------:R-:W-:-:S07]  /*77a0*/  MOV R69, R82 ;  /* 0x0000005200457202 */ /* 0x000fce0000000f00 */
.L_x_9427:
[----:B------:R-:W-:Y:S05]  /*77b0*/  BSYNC B1 ;  /* 0x0000000000017941 */ /* 0x000fea0003800000 */
.L_x_9425:
        /* <DEDUP_REMOVED lines=16> */
.L_x_9431:
[----:B------:R-:W-:Y:S05]  /*78c0*/  BSYNC B2 ;  /* 0x0000000000027941 */ /* 0x000fea0003800000 */
.L_x_9430:
        /* <DEDUP_REMOVED lines=44> */
.L_x_9429:
[----:B------:R-:W-:Y:S05]  /*7b90*/  BSYNC B1 ;  /* 0x0000000000017941 */ /* 0x000fea0003800000 */
.L_x_9428:
        /* <DEDUP_REMOVED lines=14> */
.L_x_9424:
[----:B------:R-:W-:Y:S05]  /*7c80*/  BSYNC B0 ;  /* 0x0000000000007941 */ /* 0x000fea0003800000 */
.L_x_9423:
        /* <DEDUP_REMOVED lines=18> */
.L_x_9435:
[----:B------:R-:W-:-:S07]  /*7db0*/  IMAD.MOV.U32 R81, RZ, RZ, R82 ;  /* 0x000000ffff517224 */ /* 0x000fce00078e0052 */
.L_x_9436:
[----:B------:R-:W-:Y:S05]  /*7dc0*/  BSYNC B1 ;  /* 0x0000000000017941 */ /* 0x000fea0003800000 */
.L_x_9434:
        /* <DEDUP_REMOVED lines=16> */
.L_x_9440:
[----:B------:R-:W-:Y:S05]  /*7ed0*/  BSYNC B2 ;  /* 0x0000000000027941 */ /* 0x000fea0003800000 */
.L_x_9439:
        /* <DEDUP_REMOVED lines=44> */
.L_x_9438:
[----:B------:R-:W-:Y:S05]  /*81a0*/  BSYNC B1 ;  /* 0x0000000000017941 */ /* 0x000fea0003800000 */
.L_x_9437:
        /* <DEDUP_REMOVED lines=12> */
.L_x_9433:
[----:B------:R-:W-:Y:S05]  /*8270*/  BSYNC B0 ;  /* 0x0000000000007941 */ /* 0x000fea0003800000 */
.L_x_9432:
        /* <DEDUP_REMOVED lines=18> */
.L_x_9444:
[----:B------:R-:W-:-:S07]  /*83a0*/  MOV R71, R82 ;  /* 0x0000005200477202 */ /* 0x000fce0000000f00 */
.L_x_9445:
[----:B------:R-:W-:Y:S05]  /*83b0*/  BSYNC B1 ;  /* 0x0000000000017941 */ /* 0x000fea0003800000 */
.L_x_9443:
        /* <DEDUP_REMOVED lines=16> */
.L_x_9449:
[----:B------:R-:W-:Y:S05]  /*84c0*/  BSYNC B2 ;  /* 0x0000000000027941 */ /* 0x000fea0003800000 */
.L_x_9448:
        /* <DEDUP_REMOVED lines=44> */
.L_x_9447:
[----:B------:R-:W-:Y:S05]  /*8790*/  BSYNC B1 ;  /* 0x0000000000017941 */ /* 0x000fea0003800000 */
.L_x_9446:
        /* <DEDUP_REMOVED lines=14> */
.L_x_9442:
[----:B------:R-:W-:Y:S05]  /*8880*/  BSYNC B0 ;  /* 0x0000000000007941 */ /* 0x000fea0003800000 */
.L_x_9441:
        /* <DEDUP_REMOVED lines=18> */
.L_x_9453:
[----:B------:R-:W-:-:S07]  /*89b0*/  IMAD.MOV.U32 R81, RZ, RZ, R82 ;  /* 0x000000ffff517224 */ /* 0x000fce00078e0052 */
.L_x_9454:
[----:B------:R-:W-:Y:S05]  /*89c0*/  BSYNC B1 ;  /* 0x0000000000017941 */ /* 0x000fea0003800000 */
.L_x_9452:
        /* <DEDUP_REMOVED lines=16> */
.L_x_9458:
[----:B------:R-:W-:Y:S05]  /*8ad0*/  BSYNC B2 ;  /* 0x0000000000027941 */ /* 0x000fea0003800000 */
.L_x_9457:
        /* <DEDUP_REMOVED lines=44> */
.L_x_9456:
[----:B------:R-:W-:Y:S05]  /*8da0*/  BSYNC B1 ;  /* 0x0000000000017941 */ /* 0x000fea0003800000 */
.L_x_9455:
[----:B------:R-:W-:Y:S01]  /*8db0*/  HFMA2.MMA R73, -RZ, RZ, 0.1171875, 0 ;  /* 0x2f800000ff497435 */ /* 0x000fe200000001ff */
[----:B------:R-:W-:Y:S01]  /*8dc0*/  I2FP.F32.U32 R72, R81 ;  /* 0x0000005100487245 */ /* 0x000fe20000201000 */
[----:B------:R-:W-:-:S04]  /*8dd0*/  IMAD.U32 R75, R46, 0x10000, RZ ;  /* 0x000100002e4b7824 */ /* 0x000fc800078e00ff */
        /* <DEDUP_REMOVED lines=9> */
.L_x_9451:
[----:B------:R-:W-:Y:S05]  /*8e70*/  BSYNC B0 ;  /* 0x0000000000007941 */ /* 0x000fea0003800000 */
.L_x_9450:
        /* <DEDUP_REMOVED lines=18> */
.L_x_9462:
[----:B------:R-:W-:-:S07]  /*8fa0*/  MOV R73, R82 ;  /* 0x0000005200497202 */ /* 0x000fce0000000f00 */
.L_x_9463:
[----:B------:R-:W-:Y:S05]  /*8fb0*/  BSYNC B1 ;  /* 0x0000000000017941 */ /* 0x000fea0003800000 */
.L_x_9461:
        /* <DEDUP_REMOVED lines=16> */
.L_x_9467:
[----:B------:R-:W-:Y:S05]  /*90c0*/  BSYNC B2 ;  /* 0x0000000000027941 */ /* 0x000fea0003800000 */
.L_x_9466:
        /* <DEDUP_REMOVED lines=44> */
.L_x_9465:
[----:B------:R-:W-:Y:S05]  /*9390*/  BSYNC B1 ;  /* 0x0000000000017941 */ /* 0x000fea0003800000 */
.L_x_9464:
        /* <DEDUP_REMOVED lines=14> */
.L_x_9460:
[----:B------:R-:W-:Y:S05]  /*9480*/  BSYNC B0 ;  /* 0x0000000000007941 */ /* 0x000fea0003800000 */
.L_x_9459:
        /* <DEDUP_REMOVED lines=18> */
.L_x_9471:
[----:B------:R-:W-:-:S07]  /*95b0*/  IMAD.MOV.U32 R81, RZ, RZ, R82 ;  /* 0x000000ffff517224 */ /* 0x000fce00078e0052 */
.L_x_9472:
[----:B------:R-:W-:Y:S05]  /*95c0*/  BSYNC B1 ;  /* 0x0000000000017941 */ /* 0x000fea0003800000 */
.L_x_9470:
        /* <DEDUP_REMOVED lines=16> */
.L_x_9476:
[----:B------:R-:W-:Y:S05]  /*96d0*/  BSYNC B2 ;  /* 0x0000000000027941 */ /* 0x000fea0003800000 */
.L_x_9475:
        /* <DEDUP_REMOVED lines=44> */
.L_x_9474:
[----:B------:R-:W-:Y:S05]  /*99a0*/  BSYNC B1 ;  /* 0x0000000000017941 */ /* 0x000fea0003800000 */
.L_x_9473:
        /* <DEDUP_REMOVED lines=12> */
.L_x_9469:
[----:B------:R-:W-:Y:S05]  /*9a70*/  BSYNC B0 ;  /* 0x0000000000007941 */ /* 0x000fea0003800000 */
.L_x_9468:
        /* <DEDUP_REMOVED lines=18> */
.L_x_9480:
[----:B------:R-:W-:-:S07]  /*9ba0*/  MOV R75, R82 ;  /* 0x00000052004b7202 */ /* 0x000fce0000000f00 */
.L_x_9481:
[----:B------:R-:W-:Y:S05]  /*9bb0*/  BSYNC B1 ;  /* 0x0000000000017941 */ /* 0x000fea0003800000 */
.L_x_9479:
        /* <DEDUP_REMOVED lines=16> */
.L_x_9485:
[----:B------:R-:W-:Y:S05]  /*9cc0*/  BSYNC B2 ;  /* 0x0000000000027941 */ /* 0x000fea0003800000 */
.L_x_9484:
        /* <DEDUP_REMOVED lines=44> */
.L_x_9483:
[----:B------:R-:W-:Y:S05]  /*9f90*/  BSYNC B1 ;  /* 0x0000000000017941 */ /* 0x000fea0003800000 */
.L_x_9482:
        /* <DEDUP_REMOVED lines=14> */
.L_x_9478:
[----:B------:R-:W-:Y:S05]  /*a080*/  BSYNC B0 ;  /* 0x0000000000007941 */ /* 0x000fea0003800000 */
.L_x_9477:
[----:B------:R-:W-:Y:S01]  /*a090*/  FADD.FTZ R92, RZ, R52 ;  /* 0x00000034ff5c7221 */ /* 0x000fe20000010000 */
[----:B------:R-:W0:Y:S01]  /*a0a0*/  S2R R116, SR_TID.X ;  /* 0x0000000000747919 */ /* 0x000e220000002100 */
[----:B------:R-:W-:Y:S01]  /*a0b0*/  IMAD.WIDE.U32 R94, R119, 0x20, R94 ;  /* 0x00000020775e7825 */ /* 0x000fe200078e005e */
[----:B------:R-:W-:Y:S03]  /*a0c0*/  BSSY B0, `(.L_x_9486) ;  /* 0x0000032000007945 */ /* 0x000fe60003800000 */
[----:B------:R-:W-:Y:S01]  /*a0d0*/  FADD.FTZ R93, R92, R53 ;  /* 0x000000355c5d7221 */ /* 0x000fe20000010000 */
[----:B------:R-:W-:Y:S01]  /*a0e0*/  LOP3.LUT P0, RZ, R114, 0xff, RZ, 0xc0, !PT ;  /* 0x000000ff72ff7812 */ /* 0x000fe2000780c0ff */
[----:B------:R1:W-:Y:S02]  /*a0f0*/  STG.E.128 desc[UR4][R94.64], R68 ;  /* 0x000000445e007986 */ /* 0x0003e4000c101d04 */
[----:B------:R-:W-:-:S02]  /*a100*/  FADD.FTZ R92, R93, R54 ;  /* 0x000000365d5c7221 */ /* 0x000fc40000010000 */
[----:B------:R1:W-:Y:S02]  /*a110*/  STG.E.128 desc[UR4][R94.64+0x10], R72 ;  /* 0x000010485e007986 */ /* 0x0003e4000c101d04 */
        /* <DEDUP_REMOVED lines=23> */
[----:B-1----:R-:W-:Y:S06]  /*a290*/  @!P3 BRA `(.L_x_9487) ;  /* 0x000000000050b947 */ /* 0x002fec0003800000 */
[----:B------:R-:W-:Y:S02]  /*a2a0*/  SHF.L.U32 R93, R106, 0x10, RZ ;  /* 0x000000106a5d7819 */ /* 0x000fe400000006ff */
[----:B------:R-:W-:Y:S02]  /*a2b0*/  LOP3.LUT R92, R107, 0xffff, RZ, 0xc0, !PT ;  /* 0x0000ffff6b5c7812 */ /* 0x000fe400078ec0ff */
[----:B------:R-:W-:Y:S02]  /*a2c0*/  LOP3.LUT R93, R93, 0xff0000, RZ, 0xc0, !PT ;  /* 0x00ff00005d5d7812 */ /* 0x000fe400078ec0ff */
[----:B------:R-:W-:Y:S02]  /*a2d0*/  PRMT R95, R105, 0x7104, RZ ;  /* 0x00007104695f7816 */ /* 0x000fe400000000ff */
[----:B------:R-:W-:Y:S02]  /*a2e0*/  PRMT R94, R93, 0x4210, R92 ;  /* 0x000042105d5e7816 */ /* 0x000fe4000000005c */
[----:B------:R-:W0:Y:S01]  /*a2f0*/  LDC.64 R92, c[0x0][0x240] ;  /* 0x00009000ff5c7b82 */ /* 0x000e220000000a00 */
        /* <DEDUP_REMOVED lines=9> */
[----:B------:R-:W-:Y:S02]  /*a390*/  LOP3.LUT R109, R94, R110, R108, 0xfe, !PT ;  /* 0x0000006e5e6d7212 */ /* 0x000fe400078efe6c */
[----:B------:R-:W-:Y:S02]  /*a3a0*/  LOP3.LUT R95, R119, R95, RZ, 0xfc, !PT ;  /* 0x0000005f775f7212 */ /* 0x000fe400078efcff */
[----:B------:R-:W-:Y:S01]  /*a3b0*/  LOP3.LUT R94, R109, 0xff, R100, 0xf8, !PT ;  /* 0x000000ff6d5e7812 */ /* 0x000fe200078ef864 */
[----:B0-----:R-:W-:-:S05]  /*a3c0*/  IMAD.WIDE.U32 R92, R117, 0x8, R92 ;  /* 0x00000008755c7825 */ /* 0x001fca00078e005c */
[----:B------:R0:W-:Y:S02]  /*a3d0*/  STG.E.64 desc[UR4][R92.64], R94 ;  /* 0x0000005e5c007986 */ /* 0x0001e4000c101b04 */
.L_x_9487:
[----:B------:R-:W-:Y:S05]  /*a3e0*/  BSYNC B0 ;  /* 0x0000000000007941 */ /* 0x000fea0003800000 */
.L_x_9486:
        /* <DEDUP_REMOVED lines=72> */
.L_x_9502:
        /* <DEDUP_REMOVED lines=13> */
[----:B------:R-:W-:Y:S01]  /*a940*/  BSSY B0, `(.L_x_9489) ;  /* 0x00000d4000007945 */ /* 0x000fe20003800000 */
[----:B------:R-:W-:Y:S01]  /*a950*/  @!P1 IADD3 R109, R114, R109, RZ ;  /* 0x0000006d726d9210 */ /* 0x000fe20007ffe0ff */
[----:B------:R-:W-:Y:S01]  /*a960*/  BAR.SYNC.DEFER_BLOCKING 0x0 ;  /* 0x0000000000007b1d */ /* 0x000fe20000010000 */
[----:B0-----:R-:W-:Y:S02]  /*a970*/  @!P1 LEA R114, R93, R92, 0x18 ;  /* 0x0000005c5d729211 */ /* 0x001fe400078ec0ff */
[----:B------:R-:W-:-:S03]  /*a980*/  CS2R R92, SRZ ;  /* 0x00000000005c7805 */ /* 0x000fc6000001ff00 */
[----:B------:R-:W-:Y:S01]  /*a990*/  @!P1 IMAD R114, R109, 0x8, R114 ;  /* 0x000000086d729824 */ /* 0x000fe200078e0272 */
[----:B------:R-:W-:-:S04]  /*a9a0*/  HFMA2.MMA R109, -RZ, RZ, 0, 0 ;  /* 0x00000000ff6d7435 */ /* 0x000fc800000001ff */
[----:B------:R-:W-:Y:S02]  /*a9b0*/  @!P1 LDS.64 R92, [R114] ;  /* 0x00000000725c9984 */ /* 0x000fe40000000a00 */
[----:B------:R-:W-:Y:S01]  /*a9c0*/  @!P1 IMAD.MOV.U32 R109, RZ, RZ, 0x300 ;  /* 0x00000300ff6d9424 */ /* 0x000fe200078e00ff */
[----:B------:R-:W-:-:S04]  /*a9d0*/  LOP3.LUT P1, RZ, R95, 0x1f, R116, 0xf8, !PT ;  /* 0x0000001f5fff7812 */ /* 0x000fc8000782f874 */
[----:B------:R-:W0:Y:S01]  /*a9e0*/  SHFL.DOWN PT, R94, R109, 0x4, 0x1f ;  /* 0x08801f006d5e7f89 */ /* 0x000e2200000e0000 */
[-C--:B------:R-:W-:Y:S02]  /*a9f0*/  I2FP.F32.S32 R119, R109.reuse ;  /* 0x0000006d00777245 */ /* 0x080fe40000201400 */
[----:B0-----:R-:W-:Y:S02]  /*aa00*/  IADD3 R108, R94, R109, RZ ;  /* 0x0000006d5e6c7210 */ /* 0x001fe40007ffe0ff */
[----:B------:R-:W-:Y:S02]  /*aa10*/  I2FP.F32.S32 R111, R94 ;  /* 0x0000005e006f7245 */ /* 0x000fe40000201400 */
[----:B------:R-:W-:-:S04]  /*aa20*/  I2FP.F32.S32 R94, R108 ;  /* 0x0000006c005e7245 */ /* 0x000fc80000201400 */
[----:B------:R-:W0:Y:S01]  /*aa30*/  MUFU.RCP R110, R94 ;  /* 0x0000005e006e7308 */ /* 0x000e220000001000 */
[----:B------:R-:W1:Y:S04]  /*aa40*/  SHFL.DOWN PT, R117, R92, 0x4, 0x1f ;  /* 0x08801f005c757f89 */ /* 0x000e6800000e0000 */
        /* <DEDUP_REMOVED lines=13> */
[----:B-1----:R-:W-:Y:S01]  /*ab20*/  IMAD.IADD R110, R108, 0x1, R117 ;  /* 0x000000016c6e7824 */ /* 0x002fe200078e0275 */
[----:B------:R-:W-:-:S04]  /*ab30*/  I2FP.F32.S32 R118, R117 ;  /* 0x0000007500767245 */ /* 0x000fc80000201400 */
[----:B------:R-:W-:-:S04]  /*ab40*/  I2FP.F32.S32 R93, R110 ;  /* 0x0000006e005d7245 */ /* 0x000fc80000201400 */
[----:B------:R-:W1:Y:S01]  /*ab50*/  MUFU.RCP R108, R93 ;  /* 0x0000005d006c7308 */ /* 0x000e620000001000 */
[----:B0-----:R-:W-:Y:S01]  /*ab60*/  FMUL.FTZ R117, R92, R118 ;  /* 0x000000765c757220 */ /* 0x001fe20000410000 */
[----:B------:R-:W-:-:S03]  /*ab70*/  FADD.FTZ R92, R109, -R92 ;  /* 0x8000005c6d5c7221 */ /* 0x000fc60000010000 */
[----:B------:R-:W-:Y:S01]  /*ab80*/  FFMA.FTZ R119, R94, R109, R117 ;  /* 0x0000006d5e777223 */ /* 0x000fe20000010075 */
[----:B------:R-:W-:Y:S01]  /*ab90*/  FMUL.FTZ R117, R92, R92 ;  /* 0x0000005c5c757220 */ /* 0x000fe20000410000 */
[----:B------:R-:W0:Y:S03]  /*aba0*/  SHFL.DOWN PT, R109, R110, 0x1, 0x1f ;  /* 0x08201f006e6d7f89 */ /* 0x000e2600000e0000 */
[----:B------:R-:W-:-:S04]  /*abb0*/  FMUL.FTZ R117, R94, R117 ;  /* 0x000000755e757220 */ /* 0x000fc80000410000 */
[----:B------:R-:W-:Y:S01]  /*abc0*/  FMUL.FTZ R118, R117, R118 ;  /* 0x0000007675767220 */ /* 0x000fe20000410000 */
[----:B--2---:R-:W-:Y:S01]  /*abd0*/  FADD.FTZ R117, R111, R114 ;  /* 0x000000726f757221 */ /* 0x004fe20000010000 */
[C---:B-1----:R-:W-:Y:S01]  /*abe0*/  FMUL.FTZ R92, R108.reuse, R119 ;  /* 0x000000776c5c7220 */ /* 0x042fe20000410000 */
[----:B------:R-:W1:Y:S02]  /*abf0*/  LDC R114, c[0x0][0x2d8] ;  /* 0x0000b600ff727b82 */ /* 0x000e640000000800 */
[----:B------:R-:W-:Y:S02]  /*ac00*/  FFMA.FTZ R117, R108, R118, R117 ;  /* 0x000000766c757223 */ /* 0x000fe40000010075 */
[----:B------:R-:W2:Y:S04]  /*ac10*/  SHFL.DOWN PT, R111, R92, 0x1, 0x1f ;  /* 0x08201f005c6f7f89 */ /* 0x000ea800000e0000 */
[----:B------:R-:W3:Y:S01]  /*ac20*/  SHFL.DOWN PT, R94, R117, 0x1, 0x1f ;  /* 0x08201f00755e7f89 */ /* 0x000ee200000e0000 */
[----:B0-----:R-:W-:-:S02]  /*ac30*/  IADD3 R108, R110, R109, RZ ;  /* 0x0000006d6e6c7210 */ /* 0x001fc40007ffe0ff */
[----:B------:R-:W-:Y:S02]  /*ac40*/  I2FP.F32.S32 R109, R109 ;  /* 0x0000006d006d7245 */ /* 0x000fe40000201400 */
[----:B------:R-:W-:-:S06]  /*ac50*/  I2FP.F32.S32 R108, R108 ;  /* 0x0000006c006c7245 */ /* 0x000fcc0000201400 */
[----:B------:R-:W0:Y:S01]  /*ac60*/  MUFU.RCP R108, R108 ;  /* 0x0000006c006c7308 */ /* 0x000e220000001000 */
[----:B--2---:R-:W-:Y:S01]  /*ac70*/  FMUL.FTZ R110, R111, R109 ;  /* 0x0000006d6f6e7220 */ /* 0x004fe20000410000 */
[----:B------:R-:W-:-:S03]  /*ac80*/  FADD.FTZ R111, R92, -R111 ;  /* 0x8000006f5c6f7221 */ /* 0x000fc60000010000 */
[----:B------:R-:W-:Y:S01]  /*ac90*/  FFMA.FTZ R119, R93, R92, R110 ;  /* 0x0000005c5d777223 */ /* 0x000fe2000001006e */
[----:B------:R-:W-:-:S04]  /*aca0*/  FMUL.FTZ R110, R111, R111 ;  /* 0x0000006f6f6e7220 */ /* 0x000fc80000410000 */
[----:B------:R-:W-:Y:S01]  /*acb0*/  FMUL.FTZ R110, R93, R110 ;  /* 0x0000006e5d6e7220 */ /* 0x000fe20000410000 */
[----:B---3--:R-:W-:Y:S01]  /*acc0*/  FADD.FTZ R93, R117, R94 ;  /* 0x0000005e755d7221 */ /* 0x008fe20000010000 */
[----:B0-----:R-:W-:Y:S02]  /*acd0*/  FMUL.FTZ R111, R108, R119 ;  /* 0x000000776c6f7220 */ /* 0x001fe40000410000 */
[----:B------:R-:W-:Y:S01]  /*ace0*/  FMUL.FTZ R110, R110, R109 ;  /* 0x0000006d6e6e7220 */ /* 0x000fe20000410000 */
[----:B------:R-:W0:Y:S03]  /*acf0*/  @!P1 LDC.64 R94, c[0x0][0x258] ;  /* 0x00009600ff5e9b82 */ /* 0x000e260000000a00 */
[----:B------:R-:W-:Y:S01]  /*ad00*/  FFMA.FTZ R110, R108, R110, R93 ;  /* 0x0000006e6c6e7223 */ /* 0x000fe2000001005d */
[----:B------:R-:W2:Y:S04]  /*ad10*/  SHFL.IDX PT, R111, R111, RZ, 0x1f ;  /* 0x00001fff6f6f7589 */ /* 0x000ea800000e0000 */
[----:B------:R-:W1:Y:S01]  /*ad20*/  SHFL.IDX PT, R117, R110, RZ, 0x1f ;  /* 0x00001fff6e757589 */ /* 0x000e6200000e0000 */
[----:B------:R-:W3:Y:S01]  /*ad30*/  @!P1 LDC.64 R92, c[0x0][0x250] ;  /* 0x00009400ff5c9b82 */ /* 0x000ee20000000a00 */
[----:B0-----:R-:W-:Y:S01]  /*ad40*/  @!P1 LEA R94, P4, R0, R94, 0x2 ;  /* 0x0000005e005e9211 */ /* 0x001fe200078810ff */
[----:B--2---:R-:W-:-:S03]  /*ad50*/  FMUL.FTZ R108, R111, R111 ;  /* 0x0000006f6f6c7220 */ /* 0x004fc60000410000 */
[----:B------:R-:W-:Y:S02]  /*ad60*/  @!P1 LEA.HI.X R95, R0, R95, R112, 0x2, P4 ;  /* 0x0000005f005f9211 */ /* 0x000fe400020f1470 */
        /* <DEDUP_REMOVED lines=10> */
[----:B------:R-:W-:Y:S01]  /*ae10*/  VIADD R94, R113, 0xffffffff ;  /* 0xffffffff715e7836 */ /* 0x000fe20000000000 */
[----:B------:R-:W-:-:S03]  /*ae20*/  FSEL R92, R111, RZ, !P2 ;  /* 0x000000ff6f5c7208 */ /* 0x000fc60005000000 */
[----:B------:R-:W-:Y:S02]  /*ae30*/  IMAD R115, R94, R115, RZ ;  /* 0x000000735e737224 */ /* 0x000fe400078e02ff */
[C---:B------:R-:W-:Y:S01]  /*ae40*/  FADD.FTZ R94, -R92.reuse, R52 ;  /* 0x000000345c5e7221 */ /* 0x040fe20000010100 */
[C-C-:B------:R-:W-:Y:S01]  /*ae50*/  FADD.FTZ R52, -R92.reuse, R53.reuse ;  /* 0x000000355c347221 */ /* 0x140fe20000010100 */
[C---:B------:R-:W-:Y:S01]  /*ae60*/  FADD.FTZ R54, -R92.reuse, R54 ;  /* 0x000000365c367221 */ /* 0x040fe20000010100 */
[C---:B------:R-:W-:Y:S01]  /*ae70*/  FADD.FTZ R56, -R92.reuse, R56 ;  /* 0x000000385c387221 */ /* 0x040fe20000010100 */
[----:B------:R-:W-:Y:S01]  /*ae80*/  PRMT R53, R39, 0x7632, R53 ;  /* 0x0000763227357816 */ /* 0x000fe20000000035 */
        /* <DEDUP_REMOVED lines=21> */
[----:B------:R-:W-:Y:S01]  /*afe0*/  FMUL.FTZ R54, R109, R56 ;  /* 0x000000386d367220 */ /* 0x000fe20000410000 */
[----:B------:R-:W-:Y:S01]  /*aff0*/  IMAD.U32 R92, R53, 0x10000, RZ ;  /* 0x00010000355c7824 */ /* 0x000fe200078e00ff */
[C---:B------:R-:W-:Y:S01]  /*b000*/  PRMT R56, R38.reuse, 0x7632, R56 ;  /* 0x0000763226387816 */ /* 0x040fe20000000038 */
[C---:B------:R-:W-:Y:S01]  /*b010*/  FMUL.FTZ R53, R109.reuse, R52 ;  /* 0x000000346d357220 */ /* 0x040fe20000410000 */
[C---:B------:R-:W-:Y:S01]  /*b020*/  FMUL.FTZ R52, R109.reuse, R55 ;  /* 0x000000376d347220 */ /* 0x040fe20000410000 */
[C---:B------:R-:W-:Y:S01]  /*b030*/  FMUL.FTZ R55, R109.reuse, R68 ;  /* 0x000000446d377220 */ /* 0x040fe20000410000 */
[C---:B------:R-:W-:Y:S01]  /*b040*/  FMUL.FTZ R73, R109.reuse, R58 ;  /* 0x0000003a6d497220 */ /* 0x040fe20000410000 */
[----:B------:R-:W-:Y:S01]  /*b050*/  FMUL.FTZ R67, R109, R70 ;  /* 0x000000466d437220 */ /* 0x000fe20000410000 */
[----:B------:R-:W-:Y:S01]  /*b060*/  SHF.L.U32 R68, R38, 0x10, RZ ;  /* 0x0000001026447819 */ /* 0x000fe200000006ff */
[----:B------:R-:W-:Y:S01]  /*b070*/  IMAD.U32 R70, R56, 0x10000, RZ ;  /* 0x0001000038467824 */ /* 0x000fe200078e00ff */
[----:B------:R-:W-:Y:S01]  /*b080*/  SHF.L.U32 R61, R39, 0x10, RZ ;  /* 0x00000010273d7819 */ /* 0x000fe200000006ff */
[----:B------:R-:W-:Y:S01]  /*b090*/  FMUL.FTZ R108, R109, R108 ;  /* 0x0000006c6d6c7220 */ /* 0x000fe20000410000 */
[----:B------:R-:W-:Y:S01]  /*b0a0*/  PRMT R58, R37, 0x7632, R58 ;  /* 0x00007632253a7816 */ /* 0x000fe2000000003a */
[----:B------:R-:W-:Y:S01]  /*b0b0*/  FFMA.FTZ R54, R54, R68, R5 ;  /* 0x0000004436367223 */ /* 0x000fe20000010005 */
[----:B------:R-:W-:Y:S01]  /*b0c0*/  PRMT R56, R36, 0x7632, R56 ;  /* 0x0000763224387816 */ /* 0x000fe20000000038 */
[----:B------:R-:W-:Y:S01]  /*b0d0*/  FFMA.FTZ R61, R73, R61, R6 ;  /* 0x0000003d493d7223 */ /* 0x000fe20000010006 */
[----:B------:R-:W-:Y:S01]  /*b0e0*/  FMUL.FTZ R94, R109, R94 ;  /* 0x0000005e6d5e7220 */ /* 0x000fe20000410000 */
[----:B------:R-:W-:Y:S01]  /*b0f0*/  IMAD.U32 R68, R58, 0x10000, RZ ;  /* 0x000100003a447824 */ /* 0x000fe200078e00ff */
[----:B------:R-:W-:Y:S01]  /*b100*/  SHF.L.U32 R58, R36, 0x10, RZ ;  /* 0x00000010243a7819 */ /* 0x000fe200000006ff */
[----:B------:R-:W-:Y:S01]  /*b110*/  IMAD.U32 R73, R56, 0x10000, RZ ;  /* 0x0001000038497824 */ /* 0x000fe200078e00ff */
[----:B------:R-:W-:Y:S01]  /*b120*/  SHF.R.S32.HI R56, RZ, 0x1f, R115 ;  /* 0x0000001fff387819 */ /* 0x000fe20000011473 */
[----:B------:R-:W-:Y:S01]  /*b130*/  FFMA.FTZ R108, R108, R68, R85 ;  /* 0x000000446c6c7223 */ /* 0x000fe20000010055 */
[----:B------:R-:W-:Y:S01]  /*b140*/  SHF.L.U32 R68, R35, 0x10, RZ ;  /* 0x0000001023447819 */ /* 0x000fe200000006ff */
[----:B------:R-:W-:Y:S01]  /*b150*/  FFMA.FTZ R73, R53, R73, R84 ;  /* 0x0000004935497223 */ /* 0x000fe20000010054 */
[----:B------:R-:W-:Y:S01]  /*b160*/  FMUL.FTZ R95, R109, R66 ;  /* 0x000000426d5f7220 */ /* 0x000fe20000410000 */
[----:B------:R-:W-:Y:S01]  /*b170*/  FFMA.FTZ R94, R94, R58, R3 ;  /* 0x0000003a5e5e7223 */ /* 0x000fe20000010003 */
[----:B------:R-:W-:Y:S01]  /*b180*/  PRMT R53, R33, 0x7632, R53 ;  /* 0x0000763221357816 */ /* 0x000fe20000000035 */
[----:B------:R-:W-:Y:S01]  /*b190*/  FMUL.FTZ R116, R109, R116 ;  /* 0x000000746d747220 */ /* 0x000fe20000410000 */
[----:B------:R-:W-:Y:S01]  /*b1a0*/  SHF.L.U32 R66, R37, 0x10, RZ ;  /* 0x0000001025427819 */ /* 0x000fe200000006ff */
[C---:B------:R-:W-:Y:S01]  /*b1b0*/  FMUL.FTZ R64, R109.reuse, R64 ;  /* 0x000000406d407220 */ /* 0x040fe20000410000 */
[----:B------:R-:W-:Y:S01]  /*b1c0*/  PRMT R58, R34, 0x7632, R58 ;  /* 0x00007632223a7816 */ /* 0x000fe2000000003a */
[----:B------:R-:W-:Y:S01]  /*b1d0*/  FMUL.FTZ R65, R109, R118 ;  /* 0x000000766d417220 */ /* 0x000fe20000410000 */
[----:B------:R-:W-:Y:S01]  /*b1e0*/  LEA.HI R115, R56, R115, RZ, 0x3 ;  /* 0x0000007338737211 */ /* 0x000fe200078f18ff */
[----:B------:R-:W-:Y:S01]  /*b1f0*/  FFMA.FTZ R56, R95, R68, R10 ;  /* 0x000000445f387223 */ /* 0x000fe2000001000a */
[----:B------:R-:W-:Y:S01]  /*b200*/  SHF.L.U32 R68, R34, 0x10, RZ ;  /* 0x0000001022447819 */ /* 0x000fe200000006ff */
[----:B------:R-:W-:-:S02]  /*b210*/  IMAD.U32 R53, R53, 0x10000, RZ ;  /* 0x0001000035357824 */ /* 0x000fc400078e00ff */
[----:B------:R-:W-:Y:S01]  /*b220*/  FFMA.FTZ R57, R57, R66, R4 ;  /* 0x0000004239397223 */ /* 0x000fe20000010004 */
[----:B------:R-:W-:Y:S01]  /*b230*/  IMAD.U32 R95, R58, 0x10000, RZ ;  /* 0x000100003a5f7824 */ /* 0x000fe200078e00ff */
[----:B------:R-:W-:Y:S01]  /*b240*/  PRMT R66, R35, 0x7632, R66 ;  /* 0x0000763223427816 */ /* 0x000fe20000000042 */
[----:B------:R-:W-:Y:S01]  /*b250*/  FFMA.FTZ R116, R116, R53, R89 ;  /* 0x0000003574747223 */ /* 0x000fe20000010059 */
[----:B------:R-:W-:Y:S01]  /*b260*/  FMUL.FTZ R63, R109, R62 ;  /* 0x0000003e6d3f7220 */ /* 0x000fe20000410000 */
[----:B------:R-:W-:Y:S01]  /*b270*/  FFMA.FTZ R58, R64, R68, R9 ;  /* 0x00000044403a7223 */ /* 0x000fe20000010009 */
[----:B------:R-:W-:Y:S01]  /*b280*/  FFMA.FTZ R95, R65, R95, R90 ;  /* 0x0000005f415f7223 */ /* 0x000fe2000001005a */
[----:B------:R-:W-:Y:S01]  /*b290*/  PRMT R53, R32, 0x7632, R53 ;  /* 0x0000763220357816 */ /* 0x000fe20000000035 */
[----:B------:R-:W-:Y:S01]  /*b2a0*/  FMUL.FTZ R62, R109, R75 ;  /* 0x0000004b6d3e7220 */ /* 0x000fe20000410000 */
[----:B------:R-:W0:Y:S01]  /*b2b0*/  LDC.64 R64, c[0x0][0x2b8] ;  /* 0x0000ae00ff407b82 */ /* 0x000e220000000a00 */
[----:B------:R-:W-:Y:S01]  /*b2c0*/  IMAD.U32 R75, R66, 0x10000, RZ ;  /* 0x00010000424b7824 */ /* 0x000fe200078e00ff */
        /* <DEDUP_REMOVED lines=14> */
[----:B------:R-:W-:-:S02]  /*b3b0*/  IMAD.U32 R70, R31, 0x10000, RZ ;  /* 0x000100001f467824 */ /* 0x000fc400078e00ff */
[----:B------:R-:W-:Y:S01]  /*b3c0*/  FFMA.FTZ R109, R59, R53, R88 ;  /* 0x000000353b6d7223 */ /* 0x000fe20000010058 */
[----:B------:R-:W-:Y:S01]  /*b3d0*/  SHF.L.U32 R53, R30, 0x10, RZ ;  /* 0x000000101e357819 */ /* 0x000fe200000006ff */
[----:B------:R-:W-:Y:S01]  /*b3e0*/  FFMA.FTZ R92, R112, R92, R87 ;  /* 0x0000005c705c7223 */ /* 0x000fe20000010057 */
[----:B------:R-:W-:Y:S01]  /*b3f0*/  FFMA.FTZ R93, R93, R70, R14 ;  /* 0x000000465d5d7223 */ /* 0x000fe2000001000e */
[----:B------:R-:W-:Y:S01]  /*b400*/  FFMA.FTZ R60, R60, R66, R7 ;  /* 0x000000423c3c7223 */ /* 0x000fe20000010007 */
[----:B------:R-:W-:Y:S01]  /*b410*/  SHF.L.U32 R70, R29, 0x10, RZ ;  /* 0x000000101d467819 */ /* 0x000fe200000006ff */
[----:B------:R-:W-:Y:S01]  /*b420*/  FFMA.FTZ R72, R72, R53, R13 ;  /* 0x0000003548487223 */ /* 0x000fe2000001000d */
[----:B------:R-:W-:Y:S01]  /*b430*/  PRMT R68, R31, 0x7632, R68 ;  /* 0x000076321f447816 */ /* 0x000fe20000000044 */
[----:B------:R-:W-:Y:S01]  /*b440*/  FFMA.FTZ R75, R120, R75, R91 ;  /* 0x0000004b784b7223 */ /* 0x000fe2000001005b */
[----:B------:R-:W-:Y:S01]  /*b450*/  PRMT R66, R30, 0x7632, R66 ;  /* 0x000076321e427816 */ /* 0x000fe20000000042 */
[----:B------:R-:W-:Y:S01]  /*b460*/  FFMA.FTZ R70, R67, R70, R12 ;  /* 0x0000004643467223 */ /* 0x000fe2000001000c */
[----:B------:R-:W-:Y:S01]  /*b470*/  PRMT R59, R29, 0x7632, R59 ;  /* 0x000076321d3b7816 */ /* 0x000fe2000000003b */
[----:B------:R-:W-:Y:S01]  /*b480*/  IMAD.U32 R68, R68, 0x10000, RZ ;  /* 0x0001000044447824 */ /* 0x000fe200078e00ff */
[----:B------:R-:W-:Y:S01]  /*b490*/  PRMT R53, R28, 0x7632, R53 ;  /* 0x000076321c357816 */ /* 0x000fe20000000035 */
[----:B------:R-:W-:Y:S01]  /*b4a0*/  IMAD.U32 R66, R66, 0x10000, RZ ;  /* 0x0001000042427824 */ /* 0x000fe200078e00ff */
[----:B------:R-:W-:Y:S01]  /*b4b0*/  LEA.HI.SX32 R115, R115, R2, 0x1d ;  /* 0x0000000273737211 */ /* 0x000fe200078feaff */
[----:B------:R-:W-:Y:S01]  /*b4c0*/  IMAD.U32 R113, R59, 0x10000, RZ ;  /* 0x000100003b717824 */ /* 0x000fe200078e00ff */
[----:B------:R-:W-:Y:S01]  /*b4d0*/  SHF.L.U32 R74, R28, 0x10, RZ ;  /* 0x000000101c4a7819 */ /* 0x000fe200000006ff */
[----:B------:R-:W-:Y:S01]  /*b4e0*/  IMAD.U32 R59, R53, 0x10000, RZ ;  /* 0x00010000353b7824 */ /* 0x000fe200078e00ff */
[C---:B------:R-:W-:Y:S01]  /*b4f0*/  IADD3 R67, R115.reuse, 0x100, RZ ;  /* 0x0000010073437810 */ /* 0x040fe20007ffe0ff */
[----:B------:R-:W-:-:S02]  /*b500*/  VIADD R53, R115, 0x200 ;  /* 0x0000020073357836 */ /* 0x000fc40000000000 */
[----:B------:R-:W-:Y:S01]  /*b510*/  FFMA.FTZ R62, R62, R68, R99 ;  /* 0x000000443e3e7223 */ /* 0x000fe20000010063 */
[----:B------:R-:W-:Y:S01]  /*b520*/  FFMA.FTZ R111, R69, R66, R98 ;  /* 0x00000042456f7223 */ /* 0x000fe20000010062 */
[----:B------:R-:W-:Y:S01]  /*b530*/  FFMA.FTZ R113, R122, R113, R97 ;  /* 0x000000717a717223 */ /* 0x000fe20000010061 */
[----:B------:R-:W-:Y:S01]  /*b540*/  FFMA.FTZ R74, R52, R74, R11 ;  /* 0x0000004a344a7223 */ /* 0x000fe2000001000b */
        /* <DEDUP_REMOVED lines=10> */
[----:B------:R-:W-:Y:S01]  /*b5f0*/  F2FP.BF16.F32.PACK_AB R58, R95, R58 ;  /* 0x0000003a5f3a723e */ /* 0x000fe200000010ff */
[----:B------:R0:W-:Y:S01]  /*b600*/  STG.E.128 desc[UR4][R68.64], R52 ;  /* 0x0000003444007986 */ /* 0x0001e2000c101d04 */
[----:B------:R-:W-:Y:S02]  /*b610*/  F2FP.BF16.F32.PACK_AB R56, R109, R60 ;  /* 0x0000003c6d38723e */ /* 0x000fe400000010ff */
[----:B------:R-:W-:-:S02]  /*b620*/  F2FP.BF16.F32.PACK_AB R63, R62, R93 ;  /* 0x0000005d3e3f723e */ /* 0x000fc400000010ff */
[----:B------:R-:W-:Y:S01]  /*b630*/  F2FP.BF16.F32.PACK_AB R62, R111, R72 ;  /* 0x000000486f3e723e */ /* 0x000fe200000010ff */
[----:B------:R0:W-:Y:S01]  /*b640*/  STG.E.128 desc[UR4][R66.64], R56 ;  /* 0x0000003842007986 */ /* 0x0001e2000c101d04 */
[----:B------:R-:W-:Y:S02]  /*b650*/  F2FP.BF16.F32.PACK_AB R61, R113, R70 ;  /* 0x00000046713d723e */ /* 0x000fe400000010ff */
[----:B------:R-:W-:-:S05]  /*b660*/  F2FP.BF16.F32.PACK_AB R60, R117, R74 ;  /* 0x0000004a753c723e */ /* 0x000fca00000010ff */
[----:B------:R0:W-:Y:S02]  /*b670*/  STG.E.128 desc[UR4][R64.64], R60 ;  /* 0x0000003c40007986 */ /* 0x0001e4000c101d04 */
.L_x_9490:
[----:B------:R-:W-:Y:S05]  /*b680*/  BSYNC B0 ;  /* 0x0000000000007941 */ /* 0x000fea0003800000 */
.L_x_9489:
[----:B------:R-:W-:Y:S02]  /*b690*/  IADD3 R0, R0, UR14, RZ ;  /* 0x0000000e00007c10 */ /* 0x000fe4000fffe0ff */
[----:B------:R-:W-:Y:S02]  /*b6a0*/  SEL R114, RZ, 0x1, P0 ;  /* 0x00000001ff727807 */ /* 0x000fe40000000000 */
[----:B------:R-:W-:-:S13]  /*b6b0*/  ISETP.GE.AND P1, PT, R0, UR15, PT ;  /* 0x0000000f00007c0c */ /* 0x000fda000bf26270 */
[----:B------:R-:W-:Y:S05]  /*b6c0*/  @!P1 BRA `(.L_x_9491) ;  /* 0xffffff5000dc9947 */ /* 0x000fea000383ffff */
[----:B------:R-:W-:Y:S05]  /*b6d0*/  EXIT ;  /* 0x000000000000794d */ /* 0x000fea0003800000 */
.L_x_9488:
[----:B------:R-:W-:Y:S01]  /*b6e0*/  IMAD.MOV.U32 R117, RZ, RZ, 0x1 ;  /* 0x00000001ff757424 */ /* 0x000fe200078e00ff */
[----:B------:R-:W-:Y:S01]  /*b6f0*/  MOV R122, 0x1f ;  /* 0x0000001f007a7802 */ /* 0x000fe20000000f00 */
[----:B------:R-:W-:-:S07]  /*b700*/  IMAD.MOV.U32 R111, RZ, RZ, -0x1 ;  /* 0xffffffffff6f7424 */ /* 0x000fce00078e00ff */
[----:B0-----:R-:W-:Y:S05]  /*b710*/  WARPSYNC.COLLECTIVE R111, `(.L_x_9492) ;  /* 0x000000006f087348 */ /* 0x001fea0003c00000 */
[----:B------:R1:W2:Y:S02]  /*b720*/  SHFL.BFLY P3, R110, R120, R117, R122 ;  /* 0x0c000075786e7389 */ /* 0x0002a4000006007a */
[----:B012---:R-:W-:Y:S01]  /*b730*/  ENDCOLLECTIVE ;  /* 0x000000000000791b */ /* 0x007fe20003800000 */
.L_x_9492:
[----:B------:R-:W-:Y:S01]  /*b740*/  HFMA2.MMA R117, -RZ, RZ, 0, 1.1920928955078125e-07 ;  /* 0x00000002ff757435 */ /* 0x000fe200000001ff */
[----:B------:R-:W-:-:S05]  /*b750*/  MOV R93, R110 ;  /* 0x0000006e005d7202 */ /* 0x000fca0000000f00 */
[----:B------:R-:W-:-:S04]  /*b760*/  FADD.FTZ R94, R120, R93 ;  /* 0x0000005d785e7221 */ /* 0x000fc80000010000 */
[----:B------:R-:W-:-:S07]  /*b770*/  IMAD.MOV.U32 R120, RZ, RZ, R94 ;  /* 0x000000ffff787224 */ /* 0x000fce00078e005e */
[----:B------:R-:W-:Y:S05]  /*b780*/  WARPSYNC.COLLECTIVE R111, `(.L_x_9493) ;  /* 0x000000006f087348 */ /* 0x000fea0003c00000 */
[----:B------:R0:W1:Y:S02]  /*b790*/  SHFL.BFLY P3, R110, R120, R117, R122 ;  /* 0x0c000075786e7389 */ /* 0x000064000006007a */
[----:B01----:R-:W-:Y:S01]  /*b7a0*/  ENDCOLLECTIVE ;  /* 0x000000000000791b */ /* 0x003fe20003800000 */
.L_x_9493:
[----:B------:R-:W-:Y:S02]  /*b7b0*/  IMAD.MOV.U32 R117, RZ, RZ, 0x4 ;  /* 0x00000004ff757424 */ /* 0x000fe400078e00ff */
[----:B------:R-:W-:-:S04]  /*b7c0*/  IMAD.MOV.U32 R93, RZ, RZ, R110 ;  /* 0x000000ffff5d7224 */ /* 0x000fc800078e006e */
[----:B------:R-:W-:-:S05]  /*b7d0*/  FADD.FTZ R95, R94, R93 ;  /* 0x0000005d5e5f7221 */ /* 0x000fca0000010000 */
[----:B------:R-:W-:-:S07]  /*b7e0*/  MOV R120, R95 ;  /* 0x0000005f00787202 */ /* 0x000fce0000000f00 */
[----:B------:R-:W-:Y:S05]  /*b7f0*/  WARPSYNC.COLLECTIVE R111, `(.L_x_9494) ;  /* 0x000000006f087348 */ /* 0x000fea0003c00000 */
[----:B------:R0:W1:Y:S02]  /*b800*/  SHFL.BFLY P3, R110, R120, R117, R122 ;  /* 0x0c000075786e7389 */ /* 0x000064000006007a */
[----:B01----:R-:W-:Y:S01]  /*b810*/  ENDCOLLECTIVE ;  /* 0x000000000000791b */ /* 0x003fe20003800000 */
.L_x_9494:
[----:B------:R-:W-:Y:S01]  /*b820*/  HFMA2.MMA R117, -RZ, RZ, 0, 4.76837158203125e-07 ;  /* 0x00000008ff757435 */ /* 0x000fe200000001ff */
[----:B------:R-:W-:-:S05]  /*b830*/  MOV R92, R110 ;  /* 0x0000006e005c7202 */ /* 0x000fca0000000f00 */
[----:B------:R-:W-:-:S04]  /*b840*/  FADD.FTZ R108, R95, R92 ;  /* 0x0000005c5f6c7221 */ /* 0x000fc80000010000 */
[----:B------:R-:W-:-:S07]  /*b850*/  IMAD.MOV.U32 R120, RZ, RZ, R108 ;  /* 0x000000ffff787224 */ /* 0x000fce00078e006c */
[----:B------:R-:W-:Y:S05]  /*b860*/  WARPSYNC.COLLECTIVE R111, `(.L_x_9495) ;  /* 0x000000006f087348 */ /* 0x000fea0003c00000 */
[----:B------:R0:W1:Y:S02]  /*b870*/  SHFL.BFLY P3, R110, R120, R117, R122 ;  /* 0x0c000075786e7389 */ /* 0x000064000006007a */
[----:B01----:R-:W-:Y:S01]  /*b880*/  ENDCOLLECTIVE ;  /* 0x000000000000791b */ /* 0x003fe20003800000 */
.L_x_9495:
[----:B------:R-:W-:Y:S02]  /*b890*/  IMAD.MOV.U32 R117, RZ, RZ, 0x10 ;  /* 0x00000010ff757424 */ /* 0x000fe400078e00ff */
[----:B------:R-:W-:-:S04]  /*b8a0*/  IMAD.MOV.U32 R93, RZ, RZ, R110 ;  /* 0x000000ffff5d7224 */ /* 0x000fc800078e006e */
[----:B------:R-:W-:-:S05]  /*b8b0*/  FADD.FTZ R109, R108, R93 ;  /* 0x0000005d6c6d7221 */ /* 0x000fca0000010000 */
[----:B------:R-:W-:-:S07]  /*b8c0*/  MOV R120, R109 ;  /* 0x0000006d00787202 */ /* 0x000fce0000000f00 */
[----:B------:R-:W-:Y:S05]  /*b8d0*/  WARPSYNC.COLLECTIVE R111, `(.L_x_9496) ;  /* 0x000000006f087348 */ /* 0x000fea0003c00000 */
[----:B------:R0:W1:Y:S02]  /*b8e0*/  SHFL.BFLY P3, R110, R120, R117, R122 ;  /* 0x0c000075786e7389 */ /* 0x000064000006007a */
[----:B01----:R-:W-:Y:S01]  /*b8f0*/  ENDCOLLECTIVE ;  /* 0x000000000000791b */ /* 0x003fe20003800000 */
.L_x_9496:
        /* <DEDUP_REMOVED lines=56> */
.L_x_9497:
[----:B------:R-:W-:Y:S02]  /*bc80*/  IMAD.MOV.U32 R117, RZ, RZ, 0x2 ;  /* 0x00000002ff757424 */ /* 0x000fe400078e00ff */
[----:B------:R-:W-:-:S04]  /*bc90*/  IMAD.MOV.U32 R94, RZ, RZ, R110 ;  /* 0x000000ffff5e7224 */ /* 0x000fc800078e006e */
[----:B------:R-:W-:-:S05]  /*bca0*/  FADD.FTZ R94, R93, R94 ;  /* 0x0000005e5d5e7221 */ /* 0x000fca0000010000 */
[----:B------:R-:W-:-:S07]  /*bcb0*/  MOV R120, R94 ;  /* 0x0000005e00787202 */ /* 0x000fce0000000f00 */
[----:B------:R-:W-:Y:S05]  /*bcc0*/  WARPSYNC.COLLECTIVE R111, `(.L_x_9498) ;  /* 0x000000006f087348 */ /* 0x000fea0003c00000 */
[----:B------:R0:W1:Y:S02]  /*bcd0*/  SHFL.BFLY P3, R110, R120, R117, R122 ;  /* 0x0c000075786e7389 */ /* 0x000064000006007a */
[----:B01----:R-:W-:Y:S01]  /*bce0*/  ENDCOLLECTIVE ;  /* 0x000000000000791b */ /* 0x003fe20003800000 */
.L_x_9498:
[----:B------:R-:W-:Y:S01]  /*bcf0*/  HFMA2.MMA R117, -RZ, RZ, 0, 2.384185791015625e-07 ;  /* 0x00000004ff757435 */ /* 0x000fe200000001ff */
[----:B------:R-:W-:-:S05]  /*bd00*/  MOV R95, R110 ;  /* 0x0000006e005f7202 */ /* 0x000fca0000000f00 */
[----:B------:R-:W-:-:S04]  /*bd10*/  FADD.FTZ R95, R94, R95 ;  /* 0x0000005f5e5f7221 */ /* 0x000fc80000010000 */
[----:B------:R-:W-:-:S07]  /*bd20*/  IMAD.MOV.U32 R120, RZ, RZ, R95 ;  /* 0x000000ffff787224 */ /* 0x000fce00078e005f */
[----:B------:R-:W-:Y:S05]  /*bd30*/  WARPSYNC.COLLECTIVE R111, `(.L_x_9499) ;  /* 0x000000006f087348 */ /* 0x000fea0003c00000 */
[----:B------:R0:W1:Y:S02]  /*bd40*/  SHFL.BFLY P3, R110, R120, R117, R122 ;  /* 0x0c000075786e7389 */ /* 0x000064000006007a */
[----:B01----:R-:W-:Y:S01]  /*bd50*/  ENDCOLLECTIVE ;  /* 0x000000000000791b */ /* 0x003fe20003800000 */
.L_x_9499:
[----:B------:R-:W-:Y:S02]  /*bd60*/  IMAD.MOV.U32 R117, RZ, RZ, 0x8 ;  /* 0x00000008ff757424 */ /* 0x000fe400078e00ff */
[----:B------:R-:W-:-:S04]  /*bd70*/  IMAD.MOV.U32 R108, RZ, RZ, R110 ;  /* 0x000000ffff6c7224 */ /* 0x000fc800078e006e */
[----:B------:R-:W-:-:S05]  /*bd80*/  FADD.FTZ R108, R95, R108 ;  /* 0x0000006c5f6c7221 */ /* 0x000fca0000010000 */
[----:B------:R-:W-:-:S07]  /*bd90*/  MOV R120, R108 ;  /* 0x0000006c00787202 */ /* 0x000fce0000000f00 */
[----:B------:R-:W-:Y:S05]  /*bda0*/  WARPSYNC.COLLECTIVE R111, `(.L_x_9500) ;  /* 0x000000006f087348 */ /* 0x000fea0003c00000 */
[----:B------:R0:W1:Y:S02]  /*bdb0*/  SHFL.BFLY P3, R110, R120, R117, R122 ;  /* 0x0c000075786e7389 */ /* 0x000064000006007a */
[----:B01----:R-:W-:Y:S01]  /*bdc0*/  ENDCOLLECTIVE ;  /* 0x000000000000791b */ /* 0x003fe20003800000 */
.L_x_9500:
[----:B------:R-:W-:Y:S01]  /*bdd0*/  HFMA2.MMA R117, -RZ, RZ, 0, 9.5367431640625e-07 ;  /* 0x00000010ff757435 */ /* 0x000fe200000001ff */
[----:B------:R-:W-:-:S05]  /*bde0*/  MOV R109, R110 ;  /* 0x0000006e006d7202 */ /* 0x000fca0000000f00 */
[----:B------:R-:W-:-:S04]  /*bdf0*/  FADD.FTZ R109, R108, R109 ;  /* 0x0000006d6c6d7221 */ /* 0x000fc80000010000 */
[----:B------:R-:W-:-:S07]  /*be00*/  IMAD.MOV.U32 R120, RZ, RZ, R109 ;  /* 0x000000ffff787224 */ /* 0x000fce00078e006d */
[----:B------:R-:W-:Y:S05]  /*be10*/  WARPSYNC.COLLECTIVE R111, `(.L_x_9501) ;  /* 0x000000006f087348 */ /* 0x000fea0003c00000 */
[----:B------:R0:W1:Y:S02]  /*be20*/  SHFL.BFLY P3, R110, R120, R117, R122 ;  /* 0x0c000075786e7389 */ /* 0x000064000006007a */
[----:B01----:R-:W-:Y:S01]  /*be30*/  ENDCOLLECTIVE ;  /* 0x000000000000791b */ /* 0x003fe20003800000 */
.L_x_9501:
[----:B------:R-:W-:Y:S05]  /*be40*/  BRA `(.L_x_9502) ;  /* 0xffffffe800887947 */ /* 0x000fea000383ffff */
.L_x_9503:
        /* <DEDUP_REMOVED lines=11> */
.L_x_23271:


//--------------------- .text._ZN10layer_norm13ln_fwd_kernelINS_13Kernel_traitsIf13__nv_bfloat16fS2_fjLj6144ELj1ELj1ELj8ELj16ENS_18Kernel_traits_baseILj6144EfS2_fS2_fjLj256EEEEELb0ELb0ELb0ELb0EEEvNS_9FwdParamsE --------------------------
	.section	.text._ZN10layer_norm13ln_fwd_kernelINS_13Kernel_traitsIf13__nv_bfloat16fS2_fjLj6144ELj1ELj1ELj8ELj16ENS_18Kernel_traits_baseILj6144EfS2_fS2_fjLj256EEEEELb0ELb0ELb0ELb0EEEvNS_9FwdParamsE,"ax",@progbits
	.align	128
        .global         _ZN10layer_norm13ln_fwd_kernelINS_13Kernel_traitsIf13__nv_bfloat16fS2_fjLj6144ELj1ELj1ELj8ELj16ENS_18Kernel_traits_baseILj6144EfS2_fS2_fjLj256EEEEELb0ELb0ELb0ELb0EEEvNS_9FwdParamsE
        .type           _ZN10layer_norm13ln_fwd_kernelINS_13Kernel_traitsIf13__nv_bfloat16fS2_fjLj6144ELj1ELj1ELj8ELj16ENS_18Kernel_traits_baseILj6144EfS2_fS2_fjLj256EEEEELb0ELb0ELb0ELb0EEEvNS_9FwdParamsE,@function
        .size           _ZN10layer_norm13ln_fwd_kernelINS_13Kernel_traitsIf13__nv_bfloat16fS2_fjLj6144ELj1ELj1ELj8ELj16ENS_18Kernel_traits_baseILj6144EfS2_fS2_fjLj256EEEEELb0ELb0ELb0ELb0EEEvNS_9FwdParamsE,(.L_x_23272 - _ZN10layer_norm13ln_fwd_kernelINS_13Kernel_traitsIf13__nv_bfloat16fS2_fjLj6144ELj1ELj1ELj8ELj16ENS_18Kernel_traits_baseILj6144EfS2_fS2_fjLj256EEEEELb0ELb0ELb0ELb0EEEvNS_9FwdParamsE)
        .other          _ZN10layer_norm13ln_fwd_kernelINS_13Kernel_traitsIf13__nv_bfloat16fS2_fjLj6144ELj1ELj1ELj8ELj16ENS_18Kernel_traits_baseILj6144EfS2_fS2_fjLj256EEEEELb0ELb0ELb0ELb0EEEvNS_9FwdParamsE,@"STO_CUDA_ENTRY STV_DEFAULT"
_ZN10layer_norm13ln_fwd_kernelINS_13Kernel_traitsIf13__nv_bfloat16fS2_fjLj6144ELj1ELj1ELj8ELj16ENS_18Kernel_traits_baseILj6144EfS2_fS2_fjLj256EEEEELb0ELb0ELb0ELb0EEEvNS_9FwdParamsE:
.text._ZN10layer_norm13ln_fwd_kernelINS_13Kernel_traitsIf13__nv_bfloat16fS2_fjLj6144ELj1ELj1ELj8ELj16ENS_18Kernel_traits_baseILj6144EfS2_fS2_fjLj256EEEEELb0ELb0ELb0ELb0EEEvNS_9FwdParamsE:
        /* <DEDUP_REMOVED lines=13> */
[----:B------:R-:W-:-:S07]  /*00d0*/  P2R R2, PR, RZ, 0x10 ;  /* 0x00000010ff027803 */ /* 0x000fce0000000000 */
        /* <DEDUP_REMOVED lines=17> */
.L_x_9505:
[----:B------:R-:W-:Y:S05]  /*01f0*/  BSYNC B0 ;  /* 0x0000000000007941 */ /* 0x000fea0003800000 */
.L_x_9504:
        /* <DEDUP_REMOVED lines=18> */
.L_x_9507:
[----:B------:R-:W-:Y:S05]  /*0320*/  BSYNC B0 ;  /* 0x0000000000007941 */ /* 0x000fea0003800000 */
.L_x_9506:
        /* <DEDUP_REMOVED lines=17> */
.L_x_9509:
[----:B------:R-:W-:Y:S05]  /*0440*/  BSYNC B0 ;  /* 0x0000000000007941 */ /* 0x000fea0003800000 */
.L_x_9508:
        /* <DEDUP_REMOVED lines=8> */
[----:B------:R-:W-:Y:S01]  /*04d0*/  ULDC UR11, c[0x0][0x218] ;  /* 0x00008600000b7ab9 */ /* 0x000fe20000000800 */
[----:B------:R-:W-:Y:S01]  /*04e0*/  LOP3.LUT R2, R0, 0xff, RZ, 0xc0, !PT ;  /* 0x000000ff00027812 */ /* 0x000fe200078ec0ff */
[----:B------:R-:W-:Y:S01]  /*04f0*/  ULDC UR10, c[0x0][0x290] ;  /* 0x0000a400000a7ab9 */ /* 0x000fe20000000800 */
[----:B------:R-:W-:Y:S01]  /*0500*/  SHF.R.U32.HI R0, RZ, 0x3, R0 ;  /* 0x00000003ff007819 */ /* 0x000fe20000011600 */
[----:B------:R-:W-:Y:S01]  /*0510*/  ULDC.64 UR8, c[0x0][0x238] ;  /* 0x00008e0000087ab9 */ /* 0x000fe20000000a00 */
        /* <DEDUP_REMOVED lines=11> */
[----:B------:R-:W-:Y:S01]  /*05d0*/  ISETP.NE.U32.AND P2, PT, RZ, UR6, PT ;  /* 0x00000006ff007c0c */ /* 0x000fe2000bf45070 */
[----:B------:R-:W-:Y:S01]  /*05e0*/  ULDC.U8 UR6, c[0x0][0x2a0] ;  /* 0x0000a80000067ab9 */ /* 0x000fe20000000000 */
[----:B------:R-:W0:Y:S01]  /*05f0*/  MUFU.RCP R85, R85 ;  /* 0x0000005500557308 */ /* 0x000e220000001000 */
[----:B------:R-:W-:Y:S01]  /*0600*/  IADD3 R3, R0, R5, RZ ;  /* 0x0000000500037210 */ /* 0x000fe20007ffe0ff */
[----:B------:R-:W-:Y:S01]  /*0610*/  HFMA2.MMA R0, -RZ, RZ, 0, 5.9604644775390625e-08 ;  /* 0x00000001ff007435 */ /* 0x000fe200000001ff */
[----:B------:R-:W-:Y:S02]  /*0620*/  ISETP.NE.AND P3, PT, RZ, UR6, PT ;  /* 0x00000006ff007c0c */ /* 0x000fe4000bf65270 */
[----:B------:R-:W-:-:S02]  /*0630*/  SHF.L.U32 R3, R3, 0x3, RZ ;  /* 0x0000000303037819 */ /* 0x000fc400000006ff */
[----:B------:R-:W-:Y:S02]  /*0640*/  P2R R92, PR, RZ, 0x8 ;  /* 0x00000008ff5c7803 */ /* 0x000fe40000000000 */
[----:B------:R-:W-:Y:S01]  /*0650*/  ISETP.NE.AND.EX P2, PT, RZ, UR7, PT, P2 ;  /* 0x00000007ff007c0c */ /* 0x000fe2000bf45320 */
[----:B------:R-:W-:-:S12]  /*0660*/  ULDC.64 UR6, c[0x0][0x230] ;  /* 0x00008c0000067ab9 */ /* 0x000fd80000000a00 */
.L_x_9523:
[----:B-123--:R-:W1:Y:S02]  /*0670*/  @P2 LDC.64 R90, c[0x0][0x270] ;  /* 0x00009c00ff5a2b82 */ /* 0x00ee640000000a00 */
[----:B-1----:R-:W-:-:S06]  /*0680*/  @P2 IMAD.WIDE R90, R84, 0x2, R90 ;  /* 0x00000002545a2825 */ /* 0x002fcc00078e025a */
        /* <DEDUP_REMOVED lines=10> */
[----:B------:R-:W-:Y:S06]  /*0730*/  @!P0 BRA `(.L_x_9511) ;  /* 0x0000000000b08947 */ /* 0x000fec0003800000 */
[----:B------:R-:W1:Y:S01]  /*0740*/  LDC.64 R60, c[0x0][0x220] ;  /* 0x00008800ff3c7b82 */ /* 0x000e620000000a00 */
[----:B------:R-:W-:-:S04]  /*0750*/  ISETP.NE.U32.AND P3, PT, RZ, UR6, PT ;  /* 0x00000006ff007c0c */ /* 0x000fc8000bf65070 */
[----:B------:R-:W-:Y:S01]  /*0760*/  ISETP.NE.AND.EX P3, PT, RZ, UR7, PT, P3 ;  /* 0x00000007ff007c0c */ /* 0x000fe2000bf65330 */
[----:B-1----:R-:W-:-:S06]  /*0770*/  IMAD.WIDE.U32 R60, R2, 0x10, R60 ;  /* 0x00000010023c7825 */ /* 0x002fcc00078e003c */
[----:B------:R-:W2:Y:S06]  /*0780*/  LDG.E.128 R60, desc[UR4][R60.64] ;  /* 0x000000043c3c7981 */ /* 0x000eac000c1e1d00 */
[----:B------:R-:W-:-:S04]  /*0790*/  @P3 LEA R64, P4, R2, UR6, 0x5 ;  /* 0x0000000602403c11 */ /* 0x000fc8000f8828ff */
[----:B------:R-:W-:-:S05]  /*07a0*/  @P3 LEA.HI.X R65, R2, UR7, RZ, 0x5, P4 ;  /* 0x0000000702413c11 */ /* 0x000fca000a0f2cff */
[----:B------:R-:W3:Y:S04]  /*07b0*/  @P3 LDG.E.128 R8, desc[UR4][R64.64] ;  /* 0x0000000440083981 */ /* 0x000ee8000c1e1d00 */
[----:B------:R1:W4:Y:S01]  /*07c0*/  @P3 LDG.E.128 R4, desc[UR4][R64.64+0x10] ;  /* 0x0000100440043981 */ /* 0x000322000c1e1d00 */
[----:B------:R-:W-:Y:S02]  /*07d0*/  ISETP.NE.U32.AND P3, PT, RZ, UR6, PT ;  /* 0x00000006ff007c0c */ /* 0x000fe4000bf65070 */
[C---:B------:R-:W-:Y:S02]  /*07e0*/  LEA R90, P4, R2.reuse, UR8, 0x5 ;  /* 0x00000008025a7c11 */ /* 0x040fe4000f8828ff */
[----:B------:R-:W-:Y:S02]  /*07f0*/  ISETP.NE.AND.EX P3, PT, RZ, UR7, PT, P3 ;  /* 0x00000007ff007c0c */ /* 0x000fe4000bf65330 */
[----:B------:R-:W-:-:S02]  /*0800*/  LEA.HI.X R91, R2, UR9, RZ, 0x5, P4 ;  /* 0x00000009025b7c11 */ /* 0x000fc4000a0f2cff */
[C---:B--2---:R-:W-:Y:S02]  /*0810*/  PRMT R66, R60.reuse, 0x7632, R66 ;  /* 0x000076323c427816 */ /* 0x044fe40000000042 */
[----:B------:R-:W-:Y:S02]  /*0820*/  SHF.L.U32 R67, R60, 0x10, RZ ;  /* 0x000000103c437819 */ /* 0x000fe400000006ff */
[C---:B------:R-:W-:Y:S02]  /*0830*/  PRMT R60, R62.reuse, 0x7632, R60 ;  /* 0x000076323e3c7816 */ /* 0x040fe4000000003c */
[----:B------:R-:W-:Y:S02]  /*0840*/  SHF.L.U32 R95, R62, 0x10, RZ ;  /* 0x000000103e5f7819 */ /* 0x000fe400000006ff */
[----:B------:R-:W-:Y:S02]  /*0850*/  PRMT R89, R61, 0x7632, R89 ;  /* 0x000076323d597816 */ /* 0x000fe40000000059 */
[----:B------:R-:W-:Y:S01]  /*0860*/  PRMT R62, R63, 0x7632, R62 ;  /* 0x000076323f3e7816 */ /* 0x000fe2000000003e */
[----:B-1----:R-:W-:Y:S01]  /*0870*/  FMUL.FTZ R64, R95, R88 ;  /* 0x000000585f407220 */ /* 0x002fe20000410000 */
[----:B------:R-:W-:-:S02]  /*0880*/  SHF.L.U32 R93, R61, 0x10, RZ ;  /* 0x000000103d5d7819 */ /* 0x000fc400000006ff */
[----:B------:R-:W-:Y:S01]  /*0890*/  SHF.L.U32 R63, R63, 0x10, RZ ;  /* 0x000000103f3f7819 */ /* 0x000fe200000006ff */
[----:B----4-:R-:W-:Y:S01]  /*08a0*/  @P3 FADD.FTZ R64, R4, R64 ;  /* 0x0000004004403221 */ /* 0x010fe20000010000 */
        /* <DEDUP_REMOVED lines=18> */
[----:B------:R-:W-:Y:S01]  /*09d0*/  IADD3 R89, R2, 0x100, RZ ;  /* 0x0000010002597810 */ /* 0x000fe20007ffe0ff */
[----:B------:R1:W-:Y:S04]  /*09e0*/  STG.E.128 desc[UR4][R90.64], R60 ;  /* 0x0000003c5a007986 */ /* 0x0003e8000c101d04 */
[----:B------:R1:W-:Y:S02]  /*09f0*/  STG.E.128 desc[UR4][R90.64+0x10], R64 ;  /* 0x000010405a007986 */ /* 0x0003e4000c101d04 */
.L_x_9511:
[----:B------:R-:W-:Y:S05]  /*0a00*/  BSYNC B0 ;  /* 0x0000000000007941 */ /* 0x000fea0003800000 */
.L_x_9510:
[----:B------:R-:W-:Y:S01]  /*0a10*/  ISETP.GE.U32.AND P3, PT, R86, 0x200, PT ;  /* 0x000002005600780c */ /* 0x000fe20003f66070 */
[----:B------:R-:W-:-:S12]  /*0a20*/  BSSY B0, `(.L_x_9512) ;  /* 0x000002e000007945 */ /* 0x000fd80003800000 */
[----:B------:R-:W-:Y:S05]  /*0a30*/  @!P3 BRA `(.L_x_9513) ;  /* 0x0000000000b0b947 */ /* 0x000fea0003800000 */
[----:B------:R-:W2:Y:S01]  /*0a40*/  LDC.64 R76, c[0x0][0x220] ;  /* 0x00008800ff4c7b82 */ /* 0x000ea20000000a00 */
[----:B------:R-:W-:-:S04]  /*0a50*/  ISETP.NE.U32.AND P3, PT, RZ, UR6, PT ;  /* 0x00000006ff007c0c */ /* 0x000fc8000bf65070 */
[----:B------:R-:W-:Y:S01]  /*0a60*/  ISETP.NE.AND.EX P3, PT, RZ, UR7, PT, P3 ;  /* 0x00000007ff007c0c */ /* 0x000fe2000bf65330 */
[----:B--2---:R-:W-:-:S06]  /*0a70*/  IMAD.WIDE.U32 R76, R89, 0x10, R76 ;  /* 0x00000010594c7825 */ /* 0x004fcc00078e004c */
[----:B------:R-:W2:Y:S06]  /*0a80*/  LDG.E.128 R76, desc[UR4][R76.64] ;  /* 0x000000044c4c7981 */ /* 0x000eac000c1e1d00 */
[----:B------:R-:W-:-:S04]  /*0a90*/  @P3 LEA R80, P4, R89, UR6, 0x5 ;  /* 0x0000000659503c11 */ /* 0x000fc8000f8828ff */
[----:B------:R-:W-:-:S05]  /*0aa0*/  @P3 LEA.HI.X R81, R89, UR7, RZ, 0x5, P4 ;  /* 0x0000000759513c11 */ /* 0x000fca000a0f2cff */
[----:B------:R-:W3:Y:S04]  /*0ab0*/  @P3 LDG.E.128 R8, desc[UR4][R80.64] ;  /* 0x0000000450083981 */ /* 0x000ee8000c1e1d00 */
[----:B------:R4:W3:Y:S01]  /*0ac0*/  @P3 LDG.E.128 R4, desc[UR4][R80.64+0x10] ;  /* 0x0000100450043981 */ /* 0x0008e2000c1e1d00 */
[----:B------:R-:W-:Y:S02]  /*0ad0*/  ISETP.NE.U32.AND P3, PT, RZ, UR6, PT ;  /* 0x00000006ff007c0c */ /* 0x000fe4000bf65070 */
[C---:B-1----:R-:W-:Y:S02]  /*0ae0*/  LEA R90, P4, R89.reuse, UR8, 0x5 ;  /* 0x00000008595a7c11 */ /* 0x042fe4000f8828ff */
        /* <DEDUP_REMOVED lines=8> */
[----:B------:R-:W-:Y:S01]  /*0b70*/  PRMT R78, R79, 0x7632, R78 ;  /* 0x000076324f4e7816 */ /* 0x000fe2000000004e */
[-C--:B----4-:R-:W-:Y:S01]  /*0b80*/  FMUL.FTZ R80, R97, R88.reuse ;  /* 0x0000005861507220 */ /* 0x090fe20000410000 */
[----:B------:R-:W-:Y:S02]  /*0b90*/  SHF.L.U32 R95, R77, 0x10, RZ ;  /* 0x000000104d5f7819 */ /* 0x000fe400000006ff */
[----:B------:R-:W-:Y:S01]  /*0ba0*/  SHF.L.U32 R79, R79, 0x10, RZ ;  /* 0x000000104f4f7819 */ /* 0x000fe200000006ff */
[----:B---3--:R-:W-:Y:S01]  /*0bb0*/  @P3 FADD.FTZ R80, R4, R80 ;  /* 0x0000005004503221 */ /* 0x008fe20000010000 */
        /* <DEDUP_REMOVED lines=11> */
[----:B------:R-:W-:Y:S01]  /*0c70*/  @P3 FADD.FTZ R76, R8, R76 ;  /* 0x0000004c084c3221 */ /* 0x000fe20000010000 */
[----:B------:R-:W-:Y:S01]  /*0c80*/  @P3 FADD.FTZ R77, R9, R77 ;  /* 0x0000004d094d3221 */ /* 0x000fe20000010000 */
[----:B------:R-:W-:Y:S01]  /*0c90*/  @P3 FADD.FTZ R78, R10, R78 ;  /* 0x0000004e0a4e3221 */ /* 0x000fe20000010000 */
[----:B------:R-:W-:Y:S01]  /*0ca0*/  @P3 FADD.FTZ R79, R11, R79 ;  /* 0x0000004f0b4f3221 */ /* 0x000fe20000010000 */
[----:B------:R-:W-:Y:S01]  /*0cb0*/  @P3 FADD.FTZ R81, R5, R81 ;  /* 0x0000005105513221 */ /* 0x000fe20000010000 */
[----:B------:R-:W-:Y:S01]  /*0cc0*/  @P3 FADD.FTZ R82, R6, R82 ;  /* 0x0000005206523221 */ /* 0x000fe20000010000 */
[----:B------:R-:W-:-:S02]  /*0cd0*/  @P3 FADD.FTZ R83, R7, R83 ;  /* 0x0000005307533221 */ /* 0x000fc40000010000 */
[----:B------:R2:W-:Y:S04]  /*0ce0*/  STG.E.128 desc[UR4][R90.64], R76 ;  /* 0x0000004c5a007986 */ /* 0x0005e8000c101d04 */
[----:B------:R2:W-:Y:S02]  /*0cf0*/  STG.E.128 desc[UR4][R90.64+0x10], R80 ;  /* 0x000010505a007986 */ /* 0x0005e4000c101d04 */
.L_x_9513:
[----:B------:R-:W-:Y:S05]  /*0d00*/  BSYNC B0 ;  /* 0x0000000000007941 */ /* 0x000fea0003800000 */
.L_x_9512:
[----:B------:R-:W-:Y:S04]  /*0d10*/  BSSY B0, `(.L_x_9514) ;  /* 0x000002d000007945 */ /* 0x000fe80003800000 */
[----:B------:R-:W-:Y:S05]  /*0d20*/  @!P1 BRA `(.L_x_9515) ;  /* 0x0000000000ac9947 */ /* 0x000fea0003800000 */
[----:B------:R-:W3:Y:S01]  /*0d30*/  LDC.64 R68, c[0x0][0x220] ;  /* 0x00008800ff447b82 */ /* 0x000ee20000000a00 */
[----:B------:R-:W-:-:S04]  /*0d40*/  ISETP.NE.U32.AND P3, PT, RZ, UR6, PT ;  /* 0x00000006ff007c0c */ /* 0x000fc8000bf65070 */
[----:B------:R-:W-:Y:S01]  /*0d50*/  ISETP.NE.AND.EX P3, PT, RZ, UR7, PT, P3 ;  /* 0x00000007ff007c0c */ /* 0x000fe2000bf65330 */
[----:B---3--:R-:W-:-:S12]  /*0d60*/  IMAD.WIDE.U32 R68, R89, 0x10, R68 ;  /* 0x0000001059447825 */ /* 0x008fd800078e0044 */
[C---:B------:R-:W-:Y:S01]  /*0d70*/  @P3 LEA R72, P4, R89.reuse, UR6, 0x5 ;  /* 0x0000000659483c11 */ /* 0x040fe2000f8828ff */
[----:B------:R-:W3:Y:S03]  /*0d80*/  LDG.E.128 R68, desc[UR4][R68.64] ;  /* 0x0000000444447981 */ /* 0x000ee6000c1e1d00 */
[----:B------:R-:W-:-:S05]  /*0d90*/  @P3 LEA.HI.X R73, R89, UR7, RZ, 0x5, P4 ;  /* 0x0000000759493c11 */ /* 0x000fca000a0f2cff */
[----:B------:R-:W4:Y:S04]  /*0da0*/  @P3 LDG.E.128 R8, desc[UR4][R72.64] ;  /* 0x0000000448083981 */ /* 0x000f28000c1e1d00 */
[----:B------:R0:W4:Y:S01]  /*0db0*/  @P3 LDG.E.128 R4, desc[UR4][R72.64+0x10] ;  /* 0x0000100448043981 */ /* 0x000122000c1e1d00 */
[----:B------:R-:W-:Y:S02]  /*0dc0*/  ISETP.NE.U32.AND P3, PT, RZ, UR6, PT ;  /* 0x00000006ff007c0c */ /* 0x000fe4000bf65070 */
[----:B-12---:R-:W-:Y:S02]  /*0dd0*/  LEA R90, P4, R89, UR8, 0x5 ;  /* 0x00000008595a7c11 */ /* 0x006fe4000f8828ff */
[----:B------:R-:W-:Y:S02]  /*0de0*/  ISETP.NE.AND.EX P3, PT, RZ, UR7, PT, P3 ;  /* 0x00000007ff007c0c */ /* 0x000fe4000bf65330 */
[----:B---3--:R-:W-:-:S02]  /*0df0*/  PRMT R74, R68, 0x7632, R74 ;  /* 0x00007632444a7816 */ /* 0x008fc4000000004a */
[----:B------:R-:W-:Y:S02]  /*0e00*/  SHF.L.U32 R75, R68, 0x10, RZ ;  /* 0x00000010444b7819 */ /* 0x000fe400000006ff */
[----:B------:R-:W-:Y:S02]  /*0e10*/  PRMT R91, R69, 0x7632, R91 ;  /* 0x00007632455b7816 */ /* 0x000fe4000000005b */
[----:B------:R-:W-:Y:S02]  /*0e20*/  PRMT R94, R70, 0x7632, R94 ;  /* 0x00007632465e7816 */ /* 0x000fe4000000005e */
[----:B------:R-:W-:Y:S02]  /*0e30*/  PRMT R68, R71, 0x7632, R68 ;  /* 0x0000763247447816 */ /* 0x000fe40000000044 */
[----:B------:R-:W-:Y:S02]  /*0e40*/  SHF.L.U32 R93, R69, 0x10, RZ ;  /* 0x00000010455d7819 */ /* 0x000fe400000006ff */
[----:B------:R-:W-:-:S02]  /*0e50*/  SHF.L.U32 R71, R71, 0x10, RZ ;  /* 0x0000001047477819 */ /* 0x000fc400000006ff */
[----:B------:R-:W-:Y:S01]  /*0e60*/  SHF.L.U32 R95, R70, 0x10, RZ ;  /* 0x00000010465f7819 */ /* 0x000fe200000006ff */
[-C--:B------:R-:W-:Y:S01]  /*0e70*/  FMUL.FTZ R70, R93, R88.reuse ;  /* 0x000000585d467220 */ /* 0x080fe20000410000 */
[----:B------:R-:W-:Y:S01]  /*0e80*/  SHF.L.U32 R69, R74, 0x10, RZ ;  /* 0x000000104a457819 */ /* 0x000fe200000006ff */
[-C--:B------:R-:W-:Y:S01]  /*0e90*/  FMUL.FTZ R74, R71, R88.reuse ;  /* 0x00000058474a7220 */ /* 0x080fe20000410000 */
[----:B------:R-:W-:Y:S01]  /*0ea0*/  SHF.L.U32 R91, R91, 0x10, RZ ;  /* 0x000000105b5b7819 */ /* 0x000fe200000006ff */
[-C--:B0-----:R-:W-:Y:S01]  /*0eb0*/  FMUL.FTZ R72, R95, R88.reuse ;  /* 0x000000585f487220 */ /* 0x081fe20000410000 */
        /* <DEDUP_REMOVED lines=8> */
[----:B----4-:R-:W-:Y:S01]  /*0f40*/  @P3 FADD.FTZ R68, R8, R68 ;  /* 0x0000004408443221 */ /* 0x010fe20000010000 */
[----:B------:R-:W-:Y:S01]  /*0f50*/  @P3 FADD.FTZ R69, R9, R69 ;  /* 0x0000004509453221 */ /* 0x000fe20000010000 */
[----:B------:R-:W-:Y:S01]  /*0f60*/  @P3 FADD.FTZ R70, R10, R70 ;  /* 0x000000460a463221 */ /* 0x000fe20000010000 */
[----:B------:R-:W-:Y:S01]  /*0f70*/  @P3 FADD.FTZ R71, R11, R71 ;  /* 0x000000470b473221 */ /* 0x000fe20000010000 */
[----:B------:R-:W-:Y:S01]  /*0f80*/  @P3 FADD.FTZ R72, R4, R72 ;  /* 0x0000004804483221 */ /* 0x000fe20000010000 */
[----:B------:R-:W-:Y:S01]  /*0f90*/  @P3 FADD.FTZ R73, R5, R73 ;  /* 0x0000004905493221 */ /* 0x000fe20000010000 */
[----:B------:R-:W-:Y:S01]  /*0fa0*/  @P3 FADD.FTZ R74, R6, R74 ;  /* 0x0000004a064a3221 */ /* 0x000fe20000010000 */
[----:B------:R-:W-:Y:S01]  /*0fb0*/  @P3 FADD.FTZ R75, R7, R75 ;  /* 0x0000004b074b3221 */ /* 0x000fe20000010000 */
[----:B------:R3:W-:Y:S04]  /*0fc0*/  STG.E.128 desc[UR4][R90.64], R68 ;  /* 0x000000445a007986 */ /* 0x0007e8000c101d04 */
[----:B------:R3:W-:Y:S02]  /*0fd0*/  STG.E.128 desc[UR4][R90.64+0x10], R72 ;  /* 0x000010485a007986 */ /* 0x0007e4000c101d04 */
.L_x_9515:
[----:B------:R-:W-:Y:S05]  /*0fe0*/  BSYNC B0 ;  /* 0x0000000000007941 */ /* 0x000fea0003800000 */
.L_x_9514:
[----:B------:R-:W-:Y:S01]  /*0ff0*/  FADD.FTZ R88, RZ, R60 ;  /* 0x0000003cff587221 */ /* 0x000fe20000010000 */
        /* <DEDUP_REMOVED lines=12> */
[----:B-123--:R-:W-:-:S05]  /*10c0*/  FSEL R91, R88, RZ, P0 ;  /* 0x000000ff585b7208 */ /* 0x00efca0000000000 */
        /* <DEDUP_REMOVED lines=90> */
.L_x_9534:
[----:B------:R-:W-:Y:S01]  /*1670*/  LOP3.LUT P3, RZ, R87, 0x1f, RZ, 0xc0, !PT ;  /* 0x0000001f57ff7812 */ /* 0x000fe2000786c0ff */
[----:B------:R-:W-:Y:S05]  /*1680*/  WARPSYNC.ALL ;  /* 0x0000000000007948 */ /* 0x000fea0003800000 */
[----:B------:R-:W-:Y:S01]  /*1690*/  LOP3.LUT R0, R89, 0x7, RZ, 0xc0, !PT ;  /* 0x0000000759007812 */ /* 0x000fe200078ec0ff */
[----:B-1----:R-:W-:Y:S01]  /*16a0*/  FADD.FTZ R89, R96, R95 ;  /* 0x0000005f60597221 */ /* 0x002fe20000010000 */
        /* <DEDUP_REMOVED lines=33> */
[----:B------:R-:W-:Y:S01]  /*18c0*/  FADD.FTZ R95, -R95, R88 ;  /* 0x000000585f5f7221 */ /* 0x000fe20000010100 */
[----:B------:R-:W0:Y:S02]  /*18d0*/  SHFL.DOWN PT, R101, R96, 0x1, 0x1f ;  /* 0x08201f0060657f89 */ /* 0x000e2400000e0000 */
        /* <DEDUP_REMOVED lines=29> */
[C---:B------:R-:W-:Y:S02]  /*1ab0*/  FFMA.FTZ R93, R91.reuse, R98, R94 ;  /* 0x000000625b5d7223 */ /* 0x040fe4000001005e */
[----:B------:R-:W1:Y:S01]  /*1ac0*/  LDC R94, c[0x0][0x2d8] ;  /* 0x0000b600ff5e7b82 */ /* 0x000e620000000800 */
[----:B------:R-:W-:Y:S01]  /*1ad0*/  FMUL.FTZ R90, R91, R90 ;  /* 0x0000005a5b5a7220 */ /* 0x000fe20000410000 */
[----:B0-----:R-:W-:Y:S01]  /*1ae0*/  FMUL.FTZ R93, R96, R93 ;  /* 0x0000005d605d7220 */ /* 0x001fe20000410000 */
[----:B--2---:R-:W-:Y:S02]  /*1af0*/  FADD.FTZ R89, R88, R89 ;  /* 0x0000005958597221 */ /* 0x004fe40000010000 */
[----:B------:R-:W-:Y:S02]  /*1b00*/  FMUL.FTZ R90, R90, R101 ;  /* 0x000000655a5a7220 */ /* 0x000fe40000410000 */
[----:B------:R-:W0:Y:S02]  /*1b10*/  SHFL.IDX PT, R97, R93, RZ, 0x1f ;  /* 0x00001fff5d617589 */ /* 0x000e2400000e0000 */
[----:B------:R-:W-:-:S02]  /*1b20*/  FFMA.FTZ R96, R96, R90, R89 ;  /* 0x0000005a60607223 */ /* 0x000fc40000010059 */
[----:B------:R-:W2:Y:S03]  /*1b30*/  @!P3 LDC.64 R88, c[0x0][0x250] ;  /* 0x00009400ff58bb82 */ /* 0x000ea60000000a00 */
[----:B------:R-:W1:Y:S05]  /*1b40*/  SHFL.IDX PT, R99, R96, RZ, 0x1f ;  /* 0x00001fff60637589 */ /* 0x000e6a00000e0000 */
[----:B------:R-:W3:Y:S01]  /*1b50*/  @!P3 LDC.64 R90, c[0x0][0x258] ;  /* 0x00009600ff5abb82 */ /* 0x000ee20000000a00 */
[C---:B0-----:R-:W-:Y:S01]  /*1b60*/  FMUL.FTZ R0, R97.reuse, R97 ;  /* 0x0000006161007220 */ /* 0x041fe20000410000 */
[----:B------:R-:W-:Y:S01]  /*1b70*/  FSEL R93, R97, RZ, !P5 ;  /* 0x000000ff615d7208 */ /* 0x000fe20006800000 */
[----:B--2---:R-:W-:-:S03]  /*1b80*/  @!P3 IMAD.WIDE R88, R84, 0x4, R88 ;  /* 0x000000045458b825 */ /* 0x004fc600078e0258 */
[----:B------:R-:W-:Y:S01]  /*1b90*/  FSEL R95, R0, RZ, P5 ;  /* 0x000000ff005f7208 */ /* 0x000fe20002800000 */
[----:B-1----:R-:W-:Y:S01]  /*1ba0*/  FFMA.FTZ R0, R99, UR10, R94 ;  /* 0x0000000a63007c23 */ /* 0x002fe2000801005e */
[----:B------:R0:W-:Y:S03]  /*1bb0*/  @!P3 STG.E desc[UR4][R88.64], R97 ;  /* 0x000000615800b986 */ /* 0x0001e6000c101904 */
[----:B------:R-:W-:Y:S01]  /*1bc0*/  FADD.FTZ R0, R0, R95 ;  /* 0x0000005f00007221 */ /* 0x000fe20000010000 */
[----:B---3--:R-:W-:-:S05]  /*1bd0*/  @!P3 IMAD.WIDE R90, R84, 0x4, R90 ;  /* 0x00000004545ab825 */ /* 0x008fca00078e025a */
        /* <DEDUP_REMOVED lines=35> */
.L_x_9518:
[----:B------:R-:W-:Y:S05]  /*1e10*/  BSYNC B0 ;  /* 0x0000000000007941 */ /* 0x000fea0003800000 */
.L_x_9517:
        /* <DEDUP_REMOVED lines=35> */
.L_x_9520:
[----:B------:R-:W-:Y:S05]  /*2050*/  BSYNC B0 ;  /* 0x0000000000007941 */ /* 0x000fea0003800000 */
.L_x_9519:
[----:B------:R-:W-:Y:S04]  /*2060*/  BSSY B0, `(.L_x_9521) ;  /* 0x0000021000007945 */ /* 0x000fe80003800000 */
        /* <DEDUP_REMOVED lines=32> */
.L_x_9522:
[----:B------:R-:W-:Y:S05]  /*2270*/  BSYNC B0 ;  /* 0x0000000000007941 */ /* 0x000fea0003800000 */
.L_x_9521:
[----:B------:R-:W-:Y:S02]  /*2280*/  IADD3 R84, R84, UR12, RZ ;  /* 0x0000000c54547c10 */ /* 0x000fe4000fffe0ff */
[----:B0-----:R-:W-:Y:S02]  /*2290*/  SEL R0, RZ, 0x1, P4 ;  /* 0x00000001ff007807 */ /* 0x001fe40002000000 */
[----:B------:R-:W-:-:S13]  /*22a0*/  ISETP.GE.AND P3, PT, R84, UR13, PT ;  /* 0x0000000d54007c0c */ /* 0x000fda000bf66270 */
[----:B------:R-:W-:Y:S05]  /*22b0*/  @!P3 BRA `(.L_x_9523) ;  /* 0xffffffe000ecb947 */ /* 0x000fea000383ffff */
[----:B------:R-:W-:Y:S05]  /*22c0*/  EXIT ;  /* 0x000000000000794d */ /* 0x000fea0003800000 */
.L_x_9516:
[----:B------:R-:W-:Y:S01]  /*22d0*/  HFMA2.MMA R100, -RZ, RZ, 0, 5.9604644775390625e-08 ;  /* 0x00000001ff647435 */ /* 0x000fe200000001ff */
[----:B------:R-:W-:Y:S02]  /*22e0*/  MOV R99, R91 ;  /* 0x0000005b00637202 */ /* 0x000fe40000000f00 */
[----:B------:R-:W-:Y:S02]  /*22f0*/  MOV R101, 0x1f ;  /* 0x0000001f00657802 */ /* 0x000fe40000000f00 */
[----:B------:R-:W-:-:S07]  /*2300*/  MOV R98, 0xffffffff ;  /* 0xffffffff00627802 */ /* 0x000fce0000000f00 */
[----:B0----5:R-:W-:Y:S05]  /*2310*/  WARPSYNC.COLLECTIVE R98, `(.L_x_9524) ;  /* 0x0000000062087348 */ /* 0x021fea0003c00000 */
[----:B------:R1:W2:Y:S02]  /*2320*/  SHFL.BFLY P6, R97, R99, R100, R101 ;  /* 0x0c00006463617389 */ /* 0x0002a400000c0065 */
[----:B012--5:R-:W-:Y:S01]  /*2330*/  ENDCOLLECTIVE ;  /* 0x000000000000791b */ /* 0x027fe20003800000 */
.L_x_9524:
[----:B------:R-:W-:Y:S01]  /*2340*/  HFMA2.MMA R100, -RZ, RZ, 0, 1.1920928955078125e-07 ;  /* 0x00000002ff647435 */ /* 0x000fe200000001ff */
[----:B------:R-:W-:-:S05]  /*2350*/  MOV R0, R97 ;  /* 0x0000006100007202 */ /* 0x000fca0000000f00 */
[----:B------:R-:W-:-:S05]  /*2360*/  FADD.FTZ R93, R91, R0 ;  /* 0x000000005b5d7221 */ /* 0x000fca0000010000 */
[----:B------:R-:W-:-:S07]  /*2370*/  MOV R99, R93 ;  /* 0x0000005d00637202 */ /* 0x000fce0000000f00 */
[----:B------:R-:W-:Y:S05]  /*2380*/  WARPSYNC.COLLECTIVE R98, `(.L_x_9525) ;  /* 0x0000000062087348 */ /* 0x000fea0003c00000 */
[----:B------:R0:W1:Y:S02]  /*2390*/  SHFL.BFLY P6, R97, R99, R100, R101 ;  /* 0x0c00006463617389 */ /* 0x00006400000c0065 */
[----:B01----:R-:W-:Y:S01]  /*23a0*/  ENDCOLLECTIVE ;  /* 0x000000000000791b */ /* 0x003fe20003800000 */
.L_x_9525:
[----:B------:R-:W-:Y:S01]  /*23b0*/  HFMA2.MMA R100, -RZ, RZ, 0, 2.384185791015625e-07 ;  /* 0x00000004ff647435 */ /* 0x000fe200000001ff */
[----:B------:R-:W-:-:S05]  /*23c0*/  MOV R0, R97 ;  /* 0x0000006100007202 */ /* 0x000fca0000000f00 */
[----:B------:R-:W-:-:S05]  /*23d0*/  FADD.FTZ R94, R93, R0 ;  /* 0x000000005d5e7221 */ /* 0x000fca0000010000 */
[----:B------:R-:W-:-:S07]  /*23e0*/  MOV R99, R94 ;  /* 0x0000005e00637202 */ /* 0x000fce0000000f00 */
[----:B------:R-:W-:Y:S05]  /*23f0*/  WARPSYNC.COLLECTIVE R98, `(.L_x_9526) ;  /* 0x0000000062087348 */ /* 0x000fea0003c00000 */
[----:B------:R0:W1:Y:S02]  /*2400*/  SHFL.BFLY P6, R97, R99, R100, R101 ;  /* 0x0c00006463617389 */ /* 0x00006400000c0065 */
[----:B01----:R-:W-:Y:S01]  /*2410*/  ENDCOLLECTIVE ;  /* 0x000000000000791b */ /* 0x003fe20003800000 */
.L_x_9526:
[----:B------:R-:W-:Y:S01]  /*2420*/  HFMA2.MMA R100, -RZ, RZ, 0, 4.76837158203125e-07 ;  /* 0x00000008ff647435 */ /* 0x000fe200000001ff */
[----:B------:R-:W-:-:S05]  /*2430*/  MOV R95, R97 ;  /* 0x00000061005f7202 */ /* 0x000fca0000000f00 */
[----:B------:R-:W-:-:S05]  /*2440*/  FADD.FTZ R95, R94, R95 ;  /* 0x0000005f5e5f7221 */ /* 0x000fca0000010000 */
[----:B------:R-:W-:-:S07]  /*2450*/  MOV R99, R95 ;  /* 0x0000005f00637202 */ /* 0x000fce0000000f00 */
[----:B------:R-:W-:Y:S05]  /*2460*/  WARPSYNC.COLLECTIVE R98, `(.L_x_9527) ;  /* 0x0000000062087348 */ /* 0x000fea0003c00000 */
[----:B------:R0:W1:Y:S02]  /*2470*/  SHFL.BFLY P6, R97, R99, R100, R101 ;  /* 0x0c00006463617389 */ /* 0x00006400000c0065 */
[----:B01----:R-:W-:Y:S01]  /*2480*/  ENDCOLLECTIVE ;  /* 0x000000000000791b */ /* 0x003fe20003800000 */
.L_x_9527:
[----:B------:R-:W-:Y:S01]  /*2490*/  HFMA2.MMA R100, -RZ, RZ, 0, 9.5367431640625e-07 ;  /* 0x00000010ff647435 */ /* 0x000fe200000001ff */
[----:B------:R-:W-:-:S05]  /*24a0*/  MOV R0, R97 ;  /* 0x0000006100007202 */ /* 0x000fca0000000f00 */
[----:B------:R-:W-:-:S05]  /*24b0*/  FADD.FTZ R96, R95, R0 ;  /* 0x000000005f607221 */ /* 0x000fca0000010000 */
[----:B------:R-:W-:-:S07]  /*24c0*/  MOV R99, R96 ;  /* 0x0000006000637202 */ /* 0x000fce0000000f00 */
[----:B------:R-:W-:Y:S05]  /*24d0*/  WARPSYNC.COLLECTIVE R98, `(.L_x_9528) ;  /* 0x0000000062087348 */ /* 0x000fea0003c00000 */
[----:B------:R0:W1:Y:S02]  /*24e0*/  SHFL.BFLY P6, R97, R99, R100, R101 ;  /* 0x0c00006463617389 */ /* 0x00006400000c0065 */
[----:B01----:R-:W-:Y:S01]  /*24f0*/  ENDCOLLECTIVE ;  /* 0x000000000000791b */ /* 0x003fe20003800000 */
.L_x_9528:
        /* <DEDUP_REMOVED lines=56> */
.L_x_9529:
[----:B------:R-:W-:Y:S01]  /*2880*/  HFMA2.MMA R100, -RZ, RZ, 0, 1.1920928955078125e-07 ;  /* 0x00000002ff647435 */ /* 0x000fe200000001ff */
[----:B------:R-:W-:-:S05]  /*2890*/  MOV R91, R97 ;  /* 0x00000061005b7202 */ /* 0x000fca0000000f00 */
[----:B------:R-:W-:-:S05]  /*28a0*/  FADD.FTZ R91, R0, R91 ;  /* 0x0000005b005b7221 */ /* 0x000fca0000010000 */
[----:B------:R-:W-:-:S07]  /*28b0*/  MOV R99, R91 ;  /* 0x0000005b00637202 */ /* 0x000fce0000000f00 */
[----:B------:R-:W-:Y:S05]  /*28c0*/  WARPSYNC.COLLECTIVE R98, `(.L_x_9530) ;  /* 0x0000000062087348 */ /* 0x000fea0003c00000 */
[----:B------:R0:W1:Y:S02]  /*28d0*/  SHFL.BFLY P6, R97, R99, R100, R101 ;  /* 0x0c00006463617389 */ /* 0x00006400000c0065 */
[----:B01----:R-:W-:Y:S01]  /*28e0*/  ENDCOLLECTIVE ;  /* 0x000000000000791b */ /* 0x003fe20003800000 */
.L_x_9530:
[----:B------:R-:W-:Y:S01]  /*28f0*/  HFMA2.MMA R100, -RZ, RZ, 0, 2.384185791015625e-07 ;  /* 0x00000004ff647435 */ /* 0x000fe200000001ff */
[----:B------:R-:W-:-:S05]  /*2900*/  MOV R94, R97 ;  /* 0x00000061005e7202 */ /* 0x000fca0000000f00 */
[----:B------:R-:W-:-:S05]  /*2910*/  FADD.FTZ R94, R91, R94 ;  /* 0x0000005e5b5e7221 */ /* 0x000fca0000010000 */
[----:B------:R-:W-:-:S07]  /*2920*/  MOV R99, R94 ;  /* 0x0000005e00637202 */ /* 0x000fce0000000f00 */
[----:B------:R-:W-:Y:S05]  /*2930*/  WARPSYNC.COLLECTIVE R98, `(.L_x_9531) ;  /* 0x0000000062087348 */ /* 0x000fea0003c00000 */
[----:B------:R0:W1:Y:S02]  /*2940*/  SHFL.BFLY P6, R97, R99, R100, R101 ;  /* 0x0c00006463617389 */ /* 0x00006400000c0065 */
[----:B01----:R-:W-:Y:S01]  /*2950*/  ENDCOLLECTIVE ;  /* 0x000000000000791b */ /* 0x003fe20003800000 */
.L_x_9531:
[----:B------:R-:W-:Y:S01]  /*2960*/  HFMA2.MMA R100, -RZ, RZ, 0, 4.76837158203125e-07 ;  /* 0x00000008ff647435 */ /* 0x000fe200000001ff */
[----:B------:R-:W-:-:S05]  /*2970*/  MOV R93, R97 ;  /* 0x00000061005d7202 */ /* 0x000fca0000000f00 */
[----:B------:R-:W-:-:S05]  /*2980*/  FADD.FTZ R93, R94, R93 ;  /* 0x0000005d5e5d7221 */ /* 0x000fca0000010000 */
[----:B------:R-:W-:-:S07]  /*2990*/  MOV R99, R93 ;  /* 0x0000005d00637202 */ /* 0x000fce0000000f00 */
[----:B------:R-:W-:Y:S05]  /*29a0*/  WARPSYNC.COLLECTIVE R98, `(.L_x_9532) ;  /* 0x0000000062087348 */ /* 0x000fea0003c00000 */
[----:B------:R0:W1:Y:S02]  /*29b0*/  SHFL.BFLY P6, R97, R99, R100, R101 ;  /* 0x0c00006463617389 */ /* 0x00006400000c0065 */
[----:B01----:R-:W-:Y:S01]  /*29c0*/  ENDCOLLECTIVE ;  /* 0x000000000000791b */ /* 0x003fe20003800000 */
.L_x_9532:
[----:B------:R-:W-:Y:S01]  /*29d0*/  HFMA2.MMA R100, -RZ, RZ, 0, 9.5367431640625e-07 ;  /* 0x00000010ff647435 */ /* 0x000fe200000001ff */
[----:B------:R-:W-:-:S05]  /*29e0*/  MOV R96, R97 ;  /* 0x0000006100607202 */ /* 0x000fca0000000f00 */
[----:B------:R-:W-:-:S05]  /*29f0*/  FADD.FTZ R96, R93, R96 ;  /* 0x000000605d607221 */ /* 0x000fca0000010000 */
[----:B------:R-:W-:-:S07]  /*2a00*/  MOV R99, R96 ;  /* 0x0000006000637202 */ /* 0x000fce0000000f00 */
[----:B------:R-:W-:Y:S05]  /*2a10*/  WARPSYNC.COLLECTIVE R98, `(.L_x_9533) ;  /* 0x0000000062087348 */ /* 0x000fea0003c00000 */
[----:B------:R0:W1:Y:S02]  /*2a20*/  SHFL.BFLY P6, R97, R99, R100, R101 ;  /* 0x0c00006463617389 */ /* 0x00006400000c0065 */
[----:B01----:R-:W-:Y:S01]  /*2a30*/  ENDCOLLECTIVE ;  /* 0x000000000000791b */ /* 0x003fe20003800000 */
.L_x_9533:
[----:B------:R-:W-:Y:S01]  /*2a40*/  MOV R95, R97 ;  /* 0x00000061005f7202 */ /* 0x000fe20000000f00 */
[----:B------:R-:W-:Y:S06]  /*2a50*/  BRA `(.L_x_9534) ;  /* 0xffffffec00047947 */ /* 0x000fec000383ffff */
.L_x_9535:
        /* <DEDUP_REMOVED lines=10> */
.L_x_23272:


//--------------------- .text._ZN10layer_norm13ln_fwd_kernelINS_13Kernel_traitsIf13__nv_bfloat16fS2_fjLj6144ELj1ELj1ELj8ELj16ENS_18Kernel_traits_baseILj6144EfS2_fS2_fjLj256EEEEELb0ELb0ELb0ELb1EEEvNS_9FwdParamsE --------------------------
	.section	.text._ZN10layer_norm13ln_fwd_kernelINS_13Kernel_traitsIf13__nv_bfloat16fS2_fjLj6144ELj1ELj1ELj8ELj16ENS_18Kernel_traits_baseILj6144EfS2_fS2_fjLj256EEEEELb0ELb0ELb0ELb1EEEvNS_9FwdParamsE,"ax",@progbits
	.align	128
        .global         _ZN10layer_norm13ln_fwd_kernelINS_13Kernel_traitsIf13__nv_bfloat16fS2_fjLj6144ELj1ELj1ELj8ELj16ENS_18Kernel_traits_baseILj6144EfS2_fS2_fjLj256EEEEELb0ELb0ELb0ELb1EEEvNS_9FwdParamsE
        .type           _ZN10layer_norm13ln_fwd_kernelINS_13Kernel_traitsIf13__nv_bfloat16fS2_fjLj6144ELj1ELj1ELj8ELj16ENS_18Kernel_traits_baseILj6144EfS2_fS2_fjLj256EEEEELb0ELb0ELb0ELb1EEEvNS_9FwdParamsE,@function
        .size           _ZN10layer_norm13ln_fwd_kernelINS_13Kernel_traitsIf13__nv_bfloat16fS2_fjLj6144ELj1ELj1ELj8ELj16ENS_18Kernel_traits_baseILj6144EfS2_fS2_fjLj256EEEEELb0ELb0ELb0ELb1EEEvNS_9FwdParamsE,(.L_x_23273 - _ZN10layer_norm13ln_fwd_kernelINS_13Kernel_traitsIf13__nv_bfloat16fS2_fjLj6144ELj1ELj1ELj8ELj16ENS_18Kernel_traits_baseILj6144EfS2_fS2_fjLj256EEEEELb0ELb0ELb0ELb1EEEvNS_9FwdParamsE)
        .other          _ZN10layer_norm13ln_fwd_kernelINS_13Kernel_traitsIf13__nv_bfloat16fS2_fjLj6144ELj1ELj1ELj8ELj16ENS_18Kernel_traits_baseILj6144EfS2_fS2_fjLj256EEEEELb0ELb0ELb0ELb1EEEvNS_9FwdParamsE,@"STO_CUDA_ENTRY STV_DEFAULT"
_ZN10layer_norm13ln_fwd_kernelINS_13Kernel_traitsIf13__nv_bfloat16fS2_fjLj6144ELj1ELj1ELj8ELj16ENS_18Kernel_traits_baseILj6144EfS2_fS2_fjLj256EEEEELb0ELb0ELb0ELb1EEEvNS_9FwdParamsE:
.text._ZN10layer_norm13ln_fwd_kernelINS_13Kernel_traitsIf13__nv_bfloat16fS2_fjLj6144ELj1ELj1ELj8ELj16ENS_18Kernel_traits_baseILj6144EfS2_fS2_fjLj256EEEEELb0ELb0ELb0ELb1EEEvNS_9FwdParamsE:
        /* <DEDUP_REMOVED lines=52> */
.L_x_9537:
[----:B------:R-:W-:Y:S01]  /*0340*/  ISETP.NE.U32.AND P2, PT, RZ, UR8, PT ;  /* 0x00000008ff007c0c */ /* 0x000fe2000bf45070 */
[----:B-1----:R-:W1:Y:S01]  /*0350*/  LDC.64 R60, c[0x0][0x220] ;  /* 0x00008800ff3c7b82 */ /* 0x002e620000000a00 */
[----:B------:R-:W-:Y:S01]  /*0360*/  IMAD R0, R3, UR6, RZ ;  /* 0x0000000603007c24 */ /* 0x000fe2000f8e02ff */
[----:B------:R-:W-:Y:S02]  /*0370*/  LOP3.LUT R92, R2, 0xff, RZ, 0xc0, !PT ;  /* 0x000000ff025c7812 */ /* 0x000fe400078ec0ff */
[----:B------:R-:W-:Y:S02]  /*0380*/  ISETP.NE.AND.EX P2, PT, RZ, UR9, PT, P2 ;  /* 0x00000009ff007c0c */ /* 0x000fe4000bf45320 */
[----:B------:R-:W-:Y:S02]  /*0390*/  SHF.R.S32.HI R65, RZ, 0x1f, R0 ;  /* 0x0000001fff417819 */ /* 0x000fe40000011400 */
[----:B------:R-:W2:Y:S02]  /*03a0*/  @P0 LDC.64 R62, c[0x0][0x270] ;  /* 0x00009c00ff3e0b82 */ /* 0x000ea40000000a00 */
[----:B------:R-:W-:-:S04]  /*03b0*/  LEA.HI R65, R65, R0, RZ, 0x3 ;  /* 0x0000000041417211 */ /* 0x000fc800078f18ff */
[----:B------:R-:W-:Y:S02]  /*03c0*/  LEA.HI.SX32 R92, R65, R92, 0x1d ;  /* 0x0000005c415c7211 */ /* 0x000fe400078feaff */
[----:B------:R-:W3:Y:S08]  /*03d0*/  LDC.64 R96, c[0x0][0x238] ;  /* 0x00008e00ff607b82 */ /* 0x000ef00000000a00 */
[----:B------:R-:W4:Y:S01]  /*03e0*/  @P2 LDC.64 R68, c[0x0][0x230] ;  /* 0x00008c00ff442b82 */ /* 0x000f220000000a00 */
[----:B-1----:R-:W-:-:S06]  /*03f0*/  IMAD.WIDE.U32 R64, R92, 0x10, R60 ;  /* 0x000000105c407825 */ /* 0x002fcc00078e003c */
[----:B------:R-:W3:Y:S01]  /*0400*/  LDG.E.128 R64, desc[UR4][R64.64] ;  /* 0x0000000440407981 */ /* 0x000ee2000c1e1d00 */
[----:B--2---:R-:W-:Y:S01]  /*0410*/  @P0 IMAD.WIDE R62, R3, 0x2, R62 ;  /* 0x00000002033e0825 */ /* 0x004fe200078e023e */
[----:B------:R-:W-:Y:S01]  /*0420*/  ISETP.NE.U32.AND P1, PT, RZ, UR8, PT ;  /* 0x00000008ff007c0c */ /* 0x000fe2000bf25070 */
[----:B------:R-:W1:Y:S04]  /*0430*/  @P2 LDC.64 R72, c[0x0][0x230] ;  /* 0x00008c00ff482b82 */ /* 0x000e680000000a00 */
[----:B------:R-:W2:Y:S01]  /*0440*/  @P0 LDG.E.U16 R62, desc[UR4][R62.64] ;  /* 0x000000043e3e0981 */ /* 0x000ea2000c1e1500 */
[----:B----4-:R-:W-:-:S05]  /*0450*/  @P2 IMAD.WIDE.U32 R68, R92, 0x20, R68 ;  /* 0x000000205c442825 */ /* 0x010fca00078e0044 */
[----:B0-----:R-:W4:Y:S04]  /*0460*/  @P2 LDG.E.128 R52, desc[UR4][R68.64] ;  /* 0x0000000444342981 */ /* 0x001f28000c1e1d00 */
[----:B------:R0:W4:Y:S01]  /*0470*/  @P2 LDG.E.128 R56, desc[UR4][R68.64+0x10] ;  /* 0x0000100444382981 */ /* 0x000122000c1e1d00 */
[----:B------:R-:W-:Y:S02]  /*0480*/  ISETP.NE.AND.EX P1, PT, RZ, UR9, PT, P1 ;  /* 0x00000009ff007c0c */ /* 0x000fe4000bf25310 */
[----:B------:R-:W-:Y:S02]  /*0490*/  MOV R83, 0x3f800000 ;  /* 0x3f80000000537802 */ /* 0x000fe40000000f00 */
[----:B------:R-:W-:-:S05]  /*04a0*/  IADD3 R93, R92, 0x100, RZ ;  /* 0x000001005c5d7810 */ /* 0x000fca0007ffe0ff */
[----:B-1----:R-:W-:Y:S01]  /*04b0*/  @P2 IMAD.WIDE.U32 R72, R93, 0x20, R72 ;  /* 0x000000205d482825 */ /* 0x002fe200078e0048 */
[C---:B---3--:R-:W-:Y:S02]  /*04c0*/  PRMT R0, R64.reuse, 0x7632, R0 ;  /* 0x0000763240007816 */ /* 0x048fe40000000000 */
[----:B------:R-:W-:Y:S02]  /*04d0*/  SHF.L.U32 R76, R64, 0x10, RZ ;  /* 0x00000010404c7819 */ /* 0x000fe400000006ff */
[C---:B------:R-:W-:Y:S02]  /*04e0*/  PRMT R64, R65.reuse, 0x7632, R64 ;  /* 0x0000763241407816 */ /* 0x040fe40000000040 */
[----:B------:R-:W-:Y:S02]  /*04f0*/  SHF.L.U32 R78, R65, 0x10, RZ ;  /* 0x00000010414e7819 */ /* 0x000fe400000006ff */
[----:B------:R-:W-:Y:S02]  /*0500*/  PRMT R65, R66, 0x7632, R65 ;  /* 0x0000763242417816 */ /* 0x000fe40000000041 */
[----:B0-----:R-:W-:-:S02]  /*0510*/  PRMT R68, R67, 0x7632, R68 ;  /* 0x0000763243447816 */ /* 0x001fc40000000044 */
[----:B--2---:R-:W-:Y:S02]  /*0520*/  @P0 SHF.L.U32 R83, R62, 0x10, RZ ;  /* 0x000000103e530819 */ /* 0x004fe400000006ff */
        /* <DEDUP_REMOVED lines=14> */
[----:B------:R-:W-:-:S04]  /*0610*/  IMAD.WIDE.U32 R62, R92, 0x20, R96 ;  /* 0x000000205c3e7825 */ /* 0x000fc800078e0060 */
        /* <DEDUP_REMOVED lines=8> */
[----:B------:R-:W-:Y:S02]  /*06a0*/  IMAD.WIDE.U32 R64, R93, 0x10, R60 ;  /* 0x000000105d407825 */ /* 0x000fe400078e003c */
[----:B------:R-:W-:Y:S04]  /*06b0*/  STG.E.128 desc[UR4][R62.64], R76 ;  /* 0x0000004c3e007986 */ /* 0x000fe8000c101d04 */
[----:B------:R0:W-:Y:S04]  /*06c0*/  STG.E.128 desc[UR4][R62.64+0x10], R68 ;  /* 0x000010443e007986 */ /* 0x0001e8000c101d04 */
[----:B------:R-:W2:Y:S01]  /*06d0*/  LDG.E.128 R64, desc[UR4][R64.64] ;  /* 0x0000000440407981 */ /* 0x000ea2000c1e1d00 */
[----:B------:R-:W-:-:S02]  /*06e0*/  MOV R88, R52 ;  /* 0x0000003400587202 */ /* 0x000fc40000000f00 */
[----:B------:R-:W-:Y:S02]  /*06f0*/  MOV R89, R53 ;  /* 0x0000003500597202 */ /* 0x000fe40000000f00 */
[----:B------:R-:W-:Y:S02]  /*0700*/  MOV R90, R54 ;  /* 0x00000036005a7202 */ /* 0x000fe40000000f00 */
[----:B------:R-:W-:Y:S02]  /*0710*/  MOV R91, R55 ;  /* 0x00000037005b7202 */ /* 0x000fe40000000f00 */
[----:B------:R-:W-:Y:S02]  /*0720*/  MOV R84, R56 ;  /* 0x0000003800547202 */ /* 0x000fe40000000f00 */
[----:B------:R-:W-:Y:S02]  /*0730*/  MOV R85, R57 ;  /* 0x0000003900557202 */ /* 0x000fe40000000f00 */
[----:B------:R-:W-:Y:S01]  /*0740*/  MOV R86, R58 ;  /* 0x0000003a00567202 */ /* 0x000fe20000000f00 */
[----:B------:R-:W3:Y:S01]  /*0750*/  @P2 LDG.E.128 R88, desc[UR4][R72.64] ;  /* 0x0000000448582981 */ /* 0x000ee2000c1e1d00 */
[----:B------:R-:W-:Y:S01]  /*0760*/  MOV R87, R59 ;  /* 0x0000003b00577202 */ /* 0x000fe20000000f00 */
[----:B0-----:R-:W0:Y:S05]  /*0770*/  @P2 LDC.64 R62, c[0x0][0x230] ;  /* 0x00008c00ff3e2b82 */ /* 0x001e2a0000000a00 */
[----:B------:R1:W4:Y:S01]  /*0780*/  @P2 LDG.E.128 R84, desc[UR4][R72.64+0x10] ;  /* 0x0000100448542981 */ /* 0x000322000c1e1d00 */
[----:B------:R-:W-:Y:S01]  /*0790*/  IMAD.WIDE.U32 R80, R93, 0x20, R96 ;  /* 0x000000205d507825 */ /* 0x000fe200078e0060 */
[----:B--2---:R-:W-:-:S02]  /*07a0*/  PRMT R74, R65, 0x7632, R74 ;  /* 0x00007632414a7816 */ /* 0x004fc4000000004a */
[----:B------:R-:W-:Y:S02]  /*07b0*/  SHF.L.U32 R82, R65, 0x10, RZ ;  /* 0x0000001041527819 */ /* 0x000fe400000006ff */
[----:B------:R-:W-:Y:S02]  /*07c0*/  PRMT R0, R64, 0x7632, R0 ;  /* 0x0000763240007816 */ /* 0x000fe40000000000 */
[----:B------:R-:W-:Y:S02]  /*07d0*/  PRMT R65, R66, 0x7632, R65 ;  /* 0x0000763242417816 */ /* 0x000fe40000000041 */
[----:B------:R-:W-:Y:S02]  /*07e0*/  PRMT R75, R67, 0x7632, R75 ;  /* 0x00007632434b7816 */ /* 0x000fe4000000004b */
[----:B------:R-:W-:Y:S02]  /*07f0*/  SHF.L.U32 R64, R64, 0x10, RZ ;  /* 0x0000001040407819 */ /* 0x000fe400000006ff */
[----:B------:R-:W-:-:S02]  /*0800*/  SHF.L.U32 R94, R74, 0x10, RZ ;  /* 0x000000104a5e7819 */ /* 0x000fc400000006ff */
[----:B------:R-:W-:Y:S02]  /*0810*/  SHF.L.U32 R66, R66, 0x10, RZ ;  /* 0x0000001042427819 */ /* 0x000fe400000006ff */
[----:B------:R-:W-:Y:S02]  /*0820*/  SHF.L.U32 R100, R67, 0x10, RZ ;  /* 0x0000001043647819 */ /* 0x000fe400000006ff */
[----:B------:R-:W-:Y:S02]  /*0830*/  SHF.L.U32 R0, R0, 0x10, RZ ;  /* 0x0000001000007819 */ /* 0x000fe400000006ff */
[----:B------:R-:W-:Y:S02]  /*0840*/  SHF.L.U32 R98, R65, 0x10, RZ ;  /* 0x0000001041627819 */ /* 0x000fe400000006ff */
[----:B------:R-:W-:Y:S01]  /*0850*/  SHF.L.U32 R102, R75, 0x10, RZ ;  /* 0x000000104b667819 */ /* 0x000fe200000006ff */
[-C--:B-1----:R-:W-:Y:S01]  /*0860*/  FMUL.FTZ R72, R64, R83.reuse ;  /* 0x0000005340487220 */ /* 0x082fe20000410000 */
[-C--:B------:R-:W-:Y:S01]  /*0870*/  FMUL.FTZ R75, R94, R83.reuse ;  /* 0x000000535e4b7220 */ /* 0x080fe20000410000 */
[-C--:B------:R-:W-:Y:S01]  /*0880*/  FMUL.FTZ R64, R66, R83.reuse ;  /* 0x0000005342407220 */ /* 0x080fe20000410000 */
[----:B------:R-:W-:Y:S01]  /*0890*/  IADD3 R94, R92, 0x200, RZ ;  /* 0x000002005c5e7810 */ /* 0x000fe20007ffe0ff */
[-C--:B------:R-:W-:Y:S01]  /*08a0*/  FMUL.FTZ R74, R82, R83.reuse ;  /* 0x00000053524a7220 */ /* 0x080fe20000410000 */
[-C--:B------:R-:W-:Y:S01]  /*08b0*/  FMUL.FTZ R66, R100, R83.reuse ;  /* 0x0000005364427220 */ /* 0x080fe20000410000 */
[-C--:B------:R-:W-:Y:S01]  /*08c0*/  FMUL.FTZ R73, R0, R83.reuse ;  /* 0x0000005300497220 */ /* 0x080fe20000410000 */
[-C--:B------:R-:W-:Y:S01]  /*08d0*/  FMUL.FTZ R65, R98, R83.reuse ;  /* 0x0000005362417220 */ /* 0x080fe20000410000 */
[----:B------:R-:W-:Y:S01]  /*08e0*/  FMUL.FTZ R67, R102, R83 ;  /* 0x0000005366437220 */ /* 0x000fe20000410000 */
[----:B---3--:R-:W-:Y:S01]  /*08f0*/  @P1 FADD.FTZ R72, R88, R72 ;  /* 0x0000004858481221 */ /* 0x008fe20000010000 */
        /* <DEDUP_REMOVED lines=11> */
[----:B0-----:R-:W-:Y:S01]  /*09b0*/  @P2 IMAD.WIDE.U32 R98, R94, 0x20, R62 ;  /* 0x000000205e622825 */ /* 0x001fe200078e003e */
[----:B------:R-:W-:Y:S01]  /*09c0*/  @P2 MOV R54, R90 ;  /* 0x0000005a00362202 */ /* 0x000fe20000000f00 */
[----:B------:R0:W-:Y:S01]  /*09d0*/  STG.E.128 desc[UR4][R80.64+0x10], R64 ;  /* 0x0000104050007986 */ /* 0x0001e2000c101d04 */
[----:B------:R-:W-:-:S03]  /*09e0*/  @P2 MOV R55, R91 ;  /* 0x0000005b00372202 */ /* 0x000fc60000000f00 */
[----:B------:R-:W2:Y:S01]  /*09f0*/  LDG.E.128 R60, desc[UR4][R60.64] ;  /* 0x000000043c3c7981 */ /* 0x000ea2000c1e1d00 */
[----:B------:R-:W-:-:S03]  /*0a00*/  @P2 MOV R56, R84 ;  /* 0x0000005400382202 */ /* 0x000fc60000000f00 */
[----:B------:R-:W3:Y:S01]  /*0a10*/  @P2 LDG.E.128 R52, desc[UR4][R98.64] ;  /* 0x0000000462342981 */ /* 0x000ee2000c1e1d00 */
[----:B------:R-:W-:Y:S02]  /*0a20*/  @P2 MOV R57, R85 ;  /* 0x0000005500392202 */ /* 0x000fe40000000f00 */
[----:B------:R-:W-:Y:S02]  /*0a30*/  @P2 MOV R58, R86 ;  /* 0x00000056003a2202 */ /* 0x000fe40000000f00 */
[----:B------:R-:W-:-:S06]  /*0a40*/  @P2 MOV R59, R87 ;  /* 0x00000057003b2202 */ /* 0x000fcc0000000f00 */
[----:B------:R1:W4:Y:S01]  /*0a50*/  @P2 LDG.E.128 R56, desc[UR4][R98.64+0x10] ;  /* 0x0000100462382981 */ /* 0x000322000c1e1d00 */
[----:B------:R-:W-:-:S04]  /*0a60*/  FADD.FTZ R0, RZ, R76 ;  /* 0x0000004cff007221 */ /* 0x000fc80000010000 */
[----:B0-----:R-:W-:-:S04]  /*0a70*/  FADD.FTZ R81, R77, R0 ;  /* 0x000000004d517221 */ /* 0x001fc80000010000 */
        /* <DEDUP_REMOVED lines=9> */
[C---:B--2---:R-:W-:Y:S02]  /*0b10*/  PRMT R0, R60.reuse, 0x7632, R0 ;  /* 0x000076323c007816 */ /* 0x044fe40000000000 */
[----:B------:R-:W-:Y:S02]  /*0b20*/  SHF.L.U32 R60, R60, 0x10, RZ ;  /* 0x000000103c3c7819 */ /* 0x000fe400000006ff */
[----:B---3--:R-:W-:Y:S02]  /*0b30*/  @P2 MOV R88, R52 ;  /* 0x0000003400582202 */ /* 0x008fe40000000f00 */
[C---:B-1----:R-:W-:Y:S01]  /*0b40*/  PRMT R98, R63.reuse, 0x7632, R98 ;  /* 0x000076323f627816 */ /* 0x042fe20000000062 */
[----:B------:R-:W-:Y:S01]  /*0b50*/  FMUL.FTZ R60, R60, R83 ;  /* 0x000000533c3c7220 */ /* 0x000fe20000410000 */
[----:B------:R-:W-:Y:S01]  /*0b60*/  SHF.L.U32 R100, R63, 0x10, RZ ;  /* 0x000000103f647819 */ /* 0x000fe200000006ff */
[----:B------:R-:W-:Y:S01]  /*0b70*/  FADD.FTZ R63, R73, R102 ;  /* 0x00000066493f7221 */ /* 0x000fe20000010000 */
[----:B------:R-:W-:-:S02]  /*0b80*/  SHF.L.U32 R80, R61, 0x10, RZ ;  /* 0x000000103d507819 */ /* 0x000fc400000006ff */
[----:B------:R-:W-:Y:S01]  /*0b90*/  SHF.L.U32 R82, R62, 0x10, RZ ;  /* 0x000000103e527819 */ /* 0x000fe200000006ff */
[----:B------:R-:W-:Y:S01]  /*0ba0*/  @P1 FADD.FTZ R60, R60, R88 ;  /* 0x000000583c3c1221 */ /* 0x000fe20000010000 */
[----:B------:R-:W-:Y:S01]  /*0bb0*/  PRMT R81, R61, 0x7632, R81 ;  /* 0x000076323d517816 */ /* 0x000fe20000000051 */
[----:B------:R-:W-:Y:S01]  /*0bc0*/  FADD.FTZ R88, R74, R63 ;  /* 0x0000003f4a587221 */ /* 0x000fe20000010000 */
[----:B------:R-:W-:Y:S01]  /*0bd0*/  PRMT R61, R62, 0x7632, R61 ;  /* 0x000076323e3d7816 */ /* 0x000fe2000000003d */
[-C--:B------:R-:W-:Y:S01]  /*0be0*/  FMUL.FTZ R62, R80, R83.reuse ;  /* 0x00000053503e7220 */ /* 0x080fe20000410000 */
[----:B----4-:R-:W-:Y:S01]  /*0bf0*/  @P2 MOV R86, R58 ;  /* 0x0000003a00562202 */ /* 0x010fe20000000f00 */
[-C--:B------:R-:W-:Y:S01]  /*0c00*/  FMUL.FTZ R80, R82, R83.reuse ;  /* 0x0000005352507220 */ /* 0x080fe20000410000 */
[----:B------:R-:W-:Y:S01]  /*0c10*/  FMUL.FTZ R82, R100, R83 ;  /* 0x0000005364527220 */ /* 0x000fe20000410000 */
[----:B------:R-:W-:-:S03]  /*0c20*/  FADD.FTZ R63, R75, R88 ;  /* 0x000000584b3f7221 */ /* 0x000fc60000010000 */
[----:B------:R-:W-:Y:S01]  /*0c30*/  @P1 FADD.FTZ R82, R82, R86 ;  /* 0x0000005652521221 */ /* 0x000fe20000010000 */
[----:B------:R-:W-:Y:S01]  /*0c40*/  FADD.FTZ R86, R64, R63 ;  /* 0x0000003f40567221 */ /* 0x000fe20000010000 */
[----:B------:R-:W-:Y:S02]  /*0c50*/  SHF.L.U32 R0, R0, 0x10, RZ ;  /* 0x0000001000007819 */ /* 0x000fe400000006ff */
[----:B------:R-:W-:Y:S01]  /*0c60*/  @P2 MOV R84, R56 ;  /* 0x0000003800542202 */ /* 0x000fe20000000f00 */
[----:B------:R-:W-:Y:S01]  /*0c70*/  FADD.FTZ R63, R65, R86 ;  /* 0x00000056413f7221 */ /* 0x000fe20000010000 */
[----:B------:R-:W-:Y:S01]  /*0c80*/  SHF.L.U32 R86, R61, 0x10, RZ ;  /* 0x000000103d567819 */ /* 0x000fe200000006ff */
[----:B------:R-:W-:Y:S02]  /*0c90*/  FMUL.FTZ R61, R0, R83 ;  /* 0x00000053003d7220 */ /* 0x000fe40000410000 */
[----:B------:R-:W-:Y:S01]  /*0ca0*/  @P1 FADD.FTZ R80, R80, R84 ;  /* 0x0000005450501221 */ /* 0x000fe20000010000 */
[----:B------:R-:W-:Y:S01]  /*0cb0*/  FADD.FTZ R0, R66, R63 ;  /* 0x0000003f42007221 */ /* 0x000fe20000010000 */
[----:B------:R-:W-:-:S02]  /*0cc0*/  SHF.L.U32 R84, R81, 0x10, RZ ;  /* 0x0000001051547819 */ /* 0x000fc400000006ff */
[----:B------:R-:W-:Y:S01]  /*0cd0*/  SHF.L.U32 R98, R98, 0x10, RZ ;  /* 0x0000001062627819 */ /* 0x000fe200000006ff */
[----:B------:R-:W-:Y:S01]  /*0ce0*/  FADD.FTZ R99, R67, R0 ;  /* 0x0000000043637221 */ /* 0x000fe20000010000 */
[----:B------:R-:W-:Y:S01]  /*0cf0*/  @P2 MOV R89, R53 ;  /* 0x0000003500592202 */ /* 0x000fe20000000f00 */
[-C--:B------:R-:W-:Y:S01]  /*0d00*/  FMUL.FTZ R63, R84, R83.reuse ;  /* 0x00000053543f7220 */ /* 0x080fe20000410000 */
[----:B------:R-:W-:Y:S01]  /*0d10*/  @P2 MOV R90, R54 ;  /* 0x00000036005a2202 */ /* 0x000fe20000000f00 */
[----:B------:R-:W-:Y:S01]  /*0d20*/  FMUL.FTZ R81, R86, R83 ;  /* 0x0000005356517220 */ /* 0x000fe20000410000 */
[----:B------:R-:W-:Y:S01]  /*0d30*/  @P2 MOV R91, R55 ;  /* 0x00000037005b2202 */ /* 0x000fe20000000f00 */
[----:B------:R-:W-:Y:S01]  /*0d40*/  FMUL.FTZ R83, R98, R83 ;  /* 0x0000005362537220 */ /* 0x000fe20000410000 */
        /* <DEDUP_REMOVED lines=91> */
.L_x_9548:
[----:B------:R-:W2:Y:S01]  /*1300*/  @!P2 S2R R95, SR_CgaCtaId ;  /* 0x00000000005fa919 */ /* 0x000ea20000008800 */
[----:B------:R-:W-:Y:S01]  /*1310*/  LOP3.LUT R87, R2, 0x1f, RZ, 0xc0, !PT ;  /* 0x0000001f02577812 */ /* 0x000fe200078ec0ff */
[----:B------:R-:W-:Y:S05]  /*1320*/  WARPSYNC.ALL ;  /* 0x0000000000007948 */ /* 0x000fea0003800000 */
[----:B------:R-:W-:Y:S02]  /*1330*/  ISETP.GT.U32.AND P4, PT, R87, 0x7, PT ;  /* 0x000000075700780c */ /* 0x000fe40003f84070 */
[----:B------:R-:W-:Y:S02]  /*1340*/  @!P2 MOV R0, 0x400 ;  /* 0x000004000000a802 */ /* 0x000fe40000000f00 */
[----:B------:R-:W-:-:S09]  /*1350*/  LOP3.LUT R89, R85, 0x7, RZ, 0xc0, !PT ;  /* 0x0000000755597812 */ /* 0x000fd200078ec0ff */
[----:B------:R-:W3:Y:S01]  /*1360*/  @!P4 S2R R97, SR_CgaCtaId ;  /* 0x000000000061c919 */ /* 0x000ee20000008800 */
        /* <DEDUP_REMOVED lines=9> */
[----:B---3--:R-:W-:Y:S02]  /*1400*/  @!P4 LEA R97, R97, R88, 0x18 ;  /* 0x000000586161c211 */ /* 0x008fe400078ec0ff */
[----:B------:R-:W-:Y:S02]  /*1410*/  MOV R88, RZ ;  /* 0x000000ff00587202 */ /* 0x000fe40000000f00 */
[----:B0-----:R-:W-:Y:S02]  /*1420*/  @!P4 LEA R90, R86, R97, 0x3 ;  /* 0x00000061565ac211 */ /* 0x001fe400078e18ff */
        /* <DEDUP_REMOVED lines=23> */
[-C--:B0-----:R-:W-:Y:S01]  /*15a0*/  IADD3 R84, R84, R99.reuse, RZ ;  /* 0x0000006354547210 */ /* 0x081fe20007ffe0ff */
        /* <DEDUP_REMOVED lines=30> */
[----:B------:R-:W2:Y:S01]  /*1790*/  LDC.64 R84, c[0x0][0x2b8] ;  /* 0x0000ae00ff547b82 */ /* 0x000ea20000000a00 */
[----:B------:R-:W0:Y:S01]  /*17a0*/  SHFL.IDX PT, R87, R87, RZ, 0x1f ;  /* 0x00001fff57577589 */ /* 0x000e2200000e0000 */
[C---:B-1----:R-:W-:Y:S01]  /*17b0*/  FMUL.FTZ R88, R0.reuse, R0 ;  /* 0x0000000000587220 */ /* 0x042fe20000410000 */
[----:B------:R-:W-:-:S04]  /*17c0*/  FSEL R105, R0, RZ, !P3 ;  /* 0x000000ff00697208 */ /* 0x000fc80005800000 */
[----:B------:R-:W-:Y:S01]  /*17d0*/  FSEL R89, R88, RZ, P3 ;  /* 0x000000ff58597208 */ /* 0x000fe20001800000 */
[--C-:B------:R-:W-:Y:S01]  /*17e0*/  FADD.FTZ R107, R76, -R105.reuse ;  /* 0x800000694c6b7221 */ /* 0x100fe20000010000 */
[----:B0-----:R-:W-:Y:S01]  /*17f0*/  FFMA.FTZ R86, R87, UR7, R86 ;  /* 0x0000000757567c23 */ /* 0x001fe20008010056 */
[--C-:B------:R-:W-:Y:S01]  /*1800*/  FADD.FTZ R109, R77, -R105.reuse ;  /* 0x800000694d6d7221 */ /* 0x100fe20000010000 */
[--C-:B------:R-:W-:Y:S01]  /*1810*/  FADD.FTZ R95, R62, -R105.reuse ;  /* 0x800000693e5f7221 */ /* 0x100fe20000010000 */
[----:B------:R-:W-:Y:S01]  /*1820*/  FADD.FTZ R113, R79, -R105 ;  /* 0x800000694f717221 */ /* 0x000fe20000010000 */
[----:B------:R-:W-:Y:S01]  /*1830*/  FADD.FTZ R76, R86, R89 ;  /* 0x00000059564c7221 */ /* 0x000fe20000010000 */
[--C-:B------:R-:W-:Y:S01]  /*1840*/  FADD.FTZ R117, R69, -R105.reuse ;  /* 0x8000006945757221 */ /* 0x100fe20000010000 */
[--C-:B------:R-:W-:Y:S01]  /*1850*/  FADD.FTZ R121, R71, -R105.reuse ;  /* 0x8000006947797221 */ /* 0x100fe20000010000 */
        /* <DEDUP_REMOVED lines=19> */
[----:B--2---:R-:W-:-:S04]  /*1990*/  IMAD.WIDE.U32 R72, R92, 0x10, R84 ;  /* 0x000000105c487825 */ /* 0x004fc800078e0054 */
[C---:B0-----:R-:W-:Y:S01]  /*19a0*/  FMUL.FTZ R107, R76.reuse, R107 ;  /* 0x0000006b4c6b7220 */ /* 0x041fe20000410000 */
[C---:B------:R-:W-:Y:S01]  /*19b0*/  FMUL.FTZ R62, R76.reuse, R109 ;  /* 0x0000006d4c3e7220 */ /* 0x040fe20000410000 */
[C---:B------:R-:W-:Y:S01]  /*19c0*/  FMUL.FTZ R115, R76.reuse, R115 ;  /* 0x000000734c737220 */ /* 0x040fe20000410000 */
[----:B------:R-:W-:Y:S01]  /*19d0*/  FMUL.FTZ R66, R76, R117 ;  /* 0x000000754c427220 */ /* 0x000fe20000410000 */
[----:B-----5:R-:W-:Y:S01]  /*19e0*/  FFMA.FTZ R60, R28, R107, R4 ;  /* 0x0000006b1c3c7223 */ /* 0x020fe20000010004 */
[----:B------:R-:W-:Y:S01]  /*19f0*/  FFMA.FTZ R83, R29, R62, R5 ;  /* 0x0000003e1d537223 */ /* 0x000fe20000010005 */
[----:B------:R-:W-:-:S04]  /*1a00*/  IMAD.WIDE.U32 R74, R93, 0x10, R84 ;  /* 0x000000105d4a7825 */ /* 0x000fc800078e0054 */
[C---:B------:R-:W-:Y:S01]  /*1a10*/  FMUL.FTZ R111, R76.reuse, R111 ;  /* 0x0000006f4c6f7220 */ /* 0x040fe20000410000 */
[----:B------:R-:W-:Y:S01]  /*1a20*/  FMUL.FTZ R64, R76, R113 ;  /* 0x000000714c407220 */ /* 0x000fe20000410000 */
[----:B------:R-:W0:Y:S01]  /*1a30*/  @!P2 LDC.64 R92, c[0x0][0x250] ;  /* 0x00009400ff5cab82 */ /* 0x000e220000000a00 */
[----:B------:R-:W-:Y:S01]  /*1a40*/  F2FP.BF16.F32.PACK_AB R60, R83, R60 ;  /* 0x0000003c533c723e */ /* 0x000fe200000010ff */
[----:B------:R-:W-:Y:S01]  /*1a50*/  FFMA.FTZ R115, R32, R115, R8 ;  /* 0x0000007320737223 */ /* 0x000fe20000010008 */
[----:B------:R-:W-:Y:S01]  /*1a60*/  FFMA.FTZ R66, R33, R66, R9 ;  /* 0x0000004221427223 */ /* 0x000fe20000010009 */
[C---:B------:R-:W-:Y:S01]  /*1a70*/  FMUL.FTZ R119, R76.reuse, R119 ;  /* 0x000000774c777220 */ /* 0x040fe20000410000 */
[----:B------:R-:W-:Y:S01]  /*1a80*/  FMUL.FTZ R68, R76, R121 ;  /* 0x000000794c447220 */ /* 0x000fe20000410000 */
[----:B------:R-:W-:Y:S01]  /*1a90*/  FFMA.FTZ R61, R30, R111, R6 ;  /* 0x0000006f1e3d7223 */ /* 0x000fe20000010006 */
[----:B------:R-:W-:Y:S01]  /*1aa0*/  FFMA.FTZ R64, R31, R64, R7 ;  /* 0x000000401f407223 */ /* 0x000fe20000010007 */
[----:B------:R-:W1:Y:S01]  /*1ab0*/  @!P2 LDC.64 R82, c[0x0][0x258] ;  /* 0x00009600ff52ab82 */ /* 0x000e620000000a00 */
[----:B------:R-:W-:Y:S01]  /*1ac0*/  F2FP.BF16.F32.PACK_AB R62, R66, R115 ;  /* 0x00000073423e723e */ /* 0x000fe200000010ff */
[----:B------:R-:W-:Y:S01]  /*1ad0*/  FMUL.FTZ R69, R76, R69 ;  /* 0x000000454c457220 */ /* 0x000fe20000410000 */
[----:B------:R-:W-:Y:S01]  /*1ae0*/  FFMA.FTZ R63, R34, R119, R10 ;  /* 0x00000077223f7223 */ /* 0x000fe2000001000a */
[----:B------:R-:W-:Y:S01]  /*1af0*/  FFMA.FTZ R68, R35, R68, R11 ;  /* 0x0000004423447223 */ /* 0x000fe2000001000b */
[C---:B------:R-:W-:Y:S01]  /*1b00*/  FMUL.FTZ R66, R76.reuse, R71 ;  /* 0x000000474c427220 */ /* 0x040fe20000410000 */
[C---:B------:R-:W-:Y:S01]  /*1b10*/  FMUL.FTZ R89, R76.reuse, R89 ;  /* 0x000000594c597220 */ /* 0x040fe20000410000 */
        /* <DEDUP_REMOVED lines=36> */
[----:B0-----:R-:W-:Y:S01]  /*1d60*/  @!P2 IMAD.WIDE R92, R3, 0x4, R92 ;  /* 0x00000004035ca825 */ /* 0x001fe200078e025c */
[----:B------:R-:W-:-:S02]  /*1d70*/  SEL R95, RZ, 0x1, P1 ;  /* 0x00000001ff5f7807 */ /* 0x000fc40000800000 */
[----:B------:R-:W-:Y:S01]  /*1d80*/  F2FP.BF16.F32.PACK_AB R70, R80, R101 ;  /* 0x000000655046723e */ /* 0x000fe200000010ff */
[----:B-1----:R-:W-:Y:S01]  /*1d90*/  @!P2 IMAD.WIDE R82, R3, 0x4, R82 ;  /* 0x000000040352a825 */ /* 0x002fe200078e0252 */
[----:B------:R-:W-:Y:S01]  /*1da0*/  F2FP.BF16.F32.PACK_AB R69, R78, R69 ;  /* 0x000000454e45723e */ /* 0x000fe200000010ff */
[----:B------:R1:W-:Y:S01]  /*1db0*/  @!P2 STG.E desc[UR4][R92.64], R0 ;  /* 0x000000005c00a986 */ /* 0x0003e2000c101904 */
[----:B------:R-:W-:Y:S01]  /*1dc0*/  F2FP.BF16.F32.PACK_AB R68, R77, R68 ;  /* 0x000000444d44723e */ /* 0x000fe200000010ff */
[----:B------:R-:W-:Y:S01]  /*1dd0*/  IMAD.WIDE.U32 R84, R94, 0x10, R84 ;  /* 0x000000105e547825 */ /* 0x000fe200078e0054 */
        /* <DEDUP_REMOVED lines=8> */
.L_x_9536:
[----:B------:R-:W-:Y:S01]  /*1e60*/  HFMA2.MMA R97, -RZ, RZ, 0, 5.9604644775390625e-08 ;  /* 0x00000001ff617435 */ /* 0x000fe200000001ff */
[----:B------:R-:W-:Y:S02]  /*1e70*/  MOV R96, R0 ;  /* 0x0000000000607202 */ /* 0x000fe40000000f00 */
[----:B------:R-:W-:Y:S02]  /*1e80*/  MOV R98, 0x1f ;  /* 0x0000001f00627802 */ /* 0x000fe40000000f00 */
[----:B------:R-:W-:-:S07]  /*1e90*/  MOV R95, 0xffffffff ;  /* 0xffffffff005f7802 */ /* 0x000fce0000000f00 */
[----:B-----5:R-:W-:Y:S05]  /*1ea0*/  WARPSYNC.COLLECTIVE R95, `(.L_x_9538) ;  /* 0x000000005f087348 */ /* 0x020fea0003c00000 */
[----:B------:R0:W1:Y:S02]  /*1eb0*/  SHFL.BFLY P4, R91, R96, R97, R98 ;  /* 0x0c000061605b7389 */ /* 0x0000640000080062 */
[----:B01---5:R-:W-:Y:S01]  /*1ec0*/  ENDCOLLECTIVE ;  /* 0x000000000000791b */ /* 0x023fe20003800000 */
.L_x_9538:
[----:B------:R-:W-:Y:S01]  /*1ed0*/  HFMA2.MMA R97, -RZ, RZ, 0, 1.1920928955078125e-07 ;  /* 0x00000002ff617435 */ /* 0x000fe200000001ff */
[----:B------:R-:W-:-:S05]  /*1ee0*/  MOV R87, R91 ;  /* 0x0000005b00577202 */ /* 0x000fca0000000f00 */
[----:B------:R-:W-:-:S05]  /*1ef0*/  FADD.FTZ R87, R0, R87 ;  /* 0x0000005700577221 */ /* 0x000fca0000010000 */
[----:B------:R-:W-:-:S07]  /*1f00*/  MOV R96, R87 ;  /* 0x0000005700607202 */ /* 0x000fce0000000f00 */
[----:B------:R-:W-:Y:S05]  /*1f10*/  WARPSYNC.COLLECTIVE R95, `(.L_x_9539) ;  /* 0x000000005f087348 */ /* 0x000fea0003c00000 */
[----:B------:R0:W1:Y:S02]  /*1f20*/  SHFL.BFLY P4, R91, R96, R97, R98 ;  /* 0x0c000061605b7389 */ /* 0x0000640000080062 */
[----:B01----:R-:W-:Y:S01]  /*1f30*/  ENDCOLLECTIVE ;  /* 0x000000000000791b */ /* 0x003fe20003800000 */
.L_x_9539:
[----:B------:R-:W-:Y:S01]  /*1f40*/  HFMA2.MMA R97, -RZ, RZ, 0, 2.384185791015625e-07 ;  /* 0x00000004ff617435 */ /* 0x000fe200000001ff */
[----:B------:R-:W-:-:S05]  /*1f50*/  MOV R84, R91 ;  /* 0x0000005b00547202 */ /* 0x000fca0000000f00 */
[----:B------:R-:W-:-:S05]  /*1f60*/  FADD.FTZ R88, R87, R84 ;  /* 0x0000005457587221 */ /* 0x000fca0000010000 */
[----:B------:R-:W-:-:S07]  /*1f70*/  MOV R96, R88 ;  /* 0x0000005800607202 */ /* 0x000fce0000000f00 */
[----:B------:R-:W-:Y:S05]  /*1f80*/  WARPSYNC.COLLECTIVE R95, `(.L_x_9540) ;  /* 0x000000005f087348 */ /* 0x000fea0003c00000 */
[----:B------:R0:W1:Y:S02]  /*1f90*/  SHFL.BFLY P4, R91, R96, R97, R98 ;  /* 0x0c000061605b7389 */ /* 0x0000640000080062 */
[----:B01----:R-:W-:Y:S01]  /*1fa0*/  ENDCOLLECTIVE ;  /* 0x000000000000791b */ /* 0x003fe20003800000 */
.L_x_9540:
[----:B------:R-:W-:Y:S01]  /*1fb0*/  HFMA2.MMA R97, -RZ, RZ, 0, 4.76837158203125e-07 ;  /* 0x00000008ff617435 */ /* 0x000fe200000001ff */
[----:B------:R-:W-:-:S05]  /*1fc0*/  MOV R89, R91 ;  /* 0x0000005b00597202 */ /* 0x000fca0000000f00 */
[----:B------:R-:W-:-:S05]  /*1fd0*/  FADD.FTZ R89, R88, R89 ;  /* 0x0000005958597221 */ /* 0x000fca0000010000 */
[----:B------:R-:W-:-:S07]  /*1fe0*/  MOV R96, R89 ;  /* 0x0000005900607202 */ /* 0x000fce0000000f00 */
[----:B------:R-:W-:Y:S05]  /*1ff0*/  WARPSYNC.COLLECTIVE R95, `(.L_x_9541) ;  /* 0x000000005f087348 */ /* 0x000fea0003c00000 */
[----:B------:R0:W1:Y:S02]  /*2000*/  SHFL.BFLY P4, R91, R96, R97, R98 ;  /* 0x0c000061605b7389 */ /* 0x0000640000080062 */
[----:B01----:R-:W-:Y:S01]  /*2010*/  ENDCOLLECTIVE ;  /* 0x000000000000791b */ /* 0x003fe20003800000 */
.L_x_9541:
[----:B------:R-:W-:Y:S01]  /*2020*/  HFMA2.MMA R97, -RZ, RZ, 0, 9.5367431640625e-07 ;  /* 0x00000010ff617435 */ /* 0x000fe200000001ff */
[----:B------:R-:W-:-:S05]  /*2030*/  MOV R84, R91 ;  /* 0x0000005b00547202 */ /* 0x000fca0000000f00 */
[----:B------:R-:W-:-:S05]  /*2040*/  FADD.FTZ R90, R89, R84 ;  /* 0x00000054595a7221 */ /* 0x000fca0000010000 */
[----:B------:R-:W-:-:S07]  /*2050*/  MOV R96, R90 ;  /* 0x0000005a00607202 */ /* 0x000fce0000000f00 */
[----:B------:R-:W-:Y:S05]  /*2060*/  WARPSYNC.COLLECTIVE R95, `(.L_x_9542) ;  /* 0x000000005f087348 */ /* 0x000fea0003c00000 */
[----:B------:R0:W1:Y:S02]  /*2070*/  SHFL.BFLY P4, R91, R96, R97, R98 ;  /* 0x0c000061605b7389 */ /* 0x0000640000080062 */
[----:B01----:R-:W-:Y:S01]  /*2080*/  ENDCOLLECTIVE ;  /* 0x000000000000791b */ /* 0x003fe20003800000 */
.L_x_9542:
[----:B------:R-:W-:Y:S01]  /*2090*/  HFMA2.MMA R97, -RZ, RZ, 0, 5.9604644775390625e-08 ;  /* 0x00000001ff617435 */ /* 0x000fe200000001ff */
        /* <DEDUP_REMOVED lines=54> */
.L_x_9543:
[----:B------:R-:W-:Y:S01]  /*2400*/  HFMA2.MMA R97, -RZ, RZ, 0, 1.1920928955078125e-07 ;  /* 0x00000002ff617435 */ /* 0x000fe200000001ff */
[----:B------:R-:W-:-:S05]  /*2410*/  MOV R87, R91 ;  /* 0x0000005b00577202 */ /* 0x000fca0000000f00 */
[----:B------:R-:W-:-:S05]  /*2420*/  FADD.FTZ R87, R0, R87 ;  /* 0x0000005700577221 */ /* 0x000fca0000010000 */
[----:B------:R-:W-:-:S07]  /*2430*/  MOV R96, R87 ;  /* 0x0000005700607202 */ /* 0x000fce0000000f00 */
[----:B------:R-:W-:Y:S05]  /*2440*/  WARPSYNC.COLLECTIVE R95, `(.L_x_9544) ;  /* 0x000000005f087348 */ /* 0x000fea0003c00000 */
[----:B------:R0:W1:Y:S02]  /*2450*/  SHFL.BFLY P4, R91, R96, R97, R98 ;  /* 0x0c000061605b7389 */ /* 0x0000640000080062 */
[----:B01----:R-:W-:Y:S01]  /*2460*/  ENDCOLLECTIVE ;  /* 0x000000000000791b */ /* 0x003fe20003800000 */
.L_x_9544:
[----:B------:R-:W-:Y:S01]  /*2470*/  HFMA2.MMA R97, -RZ, RZ, 0, 2.384185791015625e-07 ;  /* 0x00000004ff617435 */ /* 0x000fe200000001ff */
[----:B------:R-:W-:-:S05]  /*2480*/  MOV R88, R91 ;  /* 0x0000005b00587202 */ /* 0x000fca0000000f00 */
[----:B------:R-:W-:-:S05]  /*2490*/  FADD.FTZ R88, R87, R88 ;  /* 0x0000005857587221 */ /* 0x000fca0000010000 */
[----:B------:R-:W-:-:S07]  /*24a0*/  MOV R96, R88 ;  /* 0x0000005800607202 */ /* 0x000fce0000000f00 */
[----:B------:R-:W-:Y:S05]  /*24b0*/  WARPSYNC.COLLECTIVE R95, `(.L_x_9545) ;  /* 0x000000005f087348 */ /* 0x000fea0003c00000 */
[----:B------:R0:W1:Y:S02]  /*24c0*/  SHFL.BFLY P4, R91, R96, R97, R98 ;  /* 0x0c000061605b7389 */ /* 0x0000640000080062 */
[----:B01----:R-:W-:Y:S01]  /*24d0*/  ENDCOLLECTIVE ;  /* 0x000000000000791b */ /* 0x003fe20003800000 */
.L_x_9545:
[----:B------:R-:W-:Y:S01]  /*24e0*/  HFMA2.MMA R97, -RZ, RZ, 0, 4.76837158203125e-07 ;  /* 0x00000008ff617435 */ /* 0x000fe200000001ff */
[----:B------:R-:W-:-:S05]  /*24f0*/  MOV R89, R91 ;  /* 0x0000005b00597202 */ /* 0x000fca0000000f00 */
[----:B------:R-:W-:-:S05]  /*2500*/  FADD.FTZ R89, R88, R89 ;  /* 0x0000005958597221 */ /* 0x000fca0000010000 */
[----:B------:R-:W-:-:S07]  /*2510*/  MOV R96, R89 ;  /* 0x0000005900607202 */ /* 0x000fce0000000f00 */
[----:B------:R-:W-:Y:S05]  /*2520*/  WARPSYNC.COLLECTIVE R95, `(.L_x_9546) ;  /* 0x000000005f087348 */ /* 0x000fea0003c00000 */
[----:B------:R0:W1:Y:S02]  /*2530*/  SHFL.BFLY P4, R91, R96, R97, R98 ;  /* 0x0c000061605b7389 */ /* 0x0000640000080062 */
[----:B01----:R-:W-:Y:S01]  /*2540*/  ENDCOLLECTIVE ;  /* 0x000000000000791b */ /* 0x003fe20003800000 */
.L_x_9546:
[----:B------:R-:W-:Y:S01]  /*2550*/  HFMA2.MMA R97, -RZ, RZ, 0, 9.5367431640625e-07 ;  /* 0x00000010ff617435 */ /* 0x000fe200000001ff */
[----:B------:R-:W-:-:S05]  /*2560*/  MOV R90, R91 ;  /* 0x0000005b005a7202 */ /* 0x000fca0000000f00 */
[----:B------:R-:W-:-:S05]  /*2570*/  FADD.FTZ R90, R89, R90 ;  /* 0x0000005a595a7221 */ /* 0x000fca0000010000 */
[----:B------:R-:W-:-:S07]  /*2580*/  MOV R96, R90 ;  /* 0x0000005a00607202 */ /* 0x000fce0000000f00 */
[----:B------:R-:W-:Y:S05]  /*2590*/  WARPSYNC.COLLECTIVE R95, `(.L_x_9547) ;  /* 0x000000005f087348 */ /* 0x000fea0003c00000 */
[----:B------:R0:W1:Y:S02]  /*25a0*/  SHFL.BFLY P4, R91, R96, R97, R98 ;  /* 0x0c000061605b7389 */ /* 0x0000640000080062 */
[----:B01----:R-:W-:Y:S01]  /*25b0*/  ENDCOLLECTIVE ;  /* 0x000000000000791b */ /* 0x003fe20003800000 */
.L_x_9547:
[----:B------:R-:W-:Y:S05]  /*25c0*/  BRA `(.L_x_9548) ;  /* 0xffffffec004c7947 */ /* 0x000fea000383ffff */
.L_x_9549:
        /* <DEDUP_REMOVED lines=11> */
.L_x_23273:


//--------------------- .text._ZN10layer_norm13ln_fwd_kernelINS_13Kernel_traitsIf13__nv_bfloat16fS2_fjLj6144ELj1ELj1ELj8ELj16ENS_18Kernel_traits_baseILj6144EfS2_fS2_fjLj256EEEEELb0ELb0ELb1ELb0EEEvNS_9FwdParamsE --------------------------
	.section	.text._ZN10layer_norm13ln_fwd_kernelINS_13Kernel_traitsIf13__nv_bfloat16fS2_fjLj6144ELj1ELj1ELj8ELj16ENS_18Kernel_traits_baseILj6144EfS2_fS2_fjLj256EEEEELb0ELb0ELb1ELb0EEEvNS_9FwdParamsE,"ax",@progbits
	.align	128
        .global         _ZN10layer_norm13ln_fwd_kernelINS_13Kernel_traitsIf13__nv_bfloat16fS2_fjLj6144ELj1ELj1ELj8ELj16ENS_18Kernel_traits_baseILj6144EfS2_fS2_fjLj256EEEEELb0ELb0ELb1ELb0EEEvNS_9FwdParamsE
        .type           _ZN10layer_norm13ln_fwd_kernelINS_13Kernel_traitsIf13__nv_bfloat16fS2_fjLj6144ELj1ELj1ELj8ELj16ENS_18Kernel_traits_baseILj6144EfS2_fS2_fjLj256EEEEELb0ELb0ELb1ELb0EEEvNS_9FwdParamsE,@function
        .size           _ZN10layer_norm13ln_fwd_kernelINS_13Kernel_traitsIf13__nv_bfloat16fS2_fjLj6144ELj1ELj1ELj8ELj16ENS_18Kernel_traits_baseILj6144EfS2_fS2_fjLj256EEEEELb0ELb0ELb1ELb0EEEvNS_9FwdParamsE,(.L_x_23274 - _ZN10layer_norm13ln_fwd_kernelINS_13Kernel_traitsIf13__nv_bfloat16fS2_fjLj6144ELj1ELj1ELj8ELj16ENS_18Kernel_traits_baseILj6144EfS2_fS2_fjLj256EEEEELb0ELb0ELb1ELb0EEEvNS_9FwdParamsE)
        .other          _ZN10layer_norm13ln_fwd_kernelINS_13Kernel_traitsIf13__nv_bfloat16fS2_fjLj6144ELj1ELj1ELj8ELj16ENS_18Kernel_traits_baseILj6144EfS2_fS2_fjLj256EEEEELb0ELb0ELb1ELb0EEEvNS_9FwdParamsE,@"STO_CUDA_ENTRY STV_DEFAULT"
_ZN10layer_norm13ln_fwd_kernelINS_13Kernel_traitsIf13__nv_bfloat16fS2_fjLj6144ELj1ELj1ELj8ELj16ENS_18Kernel_traits_baseILj6144EfS2_fS2_fjLj256EEEEELb0ELb0ELb1ELb0EEEvNS_9FwdParamsE:
.text._ZN10layer_norm13ln_fwd_kernelINS_13Kernel_traitsIf13__nv_bfloat16fS2_fjLj6144ELj1ELj1ELj8ELj16ENS_18Kernel_traits_baseILj6144EfS2_fS2_fjLj256EEEEELb0ELb0ELb1ELb0EEEvNS_9FwdParamsE:
        /* <DEDUP_REMOVED lines=31> */
.L_x_9551:
[----:B------:R-:W-:Y:S05]  /*01f0*/  BSYNC B0 ;  /* 0x0000000000007941 */ /* 0x000fea0003800000 */
.L_x_9550:
[----:B------:R-:W-:Y:S04]  /*0200*/  BSSY B0, `(.L_x_9552) ;  /* 0x0000012000007945 */ /* 0x000fe80003800000 */
[----:B------:R-:W-:Y:S05]  /*0210*/  @!P4 BRA `(.L_x_9553) ;  /* 0x000000000040c947 */ /* 0x000fea0003800000 */
[----:B------:R-:W1:Y:S01]  /*0220*/  LDC.64 R24, c[0x0][0x260] ;  /* 0x00009800ff187b82 */ /* 0x000e620000000a00 */
[----:B------:R-:W-:Y:S01]  /*0230*/  ULDC.64 UR6, c[0x0][0x2c8] ;  /* 0x0000b20000067ab9 */ /* 0x000fe20000000a00 */
[----:B------:R-:W-:Y:S02]  /*0240*/  CS2R R22, SRZ ;  /* 0x0000000000167805 */ /* 0x000fe4000001ff00 */
[----:B------:R-:W-:Y:S02]  /*0250*/  ISETP.NE.U32.AND P0, PT, RZ, UR6, PT ;  /* 0x00000006ff007c0c */ /* 0x000fe4000bf05070 */
[----:B0-----:R-:W-:Y:S02]  /*0260*/  CS2R R20, SRZ ;  /* 0x0000000000147805 */ /* 0x001fe4000001ff00 */
[----:B------:R-:W-:Y:S02]  /*0270*/  CS2R R26, SRZ ;  /* 0x00000000001a7805 */ /* 0x000fe4000001ff00 */
[----:B------:R-:W-:-:S13]  /*0280*/  ISETP.NE.AND.EX P0, PT, RZ, UR7, PT, P0 ;  /* 0x00000007ff007c0c */ /* 0x000fda000bf05300 */
[C---:B------:R-:W-:Y:S01]  /*0290*/  @P0 LEA R2, P1, R41.reuse, UR6, 0x5 ;  /* 0x0000000629020c11 */ /* 0x040fe2000f8228ff */
[C---:B-1----:R-:W-:Y:S01]  /*02a0*/  IMAD.WIDE.U32 R36, R41.reuse, 0x20, R24 ;  /* 0x0000002029247825 */ /* 0x042fe200078e0018 */
[----:B------:R-:W-:Y:S02]  /*02b0*/  CS2R R24, SRZ ;  /* 0x0000000000187805 */ /* 0x000fe4000001ff00 */
[C---:B------:R-:W-:Y:S02]  /*02c0*/  @P0 LEA.HI.X R3, R41.reuse, UR7, RZ, 0x5, P1 ;  /* 0x0000000729030c11 */ /* 0x040fe400088f2cff */
[----:B------:R1:W5:Y:S04]  /*02d0*/  LDG.E.128 R28, desc[UR4][R36.64] ;  /* 0x00000004241c7981 */ /* 0x000368000c1e1d00 */
[----:B------:R1:W5:Y:S04]  /*02e0*/  @P0 LDG.E.128 R20, desc[UR4][R2.64] ;  /* 0x0000000402140981 */ /* 0x000368000c1e1d00 */
[----:B------:R1:W5:Y:S04]  /*02f0*/  @P0 LDG.E.128 R24, desc[UR4][R2.64+0x10] ;  /* 0x0000100402180981 */ /* 0x000368000c1e1d00 */
[----:B------:R1:W5:Y:S01]  /*0300*/  LDG.E.128 R32, desc[UR4][R36.64+0x10] ;  /* 0x0000100424207981 */ /* 0x000362000c1e1d00 */
[----:B------:R-:W-:-:S07]  /*0310*/  IADD3 R41, R41, 0x100, RZ ;  /* 0x0000010029297810 */ /* 0x000fce0007ffe0ff */
.L_x_9553:
[----:B------:R-:W-:Y:S05]  /*0320*/  BSYNC B0 ;  /* 0x0000000000007941 */ /* 0x000fea0003800000 */
.L_x_9552:
        /* <DEDUP_REMOVED lines=8> */
[----:B------:R-:W-:-:S13]  /*03b0*/  ISETP.NE.AND.EX P0, PT, RZ, UR7, PT, P0 ;  /* 0x00000007ff007c0c */ /* 0x000fda000bf05300 */
[C---:B------:R-:W-:Y:S01]  /*03c0*/  @P0 LEA R52, P1, R41.reuse, UR6, 0x5 ;  /* 0x0000000629340c11 */ /* 0x040fe2000f8228ff */
[----:B0-----:R-:W-:-:S03]  /*03d0*/  IMAD.WIDE.U32 R2, R41, 0x20, R2 ;  /* 0x0000002029027825 */ /* 0x001fc600078e0002 */
[----:B------:R-:W-:Y:S02]  /*03e0*/  @P0 LEA.HI.X R53, R41, UR7, RZ, 0x5, P1 ;  /* 0x0000000729350c11 */ /* 0x000fe400088f2cff */
[----:B------:R-:W-:Y:S01]  /*03f0*/  CS2R R40, SRZ ;  /* 0x0000000000287805 */ /* 0x000fe2000001ff00 */
[----:B------:R2:W5:Y:S04]  /*0400*/  LDG.E.128 R44, desc[UR4][R2.64] ;  /* 0x00000004022c7981 */ /* 0x000568000c1e1d00 */
[----:B------:R2:W5:Y:S04]  /*0410*/  @P0 LDG.E.128 R36, desc[UR4][R52.64] ;  /* 0x0000000434240981 */ /* 0x000568000c1e1d00 */
[----:B------:R2:W5:Y:S04]  /*0420*/  @P0 LDG.E.128 R40, desc[UR4][R52.64+0x10] ;  /* 0x0000100434280981 */ /* 0x000568000c1e1d00 */
[----:B------:R2:W5:Y:S02]  /*0430*/  LDG.E.128 R48, desc[UR4][R2.64+0x10] ;  /* 0x0000100402307981 */ /* 0x000564000c1e1d00 */
.L_x_9555:
[----:B------:R-:W-:Y:S05]  /*0440*/  BSYNC B0 ;  /* 0x0000000000007941 */ /* 0x000fea0003800000 */
.L_x_9554:
[----:B------:R-:W0:Y:S02]  /*0450*/  S2UR UR6, SR_CTAID.X ;  /* 0x00000000000679c3 */ /* 0x000e240000002500 */
[----:B012---:R-:W-:Y:S01]  /*0460*/  LEA.HI R3, R95, UR6, RZ, 0x18 ;  /* 0x000000065f037c11 */ /* 0x007fe2000f8fc0ff */
[----:B------:R-:W-:-:S03]  /*0470*/  ULDC UR6, c[0x0][0x214] ;  /* 0x0000850000067ab9 */ /* 0x000fc60000000800 */
[----:B------:R-:W-:-:S13]  /*0480*/  ISETP.GE.AND P0, PT, R3, UR6, PT ;  /* 0x0000000603007c0c */ /* 0x000fda000bf06270 */
[----:B------:R-:W-:Y:S05]  /*0490*/  @P0 EXIT ;  /* 0x000000000000094d */ /* 0x000fea0003800000 */
[----:B------:R-:W-:Y:S01]  /*04a0*/  SHF.R.S32.HI R0, RZ, 0x3, R0 ;  /* 0x00000003ff007819 */ /* 0x000fe20000011400 */
[----:B------:R-:W-:Y:S01]  /*04b0*/  ULDC.U8 UR6, c[0x0][0x2a0] ;  /* 0x0000a80000067ab9 */ /* 0x000fe20000000000 */
[----:B------:R-:W-:Y:S01]  /*04c0*/  LOP3.LUT R53, R95, 0xe0, RZ, 0xc0, !PT ;  /* 0x000000e05f357812 */ /* 0x000fe200078ec0ff */
[----:B------:R-:W-:Y:S01]  /*04d0*/  ULDC UR7, c[0x0][0x290] ;  /* 0x0000a40000077ab9 */ /* 0x000fe20000000800 */
[----:B------:R-:W-:Y:S01]  /*04e0*/  LOP3.LUT R2, R0, 0xff, RZ, 0xc0, !PT ;  /* 0x000000ff00027812 */ /* 0x000fe200078ec0ff */
[----:B------:R-:W-:Y:S01]  /*04f0*/  ULDC.64 UR8, c[0x0][0x210] ;  /* 0x0000840000087ab9 */ /* 0x000fe20000000a00 */
[----:B------:R-:W-:Y:S02]  /*0500*/  SHF.R.U32.HI R0, RZ, 0x3, R0 ;  /* 0x00000003ff007819 */ /* 0x000fe40000011600 */
[----:B------:R-:W-:Y:S02]  /*0510*/  VIADDMNMX R53, R2, -R53, RZ, !PT ;  /* 0x8000003502357246 */ /* 0x000fe400078001ff */
[----:B------:R-:W-:-:S02]  /*0520*/  LOP3.LUT R0, R0, 0x1fffffe0, RZ, 0xc0, !PT ;  /* 0x1fffffe000007812 */ /* 0x000fc400078ec0ff */
[----:B------:R-:W-:Y:S02]  /*0530*/  VIMNMX R53, R53, 0x20, PT ;  /* 0x0000002035357848 */ /* 0x000fe40003fe0100 */
[----:B------:R-:W-:Y:S02]  /*0540*/  SHF.L.U32 R52, R95, 0x5, RZ ;  /* 0x000000055f347819 */ /* 0x000fe400000006ff */
[----:B------:R-:W-:Y:S02]  /*0550*/  IADD3 R53, R53, R0, RZ ;  /* 0x0000000035357210 */ /* 0x000fe40007ffe0ff */
[----:B------:R-:W-:Y:S01]  /*0560*/  LOP3.LUT R55, R52, 0x3e0, RZ, 0xc0, !PT ;  /* 0x000003e034377812 */ /* 0x000fe200078ec0ff */
[----:B------:R-:W-:Y:S01]  /*0570*/  HFMA2.MMA R52, -RZ, RZ, 0, 5.9604644775390625e-08 ;  /* 0x00000001ff347435 */ /* 0x000fe200000001ff */
[----:B------:R-:W-:Y:S02]  /*0580*/  SHF.L.U32 R53, R53, 0x3, RZ ;  /* 0x0000000335357819 */ /* 0x000fe400000006ff */
[----:B------:R-:W-:-:S02]  /*0590*/  VIADDMNMX R55, R2, -R55, RZ, !PT ;  /* 0x8000003702377246 */ /* 0x000fc400078001ff */
[----:B------:R-:W-:Y:S02]  /*05a0*/  I2FP.F32.U32 R53, R53 ;  /* 0x0000003500357245 */ /* 0x000fe40000201000 */
[----:B------:R-:W-:Y:S02]  /*05b0*/  VIMNMX R55, R55, 0x20, PT ;  /* 0x0000002037377848 */ /* 0x000fe40003fe0100 */
[----:B------:R0:W1:Y:S01]  /*05c0*/  MUFU.RCP R92, R53 ;  /* 0x00000035005c7308 */ /* 0x0000620000001000 */
[----:B------:R-:W-:Y:S01]  /*05d0*/  ISETP.NE.AND P0, PT, RZ, UR6, PT ;  /* 0x00000006ff007c0c */ /* 0x000fe2000bf05270 */
[----:B------:R-:W-:Y:S01]  /*05e0*/  ULDC UR6, c[0x0][0x29c] ;  /* 0x0000a70000067ab9 */ /* 0x000fe20000000800 */
[----:B------:R-:W-:Y:S02]  /*05f0*/  IADD3 R2, R0, R55, RZ ;  /* 0x0000003700027210 */ /* 0x000fe40007ffe0ff */
[----:B------:R-:W-:Y:S02]  /*0600*/  P2R R100, PR, RZ, 0x1 ;  /* 0x00000001ff647803 */ /* 0x000fe40000000000 */
[----:B------:R-:W-:-:S02]  /*0610*/  PRMT R0, R52, 0x7610, R0 ;  /* 0x0000761034007816 */ /* 0x000fc40000000000 */
[----:B0-----:R-:W-:-:S07]  /*0620*/  SHF.L.U32 R2, R2, 0x3, RZ ;  /* 0x0000000302027819 */ /* 0x001fce00000006ff */
.L_x_9617:
[----:B012---:R-:W0:Y:S08]  /*0630*/  LDC.64 R96, c[0x0][0x280] ;  /* 0x0000a000ff607b82 */ /* 0x007e300000000a00 */
[----:B------:R-:W2:Y:S08]  /*0640*/  LDC.64 R98, c[0x0][0x288] ;  /* 0x0000a200ff627b82 */ /* 0x000eb00000000a00 */
[----:B------:R-:W3:Y:S01]  /*0650*/  LDC R90, c[0x0][0x218] ;  /* 0x00008600ff5a7b82 */ /* 0x000ee20000000800 */
[----:B0-----:R-:W-:-:S05]  /*0660*/  IMAD.WIDE R96, R3, 0x4, R96 ;  /* 0x0000000403607825 */ /* 0x001fca00078e0260 */
[----:B------:R0:W4:Y:S01]  /*0670*/  LDG.E R89, desc[UR4][R96.64] ;  /* 0x0000000460597981 */ /* 0x000122000c1e1900 */
[----:B--2---:R-:W-:-:S05]  /*0680*/  IMAD.WIDE R98, R3, 0x4, R98 ;  /* 0x0000000403627825 */ /* 0x004fca00078e0262 */
[----:B-----5:R2:W5:Y:S01]  /*0690*/  LDG.E R88, desc[UR4][R98.64] ;  /* 0x0000000462587981 */ /* 0x020562000c1e1900 */
[----:B------:R-:W-:Y:S01]  /*06a0*/  BSSY B0, `(.L_x_9556) ;  /* 0x000006b000007945 */ /* 0x000fe20003800000 */
[----:B0-----:R-:W-:Y:S02]  /*06b0*/  MOV R97, RZ ;  /* 0x000000ff00617202 */ /* 0x001fe40000000f00 */
[----:B------:R-:W-:Y:S02]  /*06c0*/  SHF.R.S32.HI R96, RZ, 0x1f, R3 ;  /* 0x0000001fff607819 */ /* 0x000fe40000011403 */
[----:B----4-:R-:W-:-:S13]  /*06d0*/  ISETP.GE.AND P1, PT, R89, 0x1, PT ;  /* 0x000000015900780c */ /* 0x010fda0003f26270 */
[----:B------:R-:W-:-:S05]  /*06e0*/  @P1 IADD3 R91, R89, -0x1, RZ ;  /* 0xffffffff595b1810 */ /* 0x000fca0007ffe0ff */
[-C--:B---3--:R-:W-:Y:S02]  /*06f0*/  @P1 IMAD R101, R91, R90.reuse, RZ ;  /* 0x0000005a5b651224 */ /* 0x088fe400078e02ff */
[----:B------:R-:W-:-:S03]  /*0700*/  IMAD R91, R3, R90, RZ ;  /* 0x0000005a035b7224 */ /* 0x000fc600078e02ff */
[----:B------:R-:W-:Y:S02]  /*0710*/  @P1 SHF.R.S32.HI R104, RZ, 0x1f, R101 ;  /* 0x0000001fff681819 */ /* 0x000fe40000011465 */
[----:B------:R-:W-:Y:S02]  /*0720*/  SHF.R.S32.HI R102, RZ, 0x1f, R91 ;  /* 0x0000001fff667819 */ /* 0x000fe4000001145b */
[----:B------:R-:W-:Y:S02]  /*0730*/  @P1 LEA.HI R101, R104, R101, RZ, 0x3 ;  /* 0x0000006568651211 */ /* 0x000fe400078f18ff */
[----:B------:R-:W-:Y:S02]  /*0740*/  LEA.HI R91, R102, R91, RZ, 0x3 ;  /* 0x0000005b665b7211 */ /* 0x000fe400078f18ff */
[-C--:B------:R-:W-:Y:S02]  /*0750*/  @P1 LEA.HI.SX32 R97, R101, R94.reuse, 0x1d ;  /* 0x0000005e65611211 */ /* 0x080fe400078feaff */
[----:B------:R-:W-:Y:S01]  /*0760*/  LEA.HI.SX32 R91, R91, R94, 0x1d ;  /* 0x0000005e5b5b7211 */ /* 0x000fe200078feaff */
[----:B--2---:R-:W-:Y:S06]  /*0770*/  @!P5 BRA `(.L_x_9557) ;  /* 0x000000040074d947 */ /* 0x004fec0003800000 */
[----:B------:R-:W0:Y:S02]  /*0780*/  LDC.64 R102, c[0x0][0x230] ;  /* 0x00008c00ff667b82 */ /* 0x000e240000000a00 */
[----:B0-----:R-:W-:-:S04]  /*0790*/  ISETP.NE.U32.AND P2, PT, R102, RZ, PT ;  /* 0x000000ff6600720c */ /* 0x001fc80003f45070 */
[----:B------:R-:W-:-:S13]  /*07a0*/  ISETP.NE.AND.EX P2, PT, R103, RZ, PT, P2 ;  /* 0x000000ff6700720c */ /* 0x000fda0003f45320 */
[----:B------:R-:W0:Y:S02]  /*07b0*/  @P2 LDC.64 R98, c[0x0][0x230] ;  /* 0x00008c00ff622b82 */ /* 0x000e240000000a00 */
[----:B0-----:R-:W-:-:S05]  /*07c0*/  @P2 IMAD.WIDE.U32 R98, R91, 0x20, R98 ;  /* 0x000000205b622825 */ /* 0x001fca00078e0062 */
[----:B------:R-:W2:Y:S01]  /*07d0*/  @P2 LDG.E.128 R52, desc[UR4][R98.64] ;  /* 0x0000000462342981 */ /* 0x000ea2000c1e1d00 */
[----:B------:R-:W-:-:S03]  /*07e0*/  ISETP.GT.AND P6, PT, R89, RZ, PT ;  /* 0x000000ff5900720c */ /* 0x000fc60003fc4270 */
[----:B------:R0:W3:Y:S10]  /*07f0*/  @P2 LDG.E.128 R60, desc[UR4][R98.64+0x10] ;  /* 0x00001004623c2981 */ /* 0x0000f4000c1e1d00 */
[----:B------:R-:W-:Y:S01]  /*0800*/  @!P6 ISETP.NE.U32.AND P0, PT, R102, RZ, PT ;  /* 0x000000ff6600e20c */ /* 0x000fe20003f05070 */
[----:B0-----:R-:W0:Y:S03]  /*0810*/  LDC.64 R98, c[0x0][0x238] ;  /* 0x00008e00ff627b82 */ /* 0x001e260000000a00 */
        /* <DEDUP_REMOVED lines=22> */
[----:B------:R-:W2:Y:S02]  /*0980*/  @P1 LDC.64 R102, c[0x0][0x220] ;  /* 0x00008800ff661b82 */ /* 0x000ea40000000a00 */
[----:B--2---:R-:W-:-:S05]  /*0990*/  @P1 IMAD.WIDE.U32 R102, R97, 0x10, R102 ;  /* 0x0000001061661825 */ /* 0x004fca00078e0066 */
[----:B------:R2:W5:Y:S01]  /*09a0*/  @P1 LDG.E.128 R68, desc[UR4][R102.64] ;  /* 0x0000000466441981 */ /* 0x000562000c1e1d00 */
[----:B------:R-:W-:Y:S01]  /*09b0*/  BSSY B1, `(.L_x_9558) ;  /* 0x0000007000017945 */ /* 0x000fe20003800000 */
[----:B------:R-:W-:Y:S01]  /*09c0*/  @!P6 FSEL R67, R63, RZ, P0 ;  /* 0x000000ff3f43e208 */ /* 0x000fe20000000000 */
[----:B0-----:R-:W-:Y:S02]  /*09d0*/  IMAD.WIDE.U32 R98, R91, 0x20, R98 ;  /* 0x000000205b627825 */ /* 0x001fe400078e0062 */
[----:B------:R-:W-:Y:S05]  /*09e0*/  @!P6 BRA `(.L_x_9559) ;  /* 0x00000000000ce947 */ /* 0x000fea0003800000 */
[----:B-----5:R-:W-:-:S05]  /*09f0*/  SHF.L.U32 R56, R68, 0x10, RZ ;  /* 0x0000001044387819 */ /* 0x020fca00000006ff */
[----:B------:R-:W-:-:S04]  /*0a00*/  FMUL.FTZ R56, R56, UR6 ;  /* 0x0000000638387c20 */ /* 0x000fc80008410000 */
[----:B------:R-:W-:-:S07]  /*0a10*/  @P2 FADD.FTZ R56, R52, R56 ;  /* 0x0000003834382221 */ /* 0x000fce0000010000 */
.L_x_9559:
[----:B------:R-:W-:Y:S05]  /*0a20*/  BSYNC B1 ;  /* 0x0000000000017941 */ /* 0x000fea0003800000 */
.L_x_9558:
[----:B------:R-:W-:Y:S04]  /*0a30*/  BSSY B1, `(.L_x_9560) ;  /* 0x0000006000017945 */ /* 0x000fe80003800000 */
[----:B------:R-:W-:Y:S05]  /*0a40*/  @!P6 BRA `(.L_x_9561) ;  /* 0x000000000010e947 */ /* 0x000fea0003800000 */
[----:B-----5:R-:W-:-:S04]  /*0a50*/  PRMT R57, R68, 0x7632, R57 ;  /* 0x0000763244397816 */ /* 0x020fc80000000039 */
[----:B------:R-:W-:-:S05]  /*0a60*/  SHF.L.U32 R57, R57, 0x10, RZ ;  /* 0x0000001039397819 */ /* 0x000fca00000006ff */
[----:B------:R-:W-:-:S04]  /*0a70*/  FMUL.FTZ R57, R57, UR6 ;  /* 0x0000000639397c20 */ /* 0x000fc80008410000 */
[----:B------:R-:W-:-:S07]  /*0a80*/  @P2 FADD.FTZ R57, R53, R57 ;  /* 0x0000003935392221 */ /* 0x000fce0000010000 */
.L_x_9561:
[----:B------:R-:W-:Y:S05]  /*0a90*/  BSYNC B1 ;  /* 0x0000000000017941 */ /* 0x000fea0003800000 */
.L_x_9560:
[----:B------:R-:W-:Y:S04]  /*0aa0*/  BSSY B1, `(.L_x_9562) ;  /* 0x0000005000017945 */ /* 0x000fe80003800000 */
[----:B------:R-:W-:Y:S05]  /*0ab0*/  @!P6 BRA `(.L_x_9563) ;  /* 0x00000000000ce947 */ /* 0x000fea0003800000 */
[----:B-----5:R-:W-:-:S05]  /*0ac0*/  SHF.L.U32 R58, R69, 0x10, RZ ;  /* 0x00000010453a7819 */ /* 0x020fca00000006ff */
[----:B------:R-:W-:-:S04]  /*0ad0*/  FMUL.FTZ R58, R58, UR6 ;  /* 0x000000063a3a7c20 */ /* 0x000fc80008410000 */
[----:B------:R-:W-:-:S07]  /*0ae0*/  @P2 FADD.FTZ R58, R54, R58 ;  /* 0x0000003a363a2221 */ /* 0x000fce0000010000 */
.L_x_9563:
[----:B------:R-:W-:Y:S05]  /*0af0*/  BSYNC B1 ;  /* 0x0000000000017941 */ /* 0x000fea0003800000 */
.L_x_9562:
[----:B------:R-:W-:Y:S04]  /*0b00*/  BSSY B1, `(.L_x_9564) ;  /* 0x0000006000017945 */ /* 0x000fe80003800000 */
[----:B------:R-:W-:Y:S05]  /*0b10*/  @!P6 BRA `(.L_x_9565) ;  /* 0x000000000010e947 */ /* 0x000fea0003800000 */
[----:B-----5:R-:W-:-:S04]  /*0b20*/  PRMT R59, R69, 0x7632, R59 ;  /* 0x00007632453b7816 */ /* 0x020fc8000000003b */
[----:B------:R-:W-:-:S05]  /*0b30*/  SHF.L.U32 R59, R59, 0x10, RZ ;  /* 0x000000103b3b7819 */ /* 0x000fca00000006ff */
[----:B------:R-:W-:-:S04]  /*0b40*/  FMUL.FTZ R59, R59, UR6 ;  /* 0x000000063b3b7c20 */ /* 0x000fc80008410000 */
[----:B------:R-:W-:-:S07]  /*0b50*/  @P2 FADD.FTZ R59, R55, R59 ;  /* 0x0000003b373b2221 */ /* 0x000fce0000010000 */
.L_x_9565:
[----:B------:R-:W-:Y:S05]  /*0b60*/  BSYNC B1 ;  /* 0x0000000000017941 */ /* 0x000fea0003800000 */
.L_x_9564:
[----:B------:R-:W-:Y:S04]  /*0b70*/  BSSY B1, `(.L_x_9566) ;  /* 0x0000005000017945 */ /* 0x000fe80003800000 */
[----:B------:R-:W-:Y:S05]  /*0b80*/  @!P6 BRA `(.L_x_9567) ;  /* 0x00000000000ce947 */ /* 0x000fea0003800000 */
[----:B-----5:R-:W-:-:S05]  /*0b90*/  SHF.L.U32 R64, R70, 0x10, RZ ;  /* 0x0000001046407819 */ /* 0x020fca00000006ff */
[----:B------:R-:W-:-:S04]  /*0ba0*/  FMUL.FTZ R64, R64, UR6 ;  /* 0x0000000640407c20 */ /* 0x000fc80008410000 */
[----:B------:R-:W-:-:S07]  /*0bb0*/  @P2 FADD.FTZ R64, R60, R64 ;  /* 0x000000403c402221 */ /* 0x000fce0000010000 */
.L_x_9567:
[----:B------:R-:W-:Y:S05]  /*0bc0*/  BSYNC B1 ;  /* 0x0000000000017941 */ /* 0x000fea0003800000 */
.L_x_9566:
[----:B------:R-:W-:Y:S04]  /*0bd0*/  BSSY B1, `(.L_x_9568) ;  /* 0x0000006000017945 */ /* 0x000fe80003800000 */
[----:B------:R-:W-:Y:S05]  /*0be0*/  @!P6 BRA `(.L_x_9569) ;  /* 0x000000000010e947 */ /* 0x000fea0003800000 */
[----:B-----5:R-:W-:-:S04]  /*0bf0*/  PRMT R65, R70, 0x7632, R65 ;  /* 0x0000763246417816 */ /* 0x020fc80000000041 */
[----:B------:R-:W-:-:S05]  /*0c00*/  SHF.L.U32 R65, R65, 0x10, RZ ;  /* 0x0000001041417819 */ /* 0x000fca00000006ff */
[----:B------:R-:W-:-:S04]  /*0c10*/  FMUL.FTZ R65, R65, UR6 ;  /* 0x0000000641417c20 */ /* 0x000fc80008410000 */
[----:B------:R-:W-:-:S07]  /*0c20*/  @P2 FADD.FTZ R65, R61, R65 ;  /* 0x000000413d412221 */ /* 0x000fce0000010000 */
.L_x_9569:
[----:B------:R-:W-:Y:S05]  /*0c30*/  BSYNC B1 ;  /* 0x0000000000017941 */ /* 0x000fea0003800000 */
.L_x_9568:
[----:B------:R-:W-:Y:S04]  /*0c40*/  BSSY B1, `(.L_x_9570) ;  /* 0x0000005000017945 */ /* 0x000fe80003800000 */
[----:B------:R-:W-:Y:S05]  /*0c50*/  @!P6 BRA `(.L_x_9571) ;  /* 0x00000000000ce947 */ /* 0x000fea0003800000 */
[----:B-----5:R-:W-:-:S05]  /*0c60*/  SHF.L.U32 R66, R71, 0x10, RZ ;  /* 0x0000001047427819 */ /* 0x020fca00000006ff */
[----:B------:R-:W-:-:S04]  /*0c70*/  FMUL.FTZ R66, R66, UR6 ;  /* 0x0000000642427c20 */ /* 0x000fc80008410000 */
[----:B------:R-:W-:-:S07]  /*0c80*/  @P2 FADD.FTZ R66, R62, R66 ;  /* 0x000000423e422221 */ /* 0x000fce0000010000 */
.L_x_9571:
[----:B------:R-:W-:Y:S05]  /*0c90*/  BSYNC B1 ;  /* 0x0000000000017941 */ /* 0x000fea0003800000 */
.L_x_9570:
[----:B------:R-:W-:Y:S04]  /*0ca0*/  BSSY B1, `(.L_x_9572) ;  /* 0x0000006000017945 */ /* 0x000fe80003800000 */
[----:B------:R-:W-:Y:S05]  /*0cb0*/  @!P6 BRA `(.L_x_9573) ;  /* 0x000000000010e947 */ /* 0x000fea0003800000 */
[----:B-----5:R-:W-:-:S04]  /*0cc0*/  PRMT R67, R71, 0x7632, R67 ;  /* 0x0000763247437816 */ /* 0x020fc80000000043 */
[----:B------:R-:W-:-:S05]  /*0cd0*/  SHF.L.U32 R67, R67, 0x10, RZ ;  /* 0x0000001043437819 */ /* 0x000fca00000006ff */
[----:B------:R-:W-:-:S04]  /*0ce0*/  FMUL.FTZ R67, R67, UR6 ;  /* 0x0000000643437c20 */ /* 0x000fc80008410000 */
[----:B------:R-:W-:-:S07]  /*0cf0*/  @P2 FADD.FTZ R67, R63, R67 ;  /* 0x000000433f432221 */ /* 0x000fce0000010000 */
.L_x_9573:
[----:B------:R-:W-:Y:S05]  /*0d00*/  BSYNC B1 ;  /* 0x0000000000017941 */ /* 0x000fea0003800000 */
.L_x_9572:
[----:B------:R0:W-:Y:S01]  /*0d10*/  STG.E.128 desc[UR4][R98.64], R56 ;  /* 0x0000003862007986 */ /* 0x0001e2000c101d04 */
[----:B------:R-:W-:Y:S02]  /*0d20*/  IADD3 R97, R97, 0x100, RZ ;  /* 0x0000010061617810 */ /* 0x000fe40007ffe0ff */
[----:B------:R-:W-:Y:S01]  /*0d30*/  IADD3 R91, R91, 0x100, RZ ;  /* 0x000001005b5b7810 */ /* 0x000fe20007ffe0ff */
[----:B------:R0:W-:Y:S06]  /*0d40*/  STG.E.128 desc[UR4][R98.64+0x10], R64 ;  /* 0x0000104062007986 */ /* 0x0001ec000c101d04 */
.L_x_9557:
[----:B------:R-:W-:Y:S05]  /*0d50*/  BSYNC B0 ;  /* 0x0000000000007941 */ /* 0x000fea0003800000 */
.L_x_9556:
[----:B------:R-:W-:Y:S04]  /*0d60*/  BSSY B0, `(.L_x_9574) ;  /* 0x000005f000007945 */ /* 0x000fe80003800000 */
[----:B------:R-:W-:Y:S05]  /*0d70*/  @!P4 BRA `(.L_x_9575) ;  /* 0x000000040074c947 */ /* 0x000fea0003800000 */
[----:B--2---:R-:W2:Y:S02]  /*0d80*/  LDC.64 R102, c[0x0][0x230] ;  /* 0x00008c00ff667b82 */ /* 0x004ea40000000a00 */
[----:B--2---:R-:W-:-:S04]  /*0d90*/  ISETP.NE.U32.AND P2, PT, R102, RZ, PT ;  /* 0x000000ff6600720c */ /* 0x004fc80003f45070 */
[----:B------:R-:W-:-:S13]  /*0da0*/  ISETP.NE.AND.EX P2, PT, R103, RZ, PT, P2 ;  /* 0x000000ff6700720c */ /* 0x000fda0003f45320 */
[----:B------:R-:W0:Y:S02]  /*0db0*/  @P2 LDC.64 R72, c[0x0][0x230] ;  /* 0x00008c00ff482b82 */ /* 0x000e240000000a00 */
[----:B0-----:R-:W-:-:S05]  /*0dc0*/  @P2 IMAD.WIDE.U32 R98, R91, 0x20, R72 ;  /* 0x000000205b622825 */ /* 0x001fca00078e0048 */
[----:B------:R-:W2:Y:S01]  /*0dd0*/  @P2 LDG.E.128 R52, desc[UR4][R98.64] ;  /* 0x0000000462342981 */ /* 0x000ea2000c1e1d00 */
[----:B------:R-:W-:-:S03]  /*0de0*/  ISETP.GT.AND P6, PT, R89, RZ, PT ;  /* 0x000000ff5900720c */ /* 0x000fc60003fc4270 */
[----:B------:R0:W3:Y:S10]  /*0df0*/  @P2 LDG.E.128 R60, desc[UR4][R98.64+0x10] ;  /* 0x00001004623c2981 */ /* 0x0000f4000c1e1d00 */
[----:B------:R-:W-:Y:S01]  /*0e00*/  @!P6 ISETP.NE.U32.AND P0, PT, R102, RZ, PT ;  /* 0x000000ff6600e20c */ /* 0x000fe20003f05070 */
[----:B0-----:R-:W0:Y:S03]  /*0e10*/  @P1 LDC.64 R98, c[0x0][0x220] ;  /* 0x00008800ff621b82 */ /* 0x001e260000000a00 */
        /* <DEDUP_REMOVED lines=22> */
[----:B0-----:R-:W-:Y:S02]  /*0f80*/  @P1 IMAD.WIDE.U32 R102, R97, 0x10, R98 ;  /* 0x0000001061661825 */ /* 0x001fe400078e0062 */
[----:B------:R-:W0:Y:S03]  /*0f90*/  LDC.64 R98, c[0x0][0x238] ;  /* 0x00008e00ff627b82 */ /* 0x000e260000000a00 */
[----:B-----5:R2:W5:Y:S01]  /*0fa0*/  @P1 LDG.E.128 R68, desc[UR4][R102.64] ;  /* 0x0000000466441981 */ /* 0x020562000c1e1d00 */
[----:B------:R-:W-:Y:S01]  /*0fb0*/  BSSY B1, `(.L_x_9576) ;  /* 0x0000007000017945 */ /* 0x000fe20003800000 */
[----:B------:R-:W-:Y:S01]  /*0fc0*/  @!P6 FSEL R79, R63, RZ, P0 ;  /* 0x000000ff3f4fe208 */ /* 0x000fe20000000000 */
[----:B0-----:R-:W-:Y:S02]  /*0fd0*/  IMAD.WIDE.U32 R98, R91, 0x20, R98 ;  /* 0x000000205b627825 */ /* 0x001fe400078e0062 */
[----:B--2---:R-:W-:Y:S05]  /*0fe0*/  @!P6 BRA `(.L_x_9577) ;  /* 0x00000000000ce947 */ /* 0x004fea0003800000 */
[----:B-----5:R-:W-:-:S05]  /*0ff0*/  SHF.L.U32 R72, R68, 0x10, RZ ;  /* 0x0000001044487819 */ /* 0x020fca00000006ff */
[----:B------:R-:W-:-:S04]  /*1000*/  FMUL.FTZ R72, R72, UR6 ;  /* 0x0000000648487c20 */ /* 0x000fc80008410000 */
[----:B------:R-:W-:-:S07]  /*1010*/  @P2 FADD.FTZ R72, R52, R72 ;  /* 0x0000004834482221 */ /* 0x000fce0000010000 */
.L_x_9577:
[----:B------:R-:W-:Y:S05]  /*1020*/  BSYNC B1 ;  /* 0x0000000000017941 */ /* 0x000fea0003800000 */
.L_x_9576:
[----:B------:R-:W-:Y:S04]  /*1030*/  BSSY B1, `(.L_x_9578) ;  /* 0x0000006000017945 */ /* 0x000fe80003800000 */
[----:B------:R-:W-:Y:S05]  /*1040*/  @!P6 BRA `(.L_x_9579) ;  /* 0x000000000010e947 */ /* 0x000fea0003800000 */
[----:B-----5:R-:W-:-:S04]  /*1050*/  PRMT R73, R68, 0x7632, R73 ;  /* 0x0000763244497816 */ /* 0x020fc80000000049 */
[----:B------:R-:W-:-:S05]  /*1060*/  SHF.L.U32 R73, R73, 0x10, RZ ;  /* 0x0000001049497819 */ /* 0x000fca00000006ff */
[----:B------:R-:W-:-:S04]  /*1070*/  FMUL.FTZ R73, R73, UR6 ;  /* 0x0000000649497c20 */ /* 0x000fc80008410000 */
[----:B------:R-:W-:-:S07]  /*1080*/  @P2 FADD.FTZ R73, R53, R73 ;  /* 0x0000004935492221 */ /* 0x000fce0000010000 */
.L_x_9579:
[----:B------:R-:W-:Y:S05]  /*1090*/  BSYNC B1 ;  /* 0x0000000000017941 */ /* 0x000fea0003800000 */
.L_x_9578:
[----:B------:R-:W-:Y:S04]  /*10a0*/  BSSY B1, `(.L_x_9580) ;  /* 0x0000005000017945 */ /* 0x000fe80003800000 */
[----:B------:R-:W-:Y:S05]  /*10b0*/  @!P6 BRA `(.L_x_9581) ;  /* 0x00000000000ce947 */ /* 0x000fea0003800000 */
[----:B-----5:R-:W-:-:S05]  /*10c0*/  SHF.L.U32 R74, R69, 0x10, RZ ;  /* 0x00000010454a7819 */ /* 0x020fca00000006ff */
[----:B------:R-:W-:-:S04]  /*10d0*/  FMUL.FTZ R74, R74, UR6 ;  /* 0x000000064a4a7c20 */ /* 0x000fc80008410000 */
[----:B------:R-:W-:-:S07]  /*10e0*/  @P2 FADD.FTZ R74, R54, R74 ;  /* 0x0000004a364a2221 */ /* 0x000fce0000010000 */
.L_x_9581:
[----:B------:R-:W-:Y:S05]  /*10f0*/  BSYNC B1 ;  /* 0x0000000000017941 */ /* 0x000fea0003800000 */
.L_x_9580:
[----:B------:R-:W-:Y:S04]  /*1100*/  BSSY B1, `(.L_x_9582) ;  /* 0x0000006000017945 */ /* 0x000fe80003800000 */
[----:B------:R-:W-:Y:S05]  /*1110*/  @!P6 BRA `(.L_x_9583) ;  /* 0x000000000010e947 */ /* 0x000fea0003800000 */
[----:B-----5:R-:W-:-:S04]  /*1120*/  PRMT R75, R69, 0x7632, R75 ;  /* 0x00007632454b7816 */ /* 0x020fc8000000004b */
[----:B------:R-:W-:-:S05]  /*1130*/  SHF.L.U32 R75, R75, 0x10, RZ ;  /* 0x000000104b4b7819 */ /* 0x000fca00000006ff */
[----:B------:R-:W-:-:S04]  /*1140*/  FMUL.FTZ R75, R75, UR6 ;  /* 0x000000064b4b7c20 */ /* 0x000fc80008410000 */
[----:B------:R-:W-:-:S07]  /*1150*/  @P2 FADD.FTZ R75, R55, R75 ;  /* 0x0000004b374b2221 */ /* 0x000fce0000010000 */
.L_x_9583:
[----:B------:R-:W-:Y:S05]  /*1160*/  BSYNC B1 ;  /* 0x0000000000017941 */ /* 0x000fea0003800000 */
.L_x_9582:
[----:B------:R-:W-:Y:S04]  /*1170*/  BSSY B1, `(.L_x_9584) ;  /* 0x0000005000017945 */ /* 0x000fe80003800000 */
[----:B------:R-:W-:Y:S05]  /*1180*/  @!P6 BRA `(.L_x_9585) ;  /* 0x00000000000ce947 */ /* 0x000fea0003800000 */
[----:B-----5:R-:W-:-:S05]  /*1190*/  SHF.L.U32 R76, R70, 0x10, RZ ;  /* 0x00000010464c7819 */ /* 0x020fca00000006ff */
[----:B------:R-:W-:-:S04]  /*11a0*/  FMUL.FTZ R76, R76, UR6 ;  /* 0x000000064c4c7c20 */ /* 0x000fc80008410000 */
[----:B------:R-:W-:-:S07]  /*11b0*/  @P2 FADD.FTZ R76, R60, R76 ;  /* 0x0000004c3c4c2221 */ /* 0x000fce0000010000 */
.L_x_9585:
[----:B------:R-:W-:Y:S05]  /*11c0*/  BSYNC B1 ;  /* 0x0000000000017941 */ /* 0x000fea0003800000 */
.L_x_9584:
[----:B------:R-:W-:Y:S04]  /*11d0*/  BSSY B1, `(.L_x_9586) ;  /* 0x0000006000017945 */ /* 0x000fe80003800000 */
[----:B------:R-:W-:Y:S05]  /*11e0*/  @!P6 BRA `(.L_x_9587) ;  /* 0x000000000010e947 */ /* 0x000fea0003800000 */
[----:B-----5:R-:W-:-:S04]  /*11f0*/  PRMT R77, R70, 0x7632, R77 ;  /* 0x00007632464d7816 */ /* 0x020fc8000000004d */
[----:B------:R-:W-:-:S05]  /*1200*/  SHF.L.U32 R77, R77, 0x10, RZ ;  /* 0x000000104d4d7819 */ /* 0x000fca00000006ff */
[----:B------:R-:W-:-:S04]  /*1210*/  FMUL.FTZ R77, R77, UR6 ;  /* 0x000000064d4d7c20 */ /* 0x000fc80008410000 */
[----:B------:R-:W-:-:S07]  /*1220*/  @P2 FADD.FTZ R77, R61, R77 ;  /* 0x0000004d3d4d2221 */ /* 0x000fce0000010000 */
.L_x_9587:
[----:B------:R-:W-:Y:S05]  /*1230*/  BSYNC B1 ;  /* 0x0000000000017941 */ /* 0x000fea0003800000 */
.L_x_9586:
[----:B------:R-:W-:Y:S04]  /*1240*/  BSSY B1, `(.L_x_9588) ;  /* 0x0000005000017945 */ /* 0x000fe80003800000 */
[----:B------:R-:W-:Y:S05]  /*1250*/  @!P6 BRA `(.L_x_9589) ;  /* 0x00000000000ce947 */ /* 0x000fea0003800000 */
[----:B-----5:R-:W-:-:S05]  /*1260*/  SHF.L.U32 R78, R71, 0x10, RZ ;  /* 0x00000010474e7819 */ /* 0x020fca00000006ff */
[----:B------:R-:W-:-:S04]  /*1270*/  FMUL.FTZ R78, R78, UR6 ;  /* 0x000000064e4e7c20 */ /* 0x000fc80008410000 */
[----:B------:R-:W-:-:S07]  /*1280*/  @P2 FADD.FTZ R78, R62, R78 ;  /* 0x0000004e3e4e2221 */ /* 0x000fce0000010000 */
.L_x_9589:
[----:B------:R-:W-:Y:S05]  /*1290*/  BSYNC B1 ;  /* 0x0000000000017941 */ /* 0x000fea0003800000 */
.L_x_9588:
[----:B------:R-:W-:Y:S04]  /*12a0*/  BSSY B1, `(.L_x_9590) ;  /* 0x0000006000017945 */ /* 0x000fe80003800000 */
[----:B------:R-:W-:Y:S05]  /*12b0*/  @!P6 BRA `(.L_x_9591) ;  /* 0x000000000010e947 */ /* 0x000fea0003800000 */
[----:B-----5:R-:W-:-:S04]  /*12c0*/  PRMT R79, R71, 0x7632, R79 ;  /* 0x00007632474f7816 */ /* 0x020fc8000000004f */
[----:B------:R-:W-:-:S05]  /*12d0*/  SHF.L.U32 R79, R79, 0x10, RZ ;  /* 0x000000104f4f7819 */ /* 0x000fca00000006ff */
[----:B------:R-:W-:-:S04]  /*12e0*/  FMUL.FTZ R79, R79, UR6 ;  /* 0x000000064f4f7c20 */ /* 0x000fc80008410000 */
[----:B------:R-:W-:-:S07]  /*12f0*/  @P2 FADD.FTZ R79, R63, R79 ;  /* 0x0000004f3f4f2221 */ /* 0x000fce0000010000 */
.L_x_9591:
[----:B------:R-:W-:Y:S05]  /*1300*/  BSYNC B1 ;  /* 0x0000000000017941 */ /* 0x000fea0003800000 */
.L_x_9590:
[----:B------:R3:W-:Y:S01]  /*1310*/  STG.E.128 desc[UR4][R98.64], R72 ;  /* 0x0000004862007986 */ /* 0x0007e2000c101d04 */
[----:B------:R-:W-:Y:S02]  /*1320*/  IADD3 R97, R97, 0x100, RZ ;  /* 0x0000010061617810 */ /* 0x000fe40007ffe0ff */
[----:B------:R-:W-:Y:S01]  /*1330*/  IADD3 R91, R91, 0x100, RZ ;  /* 0x000001005b5b7810 */ /* 0x000fe20007ffe0ff */
[----:B------:R3:W-:Y:S06]  /*1340*/  STG.E.128 desc[UR4][R98.64+0x10], R76 ;  /* 0x0000104c62007986 */ /* 0x0007ec000c101d04 */
.L_x_9575:
[----:B------:R-:W-:Y:S05]  /*1350*/  BSYNC B0 ;  /* 0x0000000000007941 */ /* 0x000fea0003800000 */
.L_x_9574:
[----:B------:R-:W-:Y:S04]  /*1360*/  BSSY B0, `(.L_x_9592) ;  /* 0x000005d000007945 */ /* 0x000fe80003800000 */
[----:B------:R-:W-:Y:S05]  /*1370*/  @!P3 BRA `(.L_x_9593) ;  /* 0x00000004006cb947 */ /* 0x000fea0003800000 */
[----:B--2---:R-:W2:Y:S08]  /*1380*/  LDC.64 R102, c[0x0][0x230] ;  /* 0x00008c00ff667b82 */ /* 0x004eb00000000a00 */
[----:B------:R-:W4:Y:S01]  /*1390*/  @P1 LDC.64 R84, c[0x0][0x220] ;  /* 0x00008800ff541b82 */ /* 0x000f220000000a00 */
[----:B------:R-:W-:-:S07]  /*13a0*/  ISETP.GT.AND P2, PT, R89, RZ, PT ;  /* 0x000000ff5900720c */ /* 0x000fce0003f44270 */
[----:B0--3--:R-:W0:Y:S01]  /*13b0*/  LDC.64 R98, c[0x0][0x238] ;  /* 0x00008e00ff627b82 */ /* 0x009e220000000a00 */
[----:B--2---:R-:W-:-:S04]  /*13c0*/  ISETP.NE.U32.AND P0, PT, R102, RZ, PT ;  /* 0x000000ff6600720c */ /* 0x004fc80003f05070 */
[----:B------:R-:W-:-:S13]  /*13d0*/  ISETP.NE.AND.EX P0, PT, R103, RZ, PT, P0 ;  /* 0x000000ff6700720c */ /* 0x000fda0003f05300 */
[----:B------:R-:W2:Y:S02]  /*13e0*/  @P0 LDC.64 R82, c[0x0][0x230] ;  /* 0x00008c00ff520b82 */ /* 0x000ea40000000a00 */
[----:B--2---:R-:W-:-:S05]  /*13f0*/  @P0 IMAD.WIDE.U32 R82, R91, 0x20, R82 ;  /* 0x000000205b520825 */ /* 0x004fca00078e0052 */
[----:B------:R-:W2:Y:S04]  /*1400*/  @P0 LDG.E.128 R52, desc[UR4][R82.64] ;  /* 0x0000000452340981 */ /* 0x000ea8000c1e1d00 */
[----:B------:R3:W3:Y:S01]  /*1410*/  @P0 LDG.E.128 R60, desc[UR4][R82.64+0x10] ;  /* 0x00001004523c0981 */ /* 0x0006e2000c1e1d00 */
[----:B----4-:R-:W-:-:S05]  /*1420*/  @P1 IMAD.WIDE.U32 R84, R97, 0x10, R84 ;  /* 0x0000001061541825 */ /* 0x010fca00078e0054 */
[----:B-----5:R4:W5:Y:S01]  /*1430*/  @P1 LDG.E.128 R68, desc[UR4][R84.64] ;  /* 0x0000000454441981 */ /* 0x020962000c1e1d00 */
[----:B------:R-:W-:Y:S01]  /*1440*/  @!P2 ISETP.NE.U32.AND P1, PT, R102, RZ, PT ;  /* 0x000000ff6600a20c */ /* 0x000fe20003f25070 */
[----:B------:R-:W-:Y:S01]  /*1450*/  BSSY B1, `(.L_x_9594) ;  /* 0x000001d000017945 */ /* 0x000fe20003800000 */
[----:B0-----:R-:W-:Y:S02]  /*1460*/  IMAD.WIDE.U32 R98, R91, 0x20, R98 ;  /* 0x000000205b627825 */ /* 0x001fe400078e0062 */
        /* <DEDUP_REMOVED lines=27> */
.L_x_9595:
[----:B------:R-:W-:Y:S05]  /*1620*/  BSYNC B1 ;  /* 0x0000000000017941 */ /* 0x000fea0003800000 */
.L_x_9594:
[----:B------:R-:W-:Y:S04]  /*1630*/  BSSY B1, `(.L_x_9596) ;  /* 0x0000006000017945 */ /* 0x000fe80003800000 */
[----:B------:R-:W-:Y:S05]  /*1640*/  @!P2 BRA `(.L_x_9597) ;  /* 0x000000000010a947 */ /* 0x000fea0003800000 */
[----:B-----5:R-:W-:-:S04]  /*1650*/  PRMT R81, R68, 0x7632, R81 ;  /* 0x0000763244517816 */ /* 0x020fc80000000051 */
[----:B------:R-:W-:-:S05]  /*1660*/  SHF.L.U32 R81, R81, 0x10, RZ ;  /* 0x0000001051517819 */ /* 0x000fca00000006ff */
[----:B------:R-:W-:-:S04]  /*1670*/  FMUL.FTZ R81, R81, UR6 ;  /* 0x0000000651517c20 */ /* 0x000fc80008410000 */
[----:B------:R-:W-:-:S07]  /*1680*/  @P0 FADD.FTZ R81, R53, R81 ;  /* 0x0000005135510221 */ /* 0x000fce0000010000 */
.L_x_9597:
[----:B------:R-:W-:Y:S05]  /*1690*/  BSYNC B1 ;  /* 0x0000000000017941 */ /* 0x000fea0003800000 */
.L_x_9596:
[----:B------:R-:W-:Y:S04]  /*16a0*/  BSSY B1, `(.L_x_9598) ;  /* 0x0000005000017945 */ /* 0x000fe80003800000 */
[----:B------:R-:W-:Y:S05]  /*16b0*/  @!P2 BRA `(.L_x_9599) ;  /* 0x00000000000ca947 */ /* 0x000fea0003800000 */
[----:B-----5:R-:W-:-:S05]  /*16c0*/  SHF.L.U32 R82, R69, 0x10, RZ ;  /* 0x0000001045527819 */ /* 0x020fca00000006ff */
[----:B------:R-:W-:-:S04]  /*16d0*/  FMUL.FTZ R82, R82, UR6 ;  /* 0x0000000652527c20 */ /* 0x000fc80008410000 */
[----:B------:R-:W-:-:S07]  /*16e0*/  @P0 FADD.FTZ R82, R54, R82 ;  /* 0x0000005236520221 */ /* 0x000fce0000010000 */
.L_x_9599:
[----:B------:R-:W-:Y:S05]  /*16f0*/  BSYNC B1 ;  /* 0x0000000000017941 */ /* 0x000fea0003800000 */
.L_x_9598:
[----:B------:R-:W-:Y:S04]  /*1700*/  BSSY B1, `(.L_x_9600) ;  /* 0x0000006000017945 */ /* 0x000fe80003800000 */
[----:B------:R-:W-:Y:S05]  /*1710*/  @!P2 BRA `(.L_x_9601) ;  /* 0x000000000010a947 */ /* 0x000fea0003800000 */
[----:B-----5:R-:W-:-:S04]  /*1720*/  PRMT R83, R69, 0x7632, R83 ;  /* 0x0000763245537816 */ /* 0x020fc80000000053 */
[----:B------:R-:W-:-:S05]  /*1730*/  SHF.L.U32 R83, R83, 0x10, RZ ;  /* 0x0000001053537819 */ /* 0x000fca00000006ff */
[----:B------:R-:W-:-:S04]  /*1740*/  FMUL.FTZ R83, R83, UR6 ;  /* 0x0000000653537c20 */ /* 0x000fc80008410000 */
[----:B------:R-:W-:-:S07]  /*1750*/  @P0 FADD.FTZ R83, R55, R83 ;  /* 0x0000005337530221 */ /* 0x000fce0000010000 */
.L_x_9601:
[----:B------:R-:W-:Y:S05]  /*1760*/  BSYNC B1 ;  /* 0x0000000000017941 */ /* 0x000fea0003800000 */
.L_x_9600:
[----:B------:R-:W-:Y:S04]  /*1770*/  BSSY B1, `(.L_x_9602) ;  /* 0x0000005000017945 */ /* 0x000fe80003800000 */
[----:B------:R-:W-:Y:S05]  /*1780*/  @!P2 BRA `(.L_x_9603) ;  /* 0x00000000000ca947 */ /* 0x000fea0003800000 */
[----:B-----5:R-:W-:-:S05]  /*1790*/  SHF.L.U32 R84, R70, 0x10, RZ ;  /* 0x0000001046547819 */ /* 0x020fca00000006ff */
[----:B------:R-:W-:-:S04]  /*17a0*/  FMUL.FTZ R84, R84, UR6 ;  /* 0x0000000654547c20 */ /* 0x000fc80008410000 */
[----:B------:R-:W-:-:S07]  /*17b0*/  @P0 FADD.FTZ R84, R60, R84 ;  /* 0x000000543c540221 */ /* 0x000fce0000010000 */
.L_x_9603:
[----:B------:R-:W-:Y:S05]  /*17c0*/  BSYNC B1 ;  /* 0x0000000000017941 */ /* 0x000fea0003800000 */
.L_x_9602:
[----:B------:R-:W-:Y:S04]  /*17d0*/  BSSY B1, `(.L_x_9604) ;  /* 0x0000006000017945 */ /* 0x000fe80003800000 */
[----:B------:R-:W-:Y:S05]  /*17e0*/  @!P2 BRA `(.L_x_9605) ;  /* 0x000000000010a947 */ /* 0x000fea0003800000 */
[----:B-----5:R-:W-:-:S04]  /*17f0*/  PRMT R85, R70, 0x7632, R85 ;  /* 0x0000763246557816 */ /* 0x020fc80000000055 */
[----:B------:R-:W-:-:S05]  /*1800*/  SHF.L.U32 R85, R85, 0x10, RZ ;  /* 0x0000001055557819 */ /* 0x000fca00000006ff */
[----:B------:R-:W-:-:S04]  /*1810*/  FMUL.FTZ R85, R85, UR6 ;  /* 0x0000000655557c20 */ /* 0x000fc80008410000 */
[----:B------:R-:W-:-:S07]  /*1820*/  @P0 FADD.FTZ R85, R61, R85 ;  /* 0x000000553d550221 */ /* 0x000fce0000010000 */
.L_x_9605:
[----:B------:R-:W-:Y:S05]  /*1830*/  BSYNC B1 ;  /* 0x0000000000017941 */ /* 0x000fea0003800000 */
.L_x_9604:
[----:B------:R-:W-:Y:S04]  /*1840*/  BSSY B1, `(.L_x_9606) ;  /* 0x0000005000017945 */ /* 0x000fe80003800000 */
[----:B------:R-:W-:Y:S05]  /*1850*/  @!P2 BRA `(.L_x_9607) ;  /* 0x00000000000ca947 */ /* 0x000fea0003800000 */
[----:B-----5:R-:W-:-:S05]  /*1860*/  SHF.L.U32 R86, R71, 0x10, RZ ;  /* 0x0000001047567819 */ /* 0x020fca00000006ff */
[----:B------:R-:W-:-:S04]  /*1870*/  FMUL.FTZ R86, R86, UR6 ;  /* 0x0000000656567c20 */ /* 0x000fc80008410000 */
[----:B------:R-:W-:-:S07]  /*1880*/  @P0 FADD.FTZ R86, R62, R86 ;  /* 0x000000563e560221 */ /* 0x000fce0000010000 */
.L_x_9607:
[----:B------:R-:W-:Y:S05]  /*1890*/  BSYNC B1 ;  /* 0x0000000000017941 */ /* 0x000fea0003800000 */
.L_x_9606:
[----:B------:R-:W-:Y:S04]  /*18a0*/  BSSY B1, `(.L_x_9608) ;  /* 0x0000006000017945 */ /* 0x000fe80003800000 */
[----:B------:R-:W-:Y:S05]  /*18b0*/  @!P2 BRA `(.L_x_9609) ;  /* 0x000000000010a947 */ /* 0x000fea0003800000 */
[----:B-----5:R-:W-:-:S04]  /*18c0*/  PRMT R87, R71, 0x7632, R87 ;  /* 0x0000763247577816 */ /* 0x020fc80000000057 */
[----:B------:R-:W-:-:S05]  /*18d0*/  SHF.L.U32 R87, R87, 0x10, RZ ;  /* 0x0000001057577819 */ /* 0x000fca00000006ff */
[----:B------:R-:W-:-:S04]  /*18e0*/  FMUL.FTZ R87, R87, UR6 ;  /* 0x0000000657577c20 */ /* 0x000fc80008410000 */
[----:B------:R-:W-:-:S07]  /*18f0*/  @P0 FADD.FTZ R87, R63, R87 ;  /* 0x000000573f570221 */ /* 0x000fce0000010000 */
.L_x_9609:
[----:B------:R-:W-:Y:S05]  /*1900*/  BSYNC B1 ;  /* 0x0000000000017941 */ /* 0x000fea0003800000 */
.L_x_9608:
[----:B------:R4:W-:Y:S04]  /*1910*/  STG.E.128 desc[UR4][R98.64], R80 ;  /* 0x0000005062007986 */ /* 0x0009e8000c101d04 */
[----:B------:R4:W-:Y:S02]  /*1920*/  STG.E.128 desc[UR4][R98.64+0x10], R84 ;  /* 0x0000105462007986 */ /* 0x0009e4000c101d04 */
.L_x_9593:
[----:B------:R-:W-:Y:S05]  /*1930*/  BSYNC B0 ;  /* 0x0000000000007941 */ /* 0x000fea0003800000 */
.L_x_9592:
[----:B0--34-:R-:W-:Y:S01]  /*1940*/  FADD.FTZ R98, RZ, R56 ;  /* 0x00000038ff627221 */ /* 0x019fe20000010000 */
[----:B------:R-:W-:Y:S01]  /*1950*/  ISETP.GT.U32.AND P2, PT, R93, 0x1ff, PT ;  /* 0x000001ff5d00780c */ /* 0x000fe20003f44070 */
[----:B------:R-:W-:Y:S01]  /*1960*/  UMOV UR10, 0xffffffff ;  /* 0xffffffff000a7882 */ /* 0x000fe20000000000 */
[----:B------:R-:W-:Y:S01]  /*1970*/  LOP3.LUT P1, RZ, R0, 0xff, RZ, 0xc0, !PT ;  /* 0x000000ff00ff7812 */ /* 0x000fe2000782c0ff */
[----:B------:R-:W-:Y:S01]  /*1980*/  FADD.FTZ R89, R57, R98 ;  /* 0x0000006239597221 */ /* 0x000fe20000010000 */
[----:B------:R-:W-:Y:S02]  /*1990*/  ISETP.GT.U32.AND P0, PT, R93, 0x2ff, PT ;  /* 0x000002ff5d00780c */ /* 0x000fe40003f04070 */
[----:B------:R-:W-:Y:S01]  /*19a0*/  SHF.R.U32.HI R91, RZ, 0x5, R95 ;  /* 0x00000005ff5b7819 */ /* 0x000fe2000001165f */
        /* <DEDUP_REMOVED lines=21> */
[----:B------:R-:W-:-:S03]  /*1b00*/  LOP3.LUT R89, R91, 0x7fffff8, RZ, 0xc0, !PT ;  /* 0x07fffff85b597812 */ /* 0x000fc600078ec0ff */
[----:B------:R-:W-:Y:S01]  /*1b10*/  FADD.FTZ R99, R85, R0 ;  /* 0x0000000055637221 */ /* 0x000fe20000010000 */
[----:B------:R-:W-:-:S03]  /*1b20*/  @!P1 IADD3 R89, R89, 0x8, RZ ;  /* 0x0000000859599810 */ /* 0x000fc60007ffe0ff */
        /* <DEDUP_REMOVED lines=8> */
[----:B------:R-:W2:Y:S02]  /*1bb0*/  SHFL.BFLY PT, R0, R101, 0x4, 0x1f ;  /* 0x0c801f0065007f89 */ /* 0x000ea400000e0000 */
[----:B--2---:R-:W-:-:S05]  /*1bc0*/  FADD.FTZ R102, R101, R0 ;  /* 0x0000000065667221 */ /* 0x004fca0000010000 */
        /* <DEDUP_REMOVED lines=63> */
.L_x_9628:
[----:B------:R-:W-:Y:S01]  /*1fc0*/  LOP3.LUT P0, RZ, R95, 0x1f, RZ, 0xc0, !PT ;  /* 0x0000001f5fff7812 */ /* 0x000fe2000780c0ff */
[----:B-1----:R-:W-:Y:S01]  /*1fd0*/  FADD.FTZ R99, R104, R101 ;  /* 0x0000006568637221 */ /* 0x002fe20000010000 */
[----:B------:R-:W-:Y:S01]  /*1fe0*/  LOP3.LUT R0, R91, 0x7, RZ, 0xc0, !PT ;  /* 0x000000075b007812 */ /* 0x000fe200078ec0ff */
[----:B------:R-:W-:Y:S10]  /*1ff0*/  WARPSYNC.ALL ;  /* 0x0000000000007948 */ /* 0x000ff40003800000 */
[----:B------:R-:W1:Y:S01]  /*2000*/  @!P0 S2R R102, SR_CgaCtaId ;  /* 0x0000000000668919 */ /* 0x000e620000008800 */
[----:B------:R-:W-:-:S02]  /*2010*/  @!P0 MOV R97, 0x400 ;  /* 0x0000040000618802 */ /* 0x000fc40000000f00 */
[----:B------:R-:W-:Y:S02]  /*2020*/  @!P0 IADD3 R91, R89, R0, RZ ;  /* 0x00000000595b8210 */ /* 0x000fe40007ffe0ff */
[----:B-1----:R-:W-:-:S04]  /*2030*/  @!P0 LEA R102, R102, R97, 0x18 ;  /* 0x0000006166668211 */ /* 0x002fc800078ec0ff */
        /* <DEDUP_REMOVED lines=15> */
[----:B------:R1:W-:Y:S01]  /*2130*/  @!P0 LDS.64 R98, [R97] ;  /* 0x0000000061628984 */ /* 0x0003e20000000a00 */
        /* <DEDUP_REMOVED lines=9> */
[----:B0-----:R-:W0:Y:S01]  /*21d0*/  SHFL.DOWN PT, R104, R99, 0x4, 0x1f ;  /* 0x08801f0063687f89 */ /* 0x001e2200000e0000 */
[----:B-1----:R-:W-:-:S02]  /*21e0*/  IADD3 R103, R103, R108, RZ ;  /* 0x0000006c67677210 */ /* 0x002fc40007ffe0ff */
[----:B------:R-:W-:Y:S01]  /*21f0*/  I2FP.F32.S32 R108, R108 ;  /* 0x0000006c006c7245 */ /* 0x000fe20000201400 */
[C---:B---3--:R-:W-:Y:S01]  /*2200*/  FMUL.FTZ R106, R101.reuse, R102 ;  /* 0x00000066656a7220 */ /* 0x048fe20000410000 */
[----:B------:R-:W-:-:S03]  /*2210*/  FADD.FTZ R101, -R101, R98 ;  /* 0x0000006265657221 */ /* 0x000fc60000010100 */
[----:B------:R-:W-:Y:S01]  /*2220*/  FFMA.FTZ R106, R97, R98, R106 ;  /* 0x00000062616a7223 */ /* 0x000fe2000001006a */
[----:B------:R-:W-:Y:S01]  /*2230*/  FMUL.FTZ R101, R101, R101 ;  /* 0x0000006565657220 */ /* 0x000fe20000410000 */
[----:B0-----:R-:W-:Y:S02]  /*2240*/  FADD.FTZ R104, R104, R99 ;  /* 0x0000006368687221 */ /* 0x001fe40000010000 */
[----:B--2---:R-:W-:Y:S01]  /*2250*/  FMUL.FTZ R106, R105, R106 ;  /* 0x0000006a696a7220 */ /* 0x004fe20000410000 */
[----:B------:R-:W-:Y:S01]  /*2260*/  FMUL.FTZ R101, R101, R97 ;  /* 0x0000006165657220 */ /* 0x000fe20000410000 */
[----:B------:R-:W-:-:S03]  /*2270*/  I2FP.F32.S32 R97, R103 ;  /* 0x0000006700617245 */ /* 0x000fc60000201400 */
[----:B------:R-:W0:Y:S01]  /*2280*/  SHFL.DOWN PT, R91, R106, 0x2, 0x1f ;  /* 0x08401f006a5b7f89 */ /* 0x000e2200000e0000 */
[----:B------:R-:W-:Y:S01]  /*2290*/  FMUL.FTZ R101, R101, R102 ;  /* 0x0000006665657220 */ /* 0x000fe20000410000 */
[----:B------:R-:W1:Y:S03]  /*22a0*/  MUFU.RCP R99, R97 ;  /* 0x0000006100637308 */ /* 0x000e660000001000 */
[----:B------:R-:W-:Y:S02]  /*22b0*/  FFMA.FTZ R101, R105, R101, R104 ;  /* 0x0000006569657223 */ /* 0x000fe40000010068 */
[----:B------:R-:W2:Y:S04]  /*22c0*/  SHFL.DOWN PT, R104, R103, 0x1, 0x1f ;  /* 0x08201f0067687f89 */ /* 0x000ea800000e0000 */
[----:B------:R-:W3:Y:S01]  /*22d0*/  SHFL.DOWN PT, R98, R101, 0x2, 0x1f ;  /* 0x08401f0065627f89 */ /* 0x000ee200000e0000 */
[----:B0-----:R-:W-:Y:S01]  /*22e0*/  FMUL.FTZ R102, R91, R108 ;  /* 0x0000006c5b667220 */ /* 0x001fe20000410000 */
[----:B------:R-:W-:-:S03]  /*22f0*/  FADD.FTZ R91, R106, -R91 ;  /* 0x8000005b6a5b7221 */ /* 0x000fc60000010000 */
[----:B------:R-:W-:Y:S01]  /*2300*/  FFMA.FTZ R106, R89, R106, R102 ;  /* 0x0000006a596a7223 */ /* 0x000fe20000010066 */
[----:B------:R-:W-:Y:S01]  /*2310*/  FMUL.FTZ R102, R91, R91 ;  /* 0x0000005b5b667220 */ /* 0x000fe20000410000 */
[----:B--2---:R-:W-:Y:S02]  /*2320*/  IADD3 R103, R103, R104, RZ ;  /* 0x0000006867677210 */ /* 0x004fe40007ffe0ff */
        /* <DEDUP_REMOVED lines=78> */
.L_x_9614:
[----:B------:R-:W-:Y:S05]  /*2810*/  BSYNC B1 ;  /* 0x0000000000017941 */ /* 0x000fea0003800000 */
.L_x_9613:
        /* <DEDUP_REMOVED lines=34> */
.L_x_9616:
[----:B------:R-:W-:Y:S05]  /*2a40*/  BSYNC B1 ;  /* 0x0000000000017941 */ /* 0x000fea0003800000 */
.L_x_9615:
        /* <DEDUP_REMOVED lines=32> */
.L_x_9612:
[----:B------:R-:W-:Y:S05]  /*2c50*/  BSYNC B0 ;  /* 0x0000000000007941 */ /* 0x000fea0003800000 */
.L_x_9611:
[----:B------:R-:W-:Y:S02]  /*2c60*/  IADD3 R3, R3, UR8, RZ ;  /* 0x0000000803037c10 */ /* 0x000fe4000fffe0ff */
[----:B------:R-:W-:Y:S02]  /*2c70*/  SEL R0, RZ, 0x1, P1 ;  /* 0x00000001ff007807 */ /* 0x000fe40000800000 */
[----:B------:R-:W-:-:S13]  /*2c80*/  ISETP.GE.AND P0, PT, R3, UR9, PT ;  /* 0x0000000903007c0c */ /* 0x000fda000bf06270 */
[----:B------:R-:W-:Y:S05]  /*2c90*/  @!P0 BRA `(.L_x_9617) ;  /* 0xffffffd800648947 */ /* 0x000fea000383ffff */
[----:B------:R-:W-:Y:S05]  /*2ca0*/  EXIT ;  /* 0x000000000000794d */ /* 0x000fea0003800000 */
.L_x_9610:
[----:B------:R-:W-:Y:S01]  /*2cb0*/  HFMA2.MMA R107, -RZ, RZ, 0, 5.9604644775390625e-08 ;  /* 0x00000001ff6b7435 */ /* 0x000fe200000001ff */
[----:B------:R-:W-:Y:S02]  /*2cc0*/  MOV R108, R97 ;  /* 0x00000061006c7202 */ /* 0x000fe40000000f00 */
[----:B------:R-:W-:Y:S02]  /*2cd0*/  MOV R110, 0x1f ;  /* 0x0000001f006e7802 */ /* 0x000fe40000000f00 */
[----:B------:R-:W-:-:S07]  /*2ce0*/  MOV R105, 0xffffffff ;  /* 0xffffffff00697802 */ /* 0x000fce0000000f00 */
[----:B-12--5:R-:W-:Y:S05]  /*2cf0*/  WARPSYNC.COLLECTIVE R105, `(.L_x_9618) ;  /* 0x0000000069087348 */ /* 0x026fea0003c00000 */
[----:B------:R0:W3:Y:S02]  /*2d00*/  SHFL.BFLY P6, R106, R108, R107, R110 ;  /* 0x0c00006b6c6a7389 */ /* 0x0000e400000c006e */
[----:B0123-5:R-:W-:Y:S01]  /*2d10*/  ENDCOLLECTIVE ;  /* 0x000000000000791b */ /* 0x02ffe20003800000 */
.L_x_9618:
[----:B------:R-:W-:Y:S01]  /*2d20*/  HFMA2.MMA R107, -RZ, RZ, 0, 1.1920928955078125e-07 ;  /* 0x00000002ff6b7435 */ /* 0x000fe200000001ff */
[----:B------:R-:W-:-:S05]  /*2d30*/  MOV R0, R106 ;  /* 0x0000006a00007202 */ /* 0x000fca0000000f00 */
[----:B------:R-:W-:-:S05]  /*2d40*/  FADD.FTZ R99, R97, R0 ;  /* 0x0000000061637221 */ /* 0x000fca0000010000 */
[----:B------:R-:W-:-:S07]  /*2d50*/  MOV R108, R99 ;  /* 0x00000063006c7202 */ /* 0x000fce0000000f00 */
[----:B------:R-:W-:Y:S05]  /*2d60*/  WARPSYNC.COLLECTIVE R105, `(.L_x_9619) ;  /* 0x0000000069087348 */ /* 0x000fea0003c00000 */
[----:B------:R0:W1:Y:S02]  /*2d70*/  SHFL.BFLY P6, R106, R108, R107, R110 ;  /* 0x0c00006b6c6a7389 */ /* 0x00006400000c006e */
[----:B01----:R-:W-:Y:S01]  /*2d80*/  ENDCOLLECTIVE ;  /* 0x000000000000791b */ /* 0x003fe20003800000 */
.L_x_9619:
[----:B------:R-:W-:Y:S01]  /*2d90*/  HFMA2.MMA R107, -RZ, RZ, 0, 2.384185791015625e-07 ;  /* 0x00000004ff6b7435 */ /* 0x000fe200000001ff */
[----:B------:R-:W-:-:S05]  /*2da0*/  MOV R0, R106 ;  /* 0x0000006a00007202 */ /* 0x000fca0000000f00 */
[----:B------:R-:W-:-:S05]  /*2db0*/  FADD.FTZ R101, R99, R0 ;  /* 0x0000000063657221 */ /* 0x000fca0000010000 */
[----:B------:R-:W-:-:S07]  /*2dc0*/  MOV R108, R101 ;  /* 0x00000065006c7202 */ /* 0x000fce0000000f00 */
[----:B------:R-:W-:Y:S05]  /*2dd0*/  WARPSYNC.COLLECTIVE R105, `(.L_x_9620) ;  /* 0x0000000069087348 */ /* 0x000fea0003c00000 */
[----:B------:R0:W1:Y:S02]  /*2de0*/  SHFL.BFLY P6, R106, R108, R107, R110 ;  /* 0x0c00006b6c6a7389 */ /* 0x00006400000c006e */
[----:B01----:R-:W-:Y:S01]  /*2df0*/  ENDCOLLECTIVE ;  /* 0x000000000000791b */ /* 0x003fe20003800000 */
.L_x_9620:
[----:B------:R-:W-:Y:S01]  /*2e00*/  HFMA2.MMA R107, -RZ, RZ, 0, 4.76837158203125e-07 ;  /* 0x00000008ff6b7435 */ /* 0x000fe200000001ff */
[----:B------:R-:W-:-:S05]  /*2e10*/  MOV R0, R106 ;  /* 0x0000006a00007202 */ /* 0x000fca0000000f00 */
[----:B------:R-:W-:-:S05]  /*2e20*/  FADD.FTZ R102, R101, R0 ;  /* 0x0000000065667221 */ /* 0x000fca0000010000 */
[----:B------:R-:W-:-:S07]  /*2e30*/  MOV R108, R102 ;  /* 0x00000066006c7202 */ /* 0x000fce0000000f00 */
[----:B------:R-:W-:Y:S05]  /*2e40*/  WARPSYNC.COLLECTIVE R105, `(.L_x_9621) ;  /* 0x0000000069087348 */ /* 0x000fea0003c00000 */
[----:B------:R0:W1:Y:S02]  /*2e50*/  SHFL.BFLY P6, R106, R108, R107, R110 ;  /* 0x0c00006b6c6a7389 */ /* 0x00006400000c006e */
[----:B01----:R-:W-:Y:S01]  /*2e60*/  ENDCOLLECTIVE ;  /* 0x000000000000791b */ /* 0x003fe20003800000 */
.L_x_9621:
[----:B------:R-:W-:Y:S01]  /*2e70*/  HFMA2.MMA R107, -RZ, RZ, 0, 9.5367431640625e-07 ;  /* 0x00000010ff6b7435 */ /* 0x000fe200000001ff */
[----:B------:R-:W-:-:S05]  /*2e80*/  MOV R103, R106 ;  /* 0x0000006a00677202 */ /* 0x000fca0000000f00 */
[----:B------:R-:W-:-:S05]  /*2e90*/  FADD.FTZ R103, R102, R103 ;  /* 0x0000006766677221 */ /* 0x000fca0000010000 */
[----:B------:R-:W-:-:S07]  /*2ea0*/  MOV R108, R103 ;  /* 0x00000067006c7202 */ /* 0x000fce0000000f00 */
[----:B------:R-:W-:Y:S05]  /*2eb0*/  WARPSYNC.COLLECTIVE R105, `(.L_x_9622) ;  /* 0x0000000069087348 */ /* 0x000fea0003c00000 */
[----:B------:R0:W1:Y:S02]  /*2ec0*/  SHFL.BFLY P6, R106, R108, R107, R110 ;  /* 0x0c00006b6c6a7389 */ /* 0x00006400000c006e */
[----:B01----:R-:W-:Y:S01]  /*2ed0*/  ENDCOLLECTIVE ;  /* 0x000000000000791b */ /* 0x003fe20003800000 */
.L_x_9622:
        /* <DEDUP_REMOVED lines=57> */
.L_x_9623:
[----:B------:R-:W-:Y:S01]  /*3270*/  HFMA2.MMA R107, -RZ, RZ, 0, 1.1920928955078125e-07 ;  /* 0x00000002ff6b7435 */ /* 0x000fe200000001ff */
[----:B------:R-:W-:-:S05]  /*3280*/  MOV R97, R106 ;  /* 0x0000006a00617202 */ /* 0x000fca0000000f00 */
[----:B------:R-:W-:-:S05]  /*3290*/  FADD.FTZ R97, R0, R97 ;  /* 0x0000006100617221 */ /* 0x000fca0000010000 */
[----:B------:R-:W-:-:S07]  /*32a0*/  MOV R108, R97 ;  /* 0x00000061006c7202 */ /* 0x000fce0000000f00 */
[----:B------:R-:W-:Y:S05]  /*32b0*/  WARPSYNC.COLLECTIVE R105, `(.L_x_9624) ;  /* 0x0000000069087348 */ /* 0x000fea0003c00000 */
[----:B------:R0:W1:Y:S02]  /*32c0*/  SHFL.BFLY P6, R106, R108, R107, R110 ;  /* 0x0c00006b6c6a7389 */ /* 0x00006400000c006e */
[----:B01----:R-:W-:Y:S01]  /*32d0*/  ENDCOLLECTIVE ;  /* 0x000000000000791b */ /* 0x003fe20003800000 */
.L_x_9624:
[----:B------:R-:W-:Y:S01]  /*32e0*/  HFMA2.MMA R107, -RZ, RZ, 0, 2.384185791015625e-07 ;  /* 0x00000004ff6b7435 */ /* 0x000fe200000001ff */
[----:B------:R-:W-:-:S05]  /*32f0*/  MOV R102, R106 ;  /* 0x0000006a00667202 */ /* 0x000fca0000000f00 */
[----:B------:R-:W-:-:S05]  /*3300*/  FADD.FTZ R102, R97, R102 ;  /* 0x0000006661667221 */ /* 0x000fca0000010000 */
[----:B------:R-:W-:-:S07]  /*3310*/  MOV R108, R102 ;  /* 0x00000066006c7202 */ /* 0x000fce0000000f00 */
[----:B------:R-:W-:Y:S05]  /*3320*/  WARPSYNC.COLLECTIVE R105, `(.L_x_9625) ;  /* 0x0000000069087348 */ /* 0x000fea0003c00000 */
[----:B------:R0:W1:Y:S02]  /*3330*/  SHFL.BFLY P6, R106, R108, R107, R110 ;  /* 0x0c00006b6c6a7389 */ /* 0x00006400000c006e */
[----:B01----:R-:W-:Y:S01]  /*3340*/  ENDCOLLECTIVE ;  /* 0x000000000000791b */ /* 0x003fe20003800000 */
.L_x_9625:
[----:B------:R-:W-:Y:S01]  /*3350*/  HFMA2.MMA R107, -RZ, RZ, 0, 4.76837158203125e-07 ;  /* 0x00000008ff6b7435 */ /* 0x000fe200000001ff */
[----:B------:R-:W-:-:S05]  /*3360*/  MOV R99, R106 ;  /* 0x0000006a00637202 */ /* 0x000fca0000000f00 */
[----:B------:R-:W-:-:S05]  /*3370*/  FADD.FTZ R99, R102, R99 ;  /* 0x0000006366637221 */ /* 0x000fca0000010000 */
[----:B------:R-:W-:-:S07]  /*3380*/  MOV R108, R99 ;  /* 0x00000063006c7202 */ /* 0x000fce0000000f00 */
[----:B------:R-:W-:Y:S05]  /*3390*/  WARPSYNC.COLLECTIVE R105, `(.L_x_9626) ;  /* 0x0000000069087348 */ /* 0x000fea0003c00000 */
[----:B------:R0:W1:Y:S02]  /*33a0*/  SHFL.BFLY P6, R106, R108, R107, R110 ;  /* 0x0c00006b6c6a7389 */ /* 0x00006400000c006e */
[----:B01----:R-:W-:Y:S01]  /*33b0*/  ENDCOLLECTIVE ;  /* 0x000000000000791b */ /* 0x003fe20003800000 */
.L_x_9626:
[----:B------:R-:W-:Y:S01]  /*33c0*/  HFMA2.MMA R107, -RZ, RZ, 0, 9.5367431640625e-07 ;  /* 0x00000010ff6b7435 */ /* 0x000fe200000001ff */
[----:B------:R-:W-:-:S05]  /*33d0*/  MOV R104, R106 ;  /* 0x0000006a00687202 */ /* 0x000fca0000000f00 */
[----:B------:R-:W-:-:S05]  /*33e0*/  FADD.FTZ R104, R99, R104 ;  /* 0x0000006863687221 */ /* 0x000fca0000010000 */
[----:B------:R-:W-:-:S07]  /*33f0*/  MOV R108, R104 ;  /* 0x00000068006c7202 */ /* 0x000fce0000000f00 */
[----:B------:R-:W-:Y:S05]  /*3400*/  WARPSYNC.COLLECTIVE R105, `(.L_x_9627) ;  /* 0x0000000069087348 */ /* 0x000fea0003c00000 */
[----:B------:R0:W1:Y:S02]  /*3410*/  SHFL.BFLY P6, R106, R108, R107, R110 ;  /* 0x0c00006b6c6a7389 */ /* 0x00006400000c006e */
[----:B01----:R-:W-:Y:S01]  /*3420*/  ENDCOLLECTIVE ;  /* 0x000000000000791b */ /* 0x003fe20003800000 */
.L_x_9627:
[----:B------:R-:W-:Y:S01]  /*3430*/  MOV R101, R106 ;  /* 0x0000006a00657202 */ /* 0x000fe20000000f00 */
[----:B------:R-:W-:Y:S06]  /*3440*/  BRA `(.L_x_9628) ;  /* 0xffffffe800dc7947 */ /* 0x000fec000383ffff */
.L_x_9629:
        /* <DEDUP_REMOVED lines=11> */
.L_x_23274:


//--------------------- .text._ZN10layer_norm13ln_fwd_kernelINS_13Kernel_traitsIf13__nv_bfloat16fS2_fjLj6144ELj1ELj1ELj8ELj16ENS_18Kernel_traits_baseILj6144EfS2_fS2_fjLj256EEEEELb0ELb0ELb1ELb1EEEvNS_9FwdParamsE --------------------------
	.section	.text._ZN10layer_norm13ln_fwd_kernelINS_13Kernel_traitsIf13__nv_bfloat16fS2_fjLj6144ELj1ELj1ELj8ELj16ENS_18Kernel_traits_baseILj6144EfS2_fS2_fjLj256EEEEELb0ELb0ELb1ELb1EEEvNS_9FwdParamsE,"ax",@progbits
	.align	128
        .global         _ZN10layer_norm13ln_fwd_kernelINS_13Kernel_traitsIf13__nv_bfloat16fS2_fjLj6144ELj1ELj1ELj8ELj16ENS_18Kernel_traits_baseILj6144EfS2_fS2_fjLj256EEEEELb0ELb0ELb1ELb1EEEvNS_9FwdParamsE
        .type           _ZN10layer_norm13ln_fwd_kernelINS_13Kernel_traitsIf13__nv_bfloat16fS2_fjLj6144ELj1ELj1ELj8ELj16ENS_18Kernel_traits_baseILj6144EfS2_fS2_fjLj256EEEEELb0ELb0ELb1ELb1EEEvNS_9FwdParamsE,@function
        .size           _ZN10layer_norm13ln_fwd_kernelINS_13Kernel_traitsIf13__nv_bfloat16fS2_fjLj6144ELj1ELj1ELj8ELj16ENS_18Kernel_traits_baseILj6144EfS2_fS2_fjLj256EEEEELb0ELb0ELb1ELb1EEEvNS_9FwdParamsE,(.L_x_23275 - _ZN10layer_norm13ln_fwd_kernelINS_13Kernel_traitsIf13__nv_bfloat16fS2_fjLj6144ELj1ELj1ELj8ELj16ENS_18Kernel_traits_baseILj6144EfS2_fS2_fjLj256EEEEELb0ELb0ELb1ELb1EEEvNS_9FwdParamsE)
        .other          _ZN10layer_norm13ln_fwd_kernelINS_13Kernel_traitsIf13__nv_bfloat16fS2_fjLj6144ELj1ELj1ELj8ELj16ENS_18Kernel_traits_baseILj6144EfS2_fS2_fjLj256EEEEELb0ELb0ELb1ELb1EEEvNS_9FwdParamsE,@"STO_CUDA_ENTRY STV_DEFAULT"
_ZN10layer_norm13ln_fwd_kernelINS_13Kernel_traitsIf13__nv_bfloat16fS2_fjLj6144ELj1ELj1ELj8ELj16ENS_18Kernel_traits_baseILj6144EfS2_fS2_fjLj256EEEEELb0ELb0ELb1ELb1EEEvNS_9FwdParamsE:
.text._ZN10layer_norm13ln_fwd_kernelINS_13Kernel_traitsIf13__nv_bfloat16fS2_fjLj6144ELj1ELj1ELj8ELj16ENS_18Kernel_traits_baseILj6144EfS2_fS2_fjLj256EEEEELb0ELb0ELb1ELb1EEEvNS_9FwdParamsE:
        /* <DEDUP_REMOVED lines=48> */
[----:B------:R-:W-:-:S11]  /*0300*/  ULDC.64 UR8, c[0x0][0x210] ;  /* 0x0000840000087ab9 */ /* 0x000fd60000000a00 */
.L_x_9681:
[----:B------:R-:W1:Y:S08]  /*0310*/  LDC.64 R94, c[0x0][0x230] ;  /* 0x00008c00ff5e7b82 */ /* 0x000e700000000a00 */
[----:B0-----:R-:W2:Y:S08]  /*0320*/  LDC.64 R64, c[0x0][0x280] ;  /* 0x0000a000ff407b82 */ /* 0x001eb00000000a00 */
[----:B------:R-:W3:Y:S01]  /*0330*/  LDC R90, c[0x0][0x218] ;  /* 0x00008600ff5a7b82 */ /* 0x000ee20000000800 */
[----:B-1----:R-:W-:-:S07]  /*0340*/  ISETP.NE.U32.AND P0, PT, R94, RZ, PT ;  /* 0x000000ff5e00720c */ /* 0x002fce0003f05070 */
[----:B------:R-:W1:Y:S01]  /*0350*/  LDC.64 R92, c[0x0][0x238] ;  /* 0x00008e00ff5c7b82 */ /* 0x000e620000000a00 */
[----:B------:R-:W-:Y:S01]  /*0360*/  ISETP.NE.AND.EX P0, PT, R95, RZ, PT, P0 ;  /* 0x000000ff5f00720c */ /* 0x000fe20003f05300 */
[----:B--2---:R-:W-:-:S05]  /*0370*/  IMAD.WIDE R64, R3, 0x4, R64 ;  /* 0x0000000403407825 */ /* 0x004fca00078e0240 */
[----:B------:R-:W2:Y:S01]  /*0380*/  LDG.E R70, desc[UR4][R64.64] ;  /* 0x0000000440467981 */ /* 0x000ea2000c1e1900 */
[----:B---3--:R-:W-:-:S06]  /*0390*/  IMAD R66, R3, R90, RZ ;  /* 0x0000005a03427224 */ /* 0x008fcc00078e02ff */
[----:B------:R-:W3:Y:S01]  /*03a0*/  @P0 LDC.64 R68, c[0x0][0x230] ;  /* 0x00008c00ff440b82 */ /* 0x000ee20000000a00 */
[----:B------:R-:W-:-:S04]  /*03b0*/  SHF.R.S32.HI R67, RZ, 0x1f, R66 ;  /* 0x0000001fff437819 */ /* 0x000fc80000011442 */
[----:B------:R-:W-:-:S03]  /*03c0*/  LEA.HI R67, R67, R66, RZ, 0x3 ;  /* 0x0000004243437211 */ /* 0x000fc600078f18ff */
[----:B------:R-:W4:Y:S01]  /*03d0*/  @P0 LDC.64 R74, c[0x0][0x230] ;  /* 0x00008c00ff4a0b82 */ /* 0x000f220000000a00 */
[----:B------:R-:W-:-:S07]  /*03e0*/  LEA.HI.SX32 R79, R67, R88, 0x1d ;  /* 0x00000058434f7211 */ /* 0x000fce00078feaff */
[----:B------:R-:W1:Y:S01]  /*03f0*/  LDC.64 R66, c[0x0][0x288] ;  /* 0x0000a200ff427b82 */ /* 0x000e620000000a00 */
[----:B---3--:R-:W-:-:S05]  /*0400*/  @P0 IMAD.WIDE.U32 R68, R79, 0x20, R68 ;  /* 0x000000204f440825 */ /* 0x008fca00078e0044 */
[----:B0-----:R-:W3:Y:S04]  /*0410*/  @P0 LDG.E.128 R52, desc[UR4][R68.64] ;  /* 0x0000000444340981 */ /* 0x001ee8000c1e1d00 */
[----:B------:R3:W3:Y:S01]  /*0420*/  @P0 LDG.E.128 R56, desc[UR4][R68.64+0x10] ;  /* 0x0000100444380981 */ /* 0x0006e2000c1e1d00 */
[----:B------:R-:W-:Y:S01]  /*0430*/  MOV R80, RZ ;  /* 0x000000ff00507202 */ /* 0x000fe20000000f00 */
[----:B-1----:R-:W-:-:S05]  /*0440*/  IMAD.WIDE R66, R3, 0x4, R66 ;  /* 0x0000000403427825 */ /* 0x002fca00078e0242 */
[----:B-----5:R0:W5:Y:S01]  /*0450*/  LDG.E R89, desc[UR4][R66.64] ;  /* 0x0000000442597981 */ /* 0x020162000c1e1900 */
[C---:B------:R-:W-:Y:S01]  /*0460*/  IADD3 R83, R79.reuse, 0x100, RZ ;  /* 0x000001004f537810 */ /* 0x040fe20007ffe0ff */
[----:B------:R-:W-:Y:S01]  /*0470*/  BSSY B0, `(.L_x_9630) ;  /* 0x0000029000007945 */ /* 0x000fe20003800000 */
[----:B------:R-:W-:-:S04]  /*0480*/  IMAD.WIDE.U32 R72, R79, 0x20, R92 ;  /* 0x000000204f487825 */ /* 0x000fc800078e005c */
[----:B----4-:R-:W-:Y:S01]  /*0490*/  @P0 IMAD.WIDE.U32 R74, R83, 0x20, R74 ;  /* 0x00000020534a0825 */ /* 0x010fe200078e004a */
[C---:B--2---:R-:W-:Y:S02]  /*04a0*/  ISETP.GE.AND P5, PT, R70.reuse, 0x1, PT ;  /* 0x000000014600780c */ /* 0x044fe40003fa6270 */
[----:B------:R-:W-:-:S11]  /*04b0*/  ISETP.GT.AND P6, PT, R70, RZ, PT ;  /* 0x000000ff4600720c */ /* 0x000fd60003fc4270 */
[----:B------:R-:W0:Y:S01]  /*04c0*/  @P5 LDC.64 R64, c[0x0][0x220] ;  /* 0x00008800ff405b82 */ /* 0x000e220000000a00 */
        /* <DEDUP_REMOVED lines=11> */
[----:B---3--:R-:W-:Y:S02]  /*0580*/  @!P6 FSEL R69, R53, RZ, P1 ;  /* 0x000000ff3545e208 */ /* 0x008fe40000800000 */
[----:B------:R-:W-:Y:S01]  /*0590*/  @!P6 FSEL R70, R54, RZ, P3 ;  /* 0x000000ff3646e208 */ /* 0x000fe20001800000 */
[----:B0-----:R-:W-:Y:S01]  /*05a0*/  @P5 IMAD.WIDE.U32 R66, R80, 0x10, R64 ;  /* 0x0000001050425825 */ /* 0x001fe200078e0040 */
        /* <DEDUP_REMOVED lines=21> */
.L_x_9631:
[----:B------:R-:W-:Y:S05]  /*0700*/  BSYNC B0 ;  /* 0x0000000000007941 */ /* 0x000fea0003800000 */
.L_x_9630:
[----:B------:R-:W-:Y:S04]  /*0710*/  BSSY B0, `(.L_x_9632) ;  /* 0x0000006000007945 */ /* 0x000fe80003800000 */
[----:B------:R-:W-:Y:S05]  /*0720*/  @!P6 BRA `(.L_x_9633) ;  /* 0x000000000010e947 */ /* 0x000fea0003800000 */
[----:B-----5:R-:W-:-:S04]  /*0730*/  PRMT R69, R60, 0x7632, R69 ;  /* 0x000076323c457816 */ /* 0x020fc80000000045 */
[----:B------:R-:W-:-:S05]  /*0740*/  SHF.L.U32 R69, R69, 0x10, RZ ;  /* 0x0000001045457819 */ /* 0x000fca00000006ff */
[----:B------:R-:W-:-:S04]  /*0750*/  FMUL.FTZ R69, R69, UR6 ;  /* 0x0000000645457c20 */ /* 0x000fc80008410000 */
[----:B------:R-:W-:-:S07]  /*0760*/  @P0 FADD.FTZ R69, R53, R69 ;  /* 0x0000004535450221 */ /* 0x000fce0000010000 */
.L_x_9633:
[----:B------:R-:W-:Y:S05]  /*0770*/  BSYNC B0 ;  /* 0x0000000000007941 */ /* 0x000fea0003800000 */
.L_x_9632:
[----:B------:R-:W-:Y:S04]  /*0780*/  BSSY B0, `(.L_x_9634) ;  /* 0x0000005000007945 */ /* 0x000fe80003800000 */
[----:B------:R-:W-:Y:S05]  /*0790*/  @!P6 BRA `(.L_x_9635) ;  /* 0x00000000000ce947 */ /* 0x000fea0003800000 */
[----:B-----5:R-:W-:-:S05]  /*07a0*/  SHF.L.U32 R70, R61, 0x10, RZ ;  /* 0x000000103d467819 */ /* 0x020fca00000006ff */
[----:B------:R-:W-:-:S04]  /*07b0*/  FMUL.FTZ R70, R70, UR6 ;  /* 0x0000000646467c20 */ /* 0x000fc80008410000 */
[----:B------:R-:W-:-:S07]  /*07c0*/  @P0 FADD.FTZ R70, R54, R70 ;  /* 0x0000004636460221 */ /* 0x000fce0000010000 */
.L_x_9635:
[----:B------:R-:W-:Y:S05]  /*07d0*/  BSYNC B0 ;  /* 0x0000000000007941 */ /* 0x000fea0003800000 */
.L_x_9634:
[----:B------:R-:W-:Y:S04]  /*07e0*/  BSSY B0, `(.L_x_9636) ;  /* 0x0000006000007945 */ /* 0x000fe80003800000 */
[----:B------:R-:W-:Y:S05]  /*07f0*/  @!P6 BRA `(.L_x_9637) ;  /* 0x000000000010e947 */ /* 0x000fea0003800000 */
[----:B-----5:R-:W-:-:S04]  /*0800*/  PRMT R71, R61, 0x7632, R71 ;  /* 0x000076323d477816 */ /* 0x020fc80000000047 */
[----:B------:R-:W-:-:S05]  /*0810*/  SHF.L.U32 R71, R71, 0x10, RZ ;  /* 0x0000001047477819 */ /* 0x000fca00000006ff */
[----:B------:R-:W-:-:S04]  /*0820*/  FMUL.FTZ R71, R71, UR6 ;  /* 0x0000000647477c20 */ /* 0x000fc80008410000 */
[----:B------:R-:W-:-:S07]  /*0830*/  @P0 FADD.FTZ R71, R55, R71 ;  /* 0x0000004737470221 */ /* 0x000fce0000010000 */
.L_x_9637:
[----:B------:R-:W-:Y:S05]  /*0840*/  BSYNC B0 ;  /* 0x0000000000007941 */ /* 0x000fea0003800000 */
.L_x_9636:
[----:B------:R-:W-:Y:S04]  /*0850*/  BSSY B0, `(.L_x_9638) ;  /* 0x0000005000007945 */ /* 0x000fe80003800000 */
[----:B------:R-:W-:Y:S05]  /*0860*/  @!P6 BRA `(.L_x_9639) ;  /* 0x00000000000ce947 */ /* 0x000fea0003800000 */
[----:B-----5:R-:W-:-:S05]  /*0870*/  SHF.L.U32 R64, R62, 0x10, RZ ;  /* 0x000000103e407819 */ /* 0x020fca00000006ff */
[----:B------:R-:W-:-:S04]  /*0880*/  FMUL.FTZ R64, R64, UR6 ;  /* 0x0000000640407c20 */ /* 0x000fc80008410000 */
[----:B------:R-:W-:-:S07]  /*0890*/  @P0 FADD.FTZ R64, R56, R64 ;  /* 0x0000004038400221 */ /* 0x000fce0000010000 */
.L_x_9639:
[----:B------:R-:W-:Y:S05]  /*08a0*/  BSYNC B0 ;  /* 0x0000000000007941 */ /* 0x000fea0003800000 */
.L_x_9638:
[----:B------:R-:W-:Y:S04]  /*08b0*/  BSSY B0, `(.L_x_9640) ;  /* 0x0000006000007945 */ /* 0x000fe80003800000 */
[----:B------:R-:W-:Y:S05]  /*08c0*/  @!P6 BRA `(.L_x_9641) ;  /* 0x000000000010e947 */ /* 0x000fea0003800000 */
[----:B-----5:R-:W-:-:S04]  /*08d0*/  PRMT R65, R62, 0x7632, R65 ;  /* 0x000076323e417816 */ /* 0x020fc80000000041 */
[----:B------:R-:W-:-:S05]  /*08e0*/  SHF.L.U32 R65, R65, 0x10, RZ ;  /* 0x0000001041417819 */ /* 0x000fca00000006ff */
[----:B------:R-:W-:-:S04]  /*08f0*/  FMUL.FTZ R65, R65, UR6 ;  /* 0x0000000641417c20 */ /* 0x000fc80008410000 */
[----:B------:R-:W-:-:S07]  /*0900*/  @P0 FADD.FTZ R65, R57, R65 ;  /* 0x0000004139410221 */ /* 0x000fce0000010000 */
.L_x_9641:
[----:B------:R-:W-:Y:S05]  /*0910*/  BSYNC B0 ;  /* 0x0000000000007941 */ /* 0x000fea0003800000 */
.L_x_9640:
[----:B------:R-:W-:Y:S04]  /*0920*/  BSSY B0, `(.L_x_9642) ;  /* 0x0000005000007945 */ /* 0x000fe80003800000 */
[----:B------:R-:W-:Y:S05]  /*0930*/  @!P6 BRA `(.L_x_9643) ;  /* 0x00000000000ce947 */ /* 0x000fea0003800000 */
[----:B-----5:R-:W-:-:S05]  /*0940*/  SHF.L.U32 R66, R63, 0x10, RZ ;  /* 0x000000103f427819 */ /* 0x020fca00000006ff */
[----:B------:R-:W-:-:S04]  /*0950*/  FMUL.FTZ R66, R66, UR6 ;  /* 0x0000000642427c20 */ /* 0x000fc80008410000 */
[----:B------:R-:W-:-:S07]  /*0960*/  @P0 FADD.FTZ R66, R58, R66 ;  /* 0x000000423a420221 */ /* 0x000fce0000010000 */
.L_x_9643:
[----:B------:R-:W-:Y:S05]  /*0970*/  BSYNC B0 ;  /* 0x0000000000007941 */ /* 0x000fea0003800000 */
.L_x_9642:
[----:B------:R-:W-:Y:S04]  /*0980*/  BSSY B0, `(.L_x_9644) ;  /* 0x0000006000007945 */ /* 0x000fe80003800000 */
[----:B------:R-:W-:Y:S05]  /*0990*/  @!P6 BRA `(.L_x_9645) ;  /* 0x000000000010e947 */ /* 0x000fea0003800000 */
[----:B-----5:R-:W-:-:S04]  /*09a0*/  PRMT R67, R63, 0x7632, R67 ;  /* 0x000076323f437816 */ /* 0x020fc80000000043 */
[----:B------:R-:W-:-:S05]  /*09b0*/  SHF.L.U32 R67, R67, 0x10, RZ ;  /* 0x0000001043437819 */ /* 0x000fca00000006ff */
[----:B------:R-:W-:-:S04]  /*09c0*/  FMUL.FTZ R67, R67, UR6 ;  /* 0x0000000643437c20 */ /* 0x000fc80008410000 */
[----:B------:R-:W-:-:S07]  /*09d0*/  @P0 FADD.FTZ R67, R59, R67 ;  /* 0x000000433b430221 */ /* 0x000fce0000010000 */
.L_x_9645:
[----:B------:R-:W-:Y:S05]  /*09e0*/  BSYNC B0 ;  /* 0x0000000000007941 */ /* 0x000fea0003800000 */
.L_x_9644:
[----:B------:R-:W-:Y:S01]  /*09f0*/  STG.E.128 desc[UR4][R72.64], R68 ;  /* 0x0000004448007986 */ /* 0x000fe2000c101d04 */
[----:B------:R-:W0:Y:S03]  /*0a00*/  @P5 LDC.64 R76, c[0x0][0x220] ;  /* 0x00008800ff4c5b82 */ /* 0x000e260000000a00 */
[----:B------:R1:W-:Y:S04]  /*0a10*/  STG.E.128 desc[UR4][R72.64+0x10], R64 ;  /* 0x0000104048007986 */ /* 0x0003e8000c101d04 */
[----:B------:R-:W1:Y:S01]  /*0a20*/  @P0 LDG.E.128 R52, desc[UR4][R74.64] ;  /* 0x000000044a340981 */ /* 0x000e62000c1e1d00 */
[C---:B------:R-:W-:Y:S01]  /*0a30*/  @!P6 ISETP.NE.U32.AND P2, PT, R94.reuse, RZ, PT ;  /* 0x000000ff5e00e20c */ /* 0x040fe20003f45070 */
[----:B------:R-:W2:Y:S02]  /*0a40*/  @P0 LDC.64 R84, c[0x0][0x230] ;  /* 0x00008c00ff540b82 */ /* 0x000ea40000000a00 */
[----:B------:R3:W4:Y:S01]  /*0a50*/  @P0 LDG.E.128 R56, desc[UR4][R74.64+0x10] ;  /* 0x000010044a380981 */ /* 0x000722000c1e1d00 */
[----:B------:R-:W-:-:S02]  /*0a60*/  @!P6 ISETP.NE.U32.AND P3, PT, R94, RZ, PT ;  /* 0x000000ff5e00e20c */ /* 0x000fc40003f65070 */
[C---:B------:R-:W-:Y:S02]  /*0a70*/  @!P6 ISETP.NE.AND.EX P2, PT, R95.reuse, RZ, PT, P2 ;  /* 0x000000ff5f00e20c */ /* 0x040fe40003f45320 */
[----:B------:R-:W-:Y:S02]  /*0a80*/  @!P6 ISETP.NE.AND.EX P3, PT, R95, RZ, PT, P3 ;  /* 0x000000ff5f00e20c */ /* 0x000fe40003f65330 */
[----:B------:R-:W-:Y:S02]  /*0a90*/  @P5 IADD3 R81, R80, 0x100, RZ ;  /* 0x0000010050515810 */ /* 0x000fe40007ffe0ff */
[----:B------:R-:W-:-:S03]  /*0aa0*/  @!P6 ISETP.NE.U32.AND P1, PT, R94, RZ, PT ;  /* 0x000000ff5e00e20c */ /* 0x000fc60003f25070 */
[----:B0-----:R-:W-:Y:S01]  /*0ab0*/  @P5 IMAD.WIDE.U32 R76, R81, 0x10, R76 ;  /* 0x00000010514c5825 */ /* 0x001fe200078e004c */
[----:B------:R-:W-:-:S04]  /*0ac0*/  @!P6 ISETP.NE.AND.EX P1, PT, R95, RZ, PT, P1 ;  /* 0x000000ff5f00e20c */ /* 0x000fc80003f25310 */
[----:B-----5:R4:W5:Y:S01]  /*0ad0*/  @P5 LDG.E.128 R60, desc[UR4][R76.64] ;  /* 0x000000044c3c5981 */ /* 0x020962000c1e1d00 */
[----:B------:R-:W-:Y:S01]  /*0ae0*/  IADD3 R91, R79, 0x200, RZ ;  /* 0x000002004f5b7810 */ /* 0x000fe20007ffe0ff */
[----:B------:R-:W-:Y:S01]  /*0af0*/  BSSY B0, `(.L_x_9646) ;  /* 0x0000019000007945 */ /* 0x000fe20003800000 */
[----:B------:R-:W-:-:S04]  /*0b00*/  IMAD.WIDE.U32 R82, R83, 0x20, R92 ;  /* 0x0000002053527825 */ /* 0x000fc800078e005c */
[----:B--2---:R-:W-:Y:S01]  /*0b10*/  @P0 IMAD.WIDE.U32 R84, R91, 0x20, R84 ;  /* 0x000000205b540825 */ /* 0x004fe200078e0054 */
[----:B-1----:R-:W-:Y:S02]  /*0b20*/  @!P6 FSEL R73, R53, RZ, P2 ;  /* 0x000000ff3549e208 */ /* 0x002fe40001000000 */
[----:B---3--:R-:W-:Y:S02]  /*0b30*/  @!P6 FSEL R74, R54, RZ, P3 ;  /* 0x000000ff364ae208 */ /* 0x008fe40001800000 */
[C---:B------:R-:W-:Y:S02]  /*0b40*/  @!P6 ISETP.NE.U32.AND P2, PT, R94.reuse, RZ, PT ;  /* 0x000000ff5e00e20c */ /* 0x040fe40003f45070 */
[----:B------:R-:W-:Y:S02]  /*0b50*/  @!P6 ISETP.NE.U32.AND P3, PT, R94, RZ, PT ;  /* 0x000000ff5e00e20c */ /* 0x000fe40003f65070 */
[C---:B------:R-:W-:Y:S02]  /*0b60*/  @!P6 ISETP.NE.AND.EX P2, PT, R95.reuse, RZ, PT, P2 ;  /* 0x000000ff5f00e20c */ /* 0x040fe40003f45320 */
[----:B------:R-:W-:-:S02]  /*0b70*/  @!P6 ISETP.NE.AND.EX P3, PT, R95, RZ, PT, P3 ;  /* 0x000000ff5f00e20c */ /* 0x000fc40003f65330 */
[----:B------:R-:W-:Y:S02]  /*0b80*/  @!P6 FSEL R75, R55, RZ, P1 ;  /* 0x000000ff374be208 */ /* 0x000fe40000800000 */
[----:B----4-:R-:W-:Y:S02]  /*0b90*/  @!P6 FSEL R76, R56, RZ, P2 ;  /* 0x000000ff384ce208 */ /* 0x010fe40001000000 */
        /* <DEDUP_REMOVED lines=14> */
.L_x_9647:
[----:B------:R-:W-:Y:S05]  /*0c80*/  BSYNC B0 ;  /* 0x0000000000007941 */ /* 0x000fea0003800000 */
.L_x_9646:
[----:B------:R-:W-:Y:S04]  /*0c90*/  BSSY B0, `(.L_x_9648) ;  /* 0x0000006000007945 */ /* 0x000fe80003800000 */
[----:B------:R-:W-:Y:S05]  /*0ca0*/  @!P6 BRA `(.L_x_9649) ;  /* 0x000000000010e947 */ /* 0x000fea0003800000 */
[----:B-----5:R-:W-:-:S04]  /*0cb0*/  PRMT R73, R60, 0x7632, R73 ;  /* 0x000076323c497816 */ /* 0x020fc80000000049 */
[----:B------:R-:W-:-:S05]  /*0cc0*/  SHF.L.U32 R73, R73, 0x10, RZ ;  /* 0x0000001049497819 */ /* 0x000fca00000006ff */
[----:B------:R-:W-:-:S04]  /*0cd0*/  FMUL.FTZ R73, R73, UR6 ;  /* 0x0000000649497c20 */ /* 0x000fc80008410000 */
[----:B------:R-:W-:-:S07]  /*0ce0*/  @P0 FADD.FTZ R73, R53, R73 ;  /* 0x0000004935490221 */ /* 0x000fce0000010000 */
.L_x_9649:
[----:B------:R-:W-:Y:S05]  /*0cf0*/  BSYNC B0 ;  /* 0x0000000000007941 */ /* 0x000fea0003800000 */
.L_x_9648:
[----:B------:R-:W-:Y:S04]  /*0d00*/  BSSY B0, `(.L_x_9650) ;  /* 0x0000005000007945 */ /* 0x000fe80003800000 */
[----:B------:R-:W-:Y:S05]  /*0d10*/  @!P6 BRA `(.L_x_9651) ;  /* 0x00000000000ce947 */ /* 0x000fea0003800000 */
[----:B-----5:R-:W-:-:S05]  /*0d20*/  SHF.L.U32 R74, R61, 0x10, RZ ;  /* 0x000000103d4a7819 */ /* 0x020fca00000006ff */
[----:B------:R-:W-:-:S04]  /*0d30*/  FMUL.FTZ R74, R74, UR6 ;  /* 0x000000064a4a7c20 */ /* 0x000fc80008410000 */
[----:B------:R-:W-:-:S07]  /*0d40*/  @P0 FADD.FTZ R74, R54, R74 ;  /* 0x0000004a364a0221 */ /* 0x000fce0000010000 */
.L_x_9651:
[----:B------:R-:W-:Y:S05]  /*0d50*/  BSYNC B0 ;  /* 0x0000000000007941 */ /* 0x000fea0003800000 */
.L_x_9650:
[----:B------:R-:W-:Y:S04]  /*0d60*/  BSSY B0, `(.L_x_9652) ;  /* 0x0000006000007945 */ /* 0x000fe80003800000 */
[----:B------:R-:W-:Y:S05]  /*0d70*/  @!P6 BRA `(.L_x_9653) ;  /* 0x000000000010e947 */ /* 0x000fea0003800000 */
[----:B-----5:R-:W-:-:S04]  /*0d80*/  PRMT R75, R61, 0x7632, R75 ;  /* 0x000076323d4b7816 */ /* 0x020fc8000000004b */
[----:B------:R-:W-:-:S05]  /*0d90*/  SHF.L.U32 R75, R75, 0x10, RZ ;  /* 0x000000104b4b7819 */ /* 0x000fca00000006ff */
[----:B------:R-:W-:-:S04]  /*0da0*/  FMUL.FTZ R75, R75, UR6 ;  /* 0x000000064b4b7c20 */ /* 0x000fc80008410000 */
[----:B------:R-:W-:-:S07]  /*0db0*/  @P0 FADD.FTZ R75, R55, R75 ;  /* 0x0000004b374b0221 */ /* 0x000fce0000010000 */
.L_x_9653:
[----:B------:R-:W-:Y:S05]  /*0dc0*/  BSYNC B0 ;  /* 0x0000000000007941 */ /* 0x000fea0003800000 */
.L_x_9652:
[----:B------:R-:W-:Y:S04]  /*0dd0*/  BSSY B0, `(.L_x_9654) ;  /* 0x0000005000007945 */ /* 0x000fe80003800000 */
[----:B------:R-:W-:Y:S05]  /*0de0*/  @!P6 BRA `(.L_x_9655) ;  /* 0x00000000000ce947 */ /* 0x000fea0003800000 */
[----:B-----5:R-:W-:-:S05]  /*0df0*/  SHF.L.U32 R76, R62, 0x10, RZ ;  /* 0x000000103e4c7819 */ /* 0x020fca00000006ff */
[----:B------:R-:W-:-:S04]  /*0e00*/  FMUL.FTZ R76, R76, UR6 ;  /* 0x000000064c4c7c20 */ /* 0x000fc80008410000 */
[----:B------:R-:W-:-:S07]  /*0e10*/  @P0 FADD.FTZ R76, R56, R76 ;  /* 0x0000004c384c0221 */ /* 0x000fce0000010000 */
.L_x_9655:
[----:B------:R-:W-:Y:S05]  /*0e20*/  BSYNC B0 ;  /* 0x0000000000007941 */ /* 0x000fea0003800000 */
.L_x_9654:
[----:B------:R-:W-:Y:S04]  /*0e30*/  BSSY B0, `(.L_x_9656) ;  /* 0x0000006000007945 */ /* 0x000fe80003800000 */
[----:B------:R-:W-:Y:S05]  /*0e40*/  @!P6 BRA `(.L_x_9657) ;  /* 0x000000000010e947 */ /* 0x000fea0003800000 */
[----:B-----5:R-:W-:-:S04]  /*0e50*/  PRMT R77, R62, 0x7632, R77 ;  /* 0x000076323e4d7816 */ /* 0x020fc8000000004d */
[----:B------:R-:W-:-:S05]  /*0e60*/  SHF.L.U32 R77, R77, 0x10, RZ ;  /* 0x000000104d4d7819 */ /* 0x000fca00000006ff */
[----:B------:R-:W-:-:S04]  /*0e70*/  FMUL.FTZ R77, R77, UR6 ;  /* 0x000000064d4d7c20 */ /* 0x000fc80008410000 */
[----:B------:R-:W-:-:S07]  /*0e80*/  @P0 FADD.FTZ R77, R57, R77 ;  /* 0x0000004d394d0221 */ /* 0x000fce0000010000 */
.L_x_9657:
[----:B------:R-:W-:Y:S05]  /*0e90*/  BSYNC B0 ;  /* 0x0000000000007941 */ /* 0x000fea0003800000 */
.L_x_9656:
[----:B------:R-:W-:Y:S04]  /*0ea0*/  BSSY B0, `(.L_x_9658) ;  /* 0x0000005000007945 */ /* 0x000fe80003800000 */
[----:B------:R-:W-:Y:S05]  /*0eb0*/  @!P6 BRA `(.L_x_9659) ;  /* 0x00000000000ce947 */ /* 0x000fea0003800000 */
[----:B-----5:R-:W-:-:S05]  /*0ec0*/  SHF.L.U32 R78, R63, 0x10, RZ ;  /* 0x000000103f4e7819 */ /* 0x020fca00000006ff */
[----:B------:R-:W-:-:S04]  /*0ed0*/  FMUL.FTZ R78, R78, UR6 ;  /* 0x000000064e4e7c20 */ /* 0x000fc80008410000 */
[----:B------:R-:W-:-:S07]  /*0ee0*/  @P0 FADD.FTZ R78, R58, R78 ;  /* 0x0000004e3a4e0221 */ /* 0x000fce0000010000 */
.L_x_9659:
[----:B------:R-:W-:Y:S05]  /*0ef0*/  BSYNC B0 ;  /* 0x0000000000007941 */ /* 0x000fea0003800000 */
.L_x_9658:
[----:B------:R-:W-:Y:S04]  /*0f00*/  BSSY B0, `(.L_x_9660) ;  /* 0x0000006000007945 */ /* 0x000fe80003800000 */
[----:B------:R-:W-:Y:S05]  /*0f10*/  @!P6 BRA `(.L_x_9661) ;  /* 0x000000000010e947 */ /* 0x000fea0003800000 */
[----:B-----5:R-:W-:-:S04]  /*0f20*/  PRMT R79, R63, 0x7632, R79 ;  /* 0x000076323f4f7816 */ /* 0x020fc8000000004f */
[----:B------:R-:W-:-:S05]  /*0f30*/  SHF.L.U32 R79, R79, 0x10, RZ ;  /* 0x000000104f4f7819 */ /* 0x000fca00000006ff */
[----:B------:R-:W-:-:S04]  /*0f40*/  FMUL.FTZ R79, R79, UR6 ;  /* 0x000000064f4f7c20 */ /* 0x000fc80008410000 */
[----:B------:R-:W-:-:S07]  /*0f50*/  @P0 FADD.FTZ R79, R59, R79 ;  /* 0x0000004f3b4f0221 */ /* 0x000fce0000010000 */
.L_x_9661:
[----:B------:R-:W-:Y:S05]  /*0f60*/  BSYNC B0 ;  /* 0x0000000000007941 */ /* 0x000fea0003800000 */
.L_x_9660:
[----:B------:R-:W-:Y:S01]  /*0f70*/  STG.E.128 desc[UR4][R82.64], R72 ;  /* 0x0000004852007986 */ /* 0x000fe2000c101d04 */
[----:B------:R-:W0:Y:S03]  /*0f80*/  @P5 LDC.64 R86, c[0x0][0x220] ;  /* 0x00008800ff565b82 */ /* 0x000e260000000a00 */
[----:B------:R1:W-:Y:S04]  /*0f90*/  STG.E.128 desc[UR4][R82.64+0x10], R76 ;  /* 0x0000104c52007986 */ /* 0x0003e8000c101d04 */
[----:B------:R-:W2:Y:S04]  /*0fa0*/  @P0 LDG.E.128 R52, desc[UR4][R84.64] ;  /* 0x0000000454340981 */ /* 0x000ea8000c1e1d00 */
        /* <DEDUP_REMOVED lines=14> */
[----:B------:R-:W-:Y:S02]  /*1090*/  @!P6 FSEL R86, R54, RZ, P1 ;  /* 0x000000ff3656e208 */ /* 0x000fe40000800000 */
        /* <DEDUP_REMOVED lines=11> */
[----:B-1----:R-:W-:Y:S02]  /*1150*/  @!P6 FSEL R82, R58, RZ, P1 ;  /* 0x000000ff3a52e208 */ /* 0x002fe40000800000 */
[----:B------:R-:W-:Y:S02]  /*1160*/  @!P6 FSEL R83, R59, RZ, P5 ;  /* 0x000000ff3b53e208 */ /* 0x000fe40002800000 */
[----:B------:R-:W-:Y:S01]  /*1170*/  @!P6 FSEL R84, R52, RZ, P3 ;  /* 0x000000ff3454e208 */ /* 0x000fe20001800000 */
[----:B------:R-:W-:Y:S06]  /*1180*/  @!P6 BRA `(.L_x_9663) ;  /* 0x00000000000ce947 */ /* 0x000fec0003800000 */
[----:B-----5:R-:W-:-:S05]  /*1190*/  SHF.L.U32 R84, R60, 0x10, RZ ;  /* 0x000000103c547819 */ /* 0x020fca00000006ff */
[----:B------:R-:W-:-:S04]  /*11a0*/  FMUL.FTZ R84, R84, UR6 ;  /* 0x0000000654547c20 */ /* 0x000fc80008410000 */
[----:B------:R-:W-:-:S07]  /*11b0*/  @P0 FADD.FTZ R84, R52, R84 ;  /* 0x0000005434540221 */ /* 0x000fce0000010000 */
.L_x_9663:
[----:B------:R-:W-:Y:S05]  /*11c0*/  BSYNC B0 ;  /* 0x0000000000007941 */ /* 0x000fea0003800000 */
.L_x_9662:
[----:B------:R-:W-:Y:S04]  /*11d0*/  BSSY B0, `(.L_x_9664) ;  /* 0x0000006000007945 */ /* 0x000fe80003800000 */
[----:B------:R-:W-:Y:S05]  /*11e0*/  @!P6 BRA `(.L_x_9665) ;  /* 0x000000000010e947 */ /* 0x000fea0003800000 */
[----:B-----5:R-:W-:-:S04]  /*11f0*/  PRMT R85, R60, 0x7632, R85 ;  /* 0x000076323c557816 */ /* 0x020fc80000000055 */
[----:B------:R-:W-:-:S05]  /*1200*/  SHF.L.U32 R85, R85, 0x10, RZ ;  /* 0x0000001055557819 */ /* 0x000fca00000006ff */
[----:B------:R-:W-:-:S04]  /*1210*/  FMUL.FTZ R85, R85, UR6 ;  /* 0x0000000655557c20 */ /* 0x000fc80008410000 */
[----:B------:R-:W-:-:S07]  /*1220*/  @P0 FADD.FTZ R85, R53, R85 ;  /* 0x0000005535550221 */ /* 0x000fce0000010000 */
.L_x_9665:
[----:B------:R-:W-:Y:S05]  /*1230*/  BSYNC B0 ;  /* 0x0000000000007941 */ /* 0x000fea0003800000 */
.L_x_9664:
[----:B------:R-:W-:Y:S04]  /*1240*/  BSSY B0, `(.L_x_9666) ;  /* 0x0000005000007945 */ /* 0x000fe80003800000 */
[----:B------:R-:W-:Y:S05]  /*1250*/  @!P6 BRA `(.L_x_9667) ;  /* 0x00000000000ce947 */ /* 0x000fea0003800000 */
[----:B-----5:R-:W-:-:S05]  /*1260*/  SHF.L.U32 R86, R61, 0x10, RZ ;  /* 0x000000103d567819 */ /* 0x020fca00000006ff */
[----:B------:R-:W-:-:S04]  /*1270*/  FMUL.FTZ R86, R86, UR6 ;  /* 0x0000000656567c20 */ /* 0x000fc80008410000 */
[----:B------:R-:W-:-:S07]  /*1280*/  @P0 FADD.FTZ R86, R54, R86 ;  /* 0x0000005636560221 */ /* 0x000fce0000010000 */
.L_x_9667:
[----:B------:R-:W-:Y:S05]  /*1290*/  BSYNC B0 ;  /* 0x0000000000007941 */ /* 0x000fea0003800000 */
.L_x_9666:
[----:B------:R-:W-:Y:S04]  /*12a0*/  BSSY B0, `(.L_x_9668) ;  /* 0x0000006000007945 */ /* 0x000fe80003800000 */
[----:B------:R-:W-:Y:S05]  /*12b0*/  @!P6 BRA `(.L_x_9669) ;  /* 0x000000000010e947 */ /* 0x000fea0003800000 */
[----:B-----5:R-:W-:-:S04]  /*12c0*/  PRMT R87, R61, 0x7632, R87 ;  /* 0x000076323d577816 */ /* 0x020fc80000000057 */
[----:B------:R-:W-:-:S05]  /*12d0*/  SHF.L.U32 R87, R87, 0x10, RZ ;  /* 0x0000001057577819 */ /* 0x000fca00000006ff */
[----:B------:R-:W-:-:S04]  /*12e0*/  FMUL.FTZ R87, R87, UR6 ;  /* 0x0000000657577c20 */ /* 0x000fc80008410000 */
[----:B------:R-:W-:-:S07]  /*12f0*/  @P0 FADD.FTZ R87, R55, R87 ;  /* 0x0000005737570221 */ /* 0x000fce0000010000 */
.L_x_9669:
[----:B------:R-:W-:Y:S05]  /*1300*/  BSYNC B0 ;  /* 0x0000000000007941 */ /* 0x000fea0003800000 */
.L_x_9668:
[----:B------:R-:W-:Y:S04]  /*1310*/  BSSY B0, `(.L_x_9670) ;  /* 0x0000005000007945 */ /* 0x000fe80003800000 */
[----:B------:R-:W-:Y:S05]  /*1320*/  @!P6 BRA `(.L_x_9671) ;  /* 0x00000000000ce947 */ /* 0x000fea0003800000 */
[----:B-----5:R-:W-:-:S05]  /*1330*/  SHF.L.U32 R80, R62, 0x10, RZ ;  /* 0x000000103e507819 */ /* 0x020fca00000006ff */
[----:B------:R-:W-:-:S04]  /*1340*/  FMUL.FTZ R80, R80, UR6 ;  /* 0x0000000650507c20 */ /* 0x000fc80008410000 */
[----:B------:R-:W-:-:S07]  /*1350*/  @P0 FADD.FTZ R80, R56, R80 ;  /* 0x0000005038500221 */ /* 0x000fce0000010000 */
.L_x_9671:
[----:B------:R-:W-:Y:S05]  /*1360*/  BSYNC B0 ;  /* 0x0000000000007941 */ /* 0x000fea0003800000 */
.L_x_9670:
[----:B------:R-:W-:Y:S04]  /*1370*/  BSSY B0, `(.L_x_9672) ;  /* 0x0000006000007945 */ /* 0x000fe80003800000 */
[----:B------:R-:W-:Y:S05]  /*1380*/  @!P6 BRA `(.L_x_9673) ;  /* 0x000000000010e947 */ /* 0x000fea0003800000 */
[----:B-----5:R-:W-:-:S04]  /*1390*/  PRMT R81, R62, 0x7632, R81 ;  /* 0x000076323e517816 */ /* 0x020fc80000000051 */
[----:B------:R-:W-:-:S05]  /*13a0*/  SHF.L.U32 R81, R81, 0x10, RZ ;  /* 0x0000001051517819 */ /* 0x000fca00000006ff */
[----:B------:R-:W-:-:S04]  /*13b0*/  FMUL.FTZ R81, R81, UR6 ;  /* 0x0000000651517c20 */ /* 0x000fc80008410000 */
[----:B------:R-:W-:-:S07]  /*13c0*/  @P0 FADD.FTZ R81, R57, R81 ;  /* 0x0000005139510221 */ /* 0x000fce0000010000 */
.L_x_9673:
[----:B------:R-:W-:Y:S05]  /*13d0*/  BSYNC B0 ;  /* 0x0000000000007941 */ /* 0x000fea0003800000 */
.L_x_9672:
[----:B------:R-:W-:Y:S04]  /*13e0*/  BSSY B0, `(.L_x_9674) ;  /* 0x0000005000007945 */ /* 0x000fe80003800000 */
[----:B------:R-:W-:Y:S05]  /*13f0*/  @!P6 BRA `(.L_x_9675) ;  /* 0x00000000000ce947 */ /* 0x000fea0003800000 */
[----:B-----5:R-:W-:-:S05]  /*1400*/  SHF.L.U32 R82, R63, 0x10, RZ ;  /* 0x000000103f527819 */ /* 0x020fca00000006ff */
[----:B------:R-:W-:-:S04]  /*1410*/  FMUL.FTZ R82, R82, UR6 ;  /* 0x0000000652527c20 */ /* 0x000fc80008410000 */
[----:B------:R-:W-:-:S07]  /*1420*/  @P0 FADD.FTZ R82, R58, R82 ;  /* 0x000000523a520221 */ /* 0x000fce0000010000 */
.L_x_9675:
[----:B------:R-:W-:Y:S05]  /*1430*/  BSYNC B0 ;  /* 0x0000000000007941 */ /* 0x000fea0003800000 */
.L_x_9674:
[----:B------:R-:W-:Y:S04]  /*1440*/  BSSY B0, `(.L_x_9676) ;  /* 0x0000006000007945 */ /* 0x000fe80003800000 */
[----:B------:R-:W-:Y:S05]  /*1450*/  @!P6 BRA `(.L_x_9677) ;  /* 0x000000000010e947 */ /* 0x000fea0003800000 */
[----:B-----5:R-:W-:-:S04]  /*1460*/  PRMT R83, R63, 0x7632, R83 ;  /* 0x000076323f537816 */ /* 0x020fc80000000053 */
[----:B------:R-:W-:-:S05]  /*1470*/  SHF.L.U32 R83, R83, 0x10, RZ ;  /* 0x0000001053537819 */ /* 0x000fca00000006ff */
[----:B------:R-:W-:-:S04]  /*1480*/  FMUL.FTZ R83, R83, UR6 ;  /* 0x0000000653537c20 */ /* 0x000fc80008410000 */
[----:B------:R-:W-:-:S07]  /*1490*/  @P0 FADD.FTZ R83, R59, R83 ;  /* 0x000000533b530221 */ /* 0x000fce0000010000 */
.L_x_9677:
[----:B------:R-:W-:Y:S05]  /*14a0*/  BSYNC B0 ;  /* 0x0000000000007941 */ /* 0x000fea0003800000 */
.L_x_9676:
[----:B------:R-:W-:Y:S01]  /*14b0*/  FADD.FTZ R94, RZ, R68 ;  /* 0x00000044ff5e7221 */ /* 0x000fe20000010000 */
[----:B------:R-:W-:Y:S01]  /*14c0*/  IMAD.WIDE.U32 R96, R91, 0x20, R92 ;  /* 0x000000205b607825 */ /* 0x000fe200078e005c */
[----:B------:R-:W-:Y:S01]  /*14d0*/  LOP3.LUT P0, RZ, R0, 0xff, RZ, 0xc0, !PT ;  /* 0x000000ff00ff7812 */ /* 0x000fe2000780c0ff */
[----:B------:R-:W-:Y:S02]  /*14e0*/  UMOV UR10, 0xffffffff ;  /* 0xffffffff000a7882 */ /* 0x000fe40000000000 */
[----:B------:R-:W-:Y:S01]  /*14f0*/  FADD.FTZ R95, R94, R69 ;  /* 0x000000455e5f7221 */ /* 0x000fe20000010000 */
[----:B------:R-:W-:Y:S01]  /*1500*/  SHF.R.U32.HI R93, RZ, 0x5, R2 ;  /* 0x00000005ff5d7819 */ /* 0x000fe20000011602 */
[----:B------:R0:W-:Y:S01]  /*1510*/  STG.E.128 desc[UR4][R96.64], R84 ;  /* 0x0000005460007986 */ /* 0x0001e2000c101d04 */
[----:B------:R-:W-:Y:S01]  /*1520*/  LOP3.LUT P1, RZ, R2, 0x1f, RZ, 0xc0, !PT ;  /* 0x0000001f02ff7812 */ /* 0x000fe2000782c0ff */
        /* <DEDUP_REMOVED lines=18> */
[----:B------:R-:W-:-:S04]  /*1650*/  FADD.FTZ R92, R95, R86 ;  /* 0x000000565f5c7221 */ /* 0x000fc80000010000 */
[----:B------:R-:W-:-:S04]  /*1660*/  FADD.FTZ R91, R92, R87 ;  /* 0x000000575c5b7221 */ /* 0x000fc80000010000 */
        /* <DEDUP_REMOVED lines=75> */
.L_x_9692:
[----:B------:R-:W2:Y:S01]  /*1b20*/  @!P1 S2R R96, SR_CgaCtaId ;  /* 0x0000000000609919 */ /* 0x000ea20000008800 */
[----:B------:R-:W-:Y:S01]  /*1b30*/  @!P1 MOV R95, 0x400 ;  /* 0x00000400005f9802 */ /* 0x000fe20000000f00 */
[----:B------:R-:W-:Y:S05]  /*1b40*/  WARPSYNC.ALL ;  /* 0x0000000000007948 */ /* 0x000fea0003800000 */
[----:B------:R-:W-:Y:S01]  /*1b50*/  LOP3.LUT R0, R93, 0x7, RZ, 0xc0, !PT ;  /* 0x000000075d007812 */ /* 0x000fe200078ec0ff */
[----:B-1----:R-:W-:Y:S01]  /*1b60*/  FADD.FTZ R93, R98, R99 ;  /* 0x00000063625d7221 */ /* 0x002fe20000010000 */
[----:B--2---:R-:W-:Y:S02]  /*1b70*/  @!P1 LEA R96, R96, R95, 0x18 ;  /* 0x0000005f60609211 */ /* 0x004fe400078ec0ff */
        /* <DEDUP_REMOVED lines=32> */
[----:B0-----:R-:W-:Y:S01]  /*1d80*/  FADD.FTZ R98, R98, R93 ;  /* 0x0000005d62627221 */ /* 0x001fe20000010000 */
[----:B------:R-:W-:Y:S01]  /*1d90*/  I2FP.F32.S32 R93, R99 ;  /* 0x00000063005d7245 */ /* 0x000fe20000201400 */
[----:B--2---:R-:W-:Y:S01]  /*1da0*/  FMUL.FTZ R91, R101, R102 ;  /* 0x00000066655b7220 */ /* 0x004fe20000410000 */
[----:B------:R-:W-:Y:S01]  /*1db0*/  FMUL.FTZ R97, R97, R95 ;  /* 0x0000005f61617220 */ /* 0x000fe20000410000 */
[----:B------:R-:W0:Y:S01]  /*1dc0*/  SHFL.DOWN PT, R102, R99, 0x1, 0x1f ;  /* 0x08201f0063667f89 */ /* 0x000e2200000e0000 */
[----:B------:R-:W1:Y:S02]  /*1dd0*/  MUFU.RCP R95, R93 ;  /* 0x0000005d005f7308 */ /* 0x000e640000001000 */
[----:B------:R-:W-:Y:S01]  /*1de0*/  FMUL.FTZ R97, R97, R96 ;  /* 0x0000006061617220 */ /* 0x000fe20000410000 */
[----:B------:R-:W2:Y:S03]  /*1df0*/  SHFL.DOWN PT, R92, R91, 0x2, 0x1f ;  /* 0x08401f005b5c7f89 */ /* 0x000ea600000e0000 */
[----:B------:R-:W-:-:S05]  /*1e00*/  FFMA.FTZ R97, R101, R97, R98 ;  /* 0x0000006165617223 */ /* 0x000fca0000010062 */
[----:B------:R-:W3:Y:S01]  /*1e10*/  SHFL.DOWN PT, R96, R97, 0x2, 0x1f ;  /* 0x08401f0061607f89 */ /* 0x000ee200000e0000 */
[-C--:B0-----:R-:W-:Y:S02]  /*1e20*/  IADD3 R99, R99, R102.reuse, RZ ;  /* 0x0000006663637210 */ /* 0x081fe40007ffe0ff */
[----:B------:R-:W-:Y:S01]  /*1e30*/  I2FP.F32.S32 R102, R102 ;  /* 0x0000006600667245 */ /* 0x000fe20000201400 */
[----:B--2---:R-:W-:Y:S01]  /*1e40*/  FMUL.FTZ R101, R92, R104 ;  /* 0x000000685c657220 */ /* 0x004fe20000410000 */
[----:B------:R-:W-:Y:S01]  /*1e50*/  FADD.FTZ R92, R91, -R92 ;  /* 0x8000005c5b5c7221 */ /* 0x000fe20000010000 */
[----:B------:R-:W-:Y:S02]  /*1e60*/  I2FP.F32.S32 R99, R99 ;  /* 0x0000006300637245 */ /* 0x000fe40000201400 */
[----:B------:R-:W-:Y:S01]  /*1e70*/  FFMA.FTZ R98, R100, R91, R101 ;  /* 0x0000005b64627223 */ /* 0x000fe20000010065 */
[----:B------:R-:W-:-:S03]  /*1e80*/  FMUL.FTZ R91, R92, R92 ;  /* 0x0000005c5c5b7220 */ /* 0x000fc60000410000 */
[----:B-1----:R-:W-:Y:S01]  /*1e90*/  FMUL.FTZ R98, R95, R98 ;  /* 0x000000625f627220 */ /* 0x002fe20000410000 */
[----:B------:R-:W-:Y:S01]  /*1ea0*/  FMUL.FTZ R91, R100, R91 ;  /* 0x0000005b645b7220 */ /* 0x000fe20000410000 */
[----:B---3--:R-:W-:Y:S01]  /*1eb0*/  FADD.FTZ R96, R97, R96 ;  /* 0x0000006061607221 */ /* 0x008fe20000010000 */
[----:B------:R-:W0:Y:S02]  /*1ec0*/  MUFU.RCP R99, R99 ;  /* 0x0000006300637308 */ /* 0x000e240000001000 */
[----:B------:R-:W1:Y:S01]  /*1ed0*/  SHFL.DOWN PT, R101, R98, 0x1, 0x1f ;  /* 0x08201f0062657f89 */ /* 0x000e6200000e0000 */
[----:B------:R-:W-:-:S04]  /*1ee0*/  FMUL.FTZ R91, R91, R104 ;  /* 0x000000685b5b7220 */ /* 0x000fc80000410000 */
[----:B------:R-:W-:-:S05]  /*1ef0*/  FFMA.FTZ R91, R95, R91, R96 ;  /* 0x0000005b5f5b7223 */ /* 0x000fca0000010060 */
[----:B------:R-:W2:Y:S01]  /*1f00*/  SHFL.DOWN PT, R92, R91, 0x1, 0x1f ;  /* 0x08201f005b5c7f89 */ /* 0x000ea200000e0000 */
[----:B-1----:R-:W-:Y:S01]  /*1f10*/  FADD.FTZ R95, R98, -R101 ;  /* 0x80000065625f7221 */ /* 0x002fe20000010000 */
[----:B------:R-:W-:-:S03]  /*1f20*/  FMUL.FTZ R100, R101, R102 ;  /* 0x0000006665647220 */ /* 0x000fc60000410000 */
[----:B------:R-:W-:Y:S01]  /*1f30*/  FMUL.FTZ R96, R95, R95 ;  /* 0x0000005f5f607220 */ /* 0x000fe20000410000 */
[C---:B------:R-:W-:Y:S01]  /*1f40*/  FFMA.FTZ R100, R93.reuse, R98, R100 ;  /* 0x000000625d647223 */ /* 0x040fe20000010064 */
[----:B------:R-:W1:Y:S02]  /*1f50*/  LDC R95, c[0x0][0x2d8] ;  /* 0x0000b600ff5f7b82 */ /* 0x000e640000000800 */
        /* <DEDUP_REMOVED lines=9> */
[----:B0-----:R-:W-:Y:S01]  /*1ff0*/  FMUL.FTZ R0, R101, R101 ;  /* 0x0000006565007220 */ /* 0x001fe20000410000 */
[----:B--2---:R-:W-:-:S04]  /*2000*/  @!P1 LEA R92, P2, R3, R92, 0x2 ;  /* 0x0000005c035c9211 */ /* 0x004fc800078410ff */
[----:B------:R-:W-:Y:S01]  /*2010*/  FSEL R91, R0, RZ, P4 ;  /* 0x000000ff005b7208 */ /* 0x000fe20002000000 */
[----:B-1----:R-:W-:Y:S01]  /*2020*/  FFMA.FTZ R0, R98, UR7, R95 ;  /* 0x0000000762007c23 */ /* 0x002fe2000801005f */
[----:B------:R-:W-:-:S03]  /*2030*/  @!P1 LEA.HI.X R93, R3, R93, R94, 0x2, P2 ;  /* 0x0000005d035d9211 */ /* 0x000fc600010f145e */
[----:B------:R-:W-:Y:S01]  /*2040*/  FADD.FTZ R0, R0, R91 ;  /* 0x0000005b00007221 */ /* 0x000fe20000010000 */
[C---:B---3--:R-:W-:Y:S01]  /*2050*/  @!P1 LEA R96, P3, R3.reuse, R96, 0x2 ;  /* 0x0000006003609211 */ /* 0x048fe200078610ff */
[----:B------:R0:W-:Y:S03]  /*2060*/  @!P1 STG.E desc[UR4][R92.64], R101 ;  /* 0x000000655c009986 */ /* 0x0001e6000c101904 */
[----:B------:R-:W-:Y:S01]  /*2070*/  @!P1 LEA.HI.X R97, R3, R97, R94, 0x2, P3 ;  /* 0x0000006103619211 */ /* 0x000fe200018f145e */
[----:B------:R-:W1:Y:S04]  /*2080*/  MUFU.RSQ R0, R0 ;  /* 0x0000000000007308 */ /* 0x000e680000001400 */
        /* <DEDUP_REMOVED lines=12> */
[----:B------:R-:W-:Y:S01]  /*2150*/  FADD.FTZ R97, -R88, R71 ;  /* 0x0000004758617221 */ /* 0x000fe20000010100 */
        /* <DEDUP_REMOVED lines=23> */
[C---:B------:R-:W-:Y:S01]  /*22d0*/  FMUL.FTZ R72, R0.reuse, R101 ;  /* 0x0000006500487220 */ /* 0x040fe20000410000 */
[----:B------:R-:W-:Y:S01]  /*22e0*/  LEA.HI.SX32 R89, R89, R88, 0x1d ;  /* 0x0000005859597211 */ /* 0x000fe200078feaff */
[C---:B------:R-:W-:Y:S01]  /*22f0*/  FMUL.FTZ R74, R0.reuse, R67 ;  /* 0x00000043004a7220 */ /* 0x040fe20000410000 */
[C---:B------:R-:W-:Y:S01]  /*2300*/  FMUL.FTZ R69, R0.reuse, R91 ;  /* 0x0000005b00457220 */ /* 0x040fe20000410000 */
[C---:B------:R-:W-:Y:S01]  /*2310*/  FMUL.FTZ R78, R0.reuse, R85 ;  /* 0x00000055004e7220 */ /* 0x040fe20000410000 */
[C---:B------:R-:W-:Y:S01]  /*2320*/  IADD3 R75, R89.reuse, 0x100, RZ ;  /* 0x00000100594b7810 */ /* 0x040fe20007ffe0ff */
[C---:B------:R-:W-:Y:S01]  /*2330*/  FMUL.FTZ R80, R0.reuse, R87 ;  /* 0x0000005700507220 */ /* 0x040fe20000410000 */
[----:B------:R-:W-:Y:S01]  /*2340*/  IADD3 R77, R89, 0x200, RZ ;  /* 0x00000200594d7810 */ /* 0x000fe20007ffe0ff */
        /* <DEDUP_REMOVED lines=47> */
[----:B------:R-:W-:Y:S02]  /*2640*/  F2FP.BF16.F32.PACK_AB R65, R82, R65 ;  /* 0x000000415241723e */ /* 0x000fe400000010ff */
        /* <DEDUP_REMOVED lines=11> */
.L_x_9680:
[----:B------:R-:W-:Y:S05]  /*2700*/  BSYNC B0 ;  /* 0x0000000000007941 */ /* 0x000fea0003800000 */
.L_x_9679:
[----:B------:R-:W-:Y:S02]  /*2710*/  IADD3 R3, R3, UR8, RZ ;  /* 0x0000000803037c10 */ /* 0x000fe4000fffe0ff */
[----:B------:R-:W-:Y:S02]  /*2720*/  SEL R0, RZ, 0x1, P0 ;  /* 0x00000001ff007807 */ /* 0x000fe40000000000 */
[----:B------:R-:W-:-:S13]  /*2730*/  ISETP.GE.AND P1, PT, R3, UR9, PT ;  /* 0x0000000903007c0c */ /* 0x000fda000bf26270 */
[----:B------:R-:W-:Y:S05]  /*2740*/  @!P1 BRA `(.L_x_9681) ;  /* 0xffffffd800f09947 */ /* 0x000fea000383ffff */
[----:B------:R-:W-:Y:S05]  /*2750*/  EXIT ;  /* 0x000000000000794d */ /* 0x000fea0003800000 */
.L_x_9678:
[----:B------:R-:W-:Y:S01]  /*2760*/  HFMA2.MMA R102, -RZ, RZ, 0, 5.9604644775390625e-08 ;  /* 0x00000001ff667435 */ /* 0x000fe200000001ff */
[----:B------:R-:W-:Y:S02]  /*2770*/  MOV R101, R0 ;  /* 0x0000000000657202 */ /* 0x000fe40000000f00 */
[----:B------:R-:W-:Y:S02]  /*2780*/  MOV R103, 0x1f ;  /* 0x0000001f00677802 */ /* 0x000fe40000000f00 */
[----:B------:R-:W-:-:S07]  /*2790*/  MOV R100, 0xffffffff ;  /* 0xffffffff00647802 */ /* 0x000fce0000000f00 */
[----:B-----5:R-:W-:Y:S05]  /*27a0*/  WARPSYNC.COLLECTIVE R100, `(.L_x_9682) ;  /* 0x0000000064087348 */ /* 0x020fea0003c00000 */
[----:B------:R0:W1:Y:S02]  /*27b0*/  SHFL.BFLY P2, R99, R101, R102, R103 ;  /* 0x0c00006665637389 */ /* 0x0000640000040067 */
[----:B01---5:R-:W-:Y:S01]  /*27c0*/  ENDCOLLECTIVE ;  /* 0x000000000000791b */ /* 0x023fe20003800000 */
.L_x_9682:
[----:B------:R-:W-:Y:S01]  /*27d0*/  HFMA2.MMA R102, -RZ, RZ, 0, 1.1920928955078125e-07 ;  /* 0x00000002ff667435 */ /* 0x000fe200000001ff */
[----:B------:R-:W-:-:S05]  /*27e0*/  MOV R95, R99 ;  /* 0x00000063005f7202 */ /* 0x000fca0000000f00 */
[----:B------:R-:W-:-:S05]  /*27f0*/  FADD.FTZ R95, R0, R95 ;  /* 0x0000005f005f7221 */ /* 0x000fca0000010000 */
[----:B------:R-:W-:-:S07]  /*2800*/  MOV R101, R95 ;  /* 0x0000005f00657202 */ /* 0x000fce0000000f00 */
[----:B------:R-:W-:Y:S05]  /*2810*/  WARPSYNC.COLLECTIVE R100, `(.L_x_9683) ;  /* 0x0000000064087348 */ /* 0x000fea0003c00000 */
[----:B------:R0:W1:Y:S02]  /*2820*/  SHFL.BFLY P2, R99, R101, R102, R103 ;  /* 0x0c00006665637389 */ /* 0x0000640000040067 */
[----:B01----:R-:W-:Y:S01]  /*2830*/  ENDCOLLECTIVE ;  /* 0x000000000000791b */ /* 0x003fe20003800000 */
.L_x_9683:
[----:B------:R-:W-:Y:S01]  /*2840*/  HFMA2.MMA R102, -RZ, RZ, 0, 2.384185791015625e-07 ;  /* 0x00000004ff667435 */ /* 0x000fe200000001ff */
[----:B------:R-:W-:-:S05]  /*2850*/  MOV R92, R99 ;  /* 0x00000063005c7202 */ /* 0x000fca0000000f00 */
[----:B------:R-:W-:-:S05]  /*2860*/  FADD.FTZ R96, R95, R92 ;  /* 0x0000005c5f607221 */ /* 0x000fca0000010000 */
[----:B------:R-:W-:-:S07]  /*2870*/  MOV R101, R96 ;  /* 0x0000006000657202 */ /* 0x000fce0000000f00 */
[----:B------:R-:W-:Y:S05]  /*2880*/  WARPSYNC.COLLECTIVE R100, `(.L_x_9684) ;  /* 0x0000000064087348 */ /* 0x000fea0003c00000 */
[----:B------:R0:W1:Y:S02]  /*2890*/  SHFL.BFLY P2, R99, R101, R102, R103 ;  /* 0x0c00006665637389 */ /* 0x0000640000040067 */
[----:B01----:R-:W-:Y:S01]  /*28a0*/  ENDCOLLECTIVE ;  /* 0x000000000000791b */ /* 0x003fe20003800000 */
.L_x_9684:
[----:B------:R-:W-:Y:S01]  /*28b0*/  HFMA2.MMA R102, -RZ, RZ, 0, 4.76837158203125e-07 ;  /* 0x00000008ff667435 */ /* 0x000fe200000001ff */
[----:B------:R-:W-:-:S05]  /*28c0*/  MOV R97, R99 ;  /* 0x0000006300617202 */ /* 0x000fca0000000f00 */
[----:B------:R-:W-:-:S05]  /*28d0*/  FADD.FTZ R97, R96, R97 ;  /* 0x0000006160617221 */ /* 0x000fca0000010000 */
[----:B------:R-:W-:-:S07]  /*28e0*/  MOV R101, R97 ;  /* 0x0000006100657202 */ /* 0x000fce0000000f00 */
[----:B------:R-:W-:Y:S05]  /*28f0*/  WARPSYNC.COLLECTIVE R100, `(.L_x_9685) ;  /* 0x0000000064087348 */ /* 0x000fea0003c00000 */
[----:B------:R0:W1:Y:S02]  /*2900*/  SHFL.BFLY P2, R99, R101, R102, R103 ;  /* 0x0c00006665637389 */ /* 0x0000640000040067 */
[----:B01----:R-:W-:Y:S01]  /*2910*/  ENDCOLLECTIVE ;  /* 0x000000000000791b */ /* 0x003fe20003800000 */
.L_x_9685:
[----:B------:R-:W-:Y:S01]  /*2920*/  HFMA2.MMA R102, -RZ, RZ, 0, 9.5367431640625e-07 ;  /* 0x00000010ff667435 */ /* 0x000fe200000001ff */
[----:B------:R-:W-:-:S05]  /*2930*/  MOV R92, R99 ;  /* 0x00000063005c7202 */ /* 0x000fca0000000f00 */
[----:B------:R-:W-:-:S05]  /*2940*/  FADD.FTZ R98, R97, R92 ;  /* 0x0000005c61627221 */ /* 0x000fca0000010000 */
[----:B------:R-:W-:-:S07]  /*2950*/  MOV R101, R98 ;  /* 0x0000006200657202 */ /* 0x000fce0000000f00 */
[----:B------:R-:W-:Y:S05]  /*2960*/  WARPSYNC.COLLECTIVE R100, `(.L_x_9686) ;  /* 0x0000000064087348 */ /* 0x000fea0003c00000 */
[----:B------:R0:W1:Y:S02]  /*2970*/  SHFL.BFLY P2, R99, R101, R102, R103 ;  /* 0x0c00006665637389 */ /* 0x0000640000040067 */
[----:B01----:R-:W-:Y:S01]  /*2980*/  ENDCOLLECTIVE ;  /* 0x000000000000791b */ /* 0x003fe20003800000 */
.L_x_9686:
        /* <DEDUP_REMOVED lines=55> */
.L_x_9687:
[----:B------:R-:W-:Y:S01]  /*2d00*/  HFMA2.MMA R102, -RZ, RZ, 0, 1.1920928955078125e-07 ;  /* 0x00000002ff667435 */ /* 0x000fe200000001ff */
[----:B------:R-:W-:-:S05]  /*2d10*/  MOV R95, R99 ;  /* 0x00000063005f7202 */ /* 0x000fca0000000f00 */
[----:B------:R-:W-:-:S05]  /*2d20*/  FADD.FTZ R95, R0, R95 ;  /* 0x0000005f005f7221 */ /* 0x000fca0000010000 */
[----:B------:R-:W-:-:S07]  /*2d30*/  MOV R101, R95 ;  /* 0x0000005f00657202 */ /* 0x000fce0000000f00 */
[----:B------:R-:W-:Y:S05]  /*2d40*/  WARPSYNC.COLLECTIVE R100, `(.L_x_9688) ;  /* 0x0000000064087348 */ /* 0x000fea0003c00000 */
[----:B------:R0:W1:Y:S02]  /*2d50*/  SHFL.BFLY P2, R99, R101, R102, R103 ;  /* 0x0c00006665637389 */ /* 0x0000640000040067 */
[----:B01----:R-:W-:Y:S01]  /*2d60*/  ENDCOLLECTIVE ;  /* 0x000000000000791b */ /* 0x003fe20003800000 */
.L_x_9688:
[----:B------:R-:W-:Y:S01]  /*2d70*/  HFMA2.MMA R102, -RZ, RZ, 0, 2.384185791015625e-07 ;  /* 0x00000004ff667435 */ /* 0x000fe200000001ff */
[----:B------:R-:W-:-:S05]  /*2d80*/  MOV R96, R99 ;  /* 0x0000006300607202 */ /* 0x000fca0000000f00 */
[----:B------:R-:W-:-:S05]  /*2d90*/  FADD.FTZ R96, R95, R96 ;  /* 0x000000605f607221 */ /* 0x000fca0000010000 */
[----:B------:R-:W-:-:S07]  /*2da0*/  MOV R101, R96 ;  /* 0x0000006000657202 */ /* 0x000fce0000000f00 */
[----:B------:R-:W-:Y:S05]  /*2db0*/  WARPSYNC.COLLECTIVE R100, `(.L_x_9689) ;  /* 0x0000000064087348 */ /* 0x000fea0003c00000 */
[----:B------:R0:W1:Y:S02]  /*2dc0*/  SHFL.BFLY P2, R99, R101, R102, R103 ;  /* 0x0c00006665637389 */ /* 0x0000640000040067 */
[----:B01----:R-:W-:Y:S01]  /*2dd0*/  ENDCOLLECTIVE ;  /* 0x000000000000791b */ /* 0x003fe20003800000 */
.L_x_9689:
[----:B------:R-:W-:Y:S01]  /*2de0*/  HFMA2.MMA R102, -RZ, RZ, 0, 4.76837158203125e-07 ;  /* 0x00000008ff667435 */ /* 0x000fe200000001ff */
[----:B------:R-:W-:-:S05]  /*2df0*/  MOV R97, R99 ;  /* 0x0000006300617202 */ /* 0x000fca0000000f00 */
[----:B------:R-:W-:-:S05]  /*2e00*/  FADD.FTZ R97, R96, R97 ;  /* 0x0000006160617221 */ /* 0x000fca0000010000 */
[----:B------:R-:W-:-:S07]  /*2e10*/  MOV R101, R97 ;  /* 0x0000006100657202 */ /* 0x000fce0000000f00 */
[----:B------:R-:W-:Y:S05]  /*2e20*/  WARPSYNC.COLLECTIVE R100, `(.L_x_9690) ;  /* 0x0000000064087348 */ /* 0x000fea0003c00000 */
[----:B------:R0:W1:Y:S02]  /*2e30*/  SHFL.BFLY P2, R99, R101, R102, R103 ;  /* 0x0c00006665637389 */ /* 0x0000640000040067 */
[----:B01----:R-:W-:Y:S01]  /*2e40*/  ENDCOLLECTIVE ;  /* 0x000000000000791b */ /* 0x003fe20003800000 */
.L_x_9690:
[----:B------:R-:W-:Y:S01]  /*2e50*/  HFMA2.MMA R102, -RZ, RZ, 0, 9.5367431640625e-07 ;  /* 0x00000010ff667435 */ /* 0x000fe200000001ff */
[----:B------:R-:W-:-:S05]  /*2e60*/  MOV R98, R99 ;  /* 0x0000006300627202 */ /* 0x000fca0000000f00 */
[----:B------:R-:W-:-:S05]  /*2e70*/  FADD.FTZ R98, R97, R98 ;  /* 0x0000006261627221 */ /* 0x000fca0000010000 */
[----:B------:R-:W-:-:S07]  /*2e80*/  MOV R101, R98 ;  /* 0x0000006200657202 */ /* 0x000fce0000000f00 */
[----:B------:R-:W-:Y:S05]  /*2e90*/  WARPSYNC.COLLECTIVE R100, `(.L_x_9691) ;  /* 0x0000000064087348 */ /* 0x000fea0003c00000 */
[----:B------:R0:W1:Y:S02]  /*2ea0*/  SHFL.BFLY P2, R99, R101, R102, R103 ;  /* 0x0c00006665637389 */ /* 0x0000640000040067 */
[----:B01----:R-:W-:Y:S01]  /*2eb0*/  ENDCOLLECTIVE ;  /* 0x000000000000791b */ /* 0x003fe20003800000 */
.L_x_9691:
[----:B------:R-:W-:Y:S05]  /*2ec0*/  BRA `(.L_x_9692) ;  /* 0xffffffec00147947 */ /* 0x000fea000383ffff */
.L_x_9693:
        /* <DEDUP_REMOVED lines=11> */
.L_x_23275:


//--------------------- .text._ZN10layer_norm13ln_fwd_kernelINS_13Kernel_traitsIf13__nv_bfloat16fS2_fjLj6144ELj1ELj1ELj8ELj16ENS_18Kernel_traits_baseILj6144EfS2_fS2_fjLj256EEEEELb0ELb1ELb0ELb0EEEvNS_9FwdParamsE --------------------------
	.section	.text._ZN10layer_norm13ln_fwd_kernelINS_13Kernel_traitsIf13__nv_bfloat16fS2_fjLj6144ELj1ELj1ELj8ELj16ENS_18Kernel_traits_baseILj6144EfS2_fS2_fjLj256EEEEELb0ELb1ELb0ELb0EEEvNS_9FwdParamsE,"ax",@progbits
	.align	128
        .global         _ZN10layer_norm13ln_fwd_kernelINS_13Kernel_traitsIf13__nv_bfloat16fS2_fjLj6144ELj1ELj1ELj8ELj16ENS_18Kernel_traits_baseILj6144EfS2_fS2_fjLj256EEEEELb0ELb1ELb0ELb0EEEvNS_9FwdParamsE
        .type           _ZN10layer_norm13ln_fwd_kernelINS_13Kernel_traitsIf13__nv_bfloat16fS2_fjLj6144ELj1ELj1ELj8ELj16ENS_18Kernel_traits_baseILj6144EfS2_fS2_fjLj256EEEEELb0ELb1ELb0ELb0EEEvNS_9FwdParamsE,@function
        .size           _ZN10layer_norm13ln_fwd_kernelINS_13Kernel_traitsIf13__nv_bfloat16fS2_fjLj6144ELj1ELj1ELj8ELj16ENS_18Kernel_traits_baseILj6144EfS2_fS2_fjLj256EEEEELb0ELb1ELb0ELb0EEEvNS_9FwdParamsE,(.L_x_23276 - _ZN10layer_norm13ln_fwd_kernelINS_13Kernel_traitsIf13__nv_bfloat16fS2_fjLj6144ELj1ELj1ELj8ELj16ENS_18Kernel_traits_baseILj6144EfS2_fS2_fjLj256EEEEELb0ELb1ELb0ELb0EEEvNS_9FwdParamsE)
        .other          _ZN10layer_norm13ln_fwd_kernelINS_13Kernel_traitsIf13__nv_bfloat16fS2_fjLj6144ELj1ELj1ELj8ELj16ENS_18Kernel_traits_baseILj6144EfS2_fS2_fjLj256EEEEELb0ELb1ELb0ELb0EEEvNS_9FwdParamsE,@"STO_CUDA_ENTRY STV_DEFAULT"
_ZN10layer_norm13ln_fwd_kernelINS_13Kernel_traitsIf13__nv_bfloat16fS2_fjLj6144ELj1ELj1ELj8ELj16ENS_18Kernel_traits_baseILj6144EfS2_fS2_fjLj256EEEEELb0ELb1ELb0ELb0EEEvNS_9FwdParamsE:
.text._ZN10layer_norm13ln_fwd_kernelINS_13Kernel_traitsIf13__nv_bfloat16fS2_fjLj6144ELj1ELj1ELj8ELj16ENS_18Kernel_traits_baseILj6144EfS2_fS2_fjLj256EEEEELb0ELb1ELb0ELb0EEEvNS_9FwdParamsE:
        /* <DEDUP_REMOVED lines=35> */
.L_x_9695:
[----:B------:R-:W-:Y:S05]  /*0230*/  BSYNC B0 ;  /* 0x0000000000007941 */ /* 0x000fea0003800000 */
.L_x_9694:
        /* <DEDUP_REMOVED lines=23> */
.L_x_9697:
[----:B------:R-:W-:Y:S05]  /*03b0*/  BSYNC B0 ;  /* 0x0000000000007941 */ /* 0x000fea0003800000 */
.L_x_9696:
        /* <DEDUP_REMOVED lines=22> */
.L_x_9699:
[----:B------:R-:W-:Y:S05]  /*0520*/  BSYNC B0 ;  /* 0x0000000000007941 */ /* 0x000fea0003800000 */
.L_x_9698:
[----:B------:R-:W0:Y:S02]  /*0530*/  S2UR UR6, SR_CTAID.X ;  /* 0x00000000000679c3 */ /* 0x000e240000002500 */
[----:B012---:R-:W-:Y:S01]  /*0540*/  LEA.HI R3, R0, UR6, RZ, 0x18 ;  /* 0x0000000600037c11 */ /* 0x007fe2000f8fc0ff */
        /* <DEDUP_REMOVED lines=27> */
[----:B------:R-:W-:-:S04]  /*0700*/  VIMNMX R79, R79, 0x20, PT ;  /* 0x000000204f4f7848 */ /* 0x000fc80003fe0100 */
[----:B------:R-:W0:Y:S01]  /*0710*/  MUFU.RCP R2, R2 ;  /* 0x0000000200027308 */ /* 0x000e220000001000 */
[----:B------:R-:W-:-:S04]  /*0720*/  IADD3 R79, R80, R79, RZ ;  /* 0x0000004f504f7210 */ /* 0x000fc80007ffe0ff */
[----:B------:R-:W-:-:S07]  /*0730*/  SHF.L.U32 R112, R79, 0x3, RZ ;  /* 0x000000034f707819 */ /* 0x000fce00000006ff */
.L_x_9713:
        /* <DEDUP_REMOVED lines=32> */
[----:B------:R-:W-:Y:S02]  /*0940*/  PRMT R90, R84, 0x7632, R90 ;  /* 0x00007632545a7816 */ /* 0x000fe4000000005a */
[----:B------:R-:W-:Y:S01]  /*0950*/  PRMT R91, R85, 0x7632, R91 ;  /* 0x00007632555b7816 */ /* 0x000fe2000000005b */
[----:B-1----:R-:W-:Y:S01]  /*0960*/  FMUL.FTZ R89, R86, R109 ;  /* 0x0000006d56597220 */ /* 0x002fe20000410000 */
[----:B------:R-:W-:Y:S02]  /*0970*/  PRMT R115, R87, 0x7632, R115 ;  /* 0x0000763257737816 */ /* 0x000fe40000000073 */
        /* <DEDUP_REMOVED lines=10> */
[----:B------:R-:W-:Y:S01]  /*0a20*/  SHF.L.U32 R88, R115, 0x10, RZ ;  /* 0x0000001073587819 */ /* 0x000fe200000006ff */
[----:B------:R-:W-:Y:S01]  /*0a30*/  FMUL.FTZ R118, R84, R109 ;  /* 0x0000006d54767220 */ /* 0x000fe20000410000 */
[----:B-----5:R-:W-:Y:S01]  /*0a40*/  FMUL.FTZ R84, R20, R85 ;  /* 0x0000005514547220 */ /* 0x020fe20000410000 */
        /* <DEDUP_REMOVED lines=17> */
[----:B------:R-:W-:-:S02]  /*0b60*/  IADD3 R111, R113, 0x100, RZ ;  /* 0x00000100716f7810 */ /* 0x000fc40007ffe0ff */
[----:B------:R1:W-:Y:S04]  /*0b70*/  STG.E.128 desc[UR4][R116.64], R84 ;  /* 0x0000005474007986 */ /* 0x0003e8000c101d04 */
[----:B------:R1:W-:Y:S02]  /*0b80*/  STG.E.128 desc[UR4][R116.64+0x10], R88 ;  /* 0x0000105874007986 */ /* 0x0003e4000c101d04 */
.L_x_9701:
[----:B------:R-:W-:Y:S05]  /*0b90*/  BSYNC B0 ;  /* 0x0000000000007941 */ /* 0x000fea0003800000 */
.L_x_9700:
[----:B------:R-:W-:Y:S04]  /*0ba0*/  BSSY B0, `(.L_x_9702) ;  /* 0x0000036000007945 */ /* 0x000fe80003800000 */
        /* <DEDUP_REMOVED lines=10> */
[----:B------:R-:W-:-:S04]  /*0c50*/  ISETP.NE.U32.AND P0, PT, RZ, UR8, PT ;  /* 0x00000008ff007c0c */ /* 0x000fc8000bf05070 */
[----:B------:R-:W-:Y:S02]  /*0c60*/  ISETP.NE.AND.EX P0, PT, RZ, UR9, PT, P0 ;  /* 0x00000009ff007c0c */ /* 0x000fe4000bf05300 */
[C---:B--2---:R-:W-:Y:S02]  /*0c70*/  PRMT R115, R94.reuse, 0x7632, R115 ;  /* 0x000076325e737816 */ /* 0x044fe40000000073 */
[----:B------:R-:W-:Y:S02]  /*0c80*/  SHF.L.U32 R94, R94, 0x10, RZ ;  /* 0x000000105e5e7819 */ /* 0x000fe400000006ff */
[----:B------:R-:W-:Y:S02]  /*0c90*/  PRMT R99, R93, 0x7632, R99 ;  /* 0x000076325d637816 */ /* 0x000fe40000000063 */
[----:B------:R-:W-:Y:S01]  /*0ca0*/  PRMT R98, R92, 0x7632, R98 ;  /* 0x000076325c627816 */ /* 0x000fe20000000062 */
[----:B----4-:R-:W-:Y:S01]  /*0cb0*/  FMUL.FTZ R97, R94, R109 ;  /* 0x0000006d5e617220 */ /* 0x010fe20000410000 */
[----:B-1----:R-:W-:-:S02]  /*0cc0*/  PRMT R117, R95, 0x7632, R117 ;  /* 0x000076325f757816 */ /* 0x002fc40000000075 */
        /* <DEDUP_REMOVED lines=23> */
[----:B---3--:R-:W-:Y:S01]  /*0e40*/  @P0 FADD.FTZ R92, R76, R92 ;  /* 0x0000005c4c5c0221 */ /* 0x008fe20000010000 */
[----:B------:R-:W-:Y:S01]  /*0e50*/  @P0 FADD.FTZ R94, R78, R94 ;  /* 0x0000005e4e5e0221 */ /* 0x000fe20000010000 */
[----:B------:R-:W-:Y:S01]  /*0e60*/  @P0 FADD.FTZ R96, R80, R96 ;  /* 0x0000006050600221 */ /* 0x000fe20000010000 */
        /* <DEDUP_REMOVED lines=9> */
.L_x_9703:
[----:B------:R-:W-:Y:S05]  /*0f00*/  BSYNC B0 ;  /* 0x0000000000007941 */ /* 0x000fea0003800000 */
.L_x_9702:
[----:B------:R-:W-:Y:S04]  /*0f10*/  BSSY B0, `(.L_x_9704) ;  /* 0x0000035000007945 */ /* 0x000fe80003800000 */
[----:B------:R-:W-:Y:S05]  /*0f20*/  @!P3 BRA `(.L_x_9705) ;  /* 0x0000000000ccb947 */ /* 0x000fea0003800000 */
[----:B------:R-:W3:Y:S01]  /*0f30*/  LDC.64 R100, c[0x0][0x220] ;  /* 0x00008800ff647b82 */ /* 0x000ee20000000a00 */
[----:B------:R-:W-:-:S04]  /*0f40*/  ISETP.NE.U32.AND P0, PT, RZ, UR8, PT ;  /* 0x00000008ff007c0c */ /* 0x000fc8000bf05070 */
[----:B------:R-:W-:Y:S01]  /*0f50*/  ISETP.NE.AND.EX P0, PT, RZ, UR9, PT, P0 ;  /* 0x00000009ff007c0c */ /* 0x000fe2000bf05300 */
[----:B---3--:R-:W-:-:S06]  /*0f60*/  IMAD.WIDE.U32 R100, R111, 0x10, R100 ;  /* 0x000000106f647825 */ /* 0x008fcc00078e0064 */
[----:B------:R-:W3:Y:S06]  /*0f70*/  LDG.E.128 R100, desc[UR4][R100.64] ;  /* 0x0000000464647981 */ /* 0x000eec000c1e1d00 */
[----:B------:R-:W-:-:S04]  /*0f80*/  @P0 LEA R104, P1, R111, UR8, 0x5 ;  /* 0x000000086f680c11 */ /* 0x000fc8000f8228ff */
[----:B------:R-:W-:-:S05]  /*0f90*/  @P0 LEA.HI.X R105, R111, UR9, RZ, 0x5, P1 ;  /* 0x000000096f690c11 */ /* 0x000fca00088f2cff */
[----:B------:R-:W4:Y:S04]  /*0fa0*/  @P0 LDG.E.128 R76, desc[UR4][R104.64] ;  /* 0x00000004684c0981 */ /* 0x000f28000c1e1d00 */
[----:B------:R0:W4:Y:S01]  /*0fb0*/  @P0 LDG.E.128 R80, desc[UR4][R104.64+0x10] ;  /* 0x0000100468500981 */ /* 0x000122000c1e1d00 */
[----:B------:R-:W-:-:S04]  /*0fc0*/  ISETP.NE.U32.AND P0, PT, RZ, UR8, PT ;  /* 0x00000008ff007c0c */ /* 0x000fc8000bf05070 */
[----:B------:R-:W-:Y:S02]  /*0fd0*/  ISETP.NE.AND.EX P0, PT, RZ, UR9, PT, P0 ;  /* 0x00000009ff007c0c */ /* 0x000fe4000bf05300 */
[C---:B---3--:R-:W-:Y:S02]  /*0fe0*/  PRMT R115, R102.reuse, 0x7632, R115 ;  /* 0x0000763266737816 */ /* 0x048fe40000000073 */
[----:B------:R-:W-:Y:S02]  /*0ff0*/  SHF.L.U32 R102, R102, 0x10, RZ ;  /* 0x0000001066667819 */ /* 0x000fe400000006ff */
[----:B------:R-:W-:Y:S02]  /*1000*/  PRMT R106, R100, 0x7632, R106 ;  /* 0x00007632646a7816 */ /* 0x000fe4000000006a */
[----:B------:R-:W-:Y:S01]  /*1010*/  PRMT R107, R101, 0x7632, R107 ;  /* 0x00007632656b7816 */ /* 0x000fe2000000006b */
[----:B0-----:R-:W-:Y:S01]  /*1020*/  FMUL.FTZ R105, R102, R109 ;  /* 0x0000006d66697220 */ /* 0x001fe20000410000 */
[----:B-12---:R-:W-:-:S02]  /*1030*/  PRMT R117, R103, 0x7632, R117 ;  /* 0x0000763267757816 */ /* 0x006fc40000000075 */
        /* <DEDUP_REMOVED lines=24> */
[----:B----4-:R-:W-:Y:S01]  /*11c0*/  @P0 FADD.FTZ R100, R76, R100 ;  /* 0x000000644c640221 */ /* 0x010fe20000010000 */
[----:B------:R-:W-:Y:S01]  /*11d0*/  @P0 FADD.FTZ R102, R78, R102 ;  /* 0x000000664e660221 */ /* 0x000fe20000010000 */
[----:B------:R-:W-:Y:S01]  /*11e0*/  @P0 FADD.FTZ R104, R80, R104 ;  /* 0x0000006850680221 */ /* 0x000fe20000010000 */
[----:B------:R-:W-:Y:S01]  /*11f0*/  @P0 FADD.FTZ R106, R82, R106 ;  /* 0x0000006a526a0221 */ /* 0x000fe20000010000 */
[----:B------:R-:W-:Y:S01]  /*1200*/  @P0 FADD.FTZ R101, R77, R101 ;  /* 0x000000654d650221 */ /* 0x000fe20000010000 */
[----:B------:R-:W-:Y:S01]  /*1210*/  @P0 FADD.FTZ R103, R79, R103 ;  /* 0x000000674f670221 */ /* 0x000fe20000010000 */
[----:B------:R-:W-:Y:S01]  /*1220*/  @P0 FADD.FTZ R105, R81, R105 ;  /* 0x0000006951690221 */ /* 0x000fe20000010000 */
[----:B------:R-:W-:-:S03]  /*1230*/  @P0 FADD.FTZ R107, R83, R107 ;  /* 0x0000006b536b0221 */ /* 0x000fc60000010000 */
[----:B------:R3:W-:Y:S04]  /*1240*/  STG.E.128 desc[UR4][R110.64], R100 ;  /* 0x000000646e007986 */ /* 0x0007e8000c101d04 */
[----:B------:R3:W-:Y:S02]  /*1250*/  STG.E.128 desc[UR4][R110.64+0x10], R104 ;  /* 0x000010686e007986 */ /* 0x0007e4000c101d04 */
.L_x_9705:
[----:B------:R-:W-:Y:S05]  /*1260*/  BSYNC B0 ;  /* 0x0000000000007941 */ /* 0x000fea0003800000 */
.L_x_9704:
[----:B---3--:R-:W-:Y:S01]  /*1270*/  FADD.FTZ R110, RZ, R84 ;  /* 0x00000054ff6e7221 */ /* 0x008fe20000010000 */
        /* <DEDUP_REMOVED lines=8> */
[----:B-12---:R-:W-:Y:S01]  /*1300*/  LOP3.LUT R116, R115, 0x7fffff8, RZ, 0xc0, !PT ;  /* 0x07fffff873747812 */ /* 0x006fe200078ec0ff */
        /* <DEDUP_REMOVED lines=18> */
[----:B------:R-:W-:Y:S01]  /*1430*/  FADD.FTZ R111, R103, R110 ;  /* 0x0000006e676f7221 */ /* 0x000fe20000010000 */
[----:B------:R-:W-:-:S03]  /*1440*/  P2R R110, PR, RZ, 0x40 ;  /* 0x00000040ff6e7803 */ /* 0x000fc60000000000 */
        /* <DEDUP_REMOVED lines=74> */
.L_x_9724:
        /* <DEDUP_REMOVED lines=18> */
[----:B-1----:R-:W-:Y:S01]  /*1a10*/  @!P0 LEA R108, R111, R108, 0x18 ;  /* 0x0000006c6f6c8211 */ /* 0x002fe200078ec0ff */
[----:B------:R-:W-:-:S03]  /*1a20*/  HFMA2.MMA R111, -RZ, RZ, 0, 0 ;  /* 0x00000000ff6f7435 */ /* 0x000fc600000001ff */
[----:B------:R-:W-:Y:S02]  /*1a30*/  @!P0 LEA R110, R109, R108, 0x3 ;  /* 0x0000006c6d6e8211 */ /* 0x000fe400078e18ff */
[----:B------:R-:W-:Y:S02]  /*1a40*/  CS2R R108, SRZ ;  /* 0x00000000006c7805 */ /* 0x000fe4000001ff00 */
[----:B------:R-:W-:-:S04]  /*1a50*/  @!P0 MOV R111, R112 ;  /* 0x00000070006f8202 */ /* 0x000fc80000000f00 */
[----:B------:R-:W-:Y:S01]  /*1a60*/  @!P0 LDS.64 R108, [R110] ;  /* 0x000000006e6c8984 */ /* 0x000fe20000000a00 */
[-C--:B------:R-:W-:Y:S02]  /*1a70*/  I2FP.F32.S32 R121, R111.reuse ;  /* 0x0000006f00797245 */ /* 0x080fe40000201400 */
[----:B------:R-:W-:Y:S01]  /*1a80*/  LOP3.LUT P0, RZ, R115, 0x1f, R0, 0xf8, !PT ;  /* 0x0000001f73ff7812 */ /* 0x000fe2000780f800 */
[----:B------:R-:W1:Y:S02]  /*1a90*/  SHFL.DOWN PT, R118, R111, 0x4, 0x1f ;  /* 0x08801f006f767f89 */ /* 0x000e6400000e0000 */
[----:B-1----:R-:W-:Y:S02]  /*1aa0*/  I2FP.F32.S32 R116, R118 ;  /* 0x0000007600747245 */ /* 0x002fe40000201400 */
[----:B------:R-:W-:-:S04]  /*1ab0*/  IADD3 R118, R118, R111, RZ ;  /* 0x0000006f76767210 */ /* 0x000fc80007ffe0ff */
[----:B------:R-:W-:Y:S01]  /*1ac0*/  I2FP.F32.S32 R110, R118 ;  /* 0x00000076006e7245 */ /* 0x000fe20000201400 */
[----:B------:R-:W-:Y:S04]  /*1ad0*/  SHFL.DOWN PT, R119, R118, 0x2, 0x1f ;  /* 0x08401f0076777f89 */ /* 0x000fe800000e0000 */
[----:B------:R-:W1:Y:S02]  /*1ae0*/  SHFL.DOWN PT, R117, R108, 0x4, 0x1f ;  /* 0x08801f006c757f89 */ /* 0x000e6400000e0000 */
[C---:B-1----:R-:W-:Y:S01]  /*1af0*/  FMUL.FTZ R120, R117.reuse, R116 ;  /* 0x0000007475787220 */ /* 0x042fe20000410000 */
[----:B0-----:R-:W-:Y:S02]  /*1b00*/  FADD.FTZ R122, -R117, R108 ;  /* 0x0000006c757a7221 */ /* 0x001fe40000010100 */
        /* <DEDUP_REMOVED lines=32> */
[----:B------:R-:W-:-:S03]  /*1d10*/  FMUL.FTZ R121, R110, R108 ;  /* 0x0000006c6e797220 */ /* 0x000fc60000410000 */
[----:B------:R-:W-:-:S04]  /*1d20*/  FMUL.FTZ R117, R120, R120 ;  /* 0x0000007878757220 */ /* 0x000fc80000410000 */
[C---:B------:R-:W-:Y:S01]  /*1d30*/  FMUL.FTZ R117, R116.reuse, R117 ;  /* 0x0000007574757220 */ /* 0x040fe20000410000 */
[----:B--2---:R-:W-:Y:S01]  /*1d40*/  FADD.FTZ R118, R109, R118 ;  /* 0x000000766d767221 */ /* 0x004fe20000010000 */
[----:B------:R-:W-:Y:S02]  /*1d50*/  FFMA.FTZ R116, R116, R111, R121 ;  /* 0x0000006f74747223 */ /* 0x000fe40000010079 */
[----:B------:R-:W-:Y:S01]  /*1d60*/  FMUL.FTZ R117, R117, R108 ;  /* 0x0000006c75757220 */ /* 0x000fe20000410000 */
[----:B------:R-:W1:Y:S01]  /*1d70*/  @!P0 LDC.64 R110, c[0x0][0x250] ;  /* 0x00009400ff6e8b82 */ /* 0x000e620000000a00 */
[C---:B0-----:R-:W-:Y:S02]  /*1d80*/  FMUL.FTZ R116, R119.reuse, R116 ;  /* 0x0000007477747220 */ /* 0x041fe40000410000 */
[----:B------:R-:W-:-:S04]  /*1d90*/  FFMA.FTZ R117, R119, R117, R118 ;  /* 0x0000007577757223 */ /* 0x000fc80000010076 */
[----:B------:R-:W0:Y:S01]  /*1da0*/  SHFL.IDX PT, R116, R116, RZ, 0x1f ;  /* 0x00001fff74747589 */ /* 0x000e2200000e0000 */
[----:B------:R-:W2:Y:S03]  /*1db0*/  LDC R108, c[0x0][0x2d8] ;  /* 0x0000b600ff6c7b82 */ /* 0x000ea60000000800 */
[----:B------:R-:W2:Y:S01]  /*1dc0*/  SHFL.IDX PT, R117, R117, RZ, 0x1f ;  /* 0x00001fff75757589 */ /* 0x000ea200000e0000 */
[----:B-1----:R-:W-:-:S05]  /*1dd0*/  @!P0 IMAD.WIDE R110, R3, 0x4, R110 ;  /* 0x00000004036e8825 */ /* 0x002fca00078e026e */
[----:B0-----:R0:W-:Y:S01]  /*1de0*/  @!P0 STG.E desc[UR4][R110.64], R116 ;  /* 0x000000746e008986 */ /* 0x0011e2000c101904 */
[----:B--2---:R-:W-:Y:S01]  /*1df0*/  FFMA.FTZ R115, R117, UR12, R108 ;  /* 0x0000000c75737c23 */ /* 0x004fe2000801006c */
[----:B------:R-:W-:-:S05]  /*1e00*/  FMUL.FTZ R108, R116, R116 ;  /* 0x00000074746c7220 */ /* 0x000fca0000410000 */
[----:B------:R-:W-:Y:S02]  /*1e10*/  FSEL R118, R108, RZ, !P2 ;  /* 0x000000ff6c767208 */ /* 0x000fe40005000000 */
[----:B------:R-:W1:Y:S03]  /*1e20*/  @!P0 LDC.64 R108, c[0x0][0x258] ;  /* 0x00009600ff6c8b82 */ /* 0x000e660000000a00 */
[----:B------:R-:W-:-:S06]  /*1e30*/  FADD.FTZ R118, R115, R118 ;  /* 0x0000007673767221 */ /* 0x000fcc0000010000 */
        /* <DEDUP_REMOVED lines=14> */
[----:B-----5:R-:W-:Y:S01]  /*1f20*/  FFMA.FTZ R108, R12, R109, R4 ;  /* 0x0000006d0c6c7223 */ /* 0x020fe20000010004 */
[----:B------:R-:W-:Y:S01]  /*1f30*/  FFMA.FTZ R109, R13, R110, R5 ;  /* 0x0000006e0d6d7223 */ /* 0x000fe20000010005 */
[----:B------:R-:W-:Y:S01]  /*1f40*/  FADD.FTZ R123, R91, -R115 ;  /* 0x800000735b7b7221 */ /* 0x000fe20000010000 */
[----:B------:R-:W-:-:S03]  /*1f50*/  FMUL.FTZ R111, R118, R111 ;  /* 0x0000006f766f7220 */ /* 0x000fc60000410000 */
[----:B------:R-:W-:Y:S01]  /*1f60*/  F2FP.BF16.F32.PACK_AB R108, R109, R108 ;  /* 0x0000006c6d6c723e */ /* 0x000fe200000010ff */
[--C-:B------:R-:W-:Y:S01]  /*1f70*/  FADD.FTZ R109, R87, -R115.reuse ;  /* 0x80000073576d7221 */ /* 0x100fe20000010000 */
[----:B------:R-:W-:Y:S01]  /*1f80*/  FMUL.FTZ R110, R118, R123 ;  /* 0x0000007b766e7220 */ /* 0x000fe20000410000 */
[----:B------:R-:W-:Y:S02]  /*1f90*/  FFMA.FTZ R111, R14, R111, R6 ;  /* 0x0000006f0e6f7223 */ /* 0x000fe40000010006 */
[C---:B------:R-:W-:Y:S01]  /*1fa0*/  FMUL.FTZ R120, R118.reuse, R109 ;  /* 0x0000006d76787220 */ /* 0x040fe20000410000 */
[C---:B------:R-:W-:Y:S01]  /*1fb0*/  FMUL.FTZ R109, R118.reuse, R119 ;  /* 0x00000077766d7220 */ /* 0x040fe20000410000 */
[----:B------:R-:W-:Y:S01]  /*1fc0*/  FADD.FTZ R119, R89, -R115 ;  /* 0x8000007359777221 */ /* 0x000fe20000010000 */
[----:B------:R-:W-:Y:S01]  /*1fd0*/  FFMA.FTZ R124, R19, R110, R11 ;  /* 0x0000006e137c7223 */ /* 0x000fe2000001000b */
[----:B------:R-:W-:Y:S02]  /*1fe0*/  FFMA.FTZ R120, R15, R120, R7 ;  /* 0x000000780f787223 */ /* 0x000fe40000010007 */
[C---:B------:R-:W-:Y:S01]  /*1ff0*/  FMUL.FTZ R122, R118.reuse, R119 ;  /* 0x00000077767a7220 */ /* 0x040fe20000410000 */
[----:B------:R-:W-:Y:S01]  /*2000*/  FMUL.FTZ R119, R118, R121 ;  /* 0x0000007976777220 */ /* 0x000fe20000410000 */
[----:B------:R-:W-:Y:S01]  /*2010*/  FFMA.FTZ R121, R16, R109, R8 ;  /* 0x0000006d10797223 */ /* 0x000fe20000010008 */
[----:B------:R-:W-:Y:S01]  /*2020*/  F2FP.BF16.F32.PACK_AB R109, R120, R111 ;  /* 0x0000006f786d723e */ /* 0x000fe200000010ff */
[----:B------:R-:W-:Y:S01]  /*2030*/  FFMA.FTZ R122, R17, R122, R9 ;  /* 0x0000007a117a7223 */ /* 0x000fe20000010009 */
[----:B------:R-:W-:Y:S01]  /*2040*/  FFMA.FTZ R119, R18, R119, R10 ;  /* 0x0000007712777223 */ /* 0x000fe2000001000a */
[C---:B0-----:R-:W-:Y:S01]  /*2050*/  IMAD.WIDE.U32 R116, R113.reuse, 0x10, R116 ;  /* 0x0000001071747825 */ /* 0x041fe200078e0074 */
[----:B------:R-:W-:-:S02]  /*2060*/  IADD3 R113, R113, 0x100, RZ ;  /* 0x0000010071717810 */ /* 0x000fc40007ffe0ff */
[----:B------:R-:W-:Y:S02]  /*2070*/  F2FP.BF16.F32.PACK_AB R110, R122, R121 ;  /* 0x000000797a6e723e */ /* 0x000fe400000010ff */
[----:B------:R-:W-:-:S05]  /*2080*/  F2FP.BF16.F32.PACK_AB R111, R124, R119 ;  /* 0x000000777c6f723e */ /* 0x000fca00000010ff */
[----:B------:R1:W-:Y:S02]  /*2090*/  STG.E.128 desc[UR4][R116.64], R108 ;  /* 0x0000006c74007986 */ /* 0x0003e4000c101d04 */
.L_x_9708:
[----:B------:R-:W-:Y:S05]  /*20a0*/  BSYNC B0 ;  /* 0x0000000000007941 */ /* 0x000fea0003800000 */
.L_x_9707:
        /* <DEDUP_REMOVED lines=34> */
.L_x_9710:
[----:B------:R-:W-:Y:S05]  /*22d0*/  BSYNC B0 ;  /* 0x0000000000007941 */ /* 0x000fea0003800000 */
.L_x_9709:
[----:B------:R-:W-:Y:S04]  /*22e0*/  BSSY B0, `(.L_x_9711) ;  /* 0x0000021000007945 */ /* 0x000fe80003800000 */
[----:B------:R-:W-:Y:S05]  /*22f0*/  @!P3 BRA `(.L_x_9712) ;  /* 0x00000000007cb947 */ /* 0x000fea0003800000 */
[--C-:B-12---:R-:W-:Y:S01]  /*2300*/  FADD.FTZ R117, R106, -R115.reuse ;  /* 0x800000736a757221 */ /* 0x106fe20000010000 */
[--C-:B0-----:R-:W-:Y:S01]  /*2310*/  FADD.FTZ R108, R107, -R115.reuse ;  /* 0x800000736b6c7221 */ /* 0x101fe20000010000 */
[--C-:B------:R-:W-:Y:S01]  /*2320*/  FADD.FTZ R123, R101, -R115.reuse ;  /* 0x80000073657b7221 */ /* 0x100fe20000010000 */
[--C-:B------:R-:W-:Y:S01]  /*2330*/  FADD.FTZ R119, R103, -R115.reuse ;  /* 0x8000007367777221 */ /* 0x100fe20000010000 */
[C---:B------:R-:W-:Y:S01]  /*2340*/  FMUL.FTZ R125, R118.reuse, R117 ;  /* 0x00000075767d7220 */ /* 0x040fe20000410000 */
[----:B------:R-:W-:Y:S01]  /*2350*/  FMUL.FTZ R110, R118, R108 ;  /* 0x0000006c766e7220 */ /* 0x000fe20000410000 */
[----:B------:R-:W0:Y:S01]  /*2360*/  LDC.64 R116, c[0x0][0x2b8] ;  /* 0x0000ae00ff747b82 */ /* 0x000e220000000a00 */
[--C-:B------:R-:W-:Y:S01]  /*2370*/  FADD.FTZ R109, R100, -R115.reuse ;  /* 0x80000073646d7221 */ /* 0x100fe20000010000 */
[--C-:B------:R-:W-:Y:S01]  /*2380*/  FADD.FTZ R121, R102, -R115.reuse ;  /* 0x8000007366797221 */ /* 0x100fe20000010000 */
[--C-:B------:R-:W-:Y:S01]  /*2390*/  FADD.FTZ R111, R104, -R115.reuse ;  /* 0x80000073686f7221 */ /* 0x100fe20000010000 */
[----:B------:R-:W-:Y:S01]  /*23a0*/  FADD.FTZ R115, R105, -R115 ;  /* 0x8000007369737221 */ /* 0x000fe20000010000 */
[----:B------:R-:W-:Y:S01]  /*23b0*/  FMUL.FTZ R108, R118, R123 ;  /* 0x0000007b766c7220 */ /* 0x000fe20000410000 */
[----:B-----5:R-:W-:Y:S01]  /*23c0*/  FFMA.FTZ R123, R67, R110, R59 ;  /* 0x0000006e437b7223 */ /* 0x020fe2000001003b */
[----:B------:R-:W-:Y:S01]  /*23d0*/  FFMA.FTZ R120, R66, R125, R58 ;  /* 0x0000007d42787223 */ /* 0x000fe2000001003a */
        /* <DEDUP_REMOVED lines=17> */
.L_x_9712:
[----:B------:R-:W-:Y:S05]  /*24f0*/  BSYNC B0 ;  /* 0x0000000000007941 */ /* 0x000fea0003800000 */
.L_x_9711:
[----:B------:R-:W-:Y:S02]  /*2500*/  IADD3 R3, R3, UR14, RZ ;  /* 0x0000000e03037c10 */ /* 0x000fe4000fffe0ff */
[----:B0123--:R-:W-:Y:S02]  /*2510*/  SEL R108, RZ, 0x1, P1 ;  /* 0x00000001ff6c7807 */ /* 0x00ffe40000800000 */
[----:B------:R-:W-:-:S13]  /*2520*/  ISETP.GE.AND P0, PT, R3, UR15, PT ;  /* 0x0000000f03007c0c */ /* 0x000fda000bf06270 */
[----:B------:R-:W-:Y:S05]  /*2530*/  @!P0 BRA `(.L_x_9713) ;  /* 0xffffffe000808947 */ /* 0x000fea000383ffff */
[----:B------:R-:W-:Y:S05]  /*2540*/  EXIT ;  /* 0x000000000000794d */ /* 0x000fea0003800000 */
.L_x_9706:
[----:B------:R-:W-:Y:S01]  /*2550*/  HFMA2.MMA R111, -RZ, RZ, 0, 5.9604644775390625e-08 ;  /* 0x00000001ff6f7435 */ /* 0x000fe200000001ff */
[----:B------:R-:W-:Y:S02]  /*2560*/  MOV R124, R109 ;  /* 0x0000006d007c7202 */ /* 0x000fe40000000f00 */
[----:B------:R-:W-:Y:S02]  /*2570*/  MOV R118, 0x1f ;  /* 0x0000001f00767802 */ /* 0x000fe40000000f00 */
[----:B------:R-:W-:-:S07]  /*2580*/  MOV R117, 0xffffffff ;  /* 0xffffffff00757802 */ /* 0x000fce0000000f00 */
[----:B0----5:R-:W-:Y:S05]  /*2590*/  WARPSYNC.COLLECTIVE R117, `(.L_x_9714) ;  /* 0x0000000075087348 */ /* 0x021fea0003c00000 */
[----:B------:R1:W2:Y:S02]  /*25a0*/  SHFL.BFLY P6, R123, R124, R111, R118 ;  /* 0x0c00006f7c7b7389 */ /* 0x0002a400000c0076 */
[----:B012--5:R-:W-:Y:S01]  /*25b0*/  ENDCOLLECTIVE ;  /* 0x000000000000791b */ /* 0x027fe20003800000 */
.L_x_9714:
[----:B------:R-:W-:Y:S01]  /*25c0*/  HFMA2.MMA R111, -RZ, RZ, 0, 1.1920928955078125e-07 ;  /* 0x00000002ff6f7435 */ /* 0x000fe200000001ff */
[----:B------:R-:W-:-:S05]  /*25d0*/  MOV R108, R123 ;  /* 0x0000007b006c7202 */ /* 0x000fca0000000f00 */
[----:B------:R-:W-:-:S05]  /*25e0*/  FADD.FTZ R119, R109, R108 ;  /* 0x0000006c6d777221 */ /* 0x000fca0000010000 */
[----:B------:R-:W-:-:S07]  /*25f0*/  MOV R124, R119 ;  /* 0x00000077007c7202 */ /* 0x000fce0000000f00 */
[----:B------:R-:W-:Y:S05]  /*2600*/  WARPSYNC.COLLECTIVE R117, `(.L_x_9715) ;  /* 0x0000000075087348 */ /* 0x000fea0003c00000 */
[----:B------:R0:W1:Y:S02]  /*2610*/  SHFL.BFLY P6, R123, R124, R111, R118 ;  /* 0x0c00006f7c7b7389 */ /* 0x00006400000c0076 */
[----:B01----:R-:W-:Y:S01]  /*2620*/  ENDCOLLECTIVE ;  /* 0x000000000000791b */ /* 0x003fe20003800000 */
.L_x_9715:
[----:B------:R-:W-:Y:S01]  /*2630*/  HFMA2.MMA R111, -RZ, RZ, 0, 2.384185791015625e-07 ;  /* 0x00000004ff6f7435 */ /* 0x000fe200000001ff */
[----:B------:R-:W-:-:S05]  /*2640*/  MOV R108, R123 ;  /* 0x0000007b006c7202 */ /* 0x000fca0000000f00 */
[----:B------:R-:W-:-:S05]  /*2650*/  FADD.FTZ R120, R119, R108 ;  /* 0x0000006c77787221 */ /* 0x000fca0000010000 */
[----:B------:R-:W-:-:S07]  /*2660*/  MOV R124, R120 ;  /* 0x00000078007c7202 */ /* 0x000fce0000000f00 */
[----:B------:R-:W-:Y:S05]  /*2670*/  WARPSYNC.COLLECTIVE R117, `(.L_x_9716) ;  /* 0x0000000075087348 */ /* 0x000fea0003c00000 */
[----:B------:R0:W1:Y:S02]  /*2680*/  SHFL.BFLY P6, R123, R124, R111, R118 ;  /* 0x0c00006f7c7b7389 */ /* 0x00006400000c0076 */
[----:B01----:R-:W-:Y:S01]  /*2690*/  ENDCOLLECTIVE ;  /* 0x000000000000791b */ /* 0x003fe20003800000 */
.L_x_9716:
[----:B------:R-:W-:Y:S01]  /*26a0*/  HFMA2.MMA R111, -RZ, RZ, 0, 4.76837158203125e-07 ;  /* 0x00000008ff6f7435 */ /* 0x000fe200000001ff */
[----:B------:R-:W-:-:S05]  /*26b0*/  MOV R121, R123 ;  /* 0x0000007b00797202 */ /* 0x000fca0000000f00 */
[----:B------:R-:W-:-:S05]  /*26c0*/  FADD.FTZ R121, R120, R121 ;  /* 0x0000007978797221 */ /* 0x000fca0000010000 */
[----:B------:R-:W-:-:S07]  /*26d0*/  MOV R124, R121 ;  /* 0x00000079007c7202 */ /* 0x000fce0000000f00 */
[----:B------:R-:W-:Y:S05]  /*26e0*/  WARPSYNC.COLLECTIVE R117, `(.L_x_9717) ;  /* 0x0000000075087348 */ /* 0x000fea0003c00000 */
[----:B------:R0:W1:Y:S02]  /*26f0*/  SHFL.BFLY P6, R123, R124, R111, R118 ;  /* 0x0c00006f7c7b7389 */ /* 0x00006400000c0076 */
[----:B01----:R-:W-:Y:S01]  /*2700*/  ENDCOLLECTIVE ;  /* 0x000000000000791b */ /* 0x003fe20003800000 */
.L_x_9717:
[----:B------:R-:W-:Y:S01]  /*2710*/  HFMA2.MMA R111, -RZ, RZ, 0, 9.5367431640625e-07 ;  /* 0x00000010ff6f7435 */ /* 0x000fe200000001ff */
[----:B------:R-:W-:-:S05]  /*2720*/  MOV R108, R123 ;  /* 0x0000007b006c7202 */ /* 0x000fca0000000f00 */
[----:B------:R-:W-:-:S05]  /*2730*/  FADD.FTZ R122, R121, R108 ;  /* 0x0000006c797a7221 */ /* 0x000fca0000010000 */
[----:B------:R-:W-:-:S07]  /*2740*/  MOV R124, R122 ;  /* 0x0000007a007c7202 */ /* 0x000fce0000000f00 */
[----:B------:R-:W-:Y:S05]  /*2750*/  WARPSYNC.COLLECTIVE R117, `(.L_x_9718) ;  /* 0x0000000075087348 */ /* 0x000fea0003c00000 */
[----:B------:R0:W1:Y:S02]  /*2760*/  SHFL.BFLY P6, R123, R124, R111, R118 ;  /* 0x0c00006f7c7b7389 */ /* 0x00006400000c0076 */
[----:B01----:R-:W-:Y:S01]  /*2770*/  ENDCOLLECTIVE ;  /* 0x000000000000791b */ /* 0x003fe20003800000 */
.L_x_9718:
        /* <DEDUP_REMOVED lines=52> */
[----:B------:R-:W-:-:S04]  /*2ac0*/  MOV R118, 0x1f ;  /* 0x0000001f00767802 */ /* 0x000fc80000000f00 */
[----:B------:R-:W-:-:S07]  /*2ad0*/  MOV R124, R108 ;  /* 0x0000006c007c7202 */ /* 0x000fce0000000f00 */
[----:B------:R-:W-:Y:S05]  /*2ae0*/  WARPSYNC.COLLECTIVE R117, `(.L_x_9719) ;  /* 0x0000000075087348 */ /* 0x000fea0003c00000 */
[----:B------:R0:W1:Y:S02]  /*2af0*/  SHFL.BFLY P6, R123, R124, R111, R118 ;  /* 0x0c00006f7c7b7389 */ /* 0x00006400000c0076 */
[----:B01----:R-:W-:Y:S01]  /*2b00*/  ENDCOLLECTIVE ;  /* 0x000000000000791b */ /* 0x003fe20003800000 */
.L_x_9719:
[----:B------:R-:W-:Y:S01]  /*2b10*/  HFMA2.MMA R111, -RZ, RZ, 0, 1.1920928955078125e-07 ;  /* 0x00000002ff6f7435 */ /* 0x000fe200000001ff */
[----:B------:R-:W-:-:S05]  /*2b20*/  MOV R109, R123 ;  /* 0x0000007b006d7202 */ /* 0x000fca0000000f00 */
[----:B------:R-:W-:-:S05]  /*2b30*/  FADD.FTZ R109, R108, R109 ;  /* 0x0000006d6c6d7221 */ /* 0x000fca0000010000 */
[----:B------:R-:W-:-:S07]  /*2b40*/  MOV R124, R109 ;  /* 0x0000006d007c7202 */ /* 0x000fce0000000f00 */
[----:B------:R-:W-:Y:S05]  /*2b50*/  WARPSYNC.COLLECTIVE R117, `(.L_x_9720) ;  /* 0x0000000075087348 */ /* 0x000fea0003c00000 */
[----:B------:R0:W1:Y:S02]  /*2b60*/  SHFL.BFLY P6, R123, R124, R111, R118 ;  /* 0x0c00006f7c7b7389 */ /* 0x00006400000c0076 */
[----:B01----:R-:W-:Y:S01]  /*2b70*/  ENDCOLLECTIVE ;  /* 0x000000000000791b */ /* 0x003fe20003800000 */
.L_x_9720:
[----:B------:R-:W-:Y:S01]  /*2b80*/  HFMA2.MMA R111, -RZ, RZ, 0, 2.384185791015625e-07 ;  /* 0x00000004ff6f7435 */ /* 0x000fe200000001ff */
[----:B------:R-:W-:-:S05]  /*2b90*/  MOV R120, R123 ;  /* 0x0000007b00787202 */ /* 0x000fca0000000f00 */
[----:B------:R-:W-:-:S05]  /*2ba0*/  FADD.FTZ R120, R109, R120 ;  /* 0x000000786d787221 */ /* 0x000fca0000010000 */
[----:B------:R-:W-:-:S07]  /*2bb0*/  MOV R124, R120 ;  /* 0x00000078007c7202 */ /* 0x000fce0000000f00 */
[----:B------:R-:W-:Y:S05]  /*2bc0*/  WARPSYNC.COLLECTIVE R117, `(.L_x_9721) ;  /* 0x0000000075087348 */ /* 0x000fea0003c00000 */
[----:B------:R0:W1:Y:S02]  /*2bd0*/  SHFL.BFLY P6, R123, R124, R111, R118 ;  /* 0x0c00006f7c7b7389 */ /* 0x00006400000c0076 */
[----:B01----:R-:W-:Y:S01]  /*2be0*/  ENDCOLLECTIVE ;  /* 0x000000000000791b */ /* 0x003fe20003800000 */
.L_x_9721:
[----:B------:R-:W-:Y:S01]  /*2bf0*/  HFMA2.MMA R111, -RZ, RZ, 0, 4.76837158203125e-07 ;  /* 0x00000008ff6f7435 */ /* 0x000fe200000001ff */
[----:B------:R-:W-:-:S05]  /*2c00*/  MOV R119, R123 ;  /* 0x0000007b00777202 */ /* 0x000fca0000000f00 */
[----:B------:R-:W-:-:S05]  /*2c10*/  FADD.FTZ R119, R120, R119 ;  /* 0x0000007778777221 */ /* 0x000fca0000010000 */
[----:B------:R-:W-:-:S07]  /*2c20*/  MOV R124, R119 ;  /* 0x00000077007c7202 */ /* 0x000fce0000000f00 */
[----:B------:R-:W-:Y:S05]  /*2c30*/  WARPSYNC.COLLECTIVE R117, `(.L_x_9722) ;  /* 0x0000000075087348 */ /* 0x000fea0003c00000 */
[----:B------:R0:W1:Y:S02]  /*2c40*/  SHFL.BFLY P6, R123, R124, R111, R118 ;  /* 0x0c00006f7c7b7389 */ /* 0x00006400000c0076 */
[----:B01----:R-:W-:Y:S01]  /*2c50*/  ENDCOLLECTIVE ;  /* 0x000000000000791b */ /* 0x003fe20003800000 */
.L_x_9722:
[----:B------:R-:W-:Y:S01]  /*2c60*/  HFMA2.MMA R111, -RZ, RZ, 0, 9.5367431640625e-07 ;  /* 0x00000010ff6f7435 */ /* 0x000fe200000001ff */
[----:B------:R-:W-:-:S05]  /*2c70*/  MOV R122, R123 ;  /* 0x0000007b007a7202 */ /* 0x000fca0000000f00 */
[----:B------:R-:W-:-:S05]  /*2c80*/  FADD.FTZ R122, R119, R122 ;  /* 0x0000007a777a7221 */ /* 0x000fca0000010000 */
[----:B------:R-:W-:-:S07]  /*2c90*/  MOV R124, R122 ;  /* 0x0000007a007c7202 */ /* 0x000fce0000000f00 */
[----:B------:R-:W-:Y:S05]  /*2ca0*/  WARPSYNC.COLLECTIVE R117, `(.L_x_9723) ;  /* 0x0000000075087348 */ /* 0x000fea0003c00000 */
[----:B------:R0:W1:Y:S02]  /*2cb0*/  SHFL.BFLY P6, R123, R124, R111, R118 ;  /* 0x0c00006f7c7b7389 */ /* 0x00006400000c0076 */
[----:B01----:R-:W-:Y:S01]  /*2cc0*/  ENDCOLLECTIVE ;  /* 0x000000000000791b */ /* 0x003fe20003800000 */
.L_x_9723:
[----:B------:R-:W-:Y:S01]  /*2cd0*/  MOV R121, R123 ;  /* 0x0000007b00797202 */ /* 0x000fe20000000f00 */
[----:B------:R-:W-:Y:S06]  /*2ce0*/  BRA `(.L_x_9724) ;  /* 0xffffffec00007947 */ /* 0x000fec000383ffff */
.L_x_9725:
        /* <DEDUP_REMOVED lines=9> */
.L_x_23276:


//--------------------- .text._ZN10layer_norm13ln_fwd_kernelINS_13Kernel_traitsIf13__nv_bfloat16fS2_fjLj6144ELj1ELj1ELj8ELj16ENS_18Kernel_traits_baseILj6144EfS2_fS2_fjLj256EEEEELb0ELb1ELb0ELb1EEEvNS_9FwdParamsE --------------------------
	.section	.text._ZN10layer_norm13ln_fwd_kernelINS_13Kernel_traitsIf13__nv_bfloat16fS2_fjLj6144ELj1ELj1ELj8ELj16ENS_18Kernel_traits_baseILj6144EfS2_fS2_fjLj256EEEEELb0ELb1ELb0ELb1EEEvNS_9FwdParamsE,"ax",@progbits
	.align	128
        .global         _ZN10layer_norm13ln_fwd_kernelINS_13Kernel_traitsIf13__nv_bfloat16fS2_fjLj6144ELj1ELj1ELj8ELj16ENS_18Kernel_traits_baseILj6144EfS2_fS2_fjLj256EEEEELb0ELb1ELb0ELb1EEEvNS_9FwdParamsE
        .type           _ZN10layer_norm13ln_fwd_kernelINS_13Kernel_traitsIf13__nv_bfloat16fS2_fjLj6144ELj1ELj1ELj8ELj16ENS_18Kernel_traits_baseILj6144EfS2_fS2_fjLj256EEEEELb0ELb1ELb0ELb1EEEvNS_9FwdParamsE,@function
        .size           _ZN10layer_norm13ln_fwd_kernelINS_13Kernel_traitsIf13__nv_bfloat16fS2_fjLj6144ELj1ELj1ELj8ELj16ENS_18Kernel_traits_baseILj6144EfS2_fS2_fjLj256EEEEELb0ELb1ELb0ELb1EEEvNS_9FwdParamsE,(.L_x_23277 - _ZN10layer_norm13ln_fwd_kernelINS_13Kernel_traitsIf13__nv_bfloat16fS2_fjLj6144ELj1ELj1ELj8ELj16ENS_18Kernel_traits_baseILj6144EfS2_fS2_fjLj256EEEEELb0ELb1ELb0ELb1EEEvNS_9FwdParamsE)
        .other          _ZN10layer_norm13ln_fwd_kernelINS_13Kernel_traitsIf13__nv_bfloat16fS2_fjLj6144ELj1ELj1ELj8ELj16ENS_18Kernel_traits_baseILj6144EfS2_fS2_fjLj256EEEEELb0ELb1ELb0ELb1EEEvNS_9FwdParamsE,@"STO_CUDA_ENTRY STV_DEFAULT"
_ZN10layer_norm13ln_fwd_kernelINS_13Kernel_traitsIf13__nv_bfloat16fS2_fjLj6144ELj1ELj1ELj8ELj16ENS_18Kernel_traits_baseILj6144EfS2_fS2_fjLj256EEEEELb0ELb1ELb0ELb1EEEvNS_9FwdParamsE:
.text._ZN10layer_norm13ln_fwd_kernelINS_13Kernel_traitsIf13__nv_bfloat16fS2_fjLj6144ELj1ELj1ELj8ELj16ENS_18Kernel_traits_baseILj6144EfS2_fS2_fjLj256EEEEELb0ELb1ELb0ELb1EEEvNS_9FwdParamsE:
        /* <DEDUP_REMOVED lines=19> */
[----:B0-----:R-:W-:Y:S02]  /*0130*/  SHF.L.U32 R2, R0, 0x5, RZ ;  /* 0x0000000500027819 */ /* 0x001fe400000006ff */
[----:B------:R-:W-:Y:S02]  /*0140*/  SHF.R.U32.HI R8, RZ, 0x8, R0 ;  /* 0x00000008ff087819 */ /* 0x000fe40000011600 */
[----:B------:R-:W-:-:S02]  /*0150*/  LOP3.LUT R4, R2, 0x1fe0, RZ, 0xc0, !PT ;  /* 0x00001fe002047812 */ /* 0x000fc400078ec0ff */
[----:B------:R-:W-:Y:S02]  /*0160*/  LOP3.LUT R116, R0, 0xff, RZ, 0xc0, !PT ;  /* 0x000000ff00747812 */ /* 0x000fe400078ec0ff */
[C---:B------:R-:W-:Y:S02]  /*0170*/  IADD3 R2, P2, R4.reuse, UR4, RZ ;  /* 0x0000000404027c10 */ /* 0x040fe4000ff5e0ff */
[----:B------:R-:W-:Y:S01]  /*0180*/  IADD3 R4, P1, R4, UR6, RZ ;  /* 0x0000000604047c10 */ /* 0x000fe2000ff3e0ff */
[----:B------:R-:W0:Y:S01]  /*0190*/  S2UR UR6, SR_CTAID.X ;  /* 0x00000000000679c3 */ /* 0x000e220000002500 */
[----:B------:R-:W-:Y:S01]  /*01a0*/  IADD3.X R3, RZ, UR5, RZ, P2, !PT ;  /* 0x00000005ff037c10 */ /* 0x000fe200097fe4ff */
[----:B------:R-:W-:Y:S01]  /*01b0*/  ULDC.64 UR4, c[0x0][0x208] ;  /* 0x0000820000047ab9 */ /* 0x000fe20000000a00 */
[----:B------:R-:W-:Y:S01]  /*01c0*/  IADD3.X R5, RZ, UR7, RZ, P1, !PT ;  /* 0x00000007ff057c10 */ /* 0x000fe20008ffe4ff */
[----:B------:R-:W-:Y:S01]  /*01d0*/  ULDC UR7, c[0x0][0x214] ;  /* 0x0000850000077ab9 */ /* 0x000fe20000000800 */
[----:B------:R-:W-:Y:S01]  /*01e0*/  LEA R6, P3, R116, UR8, 0x5 ;  /* 0x0000000874067c11 */ /* 0x000fe2000f8628ff */
[----:B------:R1:W5:Y:S03]  /*01f0*/  @P0 LDG.E.128 R104, desc[UR4][R2.64] ;  /* 0x0000000402680981 */ /* 0x000366000c1e1d00 */
[----:B------:R-:W-:Y:S01]  /*0200*/  IADD3.X R7, RZ, UR9, RZ, P3, !PT ;  /* 0x00000009ff077c10 */ /* 0x000fe20009ffe4ff */
[----:B------:R1:W5:Y:S04]  /*0210*/  @P0 LDG.E.128 R100, desc[UR4][R2.64+0x10] ;  /* 0x0000100402640981 */ /* 0x000368000c1e1d00 */
[----:B------:R1:W5:Y:S04]  /*0220*/  @P0 LDG.E.128 R96, desc[UR4][R2.64+0x2000] ;  /* 0x0020000402600981 */ /* 0x000368000c1e1d00 */
[----:B------:R1:W5:Y:S04]  /*0230*/  @P0 LDG.E.128 R92, desc[UR4][R2.64+0x2010] ;  /* 0x00201004025c0981 */ /* 0x000368000c1e1d00 */
[----:B------:R1:W5:Y:S01]  /*0240*/  @P0 LDG.E.128 R88, desc[UR4][R2.64+0x4000] ;  /* 0x0040000402580981 */ /* 0x000362000c1e1d00 */
[----:B0-----:R-:W-:-:S03]  /*0250*/  IADD3 R9, R8, UR6, RZ ;  /* 0x0000000608097c10 */ /* 0x001fc6000fffe0ff */
        /* <DEDUP_REMOVED lines=16> */
[----:B------:R-:W-:Y:S01]  /*0360*/  SHF.L.U32 R2, R8, 0x3, RZ ;  /* 0x0000000308027819 */ /* 0x000fe200000006ff */
[----:B------:R-:W-:Y:S01]  /*0370*/  HFMA2.MMA R123, -RZ, RZ, 0, 5.9604644775390625e-08 ;  /* 0x00000001ff7b7435 */ /* 0x000fe200000001ff */
[----:B------:R-:W-:Y:S01]  /*0380*/  SHF.R.U32.HI R117, RZ, 0x5, R0 ;  /* 0x00000005ff757819 */ /* 0x000fe20000011600 */
[----:B------:R-:W-:Y:S01]  /*0390*/  ULDC UR12, c[0x0][0x290] ;  /* 0x0000a400000c7ab9 */ /* 0x000fe20000000800 */
[----:B------:R-:W-:Y:S01]  /*03a0*/  ISETP.NE.U32.AND P0, PT, RZ, UR6, PT ;  /* 0x00000006ff007c0c */ /* 0x000fe2000bf05070 */
[----:B------:R-:W-:Y:S01]  /*03b0*/  ULDC.U8 UR6, c[0x0][0x2a0] ;  /* 0x0000a80000067ab9 */ /* 0x000fe20000000000 */
[----:B------:R-:W-:Y:S01]  /*03c0*/  MOV R3, R9 ;  /* 0x0000000900037202 */ /* 0x000fe20000000f00 */
[----:B------:R-:W-:Y:S01]  /*03d0*/  ULDC.64 UR8, c[0x0][0x230] ;  /* 0x00008c0000087ab9 */ /* 0x000fe20000000a00 */
[----:B------:R-:W-:Y:S01]  /*03e0*/  ISETP.NE.AND P3, PT, RZ, UR6, PT ;  /* 0x00000006ff007c0c */ /* 0x000fe2000bf65270 */
[----:B------:R-:W-:Y:S01]  /*03f0*/  ULDC.64 UR10, c[0x0][0x238] ;  /* 0x00008e00000a7ab9 */ /* 0x000fe20000000a00 */
[----:B------:R-:W-:Y:S01]  /*0400*/  LOP3.LUT R118, R0, 0x1f, RZ, 0xc0, !PT ;  /* 0x0000001f00767812 */ /* 0x000fe200078ec0ff */
[----:B------:R-:W-:Y:S01]  /*0410*/  ULDC.64 UR14, c[0x0][0x2b8] ;  /* 0x0000ae00000e7ab9 */ /* 0x000fe20000000a00 */
[----:B------:R-:W-:Y:S01]  /*0420*/  LOP3.LUT R117, R117, 0x7, RZ, 0xc0, !PT ;  /* 0x0000000775757812 */ /* 0x000fe200078ec0ff */
[----:B------:R-:W-:Y:S01]  /*0430*/  ULDC.64 UR16, c[0x0][0x210] ;  /* 0x0000840000107ab9 */ /* 0x000fe20000000a00 */
[----:B------:R-:W-:-:S02]  /*0440*/  IADD3 R119, R2, 0x8, RZ ;  /* 0x0000000802777810 */ /* 0x000fc40007ffe0ff */
[----:B------:R-:W-:Y:S01]  /*0450*/  ISETP.NE.AND.EX P0, PT, RZ, UR7, PT, P0 ;  /* 0x00000007ff007c0c */ /* 0x000fe2000bf05300 */
[----:B0-----:R-:W-:-:S12]  /*0460*/  ULDC UR7, c[0x0][0x218] ;  /* 0x0000860000077ab9 */ /* 0x001fd80000000800 */
.L_x_9727:
        /* <DEDUP_REMOVED lines=15> */
[----:B------:R0:W4:Y:S01]  /*0560*/  @P1 LDG.E.128 R28, desc[UR4][R12.64+0x10] ;  /* 0x000010040c1c1981 */ /* 0x000122000c1e1d00 */
[----:B------:R-:W-:Y:S02]  /*0570*/  MOV R124, 0x3f800000 ;  /* 0x3f800000007c7802 */ /* 0x000fe40000000f00 */
[----:B------:R-:W-:-:S04]  /*0580*/  ISETP.NE.U32.AND P2, PT, RZ, UR8, PT ;  /* 0x00000008ff007c0c */ /* 0x000fc8000bf45070 */
[----:B------:R-:W-:Y:S02]  /*0590*/  ISETP.NE.AND.EX P2, PT, RZ, UR9, PT, P2 ;  /* 0x00000009ff007c0c */ /* 0x000fe4000bf45320 */
[C---:B------:R-:W-:Y:S02]  /*05a0*/  IADD3 R120, R121.reuse, 0x100, RZ ;  /* 0x0000010079787810 */ /* 0x040fe40007ffe0ff */
[----:B------:R-:W-:-:S04]  /*05b0*/  LEA R10, P4, R121, UR10, 0x5 ;  /* 0x0000000a790a7c11 */ /* 0x000fc8000f8828ff */
[----:B------:R-:W-:Y:S02]  /*05c0*/  LEA.HI.X R11, R121, UR11, RZ, 0x5, P4 ;  /* 0x0000000b790b7c11 */ /* 0x000fe4000a0f2cff */
[----:B--2---:R-:W-:Y:S02]  /*05d0*/  @P0 SHF.L.U32 R124, R8, 0x10, RZ ;  /* 0x00000010087c0819 */ /* 0x004fe400000006ff */
[C---:B---3--:R-:W-:Y:S02]  /*05e0*/  PRMT R8, R4.reuse, 0x7632, R8 ;  /* 0x0000763204087816 */ /* 0x048fe40000000008 */
[----:B------:R-:W-:Y:S02]  /*05f0*/  SHF.L.U32 R9, R4, 0x10, RZ ;  /* 0x0000001004097819 */ /* 0x000fe400000006ff */
[C---:B------:R-:W-:Y:S02]  /*0600*/  PRMT R14, R6.reuse, 0x7632, R14 ;  /* 0x00007632060e7816 */ /* 0x040fe4000000000e */
[----:B------:R-:W-:-:S02]  /*0610*/  SHF.L.U32 R17, R6, 0x10, RZ ;  /* 0x0000001006117819 */ /* 0x000fc400000006ff */
[----:B------:R-:W-:Y:S02]  /*0620*/  PRMT R4, R5, 0x7632, R4 ;  /* 0x0000763205047816 */ /* 0x000fe40000000004 */
[----:B------:R-:W-:Y:S02]  /*0630*/  PRMT R6, R7, 0x7632, R6 ;  /* 0x0000763207067816 */ /* 0x000fe40000000006 */
[----:B------:R-:W-:Y:S02]  /*0640*/  SHF.L.U32 R15, R5, 0x10, RZ ;  /* 0x00000010050f7819 */ /* 0x000fe400000006ff */
[----:B------:R-:W-:Y:S02]  /*0650*/  SHF.L.U32 R19, R7, 0x10, RZ ;  /* 0x0000001007137819 */ /* 0x000fe400000006ff */
[----:B------:R-:W-:Y:S02]  /*0660*/  SHF.L.U32 R5, R8, 0x10, RZ ;  /* 0x0000001008057819 */ /* 0x000fe400000006ff */
[----:B------:R-:W-:-:S02]  /*0670*/  SHF.L.U32 R7, R4, 0x10, RZ ;  /* 0x0000001004077819 */ /* 0x000fc400000006ff */
        /* <DEDUP_REMOVED lines=42> */
[----:B0-----:R-:W-:Y:S02]  /*0920*/  SHF.L.U32 R11, R4, 0x10, RZ ;  /* 0x00000010040b7819 */ /* 0x001fe400000006ff */
[C---:B------:R-:W-:Y:S02]  /*0930*/  PRMT R12, R6.reuse, 0x7632, R12 ;  /* 0x00007632060c7816 */ /* 0x040fe4000000000c */
[----:B------:R-:W-:Y:S02]  /*0940*/  SHF.L.U32 R15, R6, 0x10, RZ ;  /* 0x00000010060f7819 */ /* 0x000fe400000006ff */
[----:B------:R-:W-:-:S02]  /*0950*/  SHF.L.U32 R13, R5, 0x10, RZ ;  /* 0x00000010050d7819 */ /* 0x000fc400000006ff */
[----:B------:R-:W-:Y:S02]  /*0960*/  PRMT R6, R7, 0x7632, R6 ;  /* 0x0000763207067816 */ /* 0x000fe40000000006 */
[----:B------:R-:W-:Y:S02]  /*0970*/  PRMT R10, R4, 0x7632, R10 ;  /* 0x00007632040a7816 */ /* 0x000fe4000000000a */
[----:B------:R-:W-:Y:S01]  /*0980*/  PRMT R4, R5, 0x7632, R4 ;  /* 0x0000763205047816 */ /* 0x000fe20000000004 */
[-C--:B------:R-:W-:Y:S01]  /*0990*/  FMUL.FTZ R5, R11, R124.reuse ;  /* 0x0000007c0b057220 */ /* 0x080fe20000410000 */
[----:B------:R-:W-:Y:S01]  /*09a0*/  SHF.L.U32 R111, R7, 0x10, RZ ;  /* 0x00000010076f7819 */ /* 0x000fe200000006ff */
[-C--:B------:R-:W-:Y:S01]  /*09b0*/  FMUL.FTZ R7, R13, R124.reuse ;  /* 0x0000007c0d077220 */ /* 0x080fe20000410000 */
[----:B------:R-:W-:Y:S01]  /*09c0*/  SHF.L.U32 R125, R6, 0x10, RZ ;  /* 0x00000010067d7819 */ /* 0x000fe200000006ff */
[----:B-1----:R-:W-:Y:S01]  /*09d0*/  FMUL.FTZ R9, R15, R124 ;  /* 0x0000007c0f097220 */ /* 0x002fe20000410000 */
[----:B------:R-:W-:-:S02]  /*09e0*/  SHF.L.U32 R11, R10, 0x10, RZ ;  /* 0x000000100a0b7819 */ /* 0x000fc400000006ff */
        /* <DEDUP_REMOVED lines=10> */
[----:B------:R-:W-:Y:S01]  /*0a90*/  IADD3 R122, R121, 0x200, RZ ;  /* 0x00000200797a7810 */ /* 0x000fe20007ffe0ff */
        /* <DEDUP_REMOVED lines=15> */
[----:B------:R-:W-:-:S03]  /*0b90*/  IMAD.WIDE.U32 R108, R122, 0x10, R108 ;  /* 0x000000107a6c7825 */ /* 0x000fc600078e006c */
[----:B------:R-:W-:Y:S04]  /*0ba0*/  STG.E.128 desc[UR4][R4.64], R12 ;  /* 0x0000000c04007986 */ /* 0x000fe8000c101d04 */
[----:B------:R0:W-:Y:S04]  /*0bb0*/  STG.E.128 desc[UR4][R4.64+0x10], R8 ;  /* 0x0000100804007986 */ /* 0x0001e8000c101d04 */
[----:B------:R-:W0:Y:S01]  /*0bc0*/  LDG.E.128 R108, desc[UR4][R108.64] ;  /* 0x000000046c6c7981 */ /* 0x000e22000c1e1d00 */
[----:B------:R-:W-:Y:S02]  /*0bd0*/  @P1 LEA R6, P4, R122, UR8, 0x5 ;  /* 0x000000087a061c11 */ /* 0x000fe4000f8828ff */
[----:B------:R-:W-:-:S02]  /*0be0*/  @P1 MOV R32, R112 ;  /* 0x0000007000201202 */ /* 0x000fc40000000f00 */
        /* <DEDUP_REMOVED lines=14> */
[----:B------:R-:W-:-:S05]  /*0cd0*/  SHF.L.U32 R5, R109, 0x10, RZ ;  /* 0x000000106d057819 */ /* 0x000fca00000006ff */
[----:B------:R-:W-:-:S04]  /*0ce0*/  FMUL.FTZ R5, R5, R124 ;  /* 0x0000007c05057220 */ /* 0x000fc80000410000 */
[----:B-1----:R-:W-:Y:S01]  /*0cf0*/  FMUL.FTZ R6, R42, R5 ;  /* 0x000000052a067220 */ /* 0x002fe20000410000 */
[----:B------:R-:W-:Y:S02]  /*0d00*/  SHF.L.U32 R5, R110, 0x10, RZ ;  /* 0x000000106e057819 */ /* 0x000fe400000006ff */
[----:B--2---:R-:W-:-:S03]  /*0d10*/  @P1 MOV R112, R32 ;  /* 0x0000002000701202 */ /* 0x004fc60000000f00 */
[----:B------:R-:W-:Y:S02]  /*0d20*/  FMUL.FTZ R5, R5, R124 ;  /* 0x0000007c05057220 */ /* 0x000fe40000410000 */
[----:B------:R-:W-:Y:S02]  /*0d30*/  @P2 FADD.FTZ R4, R4, R112 ;  /* 0x0000007004042221 */ /* 0x000fe40000010000 */
[----:B------:R-:W-:Y:S01]  /*0d40*/  FMUL.FTZ R112, R36, R5 ;  /* 0x0000000524707220 */ /* 0x000fe20000410000 */
[----:B------:R-:W-:Y:S02]  /*0d50*/  PRMT R5, R109, 0x7632, R5 ;  /* 0x000076326d057816 */ /* 0x000fe40000000005 */
[----:B------:R-:W-:Y:S02]  /*0d60*/  SHF.L.U32 R109, R111, 0x10, RZ ;  /* 0x000000106f6d7819 */ /* 0x000fe400000006ff */
[----:B------:R-:W-:Y:S02]  /*0d70*/  PRMT R108, R108, 0x7632, R108 ;  /* 0x000076326c6c7816 */ /* 0x000fe4000000006c */
[----:B------:R-:W-:-:S02]  /*0d80*/  PRMT R110, R110, 0x7632, R110 ;  /* 0x000076326e6e7816 */ /* 0x000fc4000000006e */
[----:B------:R-:W-:Y:S02]  /*0d90*/  SHF.L.U32 R5, R5, 0x10, RZ ;  /* 0x0000001005057819 */ /* 0x000fe400000006ff */
[----:B------:R-:W-:Y:S01]  /*0da0*/  PRMT R111, R111, 0x7632, R111 ;  /* 0x000076326f6f7816 */ /* 0x000fe2000000006f */
[----:B------:R-:W-:Y:S01]  /*0db0*/  FMUL.FTZ R125, R109, R124 ;  /* 0x0000007c6d7d7220 */ /* 0x000fe20000410000 */
[----:B---3--:R-:W-:Y:S02]  /*0dc0*/  @P1 MOV R16, R28 ;  /* 0x0000001c00101202 */ /* 0x008fe40000000f00 */
[----:B------:R-:W-:Y:S01]  /*0dd0*/  SHF.L.U32 R7, R108, 0x10, RZ ;  /* 0x000000106c077819 */ /* 0x000fe200000006ff */
[----:B------:R-:W-:Y:S01]  /*0de0*/  FMUL.FTZ R108, R5, R124 ;  /* 0x0000007c056c7220 */ /* 0x000fe20000410000 */
[----:B------:R-:W-:Y:S02]  /*0df0*/  @P1 MOV R114, R34 ;  /* 0x0000002200721202 */ /* 0x000fe40000000f00 */
[----:B------:R-:W-:-:S02]  /*0e00*/  SHF.L.U32 R109, R110, 0x10, RZ ;  /* 0x000000106e6d7819 */ /* 0x000fc400000006ff */
[----:B------:R-:W-:Y:S01]  /*0e10*/  SHF.L.U32 R111, R111, 0x10, RZ ;  /* 0x000000106f6f7819 */ /* 0x000fe200000006ff */
[----:B------:R-:W-:Y:S01]  /*0e20*/  @P2 FADD.FTZ R112, R112, R16 ;  /* 0x0000001070702221 */ /* 0x000fe20000010000 */
[----:B------:R-:W-:Y:S01]  /*0e30*/  FMUL.FTZ R16, R7, R124 ;  /* 0x0000007c07107220 */ /* 0x000fe20000410000 */
[----:B------:R-:W-:Y:S01]  /*0e40*/  @P1 MOV R115, R35 ;  /* 0x0000002300731202 */ /* 0x000fe20000000f00 */
        /* <DEDUP_REMOVED lines=17> */
[----:B------:R-:W-:Y:S01]  /*0f60*/  FADD.FTZ R19, R21, R18 ;  /* 0x0000001215137221 */ /* 0x000fe20000010000 */
[----:B------:R-:W-:-:S03]  /*0f70*/  FMUL.FTZ R5, R41, R16 ;  /* 0x0000001029057220 */ /* 0x000fc60000410000 */
        /* <DEDUP_REMOVED lines=97> */
.L_x_9738:
[C---:B------:R-:W-:Y:S01]  /*1590*/  ISETP.NE.AND P2, PT, R118.reuse, RZ, PT ;  /* 0x000000ff7600720c */ /* 0x040fe20003f45270 */
        /* <DEDUP_REMOVED lines=98> */
[C---:B0-----:R-:W-:Y:S01]  /*1bc0*/  FMUL.FTZ R110, R109.reuse, R110 ;  /* 0x0000006e6d6e7220 */ /* 0x041fe20000410000 */
[----:B------:R-:W-:Y:S01]  /*1bd0*/  FMUL.FTZ R27, R109, R4 ;  /* 0x000000046d1b7220 */ /* 0x000fe20000410000 */
[--C-:B------:R-:W-:Y:S01]  /*1be0*/  FADD.FTZ R26, R26, -R108.reuse ;  /* 0x8000006c1a1a7221 */ /* 0x100fe20000010000 */
[--C-:B------:R-:W-:Y:S01]  /*1bf0*/  FADD.FTZ R7, R7, -R108.reuse ;  /* 0x8000006c07077221 */ /* 0x100fe20000010000 */
[----:B------:R0:W-:Y:S01]  /*1c00*/  @!P2 STG.E desc[UR4][R18.64], R111 ;  /* 0x0000006f1200a986 */ /* 0x0001e2000c101904 */
[--C-:B------:R-:W-:Y:S01]  /*1c10*/  FADD.FTZ R5, R5, -R108.reuse ;  /* 0x8000006c05057221 */ /* 0x100fe20000010000 */
[--C-:B------:R-:W-:Y:S01]  /*1c20*/  FADD.FTZ R112, R112, -R108.reuse ;  /* 0x8000006c70707221 */ /* 0x100fe20000010000 */
[--C-:B------:R-:W-:Y:S01]  /*1c30*/  FADD.FTZ R113, R113, -R108.reuse ;  /* 0x8000006c71717221 */ /* 0x100fe20000010000 */
[----:B------:R1:W-:Y:S01]  /*1c40*/  @!P2 STG.E desc[UR4][R16.64], R109 ;  /* 0x0000006d1000a986 */ /* 0x0003e2000c101904 */
[----:B------:R-:W-:Y:S01]  /*1c50*/  FADD.FTZ R114, R114, -R108 ;  /* 0x8000006c72727221 */ /* 0x000fe20000010000 */
[C---:B------:R-:W-:Y:S01]  /*1c60*/  FMUL.FTZ R25, R109.reuse, R22 ;  /* 0x000000166d197220 */ /* 0x040fe20000410000 */
[C---:B------:R-:W-:Y:S01]  /*1c70*/  FMUL.FTZ R124, R109.reuse, R124 ;  /* 0x0000007c6d7c7220 */ /* 0x040fe20000410000 */
[----:B------:R-:W-:Y:S01]  /*1c80*/  FMUL.FTZ R22, R109, R7 ;  /* 0x000000076d167220 */ /* 0x000fe20000410000 */
[----:B------:R-:W-:Y:S01]  /*1c90*/  IADD3 R3, R3, UR16, RZ ;  /* 0x0000001003037c10 */ /* 0x000fe2000fffe0ff */
[----:B------:R-:W-:Y:S01]  /*1ca0*/  FFMA.FTZ R7, R78, R25, R102 ;  /* 0x000000194e077223 */ /* 0x000fe20000010066 */
[C---:B------:R-:W-:Y:S01]  /*1cb0*/  FMUL.FTZ R25, R109.reuse, R112 ;  /* 0x000000706d197220 */ /* 0x040fe20000410000 */
[C---:B0-----:R-:W-:Y:S01]  /*1cc0*/  FMUL.FTZ R19, R109.reuse, R12 ;  /* 0x0000000c6d137220 */ /* 0x041fe20000410000 */
[C---:B------:R-:W-:Y:S01]  /*1cd0*/  FMUL.FTZ R12, R109.reuse, R15 ;  /* 0x0000000f6d0c7220 */ /* 0x040fe20000410000 */
[C---:B------:R-:W-:Y:S01]  /*1ce0*/  FMUL.FTZ R15, R109.reuse, R8 ;  /* 0x000000086d0f7220 */ /* 0x040fe20000410000 */
[----:B------:R-:W-:Y:S01]  /*1cf0*/  FMUL.FTZ R8, R109, R9 ;  /* 0x000000096d087220 */ /* 0x000fe20000410000 */
[--C-:B-1----:R-:W-:Y:S01]  /*1d00*/  FADD.FTZ R16, R13, -R108.reuse ;  /* 0x8000006c0d107221 */ /* 0x102fe20000010000 */
[----:B------:R-:W-:Y:S01]  /*1d10*/  FADD.FTZ R18, R23, -R108 ;  /* 0x8000006c17127221 */ /* 0x000fe20000010000 */
[C---:B------:R-:W-:Y:S01]  /*1d20*/  FMUL.FTZ R13, R109.reuse, R24 ;  /* 0x000000186d0d7220 */ /* 0x040fe20000410000 */
[C---:B------:R-:W-:Y:S01]  /*1d30*/  FMUL.FTZ R9, R109.reuse, R10 ;  /* 0x0000000a6d097220 */ /* 0x040fe20000410000 */
[C---:B------:R-:W-:Y:S01]  /*1d40*/  FMUL.FTZ R23, R109.reuse, R20 ;  /* 0x000000146d177220 */ /* 0x040fe20000410000 */
[C---:B------:R-:W-:Y:S01]  /*1d50*/  FMUL.FTZ R10, R109.reuse, R11 ;  /* 0x0000000b6d0a7220 */ /* 0x040fe20000410000 */
[----:B------:R-:W-:Y:S01]  /*1d60*/  FMUL.FTZ R20, R109, R21 ;  /* 0x000000156d147220 */ /* 0x000fe20000410000 */
[----:B------:R-:W-:Y:S01]  /*1d70*/  FFMA.FTZ R4, R80, R13, R104 ;  /* 0x0000000d50047223 */ /* 0x000fe20000010068 */
[----:B------:R-:W-:Y:S01]  /*1d80*/  FFMA.FTZ R11, R81, R110, R105 ;  /* 0x0000006e510b7223 */ /* 0x000fe20000010069 */
[----:B------:R-:W-:Y:S01]  /*1d90*/  FMUL.FTZ R111, R109, R6 ;  /* 0x000000066d6f7220 */ /* 0x000fe20000410000 */
[----:B------:R-:W-:Y:S01]  /*1da0*/  FFMA.FTZ R9, R70, R9, R94 ;  /* 0x0000000946097223 */ /* 0x000fe2000001005e */
[----:B------:R-:W-:Y:S01]  /*1db0*/  FFMA.FTZ R10, R71, R10, R95 ;  /* 0x0000000a470a7223 */ /* 0x000fe2000001005f */
[----:B------:R-:W-:Y:S01]  /*1dc0*/  FFMA.FTZ R6, R76, R23, R100 ;  /* 0x000000174c067223 */ /* 0x000fe20000010064 */
[----:B------:R-:W-:Y:S01]  /*1dd0*/  FFMA.FTZ R13, R77, R20, R101 ;  /* 0x000000144d0d7223 */ /* 0x000fe20000010065 */
[C---:B------:R-:W-:Y:S01]  /*1de0*/  FMUL.FTZ R16, R109.reuse, R16 ;  /* 0x000000106d107220 */ /* 0x040fe20000410000 */
[----:B------:R-:W-:Y:S01]  /*1df0*/  FMUL.FTZ R21, R109, R14 ;  /* 0x0000000e6d157220 */ /* 0x000fe20000410000 */
[----:B------:R-:W-:Y:S01]  /*1e00*/  F2FP.BF16.F32.PACK_AB R4, R11, R4 ;  /* 0x000000040b04723e */ /* 0x000fe200000010ff */
[----:B------:R-:W-:Y:S01]  /*1e10*/  FADD.FTZ R108, R115, -R108 ;  /* 0x8000006c736c7221 */ /* 0x000fe20000010000 */
        /* <DEDUP_REMOVED lines=40> */
[----:B------:R-:W-:Y:S02]  /*20a0*/  F2FP.BF16.F32.PACK_AB R13, R22, R13 ;  /* 0x0000000d160d723e */ /* 0x000fe400000010ff */
[----:B------:R-:W-:Y:S02]  /*20b0*/  LEA.HI.X R19, R122, UR15, RZ, 0x4, P5 ;  /* 0x0000000f7a137c11 */ /* 0x000fe4000a8f24ff */
[----:B------:R-:W-:-:S03]  /*20c0*/  ISETP.GE.AND P2, PT, R3, UR17, PT ;  /* 0x0000001103007c0c */ /* 0x000fc6000bf46270 */
[----:B------:R0:W-:Y:S10]  /*20d0*/  STG.E.128 desc[UR4][R18.64], R12 ;  /* 0x0000000c12007986 */ /* 0x0001f4000c101d04 */
[----:B------:R-:W-:Y:S05]  /*20e0*/  @!P2 BRA `(.L_x_9727) ;  /* 0xffffffe000e0a947 */ /* 0x000fea000383ffff */
[----:B------:R-:W-:Y:S05]  /*20f0*/  EXIT ;  /* 0x000000000000794d */ /* 0x000fea0003800000 */
.L_x_9726:
[----:B------:R-:W-:Y:S01]  /*2100*/  HFMA2.MMA R109, -RZ, RZ, 0, 5.9604644775390625e-08 ;  /* 0x00000001ff6d7435 */ /* 0x000fe200000001ff */
[----:B------:R-:W-:Y:S02]  /*2110*/  MOV R108, 0x1f ;  /* 0x0000001f006c7802 */ /* 0x000fe40000000f00 */
[----:B------:R-:W-:-:S08]  /*2120*/  MOV R19, 0xffffffff ;  /* 0xffffffff00137802 */ /* 0x000fd00000000f00 */
[----:B------:R-:W-:Y:S05]  /*2130*/  WARPSYNC.COLLECTIVE R19, `(.L_x_9728) ;  /* 0x0000000013087348 */ /* 0x000fea0003c00000 */
[----:B------:R0:W1:Y:S02]  /*2140*/  SHFL.BFLY P2, R17, R110, R109, R108 ;  /* 0x0c00006d6e117389 */ /* 0x000064000004006c */
[----:B01----:R-:W-:Y:S01]  /*2150*/  ENDCOLLECTIVE ;  /* 0x000000000000791b */ /* 0x003fe20003800000 */
.L_x_9728:
[----:B------:R-:W-:Y:S01]  /*2160*/  HFMA2.MMA R109, -RZ, RZ, 0, 1.1920928955078125e-07 ;  /* 0x00000002ff6d7435 */ /* 0x000fe200000001ff */
[----:B------:R-:W-:-:S05]  /*2170*/  FADD.FTZ R111, R110, R17 ;  /* 0x000000116e6f7221 */ /* 0x000fca0000010000 */
[----:B------:R-:W-:-:S07]  /*2180*/  MOV R110, R111 ;  /* 0x0000006f006e7202 */ /* 0x000fce0000000f00 */
[----:B------:R-:W-:Y:S05]  /*2190*/  WARPSYNC.COLLECTIVE R19, `(.L_x_9729) ;  /* 0x0000000013087348 */ /* 0x000fea0003c00000 */
[----:B------:R0:W1:Y:S02]  /*21a0*/  SHFL.BFLY P2, R17, R110, R109, R108 ;  /* 0x0c00006d6e117389 */ /* 0x000064000004006c */
[----:B01----:R-:W-:Y:S01]  /*21b0*/  ENDCOLLECTIVE ;  /* 0x000000000000791b */ /* 0x003fe20003800000 */
.L_x_9729:
[----:B------:R-:W-:Y:S01]  /*21c0*/  HFMA2.MMA R109, -RZ, RZ, 0, 2.384185791015625e-07 ;  /* 0x00000004ff6d7435 */ /* 0x000fe200000001ff */
[----:B------:R-:W-:-:S05]  /*21d0*/  FADD.FTZ R123, R111, R17 ;  /* 0x000000116f7b7221 */ /* 0x000fca0000010000 */
[----:B------:R-:W-:-:S07]  /*21e0*/  MOV R110, R123 ;  /* 0x0000007b006e7202 */ /* 0x000fce0000000f00 */
[----:B------:R-:W-:Y:S05]  /*21f0*/  WARPSYNC.COLLECTIVE R19, `(.L_x_9730) ;  /* 0x0000000013087348 */ /* 0x000fea0003c00000 */
[----:B------:R0:W1:Y:S02]  /*2200*/  SHFL.BFLY P2, R17, R110, R109, R108 ;  /* 0x0c00006d6e117389 */ /* 0x000064000004006c */
[----:B01----:R-:W-:Y:S01]  /*2210*/  ENDCOLLECTIVE ;  /* 0x000000000000791b */ /* 0x003fe20003800000 */
.L_x_9730:
[----:B------:R-:W-:Y:S01]  /*2220*/  HFMA2.MMA R109, -RZ, RZ, 0, 4.76837158203125e-07 ;  /* 0x00000008ff6d7435 */ /* 0x000fe200000001ff */
[----:B------:R-:W-:-:S05]  /*2230*/  FADD.FTZ R124, R123, R17 ;  /* 0x000000117b7c7221 */ /* 0x000fca0000010000 */
[----:B------:R-:W-:-:S07]  /*2240*/  MOV R110, R124 ;  /* 0x0000007c006e7202 */ /* 0x000fce0000000f00 */
[----:B------:R-:W-:Y:S05]  /*2250*/  WARPSYNC.COLLECTIVE R19, `(.L_x_9731) ;  /* 0x0000000013087348 */ /* 0x000fea0003c00000 */
[----:B------:R0:W1:Y:S02]  /*2260*/  SHFL.BFLY P2, R17, R110, R109, R108 ;  /* 0x0c00006d6e117389 */ /* 0x000064000004006c */
[----:B01----:R-:W-:Y:S01]  /*2270*/  ENDCOLLECTIVE ;  /* 0x000000000000791b */ /* 0x003fe20003800000 */
.L_x_9731:
[----:B------:R-:W-:Y:S01]  /*2280*/  HFMA2.MMA R109, -RZ, RZ, 0, 9.5367431640625e-07 ;  /* 0x00000010ff6d7435 */ /* 0x000fe200000001ff */
[----:B------:R-:W-:-:S05]  /*2290*/  FADD.FTZ R125, R124, R17 ;  /* 0x000000117c7d7221 */ /* 0x000fca0000010000 */
[----:B------:R-:W-:-:S07]  /*22a0*/  MOV R110, R125 ;  /* 0x0000007d006e7202 */ /* 0x000fce0000000f00 */
[----:B------:R-:W-:Y:S05]  /*22b0*/  WARPSYNC.COLLECTIVE R19, `(.L_x_9732) ;  /* 0x0000000013087348 */ /* 0x000fea0003c00000 */
[----:B------:R0:W1:Y:S02]  /*22c0*/  SHFL.BFLY P2, R17, R110, R109, R108 ;  /* 0x0c00006d6e117389 */ /* 0x000064000004006c */
[----:B01----:R-:W-:Y:S01]  /*22d0*/  ENDCOLLECTIVE ;  /* 0x000000000000791b */ /* 0x003fe20003800000 */
.L_x_9732:
        /* <DEDUP_REMOVED lines=55> */
.L_x_9733:
[----:B------:R-:W-:Y:S01]  /*2650*/  HFMA2.MMA R109, -RZ, RZ, 0, 1.1920928955078125e-07 ;  /* 0x00000002ff6d7435 */ /* 0x000fe200000001ff */
[----:B------:R-:W-:-:S05]  /*2660*/  FADD.FTZ R111, R110, R17 ;  /* 0x000000116e6f7221 */ /* 0x000fca0000010000 */
[----:B------:R-:W-:-:S07]  /*2670*/  MOV R110, R111 ;  /* 0x0000006f006e7202 */ /* 0x000fce0000000f00 */
[----:B------:R-:W-:Y:S05]  /*2680*/  WARPSYNC.COLLECTIVE R19, `(.L_x_9734) ;  /* 0x0000000013087348 */ /* 0x000fea0003c00000 */
[----:B------:R0:W1:Y:S02]  /*2690*/  SHFL.BFLY P2, R17, R110, R109, R108 ;  /* 0x0c00006d6e117389 */ /* 0x000064000004006c */
[----:B01----:R-:W-:Y:S01]  /*26a0*/  ENDCOLLECTIVE ;  /* 0x000000000000791b */ /* 0x003fe20003800000 */
.L_x_9734:
[----:B------:R-:W-:Y:S01]  /*26b0*/  HFMA2.MMA R109, -RZ, RZ, 0, 2.384185791015625e-07 ;  /* 0x00000004ff6d7435 */ /* 0x000fe200000001ff */
[----:B------:R-:W-:-:S05]  /*26c0*/  FADD.FTZ R123, R111, R17 ;  /* 0x000000116f7b7221 */ /* 0x000fca0000010000 */
[----:B------:R-:W-:-:S07]  /*26d0*/  MOV R110, R123 ;  /* 0x0000007b006e7202 */ /* 0x000fce0000000f00 */
[----:B------:R-:W-:Y:S05]  /*26e0*/  WARPSYNC.COLLECTIVE R19, `(.L_x_9735) ;  /* 0x0000000013087348 */ /* 0x000fea0003c00000 */
[----:B------:R0:W1:Y:S02]  /*26f0*/  SHFL.BFLY P2, R17, R110, R109, R108 ;  /* 0x0c00006d6e117389 */ /* 0x000064000004006c */
[----:B01----:R-:W-:Y:S01]  /*2700*/  ENDCOLLECTIVE ;  /* 0x000000000000791b */ /* 0x003fe20003800000 */
.L_x_9735:
[----:B------:R-:W-:Y:S01]  /*2710*/  HFMA2.MMA R109, -RZ, RZ, 0, 4.76837158203125e-07 ;  /* 0x00000008ff6d7435 */ /* 0x000fe200000001ff */
[----:B------:R-:W-:-:S05]  /*2720*/  FADD.FTZ R124, R123, R17 ;  /* 0x000000117b7c7221 */ /* 0x000fca0000010000 */
[----:B------:R-:W-:-:S07]  /*2730*/  MOV R110, R124 ;  /* 0x0000007c006e7202 */ /* 0x000fce0000000f00 */
[----:B------:R-:W-:Y:S05]  /*2740*/  WARPSYNC.COLLECTIVE R19, `(.L_x_9736) ;  /* 0x0000000013087348 */ /* 0x000fea0003c00000 */
[----:B------:R0:W1:Y:S02]  /*2750*/  SHFL.BFLY P2, R17, R110, R109, R108 ;  /* 0x0c00006d6e117389 */ /* 0x000064000004006c */
[----:B01----:R-:W-:Y:S01]  /*2760*/  ENDCOLLECTIVE ;  /* 0x000000000000791b */ /* 0x003fe20003800000 */
.L_x_9736:
[----:B------:R-:W-:Y:S01]  /*2770*/  HFMA2.MMA R109, -RZ, RZ, 0, 9.5367431640625e-07 ;  /* 0x00000010ff6d7435 */ /* 0x000fe200000001ff */
[----:B------:R-:W-:-:S05]  /*2780*/  FADD.FTZ R125, R124, R17 ;  /* 0x000000117c7d7221 */ /* 0x000fca0000010000 */
[----:B------:R-:W-:-:S07]  /*2790*/  MOV R110, R125 ;  /* 0x0000007d006e7202 */ /* 0x000fce0000000f00 */
[----:B------:R-:W-:Y:S05]  /*27a0*/  WARPSYNC.COLLECTIVE R19, `(.L_x_9737) ;  /* 0x0000000013087348 */ /* 0x000fea0003c00000 */
[----:B------:R0:W1:Y:S02]  /*27b0*/  SHFL.BFLY P2, R17, R110, R109, R108 ;  /* 0x0c00006d6e117389 */ /* 0x000064000004006c */
[----:B01----:R-:W-:Y:S01]  /*27c0*/  ENDCOLLECTIVE ;  /* 0x000000000000791b */ /* 0x003fe20003800000 */
.L_x_9737:
[----:B------:R-:W-:Y:S05]  /*27d0*/  BRA `(.L_x_9738) ;  /* 0xffffffec006c7947 */ /* 0x000fea000383ffff */
.L_x_9739:
        /* <DEDUP_REMOVED lines=10> */
.L_x_23277:


//--------------------- .text._ZN10layer_norm13ln_fwd_kernelINS_13Kernel_traitsIf13__nv_bfloat16fS2_fjLj6144ELj1ELj1ELj8ELj16ENS_18Kernel_traits_baseILj6144EfS2_fS2_fjLj256EEEEELb0ELb1ELb1ELb0EEEvNS_9FwdParamsE --------------------------
	.section	.text._ZN10layer_norm13ln_fwd_kernelINS_13Kernel_traitsIf13__nv_bfloat16fS2_fjLj6144ELj1ELj1ELj8ELj16ENS_18Kernel_traits_baseILj6144EfS2_fS2_fjLj256EEEEELb0ELb1ELb1ELb0EEEvNS_9FwdParamsE,"ax",@progbits
	.align	128
        .global         _ZN10layer_norm13ln_fwd_kernelINS_13Kernel_traitsIf13__nv_bfloat16fS2_fjLj6144ELj1ELj1ELj8ELj16ENS_18Kernel_traits_baseILj6144EfS2_fS2_fjLj256EEEEELb0ELb1ELb1ELb0EEEvNS_9FwdParamsE
        .type           _ZN10layer_norm13ln_fwd_kernelINS_13Kernel_traitsIf13__nv_bfloat16fS2_fjLj6144ELj1ELj1ELj8ELj16ENS_18Kernel_traits_baseILj6144EfS2_fS2_fjLj256EEEEELb0ELb1ELb1ELb0EEEvNS_9FwdParamsE,@function
        .size           _ZN10layer_norm13ln_fwd_kernelINS_13Kernel_traitsIf13__nv_bfloat16fS2_fjLj6144ELj1ELj1ELj8ELj16ENS_18Kernel_traits_baseILj6144EfS2_fS2_fjLj256EEEEELb0ELb1ELb1ELb0EEEvNS_9FwdParamsE,(.L_x_23278 - _ZN10layer_norm13ln_fwd_kernelINS_13Kernel_traitsIf13__nv_bfloat16fS2_fjLj6144ELj1ELj1ELj8ELj16ENS_18Kernel_traits_baseILj6144EfS2_fS2_fjLj256EEEEELb0ELb1ELb1ELb0EEEvNS_9FwdParamsE)
        .other          _ZN10layer_norm13ln_fwd_kernelINS_13Kernel_traitsIf13__nv_bfloat16fS2_fjLj6144ELj1ELj1ELj8ELj16ENS_18Kernel_traits_baseILj6144EfS2_fS2_fjLj256EEEEELb0ELb1ELb1ELb0EEEvNS_9FwdParamsE,@"STO_CUDA_ENTRY STV_DEFAULT"
_ZN10layer_norm13ln_fwd_kernelINS_13Kernel_traitsIf13__nv_bfloat16fS2_fjLj6144ELj1ELj1ELj8ELj16ENS_18Kernel_traits_baseILj6144EfS2_fS2_fjLj256EEEEELb0ELb1ELb1ELb0EEEvNS_9FwdParamsE:
.text._ZN10layer_norm13ln_fwd_kernelINS_13Kernel_traitsIf13__nv_bfloat16fS2_fjLj6144ELj1ELj1ELj8ELj16ENS_18Kernel_traits_baseILj6144EfS2_fS2_fjLj256EEEEELb0ELb1ELb1ELb0EEEvNS_9FwdParamsE:
        /* <DEDUP_REMOVED lines=36> */
.L_x_9741:
[----:B------:R-:W-:Y:S05]  /*0240*/  BSYNC B0 ;  /* 0x0000000000007941 */ /* 0x000fea0003800000 */
.L_x_9740:
        /* <DEDUP_REMOVED lines=23> */
.L_x_9743:
[----:B------:R-:W-:Y:S05]  /*03c0*/  BSYNC B0 ;  /* 0x0000000000007941 */ /* 0x000fea0003800000 */
.L_x_9742:
        /* <DEDUP_REMOVED lines=22> */
.L_x_9745:
[----:B------:R-:W-:Y:S05]  /*0530*/  BSYNC B0 ;  /* 0x0000000000007941 */ /* 0x000fea0003800000 */
.L_x_9744:
[----:B------:R-:W3:Y:S02]  /*0540*/  S2UR UR6, SR_CTAID.X ;  /* 0x00000000000679c3 */ /* 0x000ee40000002500 */
[----:B---3--:R-:W-:Y:S01]  /*0550*/  LEA.HI R116, R0, UR6, RZ, 0x18 ;  /* 0x0000000600747c11 */ /* 0x008fe2000f8fc0ff */
[----:B------:R-:W-:-:S03]  /*0560*/  ULDC UR6, c[0x0][0x214] ;  /* 0x0000850000067ab9 */ /* 0x000fc60000000800 */
[----:B------:R-:W-:-:S13]  /*0570*/  ISETP.GE.AND P0, PT, R116, UR6, PT ;  /* 0x0000000674007c0c */ /* 0x000fda000bf06270 */
[----:B------:R-:W-:Y:S05]  /*0580*/  @P0 EXIT ;  /* 0x000000000000094d */ /* 0x000fea0003800000 */
[----:B------:R-:W-:Y:S01]  /*0590*/  SHF.R.S32.HI R3, RZ, 0x3, R3 ;  /* 0x00000003ff037819 */ /* 0x000fe20000011403 */
[----:B------:R-:W-:Y:S01]  /*05a0*/  HFMA2.MMA R123, -RZ, RZ, 0, 5.9604644775390625e-08 ;  /* 0x00000001ff7b7435 */ /* 0x000fe200000001ff */
[----:B--2---:R-:W-:Y:S01]  /*05b0*/  LOP3.LUT R77, R0, 0xe0, RZ, 0xc0, !PT ;  /* 0x000000e0004d7812 */ /* 0x004fe200078ec0ff */
        /* <DEDUP_REMOVED lines=9> */
[----:B------:R-:W-:-:S02]  /*0650*/  VIMNMX R77, R77, 0x20, PT ;  /* 0x000000204d4d7848 */ /* 0x000fc40003fe0100 */
[----:B------:R-:W-:Y:S02]  /*0660*/  SHF.L.U32 R3, R0, 0x5, RZ ;  /* 0x0000000500037819 */ /* 0x000fe400000006ff */
[----:B------:R-:W-:Y:S02]  /*0670*/  IADD3 R77, R77, R78, RZ ;  /* 0x0000004e4d4d7210 */ /* 0x000fe40007ffe0ff */
[----:B------:R-:W-:Y:S02]  /*0680*/  LOP3.LUT R3, R3, 0x3e0, RZ, 0xc0, !PT ;  /* 0x000003e003037812 */ /* 0x000fe400078ec0ff */
[----:B------:R-:W-:Y:S02]  /*0690*/  SHF.L.U32 R77, R77, 0x3, RZ ;  /* 0x000000034d4d7819 */ /* 0x000fe400000006ff */
[----:B------:R-:W-:Y:S02]  /*06a0*/  VIADDMNMX R76, R76, -R3, RZ, !PT ;  /* 0x800000034c4c7246 */ /* 0x000fe400078001ff */
[----:B------:R-:W-:-:S02]  /*06b0*/  I2FP.F32.U32 R3, R77 ;  /* 0x0000004d00037245 */ /* 0x000fc40000201000 */
[----:B------:R-:W-:-:S04]  /*06c0*/  VIMNMX R77, R76, 0x20, PT ;  /* 0x000000204c4d7848 */ /* 0x000fc80003fe0100 */
[----:B------:R-:W2:Y:S01]  /*06d0*/  MUFU.RCP R3, R3 ;  /* 0x0000000300037308 */ /* 0x000ea20000001000 */
[----:B------:R-:W-:-:S04]  /*06e0*/  IADD3 R77, R78, R77, RZ ;  /* 0x0000004d4e4d7210 */ /* 0x000fc80007ffe0ff */
[----:B------:R-:W-:-:S07]  /*06f0*/  SHF.L.U32 R117, R77, 0x3, RZ ;  /* 0x000000034d757819 */ /* 0x000fce00000006ff */
.L_x_9807:
[----:B---3--:R-:W3:Y:S08]  /*0700*/  LDC.64 R120, c[0x0][0x280] ;  /* 0x0000a000ff787b82 */ /* 0x008ef00000000a00 */
[----:B------:R-:W4:Y:S01]  /*0710*/  LDC.64 R112, c[0x0][0x288] ;  /* 0x0000a200ff707b82 */ /* 0x000f220000000a00 */
[----:B---3--:R-:W-:-:S06]  /*0720*/  IMAD.WIDE R120, R116, 0x4, R120 ;  /* 0x0000000474787825 */ /* 0x008fcc00078e0278 */
[----:B------:R-:W3:Y:S01]  /*0730*/  LDG.E R120, desc[UR4][R120.64] ;  /* 0x0000000478787981 */ /* 0x000ee2000c1e1900 */
[C---:B----4-:R-:W-:Y:S02]  /*0740*/  IMAD.WIDE R114, R116.reuse, 0x4, R112 ;  /* 0x0000000474727825 */ /* 0x050fe400078e0270 */
[----:B------:R-:W4:Y:S03]  /*0750*/  LDC R113, c[0x0][0x218] ;  /* 0x00008600ff717b82 */ /* 0x000f260000000800 */
[----:B-----5:R0:W5:Y:S01]  /*0760*/  LDG.E R112, desc[UR4][R114.64] ;  /* 0x0000000472707981 */ /* 0x020162000c1e1900 */
[----:B------:R-:W-:Y:S01]  /*0770*/  BSSY B0, `(.L_x_9746) ;  /* 0x0000073000007945 */ /* 0x000fe20003800000 */
[----:B----4-:R-:W-:Y:S01]  /*0780*/  IMAD R119, R116, R113, RZ ;  /* 0x0000007174777224 */ /* 0x010fe200078e02ff */
[----:B---3--:R-:W-:-:S13]  /*0790*/  ISETP.GE.AND P1, PT, R120, 0x1, PT ;  /* 0x000000017800780c */ /* 0x008fda0003f26270 */
        /* <DEDUP_REMOVED lines=17> */
[----:B------:R-:W3:Y:S04]  /*08b0*/  @P0 LDG.E.128 R76, desc[UR4][R90.64] ;  /* 0x000000045a4c0981 */ /* 0x000ee8000c1e1d00 */
[----:B------:R4:W2:Y:S01]  /*08c0*/  @P0 LDG.E.128 R80, desc[UR4][R90.64+0x10] ;  /* 0x000010045a500981 */ /* 0x0008a2000c1e1d00 */
[----:B------:R-:W-:-:S13]  /*08d0*/  ISETP.GT.AND P6, PT, R120, RZ, PT ;  /* 0x000000ff7800720c */ /* 0x000fda0003fc4270 */
[----:B------:R-:W-:Y:S01]  /*08e0*/  @!P6 ISETP.NE.U32.AND P2, PT, R114, RZ, PT ;  /* 0x000000ff7200e20c */ /* 0x000fe20003f45070 */
[----:B0-----:R-:W-:-:S03]  /*08f0*/  @P1 IMAD.WIDE.U32 R92, R122, 0x10, R88 ;  /* 0x000000107a5c1825 */ /* 0x001fc600078e0058 */
[----:B------:R-:W-:Y:S02]  /*0900*/  @!P6 ISETP.NE.AND.EX P2, PT, R115, RZ, PT, P2 ;  /* 0x000000ff7300e20c */ /* 0x000fe40003f45320 */
[----:B------:R2:W5:Y:S01]  /*0910*/  @P1 LDG.E.128 R84, desc[UR4][R92.64] ;  /* 0x000000045c541981 */ /* 0x000562000c1e1d00 */
[----:B------:R-:W-:Y:S01]  /*0920*/  BSSY B1, `(.L_x_9748) ;  /* 0x000001b000017945 */ /* 0x000fe20003800000 */
        /* <DEDUP_REMOVED lines=26> */
.L_x_9749:
[----:B------:R-:W-:Y:S05]  /*0ad0*/  BSYNC B1 ;  /* 0x0000000000017941 */ /* 0x000fea0003800000 */
.L_x_9748:
[----:B------:R-:W-:Y:S04]  /*0ae0*/  BSSY B1, `(.L_x_9750) ;  /* 0x0000007000017945 */ /* 0x000fe80003800000 */
[----:B------:R-:W-:Y:S05]  /*0af0*/  @!P6 BRA `(.L_x_9751) ;  /* 0x000000000014e947 */ /* 0x000fea0003800000 */
[----:B-----5:R-:W-:-:S04]  /*0b00*/  PRMT R89, R84, 0x7632, R89 ;  /* 0x0000763254597816 */ /* 0x020fc80000000059 */
[----:B------:R-:W-:-:S05]  /*0b10*/  SHF.L.U32 R89, R89, 0x10, RZ ;  /* 0x0000001059597819 */ /* 0x000fca00000006ff */
[----:B------:R-:W-:-:S04]  /*0b20*/  FMUL.FTZ R114, R89, UR6 ;  /* 0x0000000659727c20 */ /* 0x000fc80008410000 */
[----:B------:R-:W-:-:S04]  /*0b30*/  FMUL.FTZ R89, R25, R114 ;  /* 0x0000007219597220 */ /* 0x000fc80000410000 */
[----:B------:R-:W-:-:S07]  /*0b40*/  @P0 FADD.FTZ R89, R77, R89 ;  /* 0x000000594d590221 */ /* 0x000fce0000010000 */
.L_x_9751:
[----:B------:R-:W-:Y:S05]  /*0b50*/  BSYNC B1 ;  /* 0x0000000000017941 */ /* 0x000fea0003800000 */
.L_x_9750:
[----:B------:R-:W-:Y:S04]  /*0b60*/  BSSY B1, `(.L_x_9752) ;  /* 0x0000006000017945 */ /* 0x000fe80003800000 */
[----:B------:R-:W-:Y:S05]  /*0b70*/  @!P6 BRA `(.L_x_9753) ;  /* 0x000000000010e947 */ /* 0x000fea0003800000 */
[----:B-----5:R-:W-:-:S05]  /*0b80*/  SHF.L.U32 R90, R85, 0x10, RZ ;  /* 0x00000010555a7819 */ /* 0x020fca00000006ff */
[----:B------:R-:W-:-:S04]  /*0b90*/  FMUL.FTZ R95, R90, UR6 ;  /* 0x000000065a5f7c20 */ /* 0x000fc80008410000 */
[----:B------:R-:W-:-:S04]  /*0ba0*/  FMUL.FTZ R90, R26, R95 ;  /* 0x0000005f1a5a7220 */ /* 0x000fc80000410000 */
[----:B------:R-:W-:-:S07]  /*0bb0*/  @P0 FADD.FTZ R90, R78, R90 ;  /* 0x0000005a4e5a0221 */ /* 0x000fce0000010000 */
.L_x_9753:
[----:B------:R-:W-:Y:S05]  /*0bc0*/  BSYNC B1 ;  /* 0x0000000000017941 */ /* 0x000fea0003800000 */
.L_x_9752:
[----:B------:R-:W-:Y:S04]  /*0bd0*/  BSSY B1, `(.L_x_9754) ;  /* 0x0000007000017945 */ /* 0x000fe80003800000 */
[----:B------:R-:W-:Y:S05]  /*0be0*/  @!P6 BRA `(.L_x_9755) ;  /* 0x000000000014e947 */ /* 0x000fea0003800000 */
[----:B-----5:R-:W-:-:S04]  /*0bf0*/  PRMT R91, R85, 0x7632, R91 ;  /* 0x00007632555b7816 */ /* 0x020fc8000000005b */
[----:B------:R-:W-:-:S05]  /*0c00*/  SHF.L.U32 R91, R91, 0x10, RZ ;  /* 0x000000105b5b7819 */ /* 0x000fca00000006ff */
[----:B------:R-:W-:-:S04]  /*0c10*/  FMUL.FTZ R114, R91, UR6 ;  /* 0x000000065b727c20 */ /* 0x000fc80008410000 */
[----:B------:R-:W-:-:S04]  /*0c20*/  FMUL.FTZ R91, R27, R114 ;  /* 0x000000721b5b7220 */ /* 0x000fc80000410000 */
[----:B------:R-:W-:-:S07]  /*0c30*/  @P0 FADD.FTZ R91, R79, R91 ;  /* 0x0000005b4f5b0221 */ /* 0x000fce0000010000 */
.L_x_9755:
[----:B------:R-:W-:Y:S05]  /*0c40*/  BSYNC B1 ;  /* 0x0000000000017941 */ /* 0x000fea0003800000 */
.L_x_9754:
[----:B------:R-:W-:Y:S04]  /*0c50*/  BSSY B1, `(.L_x_9756) ;  /* 0x0000006000017945 */ /* 0x000fe80003800000 */
[----:B------:R-:W-:Y:S05]  /*0c60*/  @!P6 BRA `(.L_x_9757) ;  /* 0x000000000010e947 */ /* 0x000fea0003800000 */
[----:B-----5:R-:W-:-:S05]  /*0c70*/  SHF.L.U32 R92, R86, 0x10, RZ ;  /* 0x00000010565c7819 */ /* 0x020fca00000006ff */
[----:B------:R-:W-:-:S04]  /*0c80*/  FMUL.FTZ R95, R92, UR6 ;  /* 0x000000065c5f7c20 */ /* 0x000fc80008410000 */
[----:B------:R-:W-:-:S04]  /*0c90*/  FMUL.FTZ R92, R20, R95 ;  /* 0x0000005f145c7220 */ /* 0x000fc80000410000 */
[----:B------:R-:W-:-:S07]  /*0ca0*/  @P0 FADD.FTZ R92, R80, R92 ;  /* 0x0000005c505c0221 */ /* 0x000fce0000010000 */
.L_x_9757:
[----:B------:R-:W-:Y:S05]  /*0cb0*/  BSYNC B1 ;  /* 0x0000000000017941 */ /* 0x000fea0003800000 */
.L_x_9756:
[----:B------:R-:W-:Y:S04]  /*0cc0*/  BSSY B1, `(.L_x_9758) ;  /* 0x0000007000017945 */ /* 0x000fe80003800000 */
[----:B------:R-:W-:Y:S05]  /*0cd0*/  @!P6 BRA `(.L_x_9759) ;  /* 0x000000000014e947 */ /* 0x000fea0003800000 */
[----:B-----5:R-:W-:-:S04]  /*0ce0*/  PRMT R93, R86, 0x7632, R93 ;  /* 0x00007632565d7816 */ /* 0x020fc8000000005d */
[----:B------:R-:W-:-:S05]  /*0cf0*/  SHF.L.U32 R93, R93, 0x10, RZ ;  /* 0x000000105d5d7819 */ /* 0x000fca00000006ff */
[----:B------:R-:W-:-:S04]  /*0d00*/  FMUL.FTZ R114, R93, UR6 ;  /* 0x000000065d727c20 */ /* 0x000fc80008410000 */
[----:B------:R-:W-:-:S04]  /*0d10*/  FMUL.FTZ R93, R21, R114 ;  /* 0x00000072155d7220 */ /* 0x000fc80000410000 */
[----:B------:R-:W-:-:S07]  /*0d20*/  @P0 FADD.FTZ R93, R81, R93 ;  /* 0x0000005d515d0221 */ /* 0x000fce0000010000 */
.L_x_9759:
[----:B------:R-:W-:Y:S05]  /*0d30*/  BSYNC B1 ;  /* 0x0000000000017941 */ /* 0x000fea0003800000 */
.L_x_9758:
[----:B------:R-:W-:Y:S04]  /*0d40*/  BSSY B1, `(.L_x_9760) ;  /* 0x0000006000017945 */ /* 0x000fe80003800000 */
[----:B------:R-:W-:Y:S05]  /*0d50*/  @!P6 BRA `(.L_x_9761) ;  /* 0x000000000010e947 */ /* 0x000fea0003800000 */
[----:B-----5:R-:W-:-:S05]  /*0d60*/  SHF.L.U32 R94, R87, 0x10, RZ ;  /* 0x00000010575e7819 */ /* 0x020fca00000006ff */
[----:B------:R-:W-:-:S04]  /*0d70*/  FMUL.FTZ R95, R94, UR6 ;  /* 0x000000065e5f7c20 */ /* 0x000fc80008410000 */
[----:B------:R-:W-:-:S04]  /*0d80*/  FMUL.FTZ R94, R22, R95 ;  /* 0x0000005f165e7220 */ /* 0x000fc80000410000 */
[----:B------:R-:W-:-:S07]  /*0d90*/  @P0 FADD.FTZ R94, R82, R94 ;  /* 0x0000005e525e0221 */ /* 0x000fce0000010000 */
.L_x_9761:
[----:B------:R-:W-:Y:S05]  /*0da0*/  BSYNC B1 ;  /* 0x0000000000017941 */ /* 0x000fea0003800000 */
.L_x_9760:
        /* <DEDUP_REMOVED lines=8> */
.L_x_9763:
[----:B------:R-:W-:Y:S05]  /*0e30*/  BSYNC B1 ;  /* 0x0000000000017941 */ /* 0x000fea0003800000 */
.L_x_9762:
[----:B------:R-:W0:Y:S01]  /*0e40*/  LDC.64 R114, c[0x0][0x238] ;  /* 0x00008e00ff727b82 */ /* 0x000e220000000a00 */
[----:B------:R-:W-:Y:S01]  /*0e50*/  IADD3 R122, R122, 0x100, RZ ;  /* 0x000001007a7a7810 */ /* 0x000fe20007ffe0ff */
[C---:B0-----:R-:W-:Y:S01]  /*0e60*/  IMAD.WIDE.U32 R114, R121.reuse, 0x20, R114 ;  /* 0x0000002079727825 */ /* 0x041fe200078e0072 */
[----:B------:R-:W-:-:S04]  /*0e70*/  IADD3 R121, R121, 0x100, RZ ;  /* 0x0000010079797810 */ /* 0x000fc80007ffe0ff */
[----:B------:R0:W-:Y:S04]  /*0e80*/  STG.E.128 desc[UR4][R114.64], R88 ;  /* 0x0000005872007986 */ /* 0x0001e8000c101d04 */
[----:B------:R0:W-:Y:S02]  /*0e90*/  STG.E.128 desc[UR4][R114.64+0x10], R92 ;  /* 0x0000105c72007986 */ /* 0x0001e4000c101d04 */
.L_x_9747:
[----:B------:R-:W-:Y:S05]  /*0ea0*/  BSYNC B0 ;  /* 0x0000000000007941 */ /* 0x000fea0003800000 */
.L_x_9746:
[----:B------:R-:W-:Y:S04]  /*0eb0*/  BSSY B0, `(.L_x_9764) ;  /* 0x0000067000007945 */ /* 0x000fe80003800000 */
[----:B------:R-:W-:Y:S05]  /*0ec0*/  @!P4 BRA `(.L_x_9765) ;  /* 0x000000040094c947 */ /* 0x000fea0003800000 */
[----:B0-----:R-:W0:Y:S08]  /*0ed0*/  LDC.64 R114, c[0x0][0x230] ;  /* 0x00008c00ff727b82 */ /* 0x001e300000000a00 */
[----:B------:R-:W3:Y:S01]  /*0ee0*/  @P1 LDC.64 R100, c[0x0][0x220] ;  /* 0x00008800ff641b82 */ /* 0x000ee20000000a00 */
[----:B0-----:R-:W-:-:S04]  /*0ef0*/  ISETP.NE.U32.AND P0, PT, R114, RZ, PT ;  /* 0x000000ff7200720c */ /* 0x001fc80003f05070 */
[----:B------:R-:W-:-:S13]  /*0f00*/  ISETP.NE.AND.EX P0, PT, R115, RZ, PT, P0 ;  /* 0x000000ff7300720c */ /* 0x000fda0003f05300 */
[----:B------:R-:W0:Y:S02]  /*0f10*/  @P0 LDC.64 R98, c[0x0][0x230] ;  /* 0x00008c00ff620b82 */ /* 0x000e240000000a00 */
[----:B0-----:R-:W-:-:S05]  /*0f20*/  @P0 IMAD.WIDE.U32 R98, R121, 0x20, R98 ;  /* 0x0000002079620825 */ /* 0x001fca00078e0062 */
[----:B------:R-:W4:Y:S04]  /*0f30*/  @P0 LDG.E.128 R76, desc[UR4][R98.64] ;  /* 0x00000004624c0981 */ /* 0x000f28000c1e1d00 */
[----:B------:R0:W2:Y:S01]  /*0f40*/  @P0 LDG.E.128 R80, desc[UR4][R98.64+0x10] ;  /* 0x0000100462500981 */ /* 0x0000a2000c1e1d00 */
[----:B------:R-:W-:Y:S01]  /*0f50*/  ISETP.GT.AND P6, PT, R120, RZ, PT ;  /* 0x000000ff7800720c */ /* 0x000fe20003fc4270 */
[----:B---3--:R-:W-:-:S05]  /*0f60*/  @P1 IMAD.WIDE.U32 R100, R122, 0x10, R100 ;  /* 0x000000107a641825 */ /* 0x008fca00078e0064 */
[----:B-----5:R2:W5:Y:S01]  /*0f70*/  @P1 LDG.E.128 R84, desc[UR4][R100.64] ;  /* 0x0000000464541981 */ /* 0x020562000c1e1d00 */
[----:B------:R-:W-:Y:S06]  /*0f80*/  BSSY B1, `(.L_x_9766) ;  /* 0x000001d000017945 */ /* 0x000fec0003800000 */
        /* <DEDUP_REMOVED lines=28> */
.L_x_9767:
[----:B------:R-:W-:Y:S05]  /*1150*/  BSYNC B1 ;  /* 0x0000000000017941 */ /* 0x000fea0003800000 */
.L_x_9766:
[----:B------:R-:W-:Y:S04]  /*1160*/  BSSY B1, `(.L_x_9768) ;  /* 0x0000007000017945 */ /* 0x000fe80003800000 */
[----:B------:R-:W-:Y:S05]  /*1170*/  @!P6 BRA `(.L_x_9769) ;  /* 0x000000000014e947 */ /* 0x000fea0003800000 */
[----:B-----5:R-:W-:-:S04]  /*1180*/  PRMT R97, R84, 0x7632, R97 ;  /* 0x0000763254617816 */ /* 0x020fc80000000061 */
[----:B------:R-:W-:-:S05]  /*1190*/  SHF.L.U32 R97, R97, 0x10, RZ ;  /* 0x0000001061617819 */ /* 0x000fca00000006ff */
[----:B------:R-:W-:-:S04]  /*11a0*/  FMUL.FTZ R114, R97, UR6 ;  /* 0x0000000661727c20 */ /* 0x000fc80008410000 */
[----:B------:R-:W-:-:S04]  /*11b0*/  FMUL.FTZ R97, R49, R114 ;  /* 0x0000007231617220 */ /* 0x000fc80000410000 */
[----:B------:R-:W-:-:S07]  /*11c0*/  @P0 FADD.FTZ R97, R77, R97 ;  /* 0x000000614d610221 */ /* 0x000fce0000010000 */
.L_x_9769:
[----:B------:R-:W-:Y:S05]  /*11d0*/  BSYNC B1 ;  /* 0x0000000000017941 */ /* 0x000fea0003800000 */
.L_x_9768:
[----:B------:R-:W-:Y:S04]  /*11e0*/  BSSY B1, `(.L_x_9770) ;  /* 0x0000006000017945 */ /* 0x000fe80003800000 */
[----:B------:R-:W-:Y:S05]  /*11f0*/  @!P6 BRA `(.L_x_9771) ;  /* 0x000000000010e947 */ /* 0x000fea0003800000 */
[----:B-----5:R-:W-:-:S05]  /*1200*/  SHF.L.U32 R98, R85, 0x10, RZ ;  /* 0x0000001055627819 */ /* 0x020fca00000006ff */
[----:B------:R-:W-:-:S04]  /*1210*/  FMUL.FTZ R103, R98, UR6 ;  /* 0x0000000662677c20 */ /* 0x000fc80008410000 */
[----:B------:R-:W-:-:S04]  /*1220*/  FMUL.FTZ R98, R50, R103 ;  /* 0x0000006732627220 */ /* 0x000fc80000410000 */
[----:B------:R-:W-:-:S07]  /*1230*/  @P0 FADD.FTZ R98, R78, R98 ;  /* 0x000000624e620221 */ /* 0x000fce0000010000 */
.L_x_9771:
[----:B------:R-:W-:Y:S05]  /*1240*/  BSYNC B1 ;  /* 0x0000000000017941 */ /* 0x000fea0003800000 */
.L_x_9770:
[----:B------:R-:W-:Y:S04]  /*1250*/  BSSY B1, `(.L_x_9772) ;  /* 0x0000007000017945 */ /* 0x000fe80003800000 */
[----:B------:R-:W-:Y:S05]  /*1260*/  @!P6 BRA `(.L_x_9773) ;  /* 0x000000000014e947 */ /* 0x000fea0003800000 */
[----:B-----5:R-:W-:-:S04]  /*1270*/  PRMT R99, R85, 0x7632, R99 ;  /* 0x0000763255637816 */ /* 0x020fc80000000063 */
[----:B------:R-:W-:-:S05]  /*1280*/  SHF.L.U32 R99, R99, 0x10, RZ ;  /* 0x0000001063637819 */ /* 0x000fca00000006ff */
[----:B------:R-:W-:-:S04]  /*1290*/  FMUL.FTZ R114, R99, UR6 ;  /* 0x0000000663727c20 */ /* 0x000fc80008410000 */
[----:B------:R-:W-:-:S04]  /*12a0*/  FMUL.FTZ R99, R51, R114 ;  /* 0x0000007233637220 */ /* 0x000fc80000410000 */
[----:B------:R-:W-:-:S07]  /*12b0*/  @P0 FADD.FTZ R99, R79, R99 ;  /* 0x000000634f630221 */ /* 0x000fce0000010000 */
.L_x_9773:
[----:B------:R-:W-:Y:S05]  /*12c0*/  BSYNC B1 ;  /* 0x0000000000017941 */ /* 0x000fea0003800000 */
.L_x_9772:
[----:B------:R-:W-:Y:S04]  /*12d0*/  BSSY B1, `(.L_x_9774) ;  /* 0x0000006000017945 */ /* 0x000fe80003800000 */
[----:B------:R-:W-:Y:S05]  /*12e0*/  @!P6 BRA `(.L_x_9775) ;  /* 0x000000000010e947 */ /* 0x000fea0003800000 */
[----:B-----5:R-:W-:-:S05]  /*12f0*/  SHF.L.U32 R100, R86, 0x10, RZ ;  /* 0x0000001056647819 */ /* 0x020fca00000006ff */
[----:B------:R-:W-:-:S04]  /*1300*/  FMUL.FTZ R103, R100, UR6 ;  /* 0x0000000664677c20 */ /* 0x000fc80008410000 */
[----:B------:R-:W-:-:S04]  /*1310*/  FMUL.FTZ R100, R44, R103 ;  /* 0x000000672c647220 */ /* 0x000fc80000410000 */
[----:B------:R-:W-:-:S07]  /*1320*/  @P0 FADD.FTZ R100, R80, R100 ;  /* 0x0000006450640221 */ /* 0x000fce0000010000 */
.L_x_9775:
[----:B------:R-:W-:Y:S05]  /*1330*/  BSYNC B1 ;  /* 0x0000000000017941 */ /* 0x000fea0003800000 */
.L_x_9774:
[----:B------:R-:W-:Y:S04]  /*1340*/  BSSY B1, `(.L_x_9776) ;  /* 0x0000007000017945 */ /* 0x000fe80003800000 */
[----:B------:R-:W-:Y:S05]  /*1350*/  @!P6 BRA `(.L_x_9777) ;  /* 0x000000000014e947 */ /* 0x000fea0003800000 */
[----:B-----5:R-:W-:-:S04]  /*1360*/  PRMT R101, R86, 0x7632, R101 ;  /* 0x0000763256657816 */ /* 0x020fc80000000065 */
[----:B------:R-:W-:-:S05]  /*1370*/  SHF.L.U32 R101, R101, 0x10, RZ ;  /* 0x0000001065657819 */ /* 0x000fca00000006ff */
[----:B------:R-:W-:-:S04]  /*1380*/  FMUL.FTZ R114, R101, UR6 ;  /* 0x0000000665727c20 */ /* 0x000fc80008410000 */
[----:B------:R-:W-:-:S04]  /*1390*/  FMUL.FTZ R101, R45, R114 ;  /* 0x000000722d657220 */ /* 0x000fc80000410000 */
[----:B------:R-:W-:-:S07]  /*13a0*/  @P0 FADD.FTZ R101, R81, R101 ;  /* 0x0000006551650221 */ /* 0x000fce0000010000 */
.L_x_9777:
[----:B------:R-:W-:Y:S05]  /*13b0*/  BSYNC B1 ;  /* 0x0000000000017941 */ /* 0x000fea0003800000 */
.L_x_9776:
[----:B------:R-:W-:Y:S04]  /*13c0*/  BSSY B1, `(.L_x_9778) ;  /* 0x0000006000017945 */ /* 0x000fe80003800000 */
[----:B------:R-:W-:Y:S05]  /*13d0*/  @!P6 BRA `(.L_x_9779) ;  /* 0x000000000010e947 */ /* 0x000fea0003800000 */
[----:B-----5:R-:W-:-:S05]  /*13e0*/  SHF.L.U32 R102, R87, 0x10, RZ ;  /* 0x0000001057667819 */ /* 0x020fca00000006ff */
[----:B------:R-:W-:-:S04]  /*13f0*/  FMUL.FTZ R103, R102, UR6 ;  /* 0x0000000666677c20 */ /* 0x000fc80008410000 */
[----:B------:R-:W-:-:S04]  /*1400*/  FMUL.FTZ R102, R46, R103 ;  /* 0x000000672e667220 */ /* 0x000fc80000410000 */
[----:B------:R-:W-:-:S07]  /*1410*/  @P0 FADD.FTZ R102, R82, R102 ;  /* 0x0000006652660221 */ /* 0x000fce0000010000 */
.L_x_9779:
[----:B------:R-:W-:Y:S05]  /*1420*/  BSYNC B1 ;  /* 0x0000000000017941 */ /* 0x000fea0003800000 */
.L_x_9778:
        /* <DEDUP_REMOVED lines=8> */
.L_x_9781:
[----:B------:R-:W-:Y:S05]  /*14b0*/  BSYNC B1 ;  /* 0x0000000000017941 */ /* 0x000fea0003800000 */
.L_x_9780:
[----:B------:R-:W0:Y:S01]  /*14c0*/  LDC.64 R114, c[0x0][0x238] ;  /* 0x00008e00ff727b82 */ /* 0x000e220000000a00 */
[----:B------:R-:W-:Y:S01]  /*14d0*/  IADD3 R122, R122, 0x100, RZ ;  /* 0x000001007a7a7810 */ /* 0x000fe20007ffe0ff */
[C---:B0-----:R-:W-:Y:S01]  /*14e0*/  IMAD.WIDE.U32 R114, R121.reuse, 0x20, R114 ;  /* 0x0000002079727825 */ /* 0x041fe200078e0072 */
[----:B------:R-:W-:-:S04]  /*14f0*/  IADD3 R121, R121, 0x100, RZ ;  /* 0x0000010079797810 */ /* 0x000fc80007ffe0ff */
[----:B------:R3:W-:Y:S04]  /*1500*/  STG.E.128 desc[UR4][R114.64], R96 ;  /* 0x0000006072007986 */ /* 0x0007e8000c101d04 */
[----:B------:R3:W-:Y:S02]  /*1510*/  STG.E.128 desc[UR4][R114.64+0x10], R100 ;  /* 0x0000106472007986 */ /* 0x0007e4000c101d04 */
.L_x_9765:
[----:B------:R-:W-:Y:S05]  /*1520*/  BSYNC B0 ;  /* 0x0000000000007941 */ /* 0x000fea0003800000 */
.L_x_9764:
[----:B------:R-:W-:Y:S04]  /*1530*/  BSSY B0, `(.L_x_9782) ;  /* 0x0000065000007945 */ /* 0x000fe80003800000 */
[----:B------:R-:W-:Y:S05]  /*1540*/  @!P3 BRA `(.L_x_9783) ;  /* 0x00000004008cb947 */ /* 0x000fea0003800000 */
[----:B------:R-:W4:Y:S01]  /*1550*/  LDC.64 R110, c[0x0][0x230] ;  /* 0x00008c00ff6e7b82 */ /* 0x000f220000000a00 */
[----:B------:R-:W-:-:S07]  /*1560*/  ISETP.GT.AND P6, PT, R120, RZ, PT ;  /* 0x000000ff7800720c */ /* 0x000fce0003fc4270 */
[----:B0--3--:R-:W0:Y:S01]  /*1570*/  LDC.64 R114, c[0x0][0x238] ;  /* 0x00008e00ff727b82 */ /* 0x009e220000000a00 */
[----:B----4-:R-:W-:-:S04]  /*1580*/  ISETP.NE.U32.AND P0, PT, R110, RZ, PT ;  /* 0x000000ff6e00720c */ /* 0x010fc80003f05070 */
[----:B------:R-:W-:-:S13]  /*1590*/  ISETP.NE.AND.EX P0, PT, R111, RZ, PT, P0 ;  /* 0x000000ff6f00720c */ /* 0x000fda0003f05300 */
[----:B------:R-:W3:Y:S02]  /*15a0*/  @P0 LDC.64 R104, c[0x0][0x230] ;  /* 0x00008c00ff680b82 */ /* 0x000ee40000000a00 */
[----:B---3--:R-:W-:-:S06]  /*15b0*/  @P0 IMAD.WIDE.U32 R106, R121, 0x20, R104 ;  /* 0x00000020796a0825 */ /* 0x008fcc00078e0068 */
[----:B------:R-:W3:Y:S01]  /*15c0*/  @P1 LDC.64 R104, c[0x0][0x220] ;  /* 0x00008800ff681b82 */ /* 0x000ee20000000a00 */
[----:B------:R-:W4:Y:S04]  /*15d0*/  @P0 LDG.E.128 R76, desc[UR4][R106.64] ;  /* 0x000000046a4c0981 */ /* 0x000f28000c1e1d00 */
[----:B------:R1:W2:Y:S01]  /*15e0*/  @P0 LDG.E.128 R80, desc[UR4][R106.64+0x10] ;  /* 0x000010046a500981 */ /* 0x0002a2000c1e1d00 */
[----:B------:R-:W-:-:S04]  /*15f0*/  @!P6 ISETP.NE.U32.AND P2, PT, R110, RZ, PT ;  /* 0x000000ff6e00e20c */ /* 0x000fc80003f45070 */
[----:B------:R-:W-:Y:S01]  /*1600*/  @!P6 ISETP.NE.AND.EX P2, PT, R111, RZ, PT, P2 ;  /* 0x000000ff6f00e20c */ /* 0x000fe20003f45320 */
[----:B---3--:R-:W-:-:S05]  /*1610*/  @P1 IMAD.WIDE.U32 R108, R122, 0x10, R104 ;  /* 0x000000107a6c1825 */ /* 0x008fca00078e0068 */
[----:B-----5:R2:W5:Y:S01]  /*1620*/  @P1 LDG.E.128 R84, desc[UR4][R108.64] ;  /* 0x000000046c541981 */ /* 0x020562000c1e1d00 */
[----:B------:R-:W-:Y:S01]  /*1630*/  @!P6 ISETP.NE.U32.AND P1, PT, R110, RZ, PT ;  /* 0x000000ff6e00e20c */ /* 0x000fe20003f25070 */
[----:B------:R-:W-:Y:S01]  /*1640*/  BSSY B1, `(.L_x_9784) ;  /* 0x000001a000017945 */ /* 0x000fe20003800000 */
[----:B0-----:R-:W-:Y:S02]  /*1650*/  IMAD.WIDE.U32 R114, R121, 0x20, R114 ;  /* 0x0000002079727825 */ /* 0x001fe400078e0072 */
[----:B------:R-:W-:-:S04]  /*1660*/  @!P6 ISETP.NE.AND.EX P1, PT, R111, RZ, PT, P1 ;  /* 0x000000ff6f00e20c */ /* 0x000fc80003f25310 */
[----:B----4-:R-:W-:Y:S02]  /*1670*/  @!P6 FSEL R104, R76, RZ, P1 ;  /* 0x000000ff4c68e208 */ /* 0x010fe40000800000 */
[----:B------:R-:W-:Y:S02]  /*1680*/  @!P6 FSEL R105, R77, RZ, P2 ;  /* 0x000000ff4d69e208 */ /* 0x000fe40001000000 */
[C---:B------:R-:W-:Y:S02]  /*1690*/  @!P6 ISETP.NE.U32.AND P1, PT, R110.reuse, RZ, PT ;  /* 0x000000ff6e00e20c */ /* 0x040fe40003f25070 */
[----:B------:R-:W-:Y:S02]  /*16a0*/  @!P6 ISETP.NE.U32.AND P2, PT, R110, RZ, PT ;  /* 0x000000ff6e00e20c */ /* 0x000fe40003f45070 */
[C---:B------:R-:W-:Y:S02]  /*16b0*/  @!P6 ISETP.NE.AND.EX P1, PT, R111.reuse, RZ, PT, P1 ;  /* 0x000000ff6f00e20c */ /* 0x040fe40003f25310 */
[----:B------:R-:W-:-:S02]  /*16c0*/  @!P6 ISETP.NE.AND.EX P2, PT, R111, RZ, PT, P2 ;  /* 0x000000ff6f00e20c */ /* 0x000fc40003f45320 */
[----:B-1----:R-:W-:Y:S02]  /*16d0*/  @!P6 FSEL R106, R78, RZ, P1 ;  /* 0x000000ff4e6ae208 */ /* 0x002fe40000800000 */
[----:B------:R-:W-:Y:S02]  /*16e0*/  @!P6 FSEL R107, R79, RZ, P2 ;  /* 0x000000ff4f6be208 */ /* 0x000fe40001000000 */
[C---:B------:R-:W-:Y:S02]  /*16f0*/  @!P6 ISETP.NE.U32.AND P1, PT, R110.reuse, RZ, PT ;  /* 0x000000ff6e00e20c */ /* 0x040fe40003f25070 */
[----:B------:R-:W-:Y:S02]  /*1700*/  @!P6 ISETP.NE.U32.AND P2, PT, R110, RZ, PT ;  /* 0x000000ff6e00e20c */ /* 0x000fe40003f45070 */
[C---:B------:R-:W-:Y:S02]  /*1710*/  @!P6 ISETP.NE.AND.EX P1, PT, R111.reuse, RZ, PT, P1 ;  /* 0x000000ff6f00e20c */ /* 0x040fe40003f25310 */
[----:B------:R-:W-:-:S02]  /*1720*/  @!P6 ISETP.NE.AND.EX P2, PT, R111, RZ, PT, P2 ;  /* 0x000000ff6f00e20c */ /* 0x000fc40003f45320 */
[----:B--2---:R-:W-:Y:S02]  /*1730*/  @!P6 FSEL R108, R80, RZ, P1 ;  /* 0x000000ff506ce208 */ /* 0x004fe40000800000 */
        /* <DEDUP_REMOVED lines=10> */
.L_x_9785:
[----:B------:R-:W-:Y:S05]  /*17e0*/  BSYNC B1 ;  /* 0x0000000000017941 */ /* 0x000fea0003800000 */
.L_x_9784:
[----:B------:R-:W-:Y:S04]  /*17f0*/  BSSY B1, `(.L_x_9786) ;  /* 0x0000007000017945 */ /* 0x000fe80003800000 */
[----:B------:R-:W-:Y:S05]  /*1800*/  @!P6 BRA `(.L_x_9787) ;  /* 0x000000000014e947 */ /* 0x000fea0003800000 */
[----:B-----5:R-:W-:-:S04]  /*1810*/  PRMT R105, R84, 0x7632, R105 ;  /* 0x0000763254697816 */ /* 0x020fc80000000069 */
[----:B------:R-:W-:-:S05]  /*1820*/  SHF.L.U32 R105, R105, 0x10, RZ ;  /* 0x0000001069697819 */ /* 0x000fca00000006ff */
[----:B------:R-:W-:-:S04]  /*1830*/  FMUL.FTZ R110, R105, UR6 ;  /* 0x00000006696e7c20 */ /* 0x000fc80008410000 */
[----:B------:R-:W-:-:S04]  /*1840*/  FMUL.FTZ R105, R73, R110 ;  /* 0x0000006e49697220 */ /* 0x000fc80000410000 */
[----:B------:R-:W-:-:S07]  /*1850*/  @P0 FADD.FTZ R105, R77, R105 ;  /* 0x000000694d690221 */ /* 0x000fce0000010000 */
.L_x_9787:
[----:B------:R-:W-:Y:S05]  /*1860*/  BSYNC B1 ;  /* 0x0000000000017941 */ /* 0x000fea0003800000 */
.L_x_9786:
[----:B------:R-:W-:Y:S04]  /*1870*/  BSSY B1, `(.L_x_9788) ;  /* 0x0000006000017945 */ /* 0x000fe80003800000 */
[----:B------:R-:W-:Y:S05]  /*1880*/  @!P6 BRA `(.L_x_9789) ;  /* 0x000000000010e947 */ /* 0x000fea0003800000 */
[----:B-----5:R-:W-:-:S05]  /*1890*/  SHF.L.U32 R106, R85, 0x10, RZ ;  /* 0x00000010556a7819 */ /* 0x020fca00000006ff */
[----:B------:R-:W-:-:S04]  /*18a0*/  FMUL.FTZ R111, R106, UR6 ;  /* 0x000000066a6f7c20 */ /* 0x000fc80008410000 */
[----:B------:R-:W-:-:S04]  /*18b0*/  FMUL.FTZ R106, R74, R111 ;  /* 0x0000006f4a6a7220 */ /* 0x000fc80000410000 */
[----:B------:R-:W-:-:S07]  /*18c0*/  @P0 FADD.FTZ R106, R78, R106 ;  /* 0x0000006a4e6a0221 */ /* 0x000fce0000010000 */
.L_x_9789:
[----:B------:R-:W-:Y:S05]  /*18d0*/  BSYNC B1 ;  /* 0x0000000000017941 */ /* 0x000fea0003800000 */
.L_x_9788:
[----:B------:R-:W-:Y:S04]  /*18e0*/  BSSY B1, `(.L_x_9790) ;  /* 0x0000007000017945 */ /* 0x000fe80003800000 */
[----:B------:R-:W-:Y:S05]  /*18f0*/  @!P6 BRA `(.L_x_9791) ;  /* 0x000000000014e947 */ /* 0x000fea0003800000 */
[----:B-----5:R-:W-:-:S04]  /*1900*/  PRMT R107, R85, 0x7632, R107 ;  /* 0x00007632556b7816 */ /* 0x020fc8000000006b */
[----:B------:R-:W-:-:S05]  /*1910*/  SHF.L.U32 R107, R107, 0x10, RZ ;  /* 0x000000106b6b7819 */ /* 0x000fca00000006ff */
[----:B------:R-:W-:-:S04]  /*1920*/  FMUL.FTZ R110, R107, UR6 ;  /* 0x000000066b6e7c20 */ /* 0x000fc80008410000 */
[----:B------:R-:W-:-:S04]  /*1930*/  FMUL.FTZ R107, R75, R110 ;  /* 0x0000006e4b6b7220 */ /* 0x000fc80000410000 */
[----:B------:R-:W-:-:S07]  /*1940*/  @P0 FADD.FTZ R107, R79, R107 ;  /* 0x0000006b4f6b0221 */ /* 0x000fce0000010000 */
.L_x_9791:
[----:B------:R-:W-:Y:S05]  /*1950*/  BSYNC B1 ;  /* 0x0000000000017941 */ /* 0x000fea0003800000 */
.L_x_9790:
[----:B------:R-:W-:Y:S04]  /*1960*/  BSSY B1, `(.L_x_9792) ;  /* 0x0000006000017945 */ /* 0x000fe80003800000 */
[----:B------:R-:W-:Y:S05]  /*1970*/  @!P6 BRA `(.L_x_9793) ;  /* 0x000000000010e947 */ /* 0x000fea0003800000 */
[----:B-----5:R-:W-:-:S05]  /*1980*/  SHF.L.U32 R108, R86, 0x10, RZ ;  /* 0x00000010566c7819 */ /* 0x020fca00000006ff */
[----:B------:R-:W-:-:S04]  /*1990*/  FMUL.FTZ R111, R108, UR6 ;  /* 0x000000066c6f7c20 */ /* 0x000fc80008410000 */
[----:B------:R-:W-:-:S04]  /*19a0*/  FMUL.FTZ R108, R68, R111 ;  /* 0x0000006f446c7220 */ /* 0x000fc80000410000 */
[----:B------:R-:W-:-:S07]  /*19b0*/  @P0 FADD.FTZ R108, R80, R108 ;  /* 0x0000006c506c0221 */ /* 0x000fce0000010000 */
.L_x_9793:
[----:B------:R-:W-:Y:S05]  /*19c0*/  BSYNC B1 ;  /* 0x0000000000017941 */ /* 0x000fea0003800000 */
.L_x_9792:
[----:B------:R-:W-:Y:S04]  /*19d0*/  BSSY B1, `(.L_x_9794) ;  /* 0x0000007000017945 */ /* 0x000fe80003800000 */
[----:B------:R-:W-:Y:S05]  /*19e0*/  @!P6 BRA `(.L_x_9795) ;  /* 0x000000000014e947 */ /* 0x000fea0003800000 */
[----:B-----5:R-:W-:-:S04]  /*19f0*/  PRMT R109, R86, 0x7632, R109 ;  /* 0x00007632566d7816 */ /* 0x020fc8000000006d */
[----:B------:R-:W-:-:S05]  /*1a00*/  SHF.L.U32 R109, R109, 0x10, RZ ;  /* 0x000000106d6d7819 */ /* 0x000fca00000006ff */
[----:B------:R-:W-:-:S04]  /*1a10*/  FMUL.FTZ R110, R109, UR6 ;  /* 0x000000066d6e7c20 */ /* 0x000fc80008410000 */
[----:B------:R-:W-:-:S04]  /*1a20*/  FMUL.FTZ R109, R69, R110 ;  /* 0x0000006e456d7220 */ /* 0x000fc80000410000 */
[----:B------:R-:W-:-:S07]  /*1a30*/  @P0 FADD.FTZ R109, R81, R109 ;  /* 0x0000006d516d0221 */ /* 0x000fce0000010000 */
.L_x_9795:
[----:B------:R-:W-:Y:S05]  /*1a40*/  BSYNC B1 ;  /* 0x0000000000017941 */ /* 0x000fea0003800000 */
.L_x_9794:
[----:B------:R-:W-:Y:S01]  /*1a50*/  BSSY B1, `(.L_x_9796) ;  /* 0x0000007000017945 */ /* 0x000fe20003800000 */
[----:B------:R-:W-:-:S03]  /*1a60*/  @!P6 FSEL R110, R82, RZ, P1 ;  /* 0x000000ff526ee208 */ /* 0x000fc60000800000 */
[----:B------:R-:W-:Y:S05]  /*1a70*/  @!P6 BRA `(.L_x_9797) ;  /* 0x000000000010e947 */ /* 0x000fea0003800000 */
[----:B-----5:R-:W-:-:S05]  /*1a80*/  SHF.L.U32 R110, R87, 0x10, RZ ;  /* 0x00000010576e7819 */ /* 0x020fca00000006ff */
[----:B------:R-:W-:-:S04]  /*1a90*/  FMUL.FTZ R111, R110, UR6 ;  /* 0x000000066e6f7c20 */ /* 0x000fc80008410000 */
[----:B------:R-:W-:-:S04]  /*1aa0*/  FMUL.FTZ R110, R70, R111 ;  /* 0x0000006f466e7220 */ /* 0x000fc80000410000 */
[----:B------:R-:W-:-:S07]  /*1ab0*/  @P0 FADD.FTZ R110, R82, R110 ;  /* 0x0000006e526e0221 */ /* 0x000fce0000010000 */
.L_x_9797:
[----:B------:R-:W-:Y:S05]  /*1ac0*/  BSYNC B1 ;  /* 0x0000000000017941 */ /* 0x000fea0003800000 */
.L_x_9796:
        /* <DEDUP_REMOVED lines=8> */
.L_x_9799:
[----:B------:R-:W-:Y:S05]  /*1b50*/  BSYNC B1 ;  /* 0x0000000000017941 */ /* 0x000fea0003800000 */
.L_x_9798:
[----:B------:R4:W-:Y:S04]  /*1b60*/  STG.E.128 desc[UR4][R114.64], R104 ;  /* 0x0000006872007986 */ /* 0x0009e8000c101d04 */
[----:B------:R4:W-:Y:S02]  /*1b70*/  STG.E.128 desc[UR4][R114.64+0x10], R108 ;  /* 0x0000106c72007986 */ /* 0x0009e4000c101d04 */
.L_x_9783:
[----:B------:R-:W-:Y:S05]  /*1b80*/  BSYNC B0 ;  /* 0x0000000000007941 */ /* 0x000fea0003800000 */
.L_x_9782:
        /* <DEDUP_REMOVED lines=104> */
.L_x_9818:
[----:B------:R-:W-:Y:S01]  /*2210*/  LOP3.LUT P1, RZ, R0, 0x1f, RZ, 0xc0, !PT ;  /* 0x0000001f00ff7812 */ /* 0x000fe2000782c0ff */
[----:B--2---:R-:W-:Y:S01]  /*2220*/  FADD.FTZ R115, R125, R115 ;  /* 0x000000737d737221 */ /* 0x004fe20000010000 */
[----:B------:R-:W-:Y:S01]  /*2230*/  LOP3.LUT R120, R120, 0x7, RZ, 0xc0, !PT ;  /* 0x0000000778787812 */ /* 0x000fe200078ec0ff */
[----:B------:R-:W-:Y:S05]  /*2240*/  WARPSYNC.ALL ;  /* 0x0000000000007948 */ /* 0x000fea0003800000 */
[----:B------:R-:W-:-:S04]  /*2250*/  LOP3.LUT R124, R0, 0x1f, RZ, 0xc0, !PT ;  /* 0x0000001f007c7812 */ /* 0x000fc800078ec0ff */
[----:B------:R-:W-:Y:S01]  /*2260*/  ISETP.GT.U32.AND P2, PT, R124, 0x7, PT ;  /* 0x000000077c00780c */ /* 0x000fe20003f44070 */
[----:B------:R-:W2:Y:S01]  /*2270*/  @!P1 S2R R123, SR_CgaCtaId ;  /* 0x00000000007b9919 */ /* 0x000ea20000008800 */
[----:B------:R-:W-:-:S04]  /*2280*/  @!P1 MOV R122, 0x400 ;  /* 0x00000400007a9802 */ /* 0x000fc80000000f00 */
[----:B--2---:R-:W-:Y:S02]  /*2290*/  @!P1 LEA R123, R123, R122, 0x18 ;  /* 0x0000007a7b7b9211 */ /* 0x004fe400078ec0ff */
[----:B------:R-:W-:-:S04]  /*22a0*/  @!P1 IADD3 R122, R121, R120, RZ ;  /* 0x00000078797a9210 */ /* 0x000fc80007ffe0ff */
[----:B------:R-:W-:-:S05]  /*22b0*/  @!P1 LEA R122, R122, R123, 0x3 ;  /* 0x0000007b7a7a9211 */ /* 0x000fca00078e18ff */
[----:B------:R2:W-:Y:S02]  /*22c0*/  @!P1 STS.64 [R122], R114 ;  /* 0x000000727a009388 */ /* 0x0005e40000000a00 */
[----:B--2---:R-:W2:Y:S01]  /*22d0*/  @!P2 S2R R115, SR_CgaCtaId ;  /* 0x000000000073a919 */ /* 0x004ea20000008800 */
        /* <DEDUP_REMOVED lines=8> */
[----:B--2---:R-:W-:-:S04]  /*2360*/  @!P2 LEA R114, R115, R114, 0x18 ;  /* 0x000000727372a211 */ /* 0x004fc800078ec0ff */
[----:B------:R-:W-:Y:S02]  /*2370*/  @!P2 LEA R121, R121, R114, 0x3 ;  /* 0x000000727979a211 */ /* 0x000fe400078e18ff */
[----:B------:R-:W-:Y:S02]  /*2380*/  CS2R R114, SRZ ;  /* 0x0000000000727805 */ /* 0x000fe4000001ff00 */
[-C--:B0-----:R-:W-:Y:S02]  /*2390*/  IADD3 R120, R124, R125.reuse, RZ ;  /* 0x0000007d7c787210 */ /* 0x081fe40007ffe0ff */
[----:B------:R-:W-:Y:S02]  /*23a0*/  I2FP.F32.S32 R124, R124 ;  /* 0x0000007c007c7245 */ /* 0x000fe40000201400 */
[----:B------:R0:W2:Y:S02]  /*23b0*/  @!P2 LDS.64 R114, [R121] ;  /* 0x000000007972a984 */ /* 0x0000a40000000a00 */
[----:B0-----:R-:W-:-:S02]  /*23c0*/  I2FP.F32.S32 R121, R125 ;  /* 0x0000007d00797245 */ /* 0x001fc40000201400 */
[----:B--2---:R-:W0:Y:S02]  /*23d0*/  SHFL.DOWN PT, R123, R114, 0x4, 0x1f ;  /* 0x08801f00727b7f89 */ /* 0x004e2400000e0000 */
        /* <DEDUP_REMOVED lines=10> */
[----:B------:R-:W2:Y:S02]  /*2480*/  MUFU.RCP R121, R114 ;  /* 0x0000007200797308 */ /* 0x000ea40000001000 */
[C---:B--2---:R-:W-:Y:S01]  /*2490*/  FMUL.FTZ R123, R121.reuse, R123 ;  /* 0x0000007b797b7220 */ /* 0x044fe20000410000 */
        /* <DEDUP_REMOVED lines=12> */
[----:B------:R-:W2:Y:S01]  /*2560*/  MUFU.RCP R123, R114 ;  /* 0x00000072007b7308 */ /* 0x000ea20000001000 */
[----:B0-----:R-:W-:Y:S02]  /*2570*/  FADD.FTZ R125, R122, R125 ;  /* 0x0000007d7a7d7221 */ /* 0x001fe40000010000 */
[----:B------:R-:W0:Y:S02]  /*2580*/  SHFL.DOWN PT, R122, R121, 0x1, 0x1f ;  /* 0x08201f00797a7f89 */ /* 0x000e2400000e0000 */
[C---:B--2---:R-:W-:Y:S01]  /*2590*/  FFMA.FTZ R120, R123.reuse, R115, R125 ;  /* 0x000000737b787223 */ /* 0x044fe2000001007d */
[----:B------:R-:W-:-:S05]  /*25a0*/  FMUL.FTZ R115, R123, R124 ;  /* 0x0000007c7b737220 */ /* 0x000fca0000410000 */
[----:B------:R-:W2:Y:S01]  /*25b0*/  SHFL.DOWN PT, R124, R115, 0x1, 0x1f ;  /* 0x08201f00737c7f89 */ /* 0x000ea200000e0000 */
[-C--:B0-----:R-:W-:Y:S02]  /*25c0*/  IADD3 R123, R121, R122.reuse, RZ ;  /* 0x0000007a797b7210 */ /* 0x081fe40007ffe0ff */
[----:B------:R-:W-:Y:S01]  /*25d0*/  I2FP.F32.S32 R121, R122 ;  /* 0x0000007a00797245 */ /* 0x000fe20000201400 */
[----:B--2---:R-:W-:-:S04]  /*25e0*/  FADD.FTZ R125, R115, -R124 ;  /* 0x8000007c737d7221 */ /* 0x004fc80000010000 */
[----:B------:R-:W-:-:S04]  /*25f0*/  FMUL.FTZ R125, R125, R125 ;  /* 0x0000007d7d7d7220 */ /* 0x000fc80000410000 */
[----:B------:R-:W-:Y:S01]  /*2600*/  FMUL.FTZ R122, R114, R125 ;  /* 0x0000007d727a7220 */ /* 0x000fe20000410000 */
[----:B------:R-:W-:-:S03]  /*2610*/  FMUL.FTZ R125, R124, R121 ;  /* 0x000000797c7d7220 */ /* 0x000fc60000410000 */
[----:B------:R-:W-:Y:S01]  /*2620*/  FMUL.FTZ R122, R122, R121 ;  /* 0x000000797a7a7220 */ /* 0x000fe20000410000 */
[----:B------:R-:W-:Y:S01]  /*2630*/  FFMA.FTZ R114, R114, R115, R125 ;  /* 0x0000007372727223 */ /* 0x000fe2000001007d */
[----:B------:R-:W-:Y:S01]  /*2640*/  I2FP.F32.S32 R115, R123 ;  /* 0x0000007b00737245 */ /* 0x000fe20000201400 */
[----:B------:R-:W0:Y:S05]  /*2650*/  SHFL.DOWN PT, R125, R120, 0x1, 0x1f ;  /* 0x08201f00787d7f89 */ /* 0x000e2a00000e0000 */
[----:B------:R-:W2:Y:S02]  /*2660*/  MUFU.RCP R115, R115 ;  /* 0x0000007300737308 */ /* 0x000ea40000001000 */
[----:B--2---:R-:W-:Y:S01]  /*2670*/  FMUL.FTZ R121, R115, R114 ;  /* 0x0000007273797220 */ /* 0x004fe20000410000 */
[----:B0-----:R-:W-:-:S04]  /*2680*/  FADD.FTZ R124, R120, R125 ;  /* 0x0000007d787c7221 */ /* 0x001fc80000010000 */
[----:B------:R-:W-:Y:S01]  /*2690*/  FFMA.FTZ R124, R115, R122, R124 ;  /* 0x0000007a737c7223 */ /* 0x000fe2000001007c */
[----:B------:R-:W0:Y:S01]  /*26a0*/  SHFL.IDX PT, R121, R121, RZ, 0x1f ;  /* 0x00001fff79797589 */ /* 0x000e2200000e0000 */
[----:B------:R-:W2:Y:S03]  /*26b0*/  @!P1 LDC.64 R114, c[0x0][0x250] ;  /* 0x00009400ff729b82 */ /* 0x000ea60000000a00 */
[----:B------:R-:W3:Y:S01]  /*26c0*/  SHFL.IDX PT, R125, R124, RZ, 0x1f ;  /* 0x00001fff7c7d7589 */ /* 0x000ee200000e0000 */
[----:B--2---:R-:W-:-:S04]  /*26d0*/  @!P1 LEA R122, P2, R116, R114, 0x2 ;  /* 0x00000072747a9211 */ /* 0x004fc800078410ff */
[----:B------:R-:W3:Y:S01]  /*26e0*/  LDC R114, c[0x0][0x2d8] ;  /* 0x0000b600ff727b82 */ /* 0x000ee20000000800 */
[----:B------:R-:W-:Y:S01]  /*26f0*/  @!P1 LEA.HI.X R123, R116, R115, R119, 0x2, P2 ;  /* 0x00000073747b9211 */ /* 0x000fe200010f1477 */
[----:B0-----:R-:W-:Y:S01]  /*2700*/  FMUL.FTZ R115, R121, R121 ;  /* 0x0000007979737220 */ /* 0x001fe20000410000 */
[----:B------:R-:W-:-:S03]  /*2710*/  PLOP3.LUT P2, PT, PT, PT, UP0, 0x40, 0x0 ;  /* 0x000000000000781c */ /* 0x000fc60003f4e808 */
[----:B------:R0:W-:Y:S01]  /*2720*/  @!P1 STG.E desc[UR4][R122.64], R121 ;  /* 0x000000797a009986 */ /* 0x0001e2000c101904 */
[----:B------:R-:W-:Y:S01]  /*2730*/  FSEL R115, R115, RZ, !P2 ;  /* 0x000000ff73737208 */ /* 0x000fe20005000000 */
[----:B---3--:R-:W-:-:S04]  /*2740*/  FFMA.FTZ R114, R125, UR7, R114 ;  /* 0x000000077d727c23 */ /* 0x008fc80008010072 */
[----:B------:R-:W-:Y:S02]  /*2750*/  FADD.FTZ R120, R114, R115 ;  /* 0x0000007372787221 */ /* 0x000fe40000010000 */
[----:B------:R-:W2:Y:S04]  /*2760*/  @!P1 LDC.64 R114, c[0x0][0x258] ;  /* 0x00009600ff729b82 */ /* 0x000ea80000000a00 */
[----:B------:R-:W3:Y:S01]  /*2770*/  MUFU.RSQ R120, R120 ;  /* 0x0000007800787308 */ /* 0x000ee20000001400 */
[----:B--2---:R-:W-:-:S04]  /*2780*/  @!P1 LEA R114, P2, R116, R114, 0x2 ;  /* 0x0000007274729211 */ /* 0x004fc800078410ff */
[----:B------:R-:W-:-:S05]  /*2790*/  @!P1 LEA.HI.X R115, R116, R115, R119, 0x2, P2 ;  /* 0x0000007374739211 */ /* 0x000fca00010f1477 */
[----:B---3--:R0:W-:Y:S01]  /*27a0*/  @!P1 STG.E desc[UR4][R114.64], R120 ;  /* 0x0000007872009986 */ /* 0x0081e2000c101904 */
        /* <DEDUP_REMOVED lines=24> */
[----:B------:R-:W-:-:S02]  /*2930*/  FADD.FTZ R115, R92, -R121 ;  /* 0x800000795c737221 */ /* 0x000fc40000010000 */
[----:B------:R-:W-:Y:S02]  /*2940*/  F2FP.BF16.F32.PACK_AB R112, R113, R112 ;  /* 0x000000707170723e */ /* 0x000fe400000010ff */
[----:B------:R-:W-:Y:S01]  /*2950*/  F2FP.BF16.F32.PACK_AB R113, R122, R123 ;  /* 0x0000007b7a71723e */ /* 0x000fe200000010ff */
[----:B------:R-:W-:Y:S01]  /*2960*/  FADD.FTZ R123, R93, -R121 ;  /* 0x800000795d7b7221 */ /* 0x000fe20000010000 */
[----:B------:R-:W-:-:S03]  /*2970*/  FMUL.FTZ R115, R120, R115 ;  /* 0x0000007378737220 */ /* 0x000fc60000410000 */
[----:B------:R-:W-:Y:S01]  /*2980*/  FMUL.FTZ R122, R120, R123 ;  /* 0x0000007b787a7220 */ /* 0x000fe20000410000 */
[----:B------:R-:W-:Y:S01]  /*2990*/  FFMA.FTZ R114, R16, R115, R8 ;  /* 0x0000007310727223 */ /* 0x000fe20000010008 */
[----:B------:R-:W-:Y:S02]  /*29a0*/  FADD.FTZ R123, R95, -R121 ;  /* 0x800000795f7b7221 */ /* 0x000fe40000010000 */
[----:B------:R-:W-:Y:S02]  /*29b0*/  FFMA.FTZ R115, R17, R122, R9 ;  /* 0x0000007a11737223 */ /* 0x000fe40000010009 */
[----:B------:R-:W-:-:S03]  /*29c0*/  FMUL.FTZ R122, R120, R123 ;  /* 0x0000007b787a7220 */ /* 0x000fc60000410000 */
[----:B------:R-:W-:Y:S01]  /*29d0*/  F2FP.BF16.F32.PACK_AB R114, R115, R114 ;  /* 0x000000727372723e */ /* 0x000fe200000010ff */
[----:B------:R-:W-:Y:S01]  /*29e0*/  FADD.FTZ R115, R94, -R121 ;  /* 0x800000795e737221 */ /* 0x000fe20000010000 */
[----:B------:R-:W-:-:S03]  /*29f0*/  FFMA.FTZ R122, R19, R122, R11 ;  /* 0x0000007a137a7223 */ /* 0x000fc6000001000b */
[----:B------:R-:W-:-:S04]  /*2a00*/  FMUL.FTZ R115, R120, R115 ;  /* 0x0000007378737220 */ /* 0x000fc80000410000 */
[----:B------:R-:W-:-:S05]  /*2a10*/  FFMA.FTZ R115, R18, R115, R10 ;  /* 0x0000007312737223 */ /* 0x000fca000001000a */
[----:B------:R-:W-:Y:S02]  /*2a20*/  F2FP.BF16.F32.PACK_AB R115, R122, R115 ;  /* 0x000000737a73723e */ /* 0x000fe400000010ff */
[----:B------:R-:W0:Y:S02]  /*2a30*/  LDC.64 R122, c[0x0][0x2b8] ;  /* 0x0000ae00ff7a7b82 */ /* 0x000e240000000a00 */
[C---:B0-----:R-:W-:Y:S01]  /*2a40*/  IMAD.WIDE.U32 R122, R119.reuse, 0x10, R122 ;  /* 0x00000010777a7825 */ /* 0x041fe200078e007a */
[----:B------:R-:W-:-:S04]  /*2a50*/  IADD3 R119, R119, 0x100, RZ ;  /* 0x0000010077777810 */ /* 0x000fc80007ffe0ff */
[----:B------:R0:W-:Y:S03]  /*2a60*/  STG.E.128 desc[UR4][R122.64], R112 ;  /* 0x000000707a007986 */ /* 0x0001e6000c101d04 */
.L_x_9804:
[----:B------:R-:W-:Y:S05]  /*2a70*/  BSYNC B1 ;  /* 0x0000000000017941 */ /* 0x000fea0003800000 */
.L_x_9803:
        /* <DEDUP_REMOVED lines=34> */
.L_x_9806:
[----:B------:R-:W-:Y:S05]  /*2ca0*/  BSYNC B1 ;  /* 0x0000000000017941 */ /* 0x000fea0003800000 */
.L_x_9805:
[----:B------:R-:W-:Y:S05]  /*2cb0*/  @!P3 BRA `(.L_x_9802) ;  /* 0x00000000007cb947 */ /* 0x000fea0003800000 */
[--C-:B------:R-:W-:Y:S01]  /*2cc0*/  FADD.FTZ R124, R104, -R121.reuse ;  /* 0x80000079687c7221 */ /* 0x100fe20000010000 */
[--C-:B0-2---:R-:W-:Y:S01]  /*2cd0*/  FADD.FTZ R113, R108, -R121.reuse ;  /* 0x800000796c717221 */ /* 0x105fe20000010000 */
        /* <DEDUP_REMOVED lines=23> */
[----:B------:R-:W-:-:S02]  /*2e50*/  F2FP.BF16.F32.PACK_AB R113, R120, R125 ;  /* 0x0000007d7871723e */ /* 0x000fc400000010ff */
[----:B------:R-:W-:Y:S02]  /*2e60*/  F2FP.BF16.F32.PACK_AB R112, R112, R121 ;  /* 0x000000797070723e */ /* 0x000fe400000010ff */
[----:B------:R-:W0:Y:S01]  /*2e70*/  LDC.64 R120, c[0x0][0x2b8] ;  /* 0x0000ae00ff787b82 */ /* 0x000e220000000a00 */
[----:B------:R-:W-:Y:S01]  /*2e80*/  F2FP.BF16.F32.PACK_AB R115, R122, R115 ;  /* 0x000000737a73723e */ /* 0x000fe200000010ff */
[----:B0-----:R-:W-:-:S05]  /*2e90*/  IMAD.WIDE.U32 R120, R119, 0x10, R120 ;  /* 0x0000001077787825 */ /* 0x001fca00078e0078 */
[----:B------:R3:W-:Y:S02]  /*2ea0*/  STG.E.128 desc[UR4][R120.64], R112 ;  /* 0x0000007078007986 */ /* 0x0007e4000c101d04 */
.L_x_9802:
[----:B------:R-:W-:Y:S05]  /*2eb0*/  BSYNC B0 ;  /* 0x0000000000007941 */ /* 0x000fea0003800000 */
.L_x_9801:
[----:B------:R-:W-:Y:S02]  /*2ec0*/  IADD3 R116, R116, UR8, RZ ;  /* 0x0000000874747c10 */ /* 0x000fe4000fffe0ff */
[----:B0-2---:R-:W-:Y:S02]  /*2ed0*/  SEL R123, RZ, 0x1, P0 ;  /* 0x00000001ff7b7807 */ /* 0x005fe40000000000 */
[----:B------:R-:W-:-:S13]  /*2ee0*/  ISETP.GE.AND P1, PT, R116, UR9, PT ;  /* 0x0000000974007c0c */ /* 0x000fda000bf26270 */
[----:B------:R-:W-:Y:S05]  /*2ef0*/  @!P1 BRA `(.L_x_9807) ;  /* 0xffffffd800009947 */ /* 0x000fea000383ffff */
[----:B------:R-:W-:Y:S05]  /*2f00*/  EXIT ;  /* 0x000000000000794d */ /* 0x000fea0003800000 */
.L_x_9800:
[----:B------:R-:W-:Y:S01]  /*2f10*/  HFMA2.MMA R122, -RZ, RZ, 0, 5.9604644775390625e-08 ;  /* 0x00000001ff7a7435 */ /* 0x000fe200000001ff */
[----:B------:R-:W-:Y:S02]  /*2f20*/  MOV R123, 0x1f ;  /* 0x0000001f007b7802 */ /* 0x000fe40000000f00 */
[----:B------:R-:W-:-:S08]  /*2f30*/  MOV R124, 0xffffffff ;  /* 0xffffffff007c7802 */ /* 0x000fd00000000f00 */
[----:B-12--5:R-:W-:Y:S05]  /*2f40*/  WARPSYNC.COLLECTIVE R124, `(.L_x_9808) ;  /* 0x000000007c087348 */ /* 0x026fea0003c00000 */
[----:B------:R0:W3:Y:S02]  /*2f50*/  SHFL.BFLY P6, R115, R125, R122, R123 ;  /* 0x0c00007a7d737389 */ /* 0x0000e400000c007b */
[----:B0123-5:R-:W-:Y:S01]  /*2f60*/  ENDCOLLECTIVE ;  /* 0x000000000000791b */ /* 0x02ffe20003800000 */
.L_x_9808:
[----:B------:R-:W-:Y:S01]  /*2f70*/  HFMA2.MMA R122, -RZ, RZ, 0, 1.1920928955078125e-07 ;  /* 0x00000002ff7a7435 */ /* 0x000fe200000001ff */
[----:B------:R-:W-:-:S10]  /*2f80*/  FADD.FTZ R125, R125, R115 ;  /* 0x000000737d7d7221 */ /* 0x000fd40000010000 */
[----:B------:R-:W-:Y:S05]  /*2f90*/  WARPSYNC.COLLECTIVE R124, `(.L_x_9809) ;  /* 0x000000007c087348 */ /* 0x000fea0003c00000 */
[----:B------:R0:W1:Y:S02]  /*2fa0*/  SHFL.BFLY P6, R115, R125, R122, R123 ;  /* 0x0c00007a7d737389 */ /* 0x00006400000c007b */
[----:B01----:R-:W-:Y:S01]  /*2fb0*/  ENDCOLLECTIVE ;  /* 0x000000000000791b */ /* 0x003fe20003800000 */
.L_x_9809:
[----:B------:R-:W-:Y:S01]  /*2fc0*/  HFMA2.MMA R122, -RZ, RZ, 0, 2.384185791015625e-07 ;  /* 0x00000004ff7a7435 */ /* 0x000fe200000001ff */
[----:B------:R-:W-:-:S05]  /*2fd0*/  FADD.FTZ R114, R125, R115 ;  /* 0x000000737d727221 */ /* 0x000fca0000010000 */
[----:B------:R-:W-:-:S07]  /*2fe0*/  MOV R125, R114 ;  /* 0x00000072007d7202 */ /* 0x000fce0000000f00 */
[----:B------:R-:W-:Y:S05]  /*2ff0*/  WARPSYNC.COLLECTIVE R124, `(.L_x_9810) ;  /* 0x000000007c087348 */ /* 0x000fea0003c00000 */
[----:B------:R0:W1:Y:S02]  /*3000*/  SHFL.BFLY P6, R115, R125, R122, R123 ;  /* 0x0c00007a7d737389 */ /* 0x00006400000c007b */
[----:B01----:R-:W-:Y:S01]  /*3010*/  ENDCOLLECTIVE ;  /* 0x000000000000791b */ /* 0x003fe20003800000 */
.L_x_9810:
[----:B------:R-:W-:Y:S01]  /*3020*/  HFMA2.MMA R122, -RZ, RZ, 0, 4.76837158203125e-07 ;  /* 0x00000008ff7a7435 */ /* 0x000fe200000001ff */
[----:B------:R-:W-:-:S05]  /*3030*/  FADD.FTZ R114, R114, R115 ;  /* 0x0000007372727221 */ /* 0x000fca0000010000 */
[----:B------:R-:W-:-:S07]  /*3040*/  MOV R125, R114 ;  /* 0x00000072007d7202 */ /* 0x000fce0000000f00 */
[----:B------:R-:W-:Y:S05]  /*3050*/  WARPSYNC.COLLECTIVE R124, `(.L_x_9811) ;  /* 0x000000007c087348 */ /* 0x000fea0003c00000 */
[----:B------:R0:W1:Y:S02]  /*3060*/  SHFL.BFLY P6, R115, R125, R122, R123 ;  /* 0x0c00007a7d737389 */ /* 0x00006400000c007b */
[----:B01----:R-:W-:Y:S01]  /*3070*/  ENDCOLLECTIVE ;  /* 0x000000000000791b */ /* 0x003fe20003800000 */
.L_x_9811:
[----:B------:R-:W-:Y:S01]  /*3080*/  MOV R122, 0x10 ;  /* 0x00000010007a7802 */ /* 0x000fe20000000f00 */
[----:B------:R-:W-:-:S07]  /*3090*/  FADD.FTZ R125, R114, R115 ;  /* 0x00000073727d7221 */ /* 0x000fce0000010000 */
[----:B------:R-:W-:Y:S05]  /*30a0*/  WARPSYNC.COLLECTIVE R124, `(.L_x_9812) ;  /* 0x000000007c087348 */ /* 0x000fea0003c00000 */
[----:B------:R0:W1:Y:S02]  /*30b0*/  SHFL.BFLY P6, R115, R125, R122, R123 ;  /* 0x0c00007a7d737389 */ /* 0x00006400000c007b */
[----:B01----:R-:W-:Y:S01]  /*30c0*/  ENDCOLLECTIVE ;  /* 0x000000000000791b */ /* 0x003fe20003800000 */
.L_x_9812:
        /* <DEDUP_REMOVED lines=51> */
[----:B------:R-:W-:-:S11]  /*3400*/  HFMA2.MMA R122, -RZ, RZ, 0, 5.9604644775390625e-08 ;  /* 0x00000001ff7a7435 */ /* 0x000fd600000001ff */
[----:B------:R-:W-:Y:S05]  /*3410*/  WARPSYNC.COLLECTIVE R124, `(.L_x_9813) ;  /* 0x000000007c087348 */ /* 0x000fea0003c00000 */
[----:B------:R0:W1:Y:S02]  /*3420*/  SHFL.BFLY P6, R115, R125, R122, R123 ;  /* 0x0c00007a7d737389 */ /* 0x00006400000c007b */
[----:B01----:R-:W-:Y:S01]  /*3430*/  ENDCOLLECTIVE ;  /* 0x000000000000791b */ /* 0x003fe20003800000 */
.L_x_9813:
[----:B------:R-:W-:Y:S01]  /*3440*/  MOV R122, 0x2 ;  /* 0x00000002007a7802 */ /* 0x000fe20000000f00 */
[----:B------:R-:W-:-:S07]  /*3450*/  FADD.FTZ R125, R125, R115 ;  /* 0x000000737d7d7221 */ /* 0x000fce0000010000 */
[----:B------:R-:W-:Y:S05]  /*3460*/  WARPSYNC.COLLECTIVE R124, `(.L_x_9814) ;  /* 0x000000007c087348 */ /* 0x000fea0003c00000 */
[----:B------:R0:W1:Y:S02]  /*3470*/  SHFL.BFLY P6, R115, R125, R122, R123 ;  /* 0x0c00007a7d737389 */ /* 0x00006400000c007b */
[----:B01----:R-:W-:Y:S01]  /*3480*/  ENDCOLLECTIVE ;  /* 0x000000000000791b */ /* 0x003fe20003800000 */
.L_x_9814:
[----:B------:R-:W-:Y:S01]  /*3490*/  HFMA2.MMA R122, -RZ, RZ, 0, 2.384185791015625e-07 ;  /* 0x00000004ff7a7435 */ /* 0x000fe200000001ff */
[----:B------:R-:W-:-:S10]  /*34a0*/  FADD.FTZ R125, R125, R115 ;  /* 0x000000737d7d7221 */ /* 0x000fd40000010000 */
[----:B------:R-:W-:Y:S05]  /*34b0*/  WARPSYNC.COLLECTIVE R124, `(.L_x_9815) ;  /* 0x000000007c087348 */ /* 0x000fea0003c00000 */
[----:B------:R0:W1:Y:S02]  /*34c0*/  SHFL.BFLY P6, R115, R125, R122, R123 ;  /* 0x0c00007a7d737389 */ /* 0x00006400000c007b */
[----:B01----:R-:W-:Y:S01]  /*34d0*/  ENDCOLLECTIVE ;  /* 0x000000000000791b */ /* 0x003fe20003800000 */
.L_x_9815:
[----:B------:R-:W-:Y:S01]  /*34e0*/  MOV R122, 0x8 ;  /* 0x00000008007a7802 */ /* 0x000fe20000000f00 */
[----:B------:R-:W-:-:S07]  /*34f0*/  FADD.FTZ R125, R125, R115 ;  /* 0x000000737d7d7221 */ /* 0x000fce0000010000 */
[----:B------:R-:W-:Y:S05]  /*3500*/  WARPSYNC.COLLECTIVE R124, `(.L_x_9816) ;  /* 0x000000007c087348 */ /* 0x000fea0003c00000 */
[----:B------:R0:W1:Y:S02]  /*3510*/  SHFL.BFLY P6, R115, R125, R122, R123 ;  /* 0x0c00007a7d737389 */ /* 0x00006400000c007b */
[----:B01----:R-:W-:Y:S01]  /*3520*/  ENDCOLLECTIVE ;  /* 0x000000000000791b */ /* 0x003fe20003800000 */
.L_x_9816:
[----:B------:R-:W-:Y:S01]  /*3530*/  HFMA2.MMA R122, -RZ, RZ, 0, 9.5367431640625e-07 ;  /* 0x00000010ff7a7435 */ /* 0x000fe200000001ff */
[----:B------:R-:W-:-:S10]  /*3540*/  FADD.FTZ R125, R125, R115 ;  /* 0x000000737d7d7221 */ /* 0x000fd40000010000 */
[----:B------:R-:W-:Y:S05]  /*3550*/  WARPSYNC.COLLECTIVE R124, `(.L_x_9817) ;  /* 0x000000007c087348 */ /* 0x000fea0003c00000 */
[----:B------:R0:W1:Y:S02]  /*3560*/  SHFL.BFLY P6, R115, R125, R122, R123 ;  /* 0x0c00007a7d737389 */ /* 0x00006400000c007b */
[----:B01----:R-:W-:Y:S01]  /*3570*/  ENDCOLLECTIVE ;  /* 0x000000000000791b */ /* 0x003fe20003800000 */
.L_x_9817:
[----:B------:R-:W-:Y:S05]  /*3580*/  BRA `(.L_x_9818) ;  /* 0xffffffec00207947 */ /* 0x000fea000383ffff */
.L_x_9819:
        /* <DEDUP_REMOVED lines=15> */
.L_x_23278:


//--------------------- .text._ZN10layer_norm13ln_fwd_kernelINS_13Kernel_traitsIf13__nv_bfloat16fS2_fjLj6144ELj1ELj1ELj8ELj16ENS_18Kernel_traits_baseILj6144EfS2_fS2_fjLj256EEEEELb0ELb1ELb1ELb1EEEvNS_9FwdParamsE --------------------------
	.section	.text._ZN10layer_norm13ln_fwd_kernelINS_13Kernel_traitsIf13__nv_bfloat16fS2_fjLj6144ELj1ELj1ELj8ELj16ENS_18Kernel_traits_baseILj6144EfS2_fS2_fjLj256EEEEELb0ELb1ELb1ELb1EEEvNS_9FwdParamsE,"ax",@progbits
	.align	128
        .global         _ZN10layer_norm13ln_fwd_kernelINS_13Kernel_traitsIf13__nv_bfloat16fS2_fjLj6144ELj1ELj1ELj8ELj16ENS_18Kernel_traits_baseILj6144EfS2_fS2_fjLj256EEEEELb0ELb1ELb1ELb1EEEvNS_9FwdParamsE
        .type           _ZN10layer_norm13ln_fwd_kernelINS_13Kernel_traitsIf13__nv_bfloat16fS2_fjLj6144ELj1ELj1ELj8ELj16ENS_18Kernel_traits_baseILj6144EfS2_fS2_fjLj256EEEEELb0ELb1ELb1ELb1EEEvNS_9FwdParamsE,@function
        .size           _ZN10layer_norm13ln_fwd_kernelINS_13Kernel_traitsIf13__nv_bfloat16fS2_fjLj6144ELj1ELj1ELj8ELj16ENS_18Kernel_traits_baseILj6144EfS2_fS2_fjLj256EEEEELb0ELb1ELb1ELb1EEEvNS_9FwdParamsE,(.L_x_23279 - _ZN10layer_norm13ln_fwd_kernelINS_13Kernel_traitsIf13__nv_bfloat16fS2_fjLj6144ELj1ELj1ELj8ELj16ENS_18Kernel_traits_baseILj6144EfS2_fS2_fjLj256EEEEELb0ELb1ELb1ELb1EEEvNS_9FwdParamsE)
        .other          _ZN10layer_norm13ln_fwd_kernelINS_13Kernel_traitsIf13__nv_bfloat16fS2_fjLj6144ELj1ELj1ELj8ELj16ENS_18Kernel_traits_baseILj6144EfS2_fS2_fjLj256EEEEELb0ELb1ELb1ELb1EEEvNS_9FwdParamsE,@"STO_CUDA_ENTRY STV_DEFAULT"
_ZN10layer_norm13ln_fwd_kernelINS_13Kernel_traitsIf13__nv_bfloat16fS2_fjLj6144ELj1ELj1ELj8ELj16ENS_18Kernel_traits_baseILj6144EfS2_fS2_fjLj256EEEEELb0ELb1ELb1ELb1EEEvNS_9FwdParamsE:
.text._ZN10layer_norm13ln_fwd_kernelINS_13Kernel_traitsIf13__nv_bfloat16fS2_fjLj6144ELj1ELj1ELj8ELj16ENS_18Kernel_traits_baseILj6144EfS2_fS2_fjLj256EEEEELb0ELb1ELb1ELb1EEEvNS_9FwdParamsE:
        /* <DEDUP_REMOVED lines=54> */
[----:B------:R-:W-:Y:S01]  /*0360*/  MOV R2, R80 ;  /* 0x0000005000027202 */ /* 0x000fe20000000f00 */
[----:B------:R-:W-:Y:S01]  /*0370*/  ULDC UR7, c[0x0][0x290] ;  /* 0x0000a40000077ab9 */ /* 0x000fe20000000800 */
[----:B------:R-:W-:Y:S01]  /*0380*/  ISETP.NE.AND P4, PT, RZ, UR6, PT ;  /* 0x00000006ff007c0c */ /* 0x000fe2000bf85270 */
[----:B------:R-:W-:Y:S01]  /*0390*/  ULDC UR6, c[0x0][0x29c] ;  /* 0x0000a70000067ab9 */ /* 0x000fe20000000800 */
[----:B------:R-:W-:-:S11]  /*03a0*/  ULDC.64 UR8, c[0x0][0x210] ;  /* 0x0000840000087ab9 */ /* 0x000fd60000000a00 */
.L_x_9871:
[----:B0-----:R-:W1:Y:S08]  /*03b0*/  LDC.64 R112, c[0x0][0x230] ;  /* 0x00008c00ff707b82 */ /* 0x001e700000000a00 */
[----:B------:R-:W2:Y:S08]  /*03c0*/  LDC.64 R88, c[0x0][0x280] ;  /* 0x0000a000ff587b82 */ /* 0x000eb00000000a00 */
[----:B------:R-:W3:Y:S01]  /*03d0*/  LDC R117, c[0x0][0x218] ;  /* 0x00008600ff757b82 */ /* 0x000ee20000000800 */
[----:B-1----:R-:W-:-:S07]  /*03e0*/  ISETP.NE.U32.AND P0, PT, R112, RZ, PT ;  /* 0x000000ff7000720c */ /* 0x002fce0003f05070 */
[----:B------:R-:W1:Y:S01]  /*03f0*/  LDC.64 R94, c[0x0][0x288] ;  /* 0x0000a200ff5e7b82 */ /* 0x000e620000000a00 */
[----:B------:R-:W-:Y:S01]  /*0400*/  ISETP.NE.AND.EX P0, PT, R113, RZ, PT, P0 ;  /* 0x000000ff7100720c */ /* 0x000fe20003f05300 */
[----:B--2---:R-:W-:-:S06]  /*0410*/  IMAD.WIDE R88, R2, 0x4, R88 ;  /* 0x0000000402587825 */ /* 0x004fcc00078e0258 */
[----:B------:R-:W2:Y:S01]  /*0420*/  LDC.64 R110, c[0x0][0x238] ;  /* 0x00008e00ff6e7b82 */ /* 0x000ea20000000a00 */
[----:B------:R-:W4:Y:S01]  /*0430*/  LDG.E R92, desc[UR4][R88.64] ;  /* 0x00000004585c7981 */ /* 0x000f22000c1e1900 */
[----:B---3--:R-:W-:-:S06]  /*0440*/  IMAD R90, R2, R117, RZ ;  /* 0x00000075025a7224 */ /* 0x008fcc00078e02ff */
[----:B------:R-:W3:Y:S01]  /*0450*/  @P0 LDC.64 R96, c[0x0][0x230] ;  /* 0x00008c00ff600b82 */ /* 0x000ee20000000a00 */
[----:B------:R-:W-:-:S04]  /*0460*/  SHF.R.S32.HI R91, RZ, 0x1f, R90 ;  /* 0x0000001fff5b7819 */ /* 0x000fc8000001145a */
[----:B------:R-:W-:-:S04]  /*0470*/  LEA.HI R91, R91, R90, RZ, 0x3 ;  /* 0x0000005a5b5b7211 */ /* 0x000fc800078f18ff */
[----:B------:R-:W-:-:S05]  /*0480*/  LEA.HI.SX32 R91, R91, R0, 0x1d ;  /* 0x000000005b5b7211 */ /* 0x000fca00078feaff */
[----:B---3--:R-:W-:-:S05]  /*0490*/  @P0 IMAD.WIDE.U32 R96, R91, 0x20, R96 ;  /* 0x000000205b600825 */ /* 0x008fca00078e0060 */
[----:B0-----:R-:W3:Y:S04]  /*04a0*/  @P0 LDG.E.128 R76, desc[UR4][R96.64] ;  /* 0x00000004604c0981 */ /* 0x001ee8000c1e1d00 */
[----:B------:R-:W2:Y:S01]  /*04b0*/  @P0 LDG.E.128 R80, desc[UR4][R96.64+0x10] ;  /* 0x0000100460500981 */ /* 0x000ea2000c1e1d00 */
[----:B-1----:R-:W-:-:S05]  /*04c0*/  IMAD.WIDE R94, R2, 0x4, R94 ;  /* 0x00000004025e7825 */ /* 0x002fca00078e025e */
[----:B-----5:R0:W5:Y:S02]  /*04d0*/  LDG.E R116, desc[UR4][R94.64] ;  /* 0x000000045e747981 */ /* 0x020164000c1e1900 */
[----:B0-----:R-:W0:Y:S01]  /*04e0*/  @P0 LDC.64 R94, c[0x0][0x230] ;  /* 0x00008c00ff5e0b82 */ /* 0x001e220000000a00 */
[----:B------:R-:W-:Y:S01]  /*04f0*/  BSSY B0, `(.L_x_9820) ;  /* 0x000002c000007945 */ /* 0x000fe20003800000 */
[C---:B----4-:R-:W-:Y:S02]  /*0500*/  ISETP.GE.AND P5, PT, R92.reuse, 0x1, PT ;  /* 0x000000015c00780c */ /* 0x050fe40003fa6270 */
[----:B------:R-:W-:-:S11]  /*0510*/  ISETP.GT.AND P6, PT, R92, RZ, PT ;  /* 0x000000ff5c00720c */ /* 0x000fd60003fc4270 */
[----:B------:R-:W1:Y:S01]  /*0520*/  @P5 LDC.64 R88, c[0x0][0x220] ;  /* 0x00008800ff585b82 */ /* 0x000e620000000a00 */
        /* <DEDUP_REMOVED lines=10> */
[----:B------:R-:W-:Y:S02]  /*05d0*/  MOV R92, RZ ;  /* 0x000000ff005c7202 */ /* 0x000fe40000000f00 */
[----:B---3--:R-:W-:Y:S02]  /*05e0*/  @!P6 FSEL R97, R77, RZ, P1 ;  /* 0x000000ff4d61e208 */ /* 0x008fe40000800000 */
[----:B------:R-:W-:-:S02]  /*05f0*/  @!P6 FSEL R98, R78, RZ, P3 ;  /* 0x000000ff4e62e208 */ /* 0x000fc40001800000 */
[C---:B------:R-:W-:Y:S02]  /*0600*/  @!P6 ISETP.NE.U32.AND P1, PT, R112.reuse, RZ, PT ;  /* 0x000000ff7000e20c */ /* 0x040fe40003f25070 */
[----:B------:R-:W-:Y:S02]  /*0610*/  @!P6 ISETP.NE.U32.AND P3, PT, R112, RZ, PT ;  /* 0x000000ff7000e20c */ /* 0x000fe40003f65070 */
[C---:B------:R-:W-:Y:S02]  /*0620*/  @!P6 ISETP.NE.AND.EX P1, PT, R113.reuse, RZ, PT, P1 ;  /* 0x000000ff7100e20c */ /* 0x040fe40003f25310 */
[----:B------:R-:W-:Y:S02]  /*0630*/  @!P6 ISETP.NE.AND.EX P3, PT, R113, RZ, PT, P3 ;  /* 0x000000ff7100e20c */ /* 0x000fe40003f65330 */
[----:B------:R-:W-:Y:S02]  /*0640*/  @P5 LEA.HI.SX32 R92, R93, R0, 0x1d ;  /* 0x000000005d5c5211 */ /* 0x000fe400078feaff */
[----:B------:R-:W-:-:S02]  /*0650*/  @!P6 FSEL R99, R79, RZ, P2 ;  /* 0x000000ff4f63e208 */ /* 0x000fc40001000000 */
[----:B--2---:R-:W-:Y:S01]  /*0660*/  @!P6 FSEL R100, R80, RZ, P1 ;  /* 0x000000ff5064e208 */ /* 0x004fe20000800000 */
[----:B-1----:R-:W-:Y:S01]  /*0670*/  @P5 IMAD.WIDE.U32 R88, R92, 0x10, R88 ;  /* 0x000000105c585825 */ /* 0x002fe200078e0058 */
[----:B------:R-:W-:Y:S02]  /*0680*/  @!P6 FSEL R101, R81, RZ, P3 ;  /* 0x000000ff5165e208 */ /* 0x000fe40001800000 */
[C---:B------:R-:W-:Y:S02]  /*0690*/  @!P6 ISETP.NE.U32.AND P2, PT, R112.reuse, RZ, PT ;  /* 0x000000ff7000e20c */ /* 0x040fe40003f45070 */
[C---:B------:R-:W-:Y:S01]  /*06a0*/  @!P6 ISETP.NE.U32.AND P1, PT, R112.reuse, RZ, PT ;  /* 0x000000ff7000e20c */ /* 0x040fe20003f25070 */
[----:B------:R1:W5:Y:S01]  /*06b0*/  @P5 LDG.E.128 R84, desc[UR4][R88.64] ;  /* 0x0000000458545981 */ /* 0x000362000c1e1d00 */
[----:B------:R-:W-:Y:S02]  /*06c0*/  @!P6 ISETP.NE.U32.AND P3, PT, R112, RZ, PT ;  /* 0x000000ff7000e20c */ /* 0x000fe40003f65070 */
[----:B------:R-:W-:-:S02]  /*06d0*/  IADD3 R93, R91, 0x100, RZ ;  /* 0x000001005b5d7810 */ /* 0x000fc40007ffe0ff */
[C---:B------:R-:W-:Y:S02]  /*06e0*/  @!P6 ISETP.NE.AND.EX P2, PT, R113.reuse, RZ, PT, P2 ;  /* 0x000000ff7100e20c */ /* 0x040fe40003f45320 */
[----:B------:R-:W-:Y:S01]  /*06f0*/  @!P6 ISETP.NE.AND.EX P1, PT, R113, RZ, PT, P1 ;  /* 0x000000ff7100e20c */ /* 0x000fe20003f25310 */
[----:B0-----:R-:W-:Y:S01]  /*0700*/  @P0 IMAD.WIDE.U32 R94, R93, 0x20, R94 ;  /* 0x000000205d5e0825 */ /* 0x001fe200078e005e */
[----:B------:R-:W-:Y:S02]  /*0710*/  @!P6 ISETP.NE.AND.EX P3, PT, R113, RZ, PT, P3 ;  /* 0x000000ff7100e20c */ /* 0x000fe40003f65330 */
[----:B------:R-:W-:Y:S01]  /*0720*/  @!P6 FSEL R102, R82, RZ, P1 ;  /* 0x000000ff5266e208 */ /* 0x000fe20000800000 */
[----:B-1----:R-:W-:Y:S01]  /*0730*/  IMAD.WIDE.U32 R88, R91, 0x20, R110 ;  /* 0x000000205b587825 */ /* 0x002fe200078e006e */
[----:B------:R-:W-:Y:S02]  /*0740*/  @!P6 FSEL R103, R83, RZ, P3 ;  /* 0x000000ff5367e208 */ /* 0x000fe40001800000 */
[----:B------:R-:W-:Y:S01]  /*0750*/  @!P6 FSEL R96, R76, RZ, P2 ;  /* 0x000000ff4c60e208 */ /* 0x000fe20001000000 */
[----:B------:R-:W-:Y:S06]  /*0760*/  @!P6 BRA `(.L_x_9821) ;  /* 0x000000000010e947 */ /* 0x000fec0003800000 */
[----:B-----5:R-:W-:-:S05]  /*0770*/  SHF.L.U32 R90, R84, 0x10, RZ ;  /* 0x00000010545a7819 */ /* 0x020fca00000006ff */
[----:B------:R-:W-:-:S04]  /*0780*/  FMUL.FTZ R105, R90, UR6 ;  /* 0x000000065a697c20 */ /* 0x000fc80008410000 */
[----:B------:R-:W-:-:S04]  /*0790*/  FMUL.FTZ R96, R52, R105 ;  /* 0x0000006934607220 */ /* 0x000fc80000410000 */
[----:B------:R-:W-:-:S07]  /*07a0*/  @P0 FADD.FTZ R96, R76, R96 ;  /* 0x000000604c600221 */ /* 0x000fce0000010000 */
.L_x_9821:
[----:B------:R-:W-:Y:S05]  /*07b0*/  BSYNC B0 ;  /* 0x0000000000007941 */ /* 0x000fea0003800000 */
.L_x_9820:
[----:B------:R-:W-:Y:S04]  /*07c0*/  BSSY B0, `(.L_x_9822) ;  /* 0x0000007000007945 */ /* 0x000fe80003800000 */
[----:B------:R-:W-:Y:S05]  /*07d0*/  @!P6 BRA `(.L_x_9823) ;  /* 0x000000000014e947 */ /* 0x000fea0003800000 */
[----:B-----5:R-:W-:-:S04]  /*07e0*/  PRMT R90, R84, 0x7632, R90 ;  /* 0x00007632545a7816 */ /* 0x020fc8000000005a */
[----:B------:R-:W-:-:S05]  /*07f0*/  SHF.L.U32 R90, R90, 0x10, RZ ;  /* 0x000000105a5a7819 */ /* 0x000fca00000006ff */
[----:B------:R-:W-:-:S04]  /*0800*/  FMUL.FTZ R90, R90, UR6 ;  /* 0x000000065a5a7c20 */ /* 0x000fc80008410000 */
[----:B------:R-:W-:-:S04]  /*0810*/  FMUL.FTZ R97, R53, R90 ;  /* 0x0000005a35617220 */ /* 0x000fc80000410000 */
[----:B------:R-:W-:-:S07]  /*0820*/  @P0 FADD.FTZ R97, R77, R97 ;  /* 0x000000614d610221 */ /* 0x000fce0000010000 */
.L_x_9823:
[----:B------:R-:W-:Y:S05]  /*0830*/  BSYNC B0 ;  /* 0x0000000000007941 */ /* 0x000fea0003800000 */
.L_x_9822:
[----:B------:R-:W-:Y:S04]  /*0840*/  BSSY B0, `(.L_x_9824) ;  /* 0x0000006000007945 */ /* 0x000fe80003800000 */
[----:B------:R-:W-:Y:S05]  /*0850*/  @!P6 BRA `(.L_x_9825) ;  /* 0x000000000010e947 */ /* 0x000fea0003800000 */
[----:B-----5:R-:W-:-:S05]  /*0860*/  SHF.L.U32 R90, R85, 0x10, RZ ;  /* 0x00000010555a7819 */ /* 0x020fca00000006ff */
[----:B------:R-:W-:-:S04]  /*0870*/  FMUL.FTZ R105, R90, UR6 ;  /* 0x000000065a697c20 */ /* 0x000fc80008410000 */
[----:B------:R-:W-:-:S04]  /*0880*/  FMUL.FTZ R98, R54, R105 ;  /* 0x0000006936627220 */ /* 0x000fc80000410000 */
[----:B------:R-:W-:-:S07]  /*0890*/  @P0 FADD.FTZ R98, R78, R98 ;  /* 0x000000624e620221 */ /* 0x000fce0000010000 */
.L_x_9825:
[----:B------:R-:W-:Y:S05]  /*08a0*/  BSYNC B0 ;  /* 0x0000000000007941 */ /* 0x000fea0003800000 */
.L_x_9824:
[----:B------:R-:W-:Y:S04]  /*08b0*/  BSSY B0, `(.L_x_9826) ;  /* 0x0000007000007945 */ /* 0x000fe80003800000 */
[----:B------:R-:W-:Y:S05]  /*08c0*/  @!P6 BRA `(.L_x_9827) ;  /* 0x000000000014e947 */ /* 0x000fea0003800000 */
[----:B-----5:R-:W-:-:S04]  /*08d0*/  PRMT R90, R85, 0x7632, R90 ;  /* 0x00007632555a7816 */ /* 0x020fc8000000005a */
[----:B------:R-:W-:-:S05]  /*08e0*/  SHF.L.U32 R90, R90, 0x10, RZ ;  /* 0x000000105a5a7819 */ /* 0x000fca00000006ff */
[----:B------:R-:W-:-:S04]  /*08f0*/  FMUL.FTZ R90, R90, UR6 ;  /* 0x000000065a5a7c20 */ /* 0x000fc80008410000 */
[----:B------:R-:W-:-:S04]  /*0900*/  FMUL.FTZ R99, R55, R90 ;  /* 0x0000005a37637220 */ /* 0x000fc80000410000 */
[----:B------:R-:W-:-:S07]  /*0910*/  @P0 FADD.FTZ R99, R79, R99 ;  /* 0x000000634f630221 */ /* 0x000fce0000010000 */
.L_x_9827:
[----:B------:R-:W-:Y:S05]  /*0920*/  BSYNC B0 ;  /* 0x0000000000007941 */ /* 0x000fea0003800000 */
.L_x_9826:
[----:B------:R-:W-:Y:S04]  /*0930*/  BSSY B0, `(.L_x_9828) ;  /* 0x0000006000007945 */ /* 0x000fe80003800000 */
[----:B------:R-:W-:Y:S05]  /*0940*/  @!P6 BRA `(.L_x_9829) ;  /* 0x000000000010e947 */ /* 0x000fea0003800000 */
[----:B-----5:R-:W-:-:S05]  /*0950*/  SHF.L.U32 R90, R86, 0x10, RZ ;  /* 0x00000010565a7819 */ /* 0x020fca00000006ff */
[----:B------:R-:W-:-:S04]  /*0960*/  FMUL.FTZ R105, R90, UR6 ;  /* 0x000000065a697c20 */ /* 0x000fc80008410000 */
[----:B------:R-:W-:-:S04]  /*0970*/  FMUL.FTZ R100, R56, R105 ;  /* 0x0000006938647220 */ /* 0x000fc80000410000 */
[----:B------:R-:W-:-:S07]  /*0980*/  @P0 FADD.FTZ R100, R80, R100 ;  /* 0x0000006450640221 */ /* 0x000fce0000010000 */
.L_x_9829:
[----:B------:R-:W-:Y:S05]  /*0990*/  BSYNC B0 ;  /* 0x0000000000007941 */ /* 0x000fea0003800000 */
.L_x_9828:
[----:B------:R-:W-:Y:S04]  /*09a0*/  BSSY B0, `(.L_x_9830) ;  /* 0x0000007000007945 */ /* 0x000fe80003800000 */
[----:B------:R-:W-:Y:S05]  /*09b0*/  @!P6 BRA `(.L_x_9831) ;  /* 0x000000000014e947 */ /* 0x000fea0003800000 */
[----:B-----5:R-:W-:-:S04]  /*09c0*/  PRMT R90, R86, 0x7632, R90 ;  /* 0x00007632565a7816 */ /* 0x020fc8000000005a */
[----:B------:R-:W-:-:S05]  /*09d0*/  SHF.L.U32 R90, R90, 0x10, RZ ;  /* 0x000000105a5a7819 */ /* 0x000fca00000006ff */
[----:B------:R-:W-:-:S04]  /*09e0*/  FMUL.FTZ R90, R90, UR6 ;  /* 0x000000065a5a7c20 */ /* 0x000fc80008410000 */
[----:B------:R-:W-:-:S04]  /*09f0*/  FMUL.FTZ R101, R57, R90 ;  /* 0x0000005a39657220 */ /* 0x000fc80000410000 */
[----:B------:R-:W-:-:S07]  /*0a00*/  @P0 FADD.FTZ R101, R81, R101 ;  /* 0x0000006551650221 */ /* 0x000fce0000010000 */
.L_x_9831:
[----:B------:R-:W-:Y:S05]  /*0a10*/  BSYNC B0 ;  /* 0x0000000000007941 */ /* 0x000fea0003800000 */
.L_x_9830:
[----:B------:R-:W-:Y:S04]  /*0a20*/  BSSY B0, `(.L_x_9832) ;  /* 0x0000006000007945 */ /* 0x000fe80003800000 */
[----:B------:R-:W-:Y:S05]  /*0a30*/  @!P6 BRA `(.L_x_9833) ;  /* 0x000000000010e947 */ /* 0x000fea0003800000 */
[----:B-----5:R-:W-:-:S05]  /*0a40*/  SHF.L.U32 R90, R87, 0x10, RZ ;  /* 0x00000010575a7819 */ /* 0x020fca00000006ff */
[----:B------:R-:W-:-:S04]  /*0a50*/  FMUL.FTZ R105, R90, UR6 ;  /* 0x000000065a697c20 */ /* 0x000fc80008410000 */
[----:B------:R-:W-:-:S04]  /*0a60*/  FMUL.FTZ R102, R58, R105 ;  /* 0x000000693a667220 */ /* 0x000fc80000410000 */
[----:B------:R-:W-:-:S07]  /*0a70*/  @P0 FADD.FTZ R102, R82, R102 ;  /* 0x0000006652660221 */ /* 0x000fce0000010000 */
.L_x_9833:
[----:B------:R-:W-:Y:S05]  /*0a80*/  BSYNC B0 ;  /* 0x0000000000007941 */ /* 0x000fea0003800000 */
.L_x_9832:
[----:B------:R-:W-:Y:S04]  /*0a90*/  BSSY B0, `(.L_x_9834) ;  /* 0x0000007000007945 */ /* 0x000fe80003800000 */
[----:B------:R-:W-:Y:S05]  /*0aa0*/  @!P6 BRA `(.L_x_9835) ;  /* 0x000000000014e947 */ /* 0x000fea0003800000 */
[----:B-----5:R-:W-:-:S04]  /*0ab0*/  PRMT R90, R87, 0x7632, R90 ;  /* 0x00007632575a7816 */ /* 0x020fc8000000005a */
[----:B------:R-:W-:-:S05]  /*0ac0*/  SHF.L.U32 R90, R90, 0x10, RZ ;  /* 0x000000105a5a7819 */ /* 0x000fca00000006ff */
[----:B------:R-:W-:-:S04]  /*0ad0*/  FMUL.FTZ R90, R90, UR6 ;  /* 0x000000065a5a7c20 */ /* 0x000fc80008410000 */
[----:B------:R-:W-:-:S04]  /*0ae0*/  FMUL.FTZ R103, R59, R90 ;  /* 0x0000005a3b677220 */ /* 0x000fc80000410000 */
[----:B------:R-:W-:-:S07]  /*0af0*/  @P0 FADD.FTZ R103, R83, R103 ;  /* 0x0000006753670221 */ /* 0x000fce0000010000 */
.L_x_9835:
[----:B------:R-:W-:Y:S05]  /*0b00*/  BSYNC B0 ;  /* 0x0000000000007941 */ /* 0x000fea0003800000 */
.L_x_9834:
        /* <DEDUP_REMOVED lines=8> */
[C---:B------:R-:W-:Y:S02]  /*0b90*/  @!P6 ISETP.NE.AND.EX P1, PT, R113.reuse, RZ, PT, P1 ;  /* 0x000000ff7100e20c */ /* 0x040fe40003f25310 */
[----:B------:R-:W-:Y:S02]  /*0ba0*/  @P5 IADD3 R105, R92, 0x100, RZ ;  /* 0x000001005c695810 */ /* 0x000fe40007ffe0ff */
[----:B------:R-:W-:Y:S02]  /*0bb0*/  @!P6 ISETP.NE.AND.EX P2, PT, R113, RZ, PT, P2 ;  /* 0x000000ff7100e20c */ /* 0x000fe40003f45320 */
[----:B------:R-:W-:Y:S01]  /*0bc0*/  @!P6 ISETP.NE.U32.AND P3, PT, R112, RZ, PT ;  /* 0x000000ff7000e20c */ /* 0x000fe20003f65070 */
[----:B0-----:R-:W-:-:S03]  /*0bd0*/  @P5 IMAD.WIDE.U32 R108, R105, 0x10, R108 ;  /* 0x00000010696c5825 */ /* 0x001fc600078e006c */
[----:B------:R-:W-:Y:S01]  /*0be0*/  @!P6 ISETP.NE.AND.EX P3, PT, R113, RZ, PT, P3 ;  /* 0x000000ff7100e20c */ /* 0x000fe20003f65330 */
[----:B------:R-:W-:Y:S01]  /*0bf0*/  BSSY B0, `(.L_x_9836) ;  /* 0x000001a000007945 */ /* 0x000fe20003800000 */
[----:B-----5:R0:W5:Y:S02]  /*0c00*/  @P5 LDG.E.128 R84, desc[UR4][R108.64] ;  /* 0x000000046c545981 */ /* 0x020164000c1e1d00 */
[----:B0-----:R-:W-:-:S05]  /*0c10*/  IADD3 R109, R91, 0x200, RZ ;  /* 0x000002005b6d7810 */ /* 0x001fca0007ffe0ff */
[----:B---3--:R-:W-:Y:S01]  /*0c20*/  @P0 IMAD.WIDE.U32 R94, R109, 0x20, R114 ;  /* 0x000000206d5e0825 */ /* 0x008fe200078e0072 */
[----:B--2---:R-:W-:Y:S02]  /*0c30*/  @!P6 FSEL R106, R78, RZ, P1 ;  /* 0x000000ff4e6ae208 */ /* 0x004fe40000800000 */
[C---:B------:R-:W-:Y:S02]  /*0c40*/  @!P6 ISETP.NE.U32.AND P1, PT, R112.reuse, RZ, PT ;  /* 0x000000ff7000e20c */ /* 0x040fe40003f25070 */
[----:B------:R-:W-:Y:S02]  /*0c50*/  @!P6 FSEL R105, R77, RZ, P2 ;  /* 0x000000ff4d69e208 */ /* 0x000fe40001000000 */
[----:B------:R-:W-:Y:S02]  /*0c60*/  @!P6 ISETP.NE.U32.AND P2, PT, R112, RZ, PT ;  /* 0x000000ff7000e20c */ /* 0x000fe40003f45070 */
[C---:B------:R-:W-:Y:S02]  /*0c70*/  @!P6 ISETP.NE.AND.EX P1, PT, R113.reuse, RZ, PT, P1 ;  /* 0x000000ff7100e20c */ /* 0x040fe40003f25310 */
[----:B------:R-:W-:-:S02]  /*0c80*/  @!P6 ISETP.NE.AND.EX P2, PT, R113, RZ, PT, P2 ;  /* 0x000000ff7100e20c */ /* 0x000fc40003f45320 */
[----:B------:R-:W-:Y:S02]  /*0c90*/  @!P6 FSEL R107, R79, RZ, P3 ;  /* 0x000000ff4f6be208 */ /* 0x000fe40001800000 */
[----:B-1----:R-:W-:Y:S02]  /*0ca0*/  @!P6 FSEL R89, R81, RZ, P1 ;  /* 0x000000ff5159e208 */ /* 0x002fe40000800000 */
[C---:B------:R-:W-:Y:S02]  /*0cb0*/  @!P6 ISETP.NE.U32.AND P3, PT, R112.reuse, RZ, PT ;  /* 0x000000ff7000e20c */ /* 0x040fe40003f65070 */
[----:B------:R-:W-:Y:S02]  /*0cc0*/  @!P6 ISETP.NE.U32.AND P1, PT, R112, RZ, PT ;  /* 0x000000ff7000e20c */ /* 0x000fe40003f25070 */
[----:B------:R-:W-:Y:S02]  /*0cd0*/  @!P6 FSEL R88, R80, RZ, P2 ;  /* 0x000000ff5058e208 */ /* 0x000fe40001000000 */
[----:B------:R-:W-:-:S02]  /*0ce0*/  @!P6 ISETP.NE.U32.AND P2, PT, R112, RZ, PT ;  /* 0x000000ff7000e20c */ /* 0x000fc40003f45070 */
[C---:B------:R-:W-:Y:S02]  /*0cf0*/  @!P6 ISETP.NE.AND.EX P1, PT, R113.reuse, RZ, PT, P1 ;  /* 0x000000ff7100e20c */ /* 0x040fe40003f25310 */
[C---:B------:R-:W-:Y:S02]  /*0d00*/  @!P6 ISETP.NE.AND.EX P3, PT, R113.reuse, RZ, PT, P3 ;  /* 0x000000ff7100e20c */ /* 0x040fe40003f65330 */
[----:B------:R-:W-:Y:S02]  /*0d10*/  @!P6 ISETP.NE.AND.EX P2, PT, R113, RZ, PT, P2 ;  /* 0x000000ff7100e20c */ /* 0x000fe40003f45320 */
[----:B------:R-:W-:Y:S02]  /*0d20*/  @!P6 FSEL R90, R82, RZ, P1 ;  /* 0x000000ff525ae208 */ /* 0x000fe40000800000 */
[----:B------:R-:W-:Y:S01]  /*0d30*/  @!P6 FSEL R104, R76, RZ, P3 ;  /* 0x000000ff4c68e208 */ /* 0x000fe20001800000 */
[----:B------:R-:W-:Y:S08]  /*0d40*/  @!P6 BRA `(.L_x_9837) ;  /* 0x000000000010e947 */ /* 0x000ff00003800000 */
[----:B-----5:R-:W-:-:S05]  /*0d50*/  SHF.L.U32 R91, R84, 0x10, RZ ;  /* 0x00000010545b7819 */ /* 0x020fca00000006ff */
[----:B------:R-:W-:-:S04]  /*0d60*/  FMUL.FTZ R91, R91, UR6 ;  /* 0x000000065b5b7c20 */ /* 0x000fc80008410000 */
[----:B------:R-:W-:-:S04]  /*0d70*/  FMUL.FTZ R104, R60, R91 ;  /* 0x0000005b3c687220 */ /* 0x000fc80000410000 */
[----:B------:R-:W-:-:S07]  /*0d80*/  @P0 FADD.FTZ R104, R76, R104 ;  /* 0x000000684c680221 */ /* 0x000fce0000010000 */
.L_x_9837:
[----:B------:R-:W-:Y:S05]  /*0d90*/  BSYNC B0 ;  /* 0x0000000000007941 */ /* 0x000fea0003800000 */
.L_x_9836:
[----:B------:R-:W-:Y:S04]  /*0da0*/  BSSY B0, `(.L_x_9838) ;  /* 0x0000007000007945 */ /* 0x000fe80003800000 */
[----:B------:R-:W-:Y:S05]  /*0db0*/  @!P6 BRA `(.L_x_9839) ;  /* 0x000000000014e947 */ /* 0x000fea0003800000 */
[----:B-----5:R-:W-:-:S04]  /*0dc0*/  PRMT R91, R84, 0x7632, R91 ;  /* 0x00007632545b7816 */ /* 0x020fc8000000005b */
[----:B------:R-:W-:-:S05]  /*0dd0*/  SHF.L.U32 R91, R91, 0x10, RZ ;  /* 0x000000105b5b7819 */ /* 0x000fca00000006ff */
[----:B------:R-:W-:-:S04]  /*0de0*/  FMUL.FTZ R108, R91, UR6 ;  /* 0x000000065b6c7c20 */ /* 0x000fc80008410000 */
[----:B------:R-:W-:-:S04]  /*0df0*/  FMUL.FTZ R105, R61, R108 ;  /* 0x0000006c3d697220 */ /* 0x000fc80000410000 */
[----:B------:R-:W-:-:S07]  /*0e00*/  @P0 FADD.FTZ R105, R77, R105 ;  /* 0x000000694d690221 */ /* 0x000fce0000010000 */
.L_x_9839:
[----:B------:R-:W-:Y:S05]  /*0e10*/  BSYNC B0 ;  /* 0x0000000000007941 */ /* 0x000fea0003800000 */
.L_x_9838:
[----:B------:R-:W-:Y:S04]  /*0e20*/  BSSY B0, `(.L_x_9840) ;  /* 0x0000006000007945 */ /* 0x000fe80003800000 */
[----:B------:R-:W-:Y:S05]  /*0e30*/  @!P6 BRA `(.L_x_9841) ;  /* 0x000000000010e947 */ /* 0x000fea0003800000 */
[----:B-----5:R-:W-:-:S05]  /*0e40*/  SHF.L.U32 R91, R85, 0x10, RZ ;  /* 0x00000010555b7819 */ /* 0x020fca00000006ff */
[----:B------:R-:W-:-:S04]  /*0e50*/  FMUL.FTZ R91, R91, UR6 ;  /* 0x000000065b5b7c20 */ /* 0x000fc80008410000 */
[----:B------:R-:W-:-:S04]  /*0e60*/  FMUL.FTZ R106, R62, R91 ;  /* 0x0000005b3e6a7220 */ /* 0x000fc80000410000 */
[----:B------:R-:W-:-:S07]  /*0e70*/  @P0 FADD.FTZ R106, R78, R106 ;  /* 0x0000006a4e6a0221 */ /* 0x000fce0000010000 */
.L_x_9841:
[----:B------:R-:W-:Y:S05]  /*0e80*/  BSYNC B0 ;  /* 0x0000000000007941 */ /* 0x000fea0003800000 */
.L_x_9840:
[----:B------:R-:W-:Y:S04]  /*0e90*/  BSSY B0, `(.L_x_9842) ;  /* 0x0000007000007945 */ /* 0x000fe80003800000 */
[----:B------:R-:W-:Y:S05]  /*0ea0*/  @!P6 BRA `(.L_x_9843) ;  /* 0x000000000014e947 */ /* 0x000fea0003800000 */
[----:B-----5:R-:W-:-:S04]  /*0eb0*/  PRMT R91, R85, 0x7632, R91 ;  /* 0x00007632555b7816 */ /* 0x020fc8000000005b */
[----:B------:R-:W-:-:S05]  /*0ec0*/  SHF.L.U32 R91, R91, 0x10, RZ ;  /* 0x000000105b5b7819 */ /* 0x000fca00000006ff */
[----:B------:R-:W-:-:S04]  /*0ed0*/  FMUL.FTZ R108, R91, UR6 ;  /* 0x000000065b6c7c20 */ /* 0x000fc80008410000 */
[----:B------:R-:W-:-:S04]  /*0ee0*/  FMUL.FTZ R107, R63, R108 ;  /* 0x0000006c3f6b7220 */ /* 0x000fc80000410000 */
[----:B------:R-:W-:-:S07]  /*0ef0*/  @P0 FADD.FTZ R107, R79, R107 ;  /* 0x0000006b4f6b0221 */ /* 0x000fce0000010000 */
.L_x_9843:
[----:B------:R-:W-:Y:S05]  /*0f00*/  BSYNC B0 ;  /* 0x0000000000007941 */ /* 0x000fea0003800000 */
.L_x_9842:
[----:B------:R-:W-:Y:S04]  /*0f10*/  BSSY B0, `(.L_x_9844) ;  /* 0x0000006000007945 */ /* 0x000fe80003800000 */
[----:B------:R-:W-:Y:S05]  /*0f20*/  @!P6 BRA `(.L_x_9845) ;  /* 0x000000000010e947 */ /* 0x000fea0003800000 */
[----:B-----5:R-:W-:-:S05]  /*0f30*/  SHF.L.U32 R88, R86, 0x10, RZ ;  /* 0x0000001056587819 */ /* 0x020fca00000006ff */
[----:B------:R-:W-:-:S04]  /*0f40*/  FMUL.FTZ R91, R88, UR6 ;  /* 0x00000006585b7c20 */ /* 0x000fc80008410000 */
[----:B------:R-:W-:-:S04]  /*0f50*/  FMUL.FTZ R88, R64, R91 ;  /* 0x0000005b40587220 */ /* 0x000fc80000410000 */
[----:B------:R-:W-:-:S07]  /*0f60*/  @P0 FADD.FTZ R88, R80, R88 ;  /* 0x0000005850580221 */ /* 0x000fce0000010000 */
.L_x_9845:
[----:B------:R-:W-:Y:S05]  /*0f70*/  BSYNC B0 ;  /* 0x0000000000007941 */ /* 0x000fea0003800000 */
.L_x_9844:
[----:B------:R-:W-:Y:S04]  /*0f80*/  BSSY B0, `(.L_x_9846) ;  /* 0x0000007000007945 */ /* 0x000fe80003800000 */
[----:B------:R-:W-:Y:S05]  /*0f90*/  @!P6 BRA `(.L_x_9847) ;  /* 0x000000000014e947 */ /* 0x000fea0003800000 */
[----:B-----5:R-:W-:-:S04]  /*0fa0*/  PRMT R89, R86, 0x7632, R89 ;  /* 0x0000763256597816 */ /* 0x020fc80000000059 */
[----:B------:R-:W-:-:S05]  /*0fb0*/  SHF.L.U32 R89, R89, 0x10, RZ ;  /* 0x0000001059597819 */ /* 0x000fca00000006ff */
[----:B------:R-:W-:-:S04]  /*0fc0*/  FMUL.FTZ R108, R89, UR6 ;  /* 0x00000006596c7c20 */ /* 0x000fc80008410000 */
[----:B------:R-:W-:-:S04]  /*0fd0*/  FMUL.FTZ R89, R65, R108 ;  /* 0x0000006c41597220 */ /* 0x000fc80000410000 */
[----:B------:R-:W-:-:S07]  /*0fe0*/  @P0 FADD.FTZ R89, R81, R89 ;  /* 0x0000005951590221 */ /* 0x000fce0000010000 */
.L_x_9847:
[----:B------:R-:W-:Y:S05]  /*0ff0*/  BSYNC B0 ;  /* 0x0000000000007941 */ /* 0x000fea0003800000 */
.L_x_9846:
[----:B------:R-:W-:Y:S04]  /*1000*/  BSSY B0, `(.L_x_9848) ;  /* 0x0000006000007945 */ /* 0x000fe80003800000 */
[----:B------:R-:W-:Y:S05]  /*1010*/  @!P6 BRA `(.L_x_9849) ;  /* 0x000000000010e947 */ /* 0x000fea0003800000 */
[----:B-----5:R-:W-:-:S05]  /*1020*/  SHF.L.U32 R90, R87, 0x10, RZ ;  /* 0x00000010575a7819 */ /* 0x020fca00000006ff */
[----:B------:R-:W-:-:S04]  /*1030*/  FMUL.FTZ R91, R90, UR6 ;  /* 0x000000065a5b7c20 */ /* 0x000fc80008410000 */
[----:B------:R-:W-:-:S04]  /*1040*/  FMUL.FTZ R90, R66, R91 ;  /* 0x0000005b425a7220 */ /* 0x000fc80000410000 */
[----:B------:R-:W-:-:S07]  /*1050*/  @P0 FADD.FTZ R90, R82, R90 ;  /* 0x0000005a525a0221 */ /* 0x000fce0000010000 */
.L_x_9849:
[----:B------:R-:W-:Y:S05]  /*1060*/  BSYNC B0 ;  /* 0x0000000000007941 */ /* 0x000fea0003800000 */
.L_x_9848:
[----:B------:R-:W-:Y:S01]  /*1070*/  BSSY B0, `(.L_x_9850) ;  /* 0x0000009000007945 */ /* 0x000fe20003800000 */
[----:B------:R-:W-:Y:S01]  /*1080*/  IMAD.WIDE.U32 R114, R93, 0x20, R110 ;  /* 0x000000205d727825 */ /* 0x000fe200078e006e */
[----:B------:R-:W-:Y:S02]  /*1090*/  @!P6 FSEL R91, R83, RZ, P2 ;  /* 0x000000ff535be208 */ /* 0x000fe40001000000 */
[----:B------:R-:W-:Y:S05]  /*10a0*/  @!P6 BRA `(.L_x_9851) ;  /* 0x000000000014e947 */ /* 0x000fea0003800000 */
[----:B-----5:R-:W-:-:S04]  /*10b0*/  PRMT R91, R87, 0x7632, R91 ;  /* 0x00007632575b7816 */ /* 0x020fc8000000005b */
[----:B------:R-:W-:-:S05]  /*10c0*/  SHF.L.U32 R91, R91, 0x10, RZ ;  /* 0x000000105b5b7819 */ /* 0x000fca00000006ff */
[----:B------:R-:W-:-:S04]  /*10d0*/  FMUL.FTZ R108, R91, UR6 ;  /* 0x000000065b6c7c20 */ /* 0x000fc80008410000 */
[----:B------:R-:W-:-:S04]  /*10e0*/  FMUL.FTZ R91, R67, R108 ;  /* 0x0000006c435b7220 */ /* 0x000fc80000410000 */
[----:B------:R-:W-:-:S07]  /*10f0*/  @P0 FADD.FTZ R91, R83, R91 ;  /* 0x0000005b535b0221 */ /* 0x000fce0000010000 */
.L_x_9851:
[----:B------:R-:W-:Y:S05]  /*1100*/  BSYNC B0 ;  /* 0x0000000000007941 */ /* 0x000fea0003800000 */
.L_x_9850:
[----:B------:R0:W-:Y:S01]  /*1110*/  STG.E.128 desc[UR4][R114.64], R104 ;  /* 0x0000006872007986 */ /* 0x0001e2000c101d04 */
[----:B------:R-:W1:Y:S03]  /*1120*/  @P5 LDC.64 R118, c[0x0][0x220] ;  /* 0x00008800ff765b82 */ /* 0x000e660000000a00 */
[----:B------:R0:W-:Y:S04]  /*1130*/  STG.E.128 desc[UR4][R114.64+0x10], R88 ;  /* 0x0000105872007986 */ /* 0x0001e8000c101d04 */
[----:B------:R-:W2:Y:S04]  /*1140*/  @P0 LDG.E.128 R76, desc[UR4][R94.64] ;  /* 0x000000045e4c0981 */ /* 0x000ea8000c1e1d00 */
[----:B------:R-:W3:Y:S01]  /*1150*/  @P0 LDG.E.128 R80, desc[UR4][R94.64+0x10] ;  /* 0x000010045e500981 */ /* 0x000ee2000c1e1d00 */
[----:B------:R-:W-:-:S02]  /*1160*/  @P5 IADD3 R93, R92, 0x200, RZ ;  /* 0x000002005c5d5810 */ /* 0x000fc40007ffe0ff */
[C---:B------:R-:W-:Y:S02]  /*1170*/  @!P6 ISETP.NE.U32.AND P2, PT, R112.reuse, RZ, PT ;  /* 0x000000ff7000e20c */ /* 0x040fe40003f45070 */
[C---:B------:R-:W-:Y:S02]  /*1180*/  @!P6 ISETP.NE.U32.AND P3, PT, R112.reuse, RZ, PT ;  /* 0x000000ff7000e20c */ /* 0x040fe40003f65070 */
[----:B------:R-:W-:Y:S01]  /*1190*/  @!P6 ISETP.NE.U32.AND P1, PT, R112, RZ, PT ;  /* 0x000000ff7000e20c */ /* 0x000fe20003f25070 */
[----:B-1----:R-:W-:Y:S01]  /*11a0*/  @P5 IMAD.WIDE.U32 R118, R93, 0x10, R118 ;  /* 0x000000105d765825 */ /* 0x002fe200078e0076 */
[----:B------:R-:W-:-:S04]  /*11b0*/  @!P6 ISETP.NE.AND.EX P2, PT, R113, RZ, PT, P2 ;  /* 0x000000ff7100e20c */ /* 0x000fc80003f45320 */
[----:B-----5:R0:W5:Y:S01]  /*11c0*/  @P5 LDG.E.128 R84, desc[UR4][R118.64] ;  /* 0x0000000476545981 */ /* 0x020162000c1e1d00 */
[C---:B------:R-:W-:Y:S01]  /*11d0*/  @!P6 ISETP.NE.U32.AND P5, PT, R112.reuse, RZ, PT ;  /* 0x000000ff7000e20c */ /* 0x040fe20003fa5070 */
[----:B------:R-:W-:Y:S01]  /*11e0*/  BSSY B0, `(.L_x_9852) ;  /* 0x0000018000007945 */ /* 0x000fe20003800000 */
[C---:B------:R-:W-:Y:S02]  /*11f0*/  @!P6 ISETP.NE.AND.EX P3, PT, R113.reuse, RZ, PT, P3 ;  /* 0x000000ff7100e20c */ /* 0x040fe40003f65330 */
[C---:B------:R-:W-:Y:S02]  /*1200*/  @!P6 ISETP.NE.AND.EX P1, PT, R113.reuse, RZ, PT, P1 ;  /* 0x000000ff7100e20c */ /* 0x040fe40003f25310 */
[----:B------:R-:W-:Y:S02]  /*1210*/  @!P6 ISETP.NE.AND.EX P5, PT, R113, RZ, PT, P5 ;  /* 0x000000ff7100e20c */ /* 0x000fe40003fa5350 */
[----:B--2---:R-:W-:Y:S02]  /*1220*/  @!P6 FSEL R93, R77, RZ, P2 ;  /* 0x000000ff4d5de208 */ /* 0x004fe40001000000 */
[----:B------:R-:W-:-:S02]  /*1230*/  @!P6 ISETP.NE.U32.AND P2, PT, R112, RZ, PT ;  /* 0x000000ff7000e20c */ /* 0x000fc40003f45070 */
[----:B---3--:R-:W-:Y:S02]  /*1240*/  @!P6 FSEL R108, R80, RZ, P3 ;  /* 0x000000ff506ce208 */ /* 0x008fe40001800000 */
[----:B------:R-:W-:Y:S02]  /*1250*/  @!P6 ISETP.NE.U32.AND P3, PT, R112, RZ, PT ;  /* 0x000000ff7000e20c */ /* 0x000fe40003f65070 */
[----:B------:R-:W-:Y:S02]  /*1260*/  @!P6 FSEL R94, R78, RZ, P1 ;  /* 0x000000ff4e5ee208 */ /* 0x000fe40000800000 */
[----:B------:R-:W-:Y:S02]  /*1270*/  @!P6 FSEL R95, R79, RZ, P5 ;  /* 0x000000ff4f5fe208 */ /* 0x000fe40002800000 */
[C---:B------:R-:W-:Y:S02]  /*1280*/  @!P6 ISETP.NE.U32.AND P1, PT, R112.reuse, RZ, PT ;  /* 0x000000ff7000e20c */ /* 0x040fe40003f25070 */
[----:B------:R-:W-:-:S02]  /*1290*/  @!P6 ISETP.NE.U32.AND P5, PT, R112, RZ, PT ;  /* 0x000000ff7000e20c */ /* 0x000fc40003fa5070 */
[C---:B------:R-:W-:Y:S02]  /*12a0*/  @!P6 ISETP.NE.AND.EX P3, PT, R113.reuse, RZ, PT, P3 ;  /* 0x000000ff7100e20c */ /* 0x040fe40003f65330 */
[C---:B------:R-:W-:Y:S02]  /*12b0*/  @!P6 ISETP.NE.AND.EX P2, PT, R113.reuse, RZ, PT, P2 ;  /* 0x000000ff7100e20c */ /* 0x040fe40003f45320 */
[C---:B------:R-:W-:Y:S02]  /*12c0*/  @!P6 ISETP.NE.AND.EX P1, PT, R113.reuse, RZ, PT, P1 ;  /* 0x000000ff7100e20c */ /* 0x040fe40003f25310 */
[----:B------:R-:W-:Y:S01]  /*12d0*/  @!P6 ISETP.NE.AND.EX P5, PT, R113, RZ, PT, P5 ;  /* 0x000000ff7100e20c */ /* 0x000fe20003fa5350 */
[----:B------:R-:W-:Y:S01]  /*12e0*/  IMAD.WIDE.U32 R112, R109, 0x20, R110 ;  /* 0x000000206d707825 */ /* 0x000fe200078e006e */
[----:B------:R-:W-:Y:S02]  /*12f0*/  @!P6 FSEL R109, R81, RZ, P3 ;  /* 0x000000ff516de208 */ /* 0x000fe40001800000 */
[----:B------:R-:W-:Y:S01]  /*1300*/  @!P6 FSEL R92, R76, RZ, P2 ;  /* 0x000000ff4c5ce208 */ /* 0x000fe20001000000 */
[----:B0-----:R-:W-:Y:S08]  /*1310*/  @!P6 BRA `(.L_x_9853) ;  /* 0x000000000010e947 */ /* 0x001ff00003800000 */
[----:B-----5:R-:W-:-:S05]  /*1320*/  SHF.L.U32 R92, R84, 0x10, RZ ;  /* 0x00000010545c7819 */ /* 0x020fca00000006ff */
[----:B------:R-:W-:-:S04]  /*1330*/  FMUL.FTZ R111, R92, UR6 ;  /* 0x000000065c6f7c20 */ /* 0x000fc80008410000 */
[----:B------:R-:W-:-:S04]  /*1340*/  FMUL.FTZ R92, R68, R111 ;  /* 0x0000006f445c7220 */ /* 0x000fc80000410000 */
[----:B------:R-:W-:-:S07]  /*1350*/  @P0 FADD.FTZ R92, R76, R92 ;  /* 0x0000005c4c5c0221 */ /* 0x000fce0000010000 */
.L_x_9853:
[----:B------:R-:W-:Y:S05]  /*1360*/  BSYNC B0 ;  /* 0x0000000000007941 */ /* 0x000fea0003800000 */
.L_x_9852:
[----:B------:R-:W-:Y:S04]  /*1370*/  BSSY B0, `(.L_x_9854) ;  /* 0x0000007000007945 */ /* 0x000fe80003800000 */
[----:B------:R-:W-:Y:S05]  /*1380*/  @!P6 BRA `(.L_x_9855) ;  /* 0x000000000014e947 */ /* 0x000fea0003800000 */
[----:B-----5:R-:W-:-:S04]  /*1390*/  PRMT R93, R84, 0x7632, R93 ;  /* 0x00007632545d7816 */ /* 0x020fc8000000005d */
[----:B------:R-:W-:-:S05]  /*13a0*/  SHF.L.U32 R93, R93, 0x10, RZ ;  /* 0x000000105d5d7819 */ /* 0x000fca00000006ff */
[----:B------:R-:W-:-:S04]  /*13b0*/  FMUL.FTZ R110, R93, UR6 ;  /* 0x000000065d6e7c20 */ /* 0x000fc80008410000 */
[----:B------:R-:W-:-:S04]  /*13c0*/  FMUL.FTZ R93, R69, R110 ;  /* 0x0000006e455d7220 */ /* 0x000fc80000410000 */
[----:B------:R-:W-:-:S07]  /*13d0*/  @P0 FADD.FTZ R93, R77, R93 ;  /* 0x0000005d4d5d0221 */ /* 0x000fce0000010000 */
.L_x_9855:
[----:B------:R-:W-:Y:S05]  /*13e0*/  BSYNC B0 ;  /* 0x0000000000007941 */ /* 0x000fea0003800000 */
.L_x_9854:
[----:B------:R-:W-:Y:S04]  /*13f0*/  BSSY B0, `(.L_x_9856) ;  /* 0x0000006000007945 */ /* 0x000fe80003800000 */
[----:B------:R-:W-:Y:S05]  /*1400*/  @!P6 BRA `(.L_x_9857) ;  /* 0x000000000010e947 */ /* 0x000fea0003800000 */
[----:B-----5:R-:W-:-:S05]  /*1410*/  SHF.L.U32 R94, R85, 0x10, RZ ;  /* 0x00000010555e7819 */ /* 0x020fca00000006ff */
[----:B------:R-:W-:-:S04]  /*1420*/  FMUL.FTZ R111, R94, UR6 ;  /* 0x000000065e6f7c20 */ /* 0x000fc80008410000 */
[----:B------:R-:W-:-:S04]  /*1430*/  FMUL.FTZ R94, R70, R111 ;  /* 0x0000006f465e7220 */ /* 0x000fc80000410000 */
[----:B------:R-:W-:-:S07]  /*1440*/  @P0 FADD.FTZ R94, R78, R94 ;  /* 0x0000005e4e5e0221 */ /* 0x000fce0000010000 */
.L_x_9857:
[----:B------:R-:W-:Y:S05]  /*1450*/  BSYNC B0 ;  /* 0x0000000000007941 */ /* 0x000fea0003800000 */
.L_x_9856:
[----:B------:R-:W-:Y:S04]  /*1460*/  BSSY B0, `(.L_x_9858) ;  /* 0x0000007000007945 */ /* 0x000fe80003800000 */
[----:B------:R-:W-:Y:S05]  /*1470*/  @!P6 BRA `(.L_x_9859) ;  /* 0x000000000014e947 */ /* 0x000fea0003800000 */
[----:B-----5:R-:W-:-:S04]  /*1480*/  PRMT R95, R85, 0x7632, R95 ;  /* 0x00007632555f7816 */ /* 0x020fc8000000005f */
[----:B------:R-:W-:-:S05]  /*1490*/  SHF.L.U32 R95, R95, 0x10, RZ ;  /* 0x000000105f5f7819 */ /* 0x000fca00000006ff */
[----:B------:R-:W-:-:S04]  /*14a0*/  FMUL.FTZ R110, R95, UR6 ;  /* 0x000000065f6e7c20 */ /* 0x000fc80008410000 */
[----:B------:R-:W-:-:S04]  /*14b0*/  FMUL.FTZ R95, R71, R110 ;  /* 0x0000006e475f7220 */ /* 0x000fc80000410000 */
[----:B------:R-:W-:-:S07]  /*14c0*/  @P0 FADD.FTZ R95, R79, R95 ;  /* 0x0000005f4f5f0221 */ /* 0x000fce0000010000 */
.L_x_9859:
[----:B------:R-:W-:Y:S05]  /*14d0*/  BSYNC B0 ;  /* 0x0000000000007941 */ /* 0x000fea0003800000 */
.L_x_9858:
[----:B------:R-:W-:Y:S04]  /*14e0*/  BSSY B0, `(.L_x_9860) ;  /* 0x0000006000007945 */ /* 0x000fe80003800000 */
[----:B------:R-:W-:Y:S05]  /*14f0*/  @!P6 BRA `(.L_x_9861) ;  /* 0x000000000010e947 */ /* 0x000fea0003800000 */
[----:B-----5:R-:W-:-:S05]  /*1500*/  SHF.L.U32 R108, R86, 0x10, RZ ;  /* 0x00000010566c7819 */ /* 0x020fca00000006ff */
[----:B------:R-:W-:-:S04]  /*1510*/  FMUL.FTZ R111, R108, UR6 ;  /* 0x000000066c6f7c20 */ /* 0x000fc80008410000 */
[----:B------:R-:W-:-:S04]  /*1520*/  FMUL.FTZ R108, R72, R111 ;  /* 0x0000006f486c7220 */ /* 0x000fc80000410000 */
[----:B------:R-:W-:-:S07]  /*1530*/  @P0 FADD.FTZ R108, R80, R108 ;  /* 0x0000006c506c0221 */ /* 0x000fce0000010000 */
.L_x_9861:
[----:B------:R-:W-:Y:S05]  /*1540*/  BSYNC B0 ;  /* 0x0000000000007941 */ /* 0x000fea0003800000 */
.L_x_9860:
[----:B------:R-:W-:Y:S04]  /*1550*/  BSSY B0, `(.L_x_9862) ;  /* 0x0000007000007945 */ /* 0x000fe80003800000 */
[----:B------:R-:W-:Y:S05]  /*1560*/  @!P6 BRA `(.L_x_9863) ;  /* 0x000000000014e947 */ /* 0x000fea0003800000 */
[----:B-----5:R-:W-:-:S04]  /*1570*/  PRMT R109, R86, 0x7632, R109 ;  /* 0x00007632566d7816 */ /* 0x020fc8000000006d */
[----:B------:R-:W-:-:S05]  /*1580*/  SHF.L.U32 R109, R109, 0x10, RZ ;  /* 0x000000106d6d7819 */ /* 0x000fca00000006ff */
[----:B------:R-:W-:-:S04]  /*1590*/  FMUL.FTZ R110, R109, UR6 ;  /* 0x000000066d6e7c20 */ /* 0x000fc80008410000 */
[----:B------:R-:W-:-:S04]  /*15a0*/  FMUL.FTZ R109, R73, R110 ;  /* 0x0000006e496d7220 */ /* 0x000fc80000410000 */
[----:B------:R-:W-:-:S07]  /*15b0*/  @P0 FADD.FTZ R109, R81, R109 ;  /* 0x0000006d516d0221 */ /* 0x000fce0000010000 */
.L_x_9863:
[----:B------:R-:W-:Y:S05]  /*15c0*/  BSYNC B0 ;  /* 0x0000000000007941 */ /* 0x000fea0003800000 */
.L_x_9862:
[----:B------:R-:W-:Y:S01]  /*15d0*/  BSSY B0, `(.L_x_9864) ;  /* 0x0000007000007945 */ /* 0x000fe20003800000 */
[----:B------:R-:W-:-:S03]  /*15e0*/  @!P6 FSEL R110, R82, RZ, P1 ;  /* 0x000000ff526ee208 */ /* 0x000fc60000800000 */
[----:B------:R-:W-:Y:S05]  /*15f0*/  @!P6 BRA `(.L_x_9865) ;  /* 0x000000000010e947 */ /* 0x000fea0003800000 */
[----:B-----5:R-:W-:-:S05]  /*1600*/  SHF.L.U32 R110, R87, 0x10, RZ ;  /* 0x00000010576e7819 */ /* 0x020fca00000006ff */
[----:B------:R-:W-:-:S04]  /*1610*/  FMUL.FTZ R111, R110, UR6 ;  /* 0x000000066e6f7c20 */ /* 0x000fc80008410000 */
[----:B------:R-:W-:-:S04]  /*1620*/  FMUL.FTZ R110, R74, R111 ;  /* 0x0000006f4a6e7220 */ /* 0x000fc80000410000 */
[----:B------:R-:W-:-:S07]  /*1630*/  @P0 FADD.FTZ R110, R82, R110 ;  /* 0x0000006e526e0221 */ /* 0x000fce0000010000 */
.L_x_9865:
[----:B------:R-:W-:Y:S05]  /*1640*/  BSYNC B0 ;  /* 0x0000000000007941 */ /* 0x000fea0003800000 */
.L_x_9864:
        /* <DEDUP_REMOVED lines=8> */
.L_x_9867:
[----:B------:R-:W-:Y:S05]  /*16d0*/  BSYNC B0 ;  /* 0x0000000000007941 */ /* 0x000fea0003800000 */
.L_x_9866:
[----:B------:R-:W-:Y:S01]  /*16e0*/  FADD.FTZ R114, RZ, R96 ;  /* 0x00000060ff727221 */ /* 0x000fe20000010000 */
[----:B------:R-:W-:Y:S01]  /*16f0*/  STG.E.128 desc[UR4][R112.64], R92 ;  /* 0x0000005c70007986 */ /* 0x000fe2000c101d04 */
[----:B------:R-:W-:Y:S01]  /*1700*/  LOP3.LUT P0, RZ, R3, 0xff, RZ, 0xc0, !PT ;  /* 0x000000ff03ff7812 */ /* 0x000fe2000780c0ff */
[----:B------:R-:W-:Y:S01]  /*1710*/  UMOV UR10, 0xffffffff ;  /* 0xffffffff000a7882 */ /* 0x000fe20000000000 */
        /* <DEDUP_REMOVED lines=19> */
[----:B-1----:R-:W-:-:S03]  /*1850*/  SHF.R.U32.HI R115, RZ, 0x5, R114 ;  /* 0x00000005ff737819 */ /* 0x002fc60000011672 */
[----:B------:R-:W-:Y:S01]  /*1860*/  FADD.FTZ R112, R113, R94 ;  /* 0x0000005e71707221 */ /* 0x000fe20000010000 */
[----:B------:R-:W-:Y:S02]  /*1870*/  LOP3.LUT P1, RZ, R114, 0x1f, RZ, 0xc0, !PT ;  /* 0x0000001f72ff7812 */ /* 0x000fe4000782c0ff */
[----:B------:R-:W-:Y:S01]  /*1880*/  LOP3.LUT R118, R115, 0x7fffff8, RZ, 0xc0, !PT ;  /* 0x07fffff873767812 */ /* 0x000fe200078ec0ff */
[----:B------:R-:W-:-:S03]  /*1890*/  FADD.FTZ R113, R112, R95 ;  /* 0x0000005f70717221 */ /* 0x000fc60000010000 */
[----:B------:R-:W-:Y:S01]  /*18a0*/  @!P0 IADD3 R118, R118, 0x8, RZ ;  /* 0x0000000876768810 */ /* 0x000fe20007ffe0ff */
        /* <DEDUP_REMOVED lines=73> */
.L_x_9882:
[----:B------:R-:W2:Y:S01]  /*1d40*/  @!P1 S2R R120, SR_CgaCtaId ;  /* 0x0000000000789919 */ /* 0x000ea20000008800 */
[----:B-1----:R-:W-:Y:S01]  /*1d50*/  FADD.FTZ R113, R125, R3 ;  /* 0x000000037d717221 */ /* 0x002fe20000010000 */
[----:B------:R-:W-:Y:S01]  /*1d60*/  LOP3.LUT R3, R115, 0x7, RZ, 0xc0, !PT ;  /* 0x0000000773037812 */ /* 0x000fe200078ec0ff */
[----:B------:R-:W-:Y:S05]  /*1d70*/  WARPSYNC.ALL ;  /* 0x0000000000007948 */ /* 0x000fea0003800000 */
[----:B------:R-:W-:Y:S02]  /*1d80*/  @!P1 MOV R115, 0x400 ;  /* 0x0000040000739802 */ /* 0x000fe40000000f00 */
[----:B------:R-:W-:-:S02]  /*1d90*/  LOP3.LUT R119, R114, 0x1f, RZ, 0xc0, !PT ;  /* 0x0000001f72777812 */ /* 0x000fc400078ec0ff */
[----:B--2---:R-:W-:Y:S02]  /*1da0*/  @!P1 LEA R120, R120, R115, 0x18 ;  /* 0x0000007378789211 */ /* 0x004fe400078ec0ff */
        /* <DEDUP_REMOVED lines=19> */
[----:B------:R-:W-:Y:S02]  /*1ee0*/  LOP3.LUT P1, RZ, R3, 0x1f, R114, 0xf8, !PT ;  /* 0x0000001f03ff7812 */ /* 0x000fe4000782f872 */
[----:B------:R-:W2:Y:S01]  /*1ef0*/  LDC R3, c[0x0][0x2d8] ;  /* 0x0000b600ff037b82 */ /* 0x000ea20000000800 */
[----:B-1----:R-:W1:Y:S02]  /*1f00*/  SHFL.DOWN PT, R121, R112, 0x4, 0x1f ;  /* 0x08801f0070797f89 */ /* 0x002e6400000e0000 */
[C---:B-1----:R-:W-:Y:S01]  /*1f10*/  FADD.FTZ R122, -R121.reuse, R112 ;  /* 0x00000070797a7221 */ /* 0x042fe20000010100 */
[----:B------:R-:W-:-:S03]  /*1f20*/  FMUL.FTZ R124, R121, R118 ;  /* 0x00000076797c7220 */ /* 0x000fc60000410000 */
[----:B------:R-:W-:Y:S01]  /*1f30*/  FMUL.FTZ R122, R122, R122 ;  /* 0x0000007a7a7a7220 */ /* 0x000fe20000410000 */
[----:B------:R-:W-:Y:S01]  /*1f40*/  FFMA.FTZ R119, R123, R112, R124 ;  /* 0x000000707b777223 */ /* 0x000fe2000001007c */
[----:B------:R-:W-:Y:S02]  /*1f50*/  I2FP.F32.S32 R112, R115 ;  /* 0x0000007300707245 */ /* 0x000fe40000201400 */
[----:B------:R-:W-:Y:S02]  /*1f60*/  FMUL.FTZ R123, R122, R123 ;  /* 0x0000007b7a7b7220 */ /* 0x000fe40000410000 */
[----:B------:R-:W1:Y:S01]  /*1f70*/  SHFL.DOWN PT, R122, R113, 0x4, 0x1f ;  /* 0x08801f00717a7f89 */ /* 0x000e6200000e0000 */
[----:B------:R-:W3:Y:S01]  /*1f80*/  MUFU.RCP R120, R112 ;  /* 0x0000007000787308 */ /* 0x000ee20000001000 */
[----:B------:R-:W-:Y:S01]  /*1f90*/  FMUL.FTZ R118, R123, R118 ;  /* 0x000000767b767220 */ /* 0x000fe20000410000 */
[----:B-1----:R-:W-:-:S04]  /*1fa0*/  FADD.FTZ R121, R122, R113 ;  /* 0x000000717a797221 */ /* 0x002fc80000010000 */
[C---:B---3--:R-:W-:Y:S01]  /*1fb0*/  FFMA.FTZ R118, R120.reuse, R118, R121 ;  /* 0x0000007678767223 */ /* 0x048fe20000010079 */
[----:B------:R-:W-:Y:S02]  /*1fc0*/  FMUL.FTZ R121, R120, R119 ;  /* 0x0000007778797220 */ /* 0x000fe40000410000 */
[----:B------:R-:W1:Y:S04]  /*1fd0*/  SHFL.DOWN PT, R120, R115, 0x2, 0x1f ;  /* 0x08401f0073787f89 */ /* 0x000e6800000e0000 */
[----:B------:R-:W3:Y:S01]  /*1fe0*/  SHFL.DOWN PT, R122, R121, 0x2, 0x1f ;  /* 0x08401f00797a7f89 */ /* 0x000ee200000e0000 */
[-C--:B-1----:R-:W-:Y:S02]  /*1ff0*/  IADD3 R119, R115, R120.reuse, RZ ;  /* 0x0000007873777210 */ /* 0x082fe40007ffe0ff */
[----:B------:R-:W-:Y:S01]  /*2000*/  I2FP.F32.S32 R120, R120 ;  /* 0x0000007800787245 */ /* 0x000fe20000201400 */
[----:B---3--:R-:W-:-:S04]  /*2010*/  FADD.FTZ R113, R121, -R122 ;  /* 0x8000007a79717221 */ /* 0x008fc80000010000 */
[----:B0-----:R-:W-:Y:S01]  /*2020*/  FMUL.FTZ R125, R122, R120 ;  /* 0x000000787a7d7220 */ /* 0x001fe20000410000 */
[----:B------:R-:W-:-:S03]  /*2030*/  FMUL.FTZ R123, R113, R113 ;  /* 0x00000071717b7220 */ /* 0x000fc60000410000 */
[C---:B------:R-:W-:Y:S01]  /*2040*/  FFMA.FTZ R113, R112.reuse, R121, R125 ;  /* 0x0000007970717223 */ /* 0x040fe2000001007d */
[----:B------:R-:W-:Y:S01]  /*2050*/  FMUL.FTZ R125, R112, R123 ;  /* 0x0000007b707d7220 */ /* 0x000fe20000410000 */
[----:B------:R-:W-:Y:S01]  /*2060*/  I2FP.F32.S32 R112, R119 ;  /* 0x0000007700707245 */ /* 0x000fe20000201400 */
[----:B------:R-:W0:Y:S02]  /*2070*/  SHFL.DOWN PT, R123, R118, 0x2, 0x1f ;  /* 0x08401f00767b7f89 */ /* 0x000e2400000e0000 */
[----:B------:R-:W-:Y:S02]  /*2080*/  FMUL.FTZ R125, R125, R120 ;  /* 0x000000787d7d7220 */ /* 0x000fe40000410000 */
[----:B------:R-:W1:Y:S01]  /*2090*/  MUFU.RCP R120, R112 ;  /* 0x0000007000787308 */ /* 0x000e620000001000 */
[----:B0-----:R-:W-:Y:S01]  /*20a0*/  FADD.FTZ R115, R118, R123 ;  /* 0x0000007b76737221 */ /* 0x001fe20000010000 */
[----:B-1----:R-:W-:-:S03]  /*20b0*/  FMUL.FTZ R123, R120, R113 ;  /* 0x00000071787b7220 */ /* 0x002fc60000410000 */
[----:B------:R-:W-:Y:S02]  /*20c0*/  FFMA.FTZ R115, R120, R125, R115 ;  /* 0x0000007d78737223 */ /* 0x000fe40000010073 */
[----:B------:R-:W0:Y:S04]  /*20d0*/  SHFL.DOWN PT, R120, R119, 0x1, 0x1f ;  /* 0x08201f0077787f89 */ /* 0x000e2800000e0000 */
[----:B------:R-:W1:Y:S01]  /*20e0*/  SHFL.DOWN PT, R122, R123, 0x1, 0x1f ;  /* 0x08201f007b7a7f89 */ /* 0x000e6200000e0000 */
[-C--:B0-----:R-:W-:Y:S02]  /*20f0*/  IADD3 R121, R119, R120.reuse, RZ ;  /* 0x0000007877797210 */ /* 0x081fe40007ffe0ff */
[----:B------:R-:W-:Y:S02]  /*2100*/  I2FP.F32.S32 R113, R120 ;  /* 0x0000007800717245 */ /* 0x000fe40000201400 */
[----:B------:R-:W0:Y:S01]  /*2110*/  SHFL.DOWN PT, R120, R115, 0x1, 0x1f ;  /* 0x08201f0073787f89 */ /* 0x000e2200000e0000 */
[----:B------:R-:W-:-:S02]  /*2120*/  I2FP.F32.S32 R121, R121 ;  /* 0x0000007900797245 */ /* 0x000fc40000201400 */
[----:B-1----:R-:W-:Y:S01]  /*2130*/  FMUL.FTZ R125, R122, R113 ;  /* 0x000000717a7d7220 */ /* 0x002fe20000410000 */
[----:B------:R-:W-:-:S03]  /*2140*/  FADD.FTZ R122, R123, -R122 ;  /* 0x8000007a7b7a7221 */ /* 0x000fc60000010000 */
[----:B------:R-:W1:Y:S01]  /*2150*/  MUFU.RCP R121, R121 ;  /* 0x0000007900797308 */ /* 0x000e620000001000 */
[----:B------:R-:W-:Y:S01]  /*2160*/  FFMA.FTZ R118, R112, R123, R125 ;  /* 0x0000007b70767223 */ /* 0x000fe2000001007d */
[----:B------:R-:W-:-:S04]  /*2170*/  FMUL.FTZ R125, R122, R122 ;  /* 0x0000007a7a7d7220 */ /* 0x000fc80000410000 */
[----:B------:R-:W-:-:S04]  /*2180*/  FMUL.FTZ R112, R112, R125 ;  /* 0x0000007d70707220 */ /* 0x000fc80000410000 */
[----:B------:R-:W-:Y:S01]  /*2190*/  FMUL.FTZ R112, R112, R113 ;  /* 0x0000007170707220 */ /* 0x000fe20000410000 */
[----:B-1----:R-:W-:Y:S01]  /*21a0*/  FMUL.FTZ R118, R121, R118 ;  /* 0x0000007679767220 */ /* 0x002fe20000410000 */
[----:B0-----:R-:W-:Y:S02]  /*21b0*/  FADD.FTZ R120, R115, R120 ;  /* 0x0000007873787221 */ /* 0x001fe40000010000 */
[----:B------:R-:W0:Y:S02]  /*21c0*/  @!P1 LDC.64 R114, c[0x0][0x258] ;  /* 0x00009600ff729b82 */ /* 0x000e240000000a00 */
[----:B------:R-:W-:Y:S01]  /*21d0*/  FFMA.FTZ R120, R121, R112, R120 ;  /* 0x0000007079787223 */ /* 0x000fe20000010078 */
[----:B------:R1:W3:Y:S05]  /*21e0*/  SHFL.IDX PT, R119, R118, RZ, 0x1f ;  /* 0x00001fff76777589 */ /* 0x0002ea00000e0000 */
[----:B------:R-:W2:Y:S01]  /*21f0*/  SHFL.IDX PT, R120, R120, RZ, 0x1f ;  /* 0x00001fff78787589 */ /* 0x000ea200000e0000 */
[----:B------:R-:W4:Y:S01]  /*2200*/  @!P1 LDC.64 R112, c[0x0][0x250] ;  /* 0x00009400ff709b82 */ /* 0x000f220000000a00 */
[----:B-1----:R-:W-:-:S02]  /*2210*/  SHF.R.S32.HI R118, RZ, 0x1f, R2 ;  /* 0x0000001fff767819 */ /* 0x002fc40000011402 */
[----:B0-----:R-:W-:Y:S01]  /*2220*/  @!P1 LEA R114, P3, R2, R114, 0x2 ;  /* 0x0000007202729211 */ /* 0x001fe200078610ff */
[----:B---3--:R-:W-:-:S03]  /*2230*/  FMUL.FTZ R121, R119, R119 ;  /* 0x0000007777797220 */ /* 0x008fc60000410000 */
[----:B------:R-:W-:Y:S02]  /*2240*/  @!P1 LEA.HI.X R115, R2, R115, R118, 0x2, P3 ;  /* 0x0000007302739211 */ /* 0x000fe400018f1476 */
[----:B------:R-:W-:Y:S01]  /*2250*/  FSEL R122, R121, RZ, P4 ;  /* 0x000000ff797a7208 */ /* 0x000fe20002000000 */
[----:B--2---:R-:W-:Y:S01]  /*2260*/  FFMA.FTZ R3, R120, UR7, R3 ;  /* 0x0000000778037c23 */ /* 0x004fe20008010003 */
[----:B----4-:R-:W-:-:S03]  /*2270*/  @!P1 LEA R112, P2, R2, R112, 0x2 ;  /* 0x0000007002709211 */ /* 0x010fc600078410ff */
[----:B------:R-:W-:Y:S01]  /*2280*/  FADD.FTZ R3, R3, R122 ;  /* 0x0000007a03037221 */ /* 0x000fe20000010000 */
[----:B------:R-:W-:-:S05]  /*2290*/  @!P1 LEA.HI.X R113, R2, R113, R118, 0x2, P2 ;  /* 0x0000007102719211 */ /* 0x000fca00010f1476 */
[----:B------:R-:W0:Y:S01]  /*22a0*/  MUFU.RSQ R3, R3 ;  /* 0x0000000300037308 */ /* 0x000e220000001400 */
[----:B------:R1:W-:Y:S04]  /*22b0*/  @!P1 STG.E desc[UR4][R112.64], R119 ;  /* 0x0000007770009986 */ /* 0x0003e8000c101904 */
[----:B0-----:R1:W-:Y:S01]  /*22c0*/  @!P1 STG.E desc[UR4][R114.64], R3 ;  /* 0x0000000372009986 */ /* 0x0013e2000c101904 */
[----:B------:R-:W-:-:S13]  /*22d0*/  ISETP.GE.AND P1, PT, R116, 0x1, PT ;  /* 0x000000017400780c */ /* 0x000fda0003f26270 */
[----:B-1----:R-:W-:Y:S05]  /*22e0*/  @!P1 BRA `(.L_x_9870) ;  /* 0x00000004008c9947 */ /* 0x002fea0003800000 */
        /* <DEDUP_REMOVED lines=30> */
[----:B------:R-:W-:Y:S01]  /*24d0*/  LEA.HI.SX32 R113, R113, R0, 0x1d ;  /* 0x0000000071717211 */ /* 0x000fe200078feaff */
        /* <DEDUP_REMOVED lines=24> */
[C---:B------:R-:W-:Y:S01]  /*2660*/  IADD3 R3, R113.reuse, 0x200, RZ ;  /* 0x0000020071037810 */ /* 0x040fe20007ffe0ff */
[C---:B0-----:R-:W-:Y:S01]  /*2670*/  IMAD.WIDE.U32 R92, R113.reuse, 0x10, R88 ;  /* 0x00000010715c7825 */ /* 0x041fe200078e0058 */
[----:B------:R-:W-:-:S03]  /*2680*/  IADD3 R95, R113, 0x100, RZ ;  /* 0x00000100715f7810 */ /* 0x000fc60007ffe0ff */
        /* <DEDUP_REMOVED lines=8> */
[----:B------:R-:W-:Y:S01]  /*2710*/  F2FP.BF16.F32.PACK_AB R90, R3, R90 ;  /* 0x0000005a035a723e */ /* 0x000fe200000010ff */
        /* <DEDUP_REMOVED lines=32> */
.L_x_9870:
[----:B------:R-:W-:Y:S05]  /*2920*/  BSYNC B0 ;  /* 0x0000000000007941 */ /* 0x000fea0003800000 */
.L_x_9869:
[----:B------:R-:W-:Y:S02]  /*2930*/  IADD3 R2, R2, UR8, RZ ;  /* 0x0000000802027c10 */ /* 0x000fe4000fffe0ff */
[----:B------:R-:W-:Y:S02]  /*2940*/  SEL R3, RZ, 0x1, P0 ;  /* 0x00000001ff037807 */ /* 0x000fe40000000000 */
[----:B------:R-:W-:-:S13]  /*2950*/  ISETP.GE.AND P1, PT, R2, UR9, PT ;  /* 0x0000000902007c0c */ /* 0x000fda000bf26270 */
[----:B------:R-:W-:Y:S05]  /*2960*/  @!P1 BRA `(.L_x_9871) ;  /* 0xffffffd800909947 */ /* 0x000fea000383ffff */
[----:B------:R-:W-:Y:S05]  /*2970*/  EXIT ;  /* 0x000000000000794d */ /* 0x000fea0003800000 */
.L_x_9868:
[----:B------:R-:W-:Y:S01]  /*2980*/  HFMA2.MMA R119, -RZ, RZ, 0, 5.9604644775390625e-08 ;  /* 0x00000001ff777435 */ /* 0x000fe200000001ff */
[----:B------:R-:W-:Y:S02]  /*2990*/  MOV R120, 0x1f ;  /* 0x0000001f00787802 */ /* 0x000fe40000000f00 */
[----:B------:R-:W-:-:S08]  /*29a0*/  MOV R113, 0xffffffff ;  /* 0xffffffff00717802 */ /* 0x000fd00000000f00 */
[----:B-----5:R-:W-:Y:S05]  /*29b0*/  WARPSYNC.COLLECTIVE R113, `(.L_x_9872) ;  /* 0x0000000071087348 */ /* 0x020fea0003c00000 */
[----:B------:R0:W1:Y:S02]  /*29c0*/  SHFL.BFLY P2, R3, R121, R119, R120 ;  /* 0x0c00007779037389 */ /* 0x0000640000040078 */
[----:B01---5:R-:W-:Y:S01]  /*29d0*/  ENDCOLLECTIVE ;  /* 0x000000000000791b */ /* 0x023fe20003800000 */
.L_x_9872:
[----:B------:R-:W-:Y:S01]  /*29e0*/  HFMA2.MMA R119, -RZ, RZ, 0, 1.1920928955078125e-07 ;  /* 0x00000002ff777435 */ /* 0x000fe200000001ff */
[----:B------:R-:W-:-:S05]  /*29f0*/  FADD.FTZ R122, R121, R3 ;  /* 0x00000003797a7221 */ /* 0x000fca0000010000 */
[----:B------:R-:W-:-:S07]  /*2a00*/  MOV R121, R122 ;  /* 0x0000007a00797202 */ /* 0x000fce0000000f00 */
[----:B------:R-:W-:Y:S05]  /*2a10*/  WARPSYNC.COLLECTIVE R113, `(.L_x_9873) ;  /* 0x0000000071087348 */ /* 0x000fea0003c00000 */
[----:B------:R0:W1:Y:S02]  /*2a20*/  SHFL.BFLY P2, R3, R121, R119, R120 ;  /* 0x0c00007779037389 */ /* 0x0000640000040078 */
[----:B01----:R-:W-:Y:S01]  /*2a30*/  ENDCOLLECTIVE ;  /* 0x000000000000791b */ /* 0x003fe20003800000 */
.L_x_9873:
[----:B------:R-:W-:Y:S01]  /*2a40*/  HFMA2.MMA R119, -RZ, RZ, 0, 2.384185791015625e-07 ;  /* 0x00000004ff777435 */ /* 0x000fe200000001ff */
[----:B------:R-:W-:-:S05]  /*2a50*/  FADD.FTZ R123, R122, R3 ;  /* 0x000000037a7b7221 */ /* 0x000fca0000010000 */
[----:B------:R-:W-:-:S07]  /*2a60*/  MOV R121, R123 ;  /* 0x0000007b00797202 */ /* 0x000fce0000000f00 */
[----:B------:R-:W-:Y:S05]  /*2a70*/  WARPSYNC.COLLECTIVE R113, `(.L_x_9874) ;  /* 0x0000000071087348 */ /* 0x000fea0003c00000 */
[----:B------:R0:W1:Y:S02]  /*2a80*/  SHFL.BFLY P2, R3, R121, R119, R120 ;  /* 0x0c00007779037389 */ /* 0x0000640000040078 */
[----:B01----:R-:W-:Y:S01]  /*2a90*/  ENDCOLLECTIVE ;  /* 0x000000000000791b */ /* 0x003fe20003800000 */
.L_x_9874:
[----:B------:R-:W-:Y:S01]  /*2aa0*/  HFMA2.MMA R119, -RZ, RZ, 0, 4.76837158203125e-07 ;  /* 0x00000008ff777435 */ /* 0x000fe200000001ff */
[----:B------:R-:W-:-:S05]  /*2ab0*/  FADD.FTZ R124, R123, R3 ;  /* 0x000000037b7c7221 */ /* 0x000fca0000010000 */
[----:B------:R-:W-:-:S07]  /*2ac0*/  MOV R121, R124 ;  /* 0x0000007c00797202 */ /* 0x000fce0000000f00 */
[----:B------:R-:W-:Y:S05]  /*2ad0*/  WARPSYNC.COLLECTIVE R113, `(.L_x_9875) ;  /* 0x0000000071087348 */ /* 0x000fea0003c00000 */
[----:B------:R0:W1:Y:S02]  /*2ae0*/  SHFL.BFLY P2, R3, R121, R119, R120 ;  /* 0x0c00007779037389 */ /* 0x0000640000040078 */
[----:B01----:R-:W-:Y:S01]  /*2af0*/  ENDCOLLECTIVE ;  /* 0x000000000000791b */ /* 0x003fe20003800000 */
.L_x_9875:
[----:B------:R-:W-:Y:S01]  /*2b00*/  HFMA2.MMA R119, -RZ, RZ, 0, 9.5367431640625e-07 ;  /* 0x00000010ff777435 */ /* 0x000fe200000001ff */
[----:B------:R-:W-:-:S05]  /*2b10*/  FADD.FTZ R125, R124, R3 ;  /* 0x000000037c7d7221 */ /* 0x000fca0000010000 */
[----:B------:R-:W-:-:S07]  /*2b20*/  MOV R121, R125 ;  /* 0x0000007d00797202 */ /* 0x000fce0000000f00 */
[----:B------:R-:W-:Y:S05]  /*2b30*/  WARPSYNC.COLLECTIVE R113, `(.L_x_9876) ;  /* 0x0000000071087348 */ /* 0x000fea0003c00000 */
[----:B------:R0:W1:Y:S02]  /*2b40*/  SHFL.BFLY P2, R3, R121, R119, R120 ;  /* 0x0c00007779037389 */ /* 0x0000640000040078 */
[----:B01----:R-:W-:Y:S01]  /*2b50*/  ENDCOLLECTIVE ;  /* 0x000000000000791b */ /* 0x003fe20003800000 */
.L_x_9876:
[----:B------:R-:W-:Y:S01]  /*2b60*/  MOV R119, 0x1 ;  /* 0x0000000100777802 */ /* 0x000fe20000000f00 */
        /* <DEDUP_REMOVED lines=50> */
[----:B------:R-:W-:-:S11]  /*2e90*/  HFMA2.MMA R120, -RZ, RZ, 0, 1.847743988037109375e-06 ;  /* 0x0000001fff787435 */ /* 0x000fd600000001ff */
[----:B------:R-:W-:Y:S05]  /*2ea0*/  WARPSYNC.COLLECTIVE R113, `(.L_x_9877) ;  /* 0x0000000071087348 */ /* 0x000fea0003c00000 */
[----:B------:R0:W1:Y:S02]  /*2eb0*/  SHFL.BFLY P2, R3, R121, R119, R120 ;  /* 0x0c00007779037389 */ /* 0x0000640000040078 */
[----:B01----:R-:W-:Y:S01]  /*2ec0*/  ENDCOLLECTIVE ;  /* 0x000000000000791b */ /* 0x003fe20003800000 */
.L_x_9877:
[----:B------:R-:W-:Y:S01]  /*2ed0*/  HFMA2.MMA R119, -RZ, RZ, 0, 1.1920928955078125e-07 ;  /* 0x00000002ff777435 */ /* 0x000fe200000001ff */
[----:B------:R-:W-:-:S05]  /*2ee0*/  FADD.FTZ R122, R121, R3 ;  /* 0x00000003797a7221 */ /* 0x000fca0000010000 */
[----:B------:R-:W-:-:S07]  /*2ef0*/  MOV R121, R122 ;  /* 0x0000007a00797202 */ /* 0x000fce0000000f00 */
[----:B------:R-:W-:Y:S05]  /*2f00*/  WARPSYNC.COLLECTIVE R113, `(.L_x_9878) ;  /* 0x0000000071087348 */ /* 0x000fea0003c00000 */
[----:B------:R0:W1:Y:S02]  /*2f10*/  SHFL.BFLY P2, R3, R121, R119, R120 ;  /* 0x0c00007779037389 */ /* 0x0000640000040078 */
[----:B01----:R-:W-:Y:S01]  /*2f20*/  ENDCOLLECTIVE ;  /* 0x000000000000791b */ /* 0x003fe20003800000 */
.L_x_9878:
[----:B------:R-:W-:Y:S01]  /*2f30*/  HFMA2.MMA R119, -RZ, RZ, 0, 2.384185791015625e-07 ;  /* 0x00000004ff777435 */ /* 0x000fe200000001ff */
[----:B------:R-:W-:-:S05]  /*2f40*/  FADD.FTZ R123, R122, R3 ;  /* 0x000000037a7b7221 */ /* 0x000fca0000010000 */
[----:B------:R-:W-:-:S07]  /*2f50*/  MOV R121, R123 ;  /* 0x0000007b00797202 */ /* 0x000fce0000000f00 */
[----:B------:R-:W-:Y:S05]  /*2f60*/  WARPSYNC.COLLECTIVE R113, `(.L_x_9879) ;  /* 0x0000000071087348 */ /* 0x000fea0003c00000 */
[----:B------:R0:W1:Y:S02]  /*2f70*/  SHFL.BFLY P2, R3, R121, R119, R120 ;  /* 0x0c00007779037389 */ /* 0x0000640000040078 */
[----:B01----:R-:W-:Y:S01]  /*2f80*/  ENDCOLLECTIVE ;  /* 0x000000000000791b */ /* 0x003fe20003800000 */
.L_x_9879:
[----:B------:R-:W-:Y:S01]  /*2f90*/  HFMA2.MMA R119, -RZ, RZ, 0, 4.76837158203125e-07 ;  /* 0x00000008ff777435 */ /* 0x000fe200000001ff */
[----:B------:R-:W-:-:S05]  /*2fa0*/  FADD.FTZ R124, R123, R3 ;  /* 0x000000037b7c7221 */ /* 0x000fca0000010000 */
[----:B------:R-:W-:-:S07]  /*2fb0*/  MOV R121, R124 ;  /* 0x0000007c00797202 */ /* 0x000fce0000000f00 */
[----:B------:R-:W-:Y:S05]  /*2fc0*/  WARPSYNC.COLLECTIVE R113, `(.L_x_9880) ;  /* 0x0000000071087348 */ /* 0x000fea0003c00000 */
[----:B------:R0:W1:Y:S02]  /*2fd0*/  SHFL.BFLY P2, R3, R121, R119, R120 ;  /* 0x0c00007779037389 */ /* 0x0000640000040078 */
[----:B01----:R-:W-:Y:S01]  /*2fe0*/  ENDCOLLECTIVE ;  /* 0x000000000000791b */ /* 0x003fe20003800000 */
.L_x_9880:
[----:B------:R-:W-:Y:S01]  /*2ff0*/  HFMA2.MMA R119, -RZ, RZ, 0, 9.5367431640625e-07 ;  /* 0x00000010ff777435 */ /* 0x000fe200000001ff */
[----:B------:R-:W-:-:S05]  /*3000*/  FADD.FTZ R125, R124, R3 ;  /* 0x000000037c7d7221 */ /* 0x000fca0000010000 */
[----:B------:R-:W-:-:S07]  /*3010*/  MOV R121, R125 ;  /* 0x0000007d00797202 */ /* 0x000fce0000000f00 */
[----:B------:R-:W-:Y:S05]  /*3020*/  WARPSYNC.COLLECTIVE R113, `(.L_x_9881) ;  /* 0x0000000071087348 */ /* 0x000fea0003c00000 */
[----:B------:R0:W1:Y:S02]  /*3030*/  SHFL.BFLY P2, R3, R121, R119, R120 ;  /* 0x0c00007779037389 */ /* 0x0000640000040078 */
[----:B01----:R-:W-:Y:S01]  /*3040*/  ENDCOLLECTIVE ;  /* 0x000000000000791b */ /* 0x003fe20003800000 */
.L_x_9881:
[----:B------:R-:W-:Y:S05]  /*3050*/  BRA `(.L_x_9882) ;  /* 0xffffffec00387947 */ /* 0x000fea000383ffff */
.L_x_9883:
        /* <DEDUP_REMOVED lines=10> */
.L_x_23279:


//--------------------- .text._ZN10layer_norm13ln_fwd_kernelINS_13Kernel_traitsIf13__nv_bfloat16fS2_fjLj6144ELj1ELj1ELj8ELj16ENS_18Kernel_traits_baseILj6144EfS2_fS2_fjLj256EEEEELb1ELb0ELb0ELb0EEEvNS_9FwdParamsE --------------------------
	.section	.text._ZN10layer_norm13ln_fwd_kernelINS_13Kernel_traitsIf13__nv_bfloat16fS2_fjLj6144ELj1ELj1ELj8ELj16ENS_18Kernel_traits_baseILj6144EfS2_fS2_fjLj256EEEEELb1ELb0ELb0ELb0EEEvNS_9FwdParamsE,"ax",@progbits
	.align	128
        .global         _ZN10layer_norm13ln_fwd_kernelINS_13Kernel_traitsIf13__nv_bfloat16fS2_fjLj6144ELj1ELj1ELj8ELj16ENS_18Kernel_traits_baseILj6144EfS2_fS2_fjLj256EEEEELb1ELb0ELb0ELb0EEEvNS_9FwdParamsE
        .type           _ZN10layer_norm13ln_fwd_kernelINS_13Kernel_traitsIf13__nv_bfloat16fS2_fjLj6144ELj1ELj1ELj8ELj16ENS_18Kernel_traits_baseILj6144EfS2_fS2_fjLj256EEEEELb1ELb0ELb0ELb0EEEvNS_9FwdParamsE,@function
        .size           _ZN10layer_norm13ln_fwd_kernelINS_13Kernel_traitsIf13__nv_bfloat16fS2_fjLj6144ELj1ELj1ELj8ELj16ENS_18Kernel_traits_baseILj6144EfS2_fS2_fjLj256EEEEELb1ELb0ELb0ELb0EEEvNS_9FwdParamsE,(.L_x_23280 - _ZN10layer_norm13ln_fwd_kernelINS_13Kernel_traitsIf13__nv_bfloat16fS2_fjLj6144ELj1ELj1ELj8ELj16ENS_18Kernel_traits_baseILj6144EfS2_fS2_fjLj256EEEEELb1ELb0ELb0ELb0EEEvNS_9FwdParamsE)
        .other          _ZN10layer_norm13ln_fwd_kernelINS_13Kernel_traitsIf13__nv_bfloat16fS2_fjLj6144ELj1ELj1ELj8ELj16ENS_18Kernel_traits_baseILj6144EfS2_fS2_fjLj256EEEEELb1ELb0ELb0ELb0EEEvNS_9FwdParamsE,@"STO_CUDA_ENTRY STV_DEFAULT"
_ZN10layer_norm13ln_fwd_kernelINS_13Kernel_traitsIf13__nv_bfloat16fS2_fjLj6144ELj1ELj1ELj8ELj16ENS_18Kernel_traits_baseILj6144EfS2_fS2_fjLj256EEEEELb1ELb0ELb0ELb0EEEvNS_9FwdParamsE:
.text._ZN10layer_norm13ln_fwd_kernelINS_13Kernel_traitsIf13__nv_bfloat16fS2_fjLj6144ELj1ELj1ELj8ELj16ENS_18Kernel_traits_baseILj6144EfS2_fS2_fjLj256EEEEELb1ELb0ELb0ELb0EEEvNS_9FwdParamsE:
        /* <DEDUP_REMOVED lines=8> */
[----:B------:R-:W0:Y:S08]  /*0080*/  LDC R5, c[0x0][0x2ec] ;  /* 0x0000bb00ff057b82 */ /* 0x000e300000000800 */
[----:B------:R-:W2:Y:S01]  /*0090*/  @P0 LDG.E.64 R2, desc[UR4][R2.64] ;  /* 0x0000000402020981 */ /* 0x000ea2000c1e1b00 */
[----:B------:R-:W1:Y:S01]  /*00a0*/  @P0 LDC R9, c[0x0][0x2f0] ;  /* 0x0000bc00ff090b82 */ /* 0x000e620000000800 */
[----:B------:R-:W3:Y:S07]  /*00b0*/  S2R R101, SR_TID.X ;  /* 0x0000000000657919 */ /* 0x000eee0000002100 */
[----:B------:R-:W3:Y:S01]  /*00c0*/  S2UR UR8, SR_CTAID.X ;  /* 0x00000000000879c3 */ /* 0x000ee20000002500 */
[----:B0-----:R-:W1:Y:S07]  /*00d0*/  @P0 LDG.E.64 R6, desc[UR4][R4.64] ;  /* 0x0000000404060981 */ /* 0x001e6e000c1e1b00 */
[----:B------:R-:W3:Y:S08]  /*00e0*/  LDC R100, c[0x0][RZ] ;  /* 0x00000000ff647b82 */ /* 0x000ef00000000800 */
[----:B------:R-:W0:Y:S01]  /*00f0*/  LDC R13, c[0x0][0x218] ;  /* 0x00008600ff0d7b82 */ /* 0x000e220000000800 */
[----:B---3--:R-:W-:Y:S01]  /*0100*/  IMAD R100, R100, UR8, R101 ;  /* 0x0000000864647c24 */ /* 0x008fe2000f8e0265 */
[----:B0-----:R-:W-:-:S04]  /*0110*/  SHF.R.S32.HI R0, RZ, 0x1f, R13 ;  /* 0x0000001fff007819 */ /* 0x001fc8000001140d */
[----:B------:R-:W-:Y:S01]  /*0120*/  LEA.HI R60, R0, R13, RZ, 0x3 ;  /* 0x0000000d003c7211 */ /* 0x000fe200078f18ff */
[----:B------:R-:W-:Y:S01]  /*0130*/  BSSY B0, `(.L_x_9884) ;  /* 0x0000057000007945 */ /* 0x000fe20003800000 */
[----:B------:R-:W-:Y:S02]  /*0140*/  LEA.HI R96, R101, UR8, RZ, 0x18 ;  /* 0x0000000865607c11 */ /* 0x000fe4000f8fc0ff */
[----:B--2---:R-:W-:Y:S02]  /*0150*/  @P0 R2UR UR6, R2 ;  /* 0x00000000020602ca */ /* 0x004fe400000e0000 */
[----:B------:R-:W-:Y:S02]  /*0160*/  @P0 R2UR UR7, R3 ;  /* 0x00000000030702ca */ /* 0x000fe400000e0000 */
[----:B-1----:R-:W-:-:S04]  /*0170*/  @P0 IADD3 R4, P1, R6, R9, RZ ;  /* 0x0000000906040210 */ /* 0x002fc80007f3e0ff */
        /* <DEDUP_REMOVED lines=36> */
[----:B------:R-:W-:Y:S01]  /*03c0*/  UIADD3 UR27, UR6, -0x4ab325aa, URZ ;  /* 0xb54cda56061b7890 */ /* 0x000fe2000fffe03f */
[----:B------:R-:W-:Y:S02]  /*03d0*/  LOP3.LUT R5, R101, 0xff, RZ, 0xc0, !PT ;  /* 0x000000ff65057812 */ /* 0x000fe400078ec0ff */
[----:B------:R-:W-:Y:S01]  /*03e0*/  LOP3.LUT R2, R11, UR25, R6, 0x96, !PT ;  /* 0x000000190b027c12 */ /* 0x000fe2000f8e9606 */
[----:B------:R-:W-:Y:S01]  /*03f0*/  IMAD.WIDE.U32 R6, R7, -0x326172a9, RZ ;  /* 0xcd9e8d5707067825 */ /* 0x000fe200078e00ff */
[----:B------:R-:W-:Y:S01]  /*0400*/  LOP3.LUT R97, R5, 0xff, RZ, 0x3c, !PT ;  /* 0x000000ff05617812 */ /* 0x000fe200078e3cff */
[----:B------:R-:W-:Y:S02]  /*0410*/  UIADD3 UR28, UR7, 0x646e171e, URZ ;  /* 0x646e171e071c7890 */ /* 0x000fe4000fffe03f */
[----:B------:R-:W-:Y:S01]  /*0420*/  IMAD.WIDE.U32 R2, R2, -0x2daee0ad, RZ ;  /* 0xd2511f5302027825 */ /* 0x000fe200078e00ff */
[----:B------:R-:W-:-:S02]  /*0430*/  LOP3.LUT R10, R7, UR27, R10, 0x96, !PT ;  /* 0x0000001b070a7c12 */ /* 0x000fc4000f8e960a */
[----:B------:R-:W-:Y:S01]  /*0440*/  LEA.HI.SX32 R97, R60, R97, 0x1d ;  /* 0x000000613c617211 */ /* 0x000fe200078feaff */
[----:B------:R-:W-:Y:S01]  /*0450*/  UIADD3 UR30, UR7, 0x1fd5c5a3, URZ ;  /* 0x1fd5c5a3071e7890 */ /* 0x000fe2000fffe03f */
[----:B------:R-:W-:Y:S01]  /*0460*/  LOP3.LUT R8, R3, UR28, R8, 0x96, !PT ;  /* 0x0000001c03087c12 */ /* 0x000fe2000f8e9608 */
[----:B------:R-:W-:Y:S01]  /*0470*/  IMAD.WIDE.U32 R10, R10, -0x2daee0ad, RZ ;  /* 0xd2511f530a0a7825 */ /* 0x000fe200078e00ff */
[----:B------:R-:W-:Y:S01]  /*0480*/  LOP3.LUT P4, RZ, R97, 0xffffff00, RZ, 0xc0, !PT ;  /* 0xffffff0061ff7812 */ /* 0x000fe2000788c0ff */
[----:B------:R-:W-:Y:S02]  /*0490*/  UIADD3 UR29, UR6, 0x5384540f, URZ ;  /* 0x5384540f061d7890 */ /* 0x000fe4000fffe03f */
[----:B------:R-:W-:Y:S01]  /*04a0*/  IMAD.WIDE.U32 R8, R8, -0x326172a9, RZ ;  /* 0xcd9e8d5708087825 */ /* 0x000fe200078e00ff */
[----:B------:R-:W-:Y:S01]  /*04b0*/  LOP3.LUT R63, R11, UR30, R2, 0x96, !PT ;  /* 0x0000001e0b3f7c12 */ /* 0x000fe2000f8e9602 */
[----:B------:R-:W-:Y:S01]  /*04c0*/  UIADD3 UR31, UR6, -0xe443238, URZ ;  /* 0xf1bbcdc8061f7890 */ /* 0x000fe2000fffe03f */
[----:B------:R-:W-:-:S02]  /*04d0*/  ISETP.GE.U32.AND P3, PT, R97, 0x200, PT ;  /* 0x000002006100780c */ /* 0x000fc40003f66070 */
[----:B------:R-:W-:Y:S01]  /*04e0*/  LOP3.LUT R62, R9, UR29, R6, 0x96, !PT ;  /* 0x0000001d093e7c12 */ /* 0x000fe2000f8e9606 */
[----:B------:R-:W-:Y:S01]  /*04f0*/  IMAD.HI.U32 R7, R63, -0x326172a9, RZ ;  /* 0xcd9e8d573f077827 */ /* 0x000fe200078e00ff */
[----:B------:R-:W-:Y:S01]  /*0500*/  ISETP.GE.U32.AND P2, PT, R97, 0x300, PT ;  /* 0x000003006100780c */ /* 0x000fe20003f46070 */
[----:B------:R-:W-:Y:S02]  /*0510*/  UIADD3 UR32, UR7, -0x24c28bd8, URZ ;  /* 0xdb3d742807207890 */ /* 0x000fe4000fffe03f */
[----:B------:R-:W-:Y:S02]  /*0520*/  UIADD3 UR33, UR6, -0x700cb87f, URZ ;  /* 0x8ff3478106217890 */ /* 0x000fe4000fffe03f */
[----:B------:R-:W-:Y:S01]  /*0530*/  UIADD3 UR34, UR7, -0x695add53, URZ ;  /* 0x96a522ad07227890 */ /* 0x000fe2000fffe03f */
[----:B------:R-:W-:Y:S01]  /*0540*/  P2R R3, PR, RZ, 0x10 ;  /* 0x00000010ff037803 */ /* 0x000fe20000000000 */
[----:B------:R-:W-:Y:S01]  /*0550*/  IMAD.HI.U32 R61, R62, -0x2daee0ad, RZ ;  /* 0xd2511f533e3d7827 */ /* 0x000fe200078e00ff */
[----:B------:R-:W-:-:S02]  /*0560*/  P2R R2, PR, RZ, 0x8 ;  /* 0x00000008ff027803 */ /* 0x000fc40000000000 */
        /* <DEDUP_REMOVED lines=19> */
.L_x_9885:
[----:B------:R-:W-:Y:S05]  /*06a0*/  BSYNC B0 ;  /* 0x0000000000007941 */ /* 0x000fea0003800000 */
.L_x_9884:
        /* <DEDUP_REMOVED lines=18> */
.L_x_9887:
[----:B------:R-:W-:Y:S05]  /*07d0*/  BSYNC B0 ;  /* 0x0000000000007941 */ /* 0x000fea0003800000 */
.L_x_9886:
        /* <DEDUP_REMOVED lines=17> */
.L_x_9889:
[----:B------:R-:W-:Y:S05]  /*08f0*/  BSYNC B0 ;  /* 0x0000000000007941 */ /* 0x000fea0003800000 */
.L_x_9888:
        /* <DEDUP_REMOVED lines=9> */
[----:B------:R-:W-:Y:S01]  /*0990*/  IMAD.HI.U32 R11, R61, -0x326172a9, RZ ;  /* 0xcd9e8d573d0b7827 */ /* 0x000fe200078e00ff */
[----:B------:R-:W-:Y:S01]  /*09a0*/  SHF.R.U32.HI R60, RZ, 0x3, R60 ;  /* 0x00000003ff3c7819 */ /* 0x000fe2000001163c */
[----:B------:R-:W-:Y:S01]  /*09b0*/  ULDC.64 UR8, c[0x0][0x270] ;  /* 0x00009c0000087ab9 */ /* 0x000fe20000000a00 */
[----:B------:R-:W-:Y:S01]  /*09c0*/  VIADDMNMX R6, R5, -R6, RZ, !PT ;  /* 0x8000000605067246 */ /* 0x000fe200078001ff */
[----:B------:R-:W-:Y:S01]  /*09d0*/  HFMA2.MMA R92, -RZ, RZ, 0, 5.9604644775390625e-08 ;  /* 0x00000001ff5c7435 */ /* 0x000fe200000001ff */
[----:B------:R-:W-:Y:S01]  /*09e0*/  LOP3.LUT R8, R7, 0x3e0, RZ, 0xc0, !PT ;  /* 0x000003e007087812 */ /* 0x000fe200078ec0ff */
[----:B------:R-:W-:Y:S01]  /*09f0*/  UISETP.NE.U32.AND UP0, UPT, UR8, URZ, UPT ;  /* 0x0000003f0800728c */ /* 0x000fe2000bf05070 */
[----:B------:R-:W-:Y:S01]  /*0a00*/  LOP3.LUT R7, R60, 0x1fffffe0, RZ, 0xc0, !PT ;  /* 0x1fffffe03c077812 */ /* 0x000fe200078ec0ff */
[----:B------:R-:W-:Y:S01]  /*0a10*/  ULDC UR35, c[0x0][0x218] ;  /* 0x0000860000237ab9 */ /* 0x000fe20000000800 */
[----:B------:R-:W-:Y:S01]  /*0a20*/  VIMNMX R6, R6, 0x20, PT ;  /* 0x0000002006067848 */ /* 0x000fe20003fe0100 */
[----:B------:R-:W-:Y:S01]  /*0a30*/  ULDC.U8 UR8, c[0x0][0x2a0] ;  /* 0x0000a80000087ab9 */ /* 0x000fe20000000000 */
[----:B------:R-:W-:Y:S01]  /*0a40*/  VIADDMNMX R8, R5, -R8, RZ, !PT ;  /* 0x8000000805087246 */ /* 0x000fe200078001ff */
[----:B------:R-:W-:Y:S01]  /*0a50*/  IMAD R5, R62, -0x2daee0ad, RZ ;  /* 0xd2511f533e057824 */ /* 0x000fe200078e02ff */
[----:B------:R-:W-:Y:S01]  /*0a60*/  IADD3 R6, R6, R7, RZ ;  /* 0x0000000706067210 */ /* 0x000fe20007ffe0ff */
[----:B------:R-:W-:Y:S01]  /*0a70*/  UISETP.NE.AND.EX UP0, UPT, UR9, URZ, UPT, UP0 ;  /* 0x0000003f0900728c */ /* 0x000fe2000bf05300 */
[----:B------:R-:W-:Y:S01]  /*0a80*/  VIMNMX R8, R8, 0x20, PT ;  /* 0x0000002008087848 */ /* 0x000fe20003fe0100 */
[----:B------:R-:W-:Y:S01]  /*0a90*/  ULDC UR14, c[0x0][0x290] ;  /* 0x0000a400000e7ab9 */ /* 0x000fe20000000800 */
[----:B------:R-:W-:Y:S01]  /*0aa0*/  LOP3.LUT R11, R11, UR33, R10, 0x96, !PT ;  /* 0x000000210b0b7c12 */ /* 0x000fe2000f8e960a */
[----:B------:R-:W-:Y:S01]  /*0ab0*/  IMAD.SHL.U32 R6, R6, 0x8, RZ ;  /* 0x0000000806067824 */ /* 0x000fe200078e00ff */
[----:B------:R-:W-:Y:S01]  /*0ac0*/  LOP3.LUT R9, R4, 0x3, RZ, 0xc0, !PT ;  /* 0x0000000304097812 */ /* 0x000fe200078ec0ff */
[----:B------:R-:W-:Y:S01]  /*0ad0*/  IMAD.IADD R60, R7, 0x1, R8 ;  /* 0x00000001073c7824 */ /* 0x000fe200078e0208 */
[----:B------:R-:W-:Y:S01]  /*0ae0*/  UISETP.NE.AND UP1, UPT, UR8, URZ, UPT ;  /* 0x0000003f0800728c */ /* 0x000fe2000bf25270 */
[----:B------:R-:W-:Y:S01]  /*0af0*/  IMAD.HI.U32 R10, R64, -0x2daee0ad, RZ ;  /* 0xd2511f53400a7827 */ /* 0x000fe200078e00ff */
[----:B------:R-:W-:Y:S01]  /*0b00*/  I2FP.F32.U32 R7, R6 ;  /* 0x0000000600077245 */ /* 0x000fe20000201000 */
[----:B------:R-:W-:Y:S01]  /*0b10*/  ULDC.64 UR10, c[0x0][0x238] ;  /* 0x00008e00000a7ab9 */ /* 0x000fe20000000a00 */
[----:B------:R-:W-:Y:S01]  /*0b20*/  ULDC.64 UR12, c[0x0][0x240] ;  /* 0x00009000000c7ab9 */ /* 0x000fe20000000a00 */
[----:B------:R-:W-:Y:S01]  /*0b30*/  IMAD R8, R61, -0x326172a9, RZ ;  /* 0xcd9e8d573d087824 */ /* 0x000fe200078e02ff */
[----:B------:R-:W-:Y:S01]  /*0b40*/  LOP3.LUT R10, R10, UR34, R5, 0x96, !PT ;  /* 0x000000220a0a7c12 */ /* 0x000fe2000f8e9605 */
[----:B------:R-:W-:Y:S01]  /*0b50*/  IMAD R6, R64, -0x2daee0ad, RZ ;  /* 0xd2511f5340067824 */ /* 0x000fe200078e02ff */
[----:B------:R-:W0:Y:S01]  /*0b60*/  MUFU.RCP R7, R7 ;  /* 0x0000000700077308 */ /* 0x000e220000001000 */
[----:B------:R-:W-:Y:S01]  /*0b70*/  IMAD.MOV.U32 R5, RZ, RZ, RZ ;  /* 0x000000ffff057224 */ /* 0x000fe200078e00ff */
[----:B------:R-:W-:Y:S01]  /*0b80*/  ULDC.64 UR16, c[0x0][0x210] ;  /* 0x0000840000107ab9 */ /* 0x000fe20000000a00 */
[----:B------:R-:W-:-:S07]  /*0b90*/  IMAD.SHL.U32 R4, R60, 0x8, RZ ;  /* 0x000000083c047824 */ /* 0x000fce00078e00ff */
.L_x_10071:
[----:B------:R-:W-:Y:S01]  /*0ba0*/  PLOP3.LUT P0, PT, PT, PT, UP0, 0x80, 0x0 ;  /* 0x000000000000781c */ /* 0x000fe20003f0f008 */
[----:B------:R-:W-:Y:S01]  /*0bb0*/  @UP0 ULDC.64 UR8, c[0x0][0x270] ;  /* 0x00009c0000080ab9 */ /* 0x000fe20000000a00 */
[----:B------:R-:W-:Y:S02]  /*0bc0*/  PLOP3.LUT P1, PT, PT, PT, UP0, 0x80, 0x0 ;  /* 0x000000000000781c */ /* 0x000fe40003f2f008 */
[----:B------:R-:W-:Y:S02]  /*0bd0*/  MOV R105, 0x2 ;  /* 0x0000000200697802 */ /* 0x000fe40000000f00 */
[----:B------:R-:W-:-:S07]  /*0be0*/  ISETP.NE.AND P2, PT, R3, RZ, PT ;  /* 0x000000ff0300720c */ /* 0x000fce0003f45270 */
[----:B------:R-:W-:-:S06]  /*0bf0*/  @P0 IMAD.WIDE R104, R96, R105, UR8 ;  /* 0x0000000860680e25 */ /* 0x000fcc000f8e0269 */
[----:B------:R-:W2:Y:S01]  /*0c00*/  @P1 LDG.E.U16 R104, desc[UR4][R104.64] ;  /* 0x0000000468681981 */ /* 0x000ea2000c1e1500 */
[----:B------:R-:W-:Y:S01]  /*0c10*/  IMAD R93, R96, UR35, RZ ;  /* 0x00000023605d7c24 */ /* 0x000fe2000f8e02ff */
[----:B------:R-:W-:Y:S01]  /*0c20*/  PLOP3.LUT P0, PT, PT, PT, UP0, 0x80, 0x0 ;  /* 0x000000000000781c */ /* 0x000fe20003f0f008 */
[----:B------:R-:W-:Y:S01]  /*0c30*/  BSSY B0, `(.L_x_9890) ;  /* 0x00002d2000007945 */ /* 0x000fe20003800000 */
[----:B------:R-:W-:Y:S02]  /*0c40*/  LOP3.LUT R95, R101, 0xff, RZ, 0xc0, !PT ;  /* 0x000000ff655f7812 */ /* 0x000fe400078ec0ff */
[----:B------:R-:W-:-:S04]  /*0c50*/  SHF.R.S32.HI R94, RZ, 0x1f, R93 ;  /* 0x0000001fff5e7819 */ /* 0x000fc8000001145d */
[----:B------:R-:W-:Y:S01]  /*0c60*/  LEA.HI R94, R94, R93, RZ, 0x3 ;  /* 0x0000005d5e5e7211 */ /* 0x000fe200078f18ff */
[----:B------:R-:W-:-:S03]  /*0c70*/  IMAD.MOV.U32 R93, RZ, RZ, 0x3f800000 ;  /* 0x3f800000ff5d7424 */ /* 0x000fc600078e00ff */
[----:B------:R-:W-:-:S04]  /*0c80*/  LEA.HI.SX32 R102, R94, R95, 0x1d ;  /* 0x0000005f5e667211 */ /* 0x000fc800078feaff */
[----:B------:R-:W-:Y:S01]  /*0c90*/  MOV R94, R102 ;  /* 0x00000066005e7202 */ /* 0x000fe20000000f00 */
[----:B--2---:R-:W-:Y:S01]  /*0ca0*/  @P0 IMAD.U32 R93, R104, 0x10000, RZ ;  /* 0x00010000685d0824 */ /* 0x004fe200078e00ff */
[----:B------:R-:W-:Y:S06]  /*0cb0*/  @!P2 BRA `(.L_x_9891) ;  /* 0x0000002c0024a947 */ /* 0x000fec0003800000 */
        /* <DEDUP_REMOVED lines=22> */
.L_x_9893:
[----:B------:R-:W-:-:S07]  /*0e20*/  IMAD.MOV.U32 R70, RZ, RZ, R8 ;  /* 0x000000ffff467224 */ /* 0x000fce00078e0008 */
.L_x_9894:
[----:B------:R-:W-:Y:S05]  /*0e30*/  BSYNC B1 ;  /* 0x0000000000017941 */ /* 0x000fea0003800000 */
.L_x_9892:
        /* <DEDUP_REMOVED lines=16> */
.L_x_9898:
[----:B------:R-:W-:Y:S05]  /*0f40*/  BSYNC B2 ;  /* 0x0000000000027941 */ /* 0x000fea0003800000 */
.L_x_9897:
        /* <DEDUP_REMOVED lines=42> */
[----:B------:R-:W-:-:S07]  /*11f0*/  IMAD.MOV.U32 R104, RZ, RZ, RZ ;  /* 0x000000ffff687224 */ /* 0x000fce00078e00ff */
.L_x_9896:
[----:B------:R-:W-:Y:S05]  /*1200*/  BSYNC B1 ;  /* 0x0000000000017941 */ /* 0x000fea0003800000 */
.L_x_9895:
[----:B------:R-:W1:Y:S01]  /*1210*/  LDC R108, c[0x0][0x298] ;  /* 0x0000a600ff6c7b82 */ /* 0x000e620000000800 */
[----:B------:R-:W-:Y:S01]  /*1220*/  HFMA2.MMA R95, -RZ, RZ, 0.1171875, 0 ;  /* 0x2f800000ff5f7435 */ /* 0x000fe200000001ff */
[----:B------:R-:W-:Y:S01]  /*1230*/  I2FP.F32.U32 R70, R70 ;  /* 0x0000004600467245 */ /* 0x000fe20000201000 */
[----:B-----5:R-:W-:Y:S01]  /*1240*/  IMAD.U32 R94, R72, 0x10000, RZ ;  /* 0x00010000485e7824 */ /* 0x020fe200078e00ff */
[----:B------:R-:W-:Y:S01]  /*1250*/  ISETP.NE.U32.AND P0, PT, R68, RZ, PT ;  /* 0x000000ff4400720c */ /* 0x000fe20003f05070 */
[----:B------:R-:W-:Y:S01]  /*1260*/  BSSY B1, `(.L_x_9899) ;  /* 0x0000017000017945 */ /* 0x000fe20003800000 */
[----:B------:R-:W-:Y:S01]  /*1270*/  ISETP.NE.AND P1, PT, R104, 0x1, PT ;  /* 0x000000016800780c */ /* 0x000fe20003f25270 */
[----:B------:R-:W-:Y:S01]  /*1280*/  FMUL.FTZ R9, R94, R93 ;  /* 0x0000005d5e097220 */ /* 0x000fe20000410000 */
[----:B------:R-:W2:Y:S01]  /*1290*/  LDC R103, c[0x0][0x294] ;  /* 0x0000a500ff677b82 */ /* 0x000ea20000000800 */
[----:B------:R-:W-:Y:S01]  /*12a0*/  ISETP.NE.AND.EX P0, PT, R69, RZ, PT, P0 ;  /* 0x000000ff4500720c */ /* 0x000fe20003f05300 */
[----:B------:R-:W-:-:S02]  /*12b0*/  VIADD R71, R104, 0x1 ;  /* 0x0000000168477836 */ /* 0x000fc40000000000 */
[----:B------:R-:W-:Y:S01]  /*12c0*/  FFMA.FTZ R70, R70, R95, 1.1641532182693481445e-10 ;  /* 0x2f00000046467423 */ /* 0x000fe2000001005f */
[----:B------:R-:W-:Y:S01]  /*12d0*/  PRMT R72, R72, 0x7632, R72 ;  /* 0x0000763248487816 */ /* 0x000fe20000000048 */
[----:B-1----:R-:W-:-:S03]  /*12e0*/  FMUL.FTZ R9, R9, R108 ;  /* 0x0000006c09097220 */ /* 0x002fc60000410000 */
[----:B--2---:R-:W-:-:S04]  /*12f0*/  FSETP.GTU.FTZ.AND P2, PT, R70, R103, PT ;  /* 0x000000674600720b */ /* 0x004fc80003f5c000 */
        /* <DEDUP_REMOVED lines=12> */
.L_x_9900:
[----:B------:R-:W-:-:S07]  /*13c0*/  MOV R69, R8 ;  /* 0x0000000800457202 */ /* 0x000fce0000000f00 */
.L_x_9901:
[----:B------:R-:W-:Y:S05]  /*13d0*/  BSYNC B1 ;  /* 0x0000000000017941 */ /* 0x000fea0003800000 */
.L_x_9899:
        /* <DEDUP_REMOVED lines=16> */
.L_x_9905:
[----:B------:R-:W-:Y:S05]  /*14e0*/  BSYNC B2 ;  /* 0x0000000000027941 */ /* 0x000fea0003800000 */
.L_x_9904:
        /* <DEDUP_REMOVED lines=43> */
.L_x_9903:
[----:B------:R-:W-:Y:S05]  /*17a0*/  BSYNC B1 ;  /* 0x0000000000017941 */ /* 0x000fea0003800000 */
.L_x_9902:
        /* <DEDUP_REMOVED lines=21> */
.L_x_9907:
[----:B------:R-:W-:-:S07]  /*1900*/  MOV R72, R8 ;  /* 0x0000000800487202 */ /* 0x000fce0000000f00 */
.L_x_9908:
[----:B------:R-:W-:Y:S05]  /*1910*/  BSYNC B1 ;  /* 0x0000000000017941 */ /* 0x000fea0003800000 */
.L_x_9906:
        /* <DEDUP_REMOVED lines=16> */
.L_x_9912:
[----:B------:R-:W-:Y:S05]  /*1a20*/  BSYNC B2 ;  /* 0x0000000000027941 */ /* 0x000fea0003800000 */
.L_x_9911:
        /* <DEDUP_REMOVED lines=43> */
.L_x_9910:
[----:B------:R-:W-:Y:S05]  /*1ce0*/  BSYNC B1 ;  /* 0x0000000000017941 */ /* 0x000fea0003800000 */
.L_x_9909:
[----:B------:R-:W-:Y:S01]  /*1cf0*/  I2FP.F32.U32 R70, R72 ;  /* 0x0000004800467245 */ /* 0x000fe20000201000 */
[C---:B------:R-:W-:Y:S01]  /*1d00*/  IMAD.U32 R72, R73.reuse, 0x10000, RZ ;  /* 0x0001000049487824 */ /* 0x040fe200078e00ff */
        /* <DEDUP_REMOVED lines=19> */
.L_x_9914:
[----:B------:R-:W-:-:S07]  /*1e40*/  MOV R106, R8 ;  /* 0x00000008006a7202 */ /* 0x000fce0000000f00 */
.L_x_9915:
[----:B------:R-:W-:Y:S05]  /*1e50*/  BSYNC B1 ;  /* 0x0000000000017941 */ /* 0x000fea0003800000 */
.L_x_9913:
        /* <DEDUP_REMOVED lines=16> */
.L_x_9919:
[----:B------:R-:W-:Y:S05]  /*1f60*/  BSYNC B2 ;  /* 0x0000000000027941 */ /* 0x000fea0003800000 */
.L_x_9918:
        /* <DEDUP_REMOVED lines=43> */
.L_x_9917:
[----:B------:R-:W-:Y:S05]  /*2220*/  BSYNC B1 ;  /* 0x0000000000017941 */ /* 0x000fea0003800000 */
.L_x_9916:
        /* <DEDUP_REMOVED lines=20> */
.L_x_9921:
[----:B------:R-:W-:-:S07]  /*2370*/  MOV R106, R8 ;  /* 0x00000008006a7202 */ /* 0x000fce0000000f00 */
.L_x_9922:
[----:B------:R-:W-:Y:S05]  /*2380*/  BSYNC B1 ;  /* 0x0000000000017941 */ /* 0x000fea0003800000 */
.L_x_9920:
        /* <DEDUP_REMOVED lines=16> */
.L_x_9926:
[----:B------:R-:W-:Y:S05]  /*2490*/  BSYNC B2 ;  /* 0x0000000000027941 */ /* 0x000fea0003800000 */
.L_x_9925:
        /* <DEDUP_REMOVED lines=43> */
.L_x_9924:
[----:B------:R-:W-:Y:S05]  /*2750*/  BSYNC B1 ;  /* 0x0000000000017941 */ /* 0x000fea0003800000 */
.L_x_9923:
        /* <DEDUP_REMOVED lines=21> */
.L_x_9928:
[----:B------:R-:W-:-:S07]  /*28b0*/  MOV R73, R8 ;  /* 0x0000000800497202 */ /* 0x000fce0000000f00 */
.L_x_9929:
[----:B------:R-:W-:Y:S05]  /*28c0*/  BSYNC B1 ;  /* 0x0000000000017941 */ /* 0x000fea0003800000 */
.L_x_9927:
        /* <DEDUP_REMOVED lines=16> */
.L_x_9933:
[----:B------:R-:W-:Y:S05]  /*29d0*/  BSYNC B2 ;  /* 0x0000000000027941 */ /* 0x000fea0003800000 */
.L_x_9932:
        /* <DEDUP_REMOVED lines=43> */
.L_x_9931:
[----:B------:R-:W-:Y:S05]  /*2c90*/  BSYNC B1 ;  /* 0x0000000000017941 */ /* 0x000fea0003800000 */
.L_x_9930:
        /* <DEDUP_REMOVED lines=20> */
.L_x_9935:
[----:B------:R-:W-:-:S07]  /*2de0*/  MOV R74, R8 ;  /* 0x00000008004a7202 */ /* 0x000fce0000000f00 */
.L_x_9936:
[----:B------:R-:W-:Y:S05]  /*2df0*/  BSYNC B1 ;  /* 0x0000000000017941 */ /* 0x000fea0003800000 */
.L_x_9934:
        /* <DEDUP_REMOVED lines=16> */
.L_x_9940:
[----:B------:R-:W-:Y:S05]  /*2f00*/  BSYNC B2 ;  /* 0x0000000000027941 */ /* 0x000fea0003800000 */
.L_x_9939:
        /* <DEDUP_REMOVED lines=43> */
.L_x_9938:
[----:B------:R-:W-:Y:S05]  /*31c0*/  BSYNC B1 ;  /* 0x0000000000017941 */ /* 0x000fea0003800000 */
.L_x_9937:
        /* <DEDUP_REMOVED lines=21> */
.L_x_9942:
[----:B------:R-:W-:-:S07]  /*3320*/  IMAD.MOV.U32 R110, RZ, RZ, R8 ;  /* 0x000000ffff6e7224 */ /* 0x000fce00078e0008 */
.L_x_9943:
[----:B------:R-:W-:Y:S05]  /*3330*/  BSYNC B1 ;  /* 0x0000000000017941 */ /* 0x000fea0003800000 */
.L_x_9941:
        /* <DEDUP_REMOVED lines=18> */
.L_x_9947:
[----:B------:R-:W-:Y:S05]  /*3460*/  BSYNC B2 ;  /* 0x0000000000027941 */ /* 0x000fea0003800000 */
.L_x_9946:
        /* <DEDUP_REMOVED lines=43> */
.L_x_9945:
[----:B------:R-:W-:Y:S05]  /*3720*/  BSYNC B1 ;  /* 0x0000000000017941 */ /* 0x000fea0003800000 */
.L_x_9944:
[----:B------:R-:W-:Y:S01]  /*3730*/  ISETP.NE.AND P6, PT, R94, RZ, PT ;  /* 0x000000ff5e00720c */ /* 0x000fe20003fc5270 */
[----:B------:R-:W-:Y:S01]  /*3740*/  IMAD.U32 R104, R75, 0x10000, RZ ;  /* 0x000100004b687824 */ /* 0x000fe200078e00ff */
[----:B------:R-:W-:Y:S02]  /*3750*/  I2FP.F32.U32 R94, R110 ;  /* 0x0000006e005e7245 */ /* 0x000fe40000201000 */
[----:B------:R-:W-:Y:S01]  /*3760*/  SEL R112, RZ, 0x10000, P5 ;  /* 0x00010000ff707807 */ /* 0x000fe20002800000 */
[----:B------:R-:W-:Y:S01]  /*3770*/  FMUL.FTZ R75, R104, R93 ;  /* 0x0000005d684b7220 */ /* 0x000fe20000410000 */
[----:B------:R-:W-:Y:S01]  /*3780*/  ISETP.NE.AND P5, PT, R109, RZ, PT ;  /* 0x000000ff6d00720c */ /* 0x000fe20003fa5270 */
[----:B------:R-:W-:Y:S01]  /*3790*/  FFMA.FTZ R94, R94, R95, 1.1641532182693481445e-10 ;  /* 0x2f0000005e5e7423 */ /* 0x000fe2000001005f */
[----:B------:R-:W-:Y:S01]  /*37a0*/  SEL R106, RZ, 0x1, P1 ;  /* 0x00000001ff6a7807 */ /* 0x000fe20000800000 */
[----:B------:R-:W-:Y:S01]  /*37b0*/  FMUL.FTZ R75, R75, R108 ;  /* 0x0000006c4b4b7220 */ /* 0x000fe20000410000 */
[----:B------:R-:W-:-:S02]  /*37c0*/  SEL R105, RZ, 0x1, P2 ;  /* 0x00000001ff697807 */ /* 0x000fc40001000000 */
[----:B------:R-:W-:Y:S01]  /*37d0*/  FSETP.GTU.FTZ.AND P1, PT, R94, R103, PT ;  /* 0x000000675e00720b */ /* 0x000fe20003f3c000 */
[----:B------:R-:W-:Y:S01]  /*37e0*/  IMAD.WIDE.U32 R106, R106, 0x10000, RZ ;  /* 0x000100006a6a7825 */ /* 0x000fe200078e00ff */
[----:B------:R-:W-:Y:S02]  /*37f0*/  SEL R95, RZ, 0x1, P5 ;  /* 0x00000001ff5f7807 */ /* 0x000fe40002800000 */
[----:B------:R-:W-:Y:S01]  /*3800*/  SEL R109, RZ, 0x100, P4 ;  /* 0x00000100ff6d7807 */ /* 0x000fe20002000000 */
[----:B------:R-:W-:Y:S01]  /*3810*/  IMAD.WIDE.U32 R104, R105, 0x1000000, RZ ;  /* 0x0100000069687825 */ /* 0x000fe200078e00ff */
[----:B------:R-:W-:Y:S02]  /*3820*/  SEL R103, RZ, 0x1000000, P1 ;  /* 0x01000000ff677807 */ /* 0x000fe40000800000 */
[----:B------:R-:W-:Y:S01]  /*3830*/  SEL R111, RZ, 0x1, P3 ;  /* 0x00000001ff6f7807 */ /* 0x000fe20001800000 */
[----:B------:R-:W-:Y:S01]  /*3840*/  IMAD.WIDE.U32 R94, R95, 0x100, RZ ;  /* 0x000001005f5e7825 */ /* 0x000fe200078e00ff */
[----:B------:R-:W-:-:S02]  /*3850*/  LOP3.LUT R109, R109, R103, R112, 0xfe, !PT ;  /* 0x000000676d6d7212 */ /* 0x000fc400078efe70 */
[----:B------:R-:W-:Y:S02]  /*3860*/  FSEL R75, R75, RZ, !P1 ;  /* 0x000000ff4b4b7208 */ /* 0x000fe40004800000 */
[----:B------:R-:W-:Y:S02]  /*3870*/  LEA R108, P2, R102, UR10, 0x5 ;  /* 0x0000000a666c7c11 */ /* 0x000fe4000f8428ff */
[----:B------:R-:W-:Y:S01]  /*3880*/  LOP3.LUT R106, R94, R104, R106, 0xfe, !PT ;  /* 0x000000685e6a7212 */ /* 0x000fe200078efe6a */
[----:B------:R-:W-:Y:S01]  /*3890*/  @P0 FADD.FTZ R75, R67, R75 ;  /* 0x0000004b434b0221 */ /* 0x000fe20000010000 */
[----:B------:R-:W-:Y:S02]  /*38a0*/  SEL R103, RZ, 0x1, P6 ;  /* 0x00000001ff677807 */ /* 0x000fe40003000000 */
[----:B------:R-:W-:Y:S02]  /*38b0*/  LOP3.LUT R111, R105, R109, R111, 0xfe, !PT ;  /* 0x0000006d696f7212 */ /* 0x000fe400078efe6f */
[----:B------:R-:W-:-:S02]  /*38c0*/  LEA R104, P1, R102, UR12, 0x3 ;  /* 0x0000000c66687c11 */ /* 0x000fc4000f8218ff */
[----:B------:R-:W-:Y:S02]  /*38d0*/  LEA.HI.X R109, R102, UR11, RZ, 0x5, P2 ;  /* 0x0000000b666d7c11 */ /* 0x000fe400090f2cff */
[----:B------:R-:W-:Y:S02]  /*38e0*/  LOP3.LUT R106, R106, R103, RZ, 0xfc, !PT ;  /* 0x000000676a6a7212 */ /* 0x000fe400078efcff */
[C---:B------:R-:W-:Y:S01]  /*38f0*/  LEA.HI.X R105, R102.reuse, UR13, RZ, 0x3, P1 ;  /* 0x0000000d66697c11 */ /* 0x040fe200088f1cff */
[----:B------:R1:W-:Y:S01]  /*3900*/  STG.E.128 desc[UR4][R108.64], R68 ;  /* 0x000000446c007986 */ /* 0x0003e2000c101d04 */
[----:B------:R-:W-:Y:S02]  /*3910*/  LOP3.LUT R107, R95, R111, R107, 0xfe, !PT ;  /* 0x0000006f5f6b7212 */ /* 0x000fe400078efe6b */
[----:B------:R-:W-:Y:S01]  /*3920*/  IADD3 R94, R102, 0x100, RZ ;  /* 0x00000100665e7810 */ /* 0x000fe20007ffe0ff */
[----:B------:R1:W-:Y:S04]  /*3930*/  STG.E.128 desc[UR4][R108.64+0x10], R72 ;  /* 0x000010486c007986 */ /* 0x0003e8000c101d04 */
[----:B------:R1:W-:Y:S02]  /*3940*/  STG.E.64 desc[UR4][R104.64], R106 ;  /* 0x0000006a68007986 */ /* 0x0003e4000c101b04 */
.L_x_9891:
[----:B------:R-:W-:Y:S05]  /*3950*/  BSYNC B0 ;  /* 0x0000000000007941 */ /* 0x000fea0003800000 */
.L_x_9890:
        /* <DEDUP_REMOVED lines=15> */
[----:B-1----:R-:W-:-:S11]  /*3a50*/  VIADD R104, R9, 0x1 ;  /* 0x0000000109687836 */ /* 0x002fd60000000000 */
        /* <DEDUP_REMOVED lines=9> */
.L_x_9951:
[----:B------:R-:W-:-:S07]  /*3af0*/  IMAD.MOV.U32 R78, RZ, RZ, R8 ;  /* 0x000000ffff4e7224 */ /* 0x000fce00078e0008 */
.L_x_9952:
[----:B------:R-:W-:Y:S05]  /*3b00*/  BSYNC B1 ;  /* 0x0000000000017941 */ /* 0x000fea0003800000 */
.L_x_9950:
        /* <DEDUP_REMOVED lines=16> */
.L_x_9956:
[----:B------:R-:W-:Y:S05]  /*3c10*/  BSYNC B2 ;  /* 0x0000000000027941 */ /* 0x000fea0003800000 */
.L_x_9955:
        /* <DEDUP_REMOVED lines=42> */
[----:B------:R-:W-:-:S10]  /*3ec0*/  LOP3.LUT R10, R105, UR34, R10, 0x96, !PT ;  /* 0x00000022690a7c12 */ /* 0x000fd4000f8e960a */
.L_x_9954:
[----:B------:R-:W-:Y:S05]  /*3ed0*/  BSYNC B1 ;  /* 0x0000000000017941 */ /* 0x000fea0003800000 */
.L_x_9953:
[----:B------:R-:W1:Y:S01]  /*3ee0*/  LDC R108, c[0x0][0x298] ;  /* 0x0000a600ff6c7b82 */ /* 0x000e620000000800 */
[----:B------:R-:W-:Y:S01]  /*3ef0*/  I2FP.F32.U32 R78, R78 ;  /* 0x0000004e004e7245 */ /* 0x000fe20000201000 */
[----:B------:R-:W-:Y:S01]  /*3f00*/  IMAD.MOV.U32 R95, RZ, RZ, 0x2f800000 ;  /* 0x2f800000ff5f7424 */ /* 0x000fe200078e00ff */
[----:B-----5:R-:W-:Y:S01]  /*3f10*/  SHF.L.U32 R106, R80, 0x10, RZ ;  /* 0x00000010506a7819 */ /* 0x020fe200000006ff */
[----:B------:R-:W-:Y:S01]  /*3f20*/  BSSY B1, `(.L_x_9957) ;  /* 0x0000018000017945 */ /* 0x000fe20003800000 */
[----:B------:R-:W-:Y:S01]  /*3f30*/  ISETP.NE.U32.AND P0, PT, R76, RZ, PT ;  /* 0x000000ff4c00720c */ /* 0x000fe20003f05070 */
[----:B------:R-:W-:Y:S01]  /*3f40*/  FFMA.FTZ R78, R78, R95, 1.1641532182693481445e-10 ;  /* 0x2f0000004e4e7423 */ /* 0x000fe2000001005f */
[----:B------:R-:W-:Y:S01]  /*3f50*/  ISETP.NE.AND P1, PT, R104, 0x1, PT ;  /* 0x000000016800780c */ /* 0x000fe20003f25270 */
[----:B------:R-:W2:Y:S01]  /*3f60*/  LDC R103, c[0x0][0x294] ;  /* 0x0000a500ff677b82 */ /* 0x000ea20000000800 */
[----:B------:R-:W-:Y:S01]  /*3f70*/  FMUL.FTZ R9, R106, R93 ;  /* 0x0000005d6a097220 */ /* 0x000fe20000410000 */
[----:B------:R-:W-:Y:S01]  /*3f80*/  ISETP.NE.AND.EX P0, PT, R77, RZ, PT, P0 ;  /* 0x000000ff4d00720c */ /* 0x000fe20003f05300 */
[----:B------:R-:W-:Y:S01]  /*3f90*/  VIADD R79, R104, 0x1 ;  /* 0x00000001684f7836 */ /* 0x000fe20000000000 */
[----:B------:R-:W-:Y:S01]  /*3fa0*/  PRMT R80, R80, 0x7632, R80 ;  /* 0x0000763250507816 */ /* 0x000fe20000000050 */
[----:B-1----:R-:W-:Y:S01]  /*3fb0*/  FMUL.FTZ R9, R9, R108 ;  /* 0x0000006c09097220 */ /* 0x002fe20000410000 */
        /* <DEDUP_REMOVED lines=13> */
.L_x_9958:
[----:B------:R-:W-:-:S07]  /*4090*/  IMAD.MOV.U32 R77, RZ, RZ, R8 ;  /* 0x000000ffff4d7224 */ /* 0x000fce00078e0008 */
.L_x_9959:
[----:B------:R-:W-:Y:S05]  /*40a0*/  BSYNC B1 ;  /* 0x0000000000017941 */ /* 0x000fea0003800000 */
.L_x_9957:
        /* <DEDUP_REMOVED lines=16> */
.L_x_9963:
[----:B------:R-:W-:Y:S05]  /*41b0*/  BSYNC B2 ;  /* 0x0000000000027941 */ /* 0x000fea0003800000 */
.L_x_9962:
        /* <DEDUP_REMOVED lines=43> */
.L_x_9961:
[----:B------:R-:W-:Y:S05]  /*4470*/  BSYNC B1 ;  /* 0x0000000000017941 */ /* 0x000fea0003800000 */
.L_x_9960:
        /* <DEDUP_REMOVED lines=21> */
.L_x_9965:
[----:B------:R-:W-:-:S07]  /*45d0*/  MOV R80, R8 ;  /* 0x0000000800507202 */ /* 0x000fce0000000f00 */
.L_x_9966:
[----:B------:R-:W-:Y:S05]  /*45e0*/  BSYNC B1 ;  /* 0x0000000000017941 */ /* 0x000fea0003800000 */
.L_x_9964:
        /* <DEDUP_REMOVED lines=16> */
.L_x_9970:
[----:B------:R-:W-:Y:S05]  /*46f0*/  BSYNC B2 ;  /* 0x0000000000027941 */ /* 0x000fea0003800000 */
.L_x_9969:
        /* <DEDUP_REMOVED lines=43> */
.L_x_9968:
[----:B------:R-:W-:Y:S05]  /*49b0*/  BSYNC B1 ;  /* 0x0000000000017941 */ /* 0x000fea0003800000 */
.L_x_9967:
[----:B------:R-:W-:Y:S01]  /*49c0*/  I2FP.F32.U32 R78, R80 ;  /* 0x00000050004e7245 */ /* 0x000fe20000201000 */
[----:B------:R-:W-:Y:S01]  /*49d0*/  BSSY B1, `(.L_x_9971) ;  /* 0x0000015000017945 */ /* 0x000fe20003800000 */
[C---:B------:R-:W-:Y:S02]  /*49e0*/  SHF.L.U32 R80, R81.reuse, 0x10, RZ ;  /* 0x0000001051507819 */ /* 0x040fe400000006ff */
        /* <DEDUP_REMOVED lines=18> */
.L_x_9972:
[----:B------:R-:W-:-:S07]  /*4b10*/  IMAD.MOV.U32 R106, RZ, RZ, R8 ;  /* 0x000000ffff6a7224 */ /* 0x000fce00078e0008 */
.L_x_9973:
[----:B------:R-:W-:Y:S05]  /*4b20*/  BSYNC B1 ;  /* 0x0000000000017941 */ /* 0x000fea0003800000 */
.L_x_9971:
        /* <DEDUP_REMOVED lines=16> */
.L_x_9977:
[----:B------:R-:W-:Y:S05]  /*4c30*/  BSYNC B2 ;  /* 0x0000000000027941 */ /* 0x000fea0003800000 */
.L_x_9976:
        /* <DEDUP_REMOVED lines=43> */
.L_x_9975:
[----:B------:R-:W-:Y:S05]  /*4ef0*/  BSYNC B1 ;  /* 0x0000000000017941 */ /* 0x000fea0003800000 */
.L_x_9974:
        /* <DEDUP_REMOVED lines=20> */
.L_x_9979:
[----:B------:R-:W-:-:S07]  /*5040*/  MOV R106, R8 ;  /* 0x00000008006a7202 */ /* 0x000fce0000000f00 */
.L_x_9980:
[----:B------:R-:W-:Y:S05]  /*5050*/  BSYNC B1 ;  /* 0x0000000000017941 */ /* 0x000fea0003800000 */
.L_x_9978:
        /* <DEDUP_REMOVED lines=16> */
.L_x_9984:
[----:B------:R-:W-:Y:S05]  /*5160*/  BSYNC B2 ;  /* 0x0000000000027941 */ /* 0x000fea0003800000 */
.L_x_9983:
        /* <DEDUP_REMOVED lines=43> */
.L_x_9982:
[----:B------:R-:W-:Y:S05]  /*5420*/  BSYNC B1 ;  /* 0x0000000000017941 */ /* 0x000fea0003800000 */
.L_x_9981:
        /* <DEDUP_REMOVED lines=21> */
.L_x_9986:
[----:B------:R-:W-:-:S07]  /*5580*/  IMAD.MOV.U32 R81, RZ, RZ, R8 ;  /* 0x000000ffff517224 */ /* 0x000fce00078e0008 */
.L_x_9987:
[----:B------:R-:W-:Y:S05]  /*5590*/  BSYNC B1 ;  /* 0x0000000000017941 */ /* 0x000fea0003800000 */
.L_x_9985:
        /* <DEDUP_REMOVED lines=16> */
.L_x_9991:
[----:B------:R-:W-:Y:S05]  /*56a0*/  BSYNC B2 ;  /* 0x0000000000027941 */ /* 0x000fea0003800000 */
.L_x_9990:
        /* <DEDUP_REMOVED lines=43> */
.L_x_9989:
[----:B------:R-:W-:Y:S05]  /*5960*/  BSYNC B1 ;  /* 0x0000000000017941 */ /* 0x000fea0003800000 */
.L_x_9988:
        /* <DEDUP_REMOVED lines=20> */
.L_x_9993:
[----:B------:R-:W-:-:S07]  /*5ab0*/  MOV R82, R8 ;  /* 0x0000000800527202 */ /* 0x000fce0000000f00 */
.L_x_9994:
[----:B------:R-:W-:Y:S05]  /*5ac0*/  BSYNC B1 ;  /* 0x0000000000017941 */ /* 0x000fea0003800000 */
.L_x_9992:
        /* <DEDUP_REMOVED lines=16> */
.L_x_9998:
[----:B------:R-:W-:Y:S05]  /*5bd0*/  BSYNC B2 ;  /* 0x0000000000027941 */ /* 0x000fea0003800000 */
.L_x_9997:
        /* <DEDUP_REMOVED lines=43> */
.L_x_9996:
[----:B------:R-:W-:Y:S05]  /*5e90*/  BSYNC B1 ;  /* 0x0000000000017941 */ /* 0x000fea0003800000 */
.L_x_9995:
        /* <DEDUP_REMOVED lines=21> */
.L_x_10000:
[----:B------:R-:W-:-:S07]  /*5ff0*/  IMAD.MOV.U32 R111, RZ, RZ, R8 ;  /* 0x000000ffff6f7224 */ /* 0x000fce00078e0008 */
.L_x_10001:
[----:B------:R-:W-:Y:S05]  /*6000*/  BSYNC B1 ;  /* 0x0000000000017941 */ /* 0x000fea0003800000 */
.L_x_9999:
        /* <DEDUP_REMOVED lines=18> */
.L_x_10005:
[----:B------:R-:W-:Y:S05]  /*6130*/  BSYNC B2 ;  /* 0x0000000000027941 */ /* 0x000fea0003800000 */
.L_x_10004:
        /* <DEDUP_REMOVED lines=43> */
.L_x_10003:
[----:B------:R-:W-:Y:S05]  /*63f0*/  BSYNC B1 ;  /* 0x0000000000017941 */ /* 0x000fea0003800000 */
.L_x_10002:
        /* <DEDUP_REMOVED lines=16> */
[----:B------:R-:W-:Y:S01]  /*6500*/  SEL R103, RZ, 0x1, P3 ;  /* 0x00000001ff677807 */ /* 0x000fe20001800000 */
[----:B------:R-:W-:Y:S01]  /*6510*/  IMAD.WIDE.U32 R106, R107, 0x100, RZ ;  /* 0x000001006b6a7825 */ /* 0x000fe200078e00ff */
[----:B------:R-:W-:Y:S02]  /*6520*/  LOP3.LUT R111, R110, R111, R113, 0xfe, !PT ;  /* 0x0000006f6e6f7212 */ /* 0x000fe400078efe71 */
[----:B------:R-:W-:Y:S02]  /*6530*/  FSEL R83, R83, RZ, !P1 ;  /* 0x000000ff53537208 */ /* 0x000fe40004800000 */
[----:B------:R-:W-:-:S02]  /*6540*/  LEA R110, P2, R94, UR10, 0x5 ;  /* 0x0000000a5e6e7c11 */ /* 0x000fc4000f8428ff */
[----:B------:R-:W-:Y:S01]  /*6550*/  LOP3.LUT R106, R106, R104, R108, 0xfe, !PT ;  /* 0x000000686a6a7212 */ /* 0x000fe200078efe6c */
[----:B------:R-:W-:Y:S01]  /*6560*/  @P0 FADD.FTZ R83, R67, R83 ;  /* 0x0000005343530221 */ /* 0x000fe20000010000 */
[----:B------:R-:W-:Y:S02]  /*6570*/  SEL R95, RZ, 0x1, P6 ;  /* 0x00000001ff5f7807 */ /* 0x000fe40003000000 */
[----:B------:R-:W-:Y:S02]  /*6580*/  LOP3.LUT R103, R105, R111, R103, 0xfe, !PT ;  /* 0x0000006f69677212 */ /* 0x000fe400078efe67 */
[C---:B------:R-:W-:Y:S02]  /*6590*/  LEA R104, P1, R94.reuse, UR12, 0x3 ;  /* 0x0000000c5e687c11 */ /* 0x040fe4000f8218ff */
[----:B------:R-:W-:Y:S02]  /*65a0*/  LEA.HI.X R111, R94, UR11, RZ, 0x5, P2 ;  /* 0x0000000b5e6f7c11 */ /* 0x000fe400090f2cff */
[----:B------:R-:W-:-:S02]  /*65b0*/  LOP3.LUT R106, R106, R95, RZ, 0xfc, !PT ;  /* 0x0000005f6a6a7212 */ /* 0x000fc400078efcff */
[C---:B------:R-:W-:Y:S01]  /*65c0*/  LEA.HI.X R105, R94.reuse, UR13, RZ, 0x3, P1 ;  /* 0x0000000d5e697c11 */ /* 0x040fe200088f1cff */
[----:B------:R2:W-:Y:S01]  /*65d0*/  STG.E.128 desc[UR4][R110.64], R76 ;  /* 0x0000004c6e007986 */ /* 0x0005e2000c101d04 */
[----:B------:R-:W-:Y:S02]  /*65e0*/  LOP3.LUT R107, R107, R103, R109, 0xfe, !PT ;  /* 0x000000676b6b7212 */ /* 0x000fe400078efe6d */
[----:B------:R-:W-:Y:S01]  /*65f0*/  IADD3 R94, R94, 0x100, RZ ;  /* 0x000001005e5e7810 */ /* 0x000fe20007ffe0ff */
[----:B------:R2:W-:Y:S04]  /*6600*/  STG.E.128 desc[UR4][R110.64+0x10], R80 ;  /* 0x000010506e007986 */ /* 0x0005e8000c101d04 */
[----:B------:R2:W-:Y:S02]  /*6610*/  STG.E.64 desc[UR4][R104.64], R106 ;  /* 0x0000006a68007986 */ /* 0x0005e4000c101b04 */
.L_x_9949:
[----:B------:R-:W-:Y:S05]  /*6620*/  BSYNC B0 ;  /* 0x0000000000007941 */ /* 0x000fea0003800000 */
.L_x_9948:
[----:B------:R-:W-:Y:S01]  /*6630*/  ISETP.NE.AND P0, PT, R0, RZ, PT ;  /* 0x000000ff0000720c */ /* 0x000fe20003f05270 */
[----:B------:R-:W-:-:S12]  /*6640*/  BSSY B0, `(.L_x_10006) ;  /* 0x00002ca000007945 */ /* 0x000fd80003800000 */
[----:B------:R-:W-:Y:S05]  /*6650*/  @!P0 BRA `(.L_x_10007) ;  /* 0x0000002c00208947 */ /* 0x000fea0003800000 */
[----:B------:R-:W3:Y:S08]  /*6660*/  LDC.64 R88, c[0x0][0x220] ;  /* 0x00008800ff587b82 */ /* 0x000ef00000000a00 */
[----:B------:R-:W4:Y:S01]  /*6670*/  LDC.64 R84, c[0x0][0x230] ;  /* 0x00008c00ff547b82 */ /* 0x000f220000000a00 */
[----:B---3--:R-:W-:-:S06]  /*6680*/  IMAD.WIDE.U32 R88, R94, 0x10, R88 ;  /* 0x000000105e587825 */ /* 0x008fcc00078e0058 */
[----:B------:R-:W5:Y:S01]  /*6690*/  LDG.E.128 R88, desc[UR4][R88.64] ;  /* 0x0000000458587981 */ /* 0x000f62000c1e1d00 */
[----:B----4-:R-:W-:-:S04]  /*66a0*/  ISETP.NE.U32.AND P0, PT, R84, RZ, PT ;  /* 0x000000ff5400720c */ /* 0x010fc80003f05070 */
[----:B------:R-:W-:-:S13]  /*66b0*/  ISETP.NE.AND.EX P0, PT, R85, RZ, PT, P0 ;  /* 0x000000ff5500720c */ /* 0x000fda0003f05300 */
[----:B------:R-:W-:-:S04]  /*66c0*/  @P0 LEA R86, P1, R94, R84, 0x5 ;  /* 0x000000545e560211 */ /* 0x000fc800078228ff */
[----:B------:R-:W-:-:S05]  /*66d0*/  @P0 LEA.HI.X R87, R94, R85, RZ, 0x5, P1 ;  /* 0x000000555e570211 */ /* 0x000fca00008f2cff */
[----:B------:R3:W5:Y:S04]  /*66e0*/  @P0 LDG.E.128 R60, desc[UR4][R86.64] ;  /* 0x00000004563c0981 */ /* 0x000768000c1e1d00 */
[----:B------:R3:W5:Y:S01]  /*66f0*/  @P0 LDG.E.128 R64, desc[UR4][R86.64+0x10] ;  /* 0x0000100456400981 */ /* 0x000762000c1e1d00 */
[C---:B------:R-:W-:Y:S01]  /*6700*/  ISETP.NE.AND P0, PT, R9.reuse, 0x1, PT ;  /* 0x000000010900780c */ /* 0x040fe20003f05270 */
[----:B------:R-:W-:Y:S01]  /*6710*/  BSSY B1, `(.L_x_10008) ;  /* 0x000000c000017945 */ /* 0x000fe20003800000 */
[----:B-12---:R-:W-:-:S11]  /*6720*/  VIADD R104, R9, 0x1 ;  /* 0x0000000109687836 */ /* 0x006fd60000000000 */
[----:B---3--:R-:W-:Y:S05]  /*6730*/  @!P0 BRA `(.L_x_10009) ;  /* 0x0000000000208947 */ /* 0x008fea0003800000 */
        /* <DEDUP_REMOVED lines=8> */
.L_x_10009:
[----:B------:R-:W-:-:S07]  /*67c0*/  IMAD.MOV.U32 R86, RZ, RZ, R8 ;  /* 0x000000ffff567224 */ /* 0x000fce00078e0008 */
.L_x_10010:
[----:B------:R-:W-:Y:S05]  /*67d0*/  BSYNC B1 ;  /* 0x0000000000017941 */ /* 0x000fea0003800000 */
.L_x_10008:
        /* <DEDUP_REMOVED lines=16> */
.L_x_10014:
[----:B------:R-:W-:Y:S05]  /*68e0*/  BSYNC B2 ;  /* 0x0000000000027941 */ /* 0x000fea0003800000 */
.L_x_10013:
        /* <DEDUP_REMOVED lines=43> */
.L_x_10012:
[----:B------:R-:W-:Y:S05]  /*6ba0*/  BSYNC B1 ;  /* 0x0000000000017941 */ /* 0x000fea0003800000 */
.L_x_10011:
        /* <DEDUP_REMOVED lines=27> */
.L_x_10016:
[----:B------:R-:W-:-:S07]  /*6d60*/  IMAD.MOV.U32 R85, RZ, RZ, R8 ;  /* 0x000000ffff557224 */ /* 0x000fce00078e0008 */
.L_x_10017:
[----:B------:R-:W-:Y:S05]  /*6d70*/  BSYNC B1 ;  /* 0x0000000000017941 */ /* 0x000fea0003800000 */
.L_x_10015:
        /* <DEDUP_REMOVED lines=16> */
.L_x_10021:
[----:B------:R-:W-:Y:S05]  /*6e80*/  BSYNC B2 ;  /* 0x0000000000027941 */ /* 0x000fea0003800000 */
.L_x_10020:
        /* <DEDUP_REMOVED lines=43> */
.L_x_10019:
[----:B------:R-:W-:Y:S05]  /*7140*/  BSYNC B1 ;  /* 0x0000000000017941 */ /* 0x000fea0003800000 */
.L_x_10018:
        /* <DEDUP_REMOVED lines=21> */
.L_x_10023:
[----:B------:R-:W-:-:S07]  /*72a0*/  MOV R88, R8 ;  /* 0x0000000800587202 */ /* 0x000fce0000000f00 */
.L_x_10024:
[----:B------:R-:W-:Y:S05]  /*72b0*/  BSYNC B1 ;  /* 0x0000000000017941 */ /* 0x000fea0003800000 */
.L_x_10022:
        /* <DEDUP_REMOVED lines=16> */
.L_x_10028:
[----:B------:R-:W-:Y:S05]  /*73c0*/  BSYNC B2 ;  /* 0x0000000000027941 */ /* 0x000fea0003800000 */
.L_x_10027:
        /* <DEDUP_REMOVED lines=43> */
.L_x_10026:
[----:B------:R-:W-:Y:S05]  /*7680*/  BSYNC B1 ;  /* 0x0000000000017941 */ /* 0x000fea0003800000 */
.L_x_10025:
        /* <DEDUP_REMOVED lines=21> */
.L_x_10030:
[----:B------:R-:W-:-:S07]  /*77e0*/  IMAD.MOV.U32 R106, RZ, RZ, R8 ;  /* 0x000000ffff6a7224 */ /* 0x000fce00078e0008 */
.L_x_10031:
[----:B------:R-:W-:Y:S05]  /*77f0*/  BSYNC B1 ;  /* 0x0000000000017941 */ /* 0x000fea0003800000 */
.L_x_10029:
        /* <DEDUP_REMOVED lines=16> */
.L_x_10035:
[----:B------:R-:W-:Y:S05]  /*7900*/  BSYNC B2 ;  /* 0x0000000000027941 */ /* 0x000fea0003800000 */
.L_x_10034:
        /* <DEDUP_REMOVED lines=43> */
.L_x_10033:
[----:B------:R-:W-:Y:S05]  /*7bc0*/  BSYNC B1 ;  /* 0x0000000000017941 */ /* 0x000fea0003800000 */
.L_x_10032:
        /* <DEDUP_REMOVED lines=20> */
.L_x_10037:
[----:B------:R-:W-:-:S07]  /*7d10*/  MOV R106, R8 ;  /* 0x00000008006a7202 */ /* 0x000fce0000000f00 */
.L_x_10038:
[----:B------:R-:W-:Y:S05]  /*7d20*/  BSYNC B1 ;  /* 0x0000000000017941 */ /* 0x000fea0003800000 */
.L_x_10036:
        /* <DEDUP_REMOVED lines=16> */
.L_x_10042:
[----:B------:R-:W-:Y:S05]  /*7e30*/  BSYNC B2 ;  /* 0x0000000000027941 */ /* 0x000fea0003800000 */
.L_x_10041:
        /* <DEDUP_REMOVED lines=43> */
.L_x_10040:
[----:B------:R-:W-:Y:S05]  /*80f0*/  BSYNC B1 ;  /* 0x0000000000017941 */ /* 0x000fea0003800000 */
.L_x_10039:
        /* <DEDUP_REMOVED lines=21> */
.L_x_10044:
[----:B------:R-:W-:-:S07]  /*8250*/  IMAD.MOV.U32 R89, RZ, RZ, R8 ;  /* 0x000000ffff597224 */ /* 0x000fce00078e0008 */
.L_x_10045:
[----:B------:R-:W-:Y:S05]  /*8260*/  BSYNC B1 ;  /* 0x0000000000017941 */ /* 0x000fea0003800000 */
.L_x_10043:
        /* <DEDUP_REMOVED lines=16> */
.L_x_10049:
[----:B------:R-:W-:Y:S05]  /*8370*/  BSYNC B2 ;  /* 0x0000000000027941 */ /* 0x000fea0003800000 */
.L_x_10048:
        /* <DEDUP_REMOVED lines=43> */
.L_x_10047:
[----:B------:R-:W-:Y:S05]  /*8630*/  BSYNC B1 ;  /* 0x0000000000017941 */ /* 0x000fea0003800000 */
.L_x_10046:
        /* <DEDUP_REMOVED lines=20> */
.L_x_10051:
[----:B------:R-:W-:-:S07]  /*8780*/  MOV R90, R8 ;  /* 0x00000008005a7202 */ /* 0x000fce0000000f00 */
.L_x_10052:
[----:B------:R-:W-:Y:S05]  /*8790*/  BSYNC B1 ;  /* 0x0000000000017941 */ /* 0x000fea0003800000 */
.L_x_10050:
        /* <DEDUP_REMOVED lines=16> */
.L_x_10056:
[----:B------:R-:W-:Y:S05]  /*88a0*/  BSYNC B2 ;  /* 0x0000000000027941 */ /* 0x000fea0003800000 */
.L_x_10055:
        /* <DEDUP_REMOVED lines=43> */
.L_x_10054:
[----:B------:R-:W-:Y:S05]  /*8b60*/  BSYNC B1 ;  /* 0x0000000000017941 */ /* 0x000fea0003800000 */
.L_x_10053:
        /* <DEDUP_REMOVED lines=21> */
.L_x_10058:
[----:B------:R-:W-:-:S07]  /*8cc0*/  IMAD.MOV.U32 R111, RZ, RZ, R8 ;  /* 0x000000ffff6f7224 */ /* 0x000fce00078e0008 */
.L_x_10059:
[----:B------:R-:W-:Y:S05]  /*8cd0*/  BSYNC B1 ;  /* 0x0000000000017941 */ /* 0x000fea0003800000 */
.L_x_10057:
        /* <DEDUP_REMOVED lines=18> */
.L_x_10063:
[----:B------:R-:W-:Y:S05]  /*8e00*/  BSYNC B2 ;  /* 0x0000000000027941 */ /* 0x000fea0003800000 */
.L_x_10062:
        /* <DEDUP_REMOVED lines=43> */
.L_x_10061:
[----:B------:R-:W-:Y:S05]  /*90c0*/  BSYNC B1 ;  /* 0x0000000000017941 */ /* 0x000fea0003800000 */
.L_x_10060:
        /* <DEDUP_REMOVED lines=28> */
[----:B------:R-:W-:Y:S01]  /*9290*/  LEA.HI.X R107, R94, UR13, RZ, 0x3, P1 ;  /* 0x0000000d5e6b7c11 */ /* 0x000fe200088f1cff */
[----:B------:R3:W-:Y:S01]  /*92a0*/  STG.E.128 desc[UR4][R110.64], R84 ;  /* 0x000000546e007986 */ /* 0x0007e2000c101d04 */
[----:B------:R-:W-:-:S03]  /*92b0*/  LOP3.LUT R105, R105, R93, R109, 0xfe, !PT ;  /* 0x0000005d69697212 */ /* 0x000fc600078efe6d */
[----:B------:R3:W-:Y:S04]  /*92c0*/  STG.E.128 desc[UR4][R110.64+0x10], R88 ;  /* 0x000010586e007986 */ /* 0x0007e8000c101d04 */
[----:B------:R3:W-:Y:S02]  /*92d0*/  STG.E.64 desc[UR4][R106.64], R104 ;  /* 0x000000686a007986 */ /* 0x0007e4000c101b04 */
.L_x_10007:
[----:B------:R-:W-:Y:S05]  /*92e0*/  BSYNC B0 ;  /* 0x0000000000007941 */ /* 0x000fea0003800000 */
.L_x_10006:
[----:B------:R-:W-:Y:S01]  /*92f0*/  FADD.FTZ R94, RZ, R68 ;  /* 0x00000044ff5e7221 */ /* 0x000fe20000010000 */
        /* <DEDUP_REMOVED lines=29> */
[----:B-123--:R-:W-:Y:S01]  /*94d0*/  FADD.FTZ R105, R89, R92 ;  /* 0x0000005c59697221 */ /* 0x00efe20000010000 */
[----:B------:R-:W-:-:S03]  /*94e0*/  @!P1 IADD3 R93, R93, 0x8, RZ ;  /* 0x000000085d5d9810 */ /* 0x000fc60007ffe0ff */
        /* <DEDUP_REMOVED lines=72> */
.L_x_10082:
[----:B------:R-:W2:Y:S01]  /*9970*/  @!P3 S2R R103, SR_CgaCtaId ;  /* 0x000000000067b919 */ /* 0x000ea20000008800 */
[----:B------:R-:W-:Y:S01]  /*9980*/  @!P3 MOV R92, 0x400 ;  /* 0x00000400005cb802 */ /* 0x000fe20000000f00 */
[----:B------:R-:W-:Y:S05]  /*9990*/  WARPSYNC.ALL ;  /* 0x0000000000007948 */ /* 0x000fea0003800000 */
[----:B------:R-:W-:Y:S01]  /*99a0*/  LOP3.LUT R104, R95, 0x7, RZ, 0xc0, !PT ;  /* 0x000000075f687812 */ /* 0x000fe200078ec0ff */
[----:B-1----:R-:W-:Y:S01]  /*99b0*/  FADD.FTZ R95, R106, R107 ;  /* 0x0000006b6a5f7221 */ /* 0x002fe20000010000 */
[----:B0-----:R-:W-:-:S04]  /*99c0*/  LOP3.LUT R106, R101, 0x1f, RZ, 0xc0, !PT ;  /* 0x0000001f656a7812 */ /* 0x001fc800078ec0ff */
[----:B------:R-:W-:Y:S02]  /*99d0*/  ISETP.GT.U32.AND P0, PT, R106, 0x7, PT ;  /* 0x000000076a00780c */ /* 0x000fe40003f04070 */
[----:B--2---:R-:W-:Y:S01]  /*99e0*/  @!P3 LEA R103, R103, R92, 0x18 ;  /* 0x0000005c6767b211 */ /* 0x004fe200078ec0ff */
[----:B------:R-:W-:-:S05]  /*99f0*/  @!P3 IMAD.IADD R92, R93, 0x1, R104 ;  /* 0x000000015d5cb824 */ /* 0x000fca00078e0268 */
[----:B------:R-:W-:-:S05]  /*9a00*/  @!P3 LEA R92, R92, R103, 0x3 ;  /* 0x000000675c5cb211 */ /* 0x000fca00078e18ff */
[----:B------:R0:W-:Y:S02]  /*9a10*/  @!P3 STS.64 [R92], R94 ;  /* 0x0000005e5c00b388 */ /* 0x0001e40000000a00 */
[----:B0-----:R-:W0:Y:S01]  /*9a20*/  @!P0 S2R R95, SR_CgaCtaId ;  /* 0x00000000005f8919 */ /* 0x001e220000008800 */
[----:B------:R-:W-:Y:S01]  /*9a30*/  @!P0 MOV R92, 0x400 ;  /* 0x00000400005c8802 */ /* 0x000fe20000000f00 */
[----:B------:R-:W-:Y:S01]  /*9a40*/  @!P0 IMAD.IADD R106, R93, 0x1, R106 ;  /* 0x000000015d6a8824 */ /* 0x000fe200078e026a */
[----:B------:R-:W-:Y:S01]  /*9a50*/  BAR.SYNC.DEFER_BLOCKING 0x0 ;  /* 0x0000000000007b1d */ /* 0x000fe20000010000 */
[----:B------:R-:W-:-:S05]  /*9a60*/  PLOP3.LUT P2, PT, PT, PT, UP1, 0x40, 0x0 ;  /* 0x000000000000781c */ /* 0x000fca0003f4e818 */
[----:B------:R-:W-:Y:S01]  /*9a70*/  BSSY B0, `(.L_x_10065) ;  /* 0x000006a000007945 */ /* 0x000fe20003800000 */
[----:B0-----:R-:W-:Y:S02]  /*9a80*/  @!P0 LEA R95, R95, R92, 0x18 ;  /* 0x0000005c5f5f8211 */ /* 0x001fe400078ec0ff */
[----:B------:R-:W-:Y:S02]  /*9a90*/  CS2R R92, SRZ ;  /* 0x00000000005c7805 */ /* 0x000fe4000001ff00 */
[----:B------:R-:W-:Y:S01]  /*9aa0*/  @!P0 LEA R106, R106, R95, 0x3 ;  /* 0x0000005f6a6a8211 */ /* 0x000fe200078e18ff */
[----:B------:R-:W-:Y:S01]  /*9ab0*/  IMAD.MOV.U32 R95, RZ, RZ, RZ ;  /* 0x000000ffff5f7224 */ /* 0x000fe200078e00ff */
[----:B------:R-:W-:-:S03]  /*9ac0*/  @!P0 MOV R95, R4 ;  /* 0x00000004005f8202 */ /* 0x000fc60000000f00 */
[----:B------:R0:W-:Y:S01]  /*9ad0*/  @!P0 LDS.64 R92, [R106] ;  /* 0x000000006a5c8984 */ /* 0x0001e20000000a00 */
[----:B------:R-:W-:-:S03]  /*9ae0*/  LOP3.LUT P0, RZ, R104, 0x1f, R101, 0xf8, !PT ;  /* 0x0000001f68ff7812 */ /* 0x000fc6000780f865 */
[----:B------:R-:W1:Y:S01]  /*9af0*/  SHFL.DOWN PT, R108, R95, 0x4, 0x1f ;  /* 0x08801f005f6c7f89 */ /* 0x000e6200000e0000 */
[----:B0-----:R-:W-:Y:S01]  /*9b00*/  I2FP.F32.S32 R106, R95 ;  /* 0x0000005f006a7245 */ /* 0x001fe20000201400 */
[----:B-1----:R-:W-:Y:S01]  /*9b10*/  IMAD.IADD R105, R108, 0x1, R95 ;  /* 0x000000016c697824 */ /* 0x002fe200078e025f */
[----:B------:R-:W-:-:S04]  /*9b20*/  I2FP.F32.S32 R108, R108 ;  /* 0x0000006c006c7245 */ /* 0x000fc80000201400 */
        /* <DEDUP_REMOVED lines=25> */
[----:B--2---:R-:W-:Y:S02]  /*9cc0*/  IMAD.IADD R105, R105, 0x1, R110 ;  /* 0x0000000169697824 */ /* 0x004fe400078e026e */
        /* <DEDUP_REMOVED lines=13> */
[C---:B------:R-:W-:Y:S02]  /*9da0*/  FFMA.FTZ R94, R92.reuse, R107, R103 ;  /* 0x0000006b5c5e7223 */ /* 0x040fe40000010067 */
[----:B------:R-:W0:Y:S01]  /*9db0*/  LDC R107, c[0x0][0x2d8] ;  /* 0x0000b600ff6b7b82 */ /* 0x000e220000000800 */
[----:B------:R-:W-:Y:S01]  /*9dc0*/  FMUL.FTZ R93, R92, R93 ;  /* 0x0000005d5c5d7220 */ /* 0x000fe20000410000 */
[----:B-1----:R-:W-:Y:S01]  /*9dd0*/  FMUL.FTZ R103, R105, R94 ;  /* 0x0000005e69677220 */ /* 0x002fe20000410000 */
[----:B--2---:R-:W-:Y:S02]  /*9de0*/  FADD.FTZ R106, R95, R106 ;  /* 0x0000006a5f6a7221 */ /* 0x004fe40000010000 */
[----:B------:R-:W-:Y:S02]  /*9df0*/  FMUL.FTZ R93, R93, R110 ;  /* 0x0000006e5d5d7220 */ /* 0x000fe40000410000 */
[----:B------:R-:W1:Y:S01]  /*9e00*/  SHFL.IDX PT, R109, R103, RZ, 0x1f ;  /* 0x00001fff676d7589 */ /* 0x000e6200000e0000 */
[----:B------:R-:W2:Y:S01]  /*9e10*/  @!P0 LDC.64 R94, c[0x0][0x250] ;  /* 0x00009400ff5e8b82 */ /* 0x000ea20000000a00 */
[----:B------:R-:W-:-:S06]  /*9e20*/  FFMA.FTZ R106, R105, R93, R106 ;  /* 0x0000005d696a7223 */ /* 0x000fcc000001006a */
[----:B------:R-:W0:Y:S01]  /*9e30*/  SHFL.IDX PT, R106, R106, RZ, 0x1f ;  /* 0x00001fff6a6a7589 */ /* 0x000e2200000e0000 */
[----:B------:R-:W3:Y:S01]  /*9e40*/  @!P0 LDC.64 R92, c[0x0][0x258] ;  /* 0x00009600ff5c8b82 */ /* 0x000ee20000000a00 */
[----:B-1----:R-:W-:Y:S01]  /*9e50*/  FMUL.FTZ R104, R109, R109 ;  /* 0x0000006d6d687220 */ /* 0x002fe20000410000 */
[----:B--2---:R-:W-:-:S04]  /*9e60*/  @!P0 IMAD.WIDE R94, R96, 0x4, R94 ;  /* 0x00000004605e8825 */ /* 0x004fc800078e025e */
[----:B------:R-:W-:Y:S01]  /*9e70*/  FSEL R105, R104, RZ, !P2 ;  /* 0x000000ff68697208 */ /* 0x000fe20005000000 */
[----:B------:R1:W-:Y:S01]  /*9e80*/  @!P0 STG.E desc[UR4][R94.64], R109 ;  /* 0x0000006d5e008986 */ /* 0x0003e2000c101904 */
[----:B------:R-:W-:Y:S01]  /*9e90*/  PLOP3.LUT P2, PT, PT, PT, UP1, 0x40, 0x0 ;  /* 0x000000000000781c */ /* 0x000fe20003f4e818 */
[----:B0-----:R-:W-:Y:S01]  /*9ea0*/  FFMA.FTZ R104, R106, UR14, R107 ;  /* 0x0000000e6a687c23 */ /* 0x001fe2000801006b */
[----:B---3--:R-:W-:Y:S02]  /*9eb0*/  @!P0 IMAD.WIDE R92, R96, 0x4, R92 ;  /* 0x00000004605c8825 */ /* 0x008fe400078e025c */
[----:B------:R-:W-:Y:S02]  /*9ec0*/  FSEL R106, R109, RZ, P2 ;  /* 0x000000ff6d6a7208 */ /* 0x000fe40001000000 */
[----:B------:R-:W-:-:S06]  /*9ed0*/  FADD.FTZ R103, R104, R105 ;  /* 0x0000006968677221 */ /* 0x000fcc0000010000 */
        /* <DEDUP_REMOVED lines=35> */
.L_x_10066:
[----:B------:R-:W-:Y:S05]  /*a110*/  BSYNC B0 ;  /* 0x0000000000007941 */ /* 0x000fea0003800000 */
.L_x_10065:
[----:B------:R-:W-:Y:S01]  /*a120*/  ISETP.NE.AND P0, PT, R2, RZ, PT ;  /* 0x000000ff0200720c */ /* 0x000fe20003f05270 */
        /* <DEDUP_REMOVED lines=34> */
.L_x_10068:
[----:B------:R-:W-:Y:S05]  /*a350*/  BSYNC B0 ;  /* 0x0000000000007941 */ /* 0x000fea0003800000 */
.L_x_10067:
        /* <DEDUP_REMOVED lines=34> */
.L_x_10070:
[----:B------:R-:W-:Y:S05]  /*a580*/  BSYNC B0 ;  /* 0x0000000000007941 */ /* 0x000fea0003800000 */
.L_x_10069:
[----:B------:R-:W-:Y:S02]  /*a590*/  IADD3 R96, R96, UR16, RZ ;  /* 0x0000001060607c10 */ /* 0x000fe4000fffe0ff */
[----:B0123--:R-:W-:Y:S02]  /*a5a0*/  SEL R92, RZ, 0x1, P1 ;  /* 0x00000001ff5c7807 */ /* 0x00ffe40000800000 */
[----:B------:R-:W-:-:S13]  /*a5b0*/  ISETP.GE.AND P0, PT, R96, UR17, PT ;  /* 0x0000001160007c0c */ /* 0x000fda000bf06270 */
[----:B------:R-:W-:Y:S05]  /*a5c0*/  @!P0 BRA `(.L_x_10071) ;  /* 0xffffff6400748947 */ /* 0x000fea000383ffff */
[----:B------:R-:W-:Y:S05]  /*a5d0*/  EXIT ;  /* 0x000000000000794d */ /* 0x000fea0003800000 */
.L_x_10064:
[----:B------:R-:W-:Y:S01]  /*a5e0*/  HFMA2.MMA R110, -RZ, RZ, 0, 5.9604644775390625e-08 ;  /* 0x00000001ff6e7435 */ /* 0x000fe200000001ff */
[----:B------:R-:W-:Y:S01]  /*a5f0*/  IMAD.MOV.U32 R111, RZ, RZ, R103 ;  /* 0x000000ffff6f7224 */ /* 0x000fe200078e0067 */
[----:B------:R-:W-:Y:S01]  /*a600*/  MOV R108, 0xffffffff ;  /* 0xffffffff006c7802 */ /* 0x000fe20000000f00 */
[----:B------:R-:W-:-:S08]  /*a610*/  IMAD.MOV.U32 R113, RZ, RZ, 0x1f ;  /* 0x0000001fff717424 */ /* 0x000fd000078e00ff */
[----:B0----5:R-:W-:Y:S05]  /*a620*/  WARPSYNC.COLLECTIVE R108, `(.L_x_10072) ;  /* 0x000000006c087348 */ /* 0x021fea0003c00000 */
[----:B------:R1:W2:Y:S02]  /*a630*/  SHFL.BFLY P4, R109, R111, R110, R113 ;  /* 0x0c00006e6f6d7389 */ /* 0x0002a40000080071 */
[----:B012--5:R-:W-:Y:S01]  /*a640*/  ENDCOLLECTIVE ;  /* 0x000000000000791b */ /* 0x027fe20003800000 */
.L_x_10072:
[----:B------:R-:W-:Y:S02]  /*a650*/  IMAD.MOV.U32 R110, RZ, RZ, 0x2 ;  /* 0x00000002ff6e7424 */ /* 0x000fe400078e00ff */
[----:B------:R-:W-:-:S04]  /*a660*/  IMAD.MOV.U32 R92, RZ, RZ, R109 ;  /* 0x000000ffff5c7224 */ /* 0x000fc800078e006d */
[----:B------:R-:W-:-:S05]  /*a670*/  FADD.FTZ R104, R103, R92 ;  /* 0x0000005c67687221 */ /* 0x000fca0000010000 */
[----:B------:R-:W-:-:S07]  /*a680*/  MOV R111, R104 ;  /* 0x00000068006f7202 */ /* 0x000fce0000000f00 */
[----:B------:R-:W-:Y:S05]  /*a690*/  WARPSYNC.COLLECTIVE R108, `(.L_x_10073) ;  /* 0x000000006c087348 */ /* 0x000fea0003c00000 */
[----:B------:R0:W1:Y:S02]  /*a6a0*/  SHFL.BFLY P4, R109, R111, R110, R113 ;  /* 0x0c00006e6f6d7389 */ /* 0x0000640000080071 */
[----:B01----:R-:W-:Y:S01]  /*a6b0*/  ENDCOLLECTIVE ;  /* 0x000000000000791b */ /* 0x003fe20003800000 */
.L_x_10073:
[----:B------:R-:W-:Y:S01]  /*a6c0*/  HFMA2.MMA R110, -RZ, RZ, 0, 2.384185791015625e-07 ;  /* 0x00000004ff6e7435 */ /* 0x000fe200000001ff */
[----:B------:R-:W-:-:S05]  /*a6d0*/  MOV R105, R109 ;  /* 0x0000006d00697202 */ /* 0x000fca0000000f00 */
[----:B------:R-:W-:-:S04]  /*a6e0*/  FADD.FTZ R105, R104, R105 ;  /* 0x0000006968697221 */ /* 0x000fc80000010000 */
[----:B------:R-:W-:-:S07]  /*a6f0*/  IMAD.MOV.U32 R111, RZ, RZ, R105 ;  /* 0x000000ffff6f7224 */ /* 0x000fce00078e0069 */
[----:B------:R-:W-:Y:S05]  /*a700*/  WARPSYNC.COLLECTIVE R108, `(.L_x_10074) ;  /* 0x000000006c087348 */ /* 0x000fea0003c00000 */
[----:B------:R0:W1:Y:S02]  /*a710*/  SHFL.BFLY P4, R109, R111, R110, R113 ;  /* 0x0c00006e6f6d7389 */ /* 0x0000640000080071 */
[----:B01----:R-:W-:Y:S01]  /*a720*/  ENDCOLLECTIVE ;  /* 0x000000000000791b */ /* 0x003fe20003800000 */
.L_x_10074:
[----:B------:R-:W-:Y:S02]  /*a730*/  IMAD.MOV.U32 R110, RZ, RZ, 0x8 ;  /* 0x00000008ff6e7424 */ /* 0x000fe400078e00ff */
[----:B------:R-:W-:-:S04]  /*a740*/  IMAD.MOV.U32 R92, RZ, RZ, R109 ;  /* 0x000000ffff5c7224 */ /* 0x000fc800078e006d */
[----:B------:R-:W-:-:S05]  /*a750*/  FADD.FTZ R106, R105, R92 ;  /* 0x0000005c696a7221 */ /* 0x000fca0000010000 */
[----:B------:R-:W-:-:S07]  /*a760*/  MOV R111, R106 ;  /* 0x0000006a006f7202 */ /* 0x000fce0000000f00 */
[----:B------:R-:W-:Y:S05]  /*a770*/  WARPSYNC.COLLECTIVE R108, `(.L_x_10075) ;  /* 0x000000006c087348 */ /* 0x000fea0003c00000 */
[----:B------:R0:W1:Y:S02]  /*a780*/  SHFL.BFLY P4, R109, R111, R110, R113 ;  /* 0x0c00006e6f6d7389 */ /* 0x0000640000080071 */
[----:B01----:R-:W-:Y:S01]  /*a790*/  ENDCOLLECTIVE ;  /* 0x000000000000791b */ /* 0x003fe20003800000 */
.L_x_10075:
[----:B------:R-:W-:Y:S01]  /*a7a0*/  HFMA2.MMA R110, -RZ, RZ, 0, 9.5367431640625e-07 ;  /* 0x00000010ff6e7435 */ /* 0x000fe200000001ff */
[----:B------:R-:W-:-:S05]  /*a7b0*/  MOV R107, R109 ;  /* 0x0000006d006b7202 */ /* 0x000fca0000000f00 */
[----:B------:R-:W-:-:S04]  /*a7c0*/  FADD.FTZ R107, R106, R107 ;  /* 0x0000006b6a6b7221 */ /* 0x000fc80000010000 */
[----:B------:R-:W-:-:S07]  /*a7d0*/  IMAD.MOV.U32 R111, RZ, RZ, R107 ;  /* 0x000000ffff6f7224 */ /* 0x000fce00078e006b */
[----:B------:R-:W-:Y:S05]  /*a7e0*/  WARPSYNC.COLLECTIVE R108, `(.L_x_10076) ;  /* 0x000000006c087348 */ /* 0x000fea0003c00000 */
[----:B------:R0:W1:Y:S02]  /*a7f0*/  SHFL.BFLY P4, R109, R111, R110, R113 ;  /* 0x0c00006e6f6d7389 */ /* 0x0000640000080071 */
[----:B01----:R-:W-:Y:S01]  /*a800*/  ENDCOLLECTIVE ;  /* 0x000000000000791b */ /* 0x003fe20003800000 */
.L_x_10076:
        /* <DEDUP_REMOVED lines=57> */
.L_x_10077:
[----:B------:R-:W-:Y:S01]  /*aba0*/  HFMA2.MMA R110, -RZ, RZ, 0, 1.1920928955078125e-07 ;  /* 0x00000002ff6e7435 */ /* 0x000fe200000001ff */
[----:B------:R-:W-:-:S05]  /*abb0*/  MOV R103, R109 ;  /* 0x0000006d00677202 */ /* 0x000fca0000000f00 */
[----:B------:R-:W-:-:S04]  /*abc0*/  FADD.FTZ R103, R92, R103 ;  /* 0x000000675c677221 */ /* 0x000fc80000010000 */
[----:B------:R-:W-:-:S07]  /*abd0*/  IMAD.MOV.U32 R111, RZ, RZ, R103 ;  /* 0x000000ffff6f7224 */ /* 0x000fce00078e0067 */
[----:B------:R-:W-:Y:S05]  /*abe0*/  WARPSYNC.COLLECTIVE R108, `(.L_x_10078) ;  /* 0x000000006c087348 */ /* 0x000fea0003c00000 */
[----:B------:R0:W1:Y:S02]  /*abf0*/  SHFL.BFLY P4, R109, R111, R110, R113 ;  /* 0x0c00006e6f6d7389 */ /* 0x0000640000080071 */
[----:B01----:R-:W-:Y:S01]  /*ac00*/  ENDCOLLECTIVE ;  /* 0x000000000000791b */ /* 0x003fe20003800000 */
.L_x_10078:
[----:B------:R-:W-:Y:S02]  /*ac10*/  IMAD.MOV.U32 R110, RZ, RZ, 0x4 ;  /* 0x00000004ff6e7424 */ /* 0x000fe400078e00ff */
[----:B------:R-:W-:-:S04]  /*ac20*/  IMAD.MOV.U32 R104, RZ, RZ, R109 ;  /* 0x000000ffff687224 */ /* 0x000fc800078e006d */
[----:B------:R-:W-:-:S05]  /*ac30*/  FADD.FTZ R104, R103, R104 ;  /* 0x0000006867687221 */ /* 0x000fca0000010000 */
[----:B------:R-:W-:-:S07]  /*ac40*/  MOV R111, R104 ;  /* 0x00000068006f7202 */ /* 0x000fce0000000f00 */
[----:B------:R-:W-:Y:S05]  /*ac50*/  WARPSYNC.COLLECTIVE R108, `(.L_x_10079) ;  /* 0x000000006c087348 */ /* 0x000fea0003c00000 */
[----:B------:R0:W1:Y:S02]  /*ac60*/  SHFL.BFLY P4, R109, R111, R110, R113 ;  /* 0x0c00006e6f6d7389 */ /* 0x0000640000080071 */
[----:B01----:R-:W-:Y:S01]  /*ac70*/  ENDCOLLECTIVE ;  /* 0x000000000000791b */ /* 0x003fe20003800000 */
.L_x_10079:
[----:B------:R-:W-:Y:S01]  /*ac80*/  HFMA2.MMA R110, -RZ, RZ, 0, 4.76837158203125e-07 ;  /* 0x00000008ff6e7435 */ /* 0x000fe200000001ff */
[----:B------:R-:W-:-:S05]  /*ac90*/  MOV R105, R109 ;  /* 0x0000006d00697202 */ /* 0x000fca0000000f00 */
[----:B------:R-:W-:-:S04]  /*aca0*/  FADD.FTZ R105, R104, R105 ;  /* 0x0000006968697221 */ /* 0x000fc80000010000 */
[----:B------:R-:W-:-:S07]  /*acb0*/  IMAD.MOV.U32 R111, RZ, RZ, R105 ;  /* 0x000000ffff6f7224 */ /* 0x000fce00078e0069 */
[----:B------:R-:W-:Y:S05]  /*acc0*/  WARPSYNC.COLLECTIVE R108, `(.L_x_10080) ;  /* 0x000000006c087348 */ /* 0x000fea0003c00000 */
[----:B------:R0:W1:Y:S02]  /*acd0*/  SHFL.BFLY P4, R109, R111, R110, R113 ;  /* 0x0c00006e6f6d7389 */ /* 0x0000640000080071 */
[----:B01----:R-:W-:Y:S01]  /*ace0*/  ENDCOLLECTIVE ;  /* 0x000000000000791b */ /* 0x003fe20003800000 */
.L_x_10080:
[----:B------:R-:W-:Y:S02]  /*acf0*/  IMAD.MOV.U32 R110, RZ, RZ, 0x10 ;  /* 0x00000010ff6e7424 */ /* 0x000fe400078e00ff */
[----:B------:R-:W-:-:S04]  /*ad00*/  IMAD.MOV.U32 R106, RZ, RZ, R109 ;  /* 0x000000ffff6a7224 */ /* 0x000fc800078e006d */
[----:B------:R-:W-:-:S05]  /*ad10*/  FADD.FTZ R106, R105, R106 ;  /* 0x0000006a696a7221 */ /* 0x000fca0000010000 */
[----:B------:R-:W-:-:S07]  /*ad20*/  MOV R111, R106 ;  /* 0x0000006a006f7202 */ /* 0x000fce0000000f00 */
[----:B------:R-:W-:Y:S05]  /*ad30*/  WARPSYNC.COLLECTIVE R108, `(.L_x_10081) ;  /* 0x000000006c087348 */ /* 0x000fea0003c00000 */
[----:B------:R0:W1:Y:S02]  /*ad40*/  SHFL.BFLY P4, R109, R111, R110, R113 ;  /* 0x0c00006e6f6d7389 */ /* 0x0000640000080071 */
[----:B01----:R-:W-:Y:S01]  /*ad50*/  ENDCOLLECTIVE ;  /* 0x000000000000791b */ /* 0x003fe20003800000 */
.L_x_10081:
[----:B------:R-:W-:Y:S01]  /*ad60*/  MOV R107, R109 ;  /* 0x0000006d006b7202 */ /* 0x000fe20000000f00 */
[----:B------:R-:W-:Y:S06]  /*ad70*/  BRA `(.L_x_10082) ;  /* 0xffffffe800fc7947 */ /* 0x000fec000383ffff */
.L_x_10083:
        /* <DEDUP_REMOVED lines=16> */
.L_x_23280:


//--------------------- .text._ZN10layer_norm13ln_fwd_kernelINS_13Kernel_traitsIf13__nv_bfloat16fS2_fjLj6144ELj1ELj1ELj8ELj16ENS_18Kernel_traits_baseILj6144EfS2_fS2_fjLj256EEEEELb1ELb0ELb0ELb1EEEvNS_9FwdParamsE --------------------------
	.section	.text._ZN10layer_norm13ln_fwd_kernelINS_13Kernel_traitsIf13__nv_bfloat16fS2_fjLj6144ELj1ELj1ELj8ELj16ENS_18Kernel_traits_baseILj6144EfS2_fS2_fjLj256EEEEELb1ELb0ELb0ELb1EEEvNS_9FwdParamsE,"ax",@progbits
	.align	128
        .global         _ZN10layer_norm13ln_fwd_kernelINS_13Kernel_traitsIf13__nv_bfloat16fS2_fjLj6144ELj1ELj1ELj8ELj16ENS_18Kernel_traits_baseILj6144EfS2_fS2_fjLj256EEEEELb1ELb0ELb0ELb1EEEvNS_9FwdParamsE
        .type           _ZN10layer_norm13ln_fwd_kernelINS_13Kernel_traitsIf13__nv_bfloat16fS2_fjLj6144ELj1ELj1ELj8ELj16ENS_18Kernel_traits_baseILj6144EfS2_fS2_fjLj256EEEEELb1ELb0ELb0ELb1EEEvNS_9FwdParamsE,@function
        .size           _ZN10layer_norm13ln_fwd_kernelINS_13Kernel_traitsIf13__nv_bfloat16fS2_fjLj6144ELj1ELj1ELj8ELj16ENS_18Kernel_traits_baseILj6144EfS2_fS2_fjLj256EEEEELb1ELb0ELb0ELb1EEEvNS_9FwdParamsE,(.L_x_23281 - _ZN10layer_norm13ln_fwd_kernelINS_13Kernel_traitsIf13__nv_bfloat16fS2_fjLj6144ELj1ELj1ELj8ELj16ENS_18Kernel_traits_baseILj6144EfS2_fS2_fjLj256EEEEELb1ELb0ELb0ELb1EEEvNS_9FwdParamsE)
        .other          _ZN10layer_norm13ln_fwd_kernelINS_13Kernel_traitsIf13__nv_bfloat16fS2_fjLj6144ELj1ELj1ELj8ELj16ENS_18Kernel_traits_baseILj6144EfS2_fS2_fjLj256EEEEELb1ELb0ELb0ELb1EEEvNS_9FwdParamsE,@"STO_CUDA_ENTRY STV_DEFAULT"
_ZN10layer_norm13ln_fwd_kernelINS_13Kernel_traitsIf13__nv_bfloat16fS2_fjLj6144ELj1ELj1ELj8ELj16ENS_18Kernel_traits_baseILj6144EfS2_fS2_fjLj256EEEEELb1ELb0ELb0ELb1EEEvNS_9FwdParamsE:
.text._ZN10layer_norm13ln_fwd_kernelINS_13Kernel_traitsIf13__nv_bfloat16fS2_fjLj6144ELj1ELj1ELj8ELj16ENS_18Kernel_traits_baseILj6144EfS2_fS2_fjLj256EEEEELb1ELb0ELb0ELb1EEEvNS_9FwdParamsE:
        /* <DEDUP_REMOVED lines=8> */
[----:B------:R-:W0:Y:S01]  /*0080*/  LDC R7, c[0x0][0x2ec] ;  /* 0x0000bb00ff077b82 */ /* 0x000e220000000800 */
[----:B------:R-:W1:Y:S01]  /*0090*/  S2R R0, SR_TID.X ;  /* 0x0000000000007919 */ /* 0x000e620000002100 */
[----:B------:R-:W-:Y:S01]  /*00a0*/  ULDC.64 UR10, c[0x0][0x2c8] ;  /* 0x0000b200000a7ab9 */ /* 0x000fe20000000a00 */
[----:B------:R-:W-:Y:S01]  /*00b0*/  ULDC.64 UR12, c[0x0][0x260] ;  /* 0x00009800000c7ab9 */ /* 0x000fe20000000a00 */
[----:B------:R-:W-:-:S04]  /*00c0*/  ULDC UR9, c[0x0][0x214] ;  /* 0x0000850000097ab9 */ /* 0x000fc80000000800 */
[----:B------:R-:W2:Y:S01]  /*00d0*/  @P0 LDG.E.64 R2, desc[UR4][R2.64] ;  /* 0x0000000402020981 */ /* 0x000ea2000c1e1b00 */
[----:B------:R-:W3:Y:S03]  /*00e0*/  @P0 LDC R11, c[0x0][0x2f0] ;  /* 0x0000bc00ff0b0b82 */ /* 0x000ee60000000800 */
[----:B0-----:R-:W3:Y:S05]  /*00f0*/  @P0 LDG.E.64 R4, desc[UR4][R6.64] ;  /* 0x0000000406040981 */ /* 0x001eea000c1e1b00 */
[----:B------:R-:W1:Y:S01]  /*0100*/  S2UR UR8, SR_CTAID.X ;  /* 0x00000000000879c3 */ /* 0x000e620000002500 */
[----:B------:R-:W-:-:S02]  /*0110*/  CS2R R84, SRZ ;  /* 0x0000000000547805 */ /* 0x000fc4000001ff00 */
[----:B------:R-:W-:Y:S02]  /*0120*/  CS2R R86, SRZ ;  /* 0x0000000000567805 */ /* 0x000fe4000001ff00 */
[----:B------:R-:W-:Y:S02]  /*0130*/  CS2R R80, SRZ ;  /* 0x0000000000507805 */ /* 0x000fe4000001ff00 */
[----:B------:R-:W-:Y:S02]  /*0140*/  CS2R R82, SRZ ;  /* 0x0000000000527805 */ /* 0x000fe4000001ff00 */
[----:B------:R-:W-:Y:S02]  /*0150*/  CS2R R76, SRZ ;  /* 0x00000000004c7805 */ /* 0x000fe4000001ff00 */
[----:B------:R-:W-:Y:S02]  /*0160*/  CS2R R78, SRZ ;  /* 0x00000000004e7805 */ /* 0x000fe4000001ff00 */
[----:B------:R-:W-:Y:S01]  /*0170*/  CS2R R72, SRZ ;  /* 0x0000000000487805 */ /* 0x000fe2000001ff00 */
[----:B------:R-:W1:Y:S01]  /*0180*/  LDC R9, c[0x0][RZ] ;  /* 0x00000000ff097b82 */ /* 0x000e620000000800 */
[----:B------:R-:W-:-:S02]  /*0190*/  CS2R R74, SRZ ;  /* 0x00000000004a7805 */ /* 0x000fc4000001ff00 */
[----:B------:R-:W-:Y:S02]  /*01a0*/  CS2R R68, SRZ ;  /* 0x0000000000447805 */ /* 0x000fe4000001ff00 */
[----:B------:R-:W-:Y:S02]  /*01b0*/  CS2R R70, SRZ ;  /* 0x0000000000467805 */ /* 0x000fe4000001ff00 */
[----:B------:R-:W-:Y:S02]  /*01c0*/  CS2R R64, SRZ ;  /* 0x0000000000407805 */ /* 0x000fe4000001ff00 */
[----:B------:R-:W-:Y:S01]  /*01d0*/  CS2R R66, SRZ ;  /* 0x0000000000427805 */ /* 0x000fe2000001ff00 */
[----:B-1----:R-:W-:Y:S01]  /*01e0*/  IMAD R14, R9, UR8, R0 ;  /* 0x00000008090e7c24 */ /* 0x002fe2000f8e0200 */
[----:B--2---:R-:W-:Y:S02]  /*01f0*/  @P0 R2UR UR6, R2 ;  /* 0x00000000020602ca */ /* 0x004fe400000e0000 */
[----:B------:R-:W-:-:S11]  /*0200*/  @P0 R2UR UR7, R3 ;  /* 0x00000000030702ca */ /* 0x000fd600000e0000 */
[----:B------:R-:W-:Y:S02]  /*0210*/  UIADD3 UR16, UR6, -0x61c88647, URZ ;  /* 0x9e3779b906107890 */ /* 0x000fe4000fffe03f */
[----:B------:R-:W-:Y:S01]  /*0220*/  UIADD3 UR17, UR7, -0x4498517b, URZ ;  /* 0xbb67ae8507117890 */ /* 0x000fe2000fffe03f */
[----:B---3--:R-:W-:Y:S01]  /*0230*/  @P0 IADD3 R6, P1, R4, R11, RZ ;  /* 0x0000000b04060210 */ /* 0x008fe20007f3e0ff */
[----:B------:R-:W-:Y:S02]  /*0240*/  UIADD3 UR18, UR6, 0x3c6ef372, URZ ;  /* 0x3c6ef37206127890 */ /* 0x000fe4000fffe03f */
[----:B------:R-:W-:Y:S01]  /*0250*/  UIADD3 UR19, UR7, 0x76cf5d0a, URZ ;  /* 0x76cf5d0a07137890 */ /* 0x000fe2000fffe03f */
[----:B------:R-:W-:Y:S01]  /*0260*/  @P0 IADD3.X R7, RZ, R5, RZ, P1, !PT ;  /* 0x00000005ff070210 */ /* 0x000fe20000ffe4ff */
[----:B------:R-:W-:Y:S01]  /*0270*/  IMAD.WIDE.U32 R4, R14, -0x326172a9, RZ ;  /* 0xcd9e8d570e047825 */ /* 0x000fe200078e00ff */
[----:B------:R-:W-:Y:S01]  /*0280*/  UIADD3 UR21, UR7, 0x32370b8f, URZ ;  /* 0x32370b8f07157890 */ /* 0x000fe2000fffe03f */
[----:B------:R-:W-:Y:S01]  /*0290*/  ISETP.NE.U32.AND P0, PT, RZ, UR10, PT ;  /* 0x0000000aff007c0c */ /* 0x000fe2000bf05070 */
[----:B------:R-:W-:Y:S01]  /*02a0*/  UIADD3 UR20, UR6, -0x255992d5, URZ ;  /* 0xdaa66d2b06147890 */ /* 0x000fe2000fffe03f */
[--C-:B------:R-:W-:Y:S01]  /*02b0*/  SHF.R.U32.HI R15, RZ, 0x2, R7.reuse ;  /* 0x00000002ff0f7819 */ /* 0x100fe20000011607 */
[----:B------:R-:W-:Y:S01]  /*02c0*/  UIADD3 UR22, UR6, 0x78dde6e4, URZ ;  /* 0x78dde6e406167890 */ /* 0x000fe2000fffe03f */
[----:B------:R-:W-:Y:S01]  /*02d0*/  SHF.R.U64 R16, R6, 0x2, R7 ;  /* 0x0000000206107819 */ /* 0x000fe20000001207 */
[----:B------:R-:W-:Y:S01]  /*02e0*/  UIADD3 UR23, UR7, -0x126145ec, URZ ;  /* 0xed9eba1407177890 */ /* 0x000fe2000fffe03f */
[----:B------:R-:W-:Y:S01]  /*02f0*/  LOP3.LUT R8, R5, UR6, R15, 0x96, !PT ;  /* 0x0000000605087c12 */ /* 0x000fe2000f8e960f */
[----:B------:R-:W-:Y:S01]  /*0300*/  UIADD3 UR25, UR7, -0x56f99767, URZ ;  /* 0xa906689907197890 */ /* 0x000fe2000fffe03f */
[----:B------:R-:W-:Y:S01]  /*0310*/  IMAD.SHL.U32 R7, R0, 0x20, RZ ;  /* 0x0000002000077824 */ /* 0x000fe200078e00ff */
[----:B------:R-:W-:Y:S01]  /*0320*/  UIADD3 UR24, UR6, 0x1715609d, URZ ;  /* 0x1715609d06187890 */ /* 0x000fe2000fffe03f */
[----:B------:R-:W-:Y:S01]  /*0330*/  IMAD.WIDE.U32 R2, R16, -0x2daee0ad, RZ ;  /* 0xd2511f5310027825 */ /* 0x000fe200078e00ff */
[----:B------:R-:W-:Y:S01]  /*0340*/  ISETP.NE.AND.EX P0, PT, RZ, UR11, PT, P0 ;  /* 0x0000000bff007c0c */ /* 0x000fe2000bf05300 */
[----:B------:R-:W-:Y:S01]  /*0350*/  UIADD3 UR26, UR6, -0x4ab325aa, URZ ;  /* 0xb54cda56061a7890 */ /* 0x000fe2000fffe03f */
[----:B------:R-:W-:Y:S01]  /*0360*/  LOP3.LUT R7, R7, 0x1fe0, RZ, 0xc0, !PT ;  /* 0x00001fe007077812 */ /* 0x000fe200078ec0ff */
[----:B------:R-:W-:Y:S01]  /*0370*/  IMAD.WIDE.U32 R8, R8, -0x2daee0ad, RZ ;  /* 0xd2511f5308087825 */ /* 0x000fe200078e00ff */
[----:B------:R-:W-:Y:S01]  /*0380*/  LOP3.LUT R3, R3, UR7, RZ, 0x3c, !PT ;  /* 0x0000000703037c12 */ /* 0x000fe2000f8e3cff */
[----:B------:R-:W-:-:S02]  /*0390*/  UIADD3 UR27, UR7, 0x646e171e, URZ ;  /* 0x646e171e071b7890 */ /* 0x000fc4000fffe03f */
[----:B------:R-:W-:Y:S01]  /*03a0*/  UIADD3 UR29, UR7, 0x1fd5c5a3, URZ ;  /* 0x1fd5c5a3071d7890 */ /* 0x000fe2000fffe03f */
[----:B------:R-:W-:Y:S01]  /*03b0*/  LOP3.LUT R10, R9, UR17, R2, 0x96, !PT ;  /* 0x00000011090a7c12 */ /* 0x000fe2000f8e9602 */
[----:B------:R-:W-:Y:S01]  /*03c0*/  IMAD.WIDE.U32 R2, R3, -0x326172a9, RZ ;  /* 0xcd9e8d5703027825 */ /* 0x000fe200078e00ff */
[----:B------:R-:W-:Y:S02]  /*03d0*/  UIADD3 UR28, UR6, 0x5384540f, URZ ;  /* 0x5384540f061c7890 */ /* 0x000fe4000fffe03f */
[----:B------:R-:W-:Y:S01]  /*03e0*/  UIADD3 UR30, UR6, -0xe443238, URZ ;  /* 0xf1bbcdc8061e7890 */ /* 0x000fe2000fffe03f */
[----:B------:R-:W-:Y:S01]  /*03f0*/  IMAD.WIDE.U32 R10, R10, -0x326172a9, RZ ;  /* 0xcd9e8d570a0a7825 */ /* 0x000fe200078e00ff */
[----:B------:R-:W-:Y:S01]  /*0400*/  LOP3.LUT R3, R3, UR16, R4, 0x96, !PT ;  /* 0x0000001003037c12 */ /* 0x000fe2000f8e9604 */
[----:B------:R-:W-:-:S03]  /*0410*/  UIADD3 UR31, UR7, -0x24c28bd8, URZ ;  /* 0xdb3d7428071f7890 */ /* 0x000fc6000fffe03f */
        /* <DEDUP_REMOVED lines=16> */
[----:B------:R-:W-:Y:S02]  /*0520*/  IADD3 R8, P2, R7, UR10, RZ ;  /* 0x0000000a07087c10 */ /* 0x000fe4000ff5e0ff */
[----:B------:R-:W-:Y:S01]  /*0530*/  LOP3.LUT R12, R5, UR26, R2, 0x96, !PT ;  /* 0x0000001a050c7c12 */ /* 0x000fe2000f8e9602 */
[----:B------:R-:W-:Y:S01]  /*0540*/  IMAD.WIDE.U32 R2, R3, -0x2daee0ad, RZ ;  /* 0xd2511f5303027825 */ /* 0x000fe200078e00ff */
[----:B------:R-:W-:-:S03]  /*0550*/  IADD3.X R9, RZ, UR11, RZ, P2, !PT ;  /* 0x0000000bff097c10 */ /* 0x000fc600097fe4ff */
[----:B------:R-:W-:Y:S01]  /*0560*/  IMAD.WIDE.U32 R12, R12, -0x2daee0ad, RZ ;  /* 0xd2511f530c0c7825 */ /* 0x000fe200078e00ff */
[----:B------:R-:W-:Y:S01]  /*0570*/  LOP3.LUT R3, R3, UR27, R10, 0x96, !PT ;  /* 0x0000001b03037c12 */ /* 0x000fe2000f8e960a */
[----:B------:R0:W5:Y:S03]  /*0580*/  @P0 LDG.E.128 R84, desc[UR4][R8.64] ;  /* 0x0000000408540981 */ /* 0x000166000c1e1d00 */
[----:B------:R-:W-:Y:S01]  /*0590*/  LOP3.LUT R11, R13, UR29, R2, 0x96, !PT ;  /* 0x0000001d0d0b7c12 */ /* 0x000fe2000f8e9602 */
[----:B------:R0:W5:Y:S01]  /*05a0*/  @P0 LDG.E.128 R80, desc[UR4][R8.64+0x10] ;  /* 0x0000100408500981 */ /* 0x000162000c1e1d00 */
[----:B------:R-:W-:-:S03]  /*05b0*/  IMAD.WIDE.U32 R2, R3, -0x326172a9, RZ ;  /* 0xcd9e8d5703027825 */ /* 0x000fc600078e00ff */
[----:B------:R0:W5:Y:S01]  /*05c0*/  @P0 LDG.E.128 R76, desc[UR4][R8.64+0x2000] ;  /* 0x00200004084c0981 */ /* 0x000162000c1e1d00 */
[----:B------:R-:W-:Y:S01]  /*05d0*/  IMAD.HI.U32 R5, R11, -0x326172a9, RZ ;  /* 0xcd9e8d570b057827 */ /* 0x000fe200078e00ff */
[----:B------:R-:W-:Y:S02]  /*05e0*/  LOP3.LUT R10, R3, UR28, R4, 0x96, !PT ;  /* 0x0000001c030a7c12 */ /* 0x000fe4000f8e9604 */
[----:B------:R0:W5:Y:S01]  /*05f0*/  @P0 LDG.E.128 R72, desc[UR4][R8.64+0x2010] ;  /* 0x0020100408480981 */ /* 0x000162000c1e1d00 */
[----:B------:R-:W-:Y:S02]  /*0600*/  IADD3 R4, P1, R7, UR12, RZ ;  /* 0x0000000c07047c10 */ /* 0x000fe4000ff3e0ff */
[----:B------:R-:W-:Y:S01]  /*0610*/  LOP3.LUT R108, R5, UR30, R2, 0x96, !PT ;  /* 0x0000001e056c7c12 */ /* 0x000fe2000f8e9602 */
[----:B------:R0:W5:Y:S01]  /*0620*/  @P0 LDG.E.128 R68, desc[UR4][R8.64+0x4000] ;  /* 0x0040000408440981 */ /* 0x000162000c1e1d00 */
[----:B------:R-:W-:Y:S01]  /*0630*/  LEA.HI R2, R0, UR8, RZ, 0x18 ;  /* 0x0000000800027c11 */ /* 0x000fe2000f8fc0ff */
[----:B------:R-:W-:-:S02]  /*0640*/  IMAD.X R5, RZ, RZ, UR13, P1 ;  /* 0x0000000dff057e24 */ /* 0x000fc400088e06ff */
[----:B------:R0:W5:Y:S01]  /*0650*/  @P0 LDG.E.128 R64, desc[UR4][R8.64+0x4010] ;  /* 0x0040100408400981 */ /* 0x000162000c1e1d00 */
[----:B------:R-:W-:Y:S01]  /*0660*/  ISETP.GE.AND P1, PT, R2, UR9, PT ;  /* 0x0000000902007c0c */ /* 0x000fe2000bf26270 */
[----:B------:R-:W-:-:S05]  /*0670*/  IMAD.HI.U32 R3, R10, -0x2daee0ad, RZ ;  /* 0xd2511f530a037827 */ /* 0x000fca00078e00ff */
[----:B------:R-:W-:-:S07]  /*0680*/  LOP3.LUT R12, R3, UR31, R12, 0x96, !PT ;  /* 0x0000001f030c7c12 */ /* 0x000fce000f8e960c */
[----:B0-----:R-:W-:Y:S05]  /*0690*/  @P1 EXIT ;  /* 0x000000000000194d */ /* 0x001fea0003800000 */
[----:B------:R-:W-:Y:S01]  /*06a0*/  UIADD3 UR32, UR6, -0x700cb87f, URZ ;  /* 0x8ff3478106207890 */ /* 0x000fe2000fffe03f */
[----:B------:R-:W-:Y:S01]  /*06b0*/  IMAD R3, R10, -0x2daee0ad, RZ ;  /* 0xd2511f530a037824 */ /* 0x000fe200078e02ff */
[----:B------:R-:W-:Y:S01]  /*06c0*/  UIADD3 UR33, UR7, -0x695add53, URZ ;  /* 0x96a522ad07217890 */ /* 0x000fe2000fffe03f */
[----:B------:R-:W-:Y:S01]  /*06d0*/  IMAD R7, R11, -0x326172a9, RZ ;  /* 0xcd9e8d570b077824 */ /* 0x000fe200078e02ff */
[----:B------:R-:W-:Y:S01]  /*06e0*/  ULDC.64 UR8, c[0x0][0x270] ;  /* 0x00009c0000087ab9 */ /* 0x000fe20000000a00 */
[----:B------:R-:W-:Y:S01]  /*06f0*/  IMAD.HI.U32 R102, R12, -0x326172a9, RZ ;  /* 0xcd9e8d570c667827 */ /* 0x000fe200078e00ff */
[----:B------:R-:W-:Y:S01]  /*0700*/  LOP3.LUT R103, R6, 0x3, RZ, 0xc0, !PT ;  /* 0x0000000306677812 */ /* 0x000fe200078ec0ff */
[----:B------:R-:W5:Y:S02]  /*0710*/  LDG.E.128 R60, desc[UR4][R4.64] ;  /* 0x00000004043c7981 */ /* 0x000f64000c1e1d00 */
        /* <DEDUP_REMOVED lines=11> */
[----:B------:R-:W-:-:S03]  /*07d0*/  ULDC.U8 UR8, c[0x0][0x2a0] ;  /* 0x0000a80000087ab9 */ /* 0x000fc60000000000 */
[----:B------:R-:W5:Y:S04]  /*07e0*/  LDG.E.128 R44, desc[UR4][R4.64+0x4000] ;  /* 0x00400004042c7981 */ /* 0x000f68000c1e1d00 */
[----:B------:R0:W5:Y:S01]  /*07f0*/  LDG.E.128 R40, desc[UR4][R4.64+0x4010] ;  /* 0x0040100404287981 */ /* 0x000162000c1e1d00 */
[----:B------:R-:W-:Y:S01]  /*0800*/  UISETP.NE.AND.EX UP0, UPT, UR9, URZ, UPT, UP0 ;  /* 0x0000003f0900728c */ /* 0x000fe2000bf05300 */
[----:B------:R-:W-:Y:S01]  /*0810*/  ULDC UR10, c[0x0][0x218] ;  /* 0x00008600000a7ab9 */ /* 0x000fe20000000800 */
[----:B------:R-:W-:Y:S01]  /*0820*/  UISETP.NE.AND UP1, UPT, UR8, URZ, UPT ;  /* 0x0000003f0800728c */ /* 0x000fe2000bf25270 */
[----:B------:R-:W-:Y:S01]  /*0830*/  ULDC UR11, c[0x0][0x290] ;  /* 0x0000a400000b7ab9 */ /* 0x000fe20000000800 */
[----:B------:R-:W-:Y:S01]  /*0840*/  ULDC.64 UR12, c[0x0][0x2b8] ;  /* 0x0000ae00000c7ab9 */ /* 0x000fe20000000a00 */
[----:B------:R-:W-:Y:S01]  /*0850*/  ULDC.64 UR14, c[0x0][0x210] ;  /* 0x00008400000e7ab9 */ /* 0x000fe20000000a00 */
[----:B0-----:R-:W-:Y:S01]  /*0860*/  IMAD.MOV.U32 R4, RZ, RZ, R16 ;  /* 0x000000ffff047224 */ /* 0x001fe200078e0010 */
[----:B------:R-:W-:-:S07]  /*0870*/  MOV R5, R15 ;  /* 0x0000000f00057202 */ /* 0x000fce0000000f00 */
.L_x_10253:
[----:B0-----:R-:W0:Y:S01]  /*0880*/  LDC.64 R24, c[0x0][0x230] ;  /* 0x00008c00ff187b82 */ /* 0x001e220000000a00 */
[----:B------:R-:W-:Y:S01]  /*0890*/  IMAD R8, R2, UR10, RZ ;  /* 0x0000000a02087c24 */ /* 0x000fe2000f8e02ff */
[----:B------:R-:W-:Y:S01]  /*08a0*/  PLOP3.LUT P0, PT, PT, PT, UP0, 0x80, 0x0 ;  /* 0x000000000000781c */ /* 0x000fe20003f0f008 */
[----:B------:R-:W-:Y:S01]  /*08b0*/  IMAD.MOV.U32 R17, RZ, RZ, 0x2 ;  /* 0x00000002ff117424 */ /* 0x000fe200078e00ff */
[----:B------:R-:W-:Y:S01]  /*08c0*/  PLOP3.LUT P2, PT, PT, PT, UP0, 0x80, 0x0 ;  /* 0x000000000000781c */ /* 0x000fe20003f4f008 */
[----:B------:R-:W-:Y:S01]  /*08d0*/  @UP0 ULDC.64 UR8, c[0x0][0x270] ;  /* 0x00009c0000080ab9 */ /* 0x000fe20000000a00 */
[----:B------:R-:W-:Y:S02]  /*08e0*/  SHF.R.S32.HI R9, RZ, 0x1f, R8 ;  /* 0x0000001fff097819 */ /* 0x000fe40000011408 */
[----:B------:R-:W1:Y:S02]  /*08f0*/  LDC.64 R88, c[0x0][0x220] ;  /* 0x00008800ff587b82 */ /* 0x000e640000000a00 */
[----:B------:R-:W-:-:S02]  /*0900*/  LEA.HI R8, R9, R8, RZ, 0x3 ;  /* 0x0000000809087211 */ /* 0x000fc400078f18ff */
[----:B------:R-:W-:-:S03]  /*0910*/  LOP3.LUT R9, R0, 0xff, RZ, 0xc0, !PT ;  /* 0x000000ff00097812 */ /* 0x000fc600078ec0ff */
[----:B------:R-:W-:Y:S01]  /*0920*/  @P0 IMAD.WIDE R16, R2, R17, UR8 ;  /* 0x0000000802100e25 */ /* 0x000fe2000f8e0211 */
[----:B------:R-:W-:-:S05]  /*0930*/  LEA.HI.SX32 R8, R8, R9, 0x1d ;  /* 0x0000000908087211 */ /* 0x000fca00078feaff */
[----:B------:R-:W2:Y:S01]  /*0940*/  @P2 LDG.E.U16 R16, desc[UR4][R16.64] ;  /* 0x0000000410102981 */ /* 0x000ea2000c1e1500 */
[----:B0-----:R-:W-:-:S04]  /*0950*/  ISETP.NE.U32.AND P1, PT, R24, RZ, PT ;  /* 0x000000ff1800720c */ /* 0x001fc80003f25070 */
[----:B------:R-:W-:-:S13]  /*0960*/  ISETP.NE.AND.EX P1, PT, R25, RZ, PT, P1 ;  /* 0x000000ff1900720c */ /* 0x000fda0003f25310 */
[----:B------:R-:W0:Y:S01]  /*0970*/  @P1 LDC.64 R18, c[0x0][0x230] ;  /* 0x00008c00ff121b82 */ /* 0x000e220000000a00 */
[----:B-1----:R-:W-:-:S06]  /*0980*/  IMAD.WIDE.U32 R12, R8, 0x10, R88 ;  /* 0x00000010080c7825 */ /* 0x002fcc00078e0058 */
[----:B-----5:R-:W5:Y:S01]  /*0990*/  LDG.E.128 R12, desc[UR4][R12.64] ;  /* 0x000000040c0c7981 */ /* 0x020f62000c1e1d00 */
[----:B0-----:R-:W-:-:S05]  /*09a0*/  @P1 IMAD.WIDE.U32 R18, R8, 0x20, R18 ;  /* 0x0000002008121825 */ /* 0x001fca00078e0012 */
[----:B------:R0:W5:Y:S04]  /*09b0*/  @P1 LDG.E.128 R36, desc[UR4][R18.64] ;  /* 0x0000000412241981 */ /* 0x000168000c1e1d00 */
        /* <DEDUP_REMOVED lines=16> */
.L_x_10085:
[----:B------:R-:W-:-:S07]  /*0ac0*/  MOV R9, R106 ;  /* 0x0000006a00097202 */ /* 0x000fce0000000f00 */
.L_x_10086:
[----:B------:R-:W-:Y:S05]  /*0ad0*/  BSYNC B0 ;  /* 0x0000000000007941 */ /* 0x000fea0003800000 */
.L_x_10084:
        /* <DEDUP_REMOVED lines=16> */
.L_x_10090:
[----:B------:R-:W-:Y:S05]  /*0be0*/  BSYNC B1 ;  /* 0x0000000000017941 */ /* 0x000fea0003800000 */
.L_x_10089:
        /* <DEDUP_REMOVED lines=42> */
.L_x_10088:
[----:B------:R-:W-:Y:S05]  /*0e90*/  BSYNC B0 ;  /* 0x0000000000007941 */ /* 0x000fea0003800000 */
.L_x_10087:
        /* <DEDUP_REMOVED lines=27> */
.L_x_10092:
[----:B------:R-:W-:-:S07]  /*1050*/  IMAD.MOV.U32 R9, RZ, RZ, R106 ;  /* 0x000000ffff097224 */ /* 0x000fce00078e006a */
.L_x_10093:
[----:B------:R-:W-:Y:S05]  /*1060*/  BSYNC B0 ;  /* 0x0000000000007941 */ /* 0x000fea0003800000 */
.L_x_10091:
        /* <DEDUP_REMOVED lines=16> */
.L_x_10097:
[----:B------:R-:W-:Y:S05]  /*1170*/  BSYNC B1 ;  /* 0x0000000000017941 */ /* 0x000fea0003800000 */
.L_x_10096:
        /* <DEDUP_REMOVED lines=42> */
.L_x_10095:
[----:B------:R-:W-:Y:S05]  /*1420*/  BSYNC B0 ;  /* 0x0000000000007941 */ /* 0x000fea0003800000 */
.L_x_10094:
        /* <DEDUP_REMOVED lines=21> */
.L_x_10099:
[----:B------:R-:W-:-:S07]  /*1580*/  IMAD.MOV.U32 R9, RZ, RZ, R106 ;  /* 0x000000ffff097224 */ /* 0x000fce00078e006a */
.L_x_10100:
[----:B------:R-:W-:Y:S05]  /*1590*/  BSYNC B0 ;  /* 0x0000000000007941 */ /* 0x000fea0003800000 */
.L_x_10098:
        /* <DEDUP_REMOVED lines=16> */
.L_x_10104:
[----:B------:R-:W-:Y:S05]  /*16a0*/  BSYNC B1 ;  /* 0x0000000000017941 */ /* 0x000fea0003800000 */
.L_x_10103:
        /* <DEDUP_REMOVED lines=42> */
.L_x_10102:
[----:B------:R-:W-:Y:S05]  /*1950*/  BSYNC B0 ;  /* 0x0000000000007941 */ /* 0x000fea0003800000 */
.L_x_10101:
[----:B------:R-:W-:Y:S01]  /*1960*/  I2FP.F32.U32 R16, R9 ;  /* 0x0000000900107245 */ /* 0x000fe20000201000 */
[----:B------:R-:W-:Y:S01]  /*1970*/  BSSY B0, `(.L_x_10105) ;  /* 0x0000016000007945 */ /* 0x000fe20003800000 */
[----:B------:R-:W-:Y:S02]  /*1980*/  SHF.L.U32 R17, R13, 0x10, RZ ;  /* 0x000000100d117819 */ /* 0x000fe400000006ff */
[----:B------:R-:W-:Y:S01]  /*1990*/  ISETP.NE.AND P2, PT, R19, 0x1, PT ;  /* 0x000000011300780c */ /* 0x000fe20003f45270 */
[----:B------:R-:W-:Y:S01]  /*19a0*/  FFMA.FTZ R9, R16, R93, 1.1641532182693481445e-10 ;  /* 0x2f00000010097423 */ /* 0x000fe2000001005d */
[----:B------:R-:W-:Y:S01]  /*19b0*/  PRMT R13, R13, 0x7632, R13 ;  /* 0x000076320d0d7816 */ /* 0x000fe2000000000d */
[----:B------:R-:W-:Y:S01]  /*19c0*/  FMUL.FTZ R16, R17, R10 ;  /* 0x0000000a11107220 */ /* 0x000fe20000410000 */
[----:B------:R-:W-:Y:S02]  /*19d0*/  VIADD R17, R19, 0x1 ;  /* 0x0000000113117836 */ /* 0x000fe40000000000 */
        /* <DEDUP_REMOVED lines=14> */
.L_x_10106:
[----:B------:R-:W-:-:S07]  /*1ac0*/  IMAD.MOV.U32 R9, RZ, RZ, R106 ;  /* 0x000000ffff097224 */ /* 0x000fce00078e006a */
.L_x_10107:
[----:B------:R-:W-:Y:S05]  /*1ad0*/  BSYNC B0 ;  /* 0x0000000000007941 */ /* 0x000fea0003800000 */
.L_x_10105:
        /* <DEDUP_REMOVED lines=16> */
.L_x_10111:
[----:B------:R-:W-:Y:S05]  /*1be0*/  BSYNC B1 ;  /* 0x0000000000017941 */ /* 0x000fea0003800000 */
.L_x_10110:
        /* <DEDUP_REMOVED lines=42> */
.L_x_10109:
[----:B------:R-:W-:Y:S05]  /*1e90*/  BSYNC B0 ;  /* 0x0000000000007941 */ /* 0x000fea0003800000 */
.L_x_10108:
        /* <DEDUP_REMOVED lines=20> */
.L_x_10113:
[----:B------:R-:W-:-:S07]  /*1fe0*/  IMAD.MOV.U32 R9, RZ, RZ, R106 ;  /* 0x000000ffff097224 */ /* 0x000fce00078e006a */
.L_x_10114:
[----:B------:R-:W-:Y:S05]  /*1ff0*/  BSYNC B0 ;  /* 0x0000000000007941 */ /* 0x000fea0003800000 */
.L_x_10112:
        /* <DEDUP_REMOVED lines=16> */
.L_x_10118:
[----:B------:R-:W-:Y:S05]  /*2100*/  BSYNC B1 ;  /* 0x0000000000017941 */ /* 0x000fea0003800000 */
.L_x_10117:
        /* <DEDUP_REMOVED lines=42> */
.L_x_10116:
[----:B------:R-:W-:Y:S05]  /*23b0*/  BSYNC B0 ;  /* 0x0000000000007941 */ /* 0x000fea0003800000 */
.L_x_10115:
        /* <DEDUP_REMOVED lines=21> */
.L_x_10120:
[----:B------:R-:W-:-:S07]  /*2510*/  IMAD.MOV.U32 R9, RZ, RZ, R106 ;  /* 0x000000ffff097224 */ /* 0x000fce00078e006a */
.L_x_10121:
[----:B------:R-:W-:Y:S05]  /*2520*/  BSYNC B0 ;  /* 0x0000000000007941 */ /* 0x000fea0003800000 */
.L_x_10119:
        /* <DEDUP_REMOVED lines=16> */
.L_x_10125:
[----:B------:R-:W-:Y:S05]  /*2630*/  BSYNC B1 ;  /* 0x0000000000017941 */ /* 0x000fea0003800000 */
.L_x_10124:
        /* <DEDUP_REMOVED lines=42> */
.L_x_10123:
[----:B------:R-:W-:Y:S05]  /*28e0*/  BSYNC B0 ;  /* 0x0000000000007941 */ /* 0x000fea0003800000 */
.L_x_10122:
[----:B------:R-:W-:Y:S01]  /*28f0*/  I2FP.F32.U32 R16, R9 ;  /* 0x0000000900107245 */ /* 0x000fe20000201000 */
[----:B------:R-:W-:Y:S01]  /*2900*/  BSSY B0, `(.L_x_10126) ;  /* 0x0000014000007945 */ /* 0x000fe20003800000 */
[----:B------:R-:W-:Y:S02]  /*2910*/  SHF.L.U32 R13, R14, 0x10, RZ ;  /* 0x000000100e0d7819 */ /* 0x000fe400000006ff */
[C---:B------:R-:W-:Y:S01]  /*2920*/  ISETP.NE.AND P5, PT, R17.reuse, 0x1, PT ;  /* 0x000000011100780c */ /* 0x040fe20003fa5270 */
        /* <DEDUP_REMOVED lines=16> */
.L_x_10127:
[----:B------:R-:W-:-:S07]  /*2a30*/  IMAD.MOV.U32 R9, RZ, RZ, R106 ;  /* 0x000000ffff097224 */ /* 0x000fce00078e006a */
.L_x_10128:
[----:B------:R-:W-:Y:S05]  /*2a40*/  BSYNC B0 ;  /* 0x0000000000007941 */ /* 0x000fea0003800000 */
.L_x_10126:
        /* <DEDUP_REMOVED lines=16> */
.L_x_10132:
[----:B------:R-:W-:Y:S05]  /*2b50*/  BSYNC B1 ;  /* 0x0000000000017941 */ /* 0x000fea0003800000 */
.L_x_10131:
        /* <DEDUP_REMOVED lines=42> */
.L_x_10130:
[----:B------:R-:W-:Y:S05]  /*2e00*/  BSYNC B0 ;  /* 0x0000000000007941 */ /* 0x000fea0003800000 */
.L_x_10129:
        /* <DEDUP_REMOVED lines=21> */
.L_x_10134:
[----:B------:R-:W-:-:S07]  /*2f60*/  IMAD.MOV.U32 R9, RZ, RZ, R106 ;  /* 0x000000ffff097224 */ /* 0x000fce00078e006a */
.L_x_10135:
[----:B------:R-:W-:Y:S05]  /*2f70*/  BSYNC B0 ;  /* 0x0000000000007941 */ /* 0x000fea0003800000 */
.L_x_10133:
        /* <DEDUP_REMOVED lines=18> */
.L_x_10139:
[----:B------:R-:W-:Y:S05]  /*30a0*/  BSYNC B1 ;  /* 0x0000000000017941 */ /* 0x000fea0003800000 */
.L_x_10138:
        /* <DEDUP_REMOVED lines=42> */
.L_x_10137:
[----:B------:R-:W-:Y:S05]  /*3350*/  BSYNC B0 ;  /* 0x0000000000007941 */ /* 0x000fea0003800000 */
.L_x_10136:
[----:B------:R-:W-:Y:S01]  /*3360*/  SEL R22, RZ, 0x10000, P5 ;  /* 0x00010000ff167807 */ /* 0x000fe20002800000 */
[----:B------:R-:W0:Y:S01]  /*3370*/  LDC.64 R98, c[0x0][0x238] ;  /* 0x00008e00ff627b82 */ /* 0x000e220000000a00 */
[----:B------:R-:W-:Y:S02]  /*3380*/  ISETP.NE.AND P5, PT, R12, RZ, PT ;  /* 0x000000ff0c00720c */ /* 0x000fe40003fa5270 */
[----:B------:R-:W-:Y:S02]  /*3390*/  I2FP.F32.U32 R12, R9 ;  /* 0x00000009000c7245 */ /* 0x000fe40000201000 */
[----:B------:R-:W-:Y:S02]  /*33a0*/  SEL R21, RZ, 0x100, P4 ;  /* 0x00000100ff157807 */ /* 0x000fe40002000000 */
[----:B------:R-:W-:Y:S01]  /*33b0*/  ISETP.NE.AND P4, PT, R90, RZ, PT ;  /* 0x000000ff5a00720c */ /* 0x000fe20003f85270 */
[----:B------:R-:W-:Y:S01]  /*33c0*/  FFMA.FTZ R9, R12, R93, 1.1641532182693481445e-10 ;  /* 0x2f0000000c097423 */ /* 0x000fe2000001005d */
[----:B------:R-:W1:Y:S01]  /*33d0*/  LDC.64 R100, c[0x0][0x240] ;  /* 0x00009000ff647b82 */ /* 0x000e620000000a00 */
[----:B------:R-:W-:-:S02]  /*33e0*/  SHF.L.U32 R15, R15, 0x10, RZ ;  /* 0x000000100f0f7819 */ /* 0x000fc400000006ff */
[----:B------:R-:W-:Y:S02]  /*33f0*/  SEL R18, RZ, 0x1, P2 ;  /* 0x00000001ff127807 */ /* 0x000fe40001000000 */
[----:B------:R-:W-:Y:S01]  /*3400*/  FSETP.GTU.FTZ.AND P2, PT, R9, R92, PT ;  /* 0x0000005c0900720b */ /* 0x000fe20003f5c000 */
[----:B------:R-:W-:Y:S01]  /*3410*/  FMUL.FTZ R20, R15, R10 ;  /* 0x0000000a0f147220 */ /* 0x000fe20000410000 */
[----:B------:R-:W-:Y:S01]  /*3420*/  SEL R14, RZ, 0x1, P4 ;  /* 0x00000001ff0e7807 */ /* 0x000fe20002000000 */
[----:B------:R-:W2:Y:S01]  /*3430*/  @P1 LDC.64 R12, c[0x0][0x230] ;  /* 0x00008c00ff0c1b82 */ /* 0x000ea20000000a00 */
[----:B------:R-:W-:Y:S01]  /*3440*/  SEL R16, RZ, 0x1, P5 ;  /* 0x00000001ff107807 */ /* 0x000fe20002800000 */
[----:B------:R-:W-:Y:S01]  /*3450*/  IMAD.WIDE.U32 R18, R18, 0x1000000, RZ ;  /* 0x0100000012127825 */ /* 0x000fe200078e00ff */
[----:B------:R-:W-:-:S03]  /*3460*/  SEL R9, RZ, 0x1000000, P2 ;  /* 0x01000000ff097807 */ /* 0x000fc60001000000 */
[----:B------:R-:W-:Y:S01]  /*3470*/  FMUL.FTZ R20, R20, R11 ;  /* 0x0000000b14147220 */ /* 0x000fe20000410000 */
[----:B------:R-:W-:Y:S01]  /*3480*/  ISETP.NE.AND P6, PT, R27, RZ, PT ;  /* 0x000000ff1b00720c */ /* 0x000fe20003fc5270 */
[----:B------:R-:W-:Y:S01]  /*3490*/  IMAD.WIDE.U32 R14, R14, 0x10000, RZ ;  /* 0x000100000e0e7825 */ /* 0x000fe200078e00ff */
[----:B------:R-:W-:Y:S02]  /*34a0*/  LOP3.LUT R9, R21, R9, R22, 0xfe, !PT ;  /* 0x0000000915097212 */ /* 0x000fe400078efe16 */
[----:B------:R-:W-:Y:S01]  /*34b0*/  SEL R21, RZ, 0x1, P3 ;  /* 0x00000001ff157807 */ /* 0x000fe20001800000 */
[----:B------:R-:W-:Y:S01]  /*34c0*/  IMAD.WIDE.U32 R16, R16, 0x100, RZ ;  /* 0x0000010010107825 */ /* 0x000fe200078e00ff */
[----:B------:R-:W-:Y:S02]  /*34d0*/  SEL R23, RZ, 0x1, P6 ;  /* 0x00000001ff177807 */ /* 0x000fe40003000000 */
[----:B------:R-:W-:Y:S02]  /*34e0*/  FSEL R27, R20, RZ, !P2 ;  /* 0x000000ff141b7208 */ /* 0x000fe40005000000 */
[----:B------:R-:W-:-:S02]  /*34f0*/  LOP3.LUT R22, R16, R18, R14, 0xfe, !PT ;  /* 0x0000001210167212 */ /* 0x000fc400078efe0e */
[----:B------:R-:W-:Y:S01]  /*3500*/  LOP3.LUT R21, R19, R9, R21, 0xfe, !PT ;  /* 0x0000000913157212 */ /* 0x000fe200078efe15 */
[----:B------:R-:W-:Y:S01]  /*3510*/  VIADD R9, R8, 0x100 ;  /* 0x0000010008097836 */ /* 0x000fe20000000000 */
[----:B------:R-:W-:Y:S01]  /*3520*/  LOP3.LUT R22, R22, R23, RZ, 0xfc, !PT ;  /* 0x0000001716167212 */ /* 0x000fe200078efcff */
[----:B0-----:R-:W-:Y:S01]  /*3530*/  IMAD.WIDE.U32 R18, R8, 0x20, R98 ;  /* 0x0000002008127825 */ /* 0x001fe200078e0062 */
[----:B------:R-:W-:-:S03]  /*3540*/  LOP3.LUT R23, R17, R21, R15, 0xfe, !PT ;  /* 0x0000001511177212 */ /* 0x000fc600078efe0f */
[----:B------:R-:W-:Y:S01]  /*3550*/  @P0 FADD.FTZ R27, R35, R27 ;  /* 0x0000001b231b0221 */ /* 0x000fe20000010000 */
[C---:B--2---:R-:W-:Y:S01]  /*3560*/  @P1 IMAD.WIDE.U32 R20, R9.reuse, 0x20, R12 ;  /* 0x0000002009141825 */ /* 0x044fe200078e000c */
[----:B------:R0:W-:Y:S03]  /*3570*/  STG.E.128 desc[UR4][R18.64], R28 ;  /* 0x0000001c12007986 */ /* 0x0001e6000c101d04 */
[----:B-1----:R-:W-:Y:S01]  /*3580*/  IMAD.WIDE.U32 R16, R8, 0x8, R100 ;  /* 0x0000000808107825 */ /* 0x002fe200078e0064 */
        /* <DEDUP_REMOVED lines=18> */
.L_x_10141:
[----:B------:R-:W-:-:S07]  /*36b0*/  MOV R16, R106 ;  /* 0x0000006a00107202 */ /* 0x000fce0000000f00 */
.L_x_10142:
[----:B------:R-:W-:Y:S05]  /*36c0*/  BSYNC B0 ;  /* 0x0000000000007941 */ /* 0x000fea0003800000 */
.L_x_10140:
        /* <DEDUP_REMOVED lines=16> */
.L_x_10146:
[----:B------:R-:W-:Y:S05]  /*37d0*/  BSYNC B1 ;  /* 0x0000000000017941 */ /* 0x000fea0003800000 */
.L_x_10145:
        /* <DEDUP_REMOVED lines=42> */
.L_x_10144:
[----:B------:R-:W-:Y:S05]  /*3a80*/  BSYNC B0 ;  /* 0x0000000000007941 */ /* 0x000fea0003800000 */
.L_x_10143:
[----:B------:R-:W-:Y:S01]  /*3a90*/  I2FP.F32.U32 R16, R16 ;  /* 0x0000001000107245 */ /* 0x000fe20000201000 */
[----:B-----5:R-:W-:Y:S01]  /*3aa0*/  IMAD.U32 R19, R12, 0x10000, RZ ;  /* 0x000100000c137824 */ /* 0x020fe200078e00ff */
        /* <DEDUP_REMOVED lines=20> */
.L_x_10148:
[----:B------:R-:W-:-:S07]  /*3bf0*/  MOV R12, R106 ;  /* 0x0000006a000c7202 */ /* 0x000fce0000000f00 */
.L_x_10149:
[----:B------:R-:W-:Y:S05]  /*3c00*/  BSYNC B0 ;  /* 0x0000000000007941 */ /* 0x000fea0003800000 */
.L_x_10147:
        /* <DEDUP_REMOVED lines=16> */
.L_x_10153:
[----:B------:R-:W-:Y:S05]  /*3d10*/  BSYNC B1 ;  /* 0x0000000000017941 */ /* 0x000fea0003800000 */
.L_x_10152:
        /* <DEDUP_REMOVED lines=42> */
.L_x_10151:
[----:B------:R-:W-:Y:S05]  /*3fc0*/  BSYNC B0 ;  /* 0x0000000000007941 */ /* 0x000fea0003800000 */
.L_x_10150:
        /* <DEDUP_REMOVED lines=21> */
.L_x_10155:
[----:B------:R-:W-:-:S07]  /*4120*/  MOV R12, R106 ;  /* 0x0000006a000c7202 */ /* 0x000fce0000000f00 */
.L_x_10156:
[----:B------:R-:W-:Y:S05]  /*4130*/  BSYNC B0 ;  /* 0x0000000000007941 */ /* 0x000fea0003800000 */
.L_x_10154:
        /* <DEDUP_REMOVED lines=16> */
.L_x_10160:
[----:B------:R-:W-:Y:S05]  /*4240*/  BSYNC B1 ;  /* 0x0000000000017941 */ /* 0x000fea0003800000 */
.L_x_10159:
        /* <DEDUP_REMOVED lines=42> */
.L_x_10158:
[----:B------:R-:W-:Y:S05]  /*44f0*/  BSYNC B0 ;  /* 0x0000000000007941 */ /* 0x000fea0003800000 */
.L_x_10157:
        /* <DEDUP_REMOVED lines=22> */
.L_x_10162:
[----:B------:R-:W-:-:S07]  /*4660*/  MOV R12, R106 ;  /* 0x0000006a000c7202 */ /* 0x000fce0000000f00 */
.L_x_10163:
[----:B------:R-:W-:Y:S05]  /*4670*/  BSYNC B0 ;  /* 0x0000000000007941 */ /* 0x000fea0003800000 */
.L_x_10161:
        /* <DEDUP_REMOVED lines=16> */
.L_x_10167:
[----:B------:R-:W-:Y:S05]  /*4780*/  BSYNC B1 ;  /* 0x0000000000017941 */ /* 0x000fea0003800000 */
.L_x_10166:
        /* <DEDUP_REMOVED lines=42> */
.L_x_10165:
[----:B------:R-:W-:Y:S05]  /*4a30*/  BSYNC B0 ;  /* 0x0000000000007941 */ /* 0x000fea0003800000 */
.L_x_10164:
        /* <DEDUP_REMOVED lines=20> */
.L_x_10169:
[----:B------:R-:W-:-:S07]  /*4b80*/  MOV R12, R106 ;  /* 0x0000006a000c7202 */ /* 0x000fce0000000f00 */
.L_x_10170:
[----:B------:R-:W-:Y:S05]  /*4b90*/  BSYNC B0 ;  /* 0x0000000000007941 */ /* 0x000fea0003800000 */
.L_x_10168:
        /* <DEDUP_REMOVED lines=16> */
.L_x_10174:
[----:B------:R-:W-:Y:S05]  /*4ca0*/  BSYNC B1 ;  /* 0x0000000000017941 */ /* 0x000fea0003800000 */
.L_x_10173:
        /* <DEDUP_REMOVED lines=42> */
.L_x_10172:
[----:B------:R-:W-:Y:S05]  /*4f50*/  BSYNC B0 ;  /* 0x0000000000007941 */ /* 0x000fea0003800000 */
.L_x_10171:
        /* <DEDUP_REMOVED lines=21> */
.L_x_10176:
[----:B------:R-:W-:-:S07]  /*50b0*/  MOV R17, R106 ;  /* 0x0000006a00117202 */ /* 0x000fce0000000f00 */
.L_x_10177:
[----:B------:R-:W-:Y:S05]  /*50c0*/  BSYNC B0 ;  /* 0x0000000000007941 */ /* 0x000fea0003800000 */
.L_x_10175:
        /* <DEDUP_REMOVED lines=16> */
.L_x_10181:
[----:B------:R-:W-:Y:S05]  /*51d0*/  BSYNC B1 ;  /* 0x0000000000017941 */ /* 0x000fea0003800000 */
.L_x_10180:
        /* <DEDUP_REMOVED lines=42> */
.L_x_10179:
[----:B------:R-:W-:Y:S05]  /*5480*/  BSYNC B0 ;  /* 0x0000000000007941 */ /* 0x000fea0003800000 */
.L_x_10178:
        /* <DEDUP_REMOVED lines=20> */
.L_x_10183:
[----:B------:R-:W-:-:S07]  /*55d0*/  MOV R12, R106 ;  /* 0x0000006a000c7202 */ /* 0x000fce0000000f00 */
.L_x_10184:
[----:B------:R-:W-:Y:S05]  /*55e0*/  BSYNC B0 ;  /* 0x0000000000007941 */ /* 0x000fea0003800000 */
.L_x_10182:
        /* <DEDUP_REMOVED lines=16> */
.L_x_10188:
[----:B------:R-:W-:Y:S05]  /*56f0*/  BSYNC B1 ;  /* 0x0000000000017941 */ /* 0x000fea0003800000 */
.L_x_10187:
[----:B------:R-:W-:Y:S01]  /*5700*/  IMAD.HI.U32 R14, R3, -0x326172a9, RZ ;  /* 0xcd9e8d57030e7827 */ /* 0x000fe200078e00ff */
[----:B------:R-:W-:-:S03]  /*5710*/  LOP3.LUT R13, R13, UR7, R6, 0x96, !PT ;  /* 0x000000070d0d7c12 */ /* 0x000fc6000f8e9606 */
[----:B------:R-:W-:Y:S01]  /*5720*/  IMAD R95, R3, -0x326172a9, RZ ;  /* 0xcd9e8d57035f7824 */ /* 0x000fe200078e02ff */
[----:B------:R-:W-:Y:S01]  /*5730*/  LOP3.LUT R14, R14, UR6, R5, 0x96, !PT ;  /* 0x000000060e0e7c12 */ /* 0x000fe2000f8e9605 */
[----:B------:R-:W-:-:S04]  /*5740*/  IMAD.WIDE.U32 R18, R13, -0x326172a9, RZ ;  /* 0xcd9e8d570d127825 */ /* 0x000fc800078e00ff */
[----:B------:R-:W-:Y:S01]  /*5750*/  IMAD R13, R4, -0x2daee0ad, RZ ;  /* 0xd2511f53040d7824 */ /* 0x000fe200078e02ff */
[----:B------:R-:W-:Y:S01]  /*5760*/  LOP3.LUT R95, R19, UR16, R95, 0x96, !PT ;  /* 0x00000010135f7c12 */ /* 0x000fe2000f8e965f */
[----:B------:R-:W-:Y:S01]  /*5770*/  IMAD.WIDE.U32 R90, R14, -0x2daee0ad, RZ ;  /* 0xd2511f530e5a7825 */ /* 0x000fe200078e00ff */
[----:B------:R-:W-:-:S03]  /*5780*/  HFMA2.MMA R14, -RZ, RZ, 0, 0 ;  /* 0x00000000ff0e7435 */ /* 0x000fc600000001ff */
        /* <DEDUP_REMOVED lines=33> */
.L_x_10186:
[----:B------:R-:W-:Y:S05]  /*59a0*/  BSYNC B0 ;  /* 0x0000000000007941 */ /* 0x000fea0003800000 */
.L_x_10185:
[----:B------:R-:W-:Y:S01]  /*59b0*/  I2FP.F32.U32 R12, R12 ;  /* 0x0000000c000c7245 */ /* 0x000fe20000201000 */
[----:B------:R-:W-:Y:S01]  /*59c0*/  IMAD.U32 R19, R15, 0x10000, RZ ;  /* 0x000100000f137824 */ /* 0x000fe200078e00ff */
[C---:B------:R-:W-:Y:S01]  /*59d0*/  ISETP.NE.AND P6, PT, R14.reuse, 0x1, PT ;  /* 0x000000010e00780c */ /* 0x040fe20003fc5270 */
[----:B------:R-:W-:Y:S01]  /*59e0*/  BSSY B0, `(.L_x_10189) ;  /* 0x0000013000007945 */ /* 0x000fe20003800000 */
[----:B------:R-:W-:Y:S01]  /*59f0*/  IADD3 R105, R14, 0x1, RZ ;  /* 0x000000010e697810 */ /* 0x000fe20007ffe0ff */
[----:B------:R-:W-:Y:S01]  /*5a00*/  FFMA.FTZ R13, R12, R93, 1.1641532182693481445e-10 ;  /* 0x2f0000000c0d7423 */ /* 0x000fe2000001005d */
[----:B------:R-:W-:Y:S01]  /*5a10*/  FMUL.FTZ R12, R19, R10 ;  /* 0x0000000a130c7220 */ /* 0x000fe20000410000 */
[----:B------:R-:W-:-:S03]  /*5a20*/  PRMT R19, R15, 0x7632, R19 ;  /* 0x000076320f137816 */ /* 0x000fc60000000013 */
        /* <DEDUP_REMOVED lines=13> */
.L_x_10190:
[----:B------:R-:W-:-:S07]  /*5b00*/  MOV R107, R106 ;  /* 0x0000006a006b7202 */ /* 0x000fce0000000f00 */
.L_x_10191:
[----:B------:R-:W-:Y:S05]  /*5b10*/  BSYNC B0 ;  /* 0x0000000000007941 */ /* 0x000fea0003800000 */
.L_x_10189:
        /* <DEDUP_REMOVED lines=18> */
.L_x_10195:
[----:B------:R-:W-:Y:S05]  /*5c40*/  BSYNC B1 ;  /* 0x0000000000017941 */ /* 0x000fea0003800000 */
.L_x_10194:
        /* <DEDUP_REMOVED lines=43> */
.L_x_10193:
[----:B------:R-:W-:Y:S05]  /*5f00*/  BSYNC B0 ;  /* 0x0000000000007941 */ /* 0x000fea0003800000 */
.L_x_10192:
[----:B------:R-:W-:Y:S02]  /*5f10*/  I2FP.F32.U32 R12, R107 ;  /* 0x0000006b000c7245 */ /* 0x000fe40000201000 */
[----:B------:R-:W-:Y:S02]  /*5f20*/  ISETP.NE.AND P6, PT, R103, RZ, PT ;  /* 0x000000ff6700720c */ /* 0x000fe40003fc5270 */
[----:B------:R-:W-:Y:S01]  /*5f30*/  SEL R110, RZ, 0x10000, P5 ;  /* 0x00010000ff6e7807 */ /* 0x000fe20002800000 */
[----:B------:R-:W-:Y:S01]  /*5f40*/  FFMA.FTZ R13, R12, R93, 1.1641532182693481445e-10 ;  /* 0x2f0000000c0d7423 */ /* 0x000fe2000001005d */
[----:B------:R-:W-:Y:S02]  /*5f50*/  SEL R103, RZ, 0x100, P4 ;  /* 0x00000100ff677807 */ /* 0x000fe40002000000 */
        /* <DEDUP_REMOVED lines=10> */
[----:B------:R-:W0:Y:S01]  /*6000*/  @P1 LDC.64 R12, c[0x0][0x230] ;  /* 0x00008c00ff0c1b82 */ /* 0x000e220000000a00 */
[----:B------:R-:W-:Y:S01]  /*6010*/  IMAD.WIDE.U32 R90, R90, 0x10000, RZ ;  /* 0x000100005a5a7825 */ /* 0x000fe200078e00ff */
[----:B------:R-:W-:-:S03]  /*6020*/  SEL R19, RZ, 0x1000000, P2 ;  /* 0x01000000ff137807 */ /* 0x000fc60001000000 */
[----:B------:R-:W-:Y:S01]  /*6030*/  IMAD.WIDE.U32 R94, R94, 0x100, RZ ;  /* 0x000001005e5e7825 */ /* 0x000fe200078e00ff */
[----:B------:R-:W-:Y:S02]  /*6040*/  LOP3.LUT R103, R103, R19, R110, 0xfe, !PT ;  /* 0x0000001367677212 */ /* 0x000fe400078efe6e */
[----:B------:R-:W-:Y:S02]  /*6050*/  SEL R110, RZ, 0x1, P6 ;  /* 0x00000001ff6e7807 */ /* 0x000fe40003000000 */
[----:B------:R-:W-:Y:S01]  /*6060*/  LOP3.LUT R97, R94, R14, R90, 0xfe, !PT ;  /* 0x0000000e5e617212 */ /* 0x000fe200078efe5a */
[----:B------:R-:W-:Y:S01]  /*6070*/  VIADD R94, R8, 0x200 ;  /* 0x00000200085e7836 */ /* 0x000fe20000000000 */
[----:B------:R-:W-:Y:S02]  /*6080*/  SEL R14, RZ, 0x1, P3 ;  /* 0x00000001ff0e7807 */ /* 0x000fe40001800000 */
[----:B------:R-:W-:Y:S01]  /*6090*/  FSEL R19, R96, RZ, !P2 ;  /* 0x000000ff60137208 */ /* 0x000fe20005000000 */
[----:B------:R-:W-:Y:S01]  /*60a0*/  IMAD.WIDE.U32 R88, R94, 0x10, R88 ;  /* 0x000000105e587825 */ /* 0x000fe200078e0058 */
[----:B------:R-:W-:-:S02]  /*60b0*/  LOP3.LUT R96, R97, R110, RZ, 0xfc, !PT ;  /* 0x0000006e61607212 */ /* 0x000fc400078efcff */
[----:B------:R-:W-:Y:S01]  /*60c0*/  LOP3.LUT R97, R15, R103, R14, 0xfe, !PT ;  /* 0x000000670f617212 */ /* 0x000fe200078efe0e */
[----:B------:R-:W-:-:S04]  /*60d0*/  IMAD.WIDE.U32 R14, R9, 0x20, R98 ;  /* 0x00000020090e7825 */ /* 0x000fc800078e0062 */
[----:B------:R-:W-:Y:S01]  /*60e0*/  @P0 FADD.FTZ R19, R35, R19 ;  /* 0x0000001323130221 */ /* 0x000fe20000010000 */
[----:B------:R-:W-:Y:S01]  /*60f0*/  LOP3.LUT R97, R95, R97, R91, 0xfe, !PT ;  /* 0x000000615f617212 */ /* 0x000fe200078efe5b */
[----:B------:R-:W-:Y:S01]  /*6100*/  IMAD.WIDE.U32 R110, R9, 0x8, R100 ;  /* 0x00000008096e7825 */ /* 0x000fe200078e0064 */
[----:B------:R1:W-:Y:S03]  /*6110*/  STG.E.128 desc[UR4][R14.64], R20 ;  /* 0x000000140e007986 */ /* 0x0003e6000c101d04 */
[----:B0-----:R-:W-:Y:S01]  /*6120*/  @P1 IMAD.WIDE.U32 R12, R94, 0x20, R12 ;  /* 0x000000205e0c1825 */ /* 0x001fe200078e000c */
[----:B------:R1:W-:Y:S04]  /*6130*/  STG.E.128 desc[UR4][R14.64+0x10], R16 ;  /* 0x000010100e007986 */ /* 0x0003e8000c101d04 */
        /* <DEDUP_REMOVED lines=16> */
.L_x_10197:
[----:B------:R-:W-:-:S07]  /*6240*/  MOV R12, R106 ;  /* 0x0000006a000c7202 */ /* 0x000fce0000000f00 */
.L_x_10198:
[----:B------:R-:W-:Y:S05]  /*6250*/  BSYNC B0 ;  /* 0x0000000000007941 */ /* 0x000fea0003800000 */
.L_x_10196:
        /* <DEDUP_REMOVED lines=16> */
.L_x_10202:
[----:B------:R-:W-:Y:S05]  /*6360*/  BSYNC B1 ;  /* 0x0000000000017941 */ /* 0x000fea0003800000 */
.L_x_10201:
        /* <DEDUP_REMOVED lines=42> */
.L_x_10200:
[----:B------:R-:W-:Y:S05]  /*6610*/  BSYNC B0 ;  /* 0x0000000000007941 */ /* 0x000fea0003800000 */
.L_x_10199:
[----:B------:R-:W-:Y:S01]  /*6620*/  I2FP.F32.U32 R12, R12 ;  /* 0x0000000c000c7245 */ /* 0x000fe20000201000 */
[C---:B-----5:R-:W-:Y:S01]  /*6630*/  IMAD.U32 R15, R88.reuse, 0x10000, RZ ;  /* 0x00010000580f7824 */ /* 0x060fe200078e00ff */
        /* <DEDUP_REMOVED lines=20> */
.L_x_10204:
[----:B------:R-:W-:-:S07]  /*6780*/  MOV R13, R106 ;  /* 0x0000006a000d7202 */ /* 0x000fce0000000f00 */
.L_x_10205:
[----:B------:R-:W-:Y:S05]  /*6790*/  BSYNC B0 ;  /* 0x0000000000007941 */ /* 0x000fea0003800000 */
.L_x_10203:
        /* <DEDUP_REMOVED lines=16> */
.L_x_10209:
[----:B------:R-:W-:Y:S05]  /*68a0*/  BSYNC B1 ;  /* 0x0000000000017941 */ /* 0x000fea0003800000 */
.L_x_10208:
[----:B------:R-:W-:Y:S01]  /*68b0*/  IMAD.HI.U32 R14, R3, -0x326172a9, RZ ;  /* 0xcd9e8d57030e7827 */ /* 0x000fe200078e00ff */
[----:B------:R-:W-:-:S03]  /*68c0*/  LOP3.LUT R15, R15, UR7, R6, 0x96, !PT ;  /* 0x000000070f0f7c12 */ /* 0x000fc6000f8e9606 */
[----:B------:R-:W-:Y:S01]  /*68d0*/  IMAD R97, R3, -0x326172a9, RZ ;  /* 0xcd9e8d5703617824 */ /* 0x000fe200078e02ff */
[----:B------:R-:W-:Y:S01]  /*68e0*/  LOP3.LUT R14, R14, UR6, R5, 0x96, !PT ;  /* 0x000000060e0e7c12 */ /* 0x000fe2000f8e9605 */
[----:B------:R-:W-:-:S04]  /*68f0*/  IMAD.WIDE.U32 R102, R15, -0x326172a9, RZ ;  /* 0xcd9e8d570f667825 */ /* 0x000fc800078e00ff */
[----:B------:R-:W-:Y:S02]  /*6900*/  IMAD R15, R4, -0x2daee0ad, RZ ;  /* 0xd2511f53040f7824 */ /* 0x000fe400078e02ff */
        /* <DEDUP_REMOVED lines=36> */
.L_x_10207:
[----:B------:R-:W-:Y:S05]  /*6b50*/  BSYNC B0 ;  /* 0x0000000000007941 */ /* 0x000fea0003800000 */
.L_x_10206:
        /* <DEDUP_REMOVED lines=21> */
.L_x_10211:
[----:B------:R-:W-:-:S07]  /*6cb0*/  MOV R88, R106 ;  /* 0x0000006a00587202 */ /* 0x000fce0000000f00 */
.L_x_10212:
[----:B------:R-:W-:Y:S05]  /*6cc0*/  BSYNC B0 ;  /* 0x0000000000007941 */ /* 0x000fea0003800000 */
.L_x_10210:
        /* <DEDUP_REMOVED lines=16> */
.L_x_10216:
[----:B------:R-:W-:Y:S05]  /*6dd0*/  BSYNC B1 ;  /* 0x0000000000017941 */ /* 0x000fea0003800000 */
.L_x_10215:
        /* <DEDUP_REMOVED lines=44> */
.L_x_10214:
[----:B------:R-:W-:Y:S05]  /*70a0*/  BSYNC B0 ;  /* 0x0000000000007941 */ /* 0x000fea0003800000 */
.L_x_10213:
        /* <DEDUP_REMOVED lines=21> */
.L_x_10218:
[----:B------:R-:W-:-:S07]  /*7200*/  MOV R15, R106 ;  /* 0x0000006a000f7202 */ /* 0x000fce0000000f00 */
.L_x_10219:
[----:B------:R-:W-:Y:S05]  /*7210*/  BSYNC B0 ;  /* 0x0000000000007941 */ /* 0x000fea0003800000 */
.L_x_10217:
        /* <DEDUP_REMOVED lines=16> */
.L_x_10223:
[----:B------:R-:W-:Y:S05]  /*7320*/  BSYNC B1 ;  /* 0x0000000000017941 */ /* 0x000fea0003800000 */
.L_x_10222:
        /* <DEDUP_REMOVED lines=42> */
.L_x_10221:
[----:B------:R-:W-:Y:S05]  /*75d0*/  BSYNC B0 ;  /* 0x0000000000007941 */ /* 0x000fea0003800000 */
.L_x_10220:
        /* <DEDUP_REMOVED lines=20> */
.L_x_10225:
[----:B------:R-:W-:-:S07]  /*7720*/  MOV R97, R106 ;  /* 0x0000006a00617202 */ /* 0x000fce0000000f00 */
.L_x_10226:
[----:B------:R-:W-:Y:S05]  /*7730*/  BSYNC B0 ;  /* 0x0000000000007941 */ /* 0x000fea0003800000 */
.L_x_10224:
        /* <DEDUP_REMOVED lines=16> */
.L_x_10230:
[----:B------:R-:W-:Y:S05]  /*7840*/  BSYNC B1 ;  /* 0x0000000000017941 */ /* 0x000fea0003800000 */
.L_x_10229:
        /* <DEDUP_REMOVED lines=44> */
.L_x_10228:
[----:B------:R-:W-:Y:S05]  /*7b10*/  BSYNC B0 ;  /* 0x0000000000007941 */ /* 0x000fea0003800000 */
.L_x_10227:
        /* <DEDUP_REMOVED lines=21> */
.L_x_10232:
[----:B------:R-:W-:-:S07]  /*7c70*/  MOV R89, R106 ;  /* 0x0000006a00597202 */ /* 0x000fce0000000f00 */
.L_x_10233:
[----:B------:R-:W-:Y:S05]  /*7c80*/  BSYNC B0 ;  /* 0x0000000000007941 */ /* 0x000fea0003800000 */
.L_x_10231:
        /* <DEDUP_REMOVED lines=14> */
[----:B------:R-:W-:-:S05]  /*7d70*/  @P5 IMAD.MOV R102, RZ, RZ, R6 ;  /* 0x000000ffff665224 */ /* 0x000fca00078e0206 */
[----:B------:R-:W-:-:S07]  /*7d80*/  @!P4 MOV R6, R102 ;  /* 0x000000660006c202 */ /* 0x000fce0000000f00 */
.L_x_10237:
[----:B------:R-:W-:Y:S05]  /*7d90*/  BSYNC B1 ;  /* 0x0000000000017941 */ /* 0x000fea0003800000 */
.L_x_10236:
        /* <DEDUP_REMOVED lines=42> */
.L_x_10235:
[----:B------:R-:W-:Y:S05]  /*8040*/  BSYNC B0 ;  /* 0x0000000000007941 */ /* 0x000fea0003800000 */
.L_x_10234:
        /* <DEDUP_REMOVED lines=20> */
.L_x_10239:
[----:B------:R-:W-:-:S07]  /*8190*/  IMAD.MOV.U32 R90, RZ, RZ, R106 ;  /* 0x000000ffff5a7224 */ /* 0x000fce00078e006a */
.L_x_10240:
[----:B------:R-:W-:Y:S05]  /*81a0*/  BSYNC B0 ;  /* 0x0000000000007941 */ /* 0x000fea0003800000 */
.L_x_10238:
        /* <DEDUP_REMOVED lines=16> */
.L_x_10244:
[----:B------:R-:W-:Y:S05]  /*82b0*/  BSYNC B1 ;  /* 0x0000000000017941 */ /* 0x000fea0003800000 */
.L_x_10243:
        /* <DEDUP_REMOVED lines=42> */
.L_x_10242:
[----:B------:R-:W-:Y:S05]  /*8560*/  BSYNC B0 ;  /* 0x0000000000007941 */ /* 0x000fea0003800000 */
.L_x_10241:
        /* <DEDUP_REMOVED lines=21> */
.L_x_10246:
[----:B------:R-:W-:-:S07]  /*86c0*/  MOV R97, R106 ;  /* 0x0000006a00617202 */ /* 0x000fce0000000f00 */
.L_x_10247:
[----:B------:R-:W-:Y:S05]  /*86d0*/  BSYNC B0 ;  /* 0x0000000000007941 */ /* 0x000fea0003800000 */
.L_x_10245:
        /* <DEDUP_REMOVED lines=18> */
.L_x_10251:
[----:B------:R-:W-:Y:S05]  /*8800*/  BSYNC B1 ;  /* 0x0000000000017941 */ /* 0x000fea0003800000 */
.L_x_10250:
        /* <DEDUP_REMOVED lines=42> */
.L_x_10249:
[----:B------:R-:W-:Y:S05]  /*8ab0*/  BSYNC B0 ;  /* 0x0000000000007941 */ /* 0x000fea0003800000 */
.L_x_10248:
[----:B------:R-:W-:Y:S01]  /*8ac0*/  ISETP.NE.AND P6, PT, R95, RZ, PT ;  /* 0x000000ff5f00720c */ /* 0x000fe20003fc5270 */
[----:B------:R-:W-:Y:S01]  /*8ad0*/  IMAD.WIDE.U32 R98, R94, 0x20, R98 ;  /* 0x000000205e627825 */ /* 0x000fe200078e0062 */
[----:B------:R-:W-:Y:S01]  /*8ae0*/  SEL R95, RZ, 0x10000, P5 ;  /* 0x00010000ff5f7807 */ /* 0x000fe20002800000 */
[----:B------:R-:W-:Y:S01]  /*8af0*/  UMOV UR8, 0xffffffff ;  /* 0xffffffff00087882 */ /* 0x000fe20000000000 */
[----:B------:R-:W-:Y:S01]  /*8b00*/  ISETP.NE.AND P5, PT, R96, RZ, PT ;  /* 0x000000ff6000720c */ /* 0x000fe20003fa5270 */
[----:B------:R-:W-:Y:S01]  /*8b10*/  FADD.FTZ R96, RZ, R28 ;  /* 0x0000001cff607221 */ /* 0x000fe20000010000 */
[----:B------:R-:W-:Y:S01]  /*8b20*/  SHF.L.U32 R91, R91, 0x10, RZ ;  /* 0x000000105b5b7819 */ /* 0x000fe200000006ff */
[----:B------:R-:W-:Y:S01]  /*8b30*/  IMAD.WIDE.U32 R100, R94, 0x8, R100 ;  /* 0x000000085e647825 */ /* 0x000fe200078e0064 */
[----:B------:R-:W-:-:S03]  /*8b40*/  SEL R114, RZ, 0x100, P4 ;  /* 0x00000100ff727807 */ /* 0x000fc60002000000 */
[----:B------:R-:W-:Y:S01]  /*8b50*/  FADD.FTZ R105, R29, R96 ;  /* 0x000000601d697221 */ /* 0x000fe20000010000 */
[----:B------:R0:W-:Y:S01]  /*8b60*/  STG.E.128 desc[UR4][R98.64], R12 ;  /* 0x0000000c62007986 */ /* 0x0001e2000c101d04 */
[----:B------:R-:W-:Y:S02]  /*8b70*/  FMUL.FTZ R10, R91, R10 ;  /* 0x0000000a5b0a7220 */ /* 0x000fe40000410000 */
[----:B------:R-:W-:Y:S02]  /*8b80*/  FADD.FTZ R96, R30, R105 ;  /* 0x000000691e607221 */ /* 0x000fe40000010000 */
[----:B------:R-:W-:Y:S02]  /*8b90*/  FMUL.FTZ R10, R10, R11 ;  /* 0x0000000b0a0a7220 */ /* 0x000fe40000410000 */
[----:B------:R-:W-:-:S04]  /*8ba0*/  FADD.FTZ R105, R31, R96 ;  /* 0x000000601f697221 */ /* 0x000fc80000010000 */
[----:B------:R-:W-:-:S04]  /*8bb0*/  FADD.FTZ R96, R24, R105 ;  /* 0x0000006918607221 */ /* 0x000fc80000010000 */
[----:B------:R-:W-:-:S04]  /*8bc0*/  FADD.FTZ R105, R25, R96 ;  /* 0x0000006019697221 */ /* 0x000fc80000010000 */
[----:B------:R-:W-:-:S04]  /*8bd0*/  FADD.FTZ R96, R26, R105 ;  /* 0x000000691a607221 */ /* 0x000fc80000010000 */
[----:B------:R-:W-:Y:S01]  /*8be0*/  FADD.FTZ R105, R27, R96 ;  /* 0x000000601b697221 */ /* 0x000fe20000010000 */
[----:B------:R-:W-:-:S03]  /*8bf0*/  I2FP.F32.U32 R96, R97 ;  /* 0x0000006100607245 */ /* 0x000fc60000201000 */
[----:B------:R-:W-:Y:S01]  /*8c00*/  FADD.FTZ R110, R20, R105 ;  /* 0x00000069146e7221 */ /* 0x000fe20000010000 */
[----:B------:R-:W-:Y:S01]  /*8c10*/  SEL R105, RZ, 0x1, P3 ;  /* 0x00000001ff697807 */ /* 0x000fe20001800000 */
[----:B------:R-:W-:Y:S02]  /*8c20*/  FFMA.FTZ R93, R96, R93, 1.1641532182693481445e-10 ;  /* 0x2f000000605d7423 */ /* 0x000fe4000001005d */
[----:B------:R-:W-:Y:S01]  /*8c30*/  FADD.FTZ R97, R21, R110 ;  /* 0x0000006e15617221 */ /* 0x000fe20000010000 */
[----:B------:R-:W-:Y:S02]  /*8c40*/  SEL R110, RZ, 0x1, P2 ;  /* 0x00000001ff6e7807 */ /* 0x000fe40001000000 */
        /* <DEDUP_REMOVED lines=8> */
[----:B------:R-:W-:-:S03]  /*8cd0*/  LOP3.LUT R107, R114, R107, R95, 0xfe, !PT ;  /* 0x0000006b726b7212 */ /* 0x000fc600078efe5f */
[----:B------:R-:W-:Y:S01]  /*8ce0*/  FADD.FTZ R112, R16, R91 ;  /* 0x0000005b10707221 */ /* 0x000fe20000010000 */
[----:B------:R-:W-:Y:S01]  /*8cf0*/  SEL R95, RZ, 0x1, P6 ;  /* 0x00000001ff5f7807 */ /* 0x000fe20003000000 */
[----:B------:R-:W-:Y:S01]  /*8d00*/  IMAD.WIDE.U32 R96, R96, 0x100, RZ ;  /* 0x0000010060607825 */ /* 0x000fe200078e00ff */
[----:B------:R-:W-:-:S03]  /*8d10*/  LOP3.LUT R111, R111, R107, R105, 0xfe, !PT ;  /* 0x0000006b6f6f7212 */ /* 0x000fc600078efe69 */
[----:B------:R-:W-:Y:S01]  /*8d20*/  FADD.FTZ R91, R17, R112 ;  /* 0x00000070115b7221 */ /* 0x000fe20000010000 */
[----:B------:R-:W-:Y:S02]  /*8d30*/  LOP3.LUT P1, RZ, R0, 0x1f, RZ, 0xc0, !PT ;  /* 0x0000001f00ff7812 */ /* 0x000fe4000782c0ff */
[----:B------:R-:W-:Y:S01]  /*8d40*/  LOP3.LUT R92, R96, R110, R92, 0xfe, !PT ;  /* 0x0000006e605c7212 */ /* 0x000fe200078efe5c */
[----:B------:R-:W-:Y:S01]  /*8d50*/  FADD.FTZ R112, R18, R91 ;  /* 0x0000005b12707221 */ /* 0x000fe20000010000 */
[----:B------:R-:W-:Y:S02]  /*8d60*/  FSEL R91, R10, RZ, !P2 ;  /* 0x000000ff0a5b7208 */ /* 0x000fe40005000000 */
[----:B------:R-:W-:Y:S01]  /*8d70*/  LOP3.LUT R10, R92, R95, RZ, 0xfc, !PT ;  /* 0x0000005f5c0a7212 */ /* 0x000fe200078efcff */
[----:B------:R-:W-:Y:S02]  /*8d80*/  FADD.FTZ R11, R19, R112 ;  /* 0x00000070130b7221 */ /* 0x000fe40000010000 */
[----:B------:R-:W-:Y:S01]  /*8d90*/  @P0 FADD.FTZ R91, R35, R91 ;  /* 0x0000005b235b0221 */ /* 0x000fe20000010000 */
[----:B------:R-:W-:Y:S01]  /*8da0*/  LOP3.LUT P0, RZ, R7, 0xff, RZ, 0xc0, !PT ;  /* 0x000000ff07ff7812 */ /* 0x000fe2000780c0ff */
[----:B------:R-:W-:Y:S01]  /*8db0*/  FADD.FTZ R92, R12, R11 ;  /* 0x0000000b0c5c7221 */ /* 0x000fe20000010000 */
[----:B------:R-:W-:-:S02]  /*8dc0*/  LOP3.LUT R11, R97, R111, R93, 0xfe, !PT ;  /* 0x0000006f610b7212 */ /* 0x000fc400078efe5d */
[----:B------:R0:W-:Y:S01]  /*8dd0*/  STG.E.128 desc[UR4][R98.64+0x10], R88 ;  /* 0x0000105862007986 */ /* 0x0001e2000c101d04 */
[----:B------:R-:W-:-:S03]  /*8de0*/  FADD.FTZ R95, R13, R92 ;  /* 0x0000005c0d5f7221 */ /* 0x000fc60000010000 */
[----:B------:R0:W-:Y:S01]  /*8df0*/  STG.E.64 desc[UR4][R100.64], R10 ;  /* 0x0000000a64007986 */ /* 0x0001e2000c101b04 */
        /* <DEDUP_REMOVED lines=78> */
.L_x_10264:
        /* <DEDUP_REMOVED lines=9> */
[C---:B------:R-:W-:Y:S01]  /*9370*/  @!P1 IADD3 R11, R92.reuse, R7, RZ ;  /* 0x000000075c0b9210 */ /* 0x040fe20007ffe0ff */
[----:B------:R-:W-:-:S03]  /*9380*/  @!P2 IMAD.IADD R92, R92, 0x1, R97 ;  /* 0x000000015c5ca824 */ /* 0x000fc600078e0261 */
[----:B------:R-:W-:Y:S01]  /*9390*/  @!P1 LEA R96, R11, R96, 0x3 ;  /* 0x000000600b609211 */ /* 0x000fe200078e18ff */
[----:B-1----:R-:W-:Y:S01]  /*93a0*/  FADD.FTZ R11, R95, R100 ;  /* 0x000000645f0b7221 */ /* 0x002fe20000010000 */
[----:B0-----:R-:W-:-:S04]  /*93b0*/  HFMA2.MMA R95, -RZ, RZ, 0, 0 ;  /* 0x00000000ff5f7435 */ /* 0x001fc800000001ff */
[----:B------:R-:W-:Y:S01]  /*93c0*/  @!P1 STS.64 [R96], R10 ;  /* 0x0000000a60009388 */ /* 0x000fe20000000a00 */
[----:B------:R-:W-:Y:S01]  /*93d0*/  BAR.SYNC.DEFER_BLOCKING 0x0 ;  /* 0x0000000000007b1d */ /* 0x000fe20000010000 */
[----:B------:R-:W-:Y:S01]  /*93e0*/  @!P2 IMAD.MOV.U32 R95, RZ, RZ, 0x300 ;  /* 0x00000300ff5fa424 */ /* 0x000fe200078e00ff */
        /* <DEDUP_REMOVED lines=13> */
[-C--:B0-----:R-:W-:Y:S01]  /*94c0*/  IADD3 R95, R11, R112.reuse, RZ ;  /* 0x000000700b5f7210 */ /* 0x081fe20007ffe0ff */
[----:B------:R-:W0:Y:S01]  /*94d0*/  SHFL.DOWN PT, R99, R92, 0x4, 0x1f ;  /* 0x08801f005c637f89 */ /* 0x000e2200000e0000 */
[----:B------:R-:W-:-:S02]  /*94e0*/  I2FP.F32.S32 R112, R112 ;  /* 0x0000007000707245 */ /* 0x000fc40000201400 */
        /* <DEDUP_REMOVED lines=38> */
[----:B------:R-:W-:Y:S02]  /*9750*/  FMUL.FTZ R92, R92, R100 ;  /* 0x000000645c5c7220 */ /* 0x000fe40000410000 */
[----:B------:R-:W0:Y:S02]  /*9760*/  SHFL.IDX PT, R93, R97, RZ, 0x1f ;  /* 0x00001fff615d7589 */ /* 0x000e2400000e0000 */
[----:B------:R-:W-:Y:S02]  /*9770*/  FFMA.FTZ R96, R10, R92, R11 ;  /* 0x0000005c0a607223 */ /* 0x000fe4000001000b */
[----:B------:R-:W2:Y:S04]  /*9780*/  @!P1 LDC.64 R10, c[0x0][0x250] ;  /* 0x00009400ff0a9b82 */ /* 0x000ea80000000a00 */
[----:B------:R-:W1:Y:S01]  /*9790*/  SHFL.IDX PT, R96, R96, RZ, 0x1f ;  /* 0x00001fff60607589 */ /* 0x000e6200000e0000 */
[C---:B0-----:R-:W-:Y:S01]  /*97a0*/  FSEL R95, R93.reuse, RZ, P2 ;  /* 0x000000ff5d5f7208 */ /* 0x041fe20001000000 */
[----:B------:R-:W-:Y:S01]  /*97b0*/  FMUL.FTZ R98, R93, R93 ;  /* 0x0000005d5d627220 */ /* 0x000fe20000410000 */
[----:B------:R-:W-:Y:S01]  /*97c0*/  PLOP3.LUT P2, PT, PT, PT, UP1, 0x40, 0x0 ;  /* 0x000000000000781c */ /* 0x000fe20003f4e818 */
[----:B--2---:R-:W-:-:S04]  /*97d0*/  @!P1 IMAD.WIDE R10, R2, 0x4, R10 ;  /* 0x00000004020a9825 */ /* 0x004fc800078e020a */
[--C-:B------:R-:W-:Y:S01]  /*97e0*/  FADD.FTZ R110, R16, -R95.reuse ;  /* 0x8000005f106e7221 */ /* 0x100fe20000010000 */
[----:B------:R-:W-:Y:S01]  /*97f0*/  FSEL R98, R98, RZ, !P2 ;  /* 0x000000ff62627208 */ /* 0x000fe20005000000 */
[----:B------:R-:W-:Y:S01]  /*9800*/  FADD.FTZ R118, R12, -R95 ;  /* 0x8000005f0c767221 */ /* 0x000fe20000010000 */
[----:B-1----:R-:W-:Y:S01]  /*9810*/  FFMA.FTZ R97, R96, UR11, R99 ;  /* 0x0000000b60617c23 */ /* 0x002fe20008010063 */
[--C-:B------:R-:W-:Y:S01]  /*9820*/  FADD.FTZ R16, R13, -R95.reuse ;  /* 0x8000005f0d107221 */ /* 0x100fe20000010000 */
[--C-:B------:R-:W-:Y:S01]  /*9830*/  FADD.FTZ R7, R28, -R95.reuse ;  /* 0x8000005f1c077221 */ /* 0x100fe20000010000 */
[--C-:B------:R-:W-:Y:S01]  /*9840*/  FADD.FTZ R92, R29, -R95.reuse ;  /* 0x8000005f1d5c7221 */ /* 0x100fe20000010000 */
[----:B------:R-:W-:Y:S01]  /*9850*/  FADD.FTZ R97, R97, R98 ;  /* 0x0000006261617221 */ /* 0x000fe20000010000 */
[--C-:B------:R-:W-:Y:S01]  /*9860*/  FADD.FTZ R98, R21, -R95.reuse ;  /* 0x8000005f15627221 */ /* 0x100fe20000010000 */
[----:B------:R-:W0:Y:S01]  /*9870*/  LDC.64 R12, c[0x0][0x2b8] ;  /* 0x0000ae00ff0c7b82 */ /* 0x000e220000000a00 */
[--C-:B------:R-:W-:Y:S01]  /*9880*/  FADD.FTZ R30, R30, -R95.reuse ;  /* 0x8000005f1e1e7221 */ /* 0x100fe20000010000 */
[----:B------:R-:W1:Y:S01]  /*9890*/  MUFU.RSQ R21, R97 ;  /* 0x0000006100157308 */ /* 0x000e620000001400 */
[--C-:B------:R-:W-:Y:S01]  /*98a0*/  FADD.FTZ R26, R26, -R95.reuse ;  /* 0x8000005f1a1a7221 */ /* 0x100fe20000010000 */
[--C-:B------:R-:W-:Y:S01]  /*98b0*/  FADD.FTZ R31, R31, -R95.reuse ;  /* 0x8000005f1f1f7221 */ /* 0x100fe20000010000 */
[--C-:B------:R-:W-:Y:S01]  /*98c0*/  FADD.FTZ R112, R14, -R95.reuse ;  /* 0x8000005f0e707221 */ /* 0x100fe20000010000 */
[--C-:B------:R-:W-:Y:S01]  /*98d0*/  FADD.FTZ R100, R20, -R95.reuse ;  /* 0x8000005f14647221 */ /* 0x100fe20000010000 */
[--C-:B------:R-:W-:Y:S01]  /*98e0*/  FADD.FTZ R14, R15, -R95.reuse ;  /* 0x8000005f0f0e7221 */ /* 0x100fe20000010000 */
[----:B------:R-:W2:Y:S01]  /*98f0*/  @!P1 LDC.64 R28, c[0x0][0x258] ;  /* 0x00009600ff1c9b82 */ /* 0x000ea20000000a00 */
[--C-:B------:R-:W-:Y:S01]  /*9900*/  FADD.FTZ R20, R23, -R95.reuse ;  /* 0x8000005f17147221 */ /* 0x100fe20000010000 */
[--C-:B------:R-:W-:Y:S01]  /*9910*/  FADD.FTZ R122, R91, -R95.reuse ;  /* 0x8000005f5b7a7221 */ /* 0x100fe20000010000 */
[--C-:B------:R-:W-:Y:S01]  /*9920*/  FADD.FTZ R18, R18, -R95.reuse ;  /* 0x8000005f12127221 */ /* 0x100fe20000010000 */
[--C-:B------:R-:W-:Y:S01]  /*9930*/  FADD.FTZ R24, R24, -R95.reuse ;  /* 0x8000005f18187221 */ /* 0x100fe20000010000 */
[----:B------:R3:W-:Y:S01]  /*9940*/  @!P1 STG.E desc[UR4][R10.64], R93 ;  /* 0x0000005d0a009986 */ /* 0x0007e2000c101904 */
[--C-:B------:R-:W-:Y:S01]  /*9950*/  FADD.FTZ R22, R22, -R95.reuse ;  /* 0x8000005f16167221 */ /* 0x100fe20000010000 */
[--C-:B------:R-:W-:Y:S01]  /*9960*/  FADD.FTZ R114, R17, -R95.reuse ;  /* 0x8000005f11727221 */ /* 0x100fe20000010000 */
[--C-:B------:R-:W-:Y:S01]  /*9970*/  FADD.FTZ R120, R89, -R95.reuse ;  /* 0x8000005f59787221 */ /* 0x100fe20000010000 */
[--C-:B------:R-:W-:Y:S01]  /*9980*/  FADD.FTZ R116, R19, -R95.reuse ;  /* 0x8000005f13747221 */ /* 0x100fe20000010000 */
[----:B------:R-:W-:Y:S01]  /*9990*/  FADD.FTZ R25, R25, -R95 ;  /* 0x8000005f19197221 */ /* 0x000fe20000010000 */
[C---:B-1----:R-:W-:Y:S01]  /*99a0*/  FMUL.FTZ R15, R21.reuse, R7 ;  /* 0x00000007150f7220 */ /* 0x042fe20000410000 */
[C---:B------:R-:W-:Y:S01]  /*99b0*/  FMUL.FTZ R23, R21.reuse, R30 ;  /* 0x0000001e15177220 */ /* 0x040fe20000410000 */
[C---:B------:R-:W-:Y:S01]  /*99c0*/  FMUL.FTZ R91, R21.reuse, R26 ;  /* 0x0000001a155b7220 */ /* 0x040fe20000410000 */
[C---:B------:R-:W-:Y:S01]  /*99d0*/  FMUL.FTZ R30, R21.reuse, R31 ;  /* 0x0000001f151e7220 */ /* 0x040fe20000410000 */
[C---:B------:R-:W-:Y:S01]  /*99e0*/  FMUL.FTZ R31, R21.reuse, R18 ;  /* 0x00000012151f7220 */ /* 0x040fe20000410000 */
[C---:B------:R-:W-:Y:S01]  /*99f0*/  FMUL.FTZ R89, R21.reuse, R24 ;  /* 0x0000001815597220 */ /* 0x040fe20000410000 */
[----:B---3--:R-:W-:Y:S01]  /*9a00*/  FMUL.FTZ R10, R21, R16 ;  /* 0x00000010150a7220 */ /* 0x008fe20000410000 */
[----:B------:R-:W-:Y:S01]  /*9a10*/  FFMA.FTZ R16, R60, R15, R84 ;  /* 0x0000000f3c107223 */ /* 0x000fe20000010054 */
[----:B------:R-:W-:Y:S01]  /*9a20*/  FFMA.FTZ R15, R58, R91, R82 ;  /* 0x0000005b3a0f7223 */ /* 0x000fe20000010052 */
[----:B------:R-:W-:Y:S01]  /*9a30*/  FFMA.FTZ R18, R62, R23, R86 ;  /* 0x000000173e127223 */ /* 0x000fe20000010056 */
[----:B------:R-:W-:Y:S01]  /*9a40*/  FFMA.FTZ R91, R63, R30, R87 ;  /* 0x0000001e3f5b7223 */ /* 0x000fe20000010057 */
[C---:B------:R-:W-:Y:S01]  /*9a50*/  FMUL.FTZ R92, R21.reuse, R92 ;  /* 0x0000005c155c7220 */ /* 0x040fe20000410000 */
[C---:B------:R-:W-:Y:S01]  /*9a60*/  FMUL.FTZ R17, R21.reuse, R22 ;  /* 0x0000001615117220 */ /* 0x040fe20000410000 */
[----:B------:R-:W-:Y:S01]  /*9a70*/  FMUL.FTZ R24, R21, R20 ;  /* 0x0000001415187220 */ /* 0x000fe20000410000 */
[--C-:B------:R-:W-:Y:S01]  /*9a80*/  FADD.FTZ R96, R27, -R95.reuse ;  /* 0x8000005f1b607221 */ /* 0x100fe20000010000 */
[C---:B------:R-:W-:Y:S01]  /*9a90*/  FMUL.FTZ R19, R21.reuse, R110 ;  /* 0x0000006e15137220 */ /* 0x040fe20000410000 */
[C---:B------:R-:W-:Y:S01]  /*9aa0*/  FMUL.FTZ R114, R21.reuse, R114 ;  /* 0x0000007215727220 */ /* 0x040fe20000410000 */
[--C-:B------:R-:W-:Y:S01]  /*9ab0*/  FADD.FTZ R88, R88, -R95.reuse ;  /* 0x8000005f58587221 */ /* 0x100fe20000010000 */
[----:B------:R-:W-:Y:S01]  /*9ac0*/  FMUL.FTZ R20, R21, R14 ;  /* 0x0000000e15147220 */ /* 0x000fe20000410000 */
[----:B------:R-:W-:Y:S01]  /*9ad0*/  FADD.FTZ R90, R90, -R95 ;  /* 0x8000005f5a5a7221 */ /* 0x000fe20000010000 */
[----:B------:R-:W-:Y:S01]  /*9ae0*/  FFMA.FTZ R14, R56, R89, R80 ;  /* 0x00000059380e7223 */ /* 0x000fe20000010050 */
[----:B0-----:R-:W-:-:S04]  /*9af0*/  IMAD.WIDE.U32 R22, R9, 0x10, R12 ;  /* 0x0000001009167825 */ /* 0x001fc800078e000c */
[----:B------:R-:W-:Y:S01]  /*9b00*/  FFMA.FTZ R89, R61, R92, R85 ;  /* 0x0000005c3d597223 */ /* 0x000fe20000010055 */
[----:B------:R-:W-:Y:S01]  /*9b10*/  F2FP.BF16.F32.PACK_AB R13, R91, R18 ;  /* 0x000000125b0d723e */ /* 0x000fe200000010ff */
[----:B------:R-:W-:Y:S01]  /*9b20*/  FFMA.FTZ R17, R54, R17, R78 ;  /* 0x0000001136117223 */ /* 0x000fe2000001004e */
[----:B--2---:R-:W-:-:S04]  /*9b30*/  @!P1 IMAD.WIDE R28, R2, 0x4, R28 ;  /* 0x00000004021c9825 */ /* 0x004fc800078e021c */
        /* <DEDUP_REMOVED lines=23> */
[----:B------:R-:W-:Y:S01]  /*9cb0*/  F2FP.BF16.F32.PACK_AB R18, R9, R18 ;  /* 0x000000120912723e */ /* 0x000fe200000010ff */
[----:B------:R-:W-:Y:S01]  /*9cc0*/  FFMA.FTZ R27, R40, R27, R64 ;  /* 0x0000001b281b7223 */ /* 0x000fe20000010040 */
[----:B------:R-:W-:Y:S01]  /*9cd0*/  LEA R24, P1, R8, UR12, 0x4 ;  /* 0x0000000c08187c11 */ /* 0x000fe2000f8220ff */
[----:B------:R-:W-:Y:S01]  /*9ce0*/  FFMA.FTZ R120, R41, R120, R65 ;  /* 0x0000007829787223 */ /* 0x000fe20000010041 */
[----:B0-----:R-:W-:Y:S01]  /*9cf0*/  FFMA.FTZ R28, R47, R20, R71 ;  /* 0x000000142f1c7223 */ /* 0x001fe20000010047 */
        /* <DEDUP_REMOVED lines=24> */
.L_x_10252:
[----:B------:R-:W-:Y:S01]  /*9e80*/  HFMA2.MMA R112, -RZ, RZ, 0, 1.847743988037109375e-06 ;  /* 0x0000001fff707435 */ /* 0x000fe200000001ff */
[----:B------:R-:W-:Y:S01]  /*9e90*/  MOV R110, R96 ;  /* 0x00000060006e7202 */ /* 0x000fe20000000f00 */
[----:B------:R-:W-:Y:S01]  /*9ea0*/  IMAD.MOV.U32 R101, RZ, RZ, 0x1 ;  /* 0x00000001ff657424 */ /* 0x000fe200078e00ff */
[----:B------:R-:W-:-:S08]  /*9eb0*/  MOV R99, 0xffffffff ;  /* 0xffffffff00637802 */ /* 0x000fd00000000f00 */
[----:B------:R-:W-:Y:S05]  /*9ec0*/  WARPSYNC.COLLECTIVE R99, `(.L_x_10254) ;  /* 0x0000000063087348 */ /* 0x000fea0003c00000 */
[----:B------:R0:W1:Y:S02]  /*9ed0*/  SHFL.BFLY P2, R100, R110, R101, R112 ;  /* 0x0c0000656e647389 */ /* 0x0000640000040070 */
[----:B01----:R-:W-:Y:S01]  /*9ee0*/  ENDCOLLECTIVE ;  /* 0x000000000000791b */ /* 0x003fe20003800000 */
.L_x_10254:
[----:B------:R-:W-:Y:S01]  /*9ef0*/  HFMA2.MMA R101, -RZ, RZ, 0, 1.1920928955078125e-07 ;  /* 0x00000002ff657435 */ /* 0x000fe200000001ff */
[----:B------:R-:W-:-:S04]  /*9f00*/  IMAD.MOV.U32 R7, RZ, RZ, R100 ;  /* 0x000000ffff077224 */ /* 0x000fc800078e0064 */
[----:B------:R-:W-:-:S05]  /*9f10*/  FADD.FTZ R11, R96, R7 ;  /* 0x00000007600b7221 */ /* 0x000fca0000010000 */
[----:B------:R-:W-:-:S07]  /*9f20*/  MOV R110, R11 ;  /* 0x0000000b006e7202 */ /* 0x000fce0000000f00 */
[----:B------:R-:W-:Y:S05]  /*9f30*/  WARPSYNC.COLLECTIVE R99, `(.L_x_10255) ;  /* 0x0000000063087348 */ /* 0x000fea0003c00000 */
[----:B------:R0:W1:Y:S02]  /*9f40*/  SHFL.BFLY P2, R100, R110, R101, R112 ;  /* 0x0c0000656e647389 */ /* 0x0000640000040070 */
[----:B01----:R-:W-:Y:S01]  /*9f50*/  ENDCOLLECTIVE ;  /* 0x000000000000791b */ /* 0x003fe20003800000 */
.L_x_10255:
[----:B------:R-:W-:Y:S01]  /*9f60*/  HFMA2.MMA R101, -RZ, RZ, 0, 2.384185791015625e-07 ;  /* 0x00000004ff657435 */ /* 0x000fe200000001ff */
[----:B------:R-:W-:-:S04]  /*9f70*/  IMAD.MOV.U32 R10, RZ, RZ, R100 ;  /* 0x000000ffff0a7224 */ /* 0x000fc800078e0064 */
[----:B------:R-:W-:-:S05]  /*9f80*/  FADD.FTZ R95, R11, R10 ;  /* 0x0000000a0b5f7221 */ /* 0x000fca0000010000 */
[----:B------:R-:W-:-:S07]  /*9f90*/  MOV R110, R95 ;  /* 0x0000005f006e7202 */ /* 0x000fce0000000f00 */
[----:B------:R-:W-:Y:S05]  /*9fa0*/  WARPSYNC.COLLECTIVE R99, `(.L_x_10256) ;  /* 0x0000000063087348 */ /* 0x000fea0003c00000 */
[----:B------:R0:W1:Y:S02]  /*9fb0*/  SHFL.BFLY P2, R100, R110, R101, R112 ;  /* 0x0c0000656e647389 */ /* 0x0000640000040070 */
[----:B01----:R-:W-:Y:S01]  /*9fc0*/  ENDCOLLECTIVE ;  /* 0x000000000000791b */ /* 0x003fe20003800000 */
.L_x_10256:
[----:B------:R-:W-:Y:S01]  /*9fd0*/  HFMA2.MMA R101, -RZ, RZ, 0, 4.76837158203125e-07 ;  /* 0x00000008ff657435 */ /* 0x000fe200000001ff */
[----:B------:R-:W-:-:S04]  /*9fe0*/  IMAD.MOV.U32 R10, RZ, RZ, R100 ;  /* 0x000000ffff0a7224 */ /* 0x000fc800078e0064 */
[----:B------:R-:W-:-:S05]  /*9ff0*/  FADD.FTZ R97, R95, R10 ;  /* 0x0000000a5f617221 */ /* 0x000fca0000010000 */
[----:B------:R-:W-:-:S07]  /*a000*/  MOV R110, R97 ;  /* 0x00000061006e7202 */ /* 0x000fce0000000f00 */
[----:B------:R-:W-:Y:S05]  /*a010*/  WARPSYNC.COLLECTIVE R99, `(.L_x_10257) ;  /* 0x0000000063087348 */ /* 0x000fea0003c00000 */
[----:B------:R0:W1:Y:S02]  /*a020*/  SHFL.BFLY P2, R100, R110, R101, R112 ;  /* 0x0c0000656e647389 */ /* 0x0000640000040070 */
[----:B01----:R-:W-:Y:S01]  /*a030*/  ENDCOLLECTIVE ;  /* 0x000000000000791b */ /* 0x003fe20003800000 */
.L_x_10257:
[----:B------:R-:W-:Y:S01]  /*a040*/  HFMA2.MMA R101, -RZ, RZ, 0, 9.5367431640625e-07 ;  /* 0x00000010ff657435 */ /* 0x000fe200000001ff */
[----:B------:R-:W-:-:S04]  /*a050*/  IMAD.MOV.U32 R10, RZ, RZ, R100 ;  /* 0x000000ffff0a7224 */ /* 0x000fc800078e0064 */
[----:B------:R-:W-:-:S05]  /*a060*/  FADD.FTZ R98, R97, R10 ;  /* 0x0000000a61627221 */ /* 0x000fca0000010000 */
[----:B------:R-:W-:-:S07]  /*a070*/  MOV R110, R98 ;  /* 0x00000062006e7202 */ /* 0x000fce0000000f00 */
[----:B------:R-:W-:Y:S05]  /*a080*/  WARPSYNC.COLLECTIVE R99, `(.L_x_10258) ;  /* 0x0000000063087348 */ /* 0x000fea0003c00000 */
[----:B------:R0:W1:Y:S02]  /*a090*/  SHFL.BFLY P2, R100, R110, R101, R112 ;  /* 0x0c0000656e647389 */ /* 0x0000640000040070 */
[----:B01----:R-:W-:Y:S01]  /*a0a0*/  ENDCOLLECTIVE ;  /* 0x000000000000791b */ /* 0x003fe20003800000 */
.L_x_10258:
[----:B------:R-:W-:Y:S01]  /*a0b0*/  HFMA2.MMA R101, -RZ, RZ, 0, 5.9604644775390625e-08 ;  /* 0x00000001ff657435 */ /* 0x000fe200000001ff */
[----:B------:R-:W-:-:S04]  /*a0c0*/  IMAD.MOV.U32 R7, RZ, RZ, R100 ;  /* 0x000000ffff077224 */ /* 0x000fc800078e0064 */
        /* <DEDUP_REMOVED lines=50> */
[----:B------:R-:W-:-:S07]  /*a3f0*/  MOV R110, R7 ;  /* 0x00000007006e7202 */ /* 0x000fce0000000f00 */
[----:B------:R-:W-:Y:S05]  /*a400*/  WARPSYNC.COLLECTIVE R99, `(.L_x_10259) ;  /* 0x0000000063087348 */ /* 0x000fea0003c00000 */
[----:B------:R0:W1:Y:S02]  /*a410*/  SHFL.BFLY P2, R100, R110, R101, R112 ;  /* 0x0c0000656e647389 */ /* 0x0000640000040070 */
[----:B01----:R-:W-:Y:S01]  /*a420*/  ENDCOLLECTIVE ;  /* 0x000000000000791b */ /* 0x003fe20003800000 */
.L_x_10259:
[----:B------:R-:W-:Y:S01]  /*a430*/  HFMA2.MMA R101, -RZ, RZ, 0, 1.1920928955078125e-07 ;  /* 0x00000002ff657435 */ /* 0x000fe200000001ff */
[----:B------:R-:W-:-:S04]  /*a440*/  IMAD.MOV.U32 R96, RZ, RZ, R100 ;  /* 0x000000ffff607224 */ /* 0x000fc800078e0064 */
[----:B------:R-:W-:-:S05]  /*a450*/  FADD.FTZ R96, R7, R96 ;  /* 0x0000006007607221 */ /* 0x000fca0000010000 */
[----:B------:R-:W-:-:S07]  /*a460*/  MOV R110, R96 ;  /* 0x00000060006e7202 */ /* 0x000fce0000000f00 */
[----:B------:R-:W-:Y:S05]  /*a470*/  WARPSYNC.COLLECTIVE R99, `(.L_x_10260) ;  /* 0x0000000063087348 */ /* 0x000fea0003c00000 */
[----:B------:R0:W1:Y:S02]  /*a480*/  SHFL.BFLY P2, R100, R110, R101, R112 ;  /* 0x0c0000656e647389 */ /* 0x0000640000040070 */
[----:B01----:R-:W-:Y:S01]  /*a490*/  ENDCOLLECTIVE ;  /* 0x000000000000791b */ /* 0x003fe20003800000 */
.L_x_10260:
[----:B------:R-:W-:Y:S01]  /*a4a0*/  HFMA2.MMA R101, -RZ, RZ, 0, 2.384185791015625e-07 ;  /* 0x00000004ff657435 */ /* 0x000fe200000001ff */
[----:B------:R-:W-:-:S04]  /*a4b0*/  IMAD.MOV.U32 R11, RZ, RZ, R100 ;  /* 0x000000ffff0b7224 */ /* 0x000fc800078e0064 */
[----:B------:R-:W-:-:S05]  /*a4c0*/  FADD.FTZ R11, R96, R11 ;  /* 0x0000000b600b7221 */ /* 0x000fca0000010000 */
[----:B------:R-:W-:-:S07]  /*a4d0*/  MOV R110, R11 ;  /* 0x0000000b006e7202 */ /* 0x000fce0000000f00 */
[----:B------:R-:W-:Y:S05]  /*a4e0*/  WARPSYNC.COLLECTIVE R99, `(.L_x_10261) ;  /* 0x0000000063087348 */ /* 0x000fea0003c00000 */
[----:B------:R0:W1:Y:S02]  /*a4f0*/  SHFL.BFLY P2, R100, R110, R101, R112 ;  /* 0x0c0000656e647389 */ /* 0x0000640000040070 */
[----:B01----:R-:W-:Y:S01]  /*a500*/  ENDCOLLECTIVE ;  /* 0x000000000000791b */ /* 0x003fe20003800000 */
.L_x_10261:
[----:B------:R-:W-:Y:S01]  /*a510*/  HFMA2.MMA R101, -RZ, RZ, 0, 4.76837158203125e-07 ;  /* 0x00000008ff657435 */ /* 0x000fe200000001ff */
[----:B------:R-:W-:-:S04]  /*a520*/  IMAD.MOV.U32 R98, RZ, RZ, R100 ;  /* 0x000000ffff627224 */ /* 0x000fc800078e0064 */
[----:B------:R-:W-:-:S05]  /*a530*/  FADD.FTZ R98, R11, R98 ;  /* 0x000000620b627221 */ /* 0x000fca0000010000 */
[----:B------:R-:W-:-:S07]  /*a540*/  MOV R110, R98 ;  /* 0x00000062006e7202 */ /* 0x000fce0000000f00 */
[----:B------:R-:W-:Y:S05]  /*a550*/  WARPSYNC.COLLECTIVE R99, `(.L_x_10262) ;  /* 0x0000000063087348 */ /* 0x000fea0003c00000 */
[----:B------:R0:W1:Y:S02]  /*a560*/  SHFL.BFLY P2, R100, R110, R101, R112 ;  /* 0x0c0000656e647389 */ /* 0x0000640000040070 */
[----:B01----:R-:W-:Y:S01]  /*a570*/  ENDCOLLECTIVE ;  /* 0x000000000000791b */ /* 0x003fe20003800000 */
.L_x_10262:
[----:B------:R-:W-:Y:S01]  /*a580*/  HFMA2.MMA R101, -RZ, RZ, 0, 9.5367431640625e-07 ;  /* 0x00000010ff657435 */ /* 0x000fe200000001ff */
[----:B------:R-:W-:-:S04]  /*a590*/  IMAD.MOV.U32 R95, RZ, RZ, R100 ;  /* 0x000000ffff5f7224 */ /* 0x000fc800078e0064 */
[----:B------:R-:W-:-:S05]  /*a5a0*/  FADD.FTZ R95, R98, R95 ;  /* 0x0000005f625f7221 */ /* 0x000fca0000010000 */
[----:B------:R-:W-:-:S07]  /*a5b0*/  MOV R110, R95 ;  /* 0x0000005f006e7202 */ /* 0x000fce0000000f00 */
[----:B------:R-:W-:Y:S05]  /*a5c0*/  WARPSYNC.COLLECTIVE R99, `(.L_x_10263) ;  /* 0x0000000063087348 */ /* 0x000fea0003c00000 */
[----:B------:R0:W1:Y:S02]  /*a5d0*/  SHFL.BFLY P2, R100, R110, R101, R112 ;  /* 0x0c0000656e647389 */ /* 0x0000640000040070 */
[----:B01----:R-:W-:Y:S01]  /*a5e0*/  ENDCOLLECTIVE ;  /* 0x000000000000791b */ /* 0x003fe20003800000 */
.L_x_10263:
[----:B------:R-:W-:Y:S05]  /*a5f0*/  BRA `(.L_x_10264) ;  /* 0xffffffec00387947 */ /* 0x000fea000383ffff */
.L_x_10265:
        /* <DEDUP_REMOVED lines=16> */
.L_x_23281:


//--------------------- .text._ZN10layer_norm13ln_fwd_kernelINS_13Kernel_traitsIf13__nv_bfloat16fS2_fjLj6144ELj1ELj1ELj8ELj16ENS_18Kernel_traits_baseILj6144EfS2_fS2_fjLj256EEEEELb1ELb0ELb1ELb0EEEvNS_9FwdParamsE --------------------------
	.section	.text._ZN10layer_norm13ln_fwd_kernelINS_13Kernel_traitsIf13__nv_bfloat16fS2_fjLj6144ELj1ELj1ELj8ELj16ENS_18Kernel_traits_baseILj6144EfS2_fS2_fjLj256EEEEELb1ELb0ELb1ELb0EEEvNS_9FwdParamsE,"ax",@progbits
	.align	128
        .global         _ZN10layer_norm13ln_fwd_kernelINS_13Kernel_traitsIf13__nv_bfloat16fS2_fjLj6144ELj1ELj1ELj8ELj16ENS_18Kernel_traits_baseILj6144EfS2_fS2_fjLj256EEEEELb1ELb0ELb1ELb0EEEvNS_9FwdParamsE
        .type           _ZN10layer_norm13ln_fwd_kernelINS_13Kernel_traitsIf13__nv_bfloat16fS2_fjLj6144ELj1ELj1ELj8ELj16ENS_18Kernel_traits_baseILj6144EfS2_fS2_fjLj256EEEEELb1ELb0ELb1ELb0EEEvNS_9FwdParamsE,@function
        .size           _ZN10layer_norm13ln_fwd_kernelINS_13Kernel_traitsIf13__nv_bfloat16fS2_fjLj6144ELj1ELj1ELj8ELj16ENS_18Kernel_traits_baseILj6144EfS2_fS2_fjLj256EEEEELb1ELb0ELb1ELb0EEEvNS_9FwdParamsE,(.L_x_23282 - _ZN10layer_norm13ln_fwd_kernelINS_13Kernel_traitsIf13__nv_bfloat16fS2_fjLj6144ELj1ELj1ELj8ELj16ENS_18Kernel_traits_baseILj6144EfS2_fS2_fjLj256EEEEELb1ELb0ELb1ELb0EEEvNS_9FwdParamsE)
        .other          _ZN10layer_norm13ln_fwd_kernelINS_13Kernel_traitsIf13__nv_bfloat16fS2_fjLj6144ELj1ELj1ELj8ELj16ENS_18Kernel_traits_baseILj6144EfS2_fS2_fjLj256EEEEELb1ELb0ELb1ELb0EEEvNS_9FwdParamsE,@"STO_CUDA_ENTRY STV_DEFAULT"
_ZN10layer_norm13ln_fwd_kernelINS_13Kernel_traitsIf13__nv_bfloat16fS2_fjLj6144ELj1ELj1ELj8ELj16ENS_18Kernel_traits_baseILj6144EfS2_fS2_fjLj256EEEEELb1ELb0ELb1ELb0EEEvNS_9FwdParamsE:
.text._ZN10layer_norm13ln_fwd_kernelINS_13Kernel_traitsIf13__nv_bfloat16fS2_fjLj6144ELj1ELj1ELj8ELj16ENS_18Kernel_traits_baseILj6144EfS2_fS2_fjLj256EEEEELb1ELb0ELb1ELb0EEEvNS_9FwdParamsE:
        /* <DEDUP_REMOVED lines=61> */
[----:B-1----:R-:W-:Y:S01]  /*03d0*/  SHF.R.S32.HI R3, RZ, 0x1f, R60 ;  /* 0x0000001fff037819 */ /* 0x002fe2000001143c */
[----:B------:R-:W-:Y:S01]  /*03e0*/  UIADD3 UR25, UR4, -0x4ab325aa, URZ ;  /* 0xb54cda5604197890 */ /* 0x000fe2000fffe03f */
[----:B------:R-:W-:Y:S02]  /*03f0*/  MOV R7, R111 ;  /* 0x0000006f00077202 */ /* 0x000fe40000000f00 */
[----:B------:R-:W-:Y:S01]  /*0400*/  LOP3.LUT R4, R13, UR23, R8, 0x96, !PT ;  /* 0x000000170d047c12 */ /* 0x000fe2000f8e9608 */
[----:B------:R-:W-:Y:S01]  /*0410*/  IMAD.WIDE.U32 R8, R9, -0x326172a9, RZ ;  /* 0xcd9e8d5709087825 */ /* 0x000fe200078e00ff */
[----:B------:R-:W-:Y:S01]  /*0420*/  LEA.HI R60, R3, R60, RZ, 0x3 ;  /* 0x0000003c033c7211 */ /* 0x000fe200078f18ff */
[----:B------:R-:W-:Y:S01]  /*0430*/  UIADD3 UR26, UR5, 0x646e171e, URZ ;  /* 0x646e171e051a7890 */ /* 0x000fe2000fffe03f */
[----:B------:R-:W-:Y:S01]  /*0440*/  LOP3.LUT R3, R7, 0xff, RZ, 0x3c, !PT ;  /* 0x000000ff07037812 */ /* 0x000fe200078e3cff */
        /* <DEDUP_REMOVED lines=14> */
[----:B------:R-:W-:Y:S02]  /*0530*/  UIADD3 UR30, UR5, -0x24c28bd8, URZ ;  /* 0xdb3d7428051e7890 */ /* 0x000fe4000fffe03f */
[----:B------:R-:W-:Y:S02]  /*0540*/  UIADD3 UR31, UR4, -0x700cb87f, URZ ;  /* 0x8ff34781041f7890 */ /* 0x000fe4000fffe03f */
[----:B------:R-:W-:Y:S01]  /*0550*/  UIADD3 UR32, UR5, -0x695add53, URZ ;  /* 0x96a522ad05207890 */ /* 0x000fe2000fffe03f */
[----:B------:R-:W-:Y:S01]  /*0560*/  ISETP.GE.U32.AND P0, PT, R3, 0x300, PT ;  /* 0x000003000300780c */ /* 0x000fe20003f06070 */
[----:B------:R-:W-:Y:S01]  /*0570*/  IMAD.HI.U32 R61, R62, -0x2daee0ad, RZ ;  /* 0xd2511f533e3d7827 */ /* 0x000fe200078e00ff */
[----:B------:R-:W-:Y:S02]  /*0580*/  P2R R112, PR, RZ, 0x10 ;  /* 0x00000010ff707803 */ /* 0x000fe40000000000 */
        /* <DEDUP_REMOVED lines=18> */
.L_x_10267:
[----:B------:R-:W-:Y:S05]  /*06b0*/  BSYNC B0 ;  /* 0x0000000000007941 */ /* 0x000fea0003800000 */
.L_x_10266:
        /* <DEDUP_REMOVED lines=18> */
.L_x_10269:
[----:B------:R-:W-:Y:S05]  /*07e0*/  BSYNC B0 ;  /* 0x0000000000007941 */ /* 0x000fea0003800000 */
.L_x_10268:
        /* <DEDUP_REMOVED lines=17> */
.L_x_10271:
[----:B------:R-:W-:Y:S05]  /*0900*/  BSYNC B0 ;  /* 0x0000000000007941 */ /* 0x000fea0003800000 */
.L_x_10270:
[----:B------:R-:W-:Y:S01]  /*0910*/  ULDC UR8, c[0x0][0x214] ;  /* 0x0000850000087ab9 */ /* 0x000fe20000000800 */
[----:B------:R-:W-:Y:S02]  /*0920*/  LOP3.LUT R10, R61, UR30, R10, 0x96, !PT ;  /* 0x0000001e3d0a7c12 */ /* 0x000fe4000f8e960a */
[----:B------:R-:W-:-:S13]  /*0930*/  ISETP.GE.AND P2, PT, R110, UR8, PT ;  /* 0x000000086e007c0c */ /* 0x000fda000bf46270 */
[----:B------:R-:W-:Y:S05]  /*0940*/  @P2 EXIT ;  /* 0x000000000000294d */ /* 0x000fea0003800000 */
[----:B------:R-:W-:Y:S01]  /*0950*/  SHF.R.S32.HI R60, RZ, 0x3, R60 ;  /* 0x00000003ff3c7819 */ /* 0x000fe2000001143c */
[C---:B------:R-:W-:Y:S01]  /*0960*/  IMAD.SHL.U32 R7, R0.reuse, 0x20, RZ ;  /* 0x0000002000077824 */ /* 0x040fe200078e00ff */
[----:B012---:R-:W-:Y:S01]  /*0970*/  LOP3.LUT R5, R0, 0xe0, RZ, 0xc0, !PT ;  /* 0x000000e000057812 */ /* 0x007fe200078ec0ff */
[----:B------:R-:W-:Y:S01]  /*0980*/  IMAD R11, R62, -0x2daee0ad, RZ ;  /* 0xd2511f533e0b7824 */ /* 0x000fe200078e02ff */
[----:B------:R-:W-:Y:S01]  /*0990*/  LOP3.LUT R4, R60, 0xff, RZ, 0xc0, !PT ;  /* 0x000000ff3c047812 */ /* 0x000fe200078ec0ff */
[----:B------:R-:W-:Y:S01]  /*09a0*/  IMAD.HI.U32 R8, R64, -0x2daee0ad, RZ ;  /* 0xd2511f5340087827 */ /* 0x000fe200078e00ff */
[----:B------:R-:W-:Y:S01]  /*09b0*/  SHF.R.U32.HI R60, RZ, 0x3, R60 ;  /* 0x00000003ff3c7819 */ /* 0x000fe2000001163c */
[----:B------:R-:W-:Y:S01]  /*09c0*/  HFMA2.MMA R116, -RZ, RZ, 0, 5.9604644775390625e-08 ;  /* 0x00000001ff747435 */ /* 0x000fe200000001ff */
[----:B------:R-:W-:Y:S01]  /*09d0*/  VIADDMNMX R5, R4, -R5, RZ, !PT ;  /* 0x8000000504057246 */ /* 0x000fe200078001ff */
[----:B------:R-:W-:Y:S01]  /*09e0*/  IMAD R61, R63, -0x326172a9, RZ ;  /* 0xcd9e8d573f3d7824 */ /* 0x000fe200078e02ff */
[----:B------:R-:W-:Y:S01]  /*09f0*/  LOP3.LUT R60, R60, 0x1fffffe0, RZ, 0xc0, !PT ;  /* 0x1fffffe03c3c7812 */ /* 0x000fe200078ec0ff */
[----:B------:R-:W-:Y:S01]  /*0a00*/  ULDC.U8 UR8, c[0x0][0x2a0] ;  /* 0x0000a80000087ab9 */ /* 0x000fe20000000000 */
[----:B------:R-:W-:Y:S01]  /*0a10*/  VIMNMX R5, R5, 0x20, PT ;  /* 0x0000002005057848 */ /* 0x000fe20003fe0100 */
[----:B------:R-:W-:Y:S01]  /*0a20*/  ULDC UR9, c[0x0][0x294] ;  /* 0x0000a50000097ab9 */ /* 0x000fe20000000800 */
[----:B------:R-:W-:Y:S01]  /*0a30*/  LOP3.LUT R7, R7, 0x3e0, RZ, 0xc0, !PT ;  /* 0x000003e007077812 */ /* 0x000fe200078ec0ff */
[----:B------:R-:W-:Y:S01]  /*0a40*/  ULDC UR12, c[0x0][0x290] ;  /* 0x0000a400000c7ab9 */ /* 0x000fe20000000800 */
[----:B------:R-:W-:Y:S01]  /*0a50*/  IADD3 R5, R5, R60, RZ ;  /* 0x0000003c05057210 */ /* 0x000fe20007ffe0ff */
[----:B------:R-:W-:Y:S01]  /*0a60*/  UISETP.NE.AND UP0, UPT, UR8, URZ, UPT ;  /* 0x0000003f0800728c */ /* 0x000fe2000bf05270 */
[----:B------:R-:W-:Y:S01]  /*0a70*/  VIADDMNMX R7, R4, -R7, RZ, !PT ;  /* 0x8000000704077246 */ /* 0x000fe200078001ff */
[----:B------:R-:W-:Y:S01]  /*0a80*/  IMAD.HI.U32 R4, R10, -0x326172a9, RZ ;  /* 0xcd9e8d570a047827 */ /* 0x000fe200078e00ff */
[----:B------:R-:W-:Y:S01]  /*0a90*/  LOP3.LUT R6, R6, 0x3, RZ, 0xc0, !PT ;  /* 0x0000000306067812 */ /* 0x000fe200078ec0ff */
[----:B------:R-:W-:Y:S01]  /*0aa0*/  ULDC.64 UR10, c[0x0][0x298] ;  /* 0x0000a600000a7ab9 */ /* 0x000fe20000000a00 */
[----:B------:R-:W-:Y:S01]  /*0ab0*/  VIMNMX R9, R7, 0x20, PT ;  /* 0x0000002007097848 */ /* 0x000fe20003fe0100 */
[----:B------:R-:W-:Y:S01]  /*0ac0*/  IMAD.SHL.U32 R5, R5, 0x8, RZ ;  /* 0x0000000805057824 */ /* 0x000fe200078e00ff */
[----:B------:R-:W-:Y:S01]  /*0ad0*/  LOP3.LUT R4, R4, UR31, R61, 0x96, !PT ;  /* 0x0000001f04047c12 */ /* 0x000fe2000f8e963d */
[----:B------:R-:W-:-:S03]  /*0ae0*/  ULDC.64 UR14, c[0x0][0x210] ;  /* 0x00008400000e7ab9 */ /* 0x000fc60000000a00 */
[----:B------:R-:W-:Y:S02]  /*0af0*/  I2FP.F32.U32 R7, R5 ;  /* 0x0000000500077245 */ /* 0x000fe40000201000 */
[----:B------:R-:W-:Y:S01]  /*0b00*/  LOP3.LUT R5, R8, UR32, R11, 0x96, !PT ;  /* 0x0000002008057c12 */ /* 0x000fe2000f8e960b */
[----:B------:R-:W-:Y:S02]  /*0b10*/  IMAD.IADD R11, R60, 0x1, R9 ;  /* 0x000000013c0b7824 */ /* 0x000fe400078e0209 */
[----:B------:R-:W-:Y:S01]  /*0b20*/  IMAD R8, R10, -0x326172a9, RZ ;  /* 0xcd9e8d570a087824 */ /* 0x000fe200078e02ff */
[----:B------:R-:W0:Y:S01]  /*0b30*/  MUFU.RCP R7, R7 ;  /* 0x0000000700077308 */ /* 0x000e220000001000 */
[----:B------:R-:W-:Y:S02]  /*0b40*/  IMAD R10, R64, -0x2daee0ad, RZ ;  /* 0xd2511f53400a7824 */ /* 0x000fe400078e02ff */
[----:B------:R-:W-:Y:S02]  /*0b50*/  IMAD.MOV.U32 R9, RZ, RZ, RZ ;  /* 0x000000ffff097224 */ /* 0x000fe400078e00ff */
[----:B------:R-:W-:-:S07]  /*0b60*/  IMAD.SHL.U32 R11, R11, 0x8, RZ ;  /* 0x000000080b0b7824 */ /* 0x000fce00078e00ff */
.L_x_10505:
[----:B012---:R-:W1:Y:S08]  /*0b70*/  LDC.64 R96, c[0x0][0x280] ;  /* 0x0000a000ff607b82 */ /* 0x007e700000000a00 */
[----:B------:R-:W2:Y:S01]  /*0b80*/  LDC R115, c[0x0][0x218] ;  /* 0x00008600ff737b82 */ /* 0x000ea20000000800 */
[----:B-1----:R-:W-:-:S07]  /*0b90*/  IMAD.WIDE R98, R110, 0x4, R96 ;  /* 0x000000046e627825 */ /* 0x002fce00078e0260 */
[----:B------:R-:W1:Y:S01]  /*0ba0*/  LDC.64 R96, c[0x0][0x288] ;  /* 0x0000a200ff607b82 */ /* 0x000e620000000a00 */
[----:B------:R-:W3:Y:S01]  /*0bb0*/  LDG.E R117, desc[UR6][R98.64] ;  /* 0x0000000662757981 */ /* 0x000ee2000c1e1900 */
[----:B-1----:R-:W-:-:S05]  /*0bc0*/  IMAD.WIDE R96, R110, 0x4, R96 ;  /* 0x000000046e607825 */ /* 0x002fca00078e0260 */
[----:B-----5:R1:W5:Y:S01]  /*0bd0*/  LDG.E R113, desc[UR6][R96.64] ;  /* 0x0000000660717981 */ /* 0x020362000c1e1900 */
[----:B--2---:R-:W-:Y:S01]  /*0be0*/  IMAD R114, R110, R115, RZ ;  /* 0x000000736e727224 */ /* 0x004fe200078e02ff */
[----:B------:R-:W-:Y:S04]  /*0bf0*/  BSSY B0, `(.L_x_10272) ;  /* 0x0000322000007945 */ /* 0x000fe80003800000 */
[----:B------:R-:W-:-:S04]  /*0c00*/  SHF.R.S32.HI R119, RZ, 0x1f, R114 ;  /* 0x0000001fff777819 */ /* 0x000fc80000011472 */
[----:B------:R-:W-:Y:S01]  /*0c10*/  LEA.HI R114, R119, R114, RZ, 0x3 ;  /* 0x0000007277727211 */ /* 0x000fe200078f18ff */
[----:B------:R-:W-:Y:S01]  /*0c20*/  IMAD.MOV.U32 R119, RZ, RZ, RZ ;  /* 0x000000ffff777224 */ /* 0x000fe200078e00ff */
[----:B---3--:R-:W-:-:S13]  /*0c30*/  ISETP.GE.AND P2, PT, R117, 0x1, PT ;  /* 0x000000017500780c */ /* 0x008fda0003f46270 */
[----:B------:R-:W-:-:S05]  /*0c40*/  @P2 IADD3 R118, R117, -0x1, RZ ;  /* 0xffffffff75762810 */ /* 0x000fca0007ffe0ff */
[----:B------:R-:W-:-:S05]  /*0c50*/  @P2 IMAD R118, R118, R115, RZ ;  /* 0x0000007376762224 */ /* 0x000fca00078e02ff */
[----:B------:R-:W-:-:S04]  /*0c60*/  @P2 SHF.R.S32.HI R99, RZ, 0x1f, R118 ;  /* 0x0000001fff632819 */ /* 0x000fc80000011476 */
[----:B------:R-:W-:Y:S02]  /*0c70*/  @P2 LEA.HI R98, R99, R118, RZ, 0x3 ;  /* 0x0000007663622211 */ /* 0x000fe400078f18ff */
[----:B------:R-:W-:Y:S02]  /*0c80*/  LEA.HI.SX32 R118, R114, R111, 0x1d ;  /* 0x0000006f72767211 */ /* 0x000fe400078feaff */
[----:B------:R-:W-:Y:S02]  /*0c90*/  @P2 LOP3.LUT R111, R0, 0xff, RZ, 0xc0, !PT ;  /* 0x000000ff006f2812 */ /* 0x000fe400078ec0ff */
[----:B------:R-:W-:Y:S02]  /*0ca0*/  SHF.R.S32.HI R114, RZ, 0x1f, R110 ;  /* 0x0000001fff727819 */ /* 0x000fe4000001146e */
[----:B------:R-:W-:Y:S01]  /*0cb0*/  @P2 LEA.HI.SX32 R119, R98, R111, 0x1d ;  /* 0x0000006f62772211 */ /* 0x000fe200078feaff */
[----:B-1----:R-:W-:Y:S06]  /*0cc0*/  @!P1 BRA `(.L_x_10273) ;  /* 0x0000003000509947 */ /* 0x002fec0003800000 */
[----:B------:R-:W1:Y:S08]  /*0cd0*/  LDC.64 R96, c[0x0][0x230] ;  /* 0x00008c00ff607b82 */ /* 0x000e700000000a00 */
[----:B------:R-:W2:Y:S01]  /*0ce0*/  @P2 LDC.64 R74, c[0x0][0x220] ;  /* 0x00008800ff4a2b82 */ /* 0x000ea20000000a00 */
[----:B-1----:R-:W-:-:S04]  /*0cf0*/  ISETP.NE.U32.AND P3, PT, R96, RZ, PT ;  /* 0x000000ff6000720c */ /* 0x002fc80003f65070 */
[----:B------:R-:W-:-:S13]  /*0d00*/  ISETP.NE.AND.EX P3, PT, R97, RZ, PT, P3 ;  /* 0x000000ff6100720c */ /* 0x000fda0003f65330 */
[----:B------:R-:W1:Y:S01]  /*0d10*/  @P3 LDC.64 R72, c[0x0][0x230] ;  /* 0x00008c00ff483b82 */ /* 0x000e620000000a00 */
[----:B--2---:R-:W-:-:S05]  /*0d20*/  @P2 IMAD.WIDE.U32 R74, R119, 0x10, R74 ;  /* 0x00000010774a2825 */ /* 0x004fca00078e004a */
[----:B------:R2:W5:Y:S01]  /*0d30*/  @P2 LDG.E.128 R64, desc[UR6][R74.64] ;  /* 0x000000064a402981 */ /* 0x000562000c1e1d00 */
[----:B-1----:R-:W-:-:S05]  /*0d40*/  @P3 IMAD.WIDE.U32 R76, R118, 0x20, R72 ;  /* 0x00000020764c3825 */ /* 0x002fca00078e0048 */
[----:B------:R-:W3:Y:S04]  /*0d50*/  @P3 LDG.E.128 R60, desc[UR6][R76.64] ;  /* 0x000000064c3c3981 */ /* 0x000ee8000c1e1d00 */
[----:B------:R2:W5:Y:S01]  /*0d60*/  @P3 LDG.E.128 R68, desc[UR6][R76.64+0x10] ;  /* 0x000010064c443981 */ /* 0x000562000c1e1d00 */
[----:B------:R-:W-:Y:S01]  /*0d70*/  ISETP.GT.AND P4, PT, R117, RZ, PT ;  /* 0x000000ff7500720c */ /* 0x000fe20003f84270 */
[----:B------:R-:W-:-:S12]  /*0d80*/  BSSY B1, `(.L_x_10274) ;  /* 0x000005c000017945 */ /* 0x000fd80003800000 */
[----:B------:R-:W-:-:S04]  /*0d90*/  @!P4 ISETP.NE.U32.AND P5, PT, R96, RZ, PT ;  /* 0x000000ff6000c20c */ /* 0x000fc80003fa5070 */
[----:B------:R-:W-:Y:S01]  /*0da0*/  @!P4 ISETP.NE.AND.EX P5, PT, R97, RZ, PT, P5 ;  /* 0x000000ff6100c20c */ /* 0x000fe20003fa5350 */
[----:B------:R-:W-:-:S03]  /*0db0*/  @!P4 IMAD.MOV.U32 R79, RZ, RZ, R6 ;  /* 0x000000ffff4fc224 */ /* 0x000fc600078e0006 */
[----:B---3--:R-:W-:Y:S01]  /*0dc0*/  @!P4 FSEL R72, R60, RZ, P5 ;  /* 0x000000ff3c48c208 */ /* 0x008fe20002800000 */
[----:B--2---:R-:W-:Y:S08]  /*0dd0*/  @!P4 BRA `(.L_x_10275) ;  /* 0x000000040058c947 */ /* 0x004ff00003800000 */
        /* <DEDUP_REMOVED lines=12> */
.L_x_10277:
[----:B------:R-:W-:-:S07]  /*0ea0*/  IMAD.MOV.U32 R78, RZ, RZ, R8 ;  /* 0x000000ffff4e7224 */ /* 0x000fce00078e0008 */
.L_x_10278:
[----:B------:R-:W-:Y:S05]  /*0eb0*/  BSYNC B2 ;  /* 0x0000000000027941 */ /* 0x000fea0003800000 */
.L_x_10276:
        /* <DEDUP_REMOVED lines=16> */
.L_x_10282:
[----:B------:R-:W-:Y:S05]  /*0fc0*/  BSYNC B3 ;  /* 0x0000000000037941 */ /* 0x000fea0003800000 */
.L_x_10281:
        /* <DEDUP_REMOVED lines=44> */
.L_x_10280:
[----:B------:R-:W-:Y:S05]  /*1290*/  BSYNC B2 ;  /* 0x0000000000027941 */ /* 0x000fea0003800000 */
.L_x_10279:
        /* <DEDUP_REMOVED lines=10> */
.L_x_10275:
[----:B------:R-:W-:Y:S05]  /*1340*/  BSYNC B1 ;  /* 0x0000000000017941 */ /* 0x000fea0003800000 */
.L_x_10274:
        /* <DEDUP_REMOVED lines=18> */
.L_x_10286:
[----:B------:R-:W-:-:S07]  /*1470*/  IMAD.MOV.U32 R6, RZ, RZ, R8 ;  /* 0x000000ffff067224 */ /* 0x000fce00078e0008 */
.L_x_10287:
[----:B------:R-:W-:Y:S05]  /*1480*/  BSYNC B2 ;  /* 0x0000000000027941 */ /* 0x000fea0003800000 */
.L_x_10285:
        /* <DEDUP_REMOVED lines=16> */
.L_x_10291:
[----:B------:R-:W-:Y:S05]  /*1590*/  BSYNC B3 ;  /* 0x0000000000037941 */ /* 0x000fea0003800000 */
.L_x_10290:
        /* <DEDUP_REMOVED lines=44> */
.L_x_10289:
[----:B------:R-:W-:Y:S05]  /*1860*/  BSYNC B2 ;  /* 0x0000000000027941 */ /* 0x000fea0003800000 */
.L_x_10288:
        /* <DEDUP_REMOVED lines=11> */
.L_x_10284:
[----:B------:R-:W-:Y:S05]  /*1920*/  BSYNC B1 ;  /* 0x0000000000017941 */ /* 0x000fea0003800000 */
.L_x_10283:
        /* <DEDUP_REMOVED lines=18> */
.L_x_10295:
[----:B------:R-:W-:-:S07]  /*1a50*/  IMAD.MOV.U32 R6, RZ, RZ, R8 ;  /* 0x000000ffff067224 */ /* 0x000fce00078e0008 */
.L_x_10296:
[----:B------:R-:W-:Y:S05]  /*1a60*/  BSYNC B2 ;  /* 0x0000000000027941 */ /* 0x000fea0003800000 */
.L_x_10294:
        /* <DEDUP_REMOVED lines=16> */
.L_x_10300:
[----:B------:R-:W-:Y:S05]  /*1b70*/  BSYNC B3 ;  /* 0x0000000000037941 */ /* 0x000fea0003800000 */
.L_x_10299:
        /* <DEDUP_REMOVED lines=44> */
.L_x_10298:
[----:B------:R-:W-:Y:S05]  /*1e40*/  BSYNC B2 ;  /* 0x0000000000027941 */ /* 0x000fea0003800000 */
.L_x_10297:
        /* <DEDUP_REMOVED lines=10> */
.L_x_10293:
[----:B------:R-:W-:Y:S05]  /*1ef0*/  BSYNC B1 ;  /* 0x0000000000017941 */ /* 0x000fea0003800000 */
.L_x_10292:
        /* <DEDUP_REMOVED lines=18> */
.L_x_10304:
[----:B------:R-:W-:-:S07]  /*2020*/  IMAD.MOV.U32 R6, RZ, RZ, R8 ;  /* 0x000000ffff067224 */ /* 0x000fce00078e0008 */
.L_x_10305:
[----:B------:R-:W-:Y:S05]  /*2030*/  BSYNC B2 ;  /* 0x0000000000027941 */ /* 0x000fea0003800000 */
.L_x_10303:
        /* <DEDUP_REMOVED lines=16> */
.L_x_10309:
[----:B------:R-:W-:Y:S05]  /*2140*/  BSYNC B3 ;  /* 0x0000000000037941 */ /* 0x000fea0003800000 */
.L_x_10308:
        /* <DEDUP_REMOVED lines=44> */
.L_x_10307:
[----:B------:R-:W-:Y:S05]  /*2410*/  BSYNC B2 ;  /* 0x0000000000027941 */ /* 0x000fea0003800000 */
.L_x_10306:
        /* <DEDUP_REMOVED lines=11> */
.L_x_10302:
[----:B------:R-:W-:Y:S05]  /*24d0*/  BSYNC B1 ;  /* 0x0000000000017941 */ /* 0x000fea0003800000 */
.L_x_10301:
        /* <DEDUP_REMOVED lines=18> */
.L_x_10313:
[----:B------:R-:W-:-:S07]  /*2600*/  IMAD.MOV.U32 R6, RZ, RZ, R8 ;  /* 0x000000ffff067224 */ /* 0x000fce00078e0008 */
.L_x_10314:
[----:B------:R-:W-:Y:S05]  /*2610*/  BSYNC B2 ;  /* 0x0000000000027941 */ /* 0x000fea0003800000 */
.L_x_10312:
        /* <DEDUP_REMOVED lines=16> */
.L_x_10318:
[----:B------:R-:W-:Y:S05]  /*2720*/  BSYNC B3 ;  /* 0x0000000000037941 */ /* 0x000fea0003800000 */
.L_x_10317:
        /* <DEDUP_REMOVED lines=44> */
.L_x_10316:
[----:B------:R-:W-:Y:S05]  /*29f0*/  BSYNC B2 ;  /* 0x0000000000027941 */ /* 0x000fea0003800000 */
.L_x_10315:
        /* <DEDUP_REMOVED lines=10> */
.L_x_10311:
[----:B------:R-:W-:Y:S05]  /*2aa0*/  BSYNC B1 ;  /* 0x0000000000017941 */ /* 0x000fea0003800000 */
.L_x_10310:
        /* <DEDUP_REMOVED lines=18> */
.L_x_10322:
[----:B------:R-:W-:-:S07]  /*2bd0*/  IMAD.MOV.U32 R6, RZ, RZ, R8 ;  /* 0x000000ffff067224 */ /* 0x000fce00078e0008 */
.L_x_10323:
[----:B------:R-:W-:Y:S05]  /*2be0*/  BSYNC B2 ;  /* 0x0000000000027941 */ /* 0x000fea0003800000 */
.L_x_10321:
        /* <DEDUP_REMOVED lines=16> */
.L_x_10327:
[----:B------:R-:W-:Y:S05]  /*2cf0*/  BSYNC B3 ;  /* 0x0000000000037941 */ /* 0x000fea0003800000 */
.L_x_10326:
        /* <DEDUP_REMOVED lines=39> */
[----:B------:R-:W-:Y:S01]  /*2f70*/  IMAD.WIDE.U32 R78, R78, -0x2daee0ad, RZ ;  /* 0xd2511f534e4e7825 */ /* 0x000fe200078e00ff */
[----:B------:R-:W-:-:S03]  /*2f80*/  MOV R8, R120 ;  /* 0x0000007800087202 */ /* 0x000fc60000000f00 */
[----:B------:R-:W-:Y:S01]  /*2f90*/  IMAD.MOV.U32 R10, RZ, RZ, R78 ;  /* 0x000000ffff0a7224 */ /* 0x000fe200078e004e */
[----:B------:R-:W-:Y:S01]  /*2fa0*/  LOP3.LUT R5, R79, UR32, R98, 0x96, !PT ;  /* 0x000000204f057c12 */ /* 0x000fe2000f8e9662 */
[----:B------:R-:W-:-:S07]  /*2fb0*/  IMAD.MOV.U32 R79, RZ, RZ, RZ ;  /* 0x000000ffff4f7224 */ /* 0x000fce00078e00ff */
.L_x_10325:
[----:B------:R-:W-:Y:S05]  /*2fc0*/  BSYNC B2 ;  /* 0x0000000000027941 */ /* 0x000fea0003800000 */
.L_x_10324:
        /* <DEDUP_REMOVED lines=11> */
.L_x_10320:
[----:B------:R-:W-:Y:S05]  /*3080*/  BSYNC B1 ;  /* 0x0000000000017941 */ /* 0x000fea0003800000 */
.L_x_10319:
        /* <DEDUP_REMOVED lines=18> */
.L_x_10331:
[----:B------:R-:W-:-:S07]  /*31b0*/  IMAD.MOV.U32 R6, RZ, RZ, R8 ;  /* 0x000000ffff067224 */ /* 0x000fce00078e0008 */
.L_x_10332:
[----:B------:R-:W-:Y:S05]  /*31c0*/  BSYNC B2 ;  /* 0x0000000000027941 */ /* 0x000fea0003800000 */
.L_x_10330:
        /* <DEDUP_REMOVED lines=16> */
.L_x_10336:
[----:B------:R-:W-:Y:S05]  /*32d0*/  BSYNC B3 ;  /* 0x0000000000037941 */ /* 0x000fea0003800000 */
.L_x_10335:
        /* <DEDUP_REMOVED lines=44> */
.L_x_10334:
[----:B------:R-:W-:Y:S05]  /*35a0*/  BSYNC B2 ;  /* 0x0000000000027941 */ /* 0x000fea0003800000 */
.L_x_10333:
        /* <DEDUP_REMOVED lines=10> */
.L_x_10329:
[----:B------:R-:W-:Y:S05]  /*3650*/  BSYNC B1 ;  /* 0x0000000000017941 */ /* 0x000fea0003800000 */
.L_x_10328:
        /* <DEDUP_REMOVED lines=18> */
.L_x_10340:
[----:B------:R-:W-:-:S07]  /*3780*/  IMAD.MOV.U32 R79, RZ, RZ, R8 ;  /* 0x000000ffff4f7224 */ /* 0x000fce00078e0008 */
.L_x_10341:
[----:B------:R-:W-:Y:S05]  /*3790*/  BSYNC B2 ;  /* 0x0000000000027941 */ /* 0x000fea0003800000 */
.L_x_10339:
        /* <DEDUP_REMOVED lines=16> */
.L_x_10345:
[----:B------:R-:W-:Y:S05]  /*38a0*/  BSYNC B3 ;  /* 0x0000000000037941 */ /* 0x000fea0003800000 */
.L_x_10344:
        /* <DEDUP_REMOVED lines=43> */
[----:B------:R-:W-:-:S07]  /*3b60*/  LOP3.LUT R5, R97, UR32, R98, 0x96, !PT ;  /* 0x0000002061057c12 */ /* 0x000fce000f8e9662 */
.L_x_10343:
[----:B------:R-:W-:Y:S05]  /*3b70*/  BSYNC B2 ;  /* 0x0000000000027941 */ /* 0x000fea0003800000 */
.L_x_10342:
        /* <DEDUP_REMOVED lines=11> */
.L_x_10338:
[----:B------:R-:W-:Y:S05]  /*3c30*/  BSYNC B1 ;  /* 0x0000000000017941 */ /* 0x000fea0003800000 */
.L_x_10337:
[----:B------:R-:W1:Y:S01]  /*3c40*/  LDC.64 R96, c[0x0][0x238] ;  /* 0x00008e00ff607b82 */ /* 0x000e620000000a00 */
[----:B------:R-:W-:Y:S01]  /*3c50*/  BSSY B1, `(.L_x_10346) ;  /* 0x0000019000017945 */ /* 0x000fe20003800000 */
[----:B-1----:R-:W-:-:S05]  /*3c60*/  IMAD.WIDE.U32 R96, R118, 0x20, R96 ;  /* 0x0000002076607825 */ /* 0x002fca00078e0060 */
[----:B------:R1:W-:Y:S04]  /*3c70*/  STG.E.128 desc[UR6][R96.64], R72 ;  /* 0x0000004860007986 */ /* 0x0003e8000c101d06 */
[----:B------:R1:W-:Y:S01]  /*3c80*/  STG.E.128 desc[UR6][R96.64+0x10], R76 ;  /* 0x0000104c60007986 */ /* 0x0003e2000c101d06 */
[----:B------:R-:W-:Y:S05]  /*3c90*/  @!P2 BRA `(.L_x_10347) ;  /* 0x000000000050a947 */ /* 0x000fea0003800000 */
[----:B-1----:R-:W-:Y:S01]  /*3ca0*/  IMAD.U32 R96, R106, 0x10000, RZ ;  /* 0x000100006a607824 */ /* 0x002fe200078e00ff */
        /* <DEDUP_REMOVED lines=14> */
[----:B------:R-:W1:Y:S01]  /*3d90*/  LDC.64 R98, c[0x0][0x240] ;  /* 0x00009000ff627b82 */ /* 0x000e620000000a00 */
[----:B------:R-:W-:Y:S02]  /*3da0*/  LOP3.LUT R97, R123, R97, RZ, 0xfc, !PT ;  /* 0x000000617b617212 */ /* 0x000fe400078efcff */
[----:B------:R-:W-:Y:S01]  /*3db0*/  LOP3.LUT R96, R121, 0xff, R100, 0xf8, !PT ;  /* 0x000000ff79607812 */ /* 0x000fe200078ef864 */
[----:B-1----:R-:W-:-:S05]  /*3dc0*/  IMAD.WIDE.U32 R98, R119, 0x8, R98 ;  /* 0x0000000877627825 */ /* 0x002fca00078e0062 */
[----:B------:R2:W-:Y:S02]  /*3dd0*/  STG.E.64 desc[UR6][R98.64], R96 ;  /* 0x0000006062007986 */ /* 0x0005e4000c101b06 */
.L_x_10347:
[----:B------:R-:W-:Y:S05]  /*3de0*/  BSYNC B1 ;  /* 0x0000000000017941 */ /* 0x000fea0003800000 */
.L_x_10346:
[----:B------:R-:W-:Y:S01]  /*3df0*/  IADD3 R118, R118, 0x100, RZ ;  /* 0x0000010076767810 */ /* 0x000fe20007ffe0ff */
[----:B------:R-:W-:-:S07]  /*3e00*/  VIADD R119, R119, 0x100 ;  /* 0x0000010077777836 */ /* 0x000fce0000000000 */
.L_x_10273:
[----:B------:R-:W-:Y:S05]  /*3e10*/  BSYNC B0 ;  /* 0x0000000000007941 */ /* 0x000fea0003800000 */
.L_x_10272:
[----:B------:R-:W-:Y:S01]  /*3e20*/  ISETP.NE.AND P3, PT, R112, RZ, PT ;  /* 0x000000ff7000720c */ /* 0x000fe20003f65270 */
[----:B------:R-:W-:-:S12]  /*3e30*/  BSSY B0, `(.L_x_10348) ;  /* 0x0000316000007945 */ /* 0x000fd80003800000 */
[----:B------:R-:W-:Y:S05]  /*3e40*/  @!P3 BRA `(.L_x_10349) ;  /* 0x000000300050b947 */ /* 0x000fea0003800000 */
[----:B-12---:R-:W1:Y:S08]  /*3e50*/  LDC.64 R96, c[0x0][0x230] ;  /* 0x00008c00ff607b82 */ /* 0x006e700000000a00 */
        /* <DEDUP_REMOVED lines=28> */
.L_x_10353:
[----:B------:R-:W-:-:S07]  /*4020*/  IMAD.MOV.U32 R86, RZ, RZ, R8 ;  /* 0x000000ffff567224 */ /* 0x000fce00078e0008 */
.L_x_10354:
[----:B------:R-:W-:Y:S05]  /*4030*/  BSYNC B2 ;  /* 0x0000000000027941 */ /* 0x000fea0003800000 */
.L_x_10352:
        /* <DEDUP_REMOVED lines=16> */
.L_x_10358:
[----:B------:R-:W-:Y:S05]  /*4140*/  BSYNC B3 ;  /* 0x0000000000037941 */ /* 0x000fea0003800000 */
.L_x_10357:
        /* <DEDUP_REMOVED lines=44> */
.L_x_10356:
[----:B------:R-:W-:Y:S05]  /*4410*/  BSYNC B2 ;  /* 0x0000000000027941 */ /* 0x000fea0003800000 */
.L_x_10355:
        /* <DEDUP_REMOVED lines=10> */
.L_x_10351:
[----:B------:R-:W-:Y:S05]  /*44c0*/  BSYNC B1 ;  /* 0x0000000000017941 */ /* 0x000fea0003800000 */
.L_x_10350:
        /* <DEDUP_REMOVED lines=18> */
.L_x_10362:
[----:B------:R-:W-:-:S07]  /*45f0*/  IMAD.MOV.U32 R6, RZ, RZ, R8 ;  /* 0x000000ffff067224 */ /* 0x000fce00078e0008 */
.L_x_10363:
[----:B------:R-:W-:Y:S05]  /*4600*/  BSYNC B2 ;  /* 0x0000000000027941 */ /* 0x000fea0003800000 */
.L_x_10361:
        /* <DEDUP_REMOVED lines=16> */
.L_x_10367:
[----:B------:R-:W-:Y:S05]  /*4710*/  BSYNC B3 ;  /* 0x0000000000037941 */ /* 0x000fea0003800000 */
.L_x_10366:
        /* <DEDUP_REMOVED lines=44> */
.L_x_10365:
[----:B------:R-:W-:Y:S05]  /*49e0*/  BSYNC B2 ;  /* 0x0000000000027941 */ /* 0x000fea0003800000 */
.L_x_10364:
        /* <DEDUP_REMOVED lines=11> */
.L_x_10360:
[----:B------:R-:W-:Y:S05]  /*4aa0*/  BSYNC B1 ;  /* 0x0000000000017941 */ /* 0x000fea0003800000 */
.L_x_10359:
        /* <DEDUP_REMOVED lines=18> */
.L_x_10371:
[----:B------:R-:W-:-:S07]  /*4bd0*/  IMAD.MOV.U32 R6, RZ, RZ, R8 ;  /* 0x000000ffff067224 */ /* 0x000fce00078e0008 */
.L_x_10372:
[----:B------:R-:W-:Y:S05]  /*4be0*/  BSYNC B2 ;  /* 0x0000000000027941 */ /* 0x000fea0003800000 */
.L_x_10370:
        /* <DEDUP_REMOVED lines=16> */
.L_x_10376:
[----:B------:R-:W-:Y:S05]  /*4cf0*/  BSYNC B3 ;  /* 0x0000000000037941 */ /* 0x000fea0003800000 */
.L_x_10375:
        /* <DEDUP_REMOVED lines=44> */
.L_x_10374:
[----:B------:R-:W-:Y:S05]  /*4fc0*/  BSYNC B2 ;  /* 0x0000000000027941 */ /* 0x000fea0003800000 */
.L_x_10373:
        /* <DEDUP_REMOVED lines=10> */
.L_x_10369:
[----:B------:R-:W-:Y:S05]  /*5070*/  BSYNC B1 ;  /* 0x0000000000017941 */ /* 0x000fea0003800000 */
.L_x_10368:
        /* <DEDUP_REMOVED lines=18> */
.L_x_10380:
[----:B------:R-:W-:-:S07]  /*51a0*/  IMAD.MOV.U32 R6, RZ, RZ, R8 ;  /* 0x000000ffff067224 */ /* 0x000fce00078e0008 */
.L_x_10381:
[----:B------:R-:W-:Y:S05]  /*51b0*/  BSYNC B2 ;  /* 0x0000000000027941 */ /* 0x000fea0003800000 */
.L_x_10379:
        /* <DEDUP_REMOVED lines=16> */
.L_x_10385:
[----:B------:R-:W-:Y:S05]  /*52c0*/  BSYNC B3 ;  /* 0x0000000000037941 */ /* 0x000fea0003800000 */
.L_x_10384:
        /* <DEDUP_REMOVED lines=44> */
.L_x_10383:
[----:B------:R-:W-:Y:S05]  /*5590*/  BSYNC B2 ;  /* 0x0000000000027941 */ /* 0x000fea0003800000 */
.L_x_10382:
        /* <DEDUP_REMOVED lines=11> */
.L_x_10378:
[----:B------:R-:W-:Y:S05]  /*5650*/  BSYNC B1 ;  /* 0x0000000000017941 */ /* 0x000fea0003800000 */
.L_x_10377:
        /* <DEDUP_REMOVED lines=18> */
.L_x_10389:
[----:B------:R-:W-:-:S07]  /*5780*/  IMAD.MOV.U32 R6, RZ, RZ, R8 ;  /* 0x000000ffff067224 */ /* 0x000fce00078e0008 */
.L_x_10390:
[----:B------:R-:W-:Y:S05]  /*5790*/  BSYNC B2 ;  /* 0x0000000000027941 */ /* 0x000fea0003800000 */
.L_x_10388:
        /* <DEDUP_REMOVED lines=16> */
.L_x_10394:
[----:B------:R-:W-:Y:S05]  /*58a0*/  BSYNC B3 ;  /* 0x0000000000037941 */ /* 0x000fea0003800000 */
.L_x_10393:
        /* <DEDUP_REMOVED lines=44> */
.L_x_10392:
[----:B------:R-:W-:Y:S05]  /*5b70*/  BSYNC B2 ;  /* 0x0000000000027941 */ /* 0x000fea0003800000 */
.L_x_10391:
        /* <DEDUP_REMOVED lines=10> */
.L_x_10387:
[----:B------:R-:W-:Y:S05]  /*5c20*/  BSYNC B1 ;  /* 0x0000000000017941 */ /* 0x000fea0003800000 */
.L_x_10386:
        /* <DEDUP_REMOVED lines=18> */
.L_x_10398:
[----:B------:R-:W-:-:S07]  /*5d50*/  IMAD.MOV.U32 R6, RZ, RZ, R8 ;  /* 0x000000ffff067224 */ /* 0x000fce00078e0008 */
.L_x_10399:
[----:B------:R-:W-:Y:S05]  /*5d60*/  BSYNC B2 ;  /* 0x0000000000027941 */ /* 0x000fea0003800000 */
.L_x_10397:
        /* <DEDUP_REMOVED lines=16> */
.L_x_10403:
[----:B------:R-:W-:Y:S05]  /*5e70*/  BSYNC B3 ;  /* 0x0000000000037941 */ /* 0x000fea0003800000 */
.L_x_10402:
        /* <DEDUP_REMOVED lines=43> */
[----:B------:R-:W-:-:S11]  /*6130*/  HFMA2.MMA R87, -RZ, RZ, 0, 0 ;  /* 0x00000000ff577435 */ /* 0x000fd600000001ff */
.L_x_10401:
[----:B------:R-:W-:Y:S05]  /*6140*/  BSYNC B2 ;  /* 0x0000000000027941 */ /* 0x000fea0003800000 */
.L_x_10400:
        /* <DEDUP_REMOVED lines=11> */
.L_x_10396:
[----:B------:R-:W-:Y:S05]  /*6200*/  BSYNC B1 ;  /* 0x0000000000017941 */ /* 0x000fea0003800000 */
.L_x_10395:
        /* <DEDUP_REMOVED lines=18> */
.L_x_10407:
[----:B------:R-:W-:-:S07]  /*6330*/  MOV R6, R8 ;  /* 0x0000000800067202 */ /* 0x000fce0000000f00 */
.L_x_10408:
[----:B------:R-:W-:Y:S05]  /*6340*/  BSYNC B2 ;  /* 0x0000000000027941 */ /* 0x000fea0003800000 */
.L_x_10406:
        /* <DEDUP_REMOVED lines=16> */
.L_x_10412:
[----:B------:R-:W-:Y:S05]  /*6450*/  BSYNC B3 ;  /* 0x0000000000037941 */ /* 0x000fea0003800000 */
.L_x_10411:
        /* <DEDUP_REMOVED lines=44> */
.L_x_10410:
[----:B------:R-:W-:Y:S05]  /*6720*/  BSYNC B2 ;  /* 0x0000000000027941 */ /* 0x000fea0003800000 */
.L_x_10409:
        /* <DEDUP_REMOVED lines=10> */
.L_x_10405:
[----:B------:R-:W-:Y:S05]  /*67d0*/  BSYNC B1 ;  /* 0x0000000000017941 */ /* 0x000fea0003800000 */
.L_x_10404:
        /* <DEDUP_REMOVED lines=18> */
.L_x_10416:
[----:B------:R-:W-:-:S07]  /*6900*/  MOV R87, R8 ;  /* 0x0000000800577202 */ /* 0x000fce0000000f00 */
.L_x_10417:
[----:B------:R-:W-:Y:S05]  /*6910*/  BSYNC B2 ;  /* 0x0000000000027941 */ /* 0x000fea0003800000 */
.L_x_10415:
        /* <DEDUP_REMOVED lines=16> */
.L_x_10421:
[----:B------:R-:W-:Y:S05]  /*6a20*/  BSYNC B3 ;  /* 0x0000000000037941 */ /* 0x000fea0003800000 */
.L_x_10420:
        /* <DEDUP_REMOVED lines=44> */
.L_x_10419:
[----:B------:R-:W-:Y:S05]  /*6cf0*/  BSYNC B2 ;  /* 0x0000000000027941 */ /* 0x000fea0003800000 */
.L_x_10418:
        /* <DEDUP_REMOVED lines=11> */
.L_x_10414:
[----:B------:R-:W-:Y:S05]  /*6db0*/  BSYNC B1 ;  /* 0x0000000000017941 */ /* 0x000fea0003800000 */
.L_x_10413:
        /* <DEDUP_REMOVED lines=26> */
.L_x_10423:
[----:B------:R-:W-:Y:S05]  /*6f60*/  BSYNC B1 ;  /* 0x0000000000017941 */ /* 0x000fea0003800000 */
.L_x_10422:
[----:B------:R-:W-:Y:S01]  /*6f70*/  IADD3 R118, R118, 0x100, RZ ;  /* 0x0000010076767810 */ /* 0x000fe20007ffe0ff */
[----:B------:R-:W-:-:S07]  /*6f80*/  VIADD R119, R119, 0x100 ;  /* 0x0000010077777836 */ /* 0x000fce0000000000 */
.L_x_10349:
[----:B------:R-:W-:Y:S05]  /*6f90*/  BSYNC B0 ;  /* 0x0000000000007941 */ /* 0x000fea0003800000 */
.L_x_10348:
[----:B------:R-:W-:Y:S04]  /*6fa0*/  BSSY B0, `(.L_x_10424) ;  /* 0x0000312000007945 */ /* 0x000fe80003800000 */
        /* <DEDUP_REMOVED lines=14> */
[----:B------:R-:W-:Y:S02]  /*7090*/  @!P4 ISETP.NE.AND.EX P5, PT, R97, RZ, PT, P5 ;  /* 0x000000ff6100c20c */ /* 0x000fe40003fa5350 */
[----:B------:R-:W-:Y:S02]  /*70a0*/  @!P4 MOV R95, R6 ;  /* 0x00000006005fc202 */ /* 0x000fe40000000f00 */
[----:B---3--:R-:W-:Y:S01]  /*70b0*/  @!P4 FSEL R88, R60, RZ, P5 ;  /* 0x000000ff3c58c208 */ /* 0x008fe20002800000 */
[----:B--2---:R-:W-:Y:S08]  /*70c0*/  @!P4 BRA `(.L_x_10427) ;  /* 0x000000040058c947 */ /* 0x004ff00003800000 */
        /* <DEDUP_REMOVED lines=12> */
.L_x_10429:
[----:B------:R-:W-:-:S07]  /*7190*/  IMAD.MOV.U32 R94, RZ, RZ, R8 ;  /* 0x000000ffff5e7224 */ /* 0x000fce00078e0008 */
.L_x_10430:
[----:B------:R-:W-:Y:S05]  /*71a0*/  BSYNC B2 ;  /* 0x0000000000027941 */ /* 0x000fea0003800000 */
.L_x_10428:
        /* <DEDUP_REMOVED lines=16> */
.L_x_10434:
[----:B------:R-:W-:Y:S05]  /*72b0*/  BSYNC B3 ;  /* 0x0000000000037941 */ /* 0x000fea0003800000 */
.L_x_10433:
        /* <DEDUP_REMOVED lines=44> */
.L_x_10432:
[----:B------:R-:W-:Y:S05]  /*7580*/  BSYNC B2 ;  /* 0x0000000000027941 */ /* 0x000fea0003800000 */
.L_x_10431:
        /* <DEDUP_REMOVED lines=10> */
.L_x_10427:
[----:B------:R-:W-:Y:S05]  /*7630*/  BSYNC B1 ;  /* 0x0000000000017941 */ /* 0x000fea0003800000 */
.L_x_10426:
        /* <DEDUP_REMOVED lines=18> */
.L_x_10438:
[----:B------:R-:W-:-:S07]  /*7760*/  IMAD.MOV.U32 R6, RZ, RZ, R8 ;  /* 0x000000ffff067224 */ /* 0x000fce00078e0008 */
.L_x_10439:
[----:B------:R-:W-:Y:S05]  /*7770*/  BSYNC B2 ;  /* 0x0000000000027941 */ /* 0x000fea0003800000 */
.L_x_10437:
        /* <DEDUP_REMOVED lines=16> */
.L_x_10443:
[----:B------:R-:W-:Y:S05]  /*7880*/  BSYNC B3 ;  /* 0x0000000000037941 */ /* 0x000fea0003800000 */
.L_x_10442:
        /* <DEDUP_REMOVED lines=44> */
.L_x_10441:
[----:B------:R-:W-:Y:S05]  /*7b50*/  BSYNC B2 ;  /* 0x0000000000027941 */ /* 0x000fea0003800000 */
.L_x_10440:
        /* <DEDUP_REMOVED lines=11> */
.L_x_10436:
[----:B------:R-:W-:Y:S05]  /*7c10*/  BSYNC B1 ;  /* 0x0000000000017941 */ /* 0x000fea0003800000 */
.L_x_10435:
        /* <DEDUP_REMOVED lines=18> */
.L_x_10447:
[----:B------:R-:W-:-:S07]  /*7d40*/  IMAD.MOV.U32 R6, RZ, RZ, R8 ;  /* 0x000000ffff067224 */ /* 0x000fce00078e0008 */
.L_x_10448:
[----:B------:R-:W-:Y:S05]  /*7d50*/  BSYNC B2 ;  /* 0x0000000000027941 */ /* 0x000fea0003800000 */
.L_x_10446:
        /* <DEDUP_REMOVED lines=16> */
.L_x_10452:
[----:B------:R-:W-:Y:S05]  /*7e60*/  BSYNC B3 ;  /* 0x0000000000037941 */ /* 0x000fea0003800000 */
.L_x_10451:
        /* <DEDUP_REMOVED lines=44> */
.L_x_10450:
[----:B------:R-:W-:Y:S05]  /*8130*/  BSYNC B2 ;  /* 0x0000000000027941 */ /* 0x000fea0003800000 */
.L_x_10449:
        /* <DEDUP_REMOVED lines=10> */
.L_x_10445:
[----:B------:R-:W-:Y:S05]  /*81e0*/  BSYNC B1 ;  /* 0x0000000000017941 */ /* 0x000fea0003800000 */
.L_x_10444:
        /* <DEDUP_REMOVED lines=18> */
.L_x_10456:
[----:B------:R-:W-:-:S07]  /*8310*/  IMAD.MOV.U32 R6, RZ, RZ, R8 ;  /* 0x000000ffff067224 */ /* 0x000fce00078e0008 */
.L_x_10457:
[----:B------:R-:W-:Y:S05]  /*8320*/  BSYNC B2 ;  /* 0x0000000000027941 */ /* 0x000fea0003800000 */
.L_x_10455:
        /* <DEDUP_REMOVED lines=16> */
.L_x_10461:
[----:B------:R-:W-:Y:S05]  /*8430*/  BSYNC B3 ;  /* 0x0000000000037941 */ /* 0x000fea0003800000 */
.L_x_10460:
        /* <DEDUP_REMOVED lines=44> */
.L_x_10459:
[----:B------:R-:W-:Y:S05]  /*8700*/  BSYNC B2 ;  /* 0x0000000000027941 */ /* 0x000fea0003800000 */
.L_x_10458:
        /* <DEDUP_REMOVED lines=11> */
.L_x_10454:
[----:B------:R-:W-:Y:S05]  /*87c0*/  BSYNC B1 ;  /* 0x0000000000017941 */ /* 0x000fea0003800000 */
.L_x_10453:
        /* <DEDUP_REMOVED lines=18> */
.L_x_10465:
[----:B------:R-:W-:-:S07]  /*88f0*/  IMAD.MOV.U32 R6, RZ, RZ, R8 ;  /* 0x000000ffff067224 */ /* 0x000fce00078e0008 */
.L_x_10466:
[----:B------:R-:W-:Y:S05]  /*8900*/  BSYNC B2 ;  /* 0x0000000000027941 */ /* 0x000fea0003800000 */
.L_x_10464:
        /* <DEDUP_REMOVED lines=16> */
.L_x_10470:
[----:B------:R-:W-:Y:S05]  /*8a10*/  BSYNC B3 ;  /* 0x0000000000037941 */ /* 0x000fea0003800000 */
.L_x_10469:
        /* <DEDUP_REMOVED lines=44> */
.L_x_10468:
[----:B------:R-:W-:Y:S05]  /*8ce0*/  BSYNC B2 ;  /* 0x0000000000027941 */ /* 0x000fea0003800000 */
.L_x_10467:
        /* <DEDUP_REMOVED lines=10> */
.L_x_10463:
[----:B------:R-:W-:Y:S05]  /*8d90*/  BSYNC B1 ;  /* 0x0000000000017941 */ /* 0x000fea0003800000 */
.L_x_10462:
        /* <DEDUP_REMOVED lines=18> */
.L_x_10474:
[----:B------:R-:W-:-:S07]  /*8ec0*/  IMAD.MOV.U32 R6, RZ, RZ, R8 ;  /* 0x000000ffff067224 */ /* 0x000fce00078e0008 */
.L_x_10475:
[----:B------:R-:W-:Y:S05]  /*8ed0*/  BSYNC B2 ;  /* 0x0000000000027941 */ /* 0x000fea0003800000 */
.L_x_10473:
        /* <DEDUP_REMOVED lines=16> */
.L_x_10479:
[----:B------:R-:W-:Y:S05]  /*8fe0*/  BSYNC B3 ;  /* 0x0000000000037941 */ /* 0x000fea0003800000 */
.L_x_10478:
        /* <DEDUP_REMOVED lines=44> */
.L_x_10477:
[----:B------:R-:W-:Y:S05]  /*92b0*/  BSYNC B2 ;  /* 0x0000000000027941 */ /* 0x000fea0003800000 */
.L_x_10476:
        /* <DEDUP_REMOVED lines=11> */
.L_x_10472:
[----:B------:R-:W-:Y:S05]  /*9370*/  BSYNC B1 ;  /* 0x0000000000017941 */ /* 0x000fea0003800000 */
.L_x_10471:
        /* <DEDUP_REMOVED lines=18> */
.L_x_10483:
[----:B------:R-:W-:-:S07]  /*94a0*/  IMAD.MOV.U32 R6, RZ, RZ, R8 ;  /* 0x000000ffff067224 */ /* 0x000fce00078e0008 */
.L_x_10484:
[----:B------:R-:W-:Y:S05]  /*94b0*/  BSYNC B2 ;  /* 0x0000000000027941 */ /* 0x000fea0003800000 */
.L_x_10482:
        /* <DEDUP_REMOVED lines=16> */
.L_x_10488:
[----:B------:R-:W-:Y:S05]  /*95c0*/  BSYNC B3 ;  /* 0x0000000000037941 */ /* 0x000fea0003800000 */
.L_x_10487:
        /* <DEDUP_REMOVED lines=39> */
[----:B------:R-:W-:Y:S01]  /*9840*/  LOP3.LUT R4, R121, UR31, R4, 0x96, !PT ;  /* 0x0000001f79047c12 */ /* 0x000fe2000f8e9604 */
[----:B------:R-:W-:-:S05]  /*9850*/  IMAD.WIDE.U32 R94, R94, -0x2daee0ad, RZ ;  /* 0xd2511f535e5e7825 */ /* 0x000fca00078e00ff */
[----:B------:R-:W-:Y:S01]  /*9860*/  LOP3.LUT R5, R95, UR32, R98, 0x96, !PT ;  /* 0x000000205f057c12 */ /* 0x000fe2000f8e9662 */
[----:B------:R-:W-:Y:S01]  /*9870*/  IMAD.MOV.U32 R98, RZ, RZ, RZ ;  /* 0x000000ffff627224 */ /* 0x000fe200078e00ff */
[----:B------:R-:W-:-:S07]  /*9880*/  MOV R10, R94 ;  /* 0x0000005e000a7202 */ /* 0x000fce0000000f00 */
.L_x_10486:
[----:B------:R-:W-:Y:S05]  /*9890*/  BSYNC B2 ;  /* 0x0000000000027941 */ /* 0x000fea0003800000 */
.L_x_10485:
        /* <DEDUP_REMOVED lines=10> */
.L_x_10481:
[----:B------:R-:W-:Y:S05]  /*9940*/  BSYNC B1 ;  /* 0x0000000000017941 */ /* 0x000fea0003800000 */
.L_x_10480:
        /* <DEDUP_REMOVED lines=18> */
.L_x_10492:
[----:B------:R-:W-:-:S07]  /*9a70*/  IMAD.MOV.U32 R95, RZ, RZ, R8 ;  /* 0x000000ffff5f7224 */ /* 0x000fce00078e0008 */
.L_x_10493:
[----:B------:R-:W-:Y:S05]  /*9a80*/  BSYNC B2 ;  /* 0x0000000000027941 */ /* 0x000fea0003800000 */
.L_x_10491:
        /* <DEDUP_REMOVED lines=16> */
.L_x_10497:
[----:B------:R-:W-:Y:S05]  /*9b90*/  BSYNC B3 ;  /* 0x0000000000037941 */ /* 0x000fea0003800000 */
.L_x_10496:
        /* <DEDUP_REMOVED lines=44> */
.L_x_10495:
[----:B------:R-:W-:Y:S05]  /*9e60*/  BSYNC B2 ;  /* 0x0000000000027941 */ /* 0x000fea0003800000 */
.L_x_10494:
        /* <DEDUP_REMOVED lines=11> */
.L_x_10490:
[----:B------:R-:W-:Y:S05]  /*9f20*/  BSYNC B1 ;  /* 0x0000000000017941 */ /* 0x000fea0003800000 */
.L_x_10489:
[----:B------:R-:W1:Y:S02]  /*9f30*/  LDC.64 R96, c[0x0][0x238] ;  /* 0x00008e00ff607b82 */ /* 0x000e640000000a00 */
[----:B-1----:R-:W-:-:S05]  /*9f40*/  IMAD.WIDE.U32 R96, R118, 0x20, R96 ;  /* 0x0000002076607825 */ /* 0x002fca00078e0060 */
[----:B------:R3:W-:Y:S04]  /*9f50*/  STG.E.128 desc[UR6][R96.64], R88 ;  /* 0x0000005860007986 */ /* 0x0007e8000c101d06 */
[----:B------:R3:W-:Y:S01]  /*9f60*/  STG.E.128 desc[UR6][R96.64+0x10], R92 ;  /* 0x0000105c60007986 */ /* 0x0007e2000c101d06 */
[----:B------:R-:W-:Y:S05]  /*9f70*/  @!P2 BRA `(.L_x_10425) ;  /* 0x000000000050a947 */ /* 0x000fea0003800000 */
[----:B---3--:R-:W-:Y:S02]  /*9f80*/  SHF.L.U32 R96, R106, 0x10, RZ ;  /* 0x000000106a607819 */ /* 0x008fe400000006ff */
        /* <DEDUP_REMOVED lines=10> */
[----:B------:R-:W1:Y:S02]  /*a030*/  LDC.64 R96, c[0x0][0x240] ;  /* 0x00009000ff607b82 */ /* 0x000e640000000a00 */
[----:B------:R-:W-:Y:S01]  /*a040*/  LOP3.LUT R117, R99, 0xff, R104, 0xf8, !PT ;  /* 0x000000ff63757812 */ /* 0x000fe200078ef868 */
[----:B------:R-:W-:-:S03]  /*a050*/  IMAD.WIDE.U32 R98, R98, 0x100, RZ ;  /* 0x0000010062627825 */ /* 0x000fc600078e00ff */
[----:B------:R-:W-:Y:S02]  /*a060*/  LOP3.LUT R117, R121, R117, R123, 0xfe, !PT ;  /* 0x0000007579757212 */ /* 0x000fe400078efe7b */
[----:B------:R-:W-:Y:S02]  /*a070*/  LOP3.LUT R121, R98, R122, R120, 0xfe, !PT ;  /* 0x0000007a62797212 */ /* 0x000fe400078efe78 */
[----:B------:R-:W-:Y:S02]  /*a080*/  LOP3.LUT R99, R117, R99, RZ, 0xfc, !PT ;  /* 0x0000006375637212 */ /* 0x000fe400078efcff */
[----:B------:R-:W-:Y:S01]  /*a090*/  LOP3.LUT R98, R121, 0xff, R100, 0xf8, !PT ;  /* 0x000000ff79627812 */ /* 0x000fe200078ef864 */
[----:B-1----:R-:W-:-:S05]  /*a0a0*/  IMAD.WIDE.U32 R96, R119, 0x8, R96 ;  /* 0x0000000877607825 */ /* 0x002fca00078e0060 */
[----:B------:R4:W-:Y:S02]  /*a0b0*/  STG.E.64 desc[UR6][R96.64], R98 ;  /* 0x0000006260007986 */ /* 0x0009e4000c101b06 */
.L_x_10425:
[----:B------:R-:W-:Y:S05]  /*a0c0*/  BSYNC B0 ;  /* 0x0000000000007941 */ /* 0x000fea0003800000 */
.L_x_10424:
[----:B-1234-:R-:W-:Y:S01]  /*a0d0*/  FADD.FTZ R96, RZ, R72 ;  /* 0x00000048ff607221 */ /* 0x01efe20000010000 */
        /* <DEDUP_REMOVED lines=102> */
.L_x_10516:
        /* <DEDUP_REMOVED lines=18> */
[----:B------:R-:W-:-:S05]  /*a860*/  @!P2 IMAD.MOV.U32 R117, RZ, RZ, R11 ;  /* 0x000000ffff75a224 */ /* 0x000fca00078e000b */
[----:B------:R-:W2:Y:S01]  /*a870*/  SHFL.DOWN PT, R120, R117, 0x4, 0x1f ;  /* 0x08801f0075787f89 */ /* 0x000ea200000e0000 */
[----:B------:R-:W-:Y:S02]  /*a880*/  I2FP.F32.S32 R119, R117 ;  /* 0x0000007500777245 */ /* 0x000fe40000201400 */
[----:B-1----:R-:W-:-:S05]  /*a890*/  @!P2 LEA R97, R97, R96, 0x18 ;  /* 0x000000606161a211 */ /* 0x002fca00078ec0ff */
[----:B------:R-:W-:Y:S01]  /*a8a0*/  @!P2 IMAD R98, R98, 0x8, R97 ;  /* 0x000000086262a824 */ /* 0x000fe200078e0261 */
[----:B------:R-:W-:Y:S02]  /*a8b0*/  CS2R R96, SRZ ;  /* 0x0000000000607805 */ /* 0x000fe4000001ff00 */
[----:B--2---:R-:W-:Y:S02]  /*a8c0*/  I2FP.F32.S32 R116, R120 ;  /* 0x0000007800747245 */ /* 0x004fe40000201400 */
[----:B------:R-:W-:Y:S02]  /*a8d0*/  IADD3 R120, R120, R117, RZ ;  /* 0x0000007578787210 */ /* 0x000fe40007ffe0ff */
[----:B------:R1:W0:Y:S01]  /*a8e0*/  @!P2 LDS.64 R96, [R98] ;  /* 0x000000006260a984 */ /* 0x0002220000000a00 */
[----:B------:R-:W-:Y:S02]  /*a8f0*/  LOP3.LUT P2, RZ, R99, 0x1f, R0, 0xf8, !PT ;  /* 0x0000001f63ff7812 */ /* 0x000fe4000784f800 */
[----:B-1----:R-:W-:Y:S01]  /*a900*/  I2FP.F32.S32 R98, R120 ;  /* 0x0000007800627245 */ /* 0x002fe20000201400 */
[----:B0-----:R-:W0:Y:S04]  /*a910*/  SHFL.DOWN PT, R121, R96, 0x4, 0x1f ;  /* 0x08801f0060797f89 */ /* 0x001e2800000e0000 */
[----:B------:R-:W1:Y:S01]  /*a920*/  SHFL.DOWN PT, R122, R97, 0x4, 0x1f ;  /* 0x08801f00617a7f89 */ /* 0x000e6200000e0000 */
[C---:B0-----:R-:W-:Y:S01]  /*a930*/  FMUL.FTZ R118, R121.reuse, R116 ;  /* 0x0000007479767220 */ /* 0x041fe20000410000 */
[----:B------:R-:W-:-:S02]  /*a940*/  FADD.FTZ R123, -R121, R96 ;  /* 0x00000060797b7221 */ /* 0x000fc40000010100 */
[----:B------:R-:W0:Y:S01]  /*a950*/  SHFL.DOWN PT, R121, R120, 0x2, 0x1f ;  /* 0x08401f0078797f89 */ /* 0x000e2200000e0000 */
[----:B------:R-:W-:Y:S01]  /*a960*/  FFMA.FTZ R125, R119, R96, R118 ;  /* 0x00000060777d7223 */ /* 0x000fe20000010076 */
[----:B------:R-:W-:Y:S01]  /*a970*/  FMUL.FTZ R96, R123, R123 ;  /* 0x0000007b7b607220 */ /* 0x000fe20000410000 */
[----:B------:R-:W2:Y:S03]  /*a980*/  MUFU.RCP R118, R98 ;  /* 0x0000006200767308 */ /* 0x000ea60000001000 */
[----:B------:R-:W-:-:S04]  /*a990*/  FMUL.FTZ R119, R96, R119 ;  /* 0x0000007760777220 */ /* 0x000fc80000410000 */
[----:B------:R-:W-:Y:S01]  /*a9a0*/  FMUL.FTZ R116, R119, R116 ;  /* 0x0000007477747220 */ /* 0x000fe20000410000 */
[----:B-1----:R-:W-:Y:S01]  /*a9b0*/  FADD.FTZ R119, R122, R97 ;  /* 0x000000617a777221 */ /* 0x002fe20000010000 */
[----:B--2---:R-:W-:-:S03]  /*a9c0*/  FMUL.FTZ R117, R118, R125 ;  /* 0x0000007d76757220 */ /* 0x004fc60000410000 */
[----:B------:R-:W-:Y:S01]  /*a9d0*/  FFMA.FTZ R116, R118, R116, R119 ;  /* 0x0000007476747223 */ /* 0x000fe20000010077 */
[----:B0-----:R-:W-:Y:S01]  /*a9e0*/  IMAD.IADD R119, R120, 0x1, R121 ;  /* 0x0000000178777824 */ /* 0x001fe200078e0279 */
[----:B------:R-:W0:Y:S01]  /*a9f0*/  SHFL.DOWN PT, R96, R117, 0x2, 0x1f ;  /* 0x08401f0075607f89 */ /* 0x000e2200000e0000 */
[----:B------:R-:W-:-:S03]  /*aa00*/  I2FP.F32.S32 R123, R121 ;  /* 0x00000079007b7245 */ /* 0x000fc60000201400 */
[----:B------:R-:W-:Y:S01]  /*aa10*/  I2FP.F32.S32 R118, R119 ;  /* 0x0000007700767245 */ /* 0x000fe20000201400 */
[----:B------:R-:W1:Y:S03]  /*aa20*/  SHFL.DOWN PT, R121, R116, 0x2, 0x1f ;  /* 0x08401f0074797f89 */ /* 0x000e6600000e0000 */
        /* <DEDUP_REMOVED lines=15> */
[----:B------:R-:W-:-:S04]  /*ab20*/  I2FP.F32.S32 R120, R120 ;  /* 0x0000007800787245 */ /* 0x000fc80000201400 */
[----:B------:R-:W0:Y:S01]  /*ab30*/  MUFU.RCP R119, R120 ;  /* 0x0000007800777308 */ /* 0x000e220000001000 */
[----:B-1----:R-:W-:Y:S01]  /*ab40*/  FADD.FTZ R96, R117, -R98 ;  /* 0x8000006275607221 */ /* 0x002fe20000010000 */
[----:B------:R-:W-:Y:S02]  /*ab50*/  FMUL.FTZ R123, R98, R122 ;  /* 0x0000007a627b7220 */ /* 0x000fe40000410000 */
[----:B------:R-:W1:Y:S01]  /*ab60*/  @!P2 LDC.64 R98, c[0x0][0x258] ;  /* 0x00009600ff62ab82 */ /* 0x000e620000000a00 */
[----:B------:R-:W-:Y:S01]  /*ab70*/  FMUL.FTZ R121, R96, R96 ;  /* 0x0000006060797220 */ /* 0x000fe20000410000 */
[----:B--2---:R-:W-:-:S03]  /*ab80*/  FADD.FTZ R116, R97, R116 ;  /* 0x0000007461747221 */ /* 0x004fc60000010000 */
[C---:B------:R-:W-:Y:S01]  /*ab90*/  FMUL.FTZ R121, R118.reuse, R121 ;  /* 0x0000007976797220 */ /* 0x040fe20000410000 */
[----:B------:R-:W-:Y:S02]  /*aba0*/  FFMA.FTZ R118, R118, R117, R123 ;  /* 0x0000007576767223 */ /* 0x000fe4000001007b */
[----:B------:R-:W2:Y:S01]  /*abb0*/  @!P2 LDC.64 R96, c[0x0][0x250] ;  /* 0x00009400ff60ab82 */ /* 0x000ea20000000a00 */
[----:B------:R-:W-:Y:S01]  /*abc0*/  FMUL.FTZ R121, R121, R122 ;  /* 0x0000007a79797220 */ /* 0x000fe20000410000 */
[----:B0-----:R-:W-:-:S03]  /*abd0*/  FMUL.FTZ R117, R119, R118 ;  /* 0x0000007677757220 */ /* 0x001fc60000410000 */
[----:B------:R-:W-:-:S03]  /*abe0*/  FFMA.FTZ R121, R119, R121, R116 ;  /* 0x0000007977797223 */ /* 0x000fc60000010074 */
[----:B------:R-:W0:Y:S01]  /*abf0*/  SHFL.IDX PT, R117, R117, RZ, 0x1f ;  /* 0x00001fff75757589 */ /* 0x000e2200000e0000 */
[----:B------:R-:W3:Y:S03]  /*ac00*/  LDC R116, c[0x0][0x2d8] ;  /* 0x0000b600ff747b82 */ /* 0x000ee60000000800 */
[----:B------:R-:W3:Y:S01]  /*ac10*/  SHFL.IDX PT, R121, R121, RZ, 0x1f ;  /* 0x00001fff79797589 */ /* 0x000ee200000e0000 */
[----:B-1----:R-:W-:-:S04]  /*ac20*/  @!P2 LEA R98, P5, R110, R98, 0x2 ;  /* 0x000000626e62a211 */ /* 0x002fc800078a10ff */
[----:B------:R-:W-:Y:S01]  /*ac30*/  @!P2 LEA.HI.X R99, R110, R99, R114, 0x2, P5 ;  /* 0x000000636e63a211 */ /* 0x000fe200028f1472 */
[----:B0-----:R-:W-:Y:S01]  /*ac40*/  FMUL.FTZ R118, R117, R117 ;  /* 0x0000007575767220 */ /* 0x001fe20000410000 */
[----:B---3--:R-:W-:-:S04]  /*ac50*/  FFMA.FTZ R116, R121, UR12, R116 ;  /* 0x0000000c79747c23 */ /* 0x008fc80008010074 */
[----:B------:R-:W-:Y:S02]  /*ac60*/  FSEL R119, R118, RZ, !P4 ;  /* 0x000000ff76777208 */ /* 0x000fe40006000000 */
[----:B--2---:R-:W-:-:S03]  /*ac70*/  @!P2 LEA R96, P4, R110, R96, 0x2 ;  /* 0x000000606e60a211 */ /* 0x004fc600078810ff */
        /* <DEDUP_REMOVED lines=30> */
[C---:B------:R-:W-:Y:S01]  /*ae60*/  FMUL.FTZ R121, R116.reuse, R121 ;  /* 0x0000007974797220 */ /* 0x040fe20000410000 */
[----:B------:R-:W-:Y:S01]  /*ae70*/  F2FP.BF16.F32.PACK_AB R96, R97, R96 ;  /* 0x000000606160723e */ /* 0x000fe200000010ff */
[----:B------:R-:W-:Y:S01]  /*ae80*/  FADD.FTZ R97, R75, -R117 ;  /* 0x800000754b617221 */ /* 0x000fe20000010000 */
[----:B------:R-:W-:Y:S01]  /*ae90*/  FMUL.FTZ R120, R116, R123 ;  /* 0x0000007b74787220 */ /* 0x000fe20000410000 */
[----:B------:R-:W-:-:S02]  /*aea0*/  FFMA.FTZ R119, R24, R119, R16 ;  /* 0x0000007718777223 */ /* 0x000fc40000010010 */
[C---:B------:R-:W-:Y:S01]  /*aeb0*/  FMUL.FTZ R98, R116.reuse, R97 ;  /* 0x0000006174627220 */ /* 0x040fe20000410000 */
        /* <DEDUP_REMOVED lines=13> */
.L_x_10502:
[----:B------:R-:W-:Y:S05]  /*af90*/  BSYNC B1 ;  /* 0x0000000000017941 */ /* 0x000fea0003800000 */
.L_x_10501:
        /* <DEDUP_REMOVED lines=30> */
[----:B------:R-:W-:Y:S01]  /*b180*/  F2FP.BF16.F32.PACK_AB R97, R98, R97 ;  /* 0x000000616261723e */ /* 0x000fe200000010ff */
[----:B------:R-:W-:Y:S01]  /*b190*/  VIADD R113, R113, 0x100 ;  /* 0x0000010071717836 */ /* 0x000fe20000000000 */
[----:B------:R-:W-:Y:S02]  /*b1a0*/  F2FP.BF16.F32.PACK_AB R99, R120, R99 ;  /* 0x000000637863723e */ /* 0x000fe400000010ff */
[----:B------:R-:W-:-:S05]  /*b1b0*/  F2FP.BF16.F32.PACK_AB R98, R118, R119 ;  /* 0x000000777662723e */ /* 0x000fca00000010ff */
[----:B------:R1:W-:Y:S02]  /*b1c0*/  STG.E.128 desc[UR6][R114.64], R96 ;  /* 0x0000006072007986 */ /* 0x0003e4000c101d06 */
.L_x_10504:
[----:B------:R-:W-:Y:S05]  /*b1d0*/  BSYNC B1 ;  /* 0x0000000000017941 */ /* 0x000fea0003800000 */
.L_x_10503:
[----:B------:R-:W-:Y:S05]  /*b1e0*/  @!P0 BRA `(.L_x_10500) ;  /* 0x00000000007c8947 */ /* 0x000fea0003800000 */
[--C-:B01----:R-:W-:Y:S01]  /*b1f0*/  FADD.FTZ R115, R94, -R117.reuse ;  /* 0x800000755e737221 */ /* 0x103fe20000010000 */
[--C-:B------:R-:W-:Y:S01]  /*b200*/  FADD.FTZ R96, R95, -R117.reuse ;  /* 0x800000755f607221 */ /* 0x100fe20000010000 */
        /* <DEDUP_REMOVED lines=10> */
[----:B------:R-:W-:Y:S01]  /*b2b0*/  FFMA.FTZ R118, R58, R98, R50 ;  /* 0x000000623a767223 */ /* 0x000fe20000010032 */
        /* <DEDUP_REMOVED lines=18> */
.L_x_10500:
[----:B------:R-:W-:Y:S05]  /*b3e0*/  BSYNC B0 ;  /* 0x0000000000007941 */ /* 0x000fea0003800000 */
.L_x_10499:
[----:B------:R-:W-:Y:S02]  /*b3f0*/  IADD3 R110, R110, UR14, RZ ;  /* 0x0000000e6e6e7c10 */ /* 0x000fe4000fffe0ff */
[----:B------:R-:W-:Y:S02]  /*b400*/  SEL R116, RZ, 0x1, P3 ;  /* 0x00000001ff747807 */ /* 0x000fe40001800000 */
[----:B------:R-:W-:-:S13]  /*b410*/  ISETP.GE.AND P2, PT, R110, UR15, PT ;  /* 0x0000000f6e007c0c */ /* 0x000fda000bf46270 */
[----:B------:R-:W-:Y:S05]  /*b420*/  @!P2 BRA `(.L_x_10505) ;  /* 0xffffff5400d0a947 */ /* 0x000fea000383ffff */
[----:B------:R-:W-:Y:S05]  /*b430*/  EXIT ;  /* 0x000000000000794d */ /* 0x000fea0003800000 */
.L_x_10498:
[----:B------:R-:W-:Y:S01]  /*b440*/  IMAD.MOV.U32 R125, RZ, RZ, R97 ;  /* 0x000000ffff7d7224 */ /* 0x000fe200078e0061 */
[----:B------:R-:W-:Y:S01]  /*b450*/  MOV R116, 0x1 ;  /* 0x0000000100747802 */ /* 0x000fe20000000f00 */
[----:B------:R-:W-:Y:S01]  /*b460*/  IMAD.MOV.U32 R117, RZ, RZ, 0x1f ;  /* 0x0000001fff757424 */ /* 0x000fe200078e00ff */
[----:B------:R-:W-:-:S07]  /*b470*/  MOV R118, 0xffffffff ;  /* 0xffffffff00767802 */ /* 0x000fce0000000f00 */
[----:B0----5:R-:W-:Y:S05]  /*b480*/  WARPSYNC.COLLECTIVE R118, `(.L_x_10506) ;  /* 0x0000000076087348 */ /* 0x021fea0003c00000 */
[----:B------:R1:W2:Y:S02]  /*b490*/  SHFL.BFLY P6, R123, R125, R116, R117 ;  /* 0x0c0000747d7b7389 */ /* 0x0002a400000c0075 */
[----:B012--5:R-:W-:Y:S01]  /*b4a0*/  ENDCOLLECTIVE ;  /* 0x000000000000791b */ /* 0x027fe20003800000 */
.L_x_10506:
[----:B------:R-:W-:Y:S02]  /*b4b0*/  IMAD.MOV.U32 R116, RZ, RZ, 0x2 ;  /* 0x00000002ff747424 */ /* 0x000fe400078e00ff */
[----:B------:R-:W-:-:S04]  /*b4c0*/  IMAD.MOV.U32 R96, RZ, RZ, R123 ;  /* 0x000000ffff607224 */ /* 0x000fc800078e007b */
[----:B------:R-:W-:-:S05]  /*b4d0*/  FADD.FTZ R119, R97, R96 ;  /* 0x0000006061777221 */ /* 0x000fca0000010000 */
[----:B------:R-:W-:-:S07]  /*b4e0*/  MOV R125, R119 ;  /* 0x00000077007d7202 */ /* 0x000fce0000000f00 */
[----:B------:R-:W-:Y:S05]  /*b4f0*/  WARPSYNC.COLLECTIVE R118, `(.L_x_10507) ;  /* 0x0000000076087348 */ /* 0x000fea0003c00000 */
[----:B------:R0:W1:Y:S02]  /*b500*/  SHFL.BFLY P6, R123, R125, R116, R117 ;  /* 0x0c0000747d7b7389 */ /* 0x00006400000c0075 */
[----:B01----:R-:W-:Y:S01]  /*b510*/  ENDCOLLECTIVE ;  /* 0x000000000000791b */ /* 0x003fe20003800000 */
.L_x_10507:
[----:B------:R-:W-:Y:S01]  /*b520*/  HFMA2.MMA R116, -RZ, RZ, 0, 2.384185791015625e-07 ;  /* 0x00000004ff747435 */ /* 0x000fe200000001ff */
[----:B------:R-:W-:-:S05]  /*b530*/  MOV R96, R123 ;  /* 0x0000007b00607202 */ /* 0x000fca0000000f00 */
[----:B------:R-:W-:-:S04]  /*b540*/  FADD.FTZ R120, R119, R96 ;  /* 0x0000006077787221 */ /* 0x000fc80000010000 */
[----:B------:R-:W-:-:S07]  /*b550*/  IMAD.MOV.U32 R125, RZ, RZ, R120 ;  /* 0x000000ffff7d7224 */ /* 0x000fce00078e0078 */
[----:B------:R-:W-:Y:S05]  /*b560*/  WARPSYNC.COLLECTIVE R118, `(.L_x_10508) ;  /* 0x0000000076087348 */ /* 0x000fea0003c00000 */
[----:B------:R0:W1:Y:S02]  /*b570*/  SHFL.BFLY P6, R123, R125, R116, R117 ;  /* 0x0c0000747d7b7389 */ /* 0x00006400000c0075 */
[----:B01----:R-:W-:Y:S01]  /*b580*/  ENDCOLLECTIVE ;  /* 0x000000000000791b */ /* 0x003fe20003800000 */
.L_x_10508:
[----:B------:R-:W-:Y:S02]  /*b590*/  IMAD.MOV.U32 R116, RZ, RZ, 0x8 ;  /* 0x00000008ff747424 */ /* 0x000fe400078e00ff */
[----:B------:R-:W-:-:S04]  /*b5a0*/  IMAD.MOV.U32 R121, RZ, RZ, R123 ;  /* 0x000000ffff797224 */ /* 0x000fc800078e007b */
[----:B------:R-:W-:-:S05]  /*b5b0*/  FADD.FTZ R121, R120, R121 ;  /* 0x0000007978797221 */ /* 0x000fca0000010000 */
[----:B------:R-:W-:-:S07]  /*b5c0*/  MOV R125, R121 ;  /* 0x00000079007d7202 */ /* 0x000fce0000000f00 */
[----:B------:R-:W-:Y:S05]  /*b5d0*/  WARPSYNC.COLLECTIVE R118, `(.L_x_10509) ;  /* 0x0000000076087348 */ /* 0x000fea0003c00000 */
[----:B------:R0:W1:Y:S02]  /*b5e0*/  SHFL.BFLY P6, R123, R125, R116, R117 ;  /* 0x0c0000747d7b7389 */ /* 0x00006400000c0075 */
[----:B01----:R-:W-:Y:S01]  /*b5f0*/  ENDCOLLECTIVE ;  /* 0x000000000000791b */ /* 0x003fe20003800000 */
.L_x_10509:
[----:B------:R-:W-:Y:S01]  /*b600*/  HFMA2.MMA R116, -RZ, RZ, 0, 9.5367431640625e-07 ;  /* 0x00000010ff747435 */ /* 0x000fe200000001ff */
[----:B------:R-:W-:-:S05]  /*b610*/  MOV R96, R123 ;  /* 0x0000007b00607202 */ /* 0x000fca0000000f00 */
[----:B------:R-:W-:-:S04]  /*b620*/  FADD.FTZ R122, R121, R96 ;  /* 0x00000060797a7221 */ /* 0x000fc80000010000 */
[----:B------:R-:W-:-:S07]  /*b630*/  IMAD.MOV.U32 R125, RZ, RZ, R122 ;  /* 0x000000ffff7d7224 */ /* 0x000fce00078e007a */
[----:B------:R-:W-:Y:S05]  /*b640*/  WARPSYNC.COLLECTIVE R118, `(.L_x_10510) ;  /* 0x0000000076087348 */ /* 0x000fea0003c00000 */
[----:B------:R0:W1:Y:S02]  /*b650*/  SHFL.BFLY P6, R123, R125, R116, R117 ;  /* 0x0c0000747d7b7389 */ /* 0x00006400000c0075 */
[----:B01----:R-:W-:Y:S01]  /*b660*/  ENDCOLLECTIVE ;  /* 0x000000000000791b */ /* 0x003fe20003800000 */
.L_x_10510:
        /* <DEDUP_REMOVED lines=57> */
.L_x_10511:
[----:B------:R-:W-:Y:S01]  /*ba00*/  HFMA2.MMA R116, -RZ, RZ, 0, 1.1920928955078125e-07 ;  /* 0x00000002ff747435 */ /* 0x000fe200000001ff */
[----:B------:R-:W-:-:S05]  /*ba10*/  MOV R120, R123 ;  /* 0x0000007b00787202 */ /* 0x000fca0000000f00 */
[----:B------:R-:W-:-:S04]  /*ba20*/  FADD.FTZ R120, R97, R120 ;  /* 0x0000007861787221 */ /* 0x000fc80000010000 */
[----:B------:R-:W-:-:S07]  /*ba30*/  IMAD.MOV.U32 R125, RZ, RZ, R120 ;  /* 0x000000ffff7d7224 */ /* 0x000fce00078e0078 */
[----:B------:R-:W-:Y:S05]  /*ba40*/  WARPSYNC.COLLECTIVE R118, `(.L_x_10512) ;  /* 0x0000000076087348 */ /* 0x000fea0003c00000 */
[----:B------:R0:W1:Y:S02]  /*ba50*/  SHFL.BFLY P6, R123, R125, R116, R117 ;  /* 0x0c0000747d7b7389 */ /* 0x00006400000c0075 */
[----:B01----:R-:W-:Y:S01]  /*ba60*/  ENDCOLLECTIVE ;  /* 0x000000000000791b */ /* 0x003fe20003800000 */
.L_x_10512:
[----:B------:R-:W-:Y:S02]  /*ba70*/  IMAD.MOV.U32 R116, RZ, RZ, 0x4 ;  /* 0x00000004ff747424 */ /* 0x000fe400078e00ff */
[----:B------:R-:W-:-:S04]  /*ba80*/  IMAD.MOV.U32 R119, RZ, RZ, R123 ;  /* 0x000000ffff777224 */ /* 0x000fc800078e007b */
[----:B------:R-:W-:-:S05]  /*ba90*/  FADD.FTZ R119, R120, R119 ;  /* 0x0000007778777221 */ /* 0x000fca0000010000 */
[----:B------:R-:W-:-:S07]  /*baa0*/  MOV R125, R119 ;  /* 0x00000077007d7202 */ /* 0x000fce0000000f00 */
[----:B------:R-:W-:Y:S05]  /*bab0*/  WARPSYNC.COLLECTIVE R118, `(.L_x_10513) ;  /* 0x0000000076087348 */ /* 0x000fea0003c00000 */
[----:B------:R0:W1:Y:S02]  /*bac0*/  SHFL.BFLY P6, R123, R125, R116, R117 ;  /* 0x0c0000747d7b7389 */ /* 0x00006400000c0075 */
[----:B01----:R-:W-:Y:S01]  /*bad0*/  ENDCOLLECTIVE ;  /* 0x000000000000791b */ /* 0x003fe20003800000 */
.L_x_10513:
[----:B------:R-:W-:Y:S01]  /*bae0*/  HFMA2.MMA R116, -RZ, RZ, 0, 4.76837158203125e-07 ;  /* 0x00000008ff747435 */ /* 0x000fe200000001ff */
[----:B------:R-:W-:-:S05]  /*baf0*/  MOV R122, R123 ;  /* 0x0000007b007a7202 */ /* 0x000fca0000000f00 */
[----:B------:R-:W-:-:S04]  /*bb00*/  FADD.FTZ R122, R119, R122 ;  /* 0x0000007a777a7221 */ /* 0x000fc80000010000 */
[----:B------:R-:W-:-:S07]  /*bb10*/  IMAD.MOV.U32 R125, RZ, RZ, R122 ;  /* 0x000000ffff7d7224 */ /* 0x000fce00078e007a */
[----:B------:R-:W-:Y:S05]  /*bb20*/  WARPSYNC.COLLECTIVE R118, `(.L_x_10514) ;  /* 0x0000000076087348 */ /* 0x000fea0003c00000 */
[----:B------:R0:W1:Y:S02]  /*bb30*/  SHFL.BFLY P6, R123, R125, R116, R117 ;  /* 0x0c0000747d7b7389 */ /* 0x00006400000c0075 */
[----:B01----:R-:W-:Y:S01]  /*bb40*/  ENDCOLLECTIVE ;  /* 0x000000000000791b */ /* 0x003fe20003800000 */
.L_x_10514:
[----:B------:R-:W-:Y:S02]  /*bb50*/  IMAD.MOV.U32 R116, RZ, RZ, 0x10 ;  /* 0x00000010ff747424 */ /* 0x000fe400078e00ff */
[----:B------:R-:W-:-:S04]  /*bb60*/  IMAD.MOV.U32 R121, RZ, RZ, R123 ;  /* 0x000000ffff797224 */ /* 0x000fc800078e007b */
[----:B------:R-:W-:-:S05]  /*bb70*/  FADD.FTZ R121, R122, R121 ;  /* 0x000000797a797221 */ /* 0x000fca0000010000 */
[----:B------:R-:W-:-:S07]  /*bb80*/  MOV R125, R121 ;  /* 0x00000079007d7202 */ /* 0x000fce0000000f00 */
[----:B------:R-:W-:Y:S05]  /*bb90*/  WARPSYNC.COLLECTIVE R118, `(.L_x_10515) ;  /* 0x0000000076087348 */ /* 0x000fea0003c00000 */
[----:B------:R0:W1:Y:S02]  /*bba0*/  SHFL.BFLY P6, R123, R125, R116, R117 ;  /* 0x0c0000747d7b7389 */ /* 0x00006400000c0075 */
[----:B01----:R-:W-:Y:S01]  /*bbb0*/  ENDCOLLECTIVE ;  /* 0x000000000000791b */ /* 0x003fe20003800000 */
.L_x_10515:
[----:B------:R-:W-:Y:S01]  /*bbc0*/  MOV R124, R123 ;  /* 0x0000007b007c7202 */ /* 0x000fe20000000f00 */
[----:B------:R-:W-:Y:S06]  /*bbd0*/  BRA `(.L_x_10516) ;  /* 0xffffffe800d87947 */ /* 0x000fec000383ffff */
.L_x_10517:
        /* <DEDUP_REMOVED lines=10> */
.L_x_23282:


//--------------------- .text._ZN10layer_norm13ln_fwd_kernelINS_13Kernel_traitsIf13__nv_bfloat16fS2_fjLj6144ELj1ELj1ELj8ELj16ENS_18Kernel_traits_baseILj6144EfS2_fS2_fjLj256EEEEELb1ELb0ELb1ELb1EEEvNS_9FwdParamsE --------------------------
	.section	.text._ZN10layer_norm13ln_fwd_kernelINS_13Kernel_traitsIf13__nv_bfloat16fS2_fjLj6144ELj1ELj1ELj8ELj16ENS_18Kernel_traits_baseILj6144EfS2_fS2_fjLj256EEEEELb1ELb0ELb1ELb1EEEvNS_9FwdParamsE,"ax",@progbits
	.align	128
        .global         _ZN10layer_norm13ln_fwd_kernelINS_13Kernel_traitsIf13__nv_bfloat16fS2_fjLj6144ELj1ELj1ELj8ELj16ENS_18Kernel_traits_baseILj6144EfS2_fS2_fjLj256EEEEELb1ELb0ELb1ELb1EEEvNS_9FwdParamsE
        .type           _ZN10layer_norm13ln_fwd_kernelINS_13Kernel_traitsIf13__nv_bfloat16fS2_fjLj6144ELj1ELj1ELj8ELj16ENS_18Kernel_traits_baseILj6144EfS2_fS2_fjLj256EEEEELb1ELb0ELb1ELb1EEEvNS_9FwdParamsE,@function
        .size           _ZN10layer_norm13ln_fwd_kernelINS_13Kernel_traitsIf13__nv_bfloat16fS2_fjLj6144ELj1ELj1ELj8ELj16ENS_18Kernel_traits_baseILj6144EfS2_fS2_fjLj256EEEEELb1ELb0ELb1ELb1EEEvNS_9FwdParamsE,(.L_x_23283 - _ZN10layer_norm13ln_fwd_kernelINS_13Kernel_traitsIf13__nv_bfloat16fS2_fjLj6144ELj1ELj1ELj8ELj16ENS_18Kernel_traits_baseILj6144EfS2_fS2_fjLj256EEEEELb1ELb0ELb1ELb1EEEvNS_9FwdParamsE)
        .other          _ZN10layer_norm13ln_fwd_kernelINS_13Kernel_traitsIf13__nv_bfloat16fS2_fjLj6144ELj1ELj1ELj8ELj16ENS_18Kernel_traits_baseILj6144EfS2_fS2_fjLj256EEEEELb1ELb0ELb1ELb1EEEvNS_9FwdParamsE,@"STO_CUDA_ENTRY STV_DEFAULT"
_ZN10layer_norm13ln_fwd_kernelINS_13Kernel_traitsIf13__nv_bfloat16fS2_fjLj6144ELj1ELj1ELj8ELj16ENS_18Kernel_traits_baseILj6144EfS2_fS2_fjLj256EEEEELb1ELb0ELb1ELb1EEEvNS_9FwdParamsE:
.text._ZN10layer_norm13ln_fwd_kernelINS_13Kernel_traitsIf13__nv_bfloat16fS2_fjLj6144ELj1ELj1ELj8ELj16ENS_18Kernel_traits_baseILj6144EfS2_fS2_fjLj256EEEEELb1ELb0ELb1ELb1EEEvNS_9FwdParamsE:
        /* <DEDUP_REMOVED lines=10> */
[----:B------:R-:W-:Y:S01]  /*00a0*/  ULDC.64 UR10, c[0x0][0x2c8] ;  /* 0x0000b200000a7ab9 */ /* 0x000fe20000000a00 */
[----:B------:R-:W-:Y:S01]  /*00b0*/  ULDC.64 UR12, c[0x0][0x260] ;  /* 0x00009800000c7ab9 */ /* 0x000fe20000000a00 */
[----:B------:R-:W-:Y:S02]  /*00c0*/  ULDC UR9, c[0x0][0x214] ;  /* 0x0000850000097ab9 */ /* 0x000fe40000000800 */
[----:B------:R-:W3:Y:S01]  /*00d0*/  @P0 LDC R11, c[0x0][0x2f0] ;  /* 0x0000bc00ff0b0b82 */ /* 0x000ee20000000800 */
[----:B------:R-:W4:Y:S01]  /*00e0*/  @P0 LDG.E.64 R2, desc[UR6][R2.64] ;  /* 0x0000000602020981 */ /* 0x000f22000c1e1b00 */
[----:B0-----:R-:W-:-:S05]  /*00f0*/  @P0 MOV R6, R8 ;  /* 0x0000000800060202 */ /* 0x001fca0000000f00 */
[----:B-1----:R-:W3:Y:S01]  /*0100*/  @P0 LDG.E.64 R4, desc[UR6][R6.64] ;  /* 0x0000000606040981 */ /* 0x002ee2000c1e1b00 */
        /* <DEDUP_REMOVED lines=8> */
[----:B------:R-:W0:Y:S01]  /*0190*/  LDC R9, c[0x0][RZ] ;  /* 0x00000000ff097b82 */ /* 0x000e220000000800 */
[----:B------:R-:W-:Y:S02]  /*01a0*/  CS2R R46, SRZ ;  /* 0x00000000002e7805 */ /* 0x000fe4000001ff00 */
[----:B------:R-:W-:Y:S02]  /*01b0*/  CS2R R40, SRZ ;  /* 0x0000000000287805 */ /* 0x000fe4000001ff00 */
[----:B------:R-:W-:Y:S02]  /*01c0*/  CS2R R42, SRZ ;  /* 0x00000000002a7805 */ /* 0x000fe4000001ff00 */
[----:B------:R-:W-:-:S02]  /*01d0*/  CS2R R36, SRZ ;  /* 0x0000000000247805 */ /* 0x000fc4000001ff00 */
[----:B------:R-:W-:Y:S02]  /*01e0*/  CS2R R38, SRZ ;  /* 0x0000000000267805 */ /* 0x000fe4000001ff00 */
[----:B--2---:R-:W-:Y:S01]  /*01f0*/  LEA.HI R108, R0, UR8, RZ, 0x18 ;  /* 0x00000008006c7c11 */ /* 0x004fe2000f8fc0ff */
[----:B0-----:R-:W-:Y:S01]  /*0200*/  IMAD R9, R9, UR8, R0 ;  /* 0x0000000809097c24 */ /* 0x001fe2000f8e0200 */
[----:B----4-:R-:W-:Y:S02]  /*0210*/  @P0 R2UR UR4, R2 ;  /* 0x00000000020402ca */ /* 0x010fe400000e0000 */
[----:B------:R-:W-:-:S11]  /*0220*/  @P0 R2UR UR5, R3 ;  /* 0x00000000030502ca */ /* 0x000fd600000e0000 */
[----:B------:R-:W-:Y:S01]  /*0230*/  UIADD3 UR14, UR4, -0x61c88647, URZ ;  /* 0x9e3779b9040e7890 */ /* 0x000fe2000fffe03f */
[----:B---3--:R-:W-:Y:S01]  /*0240*/  @P0 IADD3 R8, P1, R4, R11, RZ ;  /* 0x0000000b04080210 */ /* 0x008fe20007f3e0ff */
[----:B------:R-:W-:Y:S02]  /*0250*/  UIADD3 UR15, UR5, -0x4498517b, URZ ;  /* 0xbb67ae85050f7890 */ /* 0x000fe4000fffe03f */
[----:B------:R-:W-:Y:S02]  /*0260*/  UIADD3 UR16, UR4, 0x3c6ef372, URZ ;  /* 0x3c6ef37204107890 */ /* 0x000fe4000fffe03f */
[----:B------:R-:W-:Y:S01]  /*0270*/  @P0 IMAD.X R7, RZ, RZ, R5, P1 ;  /* 0x000000ffff070224 */ /* 0x000fe200008e0605 */
[----:B------:R-:W-:Y:S01]  /*0280*/  UIADD3 UR17, UR5, 0x76cf5d0a, URZ ;  /* 0x76cf5d0a05117890 */ /* 0x000fe2000fffe03f */
        /* <DEDUP_REMOVED lines=10> */
[----:B------:R-:W-:Y:S01]  /*0330*/  ISETP.NE.AND.EX P0, PT, RZ, UR11, PT, P0 ;  /* 0x0000000bff007c0c */ /* 0x000fe2000bf05300 */
[----:B------:R-:W-:Y:S01]  /*0340*/  IMAD.WIDE.U32 R2, R60, -0x2daee0ad, RZ ;  /* 0xd2511f533c027825 */ /* 0x000fe200078e00ff */
[----:B------:R-:W-:-:S02]  /*0350*/  UIADD3 UR22, UR4, 0x1715609d, URZ ;  /* 0x1715609d04167890 */ /* 0x000fc4000fffe03f */
[----:B------:R-:W-:Y:S01]  /*0360*/  UIADD3 UR24, UR4, -0x4ab325aa, URZ ;  /* 0xb54cda5604187890 */ /* 0x000fe2000fffe03f */
[----:B------:R-:W-:Y:S01]  /*0370*/  IMAD.WIDE.U32 R6, R6, -0x2daee0ad, RZ ;  /* 0xd2511f5306067825 */ /* 0x000fe200078e00ff */
[----:B------:R-:W-:Y:S01]  /*0380*/  LOP3.LUT R3, R3, UR5, RZ, 0x3c, !PT ;  /* 0x0000000503037c12 */ /* 0x000fe2000f8e3cff */
[----:B------:R-:W-:Y:S02]  /*0390*/  UIADD3 UR25, UR5, 0x646e171e, URZ ;  /* 0x646e171e05197890 */ /* 0x000fe4000fffe03f */
        /* <DEDUP_REMOVED lines=26> */
[----:B------:R-:W-:-:S03]  /*0540*/  IMAD.WIDE.U32 R2, R3, -0x2daee0ad, RZ ;  /* 0xd2511f5303027825 */ /* 0x000fc600078e00ff */
[----:B------:R-:W-:Y:S01]  /*0550*/  LOP3.LUT R6, R6, 0x1fe0, RZ, 0xc0, !PT ;  /* 0x00001fe006067812 */ /* 0x000fe200078ec0ff */
[----:B------:R-:W-:Y:S01]  /*0560*/  IMAD.WIDE.U32 R12, R12, -0x2daee0ad, RZ ;  /* 0xd2511f530c0c7825 */ /* 0x000fe200078e00ff */
[----:B------:R-:W-:-:S04]  /*0570*/  LOP3.LUT R3, R3, UR25, R10, 0x96, !PT ;  /* 0x0000001903037c12 */ /* 0x000fc8000f8e960a */
[----:B------:R-:W-:Y:S01]  /*0580*/  LOP3.LUT R11, R13, UR27, R2, 0x96, !PT ;  /* 0x0000001b0d0b7c12 */ /* 0x000fe2000f8e9602 */
[----:B------:R-:W-:-:S04]  /*0590*/  IMAD.WIDE.U32 R2, R3, -0x326172a9, RZ ;  /* 0xcd9e8d5703027825 */ /* 0x000fc800078e00ff */
[----:B------:R-:W-:Y:S01]  /*05a0*/  IMAD.HI.U32 R5, R11, -0x326172a9, RZ ;  /* 0xcd9e8d570b057827 */ /* 0x000fe200078e00ff */
[----:B------:R-:W-:-:S04]  /*05b0*/  LOP3.LUT R4, R3, UR26, R4, 0x96, !PT ;  /* 0x0000001a03047c12 */ /* 0x000fc8000f8e9604 */
[----:B------:R-:W-:Y:S01]  /*05c0*/  LOP3.LUT R5, R5, UR28, R2, 0x96, !PT ;  /* 0x0000001c05057c12 */ /* 0x000fe2000f8e9602 */
[----:B------:R-:W-:Y:S01]  /*05d0*/  IMAD.HI.U32 R3, R4, -0x2daee0ad, RZ ;  /* 0xd2511f5304037827 */ /* 0x000fe200078e00ff */
[C---:B------:R-:W-:Y:S02]  /*05e0*/  IADD3 R2, P2, R6.reuse, UR10, RZ ;  /* 0x0000000a06027c10 */ /* 0x040fe4000ff5e0ff */
[----:B------:R-:W-:Y:S02]  /*05f0*/  IADD3 R6, P1, R6, UR12, RZ ;  /* 0x0000000c06067c10 */ /* 0x000fe4000ff3e0ff */
[----:B------:R-:W-:Y:S02]  /*0600*/  LOP3.LUT R10, R3, UR29, R12, 0x96, !PT ;  /* 0x0000001d030a7c12 */ /* 0x000fe4000f8e960c */
[----:B------:R-:W-:Y:S01]  /*0610*/  IADD3.X R3, RZ, UR11, RZ, P2, !PT ;  /* 0x0000000bff037c10 */ /* 0x000fe200097fe4ff */
[----:B------:R-:W-:Y:S01]  /*0620*/  IMAD.X R7, RZ, RZ, UR13, P1 ;  /* 0x0000000dff077e24 */ /* 0x000fe200088e06ff */
[----:B------:R-:W-:-:S03]  /*0630*/  ISETP.GE.AND P1, PT, R108, UR9, PT ;  /* 0x000000096c007c0c */ /* 0x000fc6000bf26270 */
        /* <DEDUP_REMOVED lines=10> */
[----:B------:R-:W-:Y:S01]  /*06e0*/  IMAD.WIDE.U32 R4, R5, -0x2daee0ad, RZ ;  /* 0xd2511f5305047825 */ /* 0x000fe200078e00ff */
[----:B------:R-:W5:Y:S03]  /*06f0*/  LDG.E.128 R32, desc[UR6][R6.64] ;  /* 0x0000000606207981 */ /* 0x000f66000c1e1d00 */
[----:B------:R-:W-:Y:S01]  /*0700*/  IMAD R11, R11, -0x326172a9, RZ ;  /* 0xcd9e8d570b0b7824 */ /* 0x000fe200078e02ff */
[----:B------:R-:W5:Y:S01]  /*0710*/  LDG.E.128 R28, desc[UR6][R6.64+0x10] ;  /* 0x00001006061c7981 */ /* 0x000f62000c1e1d00 */
[----:B------:R-:W-:Y:S01]  /*0720*/  IMAD.HI.U32 R2, R10, -0x326172a9, RZ ;  /* 0xcd9e8d570a027827 */ /* 0x000fe200078e00ff */
[----:B------:R-:W-:Y:S01]  /*0730*/  LOP3.LUT R3, R5, UR31, R3, 0x96, !PT ;  /* 0x0000001f05037c12 */ /* 0x000fe2000f8e9603 */
[----:B------:R-:W-:Y:S01]  /*0740*/  ULDC.U8 UR8, c[0x0][0x2a0] ;  /* 0x0000a80000087ab9 */ /* 0x000fe20000000000 */
[----:B------:R-:W5:Y:S01]  /*0750*/  LDG.E.128 R24, desc[UR6][R6.64+0x2000] ;  /* 0x0020000606187981 */ /* 0x000f62000c1e1d00 */
[----:B------:R-:W-:Y:S01]  /*0760*/  IMAD.MOV.U32 R5, RZ, RZ, R9 ;  /* 0x000000ffff057224 */ /* 0x000fe200078e0009 */
[----:B------:R-:W-:Y:S01]  /*0770*/  HFMA2.MMA R9, -RZ, RZ, 0, 0 ;  /* 0x00000000ff097435 */ /* 0x000fe200000001ff */
[----:B------:R-:W-:Y:S01]  /*0780*/  LOP3.LUT R2, R2, UR30, R11, 0x96, !PT ;  /* 0x0000001e02027c12 */ /* 0x000fe2000f8e960b */
[----:B------:R-:W5:Y:S01]  /*0790*/  LDG.E.128 R20, desc[UR6][R6.64+0x2010] ;  /* 0x0020100606147981 */ /* 0x000f62000c1e1d00 */
[----:B------:R-:W-:Y:S01]  /*07a0*/  LOP3.LUT R8, R8, 0x3, RZ, 0xc0, !PT ;  /* 0x0000000308087812 */ /* 0x000fe200078ec0ff */
[----:B------:R-:W-:Y:S01]  /*07b0*/  IMAD.MOV.U32 R114, RZ, RZ, 0x1 ;  /* 0x00000001ff727424 */ /* 0x000fe200078e00ff */
[----:B------:R-:W-:Y:S01]  /*07c0*/  LOP3.LUT R11, R0, 0xff, RZ, 0xc0, !PT ;  /* 0x000000ff000b7812 */ /* 0x000fe200078ec0ff */
[----:B------:R-:W5:Y:S01]  /*07d0*/  LDG.E.128 R16, desc[UR6][R6.64+0x4000] ;  /* 0x0040000606107981 */ /* 0x000f62000c1e1d00 */
[----:B------:R-:W-:-:S03]  /*07e0*/  IMAD R10, R10, -0x326172a9, RZ ;  /* 0xcd9e8d570a0a7824 */ /* 0x000fc600078e02ff */
[----:B------:R0:W5:Y:S01]  /*07f0*/  LDG.E.128 R12, desc[UR6][R6.64+0x4010] ;  /* 0x00401006060c7981 */ /* 0x000162000c1e1d00 */
[----:B------:R-:W-:Y:S01]  /*0800*/  ISETP.NE.AND P2, PT, RZ, UR8, PT ;  /* 0x00000008ff007c0c */ /* 0x000fe2000bf45270 */
[----:B------:R-:W-:Y:S01]  /*0810*/  ULDC UR9, c[0x0][0x294] ;  /* 0x0000a50000097ab9 */ /* 0x000fe20000000800 */
[----:B------:R-:W-:Y:S01]  /*0820*/  ULDC UR8, c[0x0][0x290] ;  /* 0x0000a40000087ab9 */ /* 0x000fe20000000800 */
[----:B------:R-:W-:Y:S01]  /*0830*/  ULDC.64 UR10, c[0x0][0x298] ;  /* 0x0000a600000a7ab9 */ /* 0x000fe20000000a00 */
[----:B------:R-:W-:Y:S01]  /*0840*/  ULDC.64 UR12, c[0x0][0x210] ;  /* 0x00008400000c7ab9 */ /* 0x000fe20000000a00 */
[----:B0-----:R-:W-:Y:S01]  /*0850*/  MOV R6, R60 ;  /* 0x0000003c00067202 */ /* 0x001fe20000000f00 */
[----:B------:R-:W-:-:S07]  /*0860*/  IMAD.MOV.U32 R7, RZ, RZ, R61 ;  /* 0x000000ffff077224 */ /* 0x000fce00078e003d */
.L_x_10743:
        /* <DEDUP_REMOVED lines=49> */
.L_x_10521:
[----:B------:R-:W-:-:S07]  /*0b80*/  IMAD.MOV.U32 R72, RZ, RZ, R10 ;  /* 0x000000ffff487224 */ /* 0x000fce00078e000a */
.L_x_10522:
[----:B------:R-:W-:Y:S05]  /*0b90*/  BSYNC B1 ;  /* 0x0000000000017941 */ /* 0x000fea0003800000 */
.L_x_10520:
        /* <DEDUP_REMOVED lines=16> */
.L_x_10526:
[----:B------:R-:W-:Y:S05]  /*0ca0*/  BSYNC B2 ;  /* 0x0000000000027941 */ /* 0x000fea0003800000 */
.L_x_10525:
        /* <DEDUP_REMOVED lines=44> */
.L_x_10524:
[----:B------:R-:W-:Y:S05]  /*0f70*/  BSYNC B1 ;  /* 0x0000000000017941 */ /* 0x000fea0003800000 */
.L_x_10523:
        /* <DEDUP_REMOVED lines=10> */
.L_x_10519:
[----:B------:R-:W-:Y:S05]  /*1020*/  BSYNC B0 ;  /* 0x0000000000007941 */ /* 0x000fea0003800000 */
.L_x_10518:
        /* <DEDUP_REMOVED lines=18> */
.L_x_10530:
[----:B------:R-:W-:-:S07]  /*1150*/  IMAD.MOV.U32 R8, RZ, RZ, R10 ;  /* 0x000000ffff087224 */ /* 0x000fce00078e000a */
.L_x_10531:
[----:B------:R-:W-:Y:S05]  /*1160*/  BSYNC B1 ;  /* 0x0000000000017941 */ /* 0x000fea0003800000 */
.L_x_10529:
        /* <DEDUP_REMOVED lines=16> */
.L_x_10535:
[----:B------:R-:W-:Y:S05]  /*1270*/  BSYNC B2 ;  /* 0x0000000000027941 */ /* 0x000fea0003800000 */
.L_x_10534:
        /* <DEDUP_REMOVED lines=44> */
.L_x_10533:
[----:B------:R-:W-:Y:S05]  /*1540*/  BSYNC B1 ;  /* 0x0000000000017941 */ /* 0x000fea0003800000 */
.L_x_10532:
        /* <DEDUP_REMOVED lines=11> */
.L_x_10528:
[----:B------:R-:W-:Y:S05]  /*1600*/  BSYNC B0 ;  /* 0x0000000000007941 */ /* 0x000fea0003800000 */
.L_x_10527:
        /* <DEDUP_REMOVED lines=18> */
.L_x_10539:
[----:B------:R-:W-:-:S07]  /*1730*/  IMAD.MOV.U32 R8, RZ, RZ, R10 ;  /* 0x000000ffff087224 */ /* 0x000fce00078e000a */
.L_x_10540:
[----:B------:R-:W-:Y:S05]  /*1740*/  BSYNC B1 ;  /* 0x0000000000017941 */ /* 0x000fea0003800000 */
.L_x_10538:
        /* <DEDUP_REMOVED lines=16> */
.L_x_10544:
[----:B------:R-:W-:Y:S05]  /*1850*/  BSYNC B2 ;  /* 0x0000000000027941 */ /* 0x000fea0003800000 */
.L_x_10543:
        /* <DEDUP_REMOVED lines=44> */
.L_x_10542:
[----:B------:R-:W-:Y:S05]  /*1b20*/  BSYNC B1 ;  /* 0x0000000000017941 */ /* 0x000fea0003800000 */
.L_x_10541:
        /* <DEDUP_REMOVED lines=10> */
.L_x_10537:
[----:B------:R-:W-:Y:S05]  /*1bd0*/  BSYNC B0 ;  /* 0x0000000000007941 */ /* 0x000fea0003800000 */
.L_x_10536:
        /* <DEDUP_REMOVED lines=18> */
.L_x_10548:
[----:B------:R-:W-:-:S07]  /*1d00*/  IMAD.MOV.U32 R8, RZ, RZ, R10 ;  /* 0x000000ffff087224 */ /* 0x000fce00078e000a */
.L_x_10549:
[----:B------:R-:W-:Y:S05]  /*1d10*/  BSYNC B1 ;  /* 0x0000000000017941 */ /* 0x000fea0003800000 */
.L_x_10547:
        /* <DEDUP_REMOVED lines=16> */
.L_x_10553:
[----:B------:R-:W-:Y:S05]  /*1e20*/  BSYNC B2 ;  /* 0x0000000000027941 */ /* 0x000fea0003800000 */
.L_x_10552:
        /* <DEDUP_REMOVED lines=44> */
.L_x_10551:
[----:B------:R-:W-:Y:S05]  /*20f0*/  BSYNC B1 ;  /* 0x0000000000017941 */ /* 0x000fea0003800000 */
.L_x_10550:
        /* <DEDUP_REMOVED lines=11> */
.L_x_10546:
[----:B------:R-:W-:Y:S05]  /*21b0*/  BSYNC B0 ;  /* 0x0000000000007941 */ /* 0x000fea0003800000 */
.L_x_10545:
        /* <DEDUP_REMOVED lines=18> */
.L_x_10557:
[----:B------:R-:W-:-:S07]  /*22e0*/  IMAD.MOV.U32 R8, RZ, RZ, R10 ;  /* 0x000000ffff087224 */ /* 0x000fce00078e000a */
.L_x_10558:
[----:B------:R-:W-:Y:S05]  /*22f0*/  BSYNC B1 ;  /* 0x0000000000017941 */ /* 0x000fea0003800000 */
.L_x_10556:
        /* <DEDUP_REMOVED lines=16> */
.L_x_10562:
[----:B------:R-:W-:Y:S05]  /*2400*/  BSYNC B2 ;  /* 0x0000000000027941 */ /* 0x000fea0003800000 */
.L_x_10561:
        /* <DEDUP_REMOVED lines=44> */
.L_x_10560:
[----:B------:R-:W-:Y:S05]  /*26d0*/  BSYNC B1 ;  /* 0x0000000000017941 */ /* 0x000fea0003800000 */
.L_x_10559:
        /* <DEDUP_REMOVED lines=10> */
.L_x_10555:
[----:B------:R-:W-:Y:S05]  /*2780*/  BSYNC B0 ;  /* 0x0000000000007941 */ /* 0x000fea0003800000 */
.L_x_10554:
        /* <DEDUP_REMOVED lines=18> */
.L_x_10566:
[----:B------:R-:W-:-:S07]  /*28b0*/  IMAD.MOV.U32 R8, RZ, RZ, R10 ;  /* 0x000000ffff087224 */ /* 0x000fce00078e000a */
.L_x_10567:
[----:B------:R-:W-:Y:S05]  /*28c0*/  BSYNC B1 ;  /* 0x0000000000017941 */ /* 0x000fea0003800000 */
.L_x_10565:
        /* <DEDUP_REMOVED lines=16> */
.L_x_10571:
[----:B------:R-:W-:Y:S05]  /*29d0*/  BSYNC B2 ;  /* 0x0000000000027941 */ /* 0x000fea0003800000 */
.L_x_10570:
        /* <DEDUP_REMOVED lines=44> */
.L_x_10569:
[----:B------:R-:W-:Y:S05]  /*2ca0*/  BSYNC B1 ;  /* 0x0000000000017941 */ /* 0x000fea0003800000 */
.L_x_10568:
        /* <DEDUP_REMOVED lines=11> */
.L_x_10564:
[----:B------:R-:W-:Y:S05]  /*2d60*/  BSYNC B0 ;  /* 0x0000000000007941 */ /* 0x000fea0003800000 */
.L_x_10563:
        /* <DEDUP_REMOVED lines=18> */
.L_x_10575:
[----:B------:R-:W-:-:S07]  /*2e90*/  IMAD.MOV.U32 R8, RZ, RZ, R10 ;  /* 0x000000ffff087224 */ /* 0x000fce00078e000a */
.L_x_10576:
[----:B------:R-:W-:Y:S05]  /*2ea0*/  BSYNC B1 ;  /* 0x0000000000017941 */ /* 0x000fea0003800000 */
.L_x_10574:
        /* <DEDUP_REMOVED lines=16> */
.L_x_10580:
[----:B------:R-:W-:Y:S05]  /*2fb0*/  BSYNC B2 ;  /* 0x0000000000027941 */ /* 0x000fea0003800000 */
.L_x_10579:
        /* <DEDUP_REMOVED lines=44> */
.L_x_10578:
[----:B------:R-:W-:Y:S05]  /*3280*/  BSYNC B1 ;  /* 0x0000000000017941 */ /* 0x000fea0003800000 */
.L_x_10577:
        /* <DEDUP_REMOVED lines=10> */
.L_x_10573:
[----:B------:R-:W-:Y:S05]  /*3330*/  BSYNC B0 ;  /* 0x0000000000007941 */ /* 0x000fea0003800000 */
.L_x_10572:
        /* <DEDUP_REMOVED lines=18> */
.L_x_10584:
[----:B------:R-:W-:-:S07]  /*3460*/  IMAD.MOV.U32 R8, RZ, RZ, R10 ;  /* 0x000000ffff087224 */ /* 0x000fce00078e000a */
.L_x_10585:
[----:B------:R-:W-:Y:S05]  /*3470*/  BSYNC B1 ;  /* 0x0000000000017941 */ /* 0x000fea0003800000 */
.L_x_10583:
        /* <DEDUP_REMOVED lines=16> */
.L_x_10589:
[----:B------:R-:W-:Y:S05]  /*3580*/  BSYNC B2 ;  /* 0x0000000000027941 */ /* 0x000fea0003800000 */
.L_x_10588:
        /* <DEDUP_REMOVED lines=44> */
.L_x_10587:
[----:B------:R-:W-:Y:S05]  /*3850*/  BSYNC B1 ;  /* 0x0000000000017941 */ /* 0x000fea0003800000 */
.L_x_10586:
        /* <DEDUP_REMOVED lines=11> */
.L_x_10582:
[----:B------:R-:W-:Y:S05]  /*3910*/  BSYNC B0 ;  /* 0x0000000000007941 */ /* 0x000fea0003800000 */
.L_x_10581:
        /* <DEDUP_REMOVED lines=31> */
.L_x_10591:
[----:B------:R-:W-:Y:S05]  /*3b10*/  BSYNC B0 ;  /* 0x0000000000007941 */ /* 0x000fea0003800000 */
.L_x_10590:
        /* <DEDUP_REMOVED lines=22> */
.L_x_10595:
[----:B------:R-:W-:-:S07]  /*3c80*/  MOV R8, R10 ;  /* 0x0000000a00087202 */ /* 0x000fce0000000f00 */
.L_x_10596:
[----:B------:R-:W-:Y:S05]  /*3c90*/  BSYNC B1 ;  /* 0x0000000000017941 */ /* 0x000fea0003800000 */
.L_x_10594:
        /* <DEDUP_REMOVED lines=16> */
.L_x_10600:
[----:B------:R-:W-:Y:S05]  /*3da0*/  BSYNC B2 ;  /* 0x0000000000027941 */ /* 0x000fea0003800000 */
.L_x_10599:
        /* <DEDUP_REMOVED lines=44> */
.L_x_10598:
[----:B------:R-:W-:Y:S05]  /*4070*/  BSYNC B1 ;  /* 0x0000000000017941 */ /* 0x000fea0003800000 */
.L_x_10597:
        /* <DEDUP_REMOVED lines=10> */
.L_x_10593:
[----:B------:R-:W-:Y:S05]  /*4120*/  BSYNC B0 ;  /* 0x0000000000007941 */ /* 0x000fea0003800000 */
.L_x_10592:
        /* <DEDUP_REMOVED lines=18> */
.L_x_10604:
[----:B------:R-:W-:-:S07]  /*4250*/  MOV R8, R10 ;  /* 0x0000000a00087202 */ /* 0x000fce0000000f00 */
.L_x_10605:
[----:B------:R-:W-:Y:S05]  /*4260*/  BSYNC B1 ;  /* 0x0000000000017941 */ /* 0x000fea0003800000 */
.L_x_10603:
        /* <DEDUP_REMOVED lines=16> */
.L_x_10609:
[----:B------:R-:W-:Y:S05]  /*4370*/  BSYNC B2 ;  /* 0x0000000000027941 */ /* 0x000fea0003800000 */
.L_x_10608:
        /* <DEDUP_REMOVED lines=44> */
.L_x_10607:
[----:B------:R-:W-:Y:S05]  /*4640*/  BSYNC B1 ;  /* 0x0000000000017941 */ /* 0x000fea0003800000 */
.L_x_10606:
        /* <DEDUP_REMOVED lines=11> */
.L_x_10602:
[----:B------:R-:W-:Y:S05]  /*4700*/  BSYNC B0 ;  /* 0x0000000000007941 */ /* 0x000fea0003800000 */
.L_x_10601:
        /* <DEDUP_REMOVED lines=18> */
.L_x_10613:
[----:B------:R-:W-:-:S07]  /*4830*/  MOV R8, R10 ;  /* 0x0000000a00087202 */ /* 0x000fce0000000f00 */
.L_x_10614:
[----:B------:R-:W-:Y:S05]  /*4840*/  BSYNC B1 ;  /* 0x0000000000017941 */ /* 0x000fea0003800000 */
.L_x_10612:
        /* <DEDUP_REMOVED lines=16> */
.L_x_10618:
[----:B------:R-:W-:Y:S05]  /*4950*/  BSYNC B2 ;  /* 0x0000000000027941 */ /* 0x000fea0003800000 */
.L_x_10617:
        /* <DEDUP_REMOVED lines=44> */
.L_x_10616:
[----:B------:R-:W-:Y:S05]  /*4c20*/  BSYNC B1 ;  /* 0x0000000000017941 */ /* 0x000fea0003800000 */
.L_x_10615:
        /* <DEDUP_REMOVED lines=10> */
.L_x_10611:
[----:B------:R-:W-:Y:S05]  /*4cd0*/  BSYNC B0 ;  /* 0x0000000000007941 */ /* 0x000fea0003800000 */
.L_x_10610:
        /* <DEDUP_REMOVED lines=18> */
.L_x_10622:
[----:B------:R-:W-:-:S07]  /*4e00*/  MOV R8, R10 ;  /* 0x0000000a00087202 */ /* 0x000fce0000000f00 */
.L_x_10623:
[----:B------:R-:W-:Y:S05]  /*4e10*/  BSYNC B1 ;  /* 0x0000000000017941 */ /* 0x000fea0003800000 */
.L_x_10621:
        /* <DEDUP_REMOVED lines=16> */
.L_x_10627:
[----:B------:R-:W-:Y:S05]  /*4f20*/  BSYNC B2 ;  /* 0x0000000000027941 */ /* 0x000fea0003800000 */
.L_x_10626:
        /* <DEDUP_REMOVED lines=44> */
.L_x_10625:
[----:B------:R-:W-:Y:S05]  /*51f0*/  BSYNC B1 ;  /* 0x0000000000017941 */ /* 0x000fea0003800000 */
.L_x_10624:
        /* <DEDUP_REMOVED lines=11> */
.L_x_10620:
[----:B------:R-:W-:Y:S05]  /*52b0*/  BSYNC B0 ;  /* 0x0000000000007941 */ /* 0x000fea0003800000 */
.L_x_10619:
        /* <DEDUP_REMOVED lines=18> */
.L_x_10631:
[----:B------:R-:W-:-:S07]  /*53e0*/  MOV R8, R10 ;  /* 0x0000000a00087202 */ /* 0x000fce0000000f00 */
.L_x_10632:
[----:B------:R-:W-:Y:S05]  /*53f0*/  BSYNC B1 ;  /* 0x0000000000017941 */ /* 0x000fea0003800000 */
.L_x_10630:
        /* <DEDUP_REMOVED lines=16> */
.L_x_10636:
[----:B------:R-:W-:Y:S05]  /*5500*/  BSYNC B2 ;  /* 0x0000000000027941 */ /* 0x000fea0003800000 */
.L_x_10635:
        /* <DEDUP_REMOVED lines=44> */
.L_x_10634:
[----:B------:R-:W-:Y:S05]  /*57d0*/  BSYNC B1 ;  /* 0x0000000000017941 */ /* 0x000fea0003800000 */
.L_x_10633:
        /* <DEDUP_REMOVED lines=10> */
.L_x_10629:
[----:B------:R-:W-:Y:S05]  /*5880*/  BSYNC B0 ;  /* 0x0000000000007941 */ /* 0x000fea0003800000 */
.L_x_10628:
        /* <DEDUP_REMOVED lines=18> */
.L_x_10640:
[----:B------:R-:W-:-:S07]  /*59b0*/  MOV R8, R10 ;  /* 0x0000000a00087202 */ /* 0x000fce0000000f00 */
.L_x_10641:
[----:B------:R-:W-:Y:S05]  /*59c0*/  BSYNC B1 ;  /* 0x0000000000017941 */ /* 0x000fea0003800000 */
.L_x_10639:
        /* <DEDUP_REMOVED lines=16> */
.L_x_10645:
[----:B------:R-:W-:Y:S05]  /*5ad0*/  BSYNC B2 ;  /* 0x0000000000027941 */ /* 0x000fea0003800000 */
.L_x_10644:
        /* <DEDUP_REMOVED lines=44> */
.L_x_10643:
[----:B------:R-:W-:Y:S05]  /*5da0*/  BSYNC B1 ;  /* 0x0000000000017941 */ /* 0x000fea0003800000 */
.L_x_10642:
        /* <DEDUP_REMOVED lines=11> */
.L_x_10638:
[----:B------:R-:W-:Y:S05]  /*5e60*/  BSYNC B0 ;  /* 0x0000000000007941 */ /* 0x000fea0003800000 */
.L_x_10637:
        /* <DEDUP_REMOVED lines=18> */
.L_x_10649:
[----:B------:R-:W-:-:S07]  /*5f90*/  MOV R8, R10 ;  /* 0x0000000a00087202 */ /* 0x000fce0000000f00 */
.L_x_10650:
[----:B------:R-:W-:Y:S05]  /*5fa0*/  BSYNC B1 ;  /* 0x0000000000017941 */ /* 0x000fea0003800000 */
.L_x_10648:
        /* <DEDUP_REMOVED lines=16> */
.L_x_10654:
[----:B------:R-:W-:Y:S05]  /*60b0*/  BSYNC B2 ;  /* 0x0000000000027941 */ /* 0x000fea0003800000 */
.L_x_10653:
        /* <DEDUP_REMOVED lines=44> */
.L_x_10652:
[----:B------:R-:W-:Y:S05]  /*6380*/  BSYNC B1 ;  /* 0x0000000000017941 */ /* 0x000fea0003800000 */
.L_x_10651:
        /* <DEDUP_REMOVED lines=10> */
.L_x_10647:
[----:B------:R-:W-:Y:S05]  /*6430*/  BSYNC B0 ;  /* 0x0000000000007941 */ /* 0x000fea0003800000 */
.L_x_10646:
        /* <DEDUP_REMOVED lines=18> */
.L_x_10658:
[----:B------:R-:W-:-:S07]  /*6560*/  MOV R87, R10 ;  /* 0x0000000a00577202 */ /* 0x000fce0000000f00 */
.L_x_10659:
[----:B------:R-:W-:Y:S05]  /*6570*/  BSYNC B1 ;  /* 0x0000000000017941 */ /* 0x000fea0003800000 */
.L_x_10657:
        /* <DEDUP_REMOVED lines=16> */
.L_x_10663:
[----:B------:R-:W-:Y:S05]  /*6680*/  BSYNC B2 ;  /* 0x0000000000027941 */ /* 0x000fea0003800000 */
.L_x_10662:
        /* <DEDUP_REMOVED lines=44> */
.L_x_10661:
[----:B------:R-:W-:Y:S05]  /*6950*/  BSYNC B1 ;  /* 0x0000000000017941 */ /* 0x000fea0003800000 */
.L_x_10660:
        /* <DEDUP_REMOVED lines=11> */
.L_x_10656:
[----:B------:R-:W-:Y:S05]  /*6a10*/  BSYNC B0 ;  /* 0x0000000000007941 */ /* 0x000fea0003800000 */
.L_x_10655:
        /* <DEDUP_REMOVED lines=12> */
[----:B------:R-:W-:Y:S02]  /*6ae0*/  PRMT R93, R101, 0x7104, RZ ;  /* 0x00007104655d7816 */ /* 0x000fe400000000ff */
[----:B------:R-:W-:Y:S02]  /*6af0*/  LOP3.LUT R91, R91, 0xff0000, RZ, 0xc0, !PT ;  /* 0x00ff00005b5b7812 */ /* 0x000fe400078ec0ff */
[----:B------:R-:W-:Y:S02]  /*6b00*/  LOP3.LUT R112, R99, 0xff, RZ, 0xc0, !PT ;  /* 0x000000ff63707812 */ /* 0x000fe400078ec0ff */
[----:B------:R-:W-:Y:S02]  /*6b10*/  PRMT R92, R91, 0x4210, R90 ;  /* 0x000042105b5c7816 */ /* 0x000fe4000000005a */
[----:B------:R-:W0:Y:S01]  /*6b20*/  LDC.64 R90, c[0x0][0x240] ;  /* 0x00009000ff5a7b82 */ /* 0x000e220000000a00 */
[----:B------:R-:W-:Y:S01]  /*6b30*/  LOP3.LUT R94, R98, 0xff, RZ, 0xc0, !PT ;  /* 0x000000ff625e7812 */ /* 0x000fe200078ec0ff */
[----:B------:R-:W-:Y:S01]  /*6b40*/  IMAD.WIDE.U32 R112, R112, 0x1000000, RZ ;  /* 0x0100000070707825 */ /* 0x000fe200078e00ff */
[----:B------:R-:W-:-:S02]  /*6b50*/  LOP3.LUT R93, R92, 0xff00, R93, 0xf8, !PT ;  /* 0x0000ff005c5d7812 */ /* 0x000fc400078ef85d */
        /* <DEDUP_REMOVED lines=10> */
.L_x_10665:
[----:B------:R-:W-:Y:S05]  /*6c00*/  BSYNC B0 ;  /* 0x0000000000007941 */ /* 0x000fea0003800000 */
.L_x_10664:
        /* <DEDUP_REMOVED lines=22> */
.L_x_10669:
[----:B------:R-:W-:-:S07]  /*6d70*/  IMAD.MOV.U32 R94, RZ, RZ, R10 ;  /* 0x000000ffff5e7224 */ /* 0x000fce00078e000a */
.L_x_10670:
[----:B------:R-:W-:Y:S05]  /*6d80*/  BSYNC B1 ;  /* 0x0000000000017941 */ /* 0x000fea0003800000 */
.L_x_10668:
        /* <DEDUP_REMOVED lines=16> */
.L_x_10674:
[----:B------:R-:W-:Y:S05]  /*6e90*/  BSYNC B2 ;  /* 0x0000000000027941 */ /* 0x000fea0003800000 */
.L_x_10673:
        /* <DEDUP_REMOVED lines=44> */
.L_x_10672:
[----:B------:R-:W-:Y:S05]  /*7160*/  BSYNC B1 ;  /* 0x0000000000017941 */ /* 0x000fea0003800000 */
.L_x_10671:
        /* <DEDUP_REMOVED lines=10> */
.L_x_10667:
[----:B------:R-:W-:Y:S05]  /*7210*/  BSYNC B0 ;  /* 0x0000000000007941 */ /* 0x000fea0003800000 */
.L_x_10666:
        /* <DEDUP_REMOVED lines=18> */
.L_x_10678:
[----:B------:R-:W-:-:S07]  /*7340*/  IMAD.MOV.U32 R8, RZ, RZ, R10 ;  /* 0x000000ffff087224 */ /* 0x000fce00078e000a */
.L_x_10679:
[----:B------:R-:W-:Y:S05]  /*7350*/  BSYNC B1 ;  /* 0x0000000000017941 */ /* 0x000fea0003800000 */
.L_x_10677:
        /* <DEDUP_REMOVED lines=16> */
.L_x_10683:
[----:B------:R-:W-:Y:S05]  /*7460*/  BSYNC B2 ;  /* 0x0000000000027941 */ /* 0x000fea0003800000 */
.L_x_10682:
        /* <DEDUP_REMOVED lines=44> */
.L_x_10681:
[----:B------:R-:W-:Y:S05]  /*7730*/  BSYNC B1 ;  /* 0x0000000000017941 */ /* 0x000fea0003800000 */
.L_x_10680:
        /* <DEDUP_REMOVED lines=11> */
.L_x_10676:
[----:B------:R-:W-:Y:S05]  /*77f0*/  BSYNC B0 ;  /* 0x0000000000007941 */ /* 0x000fea0003800000 */
.L_x_10675:
        /* <DEDUP_REMOVED lines=18> */
.L_x_10687:
[----:B------:R-:W-:-:S07]  /*7920*/  IMAD.MOV.U32 R8, RZ, RZ, R10 ;  /* 0x000000ffff087224 */ /* 0x000fce00078e000a */
.L_x_10688:
[----:B------:R-:W-:Y:S05]  /*7930*/  BSYNC B1 ;  /* 0x0000000000017941 */ /* 0x000fea0003800000 */
.L_x_10686:
        /* <DEDUP_REMOVED lines=16> */
.L_x_10692:
[----:B------:R-:W-:Y:S05]  /*7a40*/  BSYNC B2 ;  /* 0x0000000000027941 */ /* 0x000fea0003800000 */
.L_x_10691:
        /* <DEDUP_REMOVED lines=44> */
.L_x_10690:
[----:B------:R-:W-:Y:S05]  /*7d10*/  BSYNC B1 ;  /* 0x0000000000017941 */ /* 0x000fea0003800000 */
.L_x_10689:
        /* <DEDUP_REMOVED lines=10> */
.L_x_10685:
[----:B------:R-:W-:Y:S05]  /*7dc0*/  BSYNC B0 ;  /* 0x0000000000007941 */ /* 0x000fea0003800000 */
.L_x_10684:
        /* <DEDUP_REMOVED lines=18> */
.L_x_10696:
[----:B------:R-:W-:-:S07]  /*7ef0*/  IMAD.MOV.U32 R8, RZ, RZ, R10 ;  /* 0x000000ffff087224 */ /* 0x000fce00078e000a */
.L_x_10697:
[----:B------:R-:W-:Y:S05]  /*7f00*/  BSYNC B1 ;  /* 0x0000000000017941 */ /* 0x000fea0003800000 */
.L_x_10695:
        /* <DEDUP_REMOVED lines=16> */
.L_x_10701:
[----:B------:R-:W-:Y:S05]  /*8010*/  BSYNC B2 ;  /* 0x0000000000027941 */ /* 0x000fea0003800000 */
.L_x_10700:
        /* <DEDUP_REMOVED lines=44> */
.L_x_10699:
[----:B------:R-:W-:Y:S05]  /*82e0*/  BSYNC B1 ;  /* 0x0000000000017941 */ /* 0x000fea0003800000 */
.L_x_10698:
        /* <DEDUP_REMOVED lines=11> */
.L_x_10694:
[----:B------:R-:W-:Y:S05]  /*83a0*/  BSYNC B0 ;  /* 0x0000000000007941 */ /* 0x000fea0003800000 */
.L_x_10693:
        /* <DEDUP_REMOVED lines=18> */
.L_x_10705:
[----:B------:R-:W-:-:S07]  /*84d0*/  IMAD.MOV.U32 R8, RZ, RZ, R10 ;  /* 0x000000ffff087224 */ /* 0x000fce00078e000a */
.L_x_10706:
[----:B------:R-:W-:Y:S05]  /*84e0*/  BSYNC B1 ;  /* 0x0000000000017941 */ /* 0x000fea0003800000 */
.L_x_10704:
        /* <DEDUP_REMOVED lines=16> */
.L_x_10710:
[----:B------:R-:W-:Y:S05]  /*85f0*/  BSYNC B2 ;  /* 0x0000000000027941 */ /* 0x000fea0003800000 */
.L_x_10709:
        /* <DEDUP_REMOVED lines=44> */
.L_x_10708:
[----:B------:R-:W-:Y:S05]  /*88c0*/  BSYNC B1 ;  /* 0x0000000000017941 */ /* 0x000fea0003800000 */
.L_x_10707:
        /* <DEDUP_REMOVED lines=10> */
.L_x_10703:
[----:B------:R-:W-:Y:S05]  /*8970*/  BSYNC B0 ;  /* 0x0000000000007941 */ /* 0x000fea0003800000 */
.L_x_10702:
        /* <DEDUP_REMOVED lines=18> */
.L_x_10714:
[----:B------:R-:W-:-:S07]  /*8aa0*/  IMAD.MOV.U32 R8, RZ, RZ, R10 ;  /* 0x000000ffff087224 */ /* 0x000fce00078e000a */
.L_x_10715:
[----:B------:R-:W-:Y:S05]  /*8ab0*/  BSYNC B1 ;  /* 0x0000000000017941 */ /* 0x000fea0003800000 */
.L_x_10713:
        /* <DEDUP_REMOVED lines=16> */
.L_x_10719:
[----:B------:R-:W-:Y:S05]  /*8bc0*/  BSYNC B2 ;  /* 0x0000000000027941 */ /* 0x000fea0003800000 */
.L_x_10718:
        /* <DEDUP_REMOVED lines=44> */
.L_x_10717:
[----:B------:R-:W-:Y:S05]  /*8e90*/  BSYNC B1 ;  /* 0x0000000000017941 */ /* 0x000fea0003800000 */
.L_x_10716:
        /* <DEDUP_REMOVED lines=11> */
.L_x_10712:
[----:B------:R-:W-:Y:S05]  /*8f50*/  BSYNC B0 ;  /* 0x0000000000007941 */ /* 0x000fea0003800000 */
.L_x_10711:
        /* <DEDUP_REMOVED lines=18> */
.L_x_10723:
[----:B------:R-:W-:-:S07]  /*9080*/  IMAD.MOV.U32 R8, RZ, RZ, R10 ;  /* 0x000000ffff087224 */ /* 0x000fce00078e000a */
.L_x_10724:
[----:B------:R-:W-:Y:S05]  /*9090*/  BSYNC B1 ;  /* 0x0000000000017941 */ /* 0x000fea0003800000 */
.L_x_10722:
        /* <DEDUP_REMOVED lines=16> */
.L_x_10728:
[----:B------:R-:W-:Y:S05]  /*91a0*/  BSYNC B2 ;  /* 0x0000000000027941 */ /* 0x000fea0003800000 */
.L_x_10727:
        /* <DEDUP_REMOVED lines=44> */
.L_x_10726:
[----:B------:R-:W-:Y:S05]  /*9470*/  BSYNC B1 ;  /* 0x0000000000017941 */ /* 0x000fea0003800000 */
.L_x_10725:
        /* <DEDUP_REMOVED lines=10> */
.L_x_10721:
[----:B------:R-:W-:Y:S05]  /*9520*/  BSYNC B0 ;  /* 0x0000000000007941 */ /* 0x000fea0003800000 */
.L_x_10720:
        /* <DEDUP_REMOVED lines=18> */
.L_x_10732:
[----:B------:R-:W-:-:S07]  /*9650*/  IMAD.MOV.U32 R95, RZ, RZ, R10 ;  /* 0x000000ffff5f7224 */ /* 0x000fce00078e000a */
.L_x_10733:
[----:B------:R-:W-:Y:S05]  /*9660*/  BSYNC B1 ;  /* 0x0000000000017941 */ /* 0x000fea0003800000 */
.L_x_10731:
        /* <DEDUP_REMOVED lines=16> */
.L_x_10737:
[----:B------:R-:W-:Y:S05]  /*9770*/  BSYNC B2 ;  /* 0x0000000000027941 */ /* 0x000fea0003800000 */
.L_x_10736:
        /* <DEDUP_REMOVED lines=44> */
.L_x_10735:
[----:B------:R-:W-:Y:S05]  /*9a40*/  BSYNC B1 ;  /* 0x0000000000017941 */ /* 0x000fea0003800000 */
.L_x_10734:
[----:B------:R-:W-:Y:S01]  /*9a50*/  HFMA2.MMA R104, -RZ, RZ, 0.1171875, 0 ;  /* 0x2f800000ff687435 */ /* 0x000fe200000001ff */
[----:B------:R-:W-:Y:S02]  /*9a60*/  PRMT R103, R67, 0x7632, R103 ;  /* 0x0000763243677816 */ /* 0x000fe40000000067 */
[----:B------:R-:W-:-:S03]  /*9a70*/  I2FP.F32.U32 R95, R95 ;  /* 0x0000005f005f7245 */ /* 0x000fc60000201000 */
[----:B------:R-:W-:-:S04]  /*9a80*/  IMAD.U32 R103, R103, 0x10000, RZ ;  /* 0x0001000067677824 */ /* 0x000fc800078e00ff */
[----:B------:R-:W-:Y:S01]  /*9a90*/  FFMA.FTZ R95, R95, R104, 1.1641532182693481445e-10 ;  /* 0x2f0000005f5f7423 */ /* 0x000fe20000010068 */
[----:B------:R-:W-:-:S04]  /*9aa0*/  FMUL.FTZ R103, R103, UR11 ;  /* 0x0000000b67677c20 */ /* 0x000fc80008410000 */
[----:B------:R-:W-:Y:S01]  /*9ab0*/  FSETP.GTU.FTZ.AND P1, PT, R95, UR9, PT ;  /* 0x000000095f007c0b */ /* 0x000fe2000bf3c000 */
[----:B------:R-:W-:-:S03]  /*9ac0*/  FMUL.FTZ R95, R103, UR10 ;  /* 0x0000000a675f7c20 */ /* 0x000fc60008410000 */
[----:B------:R-:W-:Y:S02]  /*9ad0*/  SEL R103, RZ, 0x1, P1 ;  /* 0x00000001ff677807 */ /* 0x000fe40000800000 */
[----:B------:R-:W-:-:S05]  /*9ae0*/  FSEL R95, R95, RZ, !P1 ;  /* 0x000000ff5f5f7208 */ /* 0x000fca0004800000 */
[----:B------:R-:W-:-:S07]  /*9af0*/  @P0 FADD.FTZ R95, R71, R95 ;  /* 0x0000005f475f0221 */ /* 0x000fce0000010000 */
.L_x_10730:
[----:B------:R-:W-:Y:S05]  /*9b00*/  BSYNC B0 ;  /* 0x0000000000007941 */ /* 0x000fea0003800000 */
.L_x_10729:
        /* <DEDUP_REMOVED lines=52> */
.L_x_10739:
[----:B------:R-:W-:Y:S05]  /*9e50*/  BSYNC B0 ;  /* 0x0000000000007941 */ /* 0x000fea0003800000 */
.L_x_10738:
        /* <DEDUP_REMOVED lines=72> */
.L_x_10754:
        /* <DEDUP_REMOVED lines=19> */
[----:B------:R-:W-:-:S02]  /*a410*/  I2FP.F32.S32 R118, R115 ;  /* 0x0000007300767245 */ /* 0x000fc40000201400 */
[----:B0-----:R-:W-:Y:S02]  /*a420*/  @!P1 LEA R106, R105, R104, 0x18 ;  /* 0x00000068696a9211 */ /* 0x001fe400078ec0ff */
[----:B------:R-:W-:-:S03]  /*a430*/  CS2R R104, SRZ ;  /* 0x0000000000687805 */ /* 0x000fc6000001ff00 */
[----:B------:R-:W-:Y:S01]  /*a440*/  @!P1 IMAD R117, R113, 0x8, R106 ;  /* 0x0000000871759824 */ /* 0x000fe200078e026a */
[----:B-1----:R-:W-:Y:S02]  /*a450*/  IADD3 R112, R114, R115, RZ ;  /* 0x0000007372707210 */ /* 0x002fe40007ffe0ff */
[----:B------:R-:W-:Y:S02]  /*a460*/  I2FP.F32.S32 R114, R114 ;  /* 0x0000007200727245 */ /* 0x000fe40000201400 */
[----:B------:R-:W0:Y:S01]  /*a470*/  @!P1 LDS.64 R104, [R117] ;  /* 0x0000000075689984 */ /* 0x000e220000000a00 */
[----:B------:R-:W-:Y:S02]  /*a480*/  I2FP.F32.S32 R106, R112 ;  /* 0x00000070006a7245 */ /* 0x000fe40000201400 */
[----:B------:R-:W-:Y:S02]  /*a490*/  LOP3.LUT P1, RZ, R107, 0x1f, R0, 0xf8, !PT ;  /* 0x0000001f6bff7812 */ /* 0x000fe4000782f800 */
[----:B------:R-:W1:Y:S01]  /*a4a0*/  MUFU.RCP R113, R106 ;  /* 0x0000006a00717308 */ /* 0x000e620000001000 */
[----:B0-----:R-:W0:Y:S04]  /*a4b0*/  SHFL.DOWN PT, R119, R104, 0x4, 0x1f ;  /* 0x08801f0068777f89 */ /* 0x001e2800000e0000 */
[----:B------:R-:W2:Y:S01]  /*a4c0*/  SHFL.DOWN PT, R116, R105, 0x4, 0x1f ;  /* 0x08801f0069747f89 */ /* 0x000ea200000e0000 */
[C---:B0-----:R-:W-:Y:S01]  /*a4d0*/  FMUL.FTZ R117, R119.reuse, R114 ;  /* 0x0000007277757220 */ /* 0x041fe20000410000 */
[----:B------:R-:W-:-:S03]  /*a4e0*/  FADD.FTZ R119, -R119, R104 ;  /* 0x0000006877777221 */ /* 0x000fc60000010100 */
[----:B------:R-:W-:Y:S01]  /*a4f0*/  FFMA.FTZ R120, R118, R104, R117 ;  /* 0x0000006876787223 */ /* 0x000fe20000010075 */
[----:B------:R-:W-:Y:S01]  /*a500*/  FMUL.FTZ R119, R119, R119 ;  /* 0x0000007777777220 */ /* 0x000fe20000410000 */
[----:B------:R-:W0:Y:S02]  /*a510*/  SHFL.DOWN PT, R117, R112, 0x2, 0x1f ;  /* 0x08401f0070757f89 */ /* 0x000e2400000e0000 */
[----:B-1----:R-:W-:Y:S01]  /*a520*/  FMUL.FTZ R115, R113, R120 ;  /* 0x0000007871737220 */ /* 0x002fe20000410000 */
[----:B------:R-:W-:-:S04]  /*a530*/  FMUL.FTZ R119, R119, R118 ;  /* 0x0000007677777220 */ /* 0x000fc80000410000 */
[----:B------:R-:W1:Y:S01]  /*a540*/  SHFL.DOWN PT, R104, R115, 0x2, 0x1f ;  /* 0x08401f0073687f89 */ /* 0x000e6200000e0000 */
[----:B------:R-:W-:Y:S01]  /*a550*/  FMUL.FTZ R119, R119, R114 ;  /* 0x0000007277777220 */ /* 0x000fe20000410000 */
[----:B--2---:R-:W-:-:S04]  /*a560*/  FADD.FTZ R114, R116, R105 ;  /* 0x0000006974727221 */ /* 0x004fc80000010000 */
[----:B------:R-:W-:-:S05]  /*a570*/  FFMA.FTZ R114, R113, R119, R114 ;  /* 0x0000007771727223 */ /* 0x000fca0000010072 */
[----:B------:R-:W2:Y:S01]  /*a580*/  SHFL.DOWN PT, R119, R114, 0x2, 0x1f ;  /* 0x08401f0072777f89 */ /* 0x000ea200000e0000 */
[----:B0-----:R-:W-:Y:S01]  /*a590*/  IMAD.IADD R105, R112, 0x1, R117 ;  /* 0x0000000170697824 */ /* 0x001fe200078e0275 */
[----:B------:R-:W-:-:S04]  /*a5a0*/  I2FP.F32.S32 R118, R117 ;  /* 0x0000007500767245 */ /* 0x000fc80000201400 */
[----:B------:R-:W-:Y:S01]  /*a5b0*/  I2FP.F32.S32 R113, R105 ;  /* 0x0000006900717245 */ /* 0x000fe20000201400 */
[----:B-1----:R-:W-:Y:S01]  /*a5c0*/  FADD.FTZ R116, R115, -R104 ;  /* 0x8000006873747221 */ /* 0x002fe20000010000 */
[----:B------:R-:W-:Y:S02]  /*a5d0*/  FMUL.FTZ R121, R104, R118 ;  /* 0x0000007668797220 */ /* 0x000fe40000410000 */
[----:B------:R-:W0:Y:S01]  /*a5e0*/  MUFU.RCP R112, R113 ;  /* 0x0000007100707308 */ /* 0x000e220000001000 */
[----:B------:R-:W1:Y:S01]  /*a5f0*/  SHFL.DOWN PT, R104, R105, 0x1, 0x1f ;  /* 0x08201f0069687f89 */ /* 0x000e6200000e0000 */
[----:B------:R-:W-:Y:S01]  /*a600*/  FMUL.FTZ R117, R116, R116 ;  /* 0x0000007474757220 */ /* 0x000fe20000410000 */
[----:B------:R-:W-:-:S03]  /*a610*/  FFMA.FTZ R121, R106, R115, R121 ;  /* 0x000000736a797223 */ /* 0x000fc60000010079 */
[----:B------:R-:W-:Y:S01]  /*a620*/  FMUL.FTZ R117, R106, R117 ;  /* 0x000000756a757220 */ /* 0x000fe20000410000 */
[----:B--2---:R-:W-:-:S03]  /*a630*/  FADD.FTZ R119, R114, R119 ;  /* 0x0000007772777221 */ /* 0x004fc60000010000 */
[----:B------:R-:W-:Y:S01]  /*a640*/  FMUL.FTZ R117, R117, R118 ;  /* 0x0000007675757220 */ /* 0x000fe20000410000 */
[----:B0-----:R-:W-:-:S03]  /*a650*/  FMUL.FTZ R106, R112, R121 ;  /* 0x00000079706a7220 */ /* 0x001fc60000410000 */
[----:B------:R-:W-:Y:S02]  /*a660*/  FFMA.FTZ R117, R112, R117, R119 ;  /* 0x0000007570757223 */ /* 0x000fe40000010077 */
[----:B------:R-:W0:Y:S01]  /*a670*/  SHFL.DOWN PT, R115, R106, 0x1, 0x1f ;  /* 0x08201f006a737f89 */ /* 0x000e2200000e0000 */
[----:B-1----:R-:W-:-:S03]  /*a680*/  IADD3 R114, R105, R104, RZ ;  /* 0x0000006869727210 */ /* 0x002fc60007ffe0ff */
[----:B------:R-:W1:Y:S01]  /*a690*/  SHFL.DOWN PT, R112, R117, 0x1, 0x1f ;  /* 0x08201f0075707f89 */ /* 0x000e6200000e0000 */
[----:B------:R-:W-:Y:S02]  /*a6a0*/  I2FP.F32.S32 R116, R104 ;  /* 0x0000006800747245 */ /* 0x000fe40000201400 */
[----:B------:R-:W-:-:S06]  /*a6b0*/  I2FP.F32.S32 R114, R114 ;  /* 0x0000007200727245 */ /* 0x000fcc0000201400 */
[----:B------:R-:W2:Y:S01]  /*a6c0*/  MUFU.RCP R114, R114 ;  /* 0x0000007200727308 */ /* 0x000ea20000001000 */
[----:B0-----:R-:W-:Y:S01]  /*a6d0*/  FADD.FTZ R104, R106, -R115 ;  /* 0x800000736a687221 */ /* 0x001fe20000010000 */
[----:B------:R-:W-:-:S03]  /*a6e0*/  FMUL.FTZ R118, R115, R116 ;  /* 0x0000007473767220 */ /* 0x000fc60000410000 */
[----:B------:R-:W-:Y:S01]  /*a6f0*/  FMUL.FTZ R104, R104, R104 ;  /* 0x0000006868687220 */ /* 0x000fe20000410000 */
[----:B------:R-:W-:Y:S01]  /*a700*/  FFMA.FTZ R115, R113, R106, R118 ;  /* 0x0000006a71737223 */ /* 0x000fe20000010076 */
[----:B-1----:R-:W-:Y:S01]  /*a710*/  FADD.FTZ R105, R117, R112 ;  /* 0x0000007075697221 */ /* 0x002fe20000010000 */
[----:B------:R-:W0:Y:S01]  /*a720*/  @!P1 LDC.64 R106, c[0x0][0x258] ;  /* 0x00009600ff6a9b82 */ /* 0x000e220000000a00 */
[----:B------:R-:W-:Y:S01]  /*a730*/  FMUL.FTZ R104, R113, R104 ;  /* 0x0000006871687220 */ /* 0x000fe20000410000 */
[----:B--2---:R-:W-:-:S03]  /*a740*/  FMUL.FTZ R115, R114, R115 ;  /* 0x0000007372737220 */ /* 0x004fc60000410000 */
[----:B------:R-:W-:-:S03]  /*a750*/  FMUL.FTZ R104, R104, R116 ;  /* 0x0000007468687220 */ /* 0x000fc60000410000 */
[----:B------:R-:W1:Y:S01]  /*a760*/  SHFL.IDX PT, R115, R115, RZ, 0x1f ;  /* 0x00001fff73737589 */ /* 0x000e6200000e0000 */
[----:B------:R-:W-:Y:S01]  /*a770*/  FFMA.FTZ R112, R114, R104, R105 ;  /* 0x0000006872707223 */ /* 0x000fe20000010069 */
[----:B------:R-:W2:Y:S05]  /*a780*/  LDC R113, c[0x0][0x2d8] ;  /* 0x0000b600ff717b82 */ /* 0x000eaa0000000800 */
[----:B------:R-:W2:Y:S03]  /*a790*/  SHFL.IDX PT, R112, R112, RZ, 0x1f ;  /* 0x00001fff70707589 */ /* 0x000ea600000e0000 */
[----:B------:R-:W3:Y:S01]  /*a7a0*/  @!P1 LDC.64 R104, c[0x0][0x250] ;  /* 0x00009400ff689b82 */ /* 0x000ee20000000a00 */
[----:B0-----:R-:W-:-:S04]  /*a7b0*/  @!P1 LEA R106, P4, R108, R106, 0x2 ;  /* 0x0000006a6c6a9211 */ /* 0x001fc800078810ff */
[----:B------:R-:W-:Y:S01]  /*a7c0*/  @!P1 LEA.HI.X R107, R108, R107, R111, 0x2, P4 ;  /* 0x0000006b6c6b9211 */ /* 0x000fe200020f146f */
[----:B-1----:R-:W-:-:S05]  /*a7d0*/  FMUL.FTZ R114, R115, R115 ;  /* 0x0000007373727220 */ /* 0x002fca0000410000 */
[----:B------:R-:W-:Y:S01]  /*a7e0*/  FSEL R114, R114, RZ, P2 ;  /* 0x000000ff72727208 */ /* 0x000fe20001000000 */
[----:B--2---:R-:W-:Y:S01]  /*a7f0*/  FFMA.FTZ R113, R112, UR8, R113 ;  /* 0x0000000870717c23 */ /* 0x004fe20008010071 */
        /* <DEDUP_REMOVED lines=44> */
[C---:B------:R-:W-:Y:S01]  /*aac0*/  FMUL.FTZ R106, R113.reuse, R106 ;  /* 0x0000006a716a7220 */ /* 0x040fe20000410000 */
[----:B------:R-:W-:Y:S01]  /*aad0*/  FMUL.FTZ R112, R113, R112 ;  /* 0x0000007071707220 */ /* 0x000fe20000410000 */
[C---:B------:R-:W-:Y:S01]  /*aae0*/  IADD3 R87, R109.reuse, 0x100, RZ ;  /* 0x000001006d577810 */ /* 0x040fe20007ffe0ff */
[----:B------:R-:W-:-:S02]  /*aaf0*/  VIADD R89, R109, 0x200 ;  /* 0x000002006d597836 */ /* 0x000fc40000000000 */
[----:B------:R-:W-:Y:S01]  /*ab00*/  FFMA.FTZ R74, R28, R75, R52 ;  /* 0x0000004b1c4a7223 */ /* 0x000fe20000010034 */
[C---:B------:R-:W-:Y:S01]  /*ab10*/  FMUL.FTZ R83, R113.reuse, R82 ;  /* 0x0000005271537220 */ /* 0x040fe20000410000 */
[C---:B------:R-:W-:Y:S01]  /*ab20*/  FMUL.FTZ R118, R113.reuse, R118 ;  /* 0x0000007671767220 */ /* 0x040fe20000410000 */
[C---:B------:R-:W-:Y:S01]  /*ab30*/  FMUL.FTZ R107, R113.reuse, R84 ;  /* 0x00000054716b7220 */ /* 0x040fe20000410000 */
[C---:B------:R-:W-:Y:S01]  /*ab40*/  FMUL.FTZ R115, R113.reuse, R86 ;  /* 0x0000005671737220 */ /* 0x040fe20000410000 */
[C---:B------:R-:W-:Y:S01]  /*ab50*/  FMUL.FTZ R76, R113.reuse, R88 ;  /* 0x00000058714c7220 */ /* 0x040fe20000410000 */
[----:B------:R-:W-:Y:S01]  /*ab60*/  FFMA.FTZ R75, R30, R85, R54 ;  /* 0x000000551e4b7223 */ /* 0x000fe20000010036 */
[----:B------:R-:W-:Y:S01]  /*ab70*/  FMUL.FTZ R111, R113, R90 ;  /* 0x0000005a716f7220 */ /* 0x000fe20000410000 */
[----:B0-----:R-:W-:-:S04]  /*ab80*/  IMAD.WIDE.U32 R84, R109, 0x10, R72 ;  /* 0x000000106d547825 */ /* 0x001fc800078e0048 */
[----:B------:R-:W-:Y:S01]  /*ab90*/  FMUL.FTZ R90, R113, R95 ;  /* 0x0000005f715a7220 */ /* 0x000fe20000410000 */
[----:B------:R-:W-:Y:S01]  /*aba0*/  FFMA.FTZ R95, R29, R112, R53 ;  /* 0x000000701d5f7223 */ /* 0x000fe20000010035 */
[----:B------:R-:W-:Y:S01]  /*abb0*/  FMUL.FTZ R110, R113, R110 ;  /* 0x0000006e716e7220 */ /* 0x000fe20000410000 */
[----:B------:R-:W-:-:S04]  /*abc0*/  IMAD.WIDE.U32 R86, R87, 0x10, R72 ;  /* 0x0000001057567825 */ /* 0x000fc800078e0048 */
[C---:B------:R-:W-:Y:S01]  /*abd0*/  FMUL.FTZ R114, R113.reuse, R114 ;  /* 0x0000007271727220 */ /* 0x040fe20000410000 */
[----:B------:R-:W-:Y:S01]  /*abe0*/  FMUL.FTZ R81, R113, R80 ;  /* 0x0000005071517220 */ /* 0x000fe20000410000 */
[----:B------:R-:W-:Y:S01]  /*abf0*/  FFMA.FTZ R83, R26, R83, R50 ;  /* 0x000000531a537223 */ /* 0x000fe20000010032 */
[----:B------:R-:W-:-:S04]  /*ac00*/  IMAD.WIDE.U32 R88, R89, 0x10, R72 ;  /* 0x0000001059587825 */ /* 0x000fc800078e0048 */
        /* <DEDUP_REMOVED lines=43> */
.L_x_10742:
[----:B------:R-:W-:Y:S05]  /*aec0*/  BSYNC B0 ;  /* 0x0000000000007941 */ /* 0x000fea0003800000 */
.L_x_10741:
[----:B------:R-:W-:Y:S02]  /*aed0*/  IADD3 R108, R108, UR12, RZ ;  /* 0x0000000c6c6c7c10 */ /* 0x000fe4000fffe0ff */
[----:B------:R-:W-:Y:S02]  /*aee0*/  SEL R114, RZ, 0x1, P0 ;  /* 0x00000001ff727807 */ /* 0x000fe40000000000 */
[----:B------:R-:W-:-:S13]  /*aef0*/  ISETP.GE.AND P1, PT, R108, UR13, PT ;  /* 0x0000000d6c007c0c */ /* 0x000fda000bf26270 */
[----:B------:R-:W-:Y:S05]  /*af00*/  @!P1 BRA `(.L_x_10743) ;  /* 0xffffff5800589947 */ /* 0x000fea000383ffff */
[----:B------:R-:W-:Y:S05]  /*af10*/  EXIT ;  /* 0x000000000000794d */ /* 0x000fea0003800000 */
.L_x_10740:
[----:B------:R-:W-:Y:S01]  /*af20*/  IMAD.MOV.U32 R117, RZ, RZ, 0x1 ;  /* 0x00000001ff757424 */ /* 0x000fe200078e00ff */
[----:B------:R-:W-:Y:S01]  /*af30*/  MOV R122, 0x1f ;  /* 0x0000001f007a7802 */ /* 0x000fe20000000f00 */
[----:B------:R-:W-:-:S07]  /*af40*/  IMAD.MOV.U32 R115, RZ, RZ, -0x1 ;  /* 0xffffffffff737424 */ /* 0x000fce00078e00ff */
[----:B0-----:R-:W-:Y:S05]  /*af50*/  WARPSYNC.COLLECTIVE R115, `(.L_x_10744) ;  /* 0x0000000073087348 */ /* 0x001fea0003c00000 */
[----:B------:R1:W2:Y:S02]  /*af60*/  SHFL.BFLY P3, R116, R120, R117, R122 ;  /* 0x0c00007578747389 */ /* 0x0002a4000006007a */
[----:B012---:R-:W-:Y:S01]  /*af70*/  ENDCOLLECTIVE ;  /* 0x000000000000791b */ /* 0x007fe20003800000 */
.L_x_10744:
[----:B------:R-:W-:Y:S01]  /*af80*/  HFMA2.MMA R117, -RZ, RZ, 0, 1.1920928955078125e-07 ;  /* 0x00000002ff757435 */ /* 0x000fe200000001ff */
[----:B------:R-:W-:-:S05]  /*af90*/  MOV R105, R116 ;  /* 0x0000007400697202 */ /* 0x000fca0000000f00 */
[----:B------:R-:W-:-:S04]  /*afa0*/  FADD.FTZ R106, R120, R105 ;  /* 0x00000069786a7221 */ /* 0x000fc80000010000 */
[----:B------:R-:W-:-:S07]  /*afb0*/  IMAD.MOV.U32 R120, RZ, RZ, R106 ;  /* 0x000000ffff787224 */ /* 0x000fce00078e006a */
[----:B------:R-:W-:Y:S05]  /*afc0*/  WARPSYNC.COLLECTIVE R115, `(.L_x_10745) ;  /* 0x0000000073087348 */ /* 0x000fea0003c00000 */
[----:B------:R0:W1:Y:S02]  /*afd0*/  SHFL.BFLY P3, R116, R120, R117, R122 ;  /* 0x0c00007578747389 */ /* 0x000064000006007a */
[----:B01----:R-:W-:Y:S01]  /*afe0*/  ENDCOLLECTIVE ;  /* 0x000000000000791b */ /* 0x003fe20003800000 */
.L_x_10745:
[----:B------:R-:W-:Y:S02]  /*aff0*/  IMAD.MOV.U32 R117, RZ, RZ, 0x4 ;  /* 0x00000004ff757424 */ /* 0x000fe400078e00ff */
[----:B------:R-:W-:-:S04]  /*b000*/  IMAD.MOV.U32 R105, RZ, RZ, R116 ;  /* 0x000000ffff697224 */ /* 0x000fc800078e0074 */
[----:B------:R-:W-:-:S05]  /*b010*/  FADD.FTZ R107, R106, R105 ;  /* 0x000000696a6b7221 */ /* 0x000fca0000010000 */
[----:B------:R-:W-:-:S07]  /*b020*/  MOV R120, R107 ;  /* 0x0000006b00787202 */ /* 0x000fce0000000f00 */
[----:B------:R-:W-:Y:S05]  /*b030*/  WARPSYNC.COLLECTIVE R115, `(.L_x_10746) ;  /* 0x0000000073087348 */ /* 0x000fea0003c00000 */
[----:B------:R0:W1:Y:S02]  /*b040*/  SHFL.BFLY P3, R116, R120, R117, R122 ;  /* 0x0c00007578747389 */ /* 0x000064000006007a */
[----:B01----:R-:W-:Y:S01]  /*b050*/  ENDCOLLECTIVE ;  /* 0x000000000000791b */ /* 0x003fe20003800000 */
.L_x_10746:
[----:B------:R-:W-:Y:S01]  /*b060*/  HFMA2.MMA R117, -RZ, RZ, 0, 4.76837158203125e-07 ;  /* 0x00000008ff757435 */ /* 0x000fe200000001ff */
[----:B------:R-:W-:-:S05]  /*b070*/  MOV R104, R116 ;  /* 0x0000007400687202 */ /* 0x000fca0000000f00 */
[----:B------:R-:W-:-:S04]  /*b080*/  FADD.FTZ R112, R107, R104 ;  /* 0x000000686b707221 */ /* 0x000fc80000010000 */
[----:B------:R-:W-:-:S07]  /*b090*/  IMAD.MOV.U32 R120, RZ, RZ, R112 ;  /* 0x000000ffff787224 */ /* 0x000fce00078e0070 */
[----:B------:R-:W-:Y:S05]  /*b0a0*/  WARPSYNC.COLLECTIVE R115, `(.L_x_10747) ;  /* 0x0000000073087348 */ /* 0x000fea0003c00000 */
[----:B------:R0:W1:Y:S02]  /*b0b0*/  SHFL.BFLY P3, R116, R120, R117, R122 ;  /* 0x0c00007578747389 */ /* 0x000064000006007a */
[----:B01----:R-:W-:Y:S01]  /*b0c0*/  ENDCOLLECTIVE ;  /* 0x000000000000791b */ /* 0x003fe20003800000 */
.L_x_10747:
[----:B------:R-:W-:Y:S02]  /*b0d0*/  IMAD.MOV.U32 R117, RZ, RZ, 0x10 ;  /* 0x00000010ff757424 */ /* 0x000fe400078e00ff */
[----:B------:R-:W-:-:S04]  /*b0e0*/  IMAD.MOV.U32 R105, RZ, RZ, R116 ;  /* 0x000000ffff697224 */ /* 0x000fc800078e0074 */
[----:B------:R-:W-:-:S05]  /*b0f0*/  FADD.FTZ R113, R112, R105 ;  /* 0x0000006970717221 */ /* 0x000fca0000010000 */
[----:B------:R-:W-:-:S07]  /*b100*/  MOV R120, R113 ;  /* 0x0000007100787202 */ /* 0x000fce0000000f00 */
[----:B------:R-:W-:Y:S05]  /*b110*/  WARPSYNC.COLLECTIVE R115, `(.L_x_10748) ;  /* 0x0000000073087348 */ /* 0x000fea0003c00000 */
[----:B------:R0:W1:Y:S02]  /*b120*/  SHFL.BFLY P3, R116, R120, R117, R122 ;  /* 0x0c00007578747389 */ /* 0x000064000006007a */
[----:B01----:R-:W-:Y:S01]  /*b130*/  ENDCOLLECTIVE ;  /* 0x000000000000791b */ /* 0x003fe20003800000 */
.L_x_10748:
        /* <DEDUP_REMOVED lines=56> */
.L_x_10749:
[----:B------:R-:W-:Y:S02]  /*b4c0*/  IMAD.MOV.U32 R117, RZ, RZ, 0x2 ;  /* 0x00000002ff757424 */ /* 0x000fe400078e00ff */
[----:B------:R-:W-:-:S04]  /*b4d0*/  IMAD.MOV.U32 R106, RZ, RZ, R116 ;  /* 0x000000ffff6a7224 */ /* 0x000fc800078e0074 */
[----:B------:R-:W-:-:S05]  /*b4e0*/  FADD.FTZ R106, R105, R106 ;  /* 0x0000006a696a7221 */ /* 0x000fca0000010000 */
[----:B------:R-:W-:-:S07]  /*b4f0*/  MOV R120, R106 ;  /* 0x0000006a00787202 */ /* 0x000fce0000000f00 */
[----:B------:R-:W-:Y:S05]  /*b500*/  WARPSYNC.COLLECTIVE R115, `(.L_x_10750) ;  /* 0x0000000073087348 */ /* 0x000fea0003c00000 */
[----:B------:R0:W1:Y:S02]  /*b510*/  SHFL.BFLY P3, R116, R120, R117, R122 ;  /* 0x0c00007578747389 */ /* 0x000064000006007a */
[----:B01----:R-:W-:Y:S01]  /*b520*/  ENDCOLLECTIVE ;  /* 0x000000000000791b */ /* 0x003fe20003800000 */
.L_x_10750:
[----:B------:R-:W-:Y:S01]  /*b530*/  HFMA2.MMA R117, -RZ, RZ, 0, 2.384185791015625e-07 ;  /* 0x00000004ff757435 */ /* 0x000fe200000001ff */
[----:B------:R-:W-:-:S05]  /*b540*/  MOV R107, R116 ;  /* 0x00000074006b7202 */ /* 0x000fca0000000f00 */
[----:B------:R-:W-:-:S04]  /*b550*/  FADD.FTZ R107, R106, R107 ;  /* 0x0000006b6a6b7221 */ /* 0x000fc80000010000 */
[----:B------:R-:W-:-:S07]  /*b560*/  IMAD.MOV.U32 R120, RZ, RZ, R107 ;  /* 0x000000ffff787224 */ /* 0x000fce00078e006b */
[----:B------:R-:W-:Y:S05]  /*b570*/  WARPSYNC.COLLECTIVE R115, `(.L_x_10751) ;  /* 0x0000000073087348 */ /* 0x000fea0003c00000 */
[----:B------:R0:W1:Y:S02]  /*b580*/  SHFL.BFLY P3, R116, R120, R117, R122 ;  /* 0x0c00007578747389 */ /* 0x000064000006007a */
[----:B01----:R-:W-:Y:S01]  /*b590*/  ENDCOLLECTIVE ;  /* 0x000000000000791b */ /* 0x003fe20003800000 */
.L_x_10751:
[----:B------:R-:W-:Y:S02]  /*b5a0*/  IMAD.MOV.U32 R117, RZ, RZ, 0x8 ;  /* 0x00000008ff757424 */ /* 0x000fe400078e00ff */
[----:B------:R-:W-:-:S04]  /*b5b0*/  IMAD.MOV.U32 R112, RZ, RZ, R116 ;  /* 0x000000ffff707224 */ /* 0x000fc800078e0074 */
[----:B------:R-:W-:-:S05]  /*b5c0*/  FADD.FTZ R112, R107, R112 ;  /* 0x000000706b707221 */ /* 0x000fca0000010000 */
[----:B------:R-:W-:-:S07]  /*b5d0*/  MOV R120, R112 ;  /* 0x0000007000787202 */ /* 0x000fce0000000f00 */
[----:B------:R-:W-:Y:S05]  /*b5e0*/  WARPSYNC.COLLECTIVE R115, `(.L_x_10752) ;  /* 0x0000000073087348 */ /* 0x000fea0003c00000 */
[----:B------:R0:W1:Y:S02]  /*b5f0*/  SHFL.BFLY P3, R116, R120, R117, R122 ;  /* 0x0c00007578747389 */ /* 0x000064000006007a */
[----:B01----:R-:W-:Y:S01]  /*b600*/  ENDCOLLECTIVE ;  /* 0x000000000000791b */ /* 0x003fe20003800000 */
.L_x_10752:
[----:B------:R-:W-:Y:S01]  /*b610*/  HFMA2.MMA R117, -RZ, RZ, 0, 9.5367431640625e-07 ;  /* 0x00000010ff757435 */ /* 0x000fe200000001ff */
[----:B------:R-:W-:-:S05]  /*b620*/  MOV R113, R116 ;  /* 0x0000007400717202 */ /* 0x000fca0000000f00 */
[----:B------:R-:W-:-:S04]  /*b630*/  FADD.FTZ R113, R112, R113 ;  /* 0x0000007170717221 */ /* 0x000fc80000010000 */
[----:B------:R-:W-:-:S07]  /*b640*/  IMAD.MOV.U32 R120, RZ, RZ, R113 ;  /* 0x000000ffff787224 */ /* 0x000fce00078e0071 */
[----:B------:R-:W-:Y:S05]  /*b650*/  WARPSYNC.COLLECTIVE R115, `(.L_x_10753) ;  /* 0x0000000073087348 */ /* 0x000fea0003c00000 */
[----:B------:R0:W1:Y:S02]  /*b660*/  SHFL.BFLY P3, R116, R120, R117, R122 ;  /* 0x0c00007578747389 */ /* 0x000064000006007a */
[----:B01----:R-:W-:Y:S01]  /*b670*/  ENDCOLLECTIVE ;  /* 0x000000000000791b */ /* 0x003fe20003800000 */
.L_x_10753:
[----:B------:R-:W-:Y:S05]  /*b680*/  BRA `(.L_x_10754) ;  /* 0xffffffec00147947 */ /* 0x000fea000383ffff */
.L_x_10755:
        /* <DEDUP_REMOVED lines=15> */
.L_x_23283:


//--------------------- .text._ZN10layer_norm13ln_fwd_kernelINS_13Kernel_traitsIf13__nv_bfloat16fS2_fjLj6144ELj1ELj1ELj8ELj16ENS_18Kernel_traits_baseILj6144EfS2_fS2_fjLj256EEEEELb1ELb1ELb0ELb0EEEvNS_9FwdParamsE --------------------------
	.section	.text._ZN10layer_norm13ln_fwd_kernelINS_13Kernel_traitsIf13__nv_bfloat16fS2_fjLj6144ELj1ELj1ELj8ELj16ENS_18Kernel_traits_baseILj6144EfS2_fS2_fjLj256EEEEELb1ELb1ELb0ELb0EEEvNS_9FwdParamsE,"ax",@progbits
	.align	128
        .global         _ZN10layer_norm13ln_fwd_kernelINS_13Kernel_traitsIf13__nv_bfloat16fS2_fjLj6144ELj1ELj1ELj8ELj16ENS_18Kernel_traits_baseILj6144EfS2_fS2_fjLj256EEEEELb1ELb1ELb0ELb0EEEvNS_9FwdParamsE
        .type           _ZN10layer_norm13ln_fwd_kernelINS_13Kernel_traitsIf13__nv_bfloat16fS2_fjLj6144ELj1ELj1ELj8ELj16ENS_18Kernel_traits_baseILj6144EfS2_fS2_fjLj256EEEEELb1ELb1ELb0ELb0EEEvNS_9FwdParamsE,@function
        .size           _ZN10layer_norm13ln_fwd_kernelINS_13Kernel_traitsIf13__nv_bfloat16fS2_fjLj6144ELj1ELj1ELj8ELj16ENS_18Kernel_traits_baseILj6144EfS2_fS2_fjLj256EEEEELb1ELb1ELb0ELb0EEEvNS_9FwdParamsE,(.L_x_23284 - _ZN10layer_norm13ln_fwd_kernelINS_13Kernel_traitsIf13__nv_bfloat16fS2_fjLj6144ELj1ELj1ELj8ELj16ENS_18Kernel_traits_baseILj6144EfS2_fS2_fjLj256EEEEELb1ELb1ELb0ELb0EEEvNS_9FwdParamsE)
        .other          _ZN10layer_norm13ln_fwd_kernelINS_13Kernel_traitsIf13__nv_bfloat16fS2_fjLj6144ELj1ELj1ELj8ELj16ENS_18Kernel_traits_baseILj6144EfS2_fS2_fjLj256EEEEELb1ELb1ELb0ELb0EEEvNS_9FwdParamsE,@"STO_CUDA_ENTRY STV_DEFAULT"
_ZN10layer_norm13ln_fwd_kernelINS_13Kernel_traitsIf13__nv_bfloat16fS2_fjLj6144ELj1ELj1ELj8ELj16ENS_18Kernel_traits_baseILj6144EfS2_fS2_fjLj256EEEEELb1ELb1ELb0ELb0EEEvNS_9FwdParamsE:
.text._ZN10layer_norm13ln_fwd_kernelINS_13Kernel_traitsIf13__nv_bfloat16fS2_fjLj6144ELj1ELj1ELj8ELj16ENS_18Kernel_traits_baseILj6144EfS2_fS2_fjLj256EEEEELb1ELb1ELb0ELb0EEEvNS_9FwdParamsE:
        /* <DEDUP_REMOVED lines=18> */
[C---:B--2---:R-:W-:Y:S01]  /*0120*/  LOP3.LUT R11, R108.reuse, 0xff, RZ, 0xc0, !PT ;  /* 0x000000ff6c0b7812 */ /* 0x044fe200078ec0ff */
[----:B------:R-:W-:Y:S03]  /*0130*/  BSSY B0, `(.L_x_10756) ;  /* 0x0000048000007945 */ /* 0x000fe60003800000 */
[----:B------:R-:W-:Y:S01]  /*0140*/  LOP3.LUT R119, R11, 0xff, RZ, 0x3c, !PT ;  /* 0x000000ff0b777812 */ /* 0x000fe200078e3cff */
[----:B0-----:R-:W-:Y:S01]  /*0150*/  IMAD R109, R109, UR6, R108 ;  /* 0x000000066d6d7c24 */ /* 0x001fe2000f8e026c */
[----:B------:R-:W-:Y:S02]  /*0160*/  LEA.HI R127, R108, UR6, RZ, 0x18 ;  /* 0x000000066c7f7c11 */ /* 0x000fe4000f8fc0ff */
[----:B---3--:R-:W-:Y:S01]  /*0170*/  @P0 IADD3 R143, P1, R4, R7, RZ ;  /* 0x00000007048f0210 */ /* 0x008fe20007f3e0ff */
[----:B------:R-:W-:-:S04]  /*0180*/  IMAD.WIDE.U32 R6, R109, -0x326172a9, RZ ;  /* 0xcd9e8d576d067825 */ /* 0x000fc800078e00ff */
[----:B------:R-:W-:Y:S01]  /*0190*/  @P0 IMAD.X R0, RZ, RZ, R5, P1 ;  /* 0x000000ffff000224 */ /* 0x000fe200008e0605 */
[----:B----4-:R-:W-:Y:S01]  /*01a0*/  IADD3 R110, R3, -0x4498517b, RZ ;  /* 0xbb67ae85036e7810 */ /* 0x010fe20007ffe0ff */
[----:B------:R-:W-:-:S03]  /*01b0*/  VIADD R113, R2, 0x9e3779b9 ;  /* 0x9e3779b902717836 */ /* 0x000fc60000000000 */
[--C-:B------:R-:W-:Y:S01]  /*01c0*/  SHF.R.U64 R112, R143, 0x2, R0.reuse ;  /* 0x000000028f707819 */ /* 0x100fe20000001200 */
[----:B------:R-:W-:Y:S01]  /*01d0*/  VIADD R114, R2, 0x3c6ef372 ;  /* 0x3c6ef37202727836 */ /* 0x000fe20000000000 */
[----:B------:R-:W-:Y:S01]  /*01e0*/  SHF.R.U32.HI R111, RZ, 0x2, R0 ;  /* 0x00000002ff6f7819 */ /* 0x000fe20000011600 */
[C---:B------:R-:W-:Y:S01]  /*01f0*/  VIADD R116, R3.reuse, 0x32370b8f ;  /* 0x32370b8f03747836 */ /* 0x040fe20000000000 */
[----:B------:R-:W-:Y:S01]  /*0200*/  IADD3 R115, R3, 0x76cf5d0a, RZ ;  /* 0x76cf5d0a03737810 */ /* 0x000fe20007ffe0ff */
[----:B------:R-:W-:Y:S01]  /*0210*/  IMAD.WIDE.U32 R4, R112, -0x2daee0ad, RZ ;  /* 0xd2511f5370047825 */ /* 0x000fe200078e00ff */
[----:B------:R-:W-:Y:S02]  /*0220*/  LOP3.LUT R8, R7, R111, R2, 0x96, !PT ;  /* 0x0000006f07087212 */ /* 0x000fe400078e9602 */
[----:B-1----:R-:W-:Y:S01]  /*0230*/  SHF.R.S32.HI R0, RZ, 0x1f, R13 ;  /* 0x0000001fff007819 */ /* 0x002fe2000001140d */
[----:B------:R-:W-:Y:S01]  /*0240*/  VIADD R118, R2, 0xdaa66d2b ;  /* 0xdaa66d2b02767836 */ /* 0x000fe20000000000 */
[----:B------:R-:W-:Y:S01]  /*0250*/  LOP3.LUT R5, R5, R3, RZ, 0x3c, !PT ;  /* 0x0000000305057212 */ /* 0x000fe200078e3cff */
[----:B------:R-:W-:Y:S01]  /*0260*/  IMAD.WIDE.U32 R8, R8, -0x2daee0ad, RZ ;  /* 0xd2511f5308087825 */ /* 0x000fe200078e00ff */
[----:B------:R-:W-:-:S02]  /*0270*/  LEA.HI R88, R0, R13, RZ, 0x3 ;  /* 0x0000000d00587211 */ /* 0x000fc400078f18ff */
[----:B------:R-:W-:Y:S01]  /*0280*/  IADD3 R117, R2, 0x78dde6e4, RZ ;  /* 0x78dde6e402757810 */ /* 0x000fe20007ffe0ff */
[----:B------:R-:W-:Y:S01]  /*0290*/  VIADD R125, R3, 0xed9eba14 ;  /* 0xed9eba14037d7836 */ /* 0x000fe20000000000 */
[----:B------:R-:W-:Y:S01]  /*02a0*/  LOP3.LUT R7, R9, R4, R110, 0x96, !PT ;  /* 0x0000000409077212 */ /* 0x000fe200078e966e */
[----:B------:R-:W-:Y:S01]  /*02b0*/  IMAD.WIDE.U32 R4, R5, -0x326172a9, RZ ;  /* 0xcd9e8d5705047825 */ /* 0x000fe200078e00ff */
[----:B------:R-:W-:Y:S02]  /*02c0*/  LEA.HI.SX32 R119, R88, R119, 0x1d ;  /* 0x0000007758777211 */ /* 0x000fe400078feaff */
[----:B------:R-:W-:Y:S01]  /*02d0*/  IADD3 R126, R2, 0x1715609d, RZ ;  /* 0x1715609d027e7810 */ /* 0x000fe20007ffe0ff */
[----:B------:R-:W-:Y:S01]  /*02e0*/  VIADD R124, R3, 0xa9066899 ;  /* 0xa9066899037c7836 */ /* 0x000fe20000000000 */
[----:B------:R-:W-:Y:S01]  /*02f0*/  LOP3.LUT R5, R5, R113, R6, 0x96, !PT ;  /* 0x0000007105057212 */ /* 0x000fe200078e9606 */
[----:B------:R-:W-:Y:S01]  /*0300*/  IMAD.WIDE.U32 R6, R7, -0x326172a9, RZ ;  /* 0xcd9e8d5707067825 */ /* 0x000fe200078e00ff */
[----:B------:R-:W-:-:S02]  /*0310*/  LOP3.LUT P4, RZ, R119, 0xffffff00, RZ, 0xc0, !PT ;  /* 0xffffff0077ff7812 */ /* 0x000fc4000788c0ff */
[----:B------:R-:W-:Y:S02]  /*0320*/  ISETP.GE.U32.AND P3, PT, R119, 0x200, PT ;  /* 0x000002007700780c */ /* 0x000fe40003f66070 */
[----:B------:R-:W-:Y:S01]  /*0330*/  LOP3.LUT R9, R7, R4, R114, 0x96, !PT ;  /* 0x0000000407097212 */ /* 0x000fe200078e9672 */
[----:B------:R-:W-:Y:S01]  /*0340*/  IMAD.WIDE.U32 R4, R5, -0x2daee0ad, RZ ;  /* 0xd2511f5305047825 */ /* 0x000fe200078e00ff */
[----:B------:R-:W-:Y:S02]  /*0350*/  ISETP.GE.U32.AND P2, PT, R119, 0x300, PT ;  /* 0x000003007700780c */ /* 0x000fe40003f46070 */
[----:B------:R-:W-:Y:S02]  /*0360*/  P2R R152, PR, RZ, 0x10 ;  /* 0x00000010ff987803 */ /* 0x000fe40000000000 */
[----:B------:R-:W-:Y:S01]  /*0370*/  LOP3.LUT R5, R5, R8, R115, 0x96, !PT ;  /* 0x0000000805057212 */ /* 0x000fe200078e9673 */
[----:B------:R-:W-:Y:S01]  /*0380*/  IMAD.WIDE.U32 R8, R9, -0x2daee0ad, RZ ;  /* 0xd2511f5309087825 */ /* 0x000fe200078e00ff */
[----:B------:R-:W-:-:S02]  /*0390*/  P2R R153, PR, RZ, 0x8 ;  /* 0x00000008ff997803 */ /* 0x000fc40000000000 */
[----:B------:R-:W-:Y:S02]  /*03a0*/  P2R R154, PR, RZ, 0x4 ;  /* 0x00000004ff9a7803 */ /* 0x000fe40000000000 */
        /* <DEDUP_REMOVED lines=32> */
.L_x_10757:
[----:B------:R-:W-:Y:S05]  /*05b0*/  BSYNC B0 ;  /* 0x0000000000007941 */ /* 0x000fea0003800000 */
.L_x_10756:
        /* <DEDUP_REMOVED lines=22> */
[----:B------:R-:W-:-:S07]  /*0720*/  VIADD R11, R11, 0x100 ;  /* 0x000001000b0b7836 */ /* 0x000fce0000000000 */
.L_x_10759:
[----:B------:R-:W-:Y:S05]  /*0730*/  BSYNC B0 ;  /* 0x0000000000007941 */ /* 0x000fea0003800000 */
.L_x_10758:
        /* <DEDUP_REMOVED lines=22> */
.L_x_10761:
[----:B------:R-:W-:Y:S05]  /*08a0*/  BSYNC B0 ;  /* 0x0000000000007941 */ /* 0x000fea0003800000 */
.L_x_10760:
[----:B------:R-:W-:Y:S01]  /*08b0*/  ULDC UR6, c[0x0][0x214] ;  /* 0x0000850000067ab9 */ /* 0x000fe20000000800 */
[----:B--2---:R-:W-:Y:S01]  /*08c0*/  LOP3.LUT R76, R87, R82, R126, 0x96, !PT ;  /* 0x00000052574c7212 */ /* 0x004fe200078e967e */
[----:B------:R-:W-:Y:S01]  /*08d0*/  VIADD R128, R2, 0xb54cda56 ;  /* 0xb54cda5602807836 */ /* 0x000fe20000000000 */
[----:B------:R-:W-:Y:S01]  /*08e0*/  ISETP.GE.AND P0, PT, R127, UR6, PT ;  /* 0x000000067f007c0c */ /* 0x000fe2000bf06270 */
[----:B------:R-:W-:Y:S01]  /*08f0*/  IMAD.WIDE.U32 R78, R0, -0x326172a9, RZ ;  /* 0xcd9e8d57004e7825 */ /* 0x000fe200078e00ff */
[----:B------:R-:W-:-:S03]  /*0900*/  IADD3 R129, R3, 0x646e171e, RZ ;  /* 0x646e171e03817810 */ /* 0x000fc60007ffe0ff */
[----:B------:R-:W-:Y:S01]  /*0910*/  IMAD.WIDE.U32 R76, R76, -0x2daee0ad, RZ ;  /* 0xd2511f534c4c7825 */ /* 0x000fe200078e00ff */
[----:B------:R-:W-:-:S03]  /*0920*/  LOP3.LUT R80, R79, R86, R128, 0x96, !PT ;  /* 0x000000564f507212 */ /* 0x000fc600078e9680 */
[----:B------:R-:W-:Y:S01]  /*0930*/  VIADD R130, R3, 0x1fd5c5a3 ;  /* 0x1fd5c5a303827836 */ /* 0x000fe20000000000 */
[----:B------:R-:W-:Y:S01]  /*0940*/  LOP3.LUT R82, R77, R84, R129, 0x96, !PT ;  /* 0x000000544d527212 */ /* 0x000fe200078e9681 */
[----:B------:R-:W-:Y:S02]  /*0950*/  VIADD R131, R2, 0x5384540f ;  /* 0x5384540f02837836 */ /* 0x000fe40000000000 */
[----:B------:R-:W-:Y:S05]  /*0960*/  @P0 EXIT ;  /* 0x000000000000094d */ /* 0x000fea0003800000 */
[----:B------:R-:W-:Y:S01]  /*0970*/  SHF.R.S32.HI R88, RZ, 0x3, R88 ;  /* 0x00000003ff587819 */ /* 0x000fe20000011458 */
[----:B------:R-:W-:Y:S01]  /*0980*/  IMAD.WIDE.U32 R80, R80, -0x2daee0ad, RZ ;  /* 0xd2511f5350507825 */ /* 0x000fe200078e00ff */
[C---:B------:R-:W-:Y:S01]  /*0990*/  SHF.L.U32 R79, R108.reuse, 0x5, RZ ;  /* 0x000000056c4f7819 */ /* 0x040fe200000006ff */
[----:B------:R-:W-:Y:S01]  /*09a0*/  ULDC.64 UR6, c[0x0][0x270] ;  /* 0x00009c0000067ab9 */ /* 0x000fe20000000a00 */
[----:B------:R-:W-:Y:S01]  /*09b0*/  LOP3.LUT R77, R108, 0xe0, RZ, 0xc0, !PT ;  /* 0x000000e06c4d7812 */ /* 0x000fe200078ec0ff */
[----:B------:R-:W-:Y:S01]  /*09c0*/  IMAD.WIDE.U32 R82, R82, -0x326172a9, RZ ;  /* 0xcd9e8d5752527825 */ /* 0x000fe200078e00ff */
[----:B------:R-:W-:Y:S01]  /*09d0*/  LOP3.LUT R0, R88, 0xff, RZ, 0xc0, !PT ;  /* 0x000000ff58007812 */ /* 0x000fe200078ec0ff */
[----:B------:R-:W-:Y:S01]  /*09e0*/  HFMA2.MMA R137, -RZ, RZ, 0, 0 ;  /* 0x00000000ff897435 */ /* 0x000fe200000001ff */
[----:B------:R-:W-:Y:S01]  /*09f0*/  LOP3.LUT R79, R79, 0x3e0, RZ, 0xc0, !PT ;  /* 0x000003e04f4f7812 */ /* 0x000fe200078ec0ff */
[----:B------:R-:W-:Y:S01]  /*0a00*/  VIADD R133, R2, 0xf1bbcdc8 ;  /* 0xf1bbcdc802857836 */ /* 0x000fe20000000000 */
[----:B------:R-:W-:Y:S01]  /*0a10*/  LOP3.LUT R140, R81, R76, R130, 0x96, !PT ;  /* 0x0000004c518c7212 */ /* 0x000fe200078e9682 */
[----:B------:R-:W-:Y:S01]  /*0a20*/  VIADD R132, R3, 0xdb3d7428 ;  /* 0xdb3d742803847836 */ /* 0x000fe20000000000 */
[----:B------:R-:W-:Y:S01]  /*0a30*/  VIADDMNMX R76, R0, -R77, RZ, !PT ;  /* 0x8000004d004c7246 */ /* 0x000fe200078001ff */
[----:B------:R-:W-:Y:S01]  /*0a40*/  VIADD R134, R2, 0x8ff34781 ;  /* 0x8ff3478102867836 */ /* 0x000fe20000000000 */
[----:B------:R-:W-:Y:S01]  /*0a50*/  SHF.R.U32.HI R88, RZ, 0x3, R88 ;  /* 0x00000003ff587819 */ /* 0x000fe20000011658 */
[----:B------:R-:W-:Y:S01]  /*0a60*/  ULDC UR11, c[0x0][0x218] ;  /* 0x00008600000b7ab9 */ /* 0x000fe20000000800 */
[----:B------:R-:W-:Y:S01]  /*0a70*/  LOP3.LUT R141, R83, R78, R131, 0x96, !PT ;  /* 0x0000004e538d7212 */ /* 0x000fe200078e9683 */
[----:B------:R-:W-:Y:S01]  /*0a80*/  ULDC UR10, c[0x0][0x290] ;  /* 0x0000a400000a7ab9 */ /* 0x000fe20000000800 */
[----:B------:R-:W-:Y:S01]  /*0a90*/  VIADDMNMX R78, R0, -R79, RZ, !PT ;  /* 0x8000004f004e7246 */ /* 0x000fe200078001ff */
[----:B------:R-:W-:Y:S01]  /*0aa0*/  IMAD.HI.U32 R0, R140, -0x326172a9, RZ ;  /* 0xcd9e8d578c007827 */ /* 0x000fe200078e00ff */
[----:B------:R-:W-:Y:S01]  /*0ab0*/  LOP3.LUT R79, R88, 0x1fffffe0, RZ, 0xc0, !PT ;  /* 0x1fffffe0584f7812 */ /* 0x000fe200078ec0ff */
[----:B------:R-:W-:Y:S01]  /*0ac0*/  ULDC.64 UR8, c[0x0][0x240] ;  /* 0x0000900000087ab9 */ /* 0x000fe20000000a00 */
[----:B------:R-:W-:Y:S01]  /*0ad0*/  VIMNMX R76, R76, 0x20, PT ;  /* 0x000000204c4c7848 */ /* 0x000fe20003fe0100 */
[C---:B------:R-:W-:Y:S01]  /*0ae0*/  IMAD.HI.U32 R77, R141.reuse, -0x2daee0ad, RZ ;  /* 0xd2511f538d4d7827 */ /* 0x040fe200078e00ff */
[----:B------:R-:W-:Y:S01]  /*0af0*/  ISETP.NE.U32.AND P0, PT, RZ, UR6, PT ;  /* 0x00000006ff007c0c */ /* 0x000fe2000bf05070 */
[----:B------:R-:W-:Y:S01]  /*0b00*/  ULDC.U8 UR6, c[0x0][0x2a0] ;  /* 0x0000a80000067ab9 */ /* 0x000fe20000000000 */
[----:B------:R-:W-:Y:S01]  /*0b10*/  IADD3 R76, R76, R79, RZ ;  /* 0x0000004f4c4c7210 */ /* 0x000fe20007ffe0ff */
[----:B------:R-:W-:Y:S01]  /*0b20*/  IMAD R141, R141, -0x2daee0ad, RZ ;  /* 0xd2511f538d8d7824 */ /* 0x000fe200078e02ff */
[----:B------:R-:W-:Y:S01]  /*0b30*/  LOP3.LUT R82, R0, R82, R133, 0x96, !PT ;  /* 0x0000005200527212 */ /* 0x000fe200078e9685 */
[----:B------:R-:W-:Y:S01]  /*0b40*/  IMAD R140, R140, -0x326172a9, RZ ;  /* 0xcd9e8d578c8c7824 */ /* 0x000fe200078e02ff */
[----:B------:R-:W-:Y:S01]  /*0b50*/  LOP3.LUT R80, R77, R80, R132, 0x96, !PT ;  /* 0x000000504d507212 */ /* 0x000fe200078e9684 */
[----:B------:R-:W-:Y:S01]  /*0b60*/  IMAD.SHL.U32 R76, R76, 0x8, RZ ;  /* 0x000000084c4c7824 */ /* 0x000fe200078e00ff */
[----:B------:R-:W-:Y:S01]  /*0b70*/  VIMNMX R78, R78, 0x20, PT ;  /* 0x000000204e4e7848 */ /* 0x000fe20003fe0100 */
[----:B------:R-:W-:Y:S01]  /*0b80*/  IMAD.HI.U32 R0, R82, -0x2daee0ad, RZ ;  /* 0xd2511f5352007827 */ /* 0x000fe200078e00ff */
[----:B------:R-:W-:Y:S01]  /*0b90*/  ISETP.NE.AND.EX P0, PT, RZ, UR7, PT, P0 ;  /* 0x00000007ff007c0c */ /* 0x000fe2000bf05300 */
[----:B------:R-:W-:Y:S01]  /*0ba0*/  ULDC.64 UR12, c[0x0][0x210] ;  /* 0x00008400000c7ab9 */ /* 0x000fe20000000a00 */
[----:B------:R-:W-:Y:S01]  /*0bb0*/  I2FP.F32.U32 R76, R76 ;  /* 0x0000004c004c7245 */ /* 0x000fe20000201000 */
[----:B------:R-:W-:Y:S01]  /*0bc0*/  IMAD.HI.U32 R77, R80, -0x326172a9, RZ ;  /* 0xcd9e8d57504d7827 */ /* 0x000fe200078e00ff */
[----:B------:R-:W-:-:S02]  /*0bd0*/  IADD3 R135, R3, -0x695add53, RZ ;  /* 0x96a522ad03877810 */ /* 0x000fc40007ffe0ff */
[----:B------:R2:W3:Y:S01]  /*0be0*/  MUFU.RCP R136, R76 ;  /* 0x0000004c00887308 */ /* 0x0004e20000001000 */
[----:B------:R-:W-:Y:S01]  /*0bf0*/  P2R R155, PR, RZ, 0x1 ;  /* 0x00000001ff9b7803 */ /* 0x000fe20000000000 */
[----:B------:R-:W-:Y:S01]  /*0c00*/  IMAD.IADD R78, R79, 0x1, R78 ;  /* 0x000000014f4e7824 */ /* 0x000fe200078e024e */
[----:B------:R-:W-:Y:S01]  /*0c10*/  ISETP.NE.AND P0, PT, RZ, UR6, PT ;  /* 0x00000006ff007c0c */ /* 0x000fe2000bf05270 */
[----:B------:R-:W-:Y:S01]  /*0c20*/  IMAD R144, R82, -0x2daee0ad, RZ ;  /* 0xd2511f5352907824 */ /* 0x000fe200078e02ff */
[----:B------:R-:W-:Y:S01]  /*0c30*/  LOP3.LUT R141, R0, R141, R135, 0x96, !PT ;  /* 0x0000008d008d7212 */ /* 0x000fe200078e9687 */
[----:B------:R-:W-:Y:S01]  /*0c40*/  IMAD.MOV.U32 R0, RZ, RZ, 0x1 ;  /* 0x00000001ff007424 */ /* 0x000fe200078e00ff */
[----:B------:R-:W-:Y:S01]  /*0c50*/  LOP3.LUT R140, R77, R140, R134, 0x96, !PT ;  /* 0x0000008c4d8c7212 */ /* 0x000fe200078e9686 */
[----:B------:R-:W-:Y:S01]  /*0c60*/  IMAD.SHL.U32 R138, R78, 0x8, RZ ;  /* 0x000000084e8a7824 */ /* 0x000fe200078e00ff */
[----:B------:R-:W-:Y:S01]  /*0c70*/  LOP3.LUT R143, R143, 0x3, RZ, 0xc0, !PT ;  /* 0x000000038f8f7812 */ /* 0x000fe200078ec0ff */
[----:B------:R-:W-:Y:S01]  /*0c80*/  IMAD R142, R80, -0x326172a9, RZ ;  /* 0xcd9e8d57508e7824 */ /* 0x000fe200078e02ff */
[----:B------:R-:W-:Y:S01]  /*0c90*/  P2R R156, PR, RZ, 0x1 ;  /* 0x00000001ff9c7803 */ /* 0x000fe20000000000 */
[----:B--2---:R-:W-:-:S06]  /*0ca0*/  ULDC.64 UR6, c[0x0][0x238] ;  /* 0x00008e0000067ab9 */ /* 0x004fcc0000000a00 */
.L_x_10943:
[----:B------:R-:W-:Y:S02]  /*0cb0*/  ISETP.NE.AND P1, PT, R155, RZ, PT ;  /* 0x000000ff9b00720c */ /* 0x000fe40003f25270 */
[----:B------:R-:W-:-:S11]  /*0cc0*/  ISETP.NE.AND P0, PT, R152, RZ, PT ;  /* 0x000000ff9800720c */ /* 0x000fd60003f05270 */
[----:B0-234-:R-:W2:Y:S02]  /*0cd0*/  @P1 LDC.64 R122, c[0x0][0x270] ;  /* 0x00009c00ff7a1b82 */ /* 0x01dea40000000a00 */
[----:B--2---:R-:W-:-:S06]  /*0ce0*/  @P1 IMAD.WIDE R122, R127, 0x2, R122 ;  /* 0x000000027f7a1825 */ /* 0x004fcc00078e027a */
[----:B------:R-:W2:Y:S01]  /*0cf0*/  @P1 LDG.E.U16 R122, desc[UR4][R122.64] ;  /* 0x000000047a7a1981 */ /* 0x000ea2000c1e1500 */
[----:B------:R-:W-:Y:S01]  /*0d00*/  IMAD R120, R127, UR11, RZ ;  /* 0x0000000b7f787c24 */ /* 0x000fe2000f8e02ff */
[----:B------:R-:W-:Y:S01]  /*0d10*/  LOP3.LUT R146, R108, 0xff, RZ, 0xc0, !PT ;  /* 0x000000ff6c927812 */ /* 0x000fe200078ec0ff */
[----:B------:R-:W-:Y:S03]  /*0d20*/  BSSY B0, `(.L_x_10762) ;  /* 0x00002dd000007945 */ /* 0x000fe60003800000 */
[----:B------:R-:W-:-:S04]  /*0d30*/  SHF.R.S32.HI R121, RZ, 0x1f, R120 ;  /* 0x0000001fff797819 */ /* 0x000fc80000011478 */
[----:B------:R-:W-:Y:S01]  /*0d40*/  LEA.HI R121, R121, R120, RZ, 0x3 ;  /* 0x0000007879797211 */ /* 0x000fe200078f18ff */
[----:B------:R-:W-:-:S03]  /*0d50*/  IMAD.MOV.U32 R120, RZ, RZ, 0x3f800000 ;  /* 0x3f800000ff787424 */ /* 0x000fc600078e00ff */
[----:B------:R-:W-:-:S05]  /*0d60*/  LEA.HI.SX32 R139, R121, R146, 0x1d ;  /* 0x00000092798b7211 */ /* 0x000fca00078feaff */
[----:B------:R-:W-:Y:S01]  /*0d70*/  IMAD.MOV.U32 R121, RZ, RZ, R139 ;  /* 0x000000ffff797224 */ /* 0x000fe200078e008b */
[----:B--2---:R-:W-:Y:S01]  /*0d80*/  @P1 SHF.L.U32 R120, R122, 0x10, RZ ;  /* 0x000000107a781819 */ /* 0x004fe200000006ff */
[----:B------:R-:W-:Y:S06]  /*0d90*/  @!P0 BRA `(.L_x_10763) ;  /* 0x0000002c00548947 */ /* 0x000fec0003800000 */
[----:B------:R-:W2:Y:S08]  /*0da0*/  LDC.64 R96, c[0x0][0x220] ;  /* 0x00008800ff607b82 */ /* 0x000eb00000000a00 */
[----:B------:R-:W4:Y:S01]  /*0db0*/  LDC.64 R84, c[0x0][0x230] ;  /* 0x00008c00ff547b82 */ /* 0x000f220000000a00 */
[----:B--2---:R-:W-:-:S06]  /*0dc0*/  IMAD.WIDE.U32 R96, R139, 0x10, R96 ;  /* 0x000000108b607825 */ /* 0x004fcc00078e0060 */
        /* <DEDUP_REMOVED lines=19> */
.L_x_10765:
[----:B------:R-:W-:-:S07]  /*0f00*/  MOV R121, R142 ;  /* 0x0000008e00797202 */ /* 0x000fce0000000f00 */
.L_x_10766:
[----:B------:R-:W-:Y:S05]  /*0f10*/  BSYNC B1 ;  /* 0x0000000000017941 */ /* 0x000fea0003800000 */
.L_x_10764:
        /* <DEDUP_REMOVED lines=16> */
.L_x_10770:
[----:B------:R-:W-:Y:S05]  /*1020*/  BSYNC B2 ;  /* 0x0000000000027941 */ /* 0x000fea0003800000 */
.L_x_10769:
        /* <DEDUP_REMOVED lines=41> */
[----:B------:R-:W-:Y:S01]  /*12c0*/  LOP3.LUT R141, R87, R144, R135, 0x96, !PT ;  /* 0x00000090578d7212 */ /* 0x000fe200078e9687 */
[----:B------:R-:W-:-:S07]  /*12d0*/  IMAD.MOV.U32 R144, RZ, RZ, R86 ;  /* 0x000000ffff907224 */ /* 0x000fce00078e0056 */
.L_x_10768:
[----:B------:R-:W-:Y:S05]  /*12e0*/  BSYNC B1 ;  /* 0x0000000000017941 */ /* 0x000fea0003800000 */
.L_x_10767:
[----:B------:R-:W2:Y:S01]  /*12f0*/  LDC R123, c[0x0][0x298] ;  /* 0x0000a600ff7b7b82 */ /* 0x000ea20000000800 */
[----:B------:R-:W-:Y:S01]  /*1300*/  I2FP.F32.U32 R86, R121 ;  /* 0x0000007900567245 */ /* 0x000fe20000201000 */
[----:B------:R-:W-:Y:S01]  /*1310*/  IMAD.MOV.U32 R121, RZ, RZ, 0x2f800000 ;  /* 0x2f800000ff797424 */ /* 0x000fe200078e00ff */
[----:B------:R-:W-:Y:S01]  /*1320*/  ISETP.NE.U32.AND P0, PT, R84, RZ, PT ;  /* 0x000000ff5400720c */ /* 0x000fe20003f05070 */
[----:B-----5:R-:W-:Y:S01]  /*1330*/  IMAD.U32 R143, R96, 0x10000, RZ ;  /* 0x00010000608f7824 */ /* 0x020fe200078e00ff */
[----:B------:R-:W-:Y:S01]  /*1340*/  BSSY B1, `(.L_x_10771) ;  /* 0x0000018000017945 */ /* 0x000fe20003800000 */
[----:B------:R-:W-:Y:S01]  /*1350*/  FFMA.FTZ R87, R86, R121, 1.1641532182693481445e-10 ;  /* 0x2f00000056577423 */ /* 0x000fe20000010079 */
[----:B------:R-:W-:Y:S01]  /*1360*/  ISETP.NE.AND.EX P0, PT, R85, RZ, PT, P0 ;  /* 0x000000ff5500720c */ /* 0x000fe20003f05300 */
[----:B------:R-:W4:Y:S01]  /*1370*/  LDC R122, c[0x0][0x294] ;  /* 0x0000a500ff7a7b82 */ /* 0x000f220000000800 */
[----:B------:R-:W-:Y:S01]  /*1380*/  FMUL.FTZ R84, R143, R120 ;  /* 0x000000788f547220 */ /* 0x000fe20000410000 */
[----:B------:R-:W-:-:S02]  /*1390*/  PRMT R96, R96, 0x7632, R96 ;  /* 0x0000763260607816 */ /* 0x000fc40000000060 */
[----:B------:R-:W-:Y:S01]  /*13a0*/  IADD3 R143, R145, 0x1, RZ ;  /* 0x00000001918f7810 */ /* 0x000fe20007ffe0ff */
        /* <DEDUP_REMOVED lines=16> */
.L_x_10772:
[----:B------:R-:W-:-:S07]  /*14b0*/  MOV R85, R142 ;  /* 0x0000008e00557202 */ /* 0x000fce0000000f00 */
.L_x_10773:
[----:B------:R-:W-:Y:S05]  /*14c0*/  BSYNC B1 ;  /* 0x0000000000017941 */ /* 0x000fea0003800000 */
.L_x_10771:
        /* <DEDUP_REMOVED lines=16> */
.L_x_10777:
[----:B------:R-:W-:Y:S05]  /*15d0*/  BSYNC B2 ;  /* 0x0000000000027941 */ /* 0x000fea0003800000 */
.L_x_10776:
        /* <DEDUP_REMOVED lines=40> */
[----:B------:R-:W-:Y:S02]  /*1860*/  LOP3.LUT R140, R147, R142, R134, 0x96, !PT ;  /* 0x0000008e938c7212 */ /* 0x000fe400078e9686 */
[----:B------:R-:W-:Y:S02]  /*1870*/  MOV R142, R146 ;  /* 0x00000092008e7202 */ /* 0x000fe40000000f00 */
[----:B------:R-:W-:Y:S01]  /*1880*/  LOP3.LUT R141, R87, R144, R135, 0x96, !PT ;  /* 0x00000090578d7212 */ /* 0x000fe200078e9687 */
[----:B------:R-:W-:-:S07]  /*1890*/  IMAD.MOV.U32 R144, RZ, RZ, R86 ;  /* 0x000000ffff907224 */ /* 0x000fce00078e0056 */
.L_x_10775:
[----:B------:R-:W-:Y:S05]  /*18a0*/  BSYNC B1 ;  /* 0x0000000000017941 */ /* 0x000fea0003800000 */
.L_x_10774:
        /* <DEDUP_REMOVED lines=22> */
.L_x_10779:
[----:B------:R-:W-:-:S07]  /*1a10*/  MOV R96, R142 ;  /* 0x0000008e00607202 */ /* 0x000fce0000000f00 */
.L_x_10780:
[----:B------:R-:W-:Y:S05]  /*1a20*/  BSYNC B1 ;  /* 0x0000000000017941 */ /* 0x000fea0003800000 */
.L_x_10778:
        /* <DEDUP_REMOVED lines=16> */
.L_x_10784:
[----:B------:R-:W-:Y:S05]  /*1b30*/  BSYNC B2 ;  /* 0x0000000000027941 */ /* 0x000fea0003800000 */
.L_x_10783:
        /* <DEDUP_REMOVED lines=42> */
[----:B------:R-:W-:Y:S01]  /*1de0*/  LOP3.LUT R141, R87, R144, R135, 0x96, !PT ;  /* 0x00000090578d7212 */ /* 0x000fe200078e9687 */
[----:B------:R-:W-:-:S07]  /*1df0*/  IMAD.MOV.U32 R144, RZ, RZ, R86 ;  /* 0x000000ffff907224 */ /* 0x000fce00078e0056 */
.L_x_10782:
[----:B------:R-:W-:Y:S05]  /*1e00*/  BSYNC B1 ;  /* 0x0000000000017941 */ /* 0x000fea0003800000 */
.L_x_10781:
        /* <DEDUP_REMOVED lines=22> */
.L_x_10786:
[----:B------:R-:W-:-:S07]  /*1f70*/  MOV R150, R142 ;  /* 0x0000008e00967202 */ /* 0x000fce0000000f00 */
.L_x_10787:
[----:B------:R-:W-:Y:S05]  /*1f80*/  BSYNC B1 ;  /* 0x0000000000017941 */ /* 0x000fea0003800000 */
.L_x_10785:
        /* <DEDUP_REMOVED lines=16> */
.L_x_10791:
[----:B------:R-:W-:Y:S05]  /*2090*/  BSYNC B2 ;  /* 0x0000000000027941 */ /* 0x000fea0003800000 */
.L_x_10790:
        /* <DEDUP_REMOVED lines=44> */
.L_x_10789:
[----:B------:R-:W-:Y:S05]  /*2360*/  BSYNC B1 ;  /* 0x0000000000017941 */ /* 0x000fea0003800000 */
.L_x_10788:
        /* <DEDUP_REMOVED lines=21> */
.L_x_10793:
[----:B------:R-:W-:-:S07]  /*24c0*/  MOV R150, R142 ;  /* 0x0000008e00967202 */ /* 0x000fce0000000f00 */
.L_x_10794:
[----:B------:R-:W-:Y:S05]  /*24d0*/  BSYNC B1 ;  /* 0x0000000000017941 */ /* 0x000fea0003800000 */
.L_x_10792:
        /* <DEDUP_REMOVED lines=16> */
.L_x_10798:
[----:B------:R-:W-:Y:S05]  /*25e0*/  BSYNC B2 ;  /* 0x0000000000027941 */ /* 0x000fea0003800000 */
.L_x_10797:
        /* <DEDUP_REMOVED lines=44> */
.L_x_10796:
[----:B------:R-:W-:Y:S05]  /*28b0*/  BSYNC B1 ;  /* 0x0000000000017941 */ /* 0x000fea0003800000 */
.L_x_10795:
        /* <DEDUP_REMOVED lines=22> */
.L_x_10800:
[----:B------:R-:W-:-:S07]  /*2a20*/  MOV R97, R142 ;  /* 0x0000008e00617202 */ /* 0x000fce0000000f00 */
.L_x_10801:
[----:B------:R-:W-:Y:S05]  /*2a30*/  BSYNC B1 ;  /* 0x0000000000017941 */ /* 0x000fea0003800000 */
.L_x_10799:
        /* <DEDUP_REMOVED lines=16> */
.L_x_10805:
[----:B------:R-:W-:Y:S05]  /*2b40*/  BSYNC B2 ;  /* 0x0000000000027941 */ /* 0x000fea0003800000 */
.L_x_10804:
        /* <DEDUP_REMOVED lines=43> */
.L_x_10803:
[----:B------:R-:W-:Y:S05]  /*2e00*/  BSYNC B1 ;  /* 0x0000000000017941 */ /* 0x000fea0003800000 */
.L_x_10802:
        /* <DEDUP_REMOVED lines=21> */
.L_x_10807:
[----:B------:R-:W-:-:S07]  /*2f60*/  IMAD.MOV.U32 R98, RZ, RZ, R142 ;  /* 0x000000ffff627224 */ /* 0x000fce00078e008e */
.L_x_10808:
[----:B------:R-:W-:Y:S05]  /*2f70*/  BSYNC B1 ;  /* 0x0000000000017941 */ /* 0x000fea0003800000 */
.L_x_10806:
        /* <DEDUP_REMOVED lines=16> */
.L_x_10812:
[----:B------:R-:W-:Y:S05]  /*3080*/  BSYNC B2 ;  /* 0x0000000000027941 */ /* 0x000fea0003800000 */
.L_x_10811:
        /* <DEDUP_REMOVED lines=42> */
[----:B------:R-:W-:-:S07]  /*3330*/  IMAD.MOV.U32 R144, RZ, RZ, R150 ;  /* 0x000000ffff907224 */ /* 0x000fce00078e0096 */
.L_x_10810:
[----:B------:R-:W-:Y:S05]  /*3340*/  BSYNC B1 ;  /* 0x0000000000017941 */ /* 0x000fea0003800000 */
.L_x_10809:
[----:B------:R-:W-:Y:S01]  /*3350*/  I2FP.F32.U32 R98, R98 ;  /* 0x0000006200627245 */ /* 0x000fe20000201000 */
[C---:B------:R-:W-:Y:S01]  /*3360*/  IMAD.U32 R145, R99.reuse, 0x10000, RZ ;  /* 0x0001000063917824 */ /* 0x040fe200078e00ff */
[----:B------:R-:W-:Y:S01]  /*3370*/  ISETP.NE.AND P6, PT, R146, 0x1, PT ;  /* 0x000000019200780c */ /* 0x000fe20003fc5270 */
[----:B------:R-:W-:Y:S01]  /*3380*/  BSSY B1, `(.L_x_10813) ;  /* 0x0000014000017945 */ /* 0x000fe20003800000 */
[----:B------:R-:W-:Y:S01]  /*3390*/  PRMT R99, R99, 0x7632, R99 ;  /* 0x0000763263637816 */ /* 0x000fe20000000063 */
[----:B------:R-:W-:Y:S01]  /*33a0*/  FFMA.FTZ R143, R98, R121, 1.1641532182693481445e-10 ;  /* 0x2f000000628f7423 */ /* 0x000fe20000010079 */
[----:B------:R-:W-:-:S04]  /*33b0*/  FMUL.FTZ R98, R145, R120 ;  /* 0x0000007891627220 */ /* 0x000fc80000410000 */
[----:B------:R-:W-:Y:S01]  /*33c0*/  FMUL.FTZ R98, R98, R123 ;  /* 0x0000007b62627220 */ /* 0x000fe20000410000 */
[----:B------:R-:W-:-:S04]  /*33d0*/  FSETP.GTU.FTZ.AND P5, PT, R143, R122, PT ;  /* 0x0000007a8f00720b */ /* 0x000fc80003fbc000 */
[----:B------:R-:W-:-:S05]  /*33e0*/  FSEL R143, R98, RZ, !P5 ;  /* 0x000000ff628f7208 */ /* 0x000fca0006800000 */
[----:B------:R-:W-:Y:S01]  /*33f0*/  FMUL.FTZ R98, R54, R143 ;  /* 0x0000008f36627220 */ /* 0x000fe20000410000 */
[----:B------:R-:W-:-:S03]  /*3400*/  IADD3 R143, R146, 0x1, RZ ;  /* 0x00000001928f7810 */ /* 0x000fc60007ffe0ff */
        /* <DEDUP_REMOVED lines=10> */
.L_x_10814:
[----:B------:R-:W-:-:S07]  /*34b0*/  MOV R157, R142 ;  /* 0x0000008e009d7202 */ /* 0x000fce0000000f00 */
.L_x_10815:
[----:B------:R-:W-:Y:S05]  /*34c0*/  BSYNC B1 ;  /* 0x0000000000017941 */ /* 0x000fea0003800000 */
.L_x_10813:
        /* <DEDUP_REMOVED lines=18> */
.L_x_10819:
[----:B------:R-:W-:Y:S05]  /*35f0*/  BSYNC B2 ;  /* 0x0000000000027941 */ /* 0x000fea0003800000 */
.L_x_10818:
        /* <DEDUP_REMOVED lines=43> */
.L_x_10817:
[----:B------:R-:W-:Y:S05]  /*38b0*/  BSYNC B1 ;  /* 0x0000000000017941 */ /* 0x000fea0003800000 */
.L_x_10816:
[----:B------:R-:W-:Y:S02]  /*38c0*/  I2FP.F32.U32 R146, R157 ;  /* 0x0000009d00927245 */ /* 0x000fe40000201000 */
[----:B------:R-:W-:Y:S02]  /*38d0*/  SHF.L.U32 R99, R99, 0x10, RZ ;  /* 0x0000001063637819 */ /* 0x000fe400000006ff */
[----:B------:R-:W-:Y:S01]  /*38e0*/  SEL R147, RZ, 0x1, P2 ;  /* 0x00000001ff937807 */ /* 0x000fe20001000000 */
[----:B------:R-:W-:Y:S01]  /*38f0*/  FFMA.FTZ R121, R146, R121, 1.1641532182693481445e-10 ;  /* 0x2f00000092797423 */ /* 0x000fe20000010079 */
[----:B------:R-:W-:Y:S01]  /*3900*/  SEL R158, RZ, 0x10000, P5 ;  /* 0x00010000ff9e7807 */ /* 0x000fe20002800000 */
[----:B------:R-:W-:Y:S01]  /*3910*/  FMUL.FTZ R146, R99, R120 ;  /* 0x0000007863927220 */ /* 0x000fe20000410000 */
[----:B------:R-:W-:Y:S02]  /*3920*/  ISETP.NE.AND P5, PT, R149, RZ, PT ;  /* 0x000000ff9500720c */ /* 0x000fe40003fa5270 */
[----:B------:R-:W-:Y:S01]  /*3930*/  FSETP.GTU.FTZ.AND P2, PT, R121, R122, PT ;  /* 0x0000007a7900720b */ /* 0x000fe20003f5c000 */
[----:B------:R-:W-:Y:S01]  /*3940*/  FMUL.FTZ R146, R146, R123 ;  /* 0x0000007b92927220 */ /* 0x000fe20000410000 */
[----:B------:R-:W-:-:S02]  /*3950*/  SEL R149, RZ, 0x100, P4 ;  /* 0x00000100ff957807 */ /* 0x000fc40002000000 */
[----:B------:R-:W-:Y:S02]  /*3960*/  SEL R123, RZ, 0x1000000, P2 ;  /* 0x01000000ff7b7807 */ /* 0x000fe40001000000 */
[----:B------:R-:W-:Y:S01]  /*3970*/  FSEL R122, R146, RZ, !P2 ;  /* 0x000000ff927a7208 */ /* 0x000fe20005000000 */
[----:B------:R-:W-:Y:S01]  /*3980*/  IMAD.WIDE.U32 R146, R147, 0x1000000, RZ ;  /* 0x0100000093927825 */ /* 0x000fe200078e00ff */
[----:B------:R-:W-:Y:S02]  /*3990*/  ISETP.NE.AND P6, PT, R148, RZ, PT ;  /* 0x000000ff9400720c */ /* 0x000fe40003fc5270 */
[----:B------:R-:W-:Y:S01]  /*39a0*/  SEL R148, RZ, 0x1, P1 ;  /* 0x00000001ff947807 */ /* 0x000fe20000800000 */
[----:B------:R-:W-:Y:S01]  /*39b0*/  FMUL.FTZ R99, R55, R122 ;  /* 0x0000007a37637220 */ /* 0x000fe20000410000 */
[----:B------:R-:W-:Y:S02]  /*39c0*/  SEL R150, RZ, 0x1, P5 ;  /* 0x00000001ff967807 */ /* 0x000fe40002800000 */
[----:B------:R-:W-:Y:S01]  /*39d0*/  SEL R145, RZ, 0x1, P3 ;  /* 0x00000001ff917807 */ /* 0x000fe20001800000 */
[----:B------:R-:W-:Y:S01]  /*39e0*/  @P0 FADD.FTZ R99, R83, R99 ;  /* 0x0000006353630221 */ /* 0x000fe20000010000 */
[----:B------:R-:W-:Y:S01]  /*39f0*/  LOP3.LUT R123, R149, R123, R158, 0xfe, !PT ;  /* 0x0000007b957b7212 */ /* 0x000fe200078efe9e */
[----:B------:R-:W-:Y:S01]  /*3a00*/  IMAD.WIDE.U32 R148, R148, 0x10000, RZ ;  /* 0x0001000094947825 */ /* 0x000fe200078e00ff */
[----:B------:R-:W-:-:S02]  /*3a10*/  LEA R122, P0, R139, UR6, 0x5 ;  /* 0x000000068b7a7c11 */ /* 0x000fc4000f8028ff */
[----:B------:R-:W-:Y:S01]  /*3a20*/  LOP3.LUT R123, R147, R123, R145, 0xfe, !PT ;  /* 0x0000007b937b7212 */ /* 0x000fe200078efe91 */
[----:B------:R-:W-:-:S05]  /*3a30*/  IMAD.WIDE.U32 R150, R150, 0x100, RZ ;  /* 0x0000010096967825 */ /* 0x000fca00078e00ff */
[----:B------:R-:W-:Y:S02]  /*3a40*/  LOP3.LUT R149, R151, R123, R149, 0xfe, !PT ;  /* 0x0000007b97957212 */ /* 0x000fe400078efe95 */
[----:B------:R-:W-:Y:S02]  /*3a50*/  LOP3.LUT R121, R150, R146, R148, 0xfe, !PT ;  /* 0x0000009296797212 */ /* 0x000fe400078efe94 */
[C---:B------:R-:W-:Y:S02]  /*3a60*/  LEA.HI.X R123, R139.reuse, UR7, RZ, 0x5, P0 ;  /* 0x000000078b7b7c11 */ /* 0x040fe400080f2cff */
[C---:B------:R-:W-:Y:S02]  /*3a70*/  LEA R146, P0, R139.reuse, UR8, 0x3 ;  /* 0x000000088b927c11 */ /* 0x040fe4000f8018ff */
[----:B------:R-:W-:Y:S01]  /*3a80*/  SEL R148, RZ, 0x1, P6 ;  /* 0x00000001ff947807 */ /* 0x000fe20003000000 */
[----:B------:R2:W-:Y:S01]  /*3a90*/  STG.E.128 desc[UR4][R122.64], R84 ;  /* 0x000000547a007986 */ /* 0x0005e2000c101d04 */
[----:B------:R-:W-:-:S02]  /*3aa0*/  LEA.HI.X R147, R139, UR9, RZ, 0x3, P0 ;  /* 0x000000098b937c11 */ /* 0x000fc400080f1cff */
[----:B------:R-:W-:Y:S01]  /*3ab0*/  LOP3.LUT R148, R121, R148, RZ, 0xfc, !PT ;  /* 0x0000009479947212 */ /* 0x000fe200078efcff */
[----:B------:R2:W-:Y:S01]  /*3ac0*/  STG.E.128 desc[UR4][R122.64+0x10], R96 ;  /* 0x000010607a007986 */ /* 0x0005e2000c101d04 */
[----:B------:R-:W-:-:S03]  /*3ad0*/  VIADD R121, R139, 0x100 ;  /* 0x000001008b797836 */ /* 0x000fc60000000000 */
[----:B------:R2:W-:Y:S04]  /*3ae0*/  STG.E.64 desc[UR4][R146.64], R148 ;  /* 0x0000009492007986 */ /* 0x0005e8000c101b04 */
.L_x_10763:
[----:B------:R-:W-:Y:S05]  /*3af0*/  BSYNC B0 ;  /* 0x0000000000007941 */ /* 0x000fea0003800000 */
.L_x_10762:
[----:B------:R-:W-:Y:S01]  /*3b00*/  ISETP.NE.AND P0, PT, R153, RZ, PT ;  /* 0x000000ff9900720c */ /* 0x000fe20003f05270 */
[----:B------:R-:W-:-:S12]  /*3b10*/  BSSY B0, `(.L_x_10820) ;  /* 0x00002d7000007945 */ /* 0x000fd80003800000 */
[----:B------:R-:W-:Y:S05]  /*3b20*/  @!P0 BRA `(.L_x_10821) ;  /* 0x0000002c00548947 */ /* 0x000fea0003800000 */
[----:B------:R-:W4:Y:S08]  /*3b30*/  LDC.64 R100, c[0x0][0x220] ;  /* 0x00008800ff647b82 */ /* 0x000f300000000a00 */
[----:B------:R-:W0:Y:S01]  /*3b40*/  LDC.64 R88, c[0x0][0x230] ;  /* 0x00008c00ff587b82 */ /* 0x000e220000000a00 */
[----:B----4-:R-:W-:-:S06]  /*3b50*/  IMAD.WIDE.U32 R100, R121, 0x10, R100 ;  /* 0x0000001079647825 */ /* 0x010fcc00078e0064 */
[----:B------:R-:W5:Y:S01]  /*3b60*/  LDG.E.128 R100, desc[UR4][R100.64] ;  /* 0x0000000464647981 */ /* 0x000f62000c1e1d00 */
[----:B0-----:R-:W-:-:S04]  /*3b70*/  ISETP.NE.U32.AND P0, PT, R88, RZ, PT ;  /* 0x000000ff5800720c */ /* 0x001fc80003f05070 */
[----:B------:R-:W-:-:S13]  /*3b80*/  ISETP.NE.AND.EX P0, PT, R89, RZ, PT, P0 ;  /* 0x000000ff5900720c */ /* 0x000fda0003f05300 */
[----:B------:R-:W-:-:S04]  /*3b90*/  @P0 LEA R90, P1, R121, R88, 0x5 ;  /* 0x00000058795a0211 */ /* 0x000fc800078228ff */
[----:B------:R-:W-:-:S05]  /*3ba0*/  @P0 LEA.HI.X R91, R121, R89, RZ, 0x5, P1 ;  /* 0x00000059795b0211 */ /* 0x000fca00008f2cff */
[----:B------:R0:W5:Y:S04]  /*3bb0*/  @P0 LDG.E.128 R76, desc[UR4][R90.64] ;  /* 0x000000045a4c0981 */ /* 0x000168000c1e1d00 */
[----:B------:R0:W5:Y:S01]  /*3bc0*/  @P0 LDG.E.128 R80, desc[UR4][R90.64+0x10] ;  /* 0x000010045a500981 */ /* 0x000162000c1e1d00 */
[C---:B------:R-:W-:Y:S01]  /*3bd0*/  ISETP.NE.AND P0, PT, R143.reuse, 0x1, PT ;  /* 0x000000018f00780c */ /* 0x040fe20003f05270 */
[----:B------:R-:W-:Y:S01]  /*3be0*/  BSSY B1, `(.L_x_10822) ;  /* 0x000000c000017945 */ /* 0x000fe20003800000 */
[----:B--2---:R-:W-:-:S11]  /*3bf0*/  IADD3 R146, R143, 0x1, RZ ;  /* 0x000000018f927810 */ /* 0x004fd60007ffe0ff */
        /* <DEDUP_REMOVED lines=9> */
.L_x_10823:
[----:B------:R-:W-:-:S07]  /*3c90*/  MOV R147, R142 ;  /* 0x0000008e00937202 */ /* 0x000fce0000000f00 */
.L_x_10824:
[----:B------:R-:W-:Y:S05]  /*3ca0*/  BSYNC B1 ;  /* 0x0000000000017941 */ /* 0x000fea0003800000 */
.L_x_10822:
        /* <DEDUP_REMOVED lines=16> */
.L_x_10828:
[----:B------:R-:W-:Y:S05]  /*3db0*/  BSYNC B2 ;  /* 0x0000000000027941 */ /* 0x000fea0003800000 */
.L_x_10827:
        /* <DEDUP_REMOVED lines=42> */
[----:B------:R-:W-:-:S07]  /*4060*/  MOV R144, R90 ;  /* 0x0000005a00907202 */ /* 0x000fce0000000f00 */
.L_x_10826:
[----:B------:R-:W-:Y:S05]  /*4070*/  BSYNC B1 ;  /* 0x0000000000017941 */ /* 0x000fea0003800000 */
.L_x_10825:
        /* <DEDUP_REMOVED lines=8> */
[----:B------:R-:W2:Y:S01]  /*4100*/  LDC R123, c[0x0][0x294] ;  /* 0x0000a500ff7b7b82 */ /* 0x000ea20000000800 */
[----:B------:R-:W-:Y:S02]  /*4110*/  ISETP.NE.AND.EX P0, PT, R89, RZ, PT, P0 ;  /* 0x000000ff5900720c */ /* 0x000fe40003f05300 */
[----:B------:R-:W-:Y:S01]  /*4120*/  FFMA.FTZ R90, R90, R145, 1.1641532182693481445e-10 ;  /* 0x2f0000005a5a7423 */ /* 0x000fe20000010091 */
[----:B0-----:R-:W-:-:S04]  /*4130*/  FMUL.FTZ R91, R91, R122 ;  /* 0x0000007a5b5b7220 */ /* 0x001fc80000410000 */
[----:B--2---:R-:W-:-:S04]  /*4140*/  FSETP.GTU.FTZ.AND P1, PT, R90, R123, PT ;  /* 0x0000007b5a00720b */ /* 0x004fc80003f3c000 */
[----:B------:R-:W-:Y:S02]  /*4150*/  P2R R150, PR, RZ, 0x2 ;  /* 0x00000002ff967803 */ /* 0x000fe40000000000 */
[----:B------:R-:W-:Y:S02]  /*4160*/  FSEL R91, R91, RZ, !P1 ;  /* 0x000000ff5b5b7208 */ /* 0x000fe40004800000 */
[----:B------:R-:W-:-:S03]  /*4170*/  ISETP.NE.AND P1, PT, R146, 0x1, PT ;  /* 0x000000019200780c */ /* 0x000fc60003f25270 */
[----:B------:R-:W-:Y:S01]  /*4180*/  FMUL.FTZ R88, R32, R91 ;  /* 0x0000005b20587220 */ /* 0x000fe20000410000 */
[----:B------:R-:W-:-:S03]  /*4190*/  IADD3 R91, R146, 0x1, RZ ;  /* 0x00000001925b7810 */ /* 0x000fc60007ffe0ff */
        /* <DEDUP_REMOVED lines=10> */
.L_x_10830:
[----:B------:R-:W-:-:S07]  /*4240*/  MOV R89, R142 ;  /* 0x0000008e00597202 */ /* 0x000fce0000000f00 */
.L_x_10831:
[----:B------:R-:W-:Y:S05]  /*4250*/  BSYNC B1 ;  /* 0x0000000000017941 */ /* 0x000fea0003800000 */
.L_x_10829:
        /* <DEDUP_REMOVED lines=16> */
.L_x_10835:
[----:B------:R-:W-:Y:S05]  /*4360*/  BSYNC B2 ;  /* 0x0000000000027941 */ /* 0x000fea0003800000 */
.L_x_10834:
        /* <DEDUP_REMOVED lines=44> */
.L_x_10833:
[----:B------:R-:W-:Y:S05]  /*4630*/  BSYNC B1 ;  /* 0x0000000000017941 */ /* 0x000fea0003800000 */
.L_x_10832:
        /* <DEDUP_REMOVED lines=22> */
.L_x_10837:
[----:B------:R-:W-:-:S07]  /*47a0*/  MOV R100, R142 ;  /* 0x0000008e00647202 */ /* 0x000fce0000000f00 */
.L_x_10838:
[----:B------:R-:W-:Y:S05]  /*47b0*/  BSYNC B1 ;  /* 0x0000000000017941 */ /* 0x000fea0003800000 */
.L_x_10836:
        /* <DEDUP_REMOVED lines=16> */
.L_x_10842:
[----:B------:R-:W-:Y:S05]  /*48c0*/  BSYNC B2 ;  /* 0x0000000000027941 */ /* 0x000fea0003800000 */
.L_x_10841:
        /* <DEDUP_REMOVED lines=41> */
[----:B------:R-:W-:Y:S01]  /*4b60*/  MOV R142, R148 ;  /* 0x00000094008e7202 */ /* 0x000fe20000000f00 */
[----:B------:R-:W-:Y:S01]  /*4b70*/  IMAD.MOV.U32 R144, RZ, RZ, R90 ;  /* 0x000000ffff907224 */ /* 0x000fe200078e005a */
[----:B------:R-:W-:-:S07]  /*4b80*/  LOP3.LUT R141, R91, R146, R135, 0x96, !PT ;  /* 0x000000925b8d7212 */ /* 0x000fce00078e9687 */
.L_x_10840:
[----:B------:R-:W-:Y:S05]  /*4b90*/  BSYNC B1 ;  /* 0x0000000000017941 */ /* 0x000fea0003800000 */
.L_x_10839:
        /* <DEDUP_REMOVED lines=22> */
.L_x_10844:
[----:B------:R-:W-:-:S07]  /*4d00*/  MOV R157, R142 ;  /* 0x0000008e009d7202 */ /* 0x000fce0000000f00 */
.L_x_10845:
[----:B------:R-:W-:Y:S05]  /*4d10*/  BSYNC B1 ;  /* 0x0000000000017941 */ /* 0x000fea0003800000 */
.L_x_10843:
        /* <DEDUP_REMOVED lines=16> */
.L_x_10849:
[----:B------:R-:W-:Y:S05]  /*4e20*/  BSYNC B2 ;  /* 0x0000000000027941 */ /* 0x000fea0003800000 */
.L_x_10848:
        /* <DEDUP_REMOVED lines=44> */
.L_x_10847:
[----:B------:R-:W-:Y:S05]  /*50f0*/  BSYNC B1 ;  /* 0x0000000000017941 */ /* 0x000fea0003800000 */
.L_x_10846:
        /* <DEDUP_REMOVED lines=21> */
.L_x_10851:
[----:B------:R-:W-:-:S07]  /*5250*/  MOV R157, R142 ;  /* 0x0000008e009d7202 */ /* 0x000fce0000000f00 */
.L_x_10852:
[----:B------:R-:W-:Y:S05]  /*5260*/  BSYNC B1 ;  /* 0x0000000000017941 */ /* 0x000fea0003800000 */
.L_x_10850:
        /* <DEDUP_REMOVED lines=16> */
.L_x_10856:
[----:B------:R-:W-:Y:S05]  /*5370*/  BSYNC B2 ;  /* 0x0000000000027941 */ /* 0x000fea0003800000 */
.L_x_10855:
        /* <DEDUP_REMOVED lines=44> */
.L_x_10854:
[----:B------:R-:W-:Y:S05]  /*5640*/  BSYNC B1 ;  /* 0x0000000000017941 */ /* 0x000fea0003800000 */
.L_x_10853:
        /* <DEDUP_REMOVED lines=22> */
.L_x_10858:
[----:B------:R-:W-:-:S07]  /*57b0*/  MOV R101, R142 ;  /* 0x0000008e00657202 */ /* 0x000fce0000000f00 */
.L_x_10859:
[----:B------:R-:W-:Y:S05]  /*57c0*/  BSYNC B1 ;  /* 0x0000000000017941 */ /* 0x000fea0003800000 */
.L_x_10857:
        /* <DEDUP_REMOVED lines=16> */
.L_x_10863:
[----:B------:R-:W-:Y:S05]  /*58d0*/  BSYNC B2 ;  /* 0x0000000000027941 */ /* 0x000fea0003800000 */
.L_x_10862:
        /* <DEDUP_REMOVED lines=41> */
[----:B------:R-:W-:Y:S02]  /*5b70*/  LOP3.LUT R141, R159, R146, R135, 0x96, !PT ;  /* 0x000000929f8d7212 */ /* 0x000fe400078e9687 */
[----:B------:R-:W-:-:S07]  /*5b80*/  MOV R144, R158 ;  /* 0x0000009e00907202 */ /* 0x000fce0000000f00 */
.L_x_10861:
[----:B------:R-:W-:Y:S05]  /*5b90*/  BSYNC B1 ;  /* 0x0000000000017941 */ /* 0x000fea0003800000 */
.L_x_10860:
[----:B------:R-:W-:Y:S01]  /*5ba0*/  I2FP.F32.U32 R146, R101 ;  /* 0x0000006500927245 */ /* 0x000fe20000201000 */
[----:B------:R-:W-:Y:S01]  /*5bb0*/  BSSY B1, `(.L_x_10864) ;  /* 0x0000015000017945 */ /* 0x000fe20003800000 */
[----:B------:R-:W-:Y:S02]  /*5bc0*/  SHF.L.U32 R101, R102, 0x10, RZ ;  /* 0x0000001066657819 */ /* 0x000fe400000006ff */
[----:B------:R-:W-:Y:S01]  /*5bd0*/  ISETP.NE.AND P5, PT, R147, 0x1, PT ;  /* 0x000000019300780c */ /* 0x000fe20003fa5270 */
[----:B------:R-:W-:Y:S02]  /*5be0*/  FFMA.FTZ R146, R146, R145, 1.1641532182693481445e-10 ;  /* 0x2f00000092927423 */ /* 0x000fe40000010091 */
[----:B------:R-:W-:-:S03]  /*5bf0*/  FMUL.FTZ R101, R101, R120 ;  /* 0x0000007865657220 */ /* 0x000fc60000410000 */
[----:B------:R-:W-:Y:S01]  /*5c00*/  FSETP.GTU.FTZ.AND P4, PT, R146, R123, PT ;  /* 0x0000007b9200720b */ /* 0x000fe20003f9c000 */
[----:B------:R-:W-:Y:S01]  /*5c10*/  FMUL.FTZ R101, R101, R122 ;  /* 0x0000007a65657220 */ /* 0x000fe20000410000 */
[----:B------:R-:W-:-:S04]  /*5c20*/  VIADD R146, R147, 0x1 ;  /* 0x0000000193927836 */ /* 0x000fc80000000000 */
        /* <DEDUP_REMOVED lines=12> */
.L_x_10865:
[----:B------:R-:W-:-:S07]  /*5cf0*/  IMAD.MOV.U32 R102, RZ, RZ, R142 ;  /* 0x000000ffff667224 */ /* 0x000fce00078e008e */
.L_x_10866:
[----:B------:R-:W-:Y:S05]  /*5d00*/  BSYNC B1 ;  /* 0x0000000000017941 */ /* 0x000fea0003800000 */
.L_x_10864:
        /* <DEDUP_REMOVED lines=16> */
.L_x_10870:
[----:B------:R-:W-:Y:S05]  /*5e10*/  BSYNC B2 ;  /* 0x0000000000027941 */ /* 0x000fea0003800000 */
.L_x_10869:
        /* <DEDUP_REMOVED lines=43> */
.L_x_10868:
[----:B------:R-:W-:Y:S05]  /*60d0*/  BSYNC B1 ;  /* 0x0000000000017941 */ /* 0x000fea0003800000 */
.L_x_10867:
        /* <DEDUP_REMOVED lines=22> */
.L_x_10872:
[----:B------:R-:W-:-:S07]  /*6240*/  MOV R157, R142 ;  /* 0x0000008e009d7202 */ /* 0x000fce0000000f00 */
.L_x_10873:
[----:B------:R-:W-:Y:S05]  /*6250*/  BSYNC B1 ;  /* 0x0000000000017941 */ /* 0x000fea0003800000 */
.L_x_10871:
        /* <DEDUP_REMOVED lines=18> */
.L_x_10877:
[----:B------:R-:W-:Y:S05]  /*6380*/  BSYNC B2 ;  /* 0x0000000000027941 */ /* 0x000fea0003800000 */
.L_x_10876:
        /* <DEDUP_REMOVED lines=43> */
.L_x_10875:
[----:B------:R-:W-:Y:S05]  /*6640*/  BSYNC B1 ;  /* 0x0000000000017941 */ /* 0x000fea0003800000 */
.L_x_10874:
        /* <DEDUP_REMOVED lines=9> */
[----:B------:R-:W-:Y:S01]  /*66e0*/  SEL R149, RZ, 0x100, P4 ;  /* 0x00000100ff957807 */ /* 0x000fe20002000000 */
[----:B------:R-:W-:Y:S01]  /*66f0*/  IMAD.WIDE.U32 R146, R147, 0x1000000, RZ ;  /* 0x0100000093927825 */ /* 0x000fe200078e00ff */
[----:B------:R-:W-:-:S02]  /*6700*/  SEL R123, RZ, 0x1000000, P2 ;  /* 0x01000000ff7b7807 */ /* 0x000fc40001000000 */
[----:B------:R-:W-:Y:S02]  /*6710*/  FSEL R122, R103, RZ, !P2 ;  /* 0x000000ff677a7208 */ /* 0x000fe40005000000 */
        /* <DEDUP_REMOVED lines=17> */
[C---:B------:R-:W-:Y:S01]  /*6830*/  LEA.HI.X R147, R121.reuse, UR9, RZ, 0x3, P0 ;  /* 0x0000000979937c11 */ /* 0x040fe200080f1cff */
[----:B------:R-:W-:Y:S01]  /*6840*/  VIADD R121, R121, 0x100 ;  /* 0x0000010079797836 */ /* 0x000fe20000000000 */
[----:B------:R-:W-:Y:S01]  /*6850*/  LOP3.LUT R148, R145, R148, RZ, 0xfc, !PT ;  /* 0x0000009491947212 */ /* 0x000fe200078efcff */
[----:B------:R4:W-:Y:S04]  /*6860*/  STG.E.128 desc[UR4][R122.64+0x10], R100 ;  /* 0x000010647a007986 */ /* 0x0009e8000c101d04 */
[----:B------:R4:W-:Y:S02]  /*6870*/  STG.E.64 desc[UR4][R146.64], R148 ;  /* 0x0000009492007986 */ /* 0x0009e4000c101b04 */
.L_x_10821:
[----:B------:R-:W-:Y:S05]  /*6880*/  BSYNC B0 ;  /* 0x0000000000007941 */ /* 0x000fea0003800000 */
.L_x_10820:
[----:B------:R-:W-:Y:S01]  /*6890*/  ISETP.NE.AND P0, PT, R154, RZ, PT ;  /* 0x000000ff9a00720c */ /* 0x000fe20003f05270 */
[----:B------:R-:W-:-:S12]  /*68a0*/  BSSY B0, `(.L_x_10878) ;  /* 0x00002d6000007945 */ /* 0x000fd80003800000 */
[----:B------:R-:W-:Y:S05]  /*68b0*/  @!P0 BRA `(.L_x_10879) ;  /* 0x0000002c00508947 */ /* 0x000fea0003800000 */
        /* <DEDUP_REMOVED lines=12> */
[----:B--2-4-:R-:W-:-:S11]  /*6980*/  IADD3 R146, R143, 0x1, RZ ;  /* 0x000000018f927810 */ /* 0x014fd60007ffe0ff */
        /* <DEDUP_REMOVED lines=9> */
.L_x_10881:
[----:B------:R-:W-:-:S07]  /*6a20*/  MOV R147, R142 ;  /* 0x0000008e00937202 */ /* 0x000fce0000000f00 */
.L_x_10882:
[----:B------:R-:W-:Y:S05]  /*6a30*/  BSYNC B1 ;  /* 0x0000000000017941 */ /* 0x000fea0003800000 */
.L_x_10880:
        /* <DEDUP_REMOVED lines=16> */
.L_x_10886:
[----:B------:R-:W-:Y:S05]  /*6b40*/  BSYNC B2 ;  /* 0x0000000000027941 */ /* 0x000fea0003800000 */
.L_x_10885:
        /* <DEDUP_REMOVED lines=43> */
.L_x_10884:
[----:B------:R-:W-:Y:S05]  /*6e00*/  BSYNC B1 ;  /* 0x0000000000017941 */ /* 0x000fea0003800000 */
.L_x_10883:
        /* <DEDUP_REMOVED lines=12> */
[----:B-1----:R-:W-:-:S04]  /*6ed0*/  FSETP.GTU.FTZ.AND P1, PT, R94, R123, PT ;  /* 0x0000007b5e00720b */ /* 0x002fc80003f3c000 */
        /* <DEDUP_REMOVED lines=15> */
.L_x_10888:
[----:B------:R-:W-:-:S07]  /*6fd0*/  MOV R93, R142 ;  /* 0x0000008e005d7202 */ /* 0x000fce0000000f00 */
.L_x_10889:
[----:B------:R-:W-:Y:S05]  /*6fe0*/  BSYNC B1 ;  /* 0x0000000000017941 */ /* 0x000fea0003800000 */
.L_x_10887:
        /* <DEDUP_REMOVED lines=16> */
.L_x_10893:
[----:B------:R-:W-:Y:S05]  /*70f0*/  BSYNC B2 ;  /* 0x0000000000027941 */ /* 0x000fea0003800000 */
.L_x_10892:
        /* <DEDUP_REMOVED lines=44> */
.L_x_10891:
[----:B------:R-:W-:Y:S05]  /*73c0*/  BSYNC B1 ;  /* 0x0000000000017941 */ /* 0x000fea0003800000 */
.L_x_10890:
        /* <DEDUP_REMOVED lines=22> */
.L_x_10895:
[----:B------:R-:W-:-:S07]  /*7530*/  MOV R104, R142 ;  /* 0x0000008e00687202 */ /* 0x000fce0000000f00 */
.L_x_10896:
[----:B------:R-:W-:Y:S05]  /*7540*/  BSYNC B1 ;  /* 0x0000000000017941 */ /* 0x000fea0003800000 */
.L_x_10894:
        /* <DEDUP_REMOVED lines=16> */
.L_x_10900:
[----:B------:R-:W-:Y:S05]  /*7650*/  BSYNC B2 ;  /* 0x0000000000027941 */ /* 0x000fea0003800000 */
.L_x_10899:
        /* <DEDUP_REMOVED lines=44> */
.L_x_10898:
[----:B------:R-:W-:Y:S05]  /*7920*/  BSYNC B1 ;  /* 0x0000000000017941 */ /* 0x000fea0003800000 */
.L_x_10897:
        /* <DEDUP_REMOVED lines=22> */
.L_x_10902:
[----:B------:R-:W-:-:S07]  /*7a90*/  MOV R157, R142 ;  /* 0x0000008e009d7202 */ /* 0x000fce0000000f00 */
.L_x_10903:
[----:B------:R-:W-:Y:S05]  /*7aa0*/  BSYNC B1 ;  /* 0x0000000000017941 */ /* 0x000fea0003800000 */
.L_x_10901:
        /* <DEDUP_REMOVED lines=16> */
.L_x_10907:
[----:B------:R-:W-:Y:S05]  /*7bb0*/  BSYNC B2 ;  /* 0x0000000000027941 */ /* 0x000fea0003800000 */
.L_x_10906:
        /* <DEDUP_REMOVED lines=44> */
.L_x_10905:
[----:B------:R-:W-:Y:S05]  /*7e80*/  BSYNC B1 ;  /* 0x0000000000017941 */ /* 0x000fea0003800000 */
.L_x_10904:
        /* <DEDUP_REMOVED lines=21> */
.L_x_10909:
[----:B------:R-:W-:-:S07]  /*7fe0*/  MOV R157, R142 ;  /* 0x0000008e009d7202 */ /* 0x000fce0000000f00 */
.L_x_10910:
[----:B------:R-:W-:Y:S05]  /*7ff0*/  BSYNC B1 ;  /* 0x0000000000017941 */ /* 0x000fea0003800000 */
.L_x_10908:
        /* <DEDUP_REMOVED lines=16> */
.L_x_10914:
[----:B------:R-:W-:Y:S05]  /*8100*/  BSYNC B2 ;  /* 0x0000000000027941 */ /* 0x000fea0003800000 */
.L_x_10913:
        /* <DEDUP_REMOVED lines=44> */
.L_x_10912:
[----:B------:R-:W-:Y:S05]  /*83d0*/  BSYNC B1 ;  /* 0x0000000000017941 */ /* 0x000fea0003800000 */
.L_x_10911:
        /* <DEDUP_REMOVED lines=22> */
.L_x_10916:
[----:B------:R-:W-:-:S07]  /*8540*/  MOV R105, R142 ;  /* 0x0000008e00697202 */ /* 0x000fce0000000f00 */
.L_x_10917:
[----:B------:R-:W-:Y:S05]  /*8550*/  BSYNC B1 ;  /* 0x0000000000017941 */ /* 0x000fea0003800000 */
.L_x_10915:
        /* <DEDUP_REMOVED lines=16> */
.L_x_10921:
[----:B------:R-:W-:Y:S05]  /*8660*/  BSYNC B2 ;  /* 0x0000000000027941 */ /* 0x000fea0003800000 */
.L_x_10920:
        /* <DEDUP_REMOVED lines=43> */
.L_x_10919:
[----:B------:R-:W-:Y:S05]  /*8920*/  BSYNC B1 ;  /* 0x0000000000017941 */ /* 0x000fea0003800000 */
.L_x_10918:
        /* <DEDUP_REMOVED lines=21> */
.L_x_10923:
[----:B------:R-:W-:-:S07]  /*8a80*/  IMAD.MOV.U32 R106, RZ, RZ, R142 ;  /* 0x000000ffff6a7224 */ /* 0x000fce00078e008e */
.L_x_10924:
[----:B------:R-:W-:Y:S05]  /*8a90*/  BSYNC B1 ;  /* 0x0000000000017941 */ /* 0x000fea0003800000 */
.L_x_10922:
        /* <DEDUP_REMOVED lines=16> */
.L_x_10928:
[----:B------:R-:W-:Y:S05]  /*8ba0*/  BSYNC B2 ;  /* 0x0000000000027941 */ /* 0x000fea0003800000 */
.L_x_10927:
        /* <DEDUP_REMOVED lines=43> */
.L_x_10926:
[----:B------:R-:W-:Y:S05]  /*8e60*/  BSYNC B1 ;  /* 0x0000000000017941 */ /* 0x000fea0003800000 */
.L_x_10925:
        /* <DEDUP_REMOVED lines=22> */
.L_x_10930:
[----:B------:R-:W-:-:S07]  /*8fd0*/  MOV R157, R142 ;  /* 0x0000008e009d7202 */ /* 0x000fce0000000f00 */
.L_x_10931:
[----:B------:R-:W-:Y:S05]  /*8fe0*/  BSYNC B1 ;  /* 0x0000000000017941 */ /* 0x000fea0003800000 */
.L_x_10929:
        /* <DEDUP_REMOVED lines=18> */
.L_x_10935:
[----:B------:R-:W-:Y:S05]  /*9110*/  BSYNC B2 ;  /* 0x0000000000027941 */ /* 0x000fea0003800000 */
.L_x_10934:
        /* <DEDUP_REMOVED lines=43> */
.L_x_10933:
[----:B------:R-:W-:Y:S05]  /*93d0*/  BSYNC B1 ;  /* 0x0000000000017941 */ /* 0x000fea0003800000 */
.L_x_10932:
        /* <DEDUP_REMOVED lines=23> */
[----:B------:R-:W-:Y:S01]  /*9550*/  IMAD.WIDE.U32 R150, R150, 0x100, RZ ;  /* 0x0000010096967825 */ /* 0x000fe200078e00ff */
[----:B------:R-:W-:-:S04]  /*9560*/  SEL R145, RZ, 0x1, P6 ;  /* 0x00000001ff917807 */ /* 0x000fc80003000000 */
[----:B------:R-:W-:Y:S02]  /*9570*/  LOP3.LUT R149, R151, R123, R149, 0xfe, !PT ;  /* 0x0000007b97957212 */ /* 0x000fe400078efe95 */
[C---:B------:R-:W-:Y:S02]  /*9580*/  LEA.HI.X R123, R121.reuse, UR7, RZ, 0x5, P0 ;  /* 0x00000007797b7c11 */ /* 0x040fe400080f2cff */
[----:B------:R-:W-:Y:S02]  /*9590*/  LOP3.LUT R146, R150, R146, R148, 0xfe, !PT ;  /* 0x0000009296927212 */ /* 0x000fe400078efe94 */
[C---:B------:R-:W-:Y:S01]  /*95a0*/  LEA R120, P0, R121.reuse, UR8, 0x3 ;  /* 0x0000000879787c11 */ /* 0x040fe2000f8018ff */
[----:B------:R0:W-:Y:S01]  /*95b0*/  STG.E.128 desc[UR4][R122.64], R92 ;  /* 0x0000005c7a007986 */ /* 0x0001e2000c101d04 */
[----:B------:R-:W-:Y:S02]  /*95c0*/  LOP3.LUT R148, R146, R145, RZ, 0xfc, !PT ;  /* 0x0000009192947212 */ /* 0x000fe400078efcff */
[----:B------:R-:W-:Y:S01]  /*95d0*/  LEA.HI.X R121, R121, UR9, RZ, 0x3, P0 ;  /* 0x0000000979797c11 */ /* 0x000fe200080f1cff */
[----:B------:R0:W-:Y:S04]  /*95e0*/  STG.E.128 desc[UR4][R122.64+0x10], R104 ;  /* 0x000010687a007986 */ /* 0x0001e8000c101d04 */
[----:B------:R0:W-:Y:S04]  /*95f0*/  STG.E.64 desc[UR4][R120.64], R148 ;  /* 0x0000009478007986 */ /* 0x0001e8000c101b04 */
.L_x_10879:
[----:B------:R-:W-:Y:S05]  /*9600*/  BSYNC B0 ;  /* 0x0000000000007941 */ /* 0x000fea0003800000 */
.L_x_10878:
[----:B0-----:R-:W-:Y:S01]  /*9610*/  FADD.FTZ R120, RZ, R84 ;  /* 0x00000054ff787221 */ /* 0x001fe20000010000 */
        /* <DEDUP_REMOVED lines=13> */
[----:B--2-4-:R-:W-:-:S05]  /*96f0*/  FSEL R123, R120, RZ, P5 ;  /* 0x000000ff787b7208 */ /* 0x014fca0002800000 */
        /* <DEDUP_REMOVED lines=30> */
[----:B---3--:R-:W-:-:S04]  /*98e0*/  FMUL.FTZ R120, R136, R149 ;  /* 0x0000009588787220 */ /* 0x008fc80000410000 */
        /* <DEDUP_REMOVED lines=58> */
.L_x_10954:
[----:B------:R-:W3:Y:S01]  /*9c90*/  @!P3 S2R R145, SR_CgaCtaId ;  /* 0x000000000091b919 */ /* 0x000ee20000008800 */
[----:B------:R-:W-:Y:S01]  /*9ca0*/  @!P3 MOV R0, 0x400 ;  /* 0x000004000000b802 */ /* 0x000fe20000000f00 */
[----:B------:R-:W-:Y:S05]  /*9cb0*/  WARPSYNC.ALL ;  /* 0x0000000000007948 */ /* 0x000fea0003800000 */
[----:B------:R-:W-:Y:S01]  /*9cc0*/  LOP3.LUT R123, R121, 0x7, RZ, 0xc0, !PT ;  /* 0x00000007797b7812 */ /* 0x000fe200078ec0ff */
[----:B--2---:R-:W-:Y:S01]  /*9cd0*/  FADD.FTZ R121, R148, R147 ;  /* 0x0000009394797221 */ /* 0x004fe20000010000 */
        /* <DEDUP_REMOVED lines=13> */
[----:B------:R-:W-:Y:S01]  /*9db0*/  CS2R R120, SRZ ;  /* 0x0000000000787805 */ /* 0x000fe2000001ff00 */
[----:B------:R-:W-:-:S02]  /*9dc0*/  HFMA2.MMA R0, -RZ, RZ, 0, 0 ;  /* 0x00000000ff007435 */ /* 0x000fc400000001ff */
[----:B------:R-:W-:-:S04]  /*9dd0*/  @!P0 IMAD R122, R122, 0x8, R145 ;  /* 0x000000087a7a8824 */ /* 0x000fc800078e0291 */
[----:B------:R-:W-:Y:S01]  /*9de0*/  @!P0 IMAD.MOV.U32 R0, RZ, RZ, R138 ;  /* 0x000000ffff008224 */ /* 0x000fe200078e008a */
[----:B------:R2:W-:Y:S01]  /*9df0*/  @!P0 LDS.64 R120, [R122] ;  /* 0x000000007a788984 */ /* 0x0005e20000000a00 */
[----:B------:R-:W-:-:S03]  /*9e00*/  LOP3.LUT P0, RZ, R123, 0x1f, R108, 0xf8, !PT ;  /* 0x0000001f7bff7812 */ /* 0x000fc6000780f86c */
[----:B------:R-:W0:Y:S01]  /*9e10*/  SHFL.DOWN PT, R145, R0, 0x4, 0x1f ;  /* 0x08801f0000917f89 */ /* 0x000e2200000e0000 */
[-C--:B--2---:R-:W-:Y:S02]  /*9e20*/  I2FP.F32.S32 R122, R0.reuse ;  /* 0x00000000007a7245 */ /* 0x084fe40000201400 */
[----:B0-----:R-:W-:Y:S02]  /*9e30*/  IADD3 R148, R145, R0, RZ ;  /* 0x0000000091947210 */ /* 0x001fe40007ffe0ff */
[----:B------:R-:W-:Y:S02]  /*9e40*/  I2FP.F32.S32 R158, R145 ;  /* 0x00000091009e7245 */ /* 0x000fe40000201400 */
[----:B------:R-:W-:Y:S01]  /*9e50*/  I2FP.F32.S32 R149, R148 ;  /* 0x0000009400957245 */ /* 0x000fe20000201400 */
[----:B------:R-:W0:Y:S03]  /*9e60*/  SHFL.DOWN PT, R151, R148, 0x2, 0x1f ;  /* 0x08401f0094977f89 */ /* 0x000e2600000e0000 */
[----:B------:R-:W2:Y:S01]  /*9e70*/  MUFU.RCP R150, R149 ;  /* 0x0000009500967308 */ /* 0x000ea20000001000 */
[----:B------:R-:W3:Y:S04]  /*9e80*/  SHFL.DOWN PT, R147, R120, 0x4, 0x1f ;  /* 0x08801f0078937f89 */ /* 0x000ee800000e0000 */
[----:B------:R-:W4:Y:S01]  /*9e90*/  SHFL.DOWN PT, R146, R121, 0x4, 0x1f ;  /* 0x08801f0079927f89 */ /* 0x000f2200000e0000 */
[----:B0-----:R-:W-:Y:S01]  /*9ea0*/  IMAD.IADD R148, R148, 0x1, R151 ;  /* 0x0000000194947824 */ /* 0x001fe200078e0297 */
[----:B------:R-:W-:-:S04]  /*9eb0*/  I2FP.F32.S32 R151, R151 ;  /* 0x0000009700977245 */ /* 0x000fc80000201400 */
[----:B------:R-:W0:Y:S01]  /*9ec0*/  SHFL.DOWN PT, R157, R148, 0x1, 0x1f ;  /* 0x08201f00949d7f89 */ /* 0x000e2200000e0000 */
[C---:B---3--:R-:W-:Y:S01]  /*9ed0*/  FMUL.FTZ R145, R147.reuse, R158 ;  /* 0x0000009e93917220 */ /* 0x048fe20000410000 */
[----:B------:R-:W-:-:S03]  /*9ee0*/  FADD.FTZ R147, -R147, R120 ;  /* 0x0000007893937221 */ /* 0x000fc60000010100 */
[----:B------:R-:W-:Y:S01]  /*9ef0*/  FFMA.FTZ R145, R122, R120, R145 ;  /* 0x000000787a917223 */ /* 0x000fe20000010091 */
[----:B------:R-:W-:Y:S01]  /*9f00*/  FMUL.FTZ R147, R147, R147 ;  /* 0x0000009393937220 */ /* 0x000fe20000410000 */
[----:B----4-:R-:W-:Y:S02]  /*9f10*/  FADD.FTZ R121, R146, R121 ;  /* 0x0000007992797221 */ /* 0x010fe40000010000 */
[----:B--2---:R-:W-:Y:S01]  /*9f20*/  FMUL.FTZ R0, R150, R145 ;  /* 0x0000009196007220 */ /* 0x004fe20000410000 */
[----:B------:R-:W-:Y:S01]  /*9f30*/  FMUL.FTZ R147, R147, R122 ;  /* 0x0000007a93937220 */ /* 0x000fe20000410000 */
[----:B------:R-:W-:-:S03]  /*9f40*/  I2FP.F32.S32 R122, R148 ;  /* 0x00000094007a7245 */ /* 0x000fc60000201400 */
[----:B------:R-:W2:Y:S01]  /*9f50*/  SHFL.DOWN PT, R145, R0, 0x2, 0x1f ;  /* 0x08401f0000917f89 */ /* 0x000ea200000e0000 */
[----:B------:R-:W-:Y:S01]  /*9f60*/  FMUL.FTZ R147, R147, R158 ;  /* 0x0000009e93937220 */ /* 0x000fe20000410000 */
[----:B------:R-:W3:Y:S03]  /*9f70*/  MUFU.RCP R146, R122 ;  /* 0x0000007a00927308 */ /* 0x000ee60000001000 */
[----:B------:R-:W-:Y:S01]  /*9f80*/  FFMA.FTZ R121, R150, R147, R121 ;  /* 0x0000009396797223 */ /* 0x000fe20000010079 */
[----:B0-----:R-:W-:-:S04]  /*9f90*/  IADD3 R148, R148, R157, RZ ;  /* 0x0000009d94947210 */ /* 0x001fc80007ffe0ff */
[----:B------:R-:W0:Y:S01]  /*9fa0*/  SHFL.DOWN PT, R120, R121, 0x2, 0x1f ;  /* 0x08401f0079787f89 */ /* 0x000e2200000e0000 */
[----:B------:R-:W-:Y:S02]  /*9fb0*/  I2FP.F32.S32 R157, R157 ;  /* 0x0000009d009d7245 */ /* 0x000fe40000201400 */
[----:B------:R-:W-:-:S06]  /*9fc0*/  I2FP.F32.S32 R148, R148 ;  /* 0x0000009400947245 */ /* 0x000fcc0000201400 */
[----:B------:R-:W4:Y:S01]  /*9fd0*/  MUFU.RCP R148, R148 ;  /* 0x0000009400947308 */ /* 0x000f220000001000 */
[----:B--2---:R-:W-:Y:S01]  /*9fe0*/  FMUL.FTZ R150, R145, R151 ;  /* 0x0000009791967220 */ /* 0x004fe20000410000 */
[----:B------:R-:W-:-:S03]  /*9ff0*/  FADD.FTZ R145, R0, -R145 ;  /* 0x8000009100917221 */ /* 0x000fc60000010000 */
[----:B------:R-:W-:Y:S01]  /*a000*/  FFMA.FTZ R147, R149, R0, R150 ;  /* 0x0000000095937223 */ /* 0x000fe20000010096 */
[----:B------:R-:W-:-:S03]  /*a010*/  FMUL.FTZ R0, R145, R145 ;  /* 0x0000009191007220 */ /* 0x000fc60000410000 */
[----:B---3--:R-:W-:Y:S01]  /*a020*/  FMUL.FTZ R147, R146, R147 ;  /* 0x0000009392937220 */ /* 0x008fe20000410000 */
[----:B------:R-:W-:Y:S01]  /*a030*/  FMUL.FTZ R0, R149, R0 ;  /* 0x0000000095007220 */ /* 0x000fe20000410000 */
[----:B0-----:R-:W-:-:S03]  /*a040*/  FADD.FTZ R121, R121, R120 ;  /* 0x0000007879797221 */ /* 0x001fc60000010000 */
[----:B------:R-:W0:Y:S01]  /*a050*/  SHFL.DOWN PT, R150, R147, 0x1, 0x1f ;  /* 0x08201f0093967f89 */ /* 0x000e2200000e0000 */
[----:B------:R-:W-:-:S04]  /*a060*/  FMUL.FTZ R0, R0, R151 ;  /* 0x0000009700007220 */ /* 0x000fc80000410000 */
[----:B------:R-:W-:Y:S02]  /*a070*/  FFMA.FTZ R0, R146, R0, R121 ;  /* 0x0000000092007223 */ /* 0x000fe40000010079 */
[----:B------:R-:W2:Y:S03]  /*a080*/  LDC R146, c[0x0][0x2d8] ;  /* 0x0000b600ff927b82 */ /* 0x000ea60000000800 */
[----:B------:R-:W3:Y:S01]  /*a090*/  SHFL.DOWN PT, R121, R0, 0x1, 0x1f ;  /* 0x08201f0000797f89 */ /* 0x000ee200000e0000 */
[----:B0-----:R-:W-:Y:S01]  /*a0a0*/  FADD.FTZ R120, R147, -R150 ;  /* 0x8000009693787221 */ /* 0x001fe20000010000 */
[----:B------:R-:W-:-:S03]  /*a0b0*/  FMUL.FTZ R149, R150, R157 ;  /* 0x0000009d96957220 */ /* 0x000fc60000410000 */
[----:B------:R-:W-:Y:S01]  /*a0c0*/  FMUL.FTZ R145, R120, R120 ;  /* 0x0000007878917220 */ /* 0x000fe20000410000 */
[----:B------:R-:W-:-:S03]  /*a0d0*/  FFMA.FTZ R149, R122, R147, R149 ;  /* 0x000000937a957223 */ /* 0x000fc60000010095 */
[----:B------:R-:W-:Y:S01]  /*a0e0*/  FMUL.FTZ R145, R122, R145 ;  /* 0x000000917a917220 */ /* 0x000fe20000410000 */
[----:B----4-:R-:W-:Y:S01]  /*a0f0*/  FMUL.FTZ R149, R148, R149 ;  /* 0x0000009594957220 */ /* 0x010fe20000410000 */
[----:B---3--:R-:W-:Y:S01]  /*a100*/  FADD.FTZ R121, R0, R121 ;  /* 0x0000007900797221 */ /* 0x008fe20000010000 */
[----:B------:R-:W0:Y:S01]  /*a110*/  @!P0 LDC.64 R122, c[0x0][0x258] ;  /* 0x00009600ff7a8b82 */ /* 0x000e220000000a00 */
[----:B------:R-:W-:-:S03]  /*a120*/  FMUL.FTZ R145, R145, R157 ;  /* 0x0000009d91917220 */ /* 0x000fc60000410000 */
[----:B------:R-:W3:Y:S01]  /*a130*/  SHFL.IDX PT, R149, R149, RZ, 0x1f ;  /* 0x00001fff95957589 */ /* 0x000ee200000e0000 */
[----:B------:R-:W-:-:S03]  /*a140*/  FFMA.FTZ R145, R148, R145, R121 ;  /* 0x0000009194917223 */ /* 0x000fc60000010079 */
[----:B------:R-:W4:Y:S03]  /*a150*/  @!P0 LDC.64 R120, c[0x0][0x250] ;  /* 0x00009400ff788b82 */ /* 0x000f260000000a00 */
[----:B------:R-:W2:Y:S01]  /*a160*/  SHFL.IDX PT, R145, R145, RZ, 0x1f ;  /* 0x00001fff91917589 */ /* 0x000ea200000e0000 */
[----:B0-----:R-:W-:-:S04]  /*a170*/  @!P0 IMAD.WIDE R122, R127, 0x4, R122 ;  /* 0x000000047f7a8825 */ /* 0x001fc800078e027a */
[C---:B---3--:R-:W-:Y:S01]  /*a180*/  FMUL.FTZ R0, R149.reuse, R149 ;  /* 0x0000009595007220 */ /* 0x048fe20000410000 */
[----:B------:R-:W-:Y:S01]  /*a190*/  FSEL R157, R149, RZ, !P2 ;  /* 0x000000ff959d7208 */ /* 0x000fe20005000000 */
[----:B----4-:R-:W-:-:S03]  /*a1a0*/  @!P0 IMAD.WIDE R120, R127, 0x4, R120 ;  /* 0x000000047f788825 */ /* 0x010fc600078e0278 */
[----:B------:R-:W-:Y:S01]  /*a1b0*/  FSEL R147, R0, RZ, P2 ;  /* 0x000000ff00937208 */ /* 0x000fe20001000000 */
[----:B--2---:R-:W-:Y:S01]  /*a1c0*/  FFMA.FTZ R0, R145, UR10, R146 ;  /* 0x0000000a91007c23 */ /* 0x004fe20008010092 */
[----:B------:R0:W-:Y:S03]  /*a1d0*/  @!P0 STG.E desc[UR4][R120.64], R149 ;  /* 0x0000009578008986 */ /* 0x0001e6000c101904 */
[----:B------:R-:W-:-:S04]  /*a1e0*/  FADD.FTZ R0, R0, R147 ;  /* 0x0000009300007221 */ /* 0x000fc80000010000 */
[----:B------:R-:W2:Y:S02]  /*a1f0*/  MUFU.RSQ R159, R0 ;  /* 0x00000000009f7308 */ /* 0x000ea40000001400 */
[----:B--2---:R0:W-:Y:S01]  /*a200*/  @!P0 STG.E desc[UR4][R122.64], R159 ;  /* 0x0000009f7a008986 */ /* 0x0041e2000c101904 */
[----:B------:R-:W-:Y:S05]  /*a210*/  @!P5 BRA `(.L_x_10938) ;  /* 0x000000000080d947 */ /* 0x000fea0003800000 */
[--C-:B------:R-:W-:Y:S01]  /*a220*/  FADD.FTZ R0, R84, -R157.reuse ;  /* 0x8000009d54007221 */ /* 0x100fe20000010000 */
[--C-:B0-----:R-:W-:Y:S01]  /*a230*/  FADD.FTZ R120, R85, -R157.reuse ;  /* 0x8000009d55787221 */ /* 0x101fe20000010000 */
        /* <DEDUP_REMOVED lines=10> */
[----:B------:R-:W-:Y:S01]  /*a2e0*/  FADD.FTZ R149, R99, -R157 ;  /* 0x8000009d63957221 */ /* 0x000fe20000010000 */
[----:B------:R-:W-:Y:S01]  /*a2f0*/  FMUL.FTZ R122, R159, R122 ;  /* 0x0000007a9f7a7220 */ /* 0x000fe20000410000 */
[----:B------:R-:W-:Y:S01]  /*a300*/  F2FP.BF16.F32.PACK_AB R120, R121, R120 ;  /* 0x000000787978723e */ /* 0x000fe200000010ff */
        /* <DEDUP_REMOVED lines=15> */
[----:B------:R-:W-:-:S04]  /*a400*/  VIADD R139, R139, 0x100 ;  /* 0x000001008b8b7836 */ /* 0x000fc80000000000 */
[----:B------:R2:W-:Y:S03]  /*a410*/  STG.E.128 desc[UR4][R146.64], R120 ;  /* 0x0000007892007986 */ /* 0x0005e6000c101d04 */
.L_x_10938:
[----:B------:R-:W-:Y:S05]  /*a420*/  BSYNC B0 ;  /* 0x0000000000007941 */ /* 0x000fea0003800000 */
.L_x_10937:
[----:B------:R-:W-:Y:S01]  /*a430*/  ISETP.NE.AND P0, PT, R153, RZ, PT ;  /* 0x000000ff9900720c */ /* 0x000fe20003f05270 */
[----:B------:R-:W-:-:S12]  /*a440*/  BSSY B0, `(.L_x_10939) ;  /* 0x0000022000007945 */ /* 0x000fd80003800000 */
[----:B------:R-:W-:Y:S05]  /*a450*/  @!P0 BRA `(.L_x_10940) ;  /* 0x0000000000808947 */ /* 0x000fea0003800000 */
[--C-:B------:R-:W-:Y:S01]  /*a460*/  FADD.FTZ R0, R88, -R157.reuse ;  /* 0x8000009d58007221 */ /* 0x100fe20000010000 */
[--C-:B0-2---:R-:W-:Y:S01]  /*a470*/  FADD.FTZ R120, R89, -R157.reuse ;  /* 0x8000009d59787221 */ /* 0x105fe20000010000 */
        /* <DEDUP_REMOVED lines=28> */
[----:B------:R-:W-:-:S03]  /*a640*/  IADD3 R139, R139, 0x100, RZ ;  /* 0x000001008b8b7810 */ /* 0x000fc60007ffe0ff */
[----:B------:R3:W-:Y:S04]  /*a650*/  STG.E.128 desc[UR4][R146.64], R120 ;  /* 0x0000007892007986 */ /* 0x0007e8000c101d04 */
.L_x_10940:
[----:B------:R-:W-:Y:S05]  /*a660*/  BSYNC B0 ;  /* 0x0000000000007941 */ /* 0x000fea0003800000 */
.L_x_10939:
[----:B------:R-:W-:Y:S01]  /*a670*/  ISETP.NE.AND P0, PT, R154, RZ, PT ;  /* 0x000000ff9a00720c */ /* 0x000fe20003f05270 */
[----:B------:R-:W-:-:S12]  /*a680*/  BSSY B0, `(.L_x_10941) ;  /* 0x0000021000007945 */ /* 0x000fd80003800000 */
[----:B------:R-:W-:Y:S05]  /*a690*/  @!P0 BRA `(.L_x_10942) ;  /* 0x00000000007c8947 */ /* 0x000fea0003800000 */
[----:B--23--:R-:W2:Y:S01]  /*a6a0*/  LDC.64 R146, c[0x0][0x2b8] ;  /* 0x0000ae00ff927b82 */ /* 0x00cea20000000a00 */
        /* <DEDUP_REMOVED lines=24> */
[----:B--2---:R-:W-:Y:S01]  /*a830*/  IMAD.WIDE.U32 R146, R139, 0x10, R146 ;  /* 0x000000108b927825 */ /* 0x004fe200078e0092 */
[----:B------:R-:W-:-:S02]  /*a840*/  F2FP.BF16.F32.PACK_AB R122, R150, R149 ;  /* 0x00000095967a723e */ /* 0x000fc400000010ff */
[----:B------:R-:W-:Y:S02]  /*a850*/  F2FP.BF16.F32.PACK_AB R123, R158, R123 ;  /* 0x0000007b9e7b723e */ /* 0x000fe400000010ff */
[----:B------:R-:W-:Y:S02]  /*a860*/  F2FP.BF16.F32.PACK_AB R121, R148, R121 ;  /* 0x000000799479723e */ /* 0x000fe400000010ff */
[----:B------:R-:W-:-:S05]  /*a870*/  F2FP.BF16.F32.PACK_AB R120, R145, R120 ;  /* 0x000000789178723e */ /* 0x000fca00000010ff */
[----:B------:R4:W-:Y:S02]  /*a880*/  STG.E.128 desc[UR4][R146.64], R120 ;  /* 0x0000007892007986 */ /* 0x0009e4000c101d04 */
.L_x_10942:
[----:B------:R-:W-:Y:S05]  /*a890*/  BSYNC B0 ;  /* 0x0000000000007941 */ /* 0x000fea0003800000 */
.L_x_10941:
[----:B------:R-:W-:Y:S01]  /*a8a0*/  VIADD R127, R127, UR12 ;  /* 0x0000000c7f7f7c36 */ /* 0x000fe20008000000 */
[----:B------:R-:W-:-:S04]  /*a8b0*/  SEL R0, RZ, 0x1, P1 ;  /* 0x00000001ff007807 */ /* 0x000fc80000800000 */
[----:B------:R-:W-:-:S13]  /*a8c0*/  ISETP.GE.AND P0, PT, R127, UR13, PT ;  /* 0x0000000d7f007c0c */ /* 0x000fda000bf06270 */
[----:B------:R-:W-:Y:S05]  /*a8d0*/  @!P0 BRA `(.L_x_10943) ;  /* 0xffffff6000f48947 */ /* 0x000fea000383ffff */
[----:B------:R-:W-:Y:S05]  /*a8e0*/  EXIT ;  /* 0x000000000000794d */ /* 0x000fea0003800000 */
.L_x_10936:
[----:B------:R-:W-:Y:S01]  /*a8f0*/  HFMA2.MMA R158, -RZ, RZ, 0, 1.847743988037109375e-06 ;  /* 0x0000001fff9e7435 */ /* 0x000fe200000001ff */
[----:B------:R-:W-:Y:S01]  /*a900*/  MOV R151, R123 ;  /* 0x0000007b00977202 */ /* 0x000fe20000000f00 */
[----:B------:R-:W-:Y:S02]  /*a910*/  IMAD.MOV.U32 R157, RZ, RZ, 0x1 ;  /* 0x00000001ff9d7424 */ /* 0x000fe400078e00ff */
[----:B------:R-:W-:-:S07]  /*a920*/  IMAD.MOV.U32 R150, RZ, RZ, -0x1 ;  /* 0xffffffffff967424 */ /* 0x000fce00078e00ff */
[----:B-1-3-5:R-:W-:Y:S05]  /*a930*/  WARPSYNC.COLLECTIVE R150, `(.L_x_10944) ;  /* 0x0000000096087348 */ /* 0x02afea0003c00000 */
[----:B------:R0:W2:Y:S02]  /*a940*/  SHFL.BFLY P4, R149, R151, R157, R158 ;  /* 0x0c00009d97957389 */ /* 0x0000a4000008009e */
[----:B0123-5:R-:W-:Y:S01]  /*a950*/  ENDCOLLECTIVE ;  /* 0x000000000000791b */ /* 0x02ffe20003800000 */
.L_x_10944:
[----:B------:R-:W-:Y:S01]  /*a960*/  HFMA2.MMA R157, -RZ, RZ, 0, 1.1920928955078125e-07 ;  /* 0x00000002ff9d7435 */ /* 0x000fe200000001ff */
[----:B------:R-:W-:-:S05]  /*a970*/  MOV R0, R149 ;  /* 0x0000009500007202 */ /* 0x000fca0000000f00 */
[----:B------:R-:W-:-:S04]  /*a980*/  FADD.FTZ R145, R123, R0 ;  /* 0x000000007b917221 */ /* 0x000fc80000010000 */
[----:B------:R-:W-:-:S07]  /*a990*/  IMAD.MOV.U32 R151, RZ, RZ, R145 ;  /* 0x000000ffff977224 */ /* 0x000fce00078e0091 */
[----:B------:R-:W-:Y:S05]  /*a9a0*/  WARPSYNC.COLLECTIVE R150, `(.L_x_10945) ;  /* 0x0000000096087348 */ /* 0x000fea0003c00000 */
[----:B------:R0:W1:Y:S02]  /*a9b0*/  SHFL.BFLY P4, R149, R151, R157, R158 ;  /* 0x0c00009d97957389 */ /* 0x000064000008009e */
[----:B01----:R-:W-:Y:S01]  /*a9c0*/  ENDCOLLECTIVE ;  /* 0x000000000000791b */ /* 0x003fe20003800000 */
.L_x_10945:
[----:B------:R-:W-:Y:S02]  /*a9d0*/  IMAD.MOV.U32 R157, RZ, RZ, 0x4 ;  /* 0x00000004ff9d7424 */ /* 0x000fe400078e00ff */
[----:B------:R-:W-:-:S04]  /*a9e0*/  IMAD.MOV.U32 R0, RZ, RZ, R149 ;  /* 0x000000ffff007224 */ /* 0x000fc800078e0095 */
[----:B------:R-:W-:-:S05]  /*a9f0*/  FADD.FTZ R146, R145, R0 ;  /* 0x0000000091927221 */ /* 0x000fca0000010000 */
[----:B------:R-:W-:-:S07]  /*aa00*/  MOV R151, R146 ;  /* 0x0000009200977202 */ /* 0x000fce0000000f00 */
[----:B------:R-:W-:Y:S05]  /*aa10*/  WARPSYNC.COLLECTIVE R150, `(.L_x_10946) ;  /* 0x0000000096087348 */ /* 0x000fea0003c00000 */
[----:B------:R0:W1:Y:S02]  /*aa20*/  SHFL.BFLY P4, R149, R151, R157, R158 ;  /* 0x0c00009d97957389 */ /* 0x000064000008009e */
[----:B01----:R-:W-:Y:S01]  /*aa30*/  ENDCOLLECTIVE ;  /* 0x000000000000791b */ /* 0x003fe20003800000 */
.L_x_10946:
[----:B------:R-:W-:Y:S01]  /*aa40*/  HFMA2.MMA R157, -RZ, RZ, 0, 4.76837158203125e-07 ;  /* 0x00000008ff9d7435 */ /* 0x000fe200000001ff */
[----:B------:R-:W-:-:S05]  /*aa50*/  MOV R147, R149 ;  /* 0x0000009500937202 */ /* 0x000fca0000000f00 */
[----:B------:R-:W-:-:S04]  /*aa60*/  FADD.FTZ R147, R146, R147 ;  /* 0x0000009392937221 */ /* 0x000fc80000010000 */
[----:B------:R-:W-:-:S07]  /*aa70*/  IMAD.MOV.U32 R151, RZ, RZ, R147 ;  /* 0x000000ffff977224 */ /* 0x000fce00078e0093 */
[----:B------:R-:W-:Y:S05]  /*aa80*/  WARPSYNC.COLLECTIVE R150, `(.L_x_10947) ;  /* 0x0000000096087348 */ /* 0x000fea0003c00000 */
[----:B------:R0:W1:Y:S02]  /*aa90*/  SHFL.BFLY P4, R149, R151, R157, R158 ;  /* 0x0c00009d97957389 */ /* 0x000064000008009e */
[----:B01----:R-:W-:Y:S01]  /*aaa0*/  ENDCOLLECTIVE ;  /* 0x000000000000791b */ /* 0x003fe20003800000 */
.L_x_10947:
[----:B------:R-:W-:Y:S02]  /*aab0*/  IMAD.MOV.U32 R157, RZ, RZ, 0x10 ;  /* 0x00000010ff9d7424 */ /* 0x000fe400078e00ff */
[----:B------:R-:W-:-:S04]  /*aac0*/  IMAD.MOV.U32 R0, RZ, RZ, R149 ;  /* 0x000000ffff007224 */ /* 0x000fc800078e0095 */
[----:B------:R-:W-:-:S05]  /*aad0*/  FADD.FTZ R148, R147, R0 ;  /* 0x0000000093947221 */ /* 0x000fca0000010000 */
[----:B------:R-:W-:-:S07]  /*aae0*/  MOV R151, R148 ;  /* 0x0000009400977202 */ /* 0x000fce0000000f00 */
[----:B------:R-:W-:Y:S05]  /*aaf0*/  WARPSYNC.COLLECTIVE R150, `(.L_x_10948) ;  /* 0x0000000096087348 */ /* 0x000fea0003c00000 */
[----:B------:R0:W1:Y:S02]  /*ab00*/  SHFL.BFLY P4, R149, R151, R157, R158 ;  /* 0x0c00009d97957389 */ /* 0x000064000008009e */
[----:B01----:R-:W-:Y:S01]  /*ab10*/  ENDCOLLECTIVE ;  /* 0x000000000000791b */ /* 0x003fe20003800000 */
.L_x_10948:
        /* <DEDUP_REMOVED lines=56> */
.L_x_10949:
[----:B------:R-:W-:Y:S01]  /*aea0*/  HFMA2.MMA R157, -RZ, RZ, 0, 1.1920928955078125e-07 ;  /* 0x00000002ff9d7435 */ /* 0x000fe200000001ff */
[----:B------:R-:W-:-:S05]  /*aeb0*/  MOV R123, R149 ;  /* 0x00000095007b7202 */ /* 0x000fca0000000f00 */
[----:B------:R-:W-:-:S04]  /*aec0*/  FADD.FTZ R123, R0, R123 ;  /* 0x0000007b007b7221 */ /* 0x000fc80000010000 */
[----:B------:R-:W-:-:S07]  /*aed0*/  IMAD.MOV.U32 R151, RZ, RZ, R123 ;  /* 0x000000ffff977224 */ /* 0x000fce00078e007b */
[----:B------:R-:W-:Y:S05]  /*aee0*/  WARPSYNC.COLLECTIVE R150, `(.L_x_10950) ;  /* 0x0000000096087348 */ /* 0x000fea0003c00000 */
[----:B------:R0:W1:Y:S02]  /*aef0*/  SHFL.BFLY P4, R149, R151, R157, R158 ;  /* 0x0c00009d97957389 */ /* 0x000064000008009e */
[----:B01----:R-:W-:Y:S01]  /*af00*/  ENDCOLLECTIVE ;  /* 0x000000000000791b */ /* 0x003fe20003800000 */
.L_x_10950:
[----:B------:R-:W-:Y:S02]  /*af10*/  IMAD.MOV.U32 R157, RZ, RZ, 0x4 ;  /* 0x00000004ff9d7424 */ /* 0x000fe400078e00ff */
[----:B------:R-:W-:-:S04]  /*af20*/  IMAD.MOV.U32 R146, RZ, RZ, R149 ;  /* 0x000000ffff927224 */ /* 0x000fc800078e0095 */
[----:B------:R-:W-:-:S05]  /*af30*/  FADD.FTZ R146, R123, R146 ;  /* 0x000000927b927221 */ /* 0x000fca0000010000 */
[----:B------:R-:W-:-:S07]  /*af40*/  MOV R151, R146 ;  /* 0x0000009200977202 */ /* 0x000fce0000000f00 */
[----:B------:R-:W-:Y:S05]  /*af50*/  WARPSYNC.COLLECTIVE R150, `(.L_x_10951) ;  /* 0x0000000096087348 */ /* 0x000fea0003c00000 */
[----:B------:R0:W1:Y:S02]  /*af60*/  SHFL.BFLY P4, R149, R151, R157, R158 ;  /* 0x0c00009d97957389 */ /* 0x000064000008009e */
[----:B01----:R-:W-:Y:S01]  /*af70*/  ENDCOLLECTIVE ;  /* 0x000000000000791b */ /* 0x003fe20003800000 */
.L_x_10951:
[----:B------:R-:W-:Y:S01]  /*af80*/  HFMA2.MMA R157, -RZ, RZ, 0, 4.76837158203125e-07 ;  /* 0x00000008ff9d7435 */ /* 0x000fe200000001ff */
[----:B------:R-:W-:-:S05]  /*af90*/  MOV R145, R149 ;  /* 0x0000009500917202 */ /* 0x000fca0000000f00 */
[----:B------:R-:W-:-:S04]  /*afa0*/  FADD.FTZ R145, R146, R145 ;  /* 0x0000009192917221 */ /* 0x000fc80000010000 */
[----:B------:R-:W-:-:S07]  /*afb0*/  IMAD.MOV.U32 R151, RZ, RZ, R145 ;  /* 0x000000ffff977224 */ /* 0x000fce00078e0091 */
[----:B------:R-:W-:Y:S05]  /*afc0*/  WARPSYNC.COLLECTIVE R150, `(.L_x_10952) ;  /* 0x0000000096087348 */ /* 0x000fea0003c00000 */
[----:B------:R0:W1:Y:S02]  /*afd0*/  SHFL.BFLY P4, R149, R151, R157, R158 ;  /* 0x0c00009d97957389 */ /* 0x000064000008009e */
[----:B01----:R-:W-:Y:S01]  /*afe0*/  ENDCOLLECTIVE ;  /* 0x000000000000791b */ /* 0x003fe20003800000 */
.L_x_10952:
[----:B------:R-:W-:Y:S02]  /*aff0*/  IMAD.MOV.U32 R157, RZ, RZ, 0x10 ;  /* 0x00000010ff9d7424 */ /* 0x000fe400078e00ff */
[----:B------:R-:W-:-:S04]  /*b000*/  IMAD.MOV.U32 R148, RZ, RZ, R149 ;  /* 0x000000ffff947224 */ /* 0x000fc800078e0095 */
[----:B------:R-:W-:-:S05]  /*b010*/  FADD.FTZ R148, R145, R148 ;  /* 0x0000009491947221 */ /* 0x000fca0000010000 */
[----:B------:R-:W-:-:S07]  /*b020*/  MOV R151, R148 ;  /* 0x0000009400977202 */ /* 0x000fce0000000f00 */
[----:B------:R-:W-:Y:S05]  /*b030*/  WARPSYNC.COLLECTIVE R150, `(.L_x_10953) ;  /* 0x0000000096087348 */ /* 0x000fea0003c00000 */
[----:B------:R0:W1:Y:S02]  /*b040*/  SHFL.BFLY P4, R149, R151, R157, R158 ;  /* 0x0c00009d97957389 */ /* 0x000064000008009e */
[----:B01----:R-:W-:Y:S01]  /*b050*/  ENDCOLLECTIVE ;  /* 0x000000000000791b */ /* 0x003fe20003800000 */
.L_x_10953:
[----:B------:R-:W-:Y:S01]  /*b060*/  MOV R147, R149 ;  /* 0x0000009500937202 */ /* 0x000fe20000000f00 */
[----:B------:R-:W-:Y:S06]  /*b070*/  BRA `(.L_x_10954) ;  /* 0xffffffec00047947 */ /* 0x000fec000383ffff */
.L_x_10955:
        /* <DEDUP_REMOVED lines=16> */
.L_x_23284:


//--------------------- .text._ZN10layer_norm13ln_fwd_kernelINS_13Kernel_traitsIf13__nv_bfloat16fS2_fjLj6144ELj1ELj1ELj8ELj16ENS_18Kernel_traits_baseILj6144EfS2_fS2_fjLj256EEEEELb1ELb1ELb0ELb1EEEvNS_9FwdParamsE --------------------------
	.section	.text._ZN10layer_norm13ln_fwd_kernelINS_13Kernel_traitsIf13__nv_bfloat16fS2_fjLj6144ELj1ELj1ELj8ELj16ENS_18Kernel_traits_baseILj6144EfS2_fS2_fjLj256EEEEELb1ELb1ELb0ELb1EEEvNS_9FwdParamsE,"ax",@progbits
	.align	128
        .global         _ZN10layer_norm13ln_fwd_kernelINS_13Kernel_traitsIf13__nv_bfloat16fS2_fjLj6144ELj1ELj1ELj8ELj16ENS_18Kernel_traits_baseILj6144EfS2_fS2_fjLj256EEEEELb1ELb1ELb0ELb1EEEvNS_9FwdParamsE
        .type           _ZN10layer_norm13ln_fwd_kernelINS_13Kernel_traitsIf13__nv_bfloat16fS2_fjLj6144ELj1ELj1ELj8ELj16ENS_18Kernel_traits_baseILj6144EfS2_fS2_fjLj256EEEEELb1ELb1ELb0ELb1EEEvNS_9FwdParamsE,@function
        .size           _ZN10layer_norm13ln_fwd_kernelINS_13Kernel_traitsIf13__nv_bfloat16fS2_fjLj6144ELj1ELj1ELj8ELj16ENS_18Kernel_traits_baseILj6144EfS2_fS2_fjLj256EEEEELb1ELb1ELb0ELb1EEEvNS_9FwdParamsE,(.L_x_23285 - _ZN10layer_norm13ln_fwd_kernelINS_13Kernel_traitsIf13__nv_bfloat16fS2_fjLj6144ELj1ELj1ELj8ELj16ENS_18Kernel_traits_baseILj6144EfS2_fS2_fjLj256EEEEELb1ELb1ELb0ELb1EEEvNS_9FwdParamsE)
        .other          _ZN10layer_norm13ln_fwd_kernelINS_13Kernel_traitsIf13__nv_bfloat16fS2_fjLj6144ELj1ELj1ELj8ELj16ENS_18Kernel_traits_baseILj6144EfS2_fS2_fjLj256EEEEELb1ELb1ELb0ELb1EEEvNS_9FwdParamsE,@"STO_CUDA_ENTRY STV_DEFAULT"
_ZN10layer_norm13ln_fwd_kernelINS_13Kernel_traitsIf13__nv_bfloat16fS2_fjLj6144ELj1ELj1ELj8ELj16ENS_18Kernel_traits_baseILj6144EfS2_fS2_fjLj256EEEEELb1ELb1ELb0ELb1EEEvNS_9FwdParamsE:
.text._ZN10layer_norm13ln_fwd_kernelINS_13Kernel_traitsIf13__nv_bfloat16fS2_fjLj6144ELj1ELj1ELj8ELj16ENS_18Kernel_traits_baseILj6144EfS2_fS2_fjLj256EEEEELb1ELb1ELb0ELb1EEEvNS_9FwdParamsE:
        /* <DEDUP_REMOVED lines=25> */
[----:B------:R-:W-:Y:S02]  /*0190*/  IADD3 R28, P2, R0, UR10, RZ ;  /* 0x0000000a001c7c10 */ /* 0x000fe4000ff5e0ff */
[----:B------:R-:W-:Y:S02]  /*01a0*/  CS2R R12, SRZ ;  /* 0x00000000000c7805 */ /* 0x000fe4000001ff00 */
[----:B------:R-:W-:Y:S02]  /*01b0*/  CS2R R14, SRZ ;  /* 0x00000000000e7805 */ /* 0x000fe4000001ff00 */
[----:B------:R-:W-:-:S02]  /*01c0*/  CS2R R16, SRZ ;  /* 0x0000000000107805 */ /* 0x000fc4000001ff00 */
[----:B------:R-:W-:Y:S02]  /*01d0*/  CS2R R18, SRZ ;  /* 0x0000000000127805 */ /* 0x000fe4000001ff00 */
[----:B------:R-:W-:Y:S02]  /*01e0*/  CS2R R20, SRZ ;  /* 0x0000000000147805 */ /* 0x000fe4000001ff00 */
[----:B------:R-:W-:Y:S02]  /*01f0*/  CS2R R22, SRZ ;  /* 0x0000000000167805 */ /* 0x000fe4000001ff00 */
[----:B------:R-:W-:Y:S02]  /*0200*/  CS2R R26, SRZ ;  /* 0x00000000001a7805 */ /* 0x000fe4000001ff00 */
[----:B------:R-:W-:Y:S02]  /*0210*/  IADD3.X R29, RZ, UR11, RZ, P2, !PT ;  /* 0x0000000bff1d7c10 */ /* 0x000fe400097fe4ff */
[----:B---3--:R-:W-:-:S02]  /*0220*/  @P0 R2UR UR6, R2 ;  /* 0x00000000020602ca */ /* 0x008fc400000e0000 */
        /* <DEDUP_REMOVED lines=47> */
[----:B------:R-:W-:-:S03]  /*0520*/  UIADD3 UR29, UR7, 0x1fd5c5a3, URZ ;  /* 0x1fd5c5a3071d7890 */ /* 0x000fc6000fffe03f */
[----:B------:R-:W-:Y:S01]  /*0530*/  IMAD.WIDE.U32 R8, R8, -0x326172a9, RZ ;  /* 0xcd9e8d5708087825 */ /* 0x000fe200078e00ff */
[----:B------:R-:W-:Y:S02]  /*0540*/  ISETP.NE.U32.AND P0, PT, RZ, UR10, PT ;  /* 0x0000000aff007c0c */ /* 0x000fe4000bf05070 */
[----:B------:R-:W-:Y:S02]  /*0550*/  LOP3.LUT R82, R7, UR29, R2, 0x96, !PT ;  /* 0x0000001d07527c12 */ /* 0x000fe4000f8e9602 */
[----:B------:R-:W-:Y:S01]  /*0560*/  LOP3.LUT R81, R9, UR28, R4, 0x96, !PT ;  /* 0x0000001c09517c12 */ /* 0x000fe2000f8e9604 */
[----:B------:R-:W-:Y:S01]  /*0570*/  UIADD3 UR31, UR7, -0x24c28bd8, URZ ;  /* 0xdb3d7428071f7890 */ /* 0x000fe2000fffe03f */
[----:B------:R-:W-:Y:S01]  /*0580*/  ISETP.NE.AND.EX P0, PT, RZ, UR11, PT, P0 ;  /* 0x0000000bff007c0c */ /* 0x000fe2000bf05300 */
[----:B------:R-:W-:Y:S01]  /*0590*/  UIADD3 UR30, UR6, -0xe443238, URZ ;  /* 0xf1bbcdc8061e7890 */ /* 0x000fe2000fffe03f */
[----:B------:R-:W-:-:S04]  /*05a0*/  IMAD.HI.U32 R5, R82, -0x326172a9, RZ ;  /* 0xcd9e8d5752057827 */ /* 0x000fc800078e00ff */
[----:B------:R-:W-:Y:S01]  /*05b0*/  IMAD.HI.U32 R3, R81, -0x2daee0ad, RZ ;  /* 0xd2511f5351037827 */ /* 0x000fe200078e00ff */
[----:B------:R-:W-:Y:S02]  /*05c0*/  LOP3.LUT R128, R5, UR30, R8, 0x96, !PT ;  /* 0x0000001e05807c12 */ /* 0x000fe4000f8e9608 */
[----:B------:R-:W-:Y:S02]  /*05d0*/  CS2R R4, SRZ ;  /* 0x0000000000047805 */ /* 0x000fe4000001ff00 */
[----:B------:R-:W-:Y:S02]  /*05e0*/  LOP3.LUT R2, R25, 0xff, RZ, 0xc0, !PT ;  /* 0x000000ff19027812 */ /* 0x000fe400078ec0ff */
[----:B------:R-:W-:Y:S02]  /*05f0*/  LOP3.LUT R112, R3, UR31, R6, 0x96, !PT ;  /* 0x0000001f03707c12 */ /* 0x000fe4000f8e9606 */
[----:B------:R-:W-:Y:S02]  /*0600*/  CS2R R6, SRZ ;  /* 0x0000000000067805 */ /* 0x000fe4000001ff00 */
[----:B------:R-:W-:-:S02]  /*0610*/  LEA.HI R3, R25, UR8, RZ, 0x18 ;  /* 0x0000000819037c11 */ /* 0x000fc4000f8fc0ff */
[----:B------:R-:W-:Y:S02]  /*0620*/  CS2R R8, SRZ ;  /* 0x0000000000087805 */ /* 0x000fe4000001ff00 */
[----:B------:R-:W-:Y:S01]  /*0630*/  CS2R R24, SRZ ;  /* 0x0000000000187805 */ /* 0x000fe2000001ff00 */
[----:B------:R0:W5:Y:S04]  /*0640*/  @P0 LDG.E.128 R12, desc[UR4][R28.64+0x2000] ;  /* 0x002000041c0c0981 */ /* 0x000168000c1e1d00 */
[----:B------:R0:W5:Y:S04]  /*0650*/  @P0 LDG.E.128 R4, desc[UR4][R28.64] ;  /* 0x000000041c040981 */ /* 0x000168000c1e1d00 */
[----:B------:R0:W5:Y:S04]  /*0660*/  @P0 LDG.E.128 R8, desc[UR4][R28.64+0x10] ;  /* 0x000010041c080981 */ /* 0x000168000c1e1d00 */
[----:B------:R0:W5:Y:S04]  /*0670*/  @P0 LDG.E.128 R16, desc[UR4][R28.64+0x2010] ;  /* 0x002010041c100981 */ /* 0x000168000c1e1d00 */
[----:B------:R0:W5:Y:S04]  /*0680*/  @P0 LDG.E.128 R20, desc[UR4][R28.64+0x4000] ;  /* 0x004000041c140981 */ /* 0x000168000c1e1d00 */
[----:B------:R0:W5:Y:S01]  /*0690*/  @P0 LDG.E.128 R24, desc[UR4][R28.64+0x4010] ;  /* 0x004010041c180981 */ /* 0x000162000c1e1d00 */
[----:B------:R-:W-:-:S05]  /*06a0*/  IADD3 R76, P1, R0, UR12, RZ ;  /* 0x0000000c004c7c10 */ /* 0x000fca000ff3e0ff */
[----:B------:R-:W-:Y:S01]  /*06b0*/  IMAD.X R77, RZ, RZ, UR13, P1 ;  /* 0x0000000dff4d7e24 */ /* 0x000fe200088e06ff */
[----:B------:R-:W-:Y:S02]  /*06c0*/  ISETP.GE.AND P1, PT, R3, UR9, PT ;  /* 0x0000000903007c0c */ /* 0x000fe4000bf26270 */
[----:B------:R-:W-:-:S04]  /*06d0*/  LEA R78, P3, R2, UR14, 0x5 ;  /* 0x0000000e024e7c11 */ /* 0x000fc8000f8628ff */
[----:B------:R-:W-:-:S07]  /*06e0*/  IADD3.X R79, RZ, UR15, RZ, P3, !PT ;  /* 0x0000000fff4f7c10 */ /* 0x000fce0009ffe4ff */
[----:B0-----:R-:W-:Y:S05]  /*06f0*/  @P1 EXIT ;  /* 0x000000000000194d */ /* 0x001fea0003800000 */
        /* <DEDUP_REMOVED lines=19> */
[----:B------:R-:W-:-:S02]  /*0830*/  UISETP.NE.U32.AND UP0, UPT, UR8, URZ, UPT ;  /* 0x0000003f0800728c */ /* 0x000fc4000bf05070 */
[----:B------:R-:W-:Y:S01]  /*0840*/  IMAD.WIDE.U32 R128, R128, -0x2daee0ad, RZ ;  /* 0xd2511f5380807825 */ /* 0x000fe200078e00ff */
[----:B------:R-:W-:Y:S01]  /*0850*/  LOP3.LUT R111, R111, UR32, R0, 0x96, !PT ;  /* 0x000000206f6f7c12 */ /* 0x000fe2000f8e9600 */
[----:B------:R-:W-:Y:S01]  /*0860*/  ULDC.U8 UR8, c[0x0][0x2a0] ;  /* 0x0000a80000087ab9 */ /* 0x000fe20000000000 */
[----:B------:R-:W-:Y:S01]  /*0870*/  UISETP.NE.AND.EX UP0, UPT, UR9, URZ, UPT, UP0 ;  /* 0x0000003f0900728c */ /* 0x000fe2000bf05300 */
[----:B------:R-:W-:Y:S01]  /*0880*/  IMAD.MOV.U32 R0, RZ, RZ, 0x1 ;  /* 0x00000001ff007424 */ /* 0x000fe200078e00ff */
[----:B------:R-:W-:Y:S01]  /*0890*/  LOP3.LUT R118, R129, UR33, R81, 0x96, !PT ;  /* 0x0000002181767c12 */ /* 0x000fe2000f8e9651 */
[----:B------:R-:W-:Y:S01]  /*08a0*/  IMAD R112, R112, -0x326172a9, RZ ;  /* 0xcd9e8d5770707824 */ /* 0x000fe200078e02ff */
[----:B------:R-:W-:Y:S01]  /*08b0*/  LOP3.LUT R129, R80, 0x3, RZ, 0xc0, !PT ;  /* 0x0000000350817812 */ /* 0x000fe200078ec0ff */
[----:B------:R-:W-:Y:S01]  /*08c0*/  ULDC UR10, c[0x0][0x218] ;  /* 0x00008600000a7ab9 */ /* 0x000fe20000000800 */
[----:B------:R-:W-:Y:S01]  /*08d0*/  UISETP.NE.AND UP1, UPT, UR8, URZ, UPT ;  /* 0x0000003f0800728c */ /* 0x000fe2000bf25270 */
[----:B------:R-:W-:Y:S01]  /*08e0*/  ULDC UR11, c[0x0][0x290] ;  /* 0x0000a400000b7ab9 */ /* 0x000fe20000000800 */
[----:B------:R-:W-:Y:S01]  /*08f0*/  ULDC.64 UR12, c[0x0][0x2b8] ;  /* 0x0000ae00000c7ab9 */ /* 0x000fe20000000a00 */
[----:B0-----:R-:W-:-:S08]  /*0900*/  ULDC.64 UR14, c[0x0][0x210] ;  /* 0x00008400000e7ab9 */ /* 0x001fd00000000a00 */
.L_x_11125:
        /* <DEDUP_REMOVED lines=8> */
[----:B------:R-:W-:-:S04]  /*0990*/  LEA.HI R89, R85, R84, RZ, 0x3 ;  /* 0x0000005455597211 */ /* 0x000fc800078f18ff */
[----:B------:R-:W-:Y:S01]  /*09a0*/  LEA.HI.SX32 R104, R89, R2, 0x1d ;  /* 0x0000000259687211 */ /* 0x000fe200078feaff */
[----:B------:R-:W-:-:S06]  /*09b0*/  @P0 IMAD.WIDE R84, R3, R88, UR8 ;  /* 0x0000000803540e25 */ /* 0x000fcc000f8e0258 */
        /* <DEDUP_REMOVED lines=24> */
.L_x_10957:
[----:B------:R-:W-:-:S07]  /*0b40*/  MOV R96, R112 ;  /* 0x0000007000607202 */ /* 0x000fce0000000f00 */
.L_x_10958:
[----:B------:R-:W-:Y:S05]  /*0b50*/  BSYNC B0 ;  /* 0x0000000000007941 */ /* 0x000fea0003800000 */
.L_x_10956:
        /* <DEDUP_REMOVED lines=16> */
.L_x_10962:
[----:B------:R-:W-:Y:S05]  /*0c60*/  BSYNC B1 ;  /* 0x0000000000017941 */ /* 0x000fea0003800000 */
.L_x_10961:
        /* <DEDUP_REMOVED lines=42> */
.L_x_10960:
[----:B------:R-:W-:Y:S05]  /*0f10*/  BSYNC B0 ;  /* 0x0000000000007941 */ /* 0x000fea0003800000 */
.L_x_10959:
        /* <DEDUP_REMOVED lines=10> */
[----:B------:R-:W-:Y:S01]  /*0fc0*/  ISETP.NE.AND.EX P0, PT, R99, RZ, PT, P0 ;  /* 0x000000ff6300720c */ /* 0x000fe20003f05300 */
[----:B------:R-:W-:-:S02]  /*0fd0*/  VIADD R87, R92, 0x1 ;  /* 0x000000015c577836 */ /* 0x000fc40000000000 */
        /* <DEDUP_REMOVED lines=16> */
.L_x_10964:
[----:B------:R-:W-:-:S07]  /*10e0*/  IMAD.MOV.U32 R85, RZ, RZ, R112 ;  /* 0x000000ffff557224 */ /* 0x000fce00078e0070 */
.L_x_10965:
[----:B------:R-:W-:Y:S05]  /*10f0*/  BSYNC B0 ;  /* 0x0000000000007941 */ /* 0x000fea0003800000 */
.L_x_10963:
        /* <DEDUP_REMOVED lines=16> */
.L_x_10969:
[----:B------:R-:W-:Y:S05]  /*1200*/  BSYNC B1 ;  /* 0x0000000000017941 */ /* 0x000fea0003800000 */
.L_x_10968:
        /* <DEDUP_REMOVED lines=42> */
.L_x_10967:
[----:B------:R-:W-:Y:S05]  /*14b0*/  BSYNC B0 ;  /* 0x0000000000007941 */ /* 0x000fea0003800000 */
.L_x_10966:
        /* <DEDUP_REMOVED lines=22> */
.L_x_10971:
[----:B------:R-:W-:-:S07]  /*1620*/  IMAD.MOV.U32 R88, RZ, RZ, R112 ;  /* 0x000000ffff587224 */ /* 0x000fce00078e0070 */
.L_x_10972:
[----:B------:R-:W-:Y:S05]  /*1630*/  BSYNC B0 ;  /* 0x0000000000007941 */ /* 0x000fea0003800000 */
.L_x_10970:
        /* <DEDUP_REMOVED lines=16> */
.L_x_10976:
[----:B------:R-:W-:Y:S05]  /*1740*/  BSYNC B1 ;  /* 0x0000000000017941 */ /* 0x000fea0003800000 */
.L_x_10975:
        /* <DEDUP_REMOVED lines=42> */
.L_x_10974:
[----:B------:R-:W-:Y:S05]  /*19f0*/  BSYNC B0 ;  /* 0x0000000000007941 */ /* 0x000fea0003800000 */
.L_x_10973:
        /* <DEDUP_REMOVED lines=11> */
[----:B------:R-:W-:Y:S01]  /*1ab0*/  FMUL.FTZ R86, R54, R87 ;  /* 0x0000005736567220 */ /* 0x000fe20000410000 */
[----:B------:R-:W-:-:S03]  /*1ac0*/  PRMT R87, R89, 0x7632, R87 ;  /* 0x0000763259577816 */ /* 0x000fc60000000057 */
        /* <DEDUP_REMOVED lines=10> */
.L_x_10978:
[----:B------:R-:W-:-:S07]  /*1b70*/  IMAD.MOV.U32 R115, RZ, RZ, R112 ;  /* 0x000000ffff737224 */ /* 0x000fce00078e0070 */
.L_x_10979:
[----:B------:R-:W-:Y:S05]  /*1b80*/  BSYNC B0 ;  /* 0x0000000000007941 */ /* 0x000fea0003800000 */
.L_x_10977:
        /* <DEDUP_REMOVED lines=16> */
.L_x_10983:
[----:B------:R-:W-:Y:S05]  /*1c90*/  BSYNC B1 ;  /* 0x0000000000017941 */ /* 0x000fea0003800000 */
.L_x_10982:
        /* <DEDUP_REMOVED lines=42> */
.L_x_10981:
[----:B------:R-:W-:Y:S05]  /*1f40*/  BSYNC B0 ;  /* 0x0000000000007941 */ /* 0x000fea0003800000 */
.L_x_10980:
        /* <DEDUP_REMOVED lines=21> */
.L_x_10985:
[----:B------:R-:W-:-:S07]  /*20a0*/  IMAD.MOV.U32 R115, RZ, RZ, R112 ;  /* 0x000000ffff737224 */ /* 0x000fce00078e0070 */
.L_x_10986:
[----:B------:R-:W-:Y:S05]  /*20b0*/  BSYNC B0 ;  /* 0x0000000000007941 */ /* 0x000fea0003800000 */
.L_x_10984:
        /* <DEDUP_REMOVED lines=16> */
.L_x_10990:
[----:B------:R-:W-:Y:S05]  /*21c0*/  BSYNC B1 ;  /* 0x0000000000017941 */ /* 0x000fea0003800000 */
.L_x_10989:
        /* <DEDUP_REMOVED lines=42> */
.L_x_10988:
[----:B------:R-:W-:Y:S05]  /*2470*/  BSYNC B0 ;  /* 0x0000000000007941 */ /* 0x000fea0003800000 */
.L_x_10987:
        /* <DEDUP_REMOVED lines=22> */
.L_x_10992:
[----:B------:R-:W-:-:S07]  /*25e0*/  IMAD.MOV.U32 R89, RZ, RZ, R112 ;  /* 0x000000ffff597224 */ /* 0x000fce00078e0070 */
.L_x_10993:
[----:B------:R-:W-:Y:S05]  /*25f0*/  BSYNC B0 ;  /* 0x0000000000007941 */ /* 0x000fea0003800000 */
.L_x_10991:
        /* <DEDUP_REMOVED lines=16> */
.L_x_10997:
[----:B------:R-:W-:Y:S05]  /*2700*/  BSYNC B1 ;  /* 0x0000000000017941 */ /* 0x000fea0003800000 */
.L_x_10996:
        /* <DEDUP_REMOVED lines=42> */
.L_x_10995:
[----:B------:R-:W-:Y:S05]  /*29b0*/  BSYNC B0 ;  /* 0x0000000000007941 */ /* 0x000fea0003800000 */
.L_x_10994:
        /* <DEDUP_REMOVED lines=21> */
.L_x_10999:
[----:B------:R-:W-:-:S07]  /*2b10*/  IMAD.MOV.U32 R90, RZ, RZ, R112 ;  /* 0x000000ffff5a7224 */ /* 0x000fce00078e0070 */
.L_x_11000:
[----:B------:R-:W-:Y:S05]  /*2b20*/  BSYNC B0 ;  /* 0x0000000000007941 */ /* 0x000fea0003800000 */
.L_x_10998:
        /* <DEDUP_REMOVED lines=16> */
.L_x_11004:
[----:B------:R-:W-:Y:S05]  /*2c30*/  BSYNC B1 ;  /* 0x0000000000017941 */ /* 0x000fea0003800000 */
.L_x_11003:
        /* <DEDUP_REMOVED lines=42> */
.L_x_11002:
[----:B------:R-:W-:Y:S05]  /*2ee0*/  BSYNC B0 ;  /* 0x0000000000007941 */ /* 0x000fea0003800000 */
.L_x_11001:
        /* <DEDUP_REMOVED lines=22> */
.L_x_11006:
[----:B------:R-:W-:-:S07]  /*3050*/  IMAD.MOV.U32 R115, RZ, RZ, R112 ;  /* 0x000000ffff737224 */ /* 0x000fce00078e0070 */
.L_x_11007:
[----:B------:R-:W-:Y:S05]  /*3060*/  BSYNC B0 ;  /* 0x0000000000007941 */ /* 0x000fea0003800000 */
.L_x_11005:
        /* <DEDUP_REMOVED lines=18> */
.L_x_11011:
[----:B------:R-:W-:Y:S05]  /*3190*/  BSYNC B1 ;  /* 0x0000000000017941 */ /* 0x000fea0003800000 */
.L_x_11010:
        /* <DEDUP_REMOVED lines=42> */
.L_x_11009:
[----:B------:R-:W-:Y:S05]  /*3440*/  BSYNC B0 ;  /* 0x0000000000007941 */ /* 0x000fea0003800000 */
.L_x_11008:
[----:B------:R-:W-:Y:S01]  /*3450*/  I2FP.F32.U32 R93, R115 ;  /* 0x00000073005d7245 */ /* 0x000fe20000201000 */
[----:B------:R-:W0:Y:S01]  /*3460*/  LDC.64 R116, c[0x0][0x238] ;  /* 0x00008e00ff747b82 */ /* 0x000e220000000a00 */
[----:B------:R-:W-:Y:S02]  /*3470*/  SEL R95, RZ, 0x1, P2 ;  /* 0x00000001ff5f7807 */ /* 0x000fe40001000000 */
[----:B------:R-:W-:Y:S01]  /*3480*/  SEL R113, RZ, 0x10000, P5 ;  /* 0x00010000ff717807 */ /* 0x000fe20002800000 */
[----:B------:R-:W-:Y:S01]  /*3490*/  FFMA.FTZ R92, R93, R110, 1.1641532182693481445e-10 ;  /* 0x2f0000005d5c7423 */ /* 0x000fe2000001006e */
[----:B------:R-:W-:Y:S02]  /*34a0*/  ISETP.NE.AND P2, PT, R114, RZ, PT ;  /* 0x000000ff7200720c */ /* 0x000fe40003f45270 */
[----:B------:R-:W-:Y:S01]  /*34b0*/  ISETP.NE.AND P5, PT, R99, RZ, PT ;  /* 0x000000ff6300720c */ /* 0x000fe20003fa5270 */
[----:B------:R-:W1:Y:S01]  /*34c0*/  LDC.64 R114, c[0x0][0x240] ;  /* 0x00009000ff727b82 */ /* 0x000e620000000a00 */
[----:B------:R-:W-:-:S02]  /*34d0*/  SHF.L.U32 R94, R91, 0x10, RZ ;  /* 0x000000105b5e7819 */ /* 0x000fc400000006ff */
[----:B------:R-:W-:Y:S02]  /*34e0*/  SEL R96, RZ, 0x1, P2 ;  /* 0x00000001ff607807 */ /* 0x000fe40001000000 */
[----:B------:R-:W-:Y:S01]  /*34f0*/  SEL R97, RZ, 0x1, P5 ;  /* 0x00000001ff617807 */ /* 0x000fe20002800000 */
[----:B------:R-:W-:Y:S01]  /*3500*/  FMUL.FTZ R91, R94, R105 ;  /* 0x000000695e5b7220 */ /* 0x000fe20000410000 */
[----:B------:R-:W-:Y:S01]  /*3510*/  FSETP.GTU.FTZ.AND P2, PT, R92, R109, PT ;  /* 0x0000006d5c00720b */ /* 0x000fe20003f5c000 */
[----:B------:R-:W2:Y:S01]  /*3520*/  @P1 LDC.64 R120, c[0x0][0x230] ;  /* 0x00008c00ff781b82 */ /* 0x000ea20000000a00 */
[----:B------:R-:W-:Y:S01]  /*3530*/  IMAD.WIDE.U32 R92, R95, 0x1000000, RZ ;  /* 0x010000005f5c7825 */ /* 0x000fe200078e00ff */
[----:B------:R-:W-:-:S03]  /*3540*/  ISETP.NE.AND P6, PT, R98, RZ, PT ;  /* 0x000000ff6200720c */ /* 0x000fc60003fc5270 */
[----:B------:R-:W-:Y:S01]  /*3550*/  FMUL.FTZ R91, R91, R108 ;  /* 0x0000006c5b5b7220 */ /* 0x000fe20000410000 */
[----:B------:R-:W-:Y:S01]  /*3560*/  SEL R98, RZ, 0x100, P4 ;  /* 0x00000100ff627807 */ /* 0x000fe20002000000 */
[----:B------:R-:W-:Y:S01]  /*3570*/  IMAD.WIDE.U32 R94, R96, 0x10000, RZ ;  /* 0x00010000605e7825 */ /* 0x000fe200078e00ff */
[----:B------:R-:W-:Y:S02]  /*3580*/  SEL R99, RZ, 0x1000000, P2 ;  /* 0x01000000ff637807 */ /* 0x000fe40001000000 */
[----:B------:R-:W-:Y:S01]  /*3590*/  SEL R123, RZ, 0x1, P6 ;  /* 0x00000001ff7b7807 */ /* 0x000fe20003000000 */
[----:B------:R-:W-:-:S03]  /*35a0*/  IMAD.WIDE.U32 R96, R97, 0x100, RZ ;  /* 0x0000010061607825 */ /* 0x000fc600078e00ff */
[----:B------:R-:W-:Y:S02]  /*35b0*/  LOP3.LUT R122, R96, R92, R94, 0xfe, !PT ;  /* 0x0000005c607a7212 */ /* 0x000fe400078efe5e */
[----:B------:R-:W-:Y:S02]  /*35c0*/  FSEL R92, R91, RZ, !P2 ;  /* 0x000000ff5b5c7208 */ /* 0x000fe40005000000 */
[----:B------:R-:W-:Y:S01]  /*35d0*/  LOP3.LUT R94, R98, R99, R113, 0xfe, !PT ;  /* 0x00000063625e7212 */ /* 0x000fe200078efe71 */
[----:B------:R-:W-:Y:S01]  /*35e0*/  VIADD R113, R104, 0x100 ;  /* 0x0000010068717836 */ /* 0x000fe20000000000 */
[----:B------:R-:W-:Y:S01]  /*35f0*/  SEL R99, RZ, 0x1, P3 ;  /* 0x00000001ff637807 */ /* 0x000fe20001800000 */
[----:B------:R-:W-:Y:S01]  /*3600*/  FMUL.FTZ R91, R59, R92 ;  /* 0x0000005c3b5b7220 */ /* 0x000fe20000410000 */
[----:B------:R-:W-:Y:S02]  /*3610*/  LOP3.LUT R122, R122, R123, RZ, 0xfc, !PT ;  /* 0x0000007b7a7a7212 */ /* 0x000fe400078efcff */
[----:B------:R-:W-:Y:S01]  /*3620*/  LOP3.LUT R99, R93, R94, R99, 0xfe, !PT ;  /* 0x0000005e5d637212 */ /* 0x000fe200078efe63 */
[----:B0-----:R-:W-:-:S04]  /*3630*/  IMAD.WIDE.U32 R92, R104, 0x20, R116 ;  /* 0x00000020685c7825 */ /* 0x001fc800078e0074 */
[----:B------:R-:W-:Y:S01]  /*3640*/  @P0 FADD.FTZ R91, R83, R91 ;  /* 0x0000005b535b0221 */ /* 0x000fe20000010000 */
[----:B------:R-:W-:Y:S01]  /*3650*/  LOP3.LUT R123, R97, R99, R95, 0xfe, !PT ;  /* 0x00000063617b7212 */ /* 0x000fe200078efe5f */
[----:B-1----:R-:W-:Y:S01]  /*3660*/  IMAD.WIDE.U32 R94, R104, 0x8, R114 ;  /* 0x00000008685e7825 */ /* 0x002fe200078e0072 */
[----:B------:R0:W-:Y:S03]  /*3670*/  STG.E.128 desc[UR4][R92.64], R84 ;  /* 0x000000545c007986 */ /* 0x0001e6000c101d04 */
[C---:B------:R-:W-:Y:S01]  /*3680*/  IMAD.WIDE.U32 R96, R113.reuse, 0x10, R106 ;  /* 0x0000001071607825 */ /* 0x040fe200078e006a */
[----:B------:R0:W-:Y:S03]  /*3690*/  STG.E.128 desc[UR4][R92.64+0x10], R88 ;  /* 0x000010585c007986 */ /* 0x0001e6000c101d04 */
[----:B--2---:R-:W-:Y:S01]  /*36a0*/  @P1 IMAD.WIDE.U32 R120, R113, 0x20, R120 ;  /* 0x0000002071781825 */ /* 0x004fe200078e0078 */
        /* <DEDUP_REMOVED lines=16> */
.L_x_11013:
[----:B------:R-:W-:-:S07]  /*37b0*/  MOV R122, R112 ;  /* 0x00000070007a7202 */ /* 0x000fce0000000f00 */
.L_x_11014:
[----:B------:R-:W-:Y:S05]  /*37c0*/  BSYNC B0 ;  /* 0x0000000000007941 */ /* 0x000fea0003800000 */
.L_x_11012:
        /* <DEDUP_REMOVED lines=16> */
.L_x_11018:
[----:B------:R-:W-:Y:S05]  /*38d0*/  BSYNC B1 ;  /* 0x0000000000017941 */ /* 0x000fea0003800000 */
.L_x_11017:
        /* <DEDUP_REMOVED lines=43> */
.L_x_11016:
[----:B------:R-:W-:Y:S05]  /*3b90*/  BSYNC B0 ;  /* 0x0000000000007941 */ /* 0x000fea0003800000 */
.L_x_11015:
[----:B------:R-:W-:Y:S01]  /*3ba0*/  I2FP.F32.U32 R93, R122 ;  /* 0x0000007a005d7245 */ /* 0x000fe20000201000 */
[----:B------:R-:W-:Y:S01]  /*3bb0*/  BSSY B0, `(.L_x_11019) ;  /* 0x0000017000007945 */ /* 0x000fe20003800000 */
[C---:B-----5:R-:W-:Y:S01]  /*3bc0*/  SHF.L.U32 R94, R96.reuse, 0x10, RZ ;  /* 0x00000010605e7819 */ /* 0x060fe200000006ff */
[----:B------:R-:W-:Y:S01]  /*3bd0*/  VIADD R95, R119, 0x1 ;  /* 0x00000001775f7836 */ /* 0x000fe20000000000 */
[----:B------:R-:W-:Y:S01]  /*3be0*/  PRMT R96, R96, 0x7632, R96 ;  /* 0x0000763260607816 */ /* 0x000fe20000000060 */
        /* <DEDUP_REMOVED lines=18> */
.L_x_11020:
[----:B------:R-:W-:-:S07]  /*3d10*/  IMAD.MOV.U32 R93, RZ, RZ, R112 ;  /* 0x000000ffff5d7224 */ /* 0x000fce00078e0070 */
.L_x_11021:
[----:B------:R-:W-:Y:S05]  /*3d20*/  BSYNC B0 ;  /* 0x0000000000007941 */ /* 0x000fea0003800000 */
.L_x_11019:
        /* <DEDUP_REMOVED lines=16> */
.L_x_11025:
[----:B------:R-:W-:Y:S05]  /*3e30*/  BSYNC B1 ;  /* 0x0000000000017941 */ /* 0x000fea0003800000 */
.L_x_11024:
        /* <DEDUP_REMOVED lines=43> */
.L_x_11023:
[----:B------:R-:W-:Y:S05]  /*40f0*/  BSYNC B0 ;  /* 0x0000000000007941 */ /* 0x000fea0003800000 */
.L_x_11022:
        /* <DEDUP_REMOVED lines=22> */
.L_x_11027:
[----:B------:R-:W-:-:S07]  /*4260*/  MOV R96, R112 ;  /* 0x0000007000607202 */ /* 0x000fce0000000f00 */
.L_x_11028:
[----:B------:R-:W-:Y:S05]  /*4270*/  BSYNC B0 ;  /* 0x0000000000007941 */ /* 0x000fea0003800000 */
.L_x_11026:
        /* <DEDUP_REMOVED lines=16> */
.L_x_11032:
[----:B------:R-:W-:Y:S05]  /*4380*/  BSYNC B1 ;  /* 0x0000000000017941 */ /* 0x000fea0003800000 */
.L_x_11031:
        /* <DEDUP_REMOVED lines=43> */
.L_x_11030:
[----:B------:R-:W-:Y:S05]  /*4640*/  BSYNC B0 ;  /* 0x0000000000007941 */ /* 0x000fea0003800000 */
.L_x_11029:
        /* <DEDUP_REMOVED lines=23> */
.L_x_11034:
[----:B------:R-:W-:-:S07]  /*47c0*/  IMAD.MOV.U32 R126, RZ, RZ, R112 ;  /* 0x000000ffff7e7224 */ /* 0x000fce00078e0070 */
.L_x_11035:
[----:B------:R-:W-:Y:S05]  /*47d0*/  BSYNC B0 ;  /* 0x0000000000007941 */ /* 0x000fea0003800000 */
.L_x_11033:
        /* <DEDUP_REMOVED lines=16> */
.L_x_11039:
[----:B------:R-:W-:Y:S05]  /*48e0*/  BSYNC B1 ;  /* 0x0000000000017941 */ /* 0x000fea0003800000 */
.L_x_11038:
        /* <DEDUP_REMOVED lines=43> */
.L_x_11037:
[----:B------:R-:W-:Y:S05]  /*4ba0*/  BSYNC B0 ;  /* 0x0000000000007941 */ /* 0x000fea0003800000 */
.L_x_11036:
        /* <DEDUP_REMOVED lines=21> */
.L_x_11041:
[----:B------:R-:W-:-:S07]  /*4d00*/  MOV R126, R112 ;  /* 0x00000070007e7202 */ /* 0x000fce0000000f00 */
.L_x_11042:
[----:B------:R-:W-:Y:S05]  /*4d10*/  BSYNC B0 ;  /* 0x0000000000007941 */ /* 0x000fea0003800000 */
.L_x_11040:
        /* <DEDUP_REMOVED lines=16> */
.L_x_11046:
[----:B------:R-:W-:Y:S05]  /*4e20*/  BSYNC B1 ;  /* 0x0000000000017941 */ /* 0x000fea0003800000 */
.L_x_11045:
        /* <DEDUP_REMOVED lines=43> */
.L_x_11044:
[----:B------:R-:W-:Y:S05]  /*50e0*/  BSYNC B0 ;  /* 0x0000000000007941 */ /* 0x000fea0003800000 */
.L_x_11043:
        /* <DEDUP_REMOVED lines=22> */
.L_x_11048:
[----:B------:R-:W-:-:S07]  /*5250*/  IMAD.MOV.U32 R97, RZ, RZ, R112 ;  /* 0x000000ffff617224 */ /* 0x000fce00078e0070 */
.L_x_11049:
[----:B------:R-:W-:Y:S05]  /*5260*/  BSYNC B0 ;  /* 0x0000000000007941 */ /* 0x000fea0003800000 */
.L_x_11047:
        /* <DEDUP_REMOVED lines=16> */
.L_x_11053:
[----:B------:R-:W-:Y:S05]  /*5370*/  BSYNC B1 ;  /* 0x0000000000017941 */ /* 0x000fea0003800000 */
.L_x_11052:
        /* <DEDUP_REMOVED lines=43> */
.L_x_11051:
[----:B------:R-:W-:Y:S05]  /*5630*/  BSYNC B0 ;  /* 0x0000000000007941 */ /* 0x000fea0003800000 */
.L_x_11050:
        /* <DEDUP_REMOVED lines=21> */
.L_x_11055:
[----:B------:R-:W-:-:S07]  /*5790*/  MOV R98, R112 ;  /* 0x0000007000627202 */ /* 0x000fce0000000f00 */
.L_x_11056:
[----:B------:R-:W-:Y:S05]  /*57a0*/  BSYNC B0 ;  /* 0x0000000000007941 */ /* 0x000fea0003800000 */
.L_x_11054:
        /* <DEDUP_REMOVED lines=16> */
.L_x_11060:
[----:B------:R-:W-:Y:S05]  /*58b0*/  BSYNC B1 ;  /* 0x0000000000017941 */ /* 0x000fea0003800000 */
.L_x_11059:
        /* <DEDUP_REMOVED lines=40> */
[----:B------:R-:W-:Y:S02]  /*5b40*/  LOP3.LUT R111, R119, UR32, R126, 0x96, !PT ;  /* 0x00000020776f7c12 */ /* 0x000fe4000f8e967e */
[----:B------:R-:W-:Y:S01]  /*5b50*/  LOP3.LUT R118, R129, UR33, R122, 0x96, !PT ;  /* 0x0000002181767c12 */ /* 0x000fe2000f8e967a */
[----:B------:R-:W-:-:S07]  /*5b60*/  IMAD.MOV.U32 R122, RZ, RZ, RZ ;  /* 0x000000ffff7a7224 */ /* 0x000fce00078e00ff */
.L_x_11058:
[----:B------:R-:W-:Y:S05]  /*5b70*/  BSYNC B0 ;  /* 0x0000000000007941 */ /* 0x000fea0003800000 */
.L_x_11057:
        /* <DEDUP_REMOVED lines=22> */
.L_x_11062:
[----:B------:R-:W-:-:S07]  /*5ce0*/  IMAD.MOV.U32 R131, RZ, RZ, R112 ;  /* 0x000000ffff837224 */ /* 0x000fce00078e0070 */
.L_x_11063:
[----:B------:R-:W-:Y:S05]  /*5cf0*/  BSYNC B0 ;  /* 0x0000000000007941 */ /* 0x000fea0003800000 */
.L_x_11061:
        /* <DEDUP_REMOVED lines=18> */
.L_x_11067:
[----:B------:R-:W-:Y:S05]  /*5e20*/  BSYNC B1 ;  /* 0x0000000000017941 */ /* 0x000fea0003800000 */
.L_x_11066:
        /* <DEDUP_REMOVED lines=43> */
.L_x_11065:
[----:B------:R-:W-:Y:S05]  /*60e0*/  BSYNC B0 ;  /* 0x0000000000007941 */ /* 0x000fea0003800000 */
.L_x_11064:
[----:B------:R-:W-:Y:S01]  /*60f0*/  I2FP.F32.U32 R119, R131 ;  /* 0x0000008300777245 */ /* 0x000fe20000201000 */
[----:B------:R-:W-:Y:S01]  /*6100*/  IMAD.U32 R122, R99, 0x10000, RZ ;  /* 0x00010000637a7824 */ /* 0x000fe200078e00ff */
[----:B------:R-:W-:Y:S02]  /*6110*/  ISETP.NE.AND P6, PT, R124, RZ, PT ;  /* 0x000000ff7c00720c */ /* 0x000fe40003fc5270 */
[----:B------:R-:W-:Y:S01]  /*6120*/  SEL R124, RZ, 0x10000, P5 ;  /* 0x00010000ff7c7807 */ /* 0x000fe20002800000 */
[----:B------:R-:W-:Y:S01]  /*6130*/  FFMA.FTZ R120, R119, R110, 1.1641532182693481445e-10 ;  /* 0x2f00000077787423 */ /* 0x000fe2000001006e */
[----:B------:R-:W-:Y:S01]  /*6140*/  SEL R121, RZ, 0x1, P2 ;  /* 0x00000001ff797807 */ /* 0x000fe20001000000 */
[----:B------:R-:W-:Y:S01]  /*6150*/  FMUL.FTZ R99, R122, R105 ;  /* 0x000000697a637220 */ /* 0x000fe20000410000 */
[----:B------:R-:W-:Y:S02]  /*6160*/  ISETP.NE.AND P5, PT, R125, RZ, PT ;  /* 0x000000ff7d00720c */ /* 0x000fe40003fa5270 */
[----:B------:R-:W-:Y:S01]  /*6170*/  ISETP.NE.AND P2, PT, R130, RZ, PT ;  /* 0x000000ff8200720c */ /* 0x000fe20003f45270 */
[----:B------:R-:W-:Y:S01]  /*6180*/  FMUL.FTZ R99, R99, R108 ;  /* 0x0000006c63637220 */ /* 0x000fe20000410000 */
[----:B------:R-:W-:Y:S01]  /*6190*/  SEL R126, RZ, 0x1, P5 ;  /* 0x00000001ff7e7807 */ /* 0x000fe20002800000 */
[----:B------:R-:W0:Y:S01]  /*61a0*/  @P1 LDC.64 R130, c[0x0][0x230] ;  /* 0x00008c00ff821b82 */ /* 0x000e220000000a00 */
[----:B------:R-:W-:-:S02]  /*61b0*/  SEL R123, RZ, 0x1, P2 ;  /* 0x00000001ff7b7807 */ /* 0x000fc40001000000 */
[----:B------:R-:W-:Y:S01]  /*61c0*/  FSETP.GTU.FTZ.AND P2, PT, R120, R109, PT ;  /* 0x0000006d7800720b */ /* 0x000fe20003f5c000 */
[----:B------:R-:W-:Y:S01]  /*61d0*/  IMAD.WIDE.U32 R120, R121, 0x1000000, RZ ;  /* 0x0100000079787825 */ /* 0x000fe200078e00ff */
[----:B------:R-:W-:Y:S02]  /*61e0*/  SEL R119, RZ, 0x100, P4 ;  /* 0x00000100ff777807 */ /* 0x000fe40002000000 */
[----:B------:R-:W-:Y:S01]  /*61f0*/  SEL R125, RZ, 0x1000000, P2 ;  /* 0x01000000ff7d7807 */ /* 0x000fe20001000000 */
[----:B------:R-:W-:Y:S01]  /*6200*/  IMAD.WIDE.U32 R122, R123, 0x10000, RZ ;  /* 0x000100007b7a7825 */ /* 0x000fe200078e00ff */
[----:B------:R-:W-:-:S03]  /*6210*/  SEL R133, RZ, 0x1, P6 ;  /* 0x00000001ff857807 */ /* 0x000fc60003000000 */
[----:B------:R-:W-:-:S03]  /*6220*/  IMAD.WIDE.U32 R126, R126, 0x100, RZ ;  /* 0x000001007e7e7825 */ /* 0x000fc600078e00ff */
[----:B------:R-:W-:Y:S02]  /*6230*/  LOP3.LUT R132, R126, R120, R122, 0xfe, !PT ;  /* 0x000000787e847212 */ /* 0x000fe400078efe7a */
[----:B------:R-:W-:Y:S01]  /*6240*/  LOP3.LUT R122, R119, R125, R124, 0xfe, !PT ;  /* 0x0000007d777a7212 */ /* 0x000fe200078efe7c */
[----:B------:R-:W-:Y:S01]  /*6250*/  IMAD.WIDE.U32 R124, R113, 0x20, R116 ;  /* 0x00000020717c7825 */ /* 0x000fe200078e0074 */
[----:B------:R-:W-:Y:S02]  /*6260*/  FSEL R120, R99, RZ, !P2 ;  /* 0x000000ff63787208 */ /* 0x000fe40005000000 */
[----:B------:R-:W-:Y:S02]  /*6270*/  SEL R119, RZ, 0x1, P3 ;  /* 0x00000001ff777807 */ /* 0x000fe40001800000 */
[----:B------:R-:W-:Y:S01]  /*6280*/  LOP3.LUT R132, R132, R133, RZ, 0xfc, !PT ;  /* 0x0000008584847212 */ /* 0x000fe200078efcff */
[----:B------:R-:W-:Y:S01]  /*6290*/  FMUL.FTZ R99, R67, R120 ;  /* 0x0000007843637220 */ /* 0x000fe20000410000 */
[----:B------:R-:W-:Y:S01]  /*62a0*/  LOP3.LUT R121, R121, R122, R119, 0xfe, !PT ;  /* 0x0000007a79797212 */ /* 0x000fe200078efe77 */
[----:B------:R1:W-:Y:S01]  /*62b0*/  STG.E.128 desc[UR4][R124.64], R92 ;  /* 0x0000005c7c007986 */ /* 0x0003e2000c101d04 */
[----:B------:R-:W-:Y:S01]  /*62c0*/  IADD3 R119, R104, 0x200, RZ ;  /* 0x0000020068777810 */ /* 0x000fe20007ffe0ff */
[----:B------:R-:W-:Y:S01]  /*62d0*/  @P0 FADD.FTZ R99, R83, R99 ;  /* 0x0000006353630221 */ /* 0x000fe20000010000 */
[----:B------:R-:W-:Y:S01]  /*62e0*/  LOP3.LUT R133, R127, R121, R123, 0xfe, !PT ;  /* 0x000000797f857212 */ /* 0x000fe200078efe7b */
[----:B------:R-:W-:-:S03]  /*62f0*/  IMAD.WIDE.U32 R126, R113, 0x8, R114 ;  /* 0x00000008717e7825 */ /* 0x000fc600078e0072 */
[----:B------:R1:W-:Y:S01]  /*6300*/  STG.E.128 desc[UR4][R124.64+0x10], R96 ;  /* 0x000010607c007986 */ /* 0x0003e2000c101d04 */
[----:B------:R-:W-:-:S03]  /*6310*/  IMAD.WIDE.U32 R120, R119, 0x10, R106 ;  /* 0x0000001077787825 */ /* 0x000fc600078e006a */
[----:B------:R1:W-:Y:S01]  /*6320*/  STG.E.64 desc[UR4][R126.64], R132 ;  /* 0x000000847e007986 */ /* 0x0003e2000c101b04 */
[----:B0-----:R-:W-:-:S03]  /*6330*/  @P1 IMAD.WIDE.U32 R130, R119, 0x20, R130 ;  /* 0x0000002077821825 */ /* 0x001fc600078e0082 */
[----:B------:R-:W5:Y:S04]  /*6340*/  LDG.E.128 R120, desc[UR4][R120.64] ;  /* 0x0000000478787981 */ /* 0x000f68000c1e1d00 */
[----:B------:R1:W5:Y:S04]  /*6350*/  @P1 LDG.E.128 R76, desc[UR4][R130.64] ;  /* 0x00000004824c1981 */ /* 0x000368000c1e1d00 */
[----:B------:R1:W5:Y:S01]  /*6360*/  @P1 LDG.E.128 R80, desc[UR4][R130.64+0x10] ;  /* 0x0000100482501981 */ /* 0x000362000c1e1d00 */
        /* <DEDUP_REMOVED lines=12> */
.L_x_11069:
[----:B------:R-:W-:-:S07]  /*6430*/  IMAD.MOV.U32 R130, RZ, RZ, R112 ;  /* 0x000000ffff827224 */ /* 0x000fce00078e0070 */
.L_x_11070:
[----:B------:R-:W-:Y:S05]  /*6440*/  BSYNC B0 ;  /* 0x0000000000007941 */ /* 0x000fea0003800000 */
.L_x_11068:
        /* <DEDUP_REMOVED lines=16> */
.L_x_11074:
[----:B------:R-:W-:Y:S05]  /*6550*/  BSYNC B1 ;  /* 0x0000000000017941 */ /* 0x000fea0003800000 */
.L_x_11073:
        /* <DEDUP_REMOVED lines=44> */
.L_x_11072:
[----:B------:R-:W-:Y:S05]  /*6820*/  BSYNC B0 ;  /* 0x0000000000007941 */ /* 0x000fea0003800000 */
.L_x_11071:
[----:B------:R-:W-:Y:S01]  /*6830*/  I2FP.F32.U32 R107, R130 ;  /* 0x00000082006b7245 */ /* 0x000fe20000201000 */
[----:B------:R-:W-:Y:S01]  /*6840*/  BSSY B0, `(.L_x_11075) ;  /* 0x0000017000007945 */ /* 0x000fe20003800000 */
[C---:B-----5:R-:W-:Y:S02]  /*6850*/  SHF.L.U32 R126, R120.reuse, 0x10, RZ ;  /* 0x00000010787e7819 */ /* 0x060fe400000006ff */
[----:B------:R-:W-:Y:S01]  /*6860*/  PRMT R120, R120, 0x7632, R120 ;  /* 0x0000763278787816 */ /* 0x000fe20000000078 */
[----:B------:R-:W-:Y:S02]  /*6870*/  FFMA.FTZ R124, R107, R110, 1.1641532182693481445e-10 ;  /* 0x2f0000006b7c7423 */ /* 0x000fe4000001006e */
[----:B------:R-:W-:Y:S01]  /*6880*/  FMUL.FTZ R107, R126, R105 ;  /* 0x000000697e6b7220 */ /* 0x000fe20000410000 */
[----:B------:R-:W-:Y:S02]  /*6890*/  VIADD R126, R106, 0x1 ;  /* 0x000000016a7e7836 */ /* 0x000fe40000000000 */
        /* <DEDUP_REMOVED lines=16> */
.L_x_11076:
[----:B------:R-:W-:-:S07]  /*69a0*/  IMAD.MOV.U32 R125, RZ, RZ, R112 ;  /* 0x000000ffff7d7224 */ /* 0x000fce00078e0070 */
.L_x_11077:
[----:B------:R-:W-:Y:S05]  /*69b0*/  BSYNC B0 ;  /* 0x0000000000007941 */ /* 0x000fea0003800000 */
.L_x_11075:
        /* <DEDUP_REMOVED lines=16> */
.L_x_11081:
[----:B------:R-:W-:Y:S05]  /*6ac0*/  BSYNC B1 ;  /* 0x0000000000017941 */ /* 0x000fea0003800000 */
.L_x_11080:
        /* <DEDUP_REMOVED lines=44> */
.L_x_11079:
[----:B------:R-:W-:Y:S05]  /*6d90*/  BSYNC B0 ;  /* 0x0000000000007941 */ /* 0x000fea0003800000 */
.L_x_11078:
        /* <DEDUP_REMOVED lines=22> */
.L_x_11083:
[----:B------:R-:W-:-:S07]  /*6f00*/  MOV R120, R112 ;  /* 0x0000007000787202 */ /* 0x000fce0000000f00 */
.L_x_11084:
[----:B------:R-:W-:Y:S05]  /*6f10*/  BSYNC B0 ;  /* 0x0000000000007941 */ /* 0x000fea0003800000 */
.L_x_11082:
        /* <DEDUP_REMOVED lines=16> */
.L_x_11088:
[----:B------:R-:W-:Y:S05]  /*7020*/  BSYNC B1 ;  /* 0x0000000000017941 */ /* 0x000fea0003800000 */
.L_x_11087:
        /* <DEDUP_REMOVED lines=44> */
.L_x_11086:
[----:B------:R-:W-:Y:S05]  /*72f0*/  BSYNC B0 ;  /* 0x0000000000007941 */ /* 0x000fea0003800000 */
.L_x_11085:
[----:B------:R-:W-:Y:S01]  /*7300*/  I2FP.F32.U32 R107, R120 ;  /* 0x00000078006b7245 */ /* 0x000fe20000201000 */
[----:B------:R-:W-:Y:S01]  /*7310*/  BSSY B0, `(.L_x_11089) ;  /* 0x0000016000007945 */ /* 0x000fe20003800000 */
[----:B------:R-:W-:Y:S02]  /*7320*/  SHF.L.U32 R120, R121, 0x10, RZ ;  /* 0x0000001079787819 */ /* 0x000fe400000006ff */
        /* <DEDUP_REMOVED lines=19> */
.L_x_11090:
[----:B------:R-:W-:-:S07]  /*7460*/  IMAD.MOV.U32 R134, RZ, RZ, R112 ;  /* 0x000000ffff867224 */ /* 0x000fce00078e0070 */
.L_x_11091:
[----:B------:R-:W-:Y:S05]  /*7470*/  BSYNC B0 ;  /* 0x0000000000007941 */ /* 0x000fea0003800000 */
.L_x_11089:
        /* <DEDUP_REMOVED lines=16> */
.L_x_11095:
[----:B------:R-:W-:Y:S05]  /*7580*/  BSYNC B1 ;  /* 0x0000000000017941 */ /* 0x000fea0003800000 */
.L_x_11094:
        /* <DEDUP_REMOVED lines=41> */
[----:B------:R-:W-:Y:S02]  /*7820*/  MOV R112, R120 ;  /* 0x0000007800707202 */ /* 0x000fe40000000f00 */
[----:B------:R-:W-:Y:S01]  /*7830*/  LOP3.LUT R118, R107, UR33, R128, 0x96, !PT ;  /* 0x000000216b767c12 */ /* 0x000fe2000f8e9680 */
[----:B------:R-:W-:-:S07]  /*7840*/  IMAD.MOV.U32 R128, RZ, RZ, R106 ;  /* 0x000000ffff807224 */ /* 0x000fce00078e006a */
.L_x_11093:
[----:B------:R-:W-:Y:S05]  /*7850*/  BSYNC B0 ;  /* 0x0000000000007941 */ /* 0x000fea0003800000 */
.L_x_11092:
        /* <DEDUP_REMOVED lines=21> */
.L_x_11097:
[----:B------:R-:W-:-:S07]  /*79b0*/  MOV R134, R112 ;  /* 0x0000007000867202 */ /* 0x000fce0000000f00 */
.L_x_11098:
[----:B------:R-:W-:Y:S05]  /*79c0*/  BSYNC B0 ;  /* 0x0000000000007941 */ /* 0x000fea0003800000 */
.L_x_11096:
        /* <DEDUP_REMOVED lines=16> */
.L_x_11102:
[----:B------:R-:W-:Y:S05]  /*7ad0*/  BSYNC B1 ;  /* 0x0000000000017941 */ /* 0x000fea0003800000 */
.L_x_11101:
        /* <DEDUP_REMOVED lines=44> */
.L_x_11100:
[----:B------:R-:W-:Y:S05]  /*7da0*/  BSYNC B0 ;  /* 0x0000000000007941 */ /* 0x000fea0003800000 */
.L_x_11099:
        /* <DEDUP_REMOVED lines=22> */
.L_x_11104:
[----:B------:R-:W-:-:S07]  /*7f10*/  MOV R121, R112 ;  /* 0x0000007000797202 */ /* 0x000fce0000000f00 */
.L_x_11105:
[----:B------:R-:W-:Y:S05]  /*7f20*/  BSYNC B0 ;  /* 0x0000000000007941 */ /* 0x000fea0003800000 */
.L_x_11103:
        /* <DEDUP_REMOVED lines=16> */
.L_x_11109:
[----:B------:R-:W-:Y:S05]  /*8030*/  BSYNC B1 ;  /* 0x0000000000017941 */ /* 0x000fea0003800000 */
.L_x_11108:
        /* <DEDUP_REMOVED lines=42> */
[----:B------:R-:W-:-:S11]  /*82e0*/  HFMA2.MMA R130, -RZ, RZ, 0, 0 ;  /* 0x00000000ff827435 */ /* 0x000fd600000001ff */
.L_x_11107:
[----:B------:R-:W-:Y:S05]  /*82f0*/  BSYNC B0 ;  /* 0x0000000000007941 */ /* 0x000fea0003800000 */
.L_x_11106:
        /* <DEDUP_REMOVED lines=21> */
.L_x_11111:
[----:B------:R-:W-:-:S07]  /*8450*/  MOV R122, R112 ;  /* 0x00000070007a7202 */ /* 0x000fce0000000f00 */
.L_x_11112:
[----:B------:R-:W-:Y:S05]  /*8460*/  BSYNC B0 ;  /* 0x0000000000007941 */ /* 0x000fea0003800000 */
.L_x_11110:
        /* <DEDUP_REMOVED lines=16> */
.L_x_11116:
[----:B------:R-:W-:Y:S05]  /*8570*/  BSYNC B1 ;  /* 0x0000000000017941 */ /* 0x000fea0003800000 */
.L_x_11115:
        /* <DEDUP_REMOVED lines=41> */
[----:B------:R-:W-:Y:S02]  /*8810*/  MOV R112, R106 ;  /* 0x0000006a00707202 */ /* 0x000fe40000000f00 */
[----:B------:R-:W-:-:S07]  /*8820*/  LOP3.LUT R118, R129, UR33, R130, 0x96, !PT ;  /* 0x0000002181767c12 */ /* 0x000fce000f8e9682 */
.L_x_11114:
[----:B------:R-:W-:Y:S05]  /*8830*/  BSYNC B0 ;  /* 0x0000000000007941 */ /* 0x000fea0003800000 */
.L_x_11113:
        /* <DEDUP_REMOVED lines=22> */
.L_x_11118:
[----:B------:R-:W-:-:S07]  /*89a0*/  MOV R136, R112 ;  /* 0x0000007000887202 */ /* 0x000fce0000000f00 */
.L_x_11119:
[----:B------:R-:W-:Y:S05]  /*89b0*/  BSYNC B0 ;  /* 0x0000000000007941 */ /* 0x000fea0003800000 */
.L_x_11117:
        /* <DEDUP_REMOVED lines=18> */
.L_x_11123:
[----:B------:R-:W-:Y:S05]  /*8ae0*/  BSYNC B1 ;  /* 0x0000000000017941 */ /* 0x000fea0003800000 */
.L_x_11122:
        /* <DEDUP_REMOVED lines=43> */
.L_x_11121:
[----:B------:R-:W-:Y:S05]  /*8da0*/  BSYNC B0 ;  /* 0x0000000000007941 */ /* 0x000fea0003800000 */
.L_x_11120:
[----:B------:R-:W-:Y:S01]  /*8db0*/  FADD.FTZ R106, RZ, R84 ;  /* 0x00000054ff6a7221 */ /* 0x000fe20000010000 */
[----:B------:R-:W-:Y:S01]  /*8dc0*/  SEL R134, RZ, 0x10000, P5 ;  /* 0x00010000ff867807 */ /* 0x000fe20002800000 */
[----:B------:R-:W-:Y:S01]  /*8dd0*/  IMAD.WIDE.U32 R116, R119, 0x20, R116 ;  /* 0x0000002077747825 */ /* 0x000fe200078e0074 */
[----:B------:R-:W-:-:S03]  /*8de0*/  ISETP.NE.AND P5, PT, R133, RZ, PT ;  /* 0x000000ff8500720c */ /* 0x000fc60003fa5270 */
[----:B------:R-:W-:Y:S01]  /*8df0*/  FADD.FTZ R107, R85, R106 ;  /* 0x0000006a556b7221 */ /* 0x000fe20000010000 */
[----:B------:R-:W-:Y:S01]  /*8e00*/  ISETP.NE.AND P6, PT, R132, RZ, PT ;  /* 0x000000ff8400720c */ /* 0x000fe20003fc5270 */
[----:B------:R-:W-:Y:S01]  /*8e10*/  IMAD.WIDE.U32 R114, R119, 0x8, R114 ;  /* 0x0000000877727825 */ /* 0x000fe200078e0072 */
[----:B------:R-:W-:-:S03]  /*8e20*/  SEL R133, RZ, 0x100, P4 ;  /* 0x00000100ff857807 */ /* 0x000fc60002000000 */
[----:B------:R-:W-:Y:S01]  /*8e30*/  FADD.FTZ R106, R86, R107 ;  /* 0x0000006b566a7221 */ /* 0x000fe20000010000 */
[----:B------:R-:W-:Y:S01]  /*8e40*/  SEL R137, RZ, 0x1, P3 ;  /* 0x00000001ff897807 */ /* 0x000fe20001800000 */
[----:B------:R0:W-:Y:S01]  /*8e50*/  STG.E.128 desc[UR4][R116.64], R124 ;  /* 0x0000007c74007986 */ /* 0x0001e2000c101d04 */
[----:B------:R-:W-:Y:S01]  /*8e60*/  SEL R135, RZ, 0x1, P6 ;  /* 0x00000001ff877807 */ /* 0x000fe20003000000 */
[----:B------:R-:W-:Y:S01]  /*8e70*/  FADD.FTZ R107, R87, R106 ;  /* 0x0000006a576b7221 */ /* 0x000fe20000010000 */
[----:B------:R-:W-:-:S03]  /*8e80*/  UMOV UR8, 0xffffffff ;  /* 0xffffffff00087882 */ /* 0x000fc60000000000 */
[----:B------:R-:W-:-:S04]  /*8e90*/  FADD.FTZ R106, R88, R107 ;  /* 0x0000006b586a7221 */ /* 0x000fc80000010000 */
[----:B------:R-:W-:-:S04]  /*8ea0*/  FADD.FTZ R107, R89, R106 ;  /* 0x0000006a596b7221 */ /* 0x000fc80000010000 */
[----:B------:R-:W-:Y:S01]  /*8eb0*/  FADD.FTZ R106, R90, R107 ;  /* 0x0000006b5a6a7221 */ /* 0x000fe20000010000 */
[----:B------:R-:W-:-:S03]  /*8ec0*/  I2FP.F32.U32 R107, R136 ;  /* 0x00000088006b7245 */ /* 0x000fc60000201000 */
[----:B------:R-:W-:Y:S01]  /*8ed0*/  FADD.FTZ R131, R91, R106 ;  /* 0x0000006a5b837221 */ /* 0x000fe20000010000 */
[----:B------:R-:W-:Y:S02]  /*8ee0*/  IMAD.U32 R106, R123, 0x10000, RZ ;  /* 0x000100007b6a7824 */ /* 0x000fe400078e00ff */
[----:B------:R-:W-:Y:S01]  /*8ef0*/  FFMA.FTZ R110, R107, R110, 1.1641532182693481445e-10 ;  /* 0x2f0000006b6e7423 */ /* 0x000fe2000001006e */
[----:B------:R-:W-:Y:S01]  /*8f00*/  FADD.FTZ R130, R92, R131 ;  /* 0x000000835c827221 */ /* 0x000fe20000010000 */
[----:B------:R-:W-:Y:S01]  /*8f10*/  FMUL.FTZ R105, R106, R105 ;  /* 0x000000696a697220 */ /* 0x000fe20000410000 */
[----:B------:R-:W-:Y:S02]  /*8f20*/  SEL R106, RZ, 0x1, P2 ;  /* 0x00000001ff6a7807 */ /* 0x000fe40001000000 */
[----:B------:R-:W-:Y:S01]  /*8f30*/  FADD.FTZ R123, R93, R130 ;  /* 0x000000825d7b7221 */ /* 0x000fe20000010000 */
[----:B------:R-:W-:Y:S01]  /*8f40*/  FSETP.GTU.FTZ.AND P2, PT, R110, R109, PT ;  /* 0x0000006d6e00720b */ /* 0x000fe20003f5c000 */
[----:B------:R-:W-:Y:S01]  /*8f50*/  FMUL.FTZ R110, R105, R108 ;  /* 0x0000006c696e7220 */ /* 0x000fe20000410000 */
[----:B------:R-:W-:Y:S01]  /*8f60*/  SEL R108, RZ, 0x1, P1 ;  /* 0x00000001ff6c7807 */ /* 0x000fe20000800000 */
[----:B------:R-:W-:Y:S01]  /*8f70*/  FADD.FTZ R130, R94, R123 ;  /* 0x0000007b5e827221 */ /* 0x000fe20000010000 */
[----:B------:R-:W1:Y:S01]  /*8f80*/  S2R R105, SR_TID.X ;  /* 0x0000000000697919 */ /* 0x000e620000002100 */
[----:B------:R-:W-:-:S02]  /*8f90*/  SEL R136, RZ, 0x1000000, P2 ;  /* 0x01000000ff887807 */ /* 0x000fc40001000000 */
[----:B------:R-:W-:Y:S01]  /*8fa0*/  FADD.FTZ R107, R95, R130 ;  /* 0x000000825f6b7221 */ /* 0x000fe20000010000 */
[----:B------:R-:W-:Y:S01]  /*8fb0*/  SEL R130, RZ, 0x1, P5 ;  /* 0x00000001ff827807 */ /* 0x000fe20002800000 */
[----:B------:R-:W-:Y:S01]  /*8fc0*/  IMAD.WIDE.U32 R108, R108, 0x10000, RZ ;  /* 0x000100006c6c7825 */ /* 0x000fe200078e00ff */
[----:B------:R-:W-:-:S03]  /*8fd0*/  FSEL R110, R110, RZ, !P2 ;  /* 0x000000ff6e6e7208 */ /* 0x000fc60005000000 */
[----:B------:R-:W-:Y:S01]  /*8fe0*/  FADD.FTZ R132, R96, R107 ;  /* 0x0000006b60847221 */ /* 0x000fe20000010000 */
[----:B------:R-:W-:-:S04]  /*8ff0*/  IMAD.WIDE.U32 R106, R106, 0x1000000, RZ ;  /* 0x010000006a6a7825 */ /* 0x000fc800078e00ff */
[----:B------:R-:W-:Y:S01]  /*9000*/  FADD.FTZ R123, R97, R132 ;  /* 0x00000084617b7221 */ /* 0x000fe20000010000 */
[----:B------:R-:W-:-:S04]  /*9010*/  IMAD.WIDE.U32 R130, R130, 0x100, RZ ;  /* 0x0000010082827825 */ /* 0x000fc800078e00ff */
[----:B------:R-:W-:Y:S01]  /*9020*/  FADD.FTZ R132, R98, R123 ;  /* 0x0000007b62847221 */ /* 0x000fe20000010000 */
[----:B------:R-:W-:Y:S01]  /*9030*/  FMUL.FTZ R123, R75, R110 ;  /* 0x0000006e4b7b7220 */ /* 0x000fe20000410000 */
[----:B------:R-:W-:Y:S02]  /*9040*/  LOP3.LUT R106, R130, R106, R108, 0xfe, !PT ;  /* 0x0000006a826a7212 */ /* 0x000fe400078efe6c */
[----:B------:R-:W-:Y:S01]  /*9050*/  LOP3.LUT R130, R133, R136, R134, 0xfe, !PT ;  /* 0x0000008885827212 */ /* 0x000fe200078efe86 */
[----:B------:R-:W-:Y:S01]  /*9060*/  FADD.FTZ R133, R99, R132 ;  /* 0x0000008463857221 */ /* 0x000fe20000010000 */
[----:B------:R-:W-:Y:S01]  /*9070*/  @P0 FADD.FTZ R123, R83, R123 ;  /* 0x0000007b537b0221 */ /* 0x000fe20000010000 */
[----:B------:R-:W-:Y:S02]  /*9080*/  LOP3.LUT R106, R106, R135, RZ, 0xfc, !PT ;  /* 0x000000876a6a7212 */ /* 0x000fe400078efcff */
[----:B------:R-:W-:Y:S01]  /*9090*/  LOP3.LUT R107, R107, R130, R137, 0xfe, !PT ;  /* 0x000000826b6b7212 */ /* 0x000fe200078efe89 */
[----:B------:R-:W-:Y:S01]  /*90a0*/  FADD.FTZ R108, R124, R133 ;  /* 0x000000857c6c7221 */ /* 0x000fe20000010000 */
[----:B------:R0:W-:Y:S01]  /*90b0*/  STG.E.128 desc[UR4][R116.64+0x10], R120 ;  /* 0x0000107874007986 */ /* 0x0001e2000c101d04 */
[----:B------:R-:W-:-:S02]  /*90c0*/  LOP3.LUT P0, RZ, R0, 0xff, RZ, 0xc0, !PT ;  /* 0x000000ff00ff7812 */ /* 0x000fc4000780c0ff */
[----:B------:R-:W-:Y:S01]  /*90d0*/  LOP3.LUT R107, R131, R107, R109, 0xfe, !PT ;  /* 0x0000006b836b7212 */ /* 0x000fe200078efe6d */
[----:B------:R-:W-:Y:S01]  /*90e0*/  FADD.FTZ R133, R125, R108 ;  /* 0x0000006c7d857221 */ /* 0x000fe20000010000 */
[----:B-1----:R-:W-:-:S03]  /*90f0*/  LOP3.LUT P1, RZ, R105, 0x1f, RZ, 0xc0, !PT ;  /* 0x0000001f69ff7812 */ /* 0x002fc6000782c0ff */
        /* <DEDUP_REMOVED lines=79> */
.L_x_11136:
        /* <DEDUP_REMOVED lines=17> */
[----:B---3--:R-:W-:-:S04]  /*9700*/  @!P2 LEA R131, R131, R110, 0x18 ;  /* 0x0000006e8383a211 */ /* 0x008fc800078ec0ff */
[----:B------:R-:W-:Y:S01]  /*9710*/  @!P2 LEA R110, R108, R131, 0x3 ;  /* 0x000000836c6ea211 */ /* 0x000fe200078e18ff */
[----:B------:R-:W-:Y:S01]  /*9720*/  IMAD.MOV.U32 R108, RZ, RZ, RZ ;  /* 0x000000ffff6c7224 */ /* 0x000fe200078e00ff */
[----:B------:R-:W-:-:S05]  /*9730*/  @!P2 MOV R108, 0x300 ;  /* 0x00000300006ca802 */ /* 0x000fca0000000f00 */
[----:B------:R-:W0:Y:S04]  /*9740*/  SHFL.DOWN PT, R117, R108, 0x4, 0x1f ;  /* 0x08801f006c757f89 */ /* 0x000e2800000e0000 */
[----:B------:R1:W2:Y:S01]  /*9750*/  @!P2 LDS.64 R114, [R110] ;  /* 0x000000006e72a984 */ /* 0x0002a20000000a00 */
[----:B------:R-:W-:Y:S02]  /*9760*/  PLOP3.LUT P2, PT, PT, PT, UP1, 0x40, 0x0 ;  /* 0x000000000000781c */ /* 0x000fe40003f4e818 */
[-C--:B-1----:R-:W-:Y:S02]  /*9770*/  I2FP.F32.S32 R110, R108.reuse ;  /* 0x0000006c006e7245 */ /* 0x082fe40000201400 */
[----:B0-----:R-:W-:Y:S02]  /*9780*/  IADD3 R106, R117, R108, RZ ;  /* 0x0000006c756a7210 */ /* 0x001fe40007ffe0ff */
[----:B------:R-:W-:-:S02]  /*9790*/  I2FP.F32.S32 R130, R117 ;  /* 0x0000007500827245 */ /* 0x000fc40000201400 */
[----:B------:R-:W-:Y:S01]  /*97a0*/  I2FP.F32.S32 R107, R106 ;  /* 0x0000006a006b7245 */ /* 0x000fe20000201400 */
[----:B------:R-:W0:Y:S03]  /*97b0*/  SHFL.DOWN PT, R133, R106, 0x2, 0x1f ;  /* 0x08401f006a857f89 */ /* 0x000e2600000e0000 */
[----:B------:R-:W1:Y:S01]  /*97c0*/  MUFU.RCP R116, R107 ;  /* 0x0000006b00747308 */ /* 0x000e620000001000 */
[----:B--2---:R-:W2:Y:S01]  /*97d0*/  SHFL.DOWN PT, R131, R114, 0x4, 0x1f ;  /* 0x08801f0072837f89 */ /* 0x004ea200000e0000 */
[----:B0-----:R-:W-:-:S03]  /*97e0*/  IMAD.IADD R106, R106, 0x1, R133 ;  /* 0x000000016a6a7824 */ /* 0x001fc600078e0285 */
[----:B------:R-:W0:Y:S01]  /*97f0*/  SHFL.DOWN PT, R0, R115, 0x4, 0x1f ;  /* 0x08801f0073007f89 */ /* 0x000e2200000e0000 */
[----:B------:R-:W-:-:S03]  /*9800*/  I2FP.F32.S32 R133, R133 ;  /* 0x0000008500857245 */ /* 0x000fc60000201400 */
[----:B------:R-:W-:Y:S01]  /*9810*/  SHFL.DOWN PT, R135, R106, 0x1, 0x1f ;  /* 0x08201f006a877f89 */ /* 0x000fe200000e0000 */
[C---:B--2---:R-:W-:Y:S01]  /*9820*/  FMUL.FTZ R117, R131.reuse, R130 ;  /* 0x0000008283757220 */ /* 0x044fe20000410000 */
[----:B------:R-:W-:-:S03]  /*9830*/  FADD.FTZ R131, -R131, R114 ;  /* 0x0000007283837221 */ /* 0x000fc60000010100 */
[----:B------:R-:W-:Y:S01]  /*9840*/  FFMA.FTZ R117, R110, R114, R117 ;  /* 0x000000726e757223 */ /* 0x000fe20000010075 */
[----:B------:R-:W-:Y:S01]  /*9850*/  FMUL.FTZ R131, R131, R131 ;  /* 0x0000008383837220 */ /* 0x000fe20000410000 */
[----:B0-----:R-:W-:Y:S02]  /*9860*/  FADD.FTZ R115, R0, R115 ;  /* 0x0000007300737221 */ /* 0x001fe40000010000 */
[----:B-1----:R-:W-:Y:S01]  /*9870*/  FMUL.FTZ R108, R116, R117 ;  /* 0x00000075746c7220 */ /* 0x002fe20000410000 */
[----:B------:R-:W-:Y:S01]  /*9880*/  FMUL.FTZ R131, R131, R110 ;  /* 0x0000006e83837220 */ /* 0x000fe20000410000 */
[----:B------:R-:W-:-:S03]  /*9890*/  I2FP.F32.S32 R110, R106 ;  /* 0x0000006a006e7245 */ /* 0x000fc60000201400 */
[----:B------:R-:W0:Y:S01]  /*98a0*/  SHFL.DOWN PT, R117, R108, 0x2, 0x1f ;  /* 0x08401f006c757f89 */ /* 0x000e2200000e0000 */
[----:B------:R-:W-:Y:S01]  /*98b0*/  FMUL.FTZ R131, R131, R130 ;  /* 0x0000008283837220 */ /* 0x000fe20000410000 */
[----:B------:R-:W1:Y:S03]  /*98c0*/  MUFU.RCP R114, R110 ;  /* 0x0000006e00727308 */ /* 0x000e660000001000 */
[----:B------:R-:W-:-:S05]  /*98d0*/  FFMA.FTZ R115, R116, R131, R115 ;  /* 0x0000008374737223 */ /* 0x000fca0000010073 */
[----:B------:R-:W2:Y:S01]  /*98e0*/  SHFL.DOWN PT, R0, R115, 0x2, 0x1f ;  /* 0x08401f0073007f89 */ /* 0x000ea200000e0000 */
[----:B0-----:R-:W-:Y:S01]  /*98f0*/  FMUL.FTZ R116, R117, R133 ;  /* 0x0000008575747220 */ /* 0x001fe20000410000 */
[----:B------:R-:W-:-:S03]  /*9900*/  FADD.FTZ R117, R108, -R117 ;  /* 0x800000756c757221 */ /* 0x000fc60000010000 */
[----:B------:R-:W-:Y:S01]  /*9910*/  FFMA.FTZ R131, R107, R108, R116 ;  /* 0x0000006c6b837223 */ /* 0x000fe20000010074 */
[----:B------:R-:W-:-:S03]  /*9920*/  FMUL.FTZ R108, R117, R117 ;  /* 0x00000075756c7220 */ /* 0x000fc60000410000 */
[----:B-1----:R-:W-:Y:S01]  /*9930*/  FMUL.FTZ R131, R114, R131 ;  /* 0x0000008372837220 */ /* 0x002fe20000410000 */
[----:B------:R-:W-:Y:S01]  /*9940*/  FMUL.FTZ R108, R107, R108 ;  /* 0x0000006c6b6c7220 */ /* 0x000fe20000410000 */
[----:B--2---:R-:W-:Y:S01]  /*9950*/  FADD.FTZ R107, R115, R0 ;  /* 0x00000000736b7221 */ /* 0x004fe20000010000 */
[----:B------:R-:W-:Y:S02]  /*9960*/  IADD3 R0, R106, R135, RZ ;  /* 0x000000876a007210 */ /* 0x000fe40007ffe0ff */
[----:B------:R-:W0:Y:S01]  /*9970*/  SHFL.DOWN PT, R116, R131, 0x1, 0x1f ;  /* 0x08201f0083747f89 */ /* 0x000e2200000e0000 */
[----:B------:R-:W-:Y:S01]  /*9980*/  FMUL.FTZ R108, R108, R133 ;  /* 0x000000856c6c7220 */ /* 0x000fe20000410000 */
[----:B------:R-:W-:Y:S02]  /*9990*/  I2FP.F32.S32 R106, R0 ;  /* 0x00000000006a7245 */ /* 0x000fe40000201400 */
[----:B------:R-:W-:Y:S01]  /*99a0*/  I2FP.F32.S32 R135, R135 ;  /* 0x0000008700877245 */ /* 0x000fe20000201400 */
        /* <DEDUP_REMOVED lines=15> */
[----:B------:R-:W2:Y:S01]  /*9aa0*/  @!P1 LDC.64 R106, c[0x0][0x250] ;  /* 0x00009400ff6a9b82 */ /* 0x000ea20000000a00 */
[C---:B-1----:R-:W-:Y:S01]  /*9ab0*/  FSEL R108, R137.reuse, RZ, P2 ;  /* 0x000000ff896c7208 */ /* 0x042fe20001000000 */
[----:B------:R-:W-:Y:S01]  /*9ac0*/  FMUL.FTZ R105, R137, R137 ;  /* 0x0000008989697220 */ /* 0x000fe20000410000 */
[----:B------:R-:W-:-:S03]  /*9ad0*/  PLOP3.LUT P2, PT, PT, PT, UP1, 0x40, 0x0 ;  /* 0x000000000000781c */ /* 0x000fc60003f4e818 */
[--C-:B------:R-:W-:Y:S01]  /*9ae0*/  FADD.FTZ R115, R86, -R108.reuse ;  /* 0x8000006c56737221 */ /* 0x100fe20000010000 */
[----:B------:R-:W-:Y:S01]  /*9af0*/  FADD.FTZ R116, R87, -R108 ;  /* 0x8000006c57747221 */ /* 0x000fe20000010000 */
[----:B------:R-:W-:Y:S01]  /*9b00*/  FSEL R105, R105, RZ, !P2 ;  /* 0x000000ff69697208 */ /* 0x000fe20005000000 */
[----:B0-----:R-:W-:Y:S01]  /*9b10*/  FFMA.FTZ R0, R131, UR11, R0 ;  /* 0x0000000b83007c23 */ /* 0x001fe20008010000 */
[----:B------:R-:W0:Y:S01]  /*9b20*/  @!P1 LDC.64 R86, c[0x0][0x258] ;  /* 0x00009600ff569b82 */ /* 0x000e220000000a00 */
[--C-:B------:R-:W-:Y:S01]  /*9b30*/  FADD.FTZ R130, R90, -R108.reuse ;  /* 0x8000006c5a827221 */ /* 0x100fe20000010000 */
[--C-:B------:R-:W-:Y:S01]  /*9b40*/  FADD.FTZ R131, R91, -R108.reuse ;  /* 0x8000006c5b837221 */ /* 0x100fe20000010000 */
[----:B------:R-:W-:Y:S01]  /*9b50*/  FADD.FTZ R0, R0, R105 ;  /* 0x0000006900007221 */ /* 0x000fe20000010000 */
[--C-:B------:R-:W-:Y:S01]  /*9b60*/  FADD.FTZ R110, R88, -R108.reuse ;  /* 0x8000006c586e7221 */ /* 0x100fe20000010000 */
[--C-:B------:R-:W-:Y:S01]  /*9b70*/  FADD.FTZ R117, R89, -R108.reuse ;  /* 0x8000006c59757221 */ /* 0x100fe20000010000 */
[--C-:B------:R-:W-:Y:S01]  /*9b80*/  FADD.FTZ R98, R98, -R108.reuse ;  /* 0x8000006c62627221 */ /* 0x100fe20000010000 */
[----:B------:R-:W1:Y:S01]  /*9b90*/  MUFU.RSQ R139, R0 ;  /* 0x00000000008b7308 */ /* 0x000e620000001400 */
[----:B------:R-:W3:Y:S01]  /*9ba0*/  LDC.64 R90, c[0x0][0x2b8] ;  /* 0x0000ae00ff5a7b82 */ /* 0x000ee20000000a00 */
        /* <DEDUP_REMOVED lines=16> */
[C---:B-1----:R-:W-:Y:S01]  /*9cb0*/  FMUL.FTZ R87, R139.reuse, R110 ;  /* 0x0000006e8b577220 */ /* 0x042fe20000410000 */
[C---:B------:R-:W-:Y:S01]  /*9cc0*/  FMUL.FTZ R93, R139.reuse, R130 ;  /* 0x000000828b5d7220 */ /* 0x040fe20000410000 */
[----:B------:R-:W-:Y:S01]  /*9cd0*/  FMUL.FTZ R92, R139, R131 ;  /* 0x000000838b5c7220 */ /* 0x000fe20000410000 */
[----:B--2---:R-:W-:-:S04]  /*9ce0*/  @!P1 IMAD.WIDE R84, R3, 0x4, R106 ;  /* 0x0000000403549825 */ /* 0x004fc800078e026a */
        /* <DEDUP_REMOVED lines=51> */
[----:B------:R-:W-:Y:S01]  /*a020*/  LEA R92, P2, R119, UR12, 0x4 ;  /* 0x0000000c775c7c11 */ /* 0x000fe2000f8420ff */
[----:B---3--:R-:W-:Y:S01]  /*a030*/  IMAD.WIDE.U32 R90, R113, 0x10, R90 ;  /* 0x00000010715a7825 */ /* 0x008fe200078e005a */
[----:B------:R-:W-:-:S02]  /*a040*/  F2FP.BF16.F32.PACK_AB R86, R95, R86 ;  /* 0x000000565f56723e */ /* 0x000fc400000010ff */
[----:B------:R-:W-:Y:S02]  /*a050*/  F2FP.BF16.F32.PACK_AB R85, R116, R85 ;  /* 0x000000557455723e */ /* 0x000fe400000010ff */
[----:B------:R-:W-:Y:S02]  /*a060*/  F2FP.BF16.F32.PACK_AB R84, R93, R84 ;  /* 0x000000545d54723e */ /* 0x000fe400000010ff */
[----:B------:R-:W-:Y:S02]  /*a070*/  F2FP.BF16.F32.PACK_AB R135, R134, R107 ;  /* 0x0000006b8687723e */ /* 0x000fe400000010ff */
[----:B------:R-:W-:Y:S02]  /*a080*/  LEA.HI.X R89, R104, UR13, RZ, 0x4, P1 ;  /* 0x0000000d68597c11 */ /* 0x000fe400088f24ff */
        /* <DEDUP_REMOVED lines=8> */
[----:B------:R-:W-:Y:S02]  /*a110*/  LEA.HI.X R93, R119, UR13, RZ, 0x4, P2 ;  /* 0x0000000d775d7c11 */ /* 0x000fe400090f24ff */
[----:B------:R-:W-:Y:S02]  /*a120*/  F2FP.BF16.F32.PACK_AB R124, R98, R117 ;  /* 0x00000075627c723e */ /* 0x000fe400000010ff */
[----:B------:R-:W-:-:S02]  /*a130*/  IADD3 R3, R3, UR14, RZ ;  /* 0x0000000e03037c10 */ /* 0x000fc4000fffe0ff */
[----:B------:R-:W-:Y:S01]  /*a140*/  SEL R0, RZ, 0x1, P0 ;  /* 0x00000001ff007807 */ /* 0x000fe20000000000 */
[----:B------:R0:W-:Y:S01]  /*a150*/  STG.E.128 desc[UR4][R92.64], R124 ;  /* 0x0000007c5c007986 */ /* 0x0001e2000c101d04 */
[----:B------:R-:W-:-:S13]  /*a160*/  ISETP.GE.AND P1, PT, R3, UR15, PT ;  /* 0x0000000f03007c0c */ /* 0x000fda000bf26270 */
[----:B------:R-:W-:Y:S05]  /*a170*/  @!P1 BRA `(.L_x_11125) ;  /* 0xffffff6400e49947 */ /* 0x000fea000383ffff */
[----:B------:R-:W-:Y:S05]  /*a180*/  EXIT ;  /* 0x000000000000794d */ /* 0x000fea0003800000 */
.L_x_11124:
[----:B------:R-:W-:Y:S01]  /*a190*/  HFMA2.MMA R130, -RZ, RZ, 0, 5.9604644775390625e-08 ;  /* 0x00000001ff827435 */ /* 0x000fe200000001ff */
[----:B------:R-:W-:Y:S01]  /*a1a0*/  IMAD.MOV.U32 R131, RZ, RZ, R0 ;  /* 0x000000ffff837224 */ /* 0x000fe200078e0000 */
[----:B------:R-:W-:Y:S01]  /*a1b0*/  MOV R133, 0x1f ;  /* 0x0000001f00857802 */ /* 0x000fe20000000f00 */
[----:B------:R-:W-:-:S08]  /*a1c0*/  IMAD.MOV.U32 R116, RZ, RZ, -0x1 ;  /* 0xffffffffff747424 */ /* 0x000fd000078e00ff */
[----:B------:R-:W-:Y:S05]  /*a1d0*/  WARPSYNC.COLLECTIVE R116, `(.L_x_11126) ;  /* 0x0000000074087348 */ /* 0x000fea0003c00000 */
[----:B------:R0:W1:Y:S02]  /*a1e0*/  SHFL.BFLY P2, R117, R131, R130, R133 ;  /* 0x0c00008283757389 */ /* 0x0000640000040085 */
[----:B01----:R-:W-:Y:S01]  /*a1f0*/  ENDCOLLECTIVE ;  /* 0x000000000000791b */ /* 0x003fe20003800000 */
.L_x_11126:
[----:B------:R-:W-:Y:S01]  /*a200*/  IMAD.MOV.U32 R130, RZ, RZ, 0x2 ;  /* 0x00000002ff827424 */ /* 0x000fe200078e00ff */
[----:B------:R-:W-:-:S05]  /*a210*/  MOV R107, R117 ;  /* 0x00000075006b7202 */ /* 0x000fca0000000f00 */
[----:B------:R-:W-:-:S05]  /*a220*/  FADD.FTZ R107, R0, R107 ;  /* 0x0000006b006b7221 */ /* 0x000fca0000010000 */
[----:B------:R-:W-:-:S07]  /*a230*/  MOV R131, R107 ;  /* 0x0000006b00837202 */ /* 0x000fce0000000f00 */
[----:B------:R-:W-:Y:S05]  /*a240*/  WARPSYNC.COLLECTIVE R116, `(.L_x_11127) ;  /* 0x0000000074087348 */ /* 0x000fea0003c00000 */
[----:B------:R0:W1:Y:S02]  /*a250*/  SHFL.BFLY P2, R117, R131, R130, R133 ;  /* 0x0c00008283757389 */ /* 0x0000640000040085 */
[----:B01----:R-:W-:Y:S01]  /*a260*/  ENDCOLLECTIVE ;  /* 0x000000000000791b */ /* 0x003fe20003800000 */
.L_x_11127:
[----:B------:R-:W-:Y:S01]  /*a270*/  IMAD.MOV.U32 R130, RZ, RZ, 0x4 ;  /* 0x00000004ff827424 */ /* 0x000fe200078e00ff */
[----:B------:R-:W-:-:S05]  /*a280*/  MOV R106, R117 ;  /* 0x00000075006a7202 */ /* 0x000fca0000000f00 */
[----:B------:R-:W-:-:S05]  /*a290*/  FADD.FTZ R110, R107, R106 ;  /* 0x0000006a6b6e7221 */ /* 0x000fca0000010000 */
[----:B------:R-:W-:-:S07]  /*a2a0*/  MOV R131, R110 ;  /* 0x0000006e00837202 */ /* 0x000fce0000000f00 */
[----:B------:R-:W-:Y:S05]  /*a2b0*/  WARPSYNC.COLLECTIVE R116, `(.L_x_11128) ;  /* 0x0000000074087348 */ /* 0x000fea0003c00000 */
[----:B------:R0:W1:Y:S02]  /*a2c0*/  SHFL.BFLY P2, R117, R131, R130, R133 ;  /* 0x0c00008283757389 */ /* 0x0000640000040085 */
[----:B01----:R-:W-:Y:S01]  /*a2d0*/  ENDCOLLECTIVE ;  /* 0x000000000000791b */ /* 0x003fe20003800000 */
.L_x_11128:
[----:B------:R-:W-:Y:S01]  /*a2e0*/  IMAD.MOV.U32 R130, RZ, RZ, 0x8 ;  /* 0x00000008ff827424 */ /* 0x000fe200078e00ff */
[----:B------:R-:W-:-:S05]  /*a2f0*/  MOV R115, R117 ;  /* 0x0000007500737202 */ /* 0x000fca0000000f00 */
[----:B------:R-:W-:-:S05]  /*a300*/  FADD.FTZ R115, R110, R115 ;  /* 0x000000736e737221 */ /* 0x000fca0000010000 */
[----:B------:R-:W-:-:S07]  /*a310*/  MOV R131, R115 ;  /* 0x0000007300837202 */ /* 0x000fce0000000f00 */
[----:B------:R-:W-:Y:S05]  /*a320*/  WARPSYNC.COLLECTIVE R116, `(.L_x_11129) ;  /* 0x0000000074087348 */ /* 0x000fea0003c00000 */
[----:B------:R0:W1:Y:S02]  /*a330*/  SHFL.BFLY P2, R117, R131, R130, R133 ;  /* 0x0c00008283757389 */ /* 0x0000640000040085 */
[----:B01----:R-:W-:Y:S01]  /*a340*/  ENDCOLLECTIVE ;  /* 0x000000000000791b */ /* 0x003fe20003800000 */
.L_x_11129:
[----:B------:R-:W-:Y:S01]  /*a350*/  IMAD.MOV.U32 R130, RZ, RZ, 0x10 ;  /* 0x00000010ff827424 */ /* 0x000fe200078e00ff */
[----:B------:R-:W-:-:S05]  /*a360*/  MOV R106, R117 ;  /* 0x00000075006a7202 */ /* 0x000fca0000000f00 */
[----:B------:R-:W-:-:S05]  /*a370*/  FADD.FTZ R114, R115, R106 ;  /* 0x0000006a73727221 */ /* 0x000fca0000010000 */
[----:B------:R-:W-:-:S07]  /*a380*/  MOV R131, R114 ;  /* 0x0000007200837202 */ /* 0x000fce0000000f00 */
[----:B------:R-:W-:Y:S05]  /*a390*/  WARPSYNC.COLLECTIVE R116, `(.L_x_11130) ;  /* 0x0000000074087348 */ /* 0x000fea0003c00000 */
[----:B------:R0:W1:Y:S02]  /*a3a0*/  SHFL.BFLY P2, R117, R131, R130, R133 ;  /* 0x0c00008283757389 */ /* 0x0000640000040085 */
[----:B01----:R-:W-:Y:S01]  /*a3b0*/  ENDCOLLECTIVE ;  /* 0x000000000000791b */ /* 0x003fe20003800000 */
.L_x_11130:
        /* <DEDUP_REMOVED lines=55> */
.L_x_11131:
[----:B------:R-:W-:Y:S01]  /*a730*/  HFMA2.MMA R130, -RZ, RZ, 0, 1.1920928955078125e-07 ;  /* 0x00000002ff827435 */ /* 0x000fe200000001ff */
[----:B------:R-:W-:-:S04]  /*a740*/  IMAD.MOV.U32 R107, RZ, RZ, R117 ;  /* 0x000000ffff6b7224 */ /* 0x000fc800078e0075 */
[----:B------:R-:W-:-:S05]  /*a750*/  FADD.FTZ R107, R0, R107 ;  /* 0x0000006b006b7221 */ /* 0x000fca0000010000 */
[----:B------:R-:W-:-:S07]  /*a760*/  MOV R131, R107 ;  /* 0x0000006b00837202 */ /* 0x000fce0000000f00 */
[----:B------:R-:W-:Y:S05]  /*a770*/  WARPSYNC.COLLECTIVE R116, `(.L_x_11132) ;  /* 0x0000000074087348 */ /* 0x000fea0003c00000 */
[----:B------:R0:W1:Y:S02]  /*a780*/  SHFL.BFLY P2, R117, R131, R130, R133 ;  /* 0x0c00008283757389 */ /* 0x0000640000040085 */
[----:B01----:R-:W-:Y:S01]  /*a790*/  ENDCOLLECTIVE ;  /* 0x000000000000791b */ /* 0x003fe20003800000 */
.L_x_11132:
[----:B------:R-:W-:Y:S01]  /*a7a0*/  HFMA2.MMA R130, -RZ, RZ, 0, 2.384185791015625e-07 ;  /* 0x00000004ff827435 */ /* 0x000fe200000001ff */
[----:B------:R-:W-:-:S04]  /*a7b0*/  IMAD.MOV.U32 R110, RZ, RZ, R117 ;  /* 0x000000ffff6e7224 */ /* 0x000fc800078e0075 */
[----:B------:R-:W-:-:S05]  /*a7c0*/  FADD.FTZ R110, R107, R110 ;  /* 0x0000006e6b6e7221 */ /* 0x000fca0000010000 */
[----:B------:R-:W-:-:S07]  /*a7d0*/  MOV R131, R110 ;  /* 0x0000006e00837202 */ /* 0x000fce0000000f00 */
[----:B------:R-:W-:Y:S05]  /*a7e0*/  WARPSYNC.COLLECTIVE R116, `(.L_x_11133) ;  /* 0x0000000074087348 */ /* 0x000fea0003c00000 */
[----:B------:R0:W1:Y:S02]  /*a7f0*/  SHFL.BFLY P2, R117, R131, R130, R133 ;  /* 0x0c00008283757389 */ /* 0x0000640000040085 */
[----:B01----:R-:W-:Y:S01]  /*a800*/  ENDCOLLECTIVE ;  /* 0x000000000000791b */ /* 0x003fe20003800000 */
.L_x_11133:
[----:B------:R-:W-:Y:S01]  /*a810*/  HFMA2.MMA R130, -RZ, RZ, 0, 4.76837158203125e-07 ;  /* 0x00000008ff827435 */ /* 0x000fe200000001ff */
[----:B------:R-:W-:-:S04]  /*a820*/  IMAD.MOV.U32 R115, RZ, RZ, R117 ;  /* 0x000000ffff737224 */ /* 0x000fc800078e0075 */
[----:B------:R-:W-:-:S05]  /*a830*/  FADD.FTZ R115, R110, R115 ;  /* 0x000000736e737221 */ /* 0x000fca0000010000 */
[----:B------:R-:W-:-:S07]  /*a840*/  MOV R131, R115 ;  /* 0x0000007300837202 */ /* 0x000fce0000000f00 */
[----:B------:R-:W-:Y:S05]  /*a850*/  WARPSYNC.COLLECTIVE R116, `(.L_x_11134) ;  /* 0x0000000074087348 */ /* 0x000fea0003c00000 */
[----:B------:R0:W1:Y:S02]  /*a860*/  SHFL.BFLY P2, R117, R131, R130, R133 ;  /* 0x0c00008283757389 */ /* 0x0000640000040085 */
[----:B01----:R-:W-:Y:S01]  /*a870*/  ENDCOLLECTIVE ;  /* 0x000000000000791b */ /* 0x003fe20003800000 */
.L_x_11134:
[----:B------:R-:W-:Y:S01]  /*a880*/  HFMA2.MMA R130, -RZ, RZ, 0, 9.5367431640625e-07 ;  /* 0x00000010ff827435 */ /* 0x000fe200000001ff */
[----:B------:R-:W-:-:S04]  /*a890*/  IMAD.MOV.U32 R114, RZ, RZ, R117 ;  /* 0x000000ffff727224 */ /* 0x000fc800078e0075 */
[----:B------:R-:W-:-:S05]  /*a8a0*/  FADD.FTZ R114, R115, R114 ;  /* 0x0000007273727221 */ /* 0x000fca0000010000 */
[----:B------:R-:W-:-:S07]  /*a8b0*/  MOV R131, R114 ;  /* 0x0000007200837202 */ /* 0x000fce0000000f00 */
[----:B------:R-:W-:Y:S05]  /*a8c0*/  WARPSYNC.COLLECTIVE R116, `(.L_x_11135) ;  /* 0x0000000074087348 */ /* 0x000fea0003c00000 */
[----:B------:R0:W1:Y:S02]  /*a8d0*/  SHFL.BFLY P2, R117, R131, R130, R133 ;  /* 0x0c00008283757389 */ /* 0x0000640000040085 */
[----:B01----:R-:W-:Y:S01]  /*a8e0*/  ENDCOLLECTIVE ;  /* 0x000000000000791b */ /* 0x003fe20003800000 */
.L_x_11135:
[----:B------:R-:W-:Y:S05]  /*a8f0*/  BRA `(.L_x_11136) ;  /* 0xffffffec003c7947 */ /* 0x000fea000383ffff */
.L_x_11137:
        /* <DEDUP_REMOVED lines=16> */
.L_x_23285:


//--------------------- .text._ZN10layer_norm13ln_fwd_kernelINS_13Kernel_traitsIf13__nv_bfloat16fS2_fjLj6144ELj1ELj1ELj8ELj16ENS_18Kernel_traits_baseILj6144EfS2_fS2_fjLj256EEEEELb1ELb1ELb1ELb0EEEvNS_9FwdParamsE --------------------------
	.section	.text._ZN10layer_norm13ln_fwd_kernelINS_13Kernel_traitsIf13__nv_bfloat16fS2_fjLj6144ELj1ELj1ELj8ELj16ENS_18Kernel_traits_baseILj6144EfS2_fS2_fjLj256EEEEELb1ELb1ELb1ELb0EEEvNS_9FwdParamsE,"ax",@progbits
	.align	128
        .global         _ZN10layer_norm13ln_fwd_kernelINS_13Kernel_traitsIf13__nv_bfloat16fS2_fjLj6144ELj1ELj1ELj8ELj16ENS_18Kernel_traits_baseILj6144EfS2_fS2_fjLj256EEEEELb1ELb1ELb1ELb0EEEvNS_9FwdParamsE
        .type           _ZN10layer_norm13ln_fwd_kernelINS_13Kernel_traitsIf13__nv_bfloat16fS2_fjLj6144ELj1ELj1ELj8ELj16ENS_18Kernel_traits_baseILj6144EfS2_fS2_fjLj256EEEEELb1ELb1ELb1ELb0EEEvNS_9FwdParamsE,@function
        .size           _ZN10layer_norm13ln_fwd_kernelINS_13Kernel_traitsIf13__nv_bfloat16fS2_fjLj6144ELj1ELj1ELj8ELj16ENS_18Kernel_traits_baseILj6144EfS2_fS2_fjLj256EEEEELb1ELb1ELb1ELb0EEEvNS_9FwdParamsE,(.L_x_23286 - _ZN10layer_norm13ln_fwd_kernelINS_13Kernel_traitsIf13__nv_bfloat16fS2_fjLj6144ELj1ELj1ELj8ELj16ENS_18Kernel_traits_baseILj6144EfS2_fS2_fjLj256EEEEELb1ELb1ELb1ELb0EEEvNS_9FwdParamsE)
        .other          _ZN10layer_norm13ln_fwd_kernelINS_13Kernel_traitsIf13__nv_bfloat16fS2_fjLj6144ELj1ELj1ELj8ELj16ENS_18Kernel_traits_baseILj6144EfS2_fS2_fjLj256EEEEELb1ELb1ELb1ELb0EEEvNS_9FwdParamsE,@"STO_CUDA_ENTRY STV_DEFAULT"
_ZN10layer_norm13ln_fwd_kernelINS_13Kernel_traitsIf13__nv_bfloat16fS2_fjLj6144ELj1ELj1ELj8ELj16ENS_18Kernel_traits_baseILj6144EfS2_fS2_fjLj256EEEEELb1ELb1ELb1ELb0EEEvNS_9FwdParamsE:
.text._ZN10layer_norm13ln_fwd_kernelINS_13Kernel_traitsIf13__nv_bfloat16fS2_fjLj6144ELj1ELj1ELj8ELj16ENS_18Kernel_traits_baseILj6144EfS2_fS2_fjLj256EEEEELb1ELb1ELb1ELb0EEEvNS_9FwdParamsE:
        /* <DEDUP_REMOVED lines=20> */
[----:B------:R-:W-:-:S04]  /*0140*/  MOV R61, R125 ;  /* 0x0000007d003d7202 */ /* 0x000fc80000000f00 */
        /* <DEDUP_REMOVED lines=8> */
[--C-:B------:R-:W-:Y:S01]  /*01d0*/  SHF.R.U32.HI R121, RZ, 0x2, R0.reuse ;  /* 0x00000002ff797819 */ /* 0x100fe20000011600 */
[C---:B------:R-:W-:Y:S01]  /*01e0*/  VIADD R122, R2.reuse, 0x3c6ef372 ;  /* 0x3c6ef372027a7836 */ /* 0x040fe20000000000 */
[----:B------:R-:W-:Y:S01]  /*01f0*/  SHF.R.U64 R119, R157, 0x2, R0 ;  /* 0x000000029d777819 */ /* 0x000fe20000001200 */
[----:B------:R-:W-:Y:S01]  /*0200*/  VIADD R124, R3, 0x32370b8f ;  /* 0x32370b8f037c7836 */ /* 0x000fe20000000000 */
[----:B------:R-:W-:Y:S01]  /*0210*/  LOP3.LUT R8, R7, R121, R2, 0x96, !PT ;  /* 0x0000007907087212 */ /* 0x000fe200078e9602 */
[----:B------:R-:W-:Y:S01]  /*0220*/  VIADD R126, R2, 0xdaa66d2b ;  /* 0xdaa66d2b027e7836 */ /* 0x000fe20000000000 */
[----:B------:R-:W-:Y:S01]  /*0230*/  IADD3 R123, R3, 0x76cf5d0a, RZ ;  /* 0x76cf5d0a037b7810 */ /* 0x000fe20007ffe0ff */
[----:B------:R-:W-:Y:S01]  /*0240*/  IMAD.WIDE.U32 R4, R119, -0x2daee0ad, RZ ;  /* 0xd2511f5377047825 */ /* 0x000fe200078e00ff */
[----:B-1----:R-:W-:Y:S02]  /*0250*/  SHF.R.S32.HI R0, RZ, 0x1f, R13 ;  /* 0x0000001fff007819 */ /* 0x002fe4000001140d */
[----:B------:R-:W-:Y:S01]  /*0260*/  IADD3 R131, R3, -0x56f99767, RZ ;  /* 0xa906689903837810 */ /* 0x000fe20007ffe0ff */
[----:B------:R-:W-:Y:S01]  /*0270*/  IMAD.WIDE.U32 R8, R8, -0x2daee0ad, RZ ;  /* 0xd2511f5308087825 */ /* 0x000fe200078e00ff */
[----:B------:R-:W-:-:S02]  /*0280*/  LOP3.LUT R5, R5, R3, RZ, 0x3c, !PT ;  /* 0x0000000305057212 */ /* 0x000fc400078e3cff */
[----:B------:R-:W-:Y:S01]  /*0290*/  LEA.HI R88, R0, R13, RZ, 0x3 ;  /* 0x0000000d00587211 */ /* 0x000fe200078f18ff */
[----:B------:R-:W-:Y:S01]  /*02a0*/  VIADD R127, R2, 0x78dde6e4 ;  /* 0x78dde6e4027f7836 */ /* 0x000fe20000000000 */
[----:B------:R-:W-:Y:S01]  /*02b0*/  LOP3.LUT R10, R9, R4, R118, 0x96, !PT ;  /* 0x00000004090a7212 */ /* 0x000fe200078e9676 */
[----:B------:R-:W-:Y:S01]  /*02c0*/  IMAD.WIDE.U32 R4, R5, -0x326172a9, RZ ;  /* 0xcd9e8d5705047825 */ /* 0x000fe200078e00ff */
[----:B------:R-:W-:-:S03]  /*02d0*/  LEA.HI.SX32 R129, R88, R129, 0x1d ;  /* 0x0000008158817211 */ /* 0x000fc600078feaff */
[----:B------:R-:W-:Y:S01]  /*02e0*/  IMAD.WIDE.U32 R10, R10, -0x326172a9, RZ ;  /* 0xcd9e8d570a0a7825 */ /* 0x000fe200078e00ff */
[----:B------:R-:W-:Y:S02]  /*02f0*/  LOP3.LUT R5, R5, R120, R6, 0x96, !PT ;  /* 0x0000007805057212 */ /* 0x000fe400078e9606 */
[----:B------:R-:W-:Y:S01]  /*0300*/  LOP3.LUT P1, RZ, R129, 0xffffff00, RZ, 0xc0, !PT ;  /* 0xffffff0081ff7812 */ /* 0x000fe2000782c0ff */
[----:B------:R-:W-:Y:S01]  /*0310*/  VIADD R128, R3, 0xed9eba14 ;  /* 0xed9eba1403807836 */ /* 0x000fe20000000000 */
[----:B------:R-:W-:Y:S01]  /*0320*/  LOP3.LUT R6, R11, R4, R122, 0x96, !PT ;  /* 0x000000040b067212 */ /* 0x000fe200078e967a */
[----:B------:R-:W-:Y:S01]  /*0330*/  IMAD.WIDE.U32 R4, R5, -0x2daee0ad, RZ ;  /* 0xd2511f5305047825 */ /* 0x000fe200078e00ff */
[C---:B------:R-:W-:Y:S02]  /*0340*/  ISETP.GE.U32.AND P4, PT, R129.reuse, 0x200, PT ;  /* 0x000002008100780c */ /* 0x040fe40003f86070 */
[----:B------:R-:W-:Y:S01]  /*0350*/  ISETP.GE.U32.AND P0, PT, R129, 0x300, PT ;  /* 0x000003008100780c */ /* 0x000fe20003f06070 */
[----:B------:R-:W-:Y:S01]  /*0360*/  IMAD.WIDE.U32 R6, R6, -0x2daee0ad, RZ ;  /* 0xd2511f5306067825 */ /* 0x000fe200078e00ff */
[----:B------:R-:W-:-:S02]  /*0370*/  LOP3.LUT R5, R5, R8, R123, 0x96, !PT ;  /* 0x0000000805057212 */ /* 0x000fc400078e967b */
[----:B------:R-:W-:Y:S01]  /*0380*/  P2R R159, PR, RZ, 0x10 ;  /* 0x00000010ff9f7803 */ /* 0x000fe20000000000 */
        /* <DEDUP_REMOVED lines=36> */
.L_x_11139:
[----:B------:R-:W-:Y:S05]  /*05d0*/  BSYNC B0 ;  /* 0x0000000000007941 */ /* 0x000fea0003800000 */
.L_x_11138:
        /* <DEDUP_REMOVED lines=23> */
.L_x_11141:
[----:B------:R-:W-:Y:S05]  /*0750*/  BSYNC B0 ;  /* 0x0000000000007941 */ /* 0x000fea0003800000 */
.L_x_11140:
        /* <DEDUP_REMOVED lines=22> */
.L_x_11143:
[----:B------:R-:W-:Y:S05]  /*08c0*/  BSYNC B0 ;  /* 0x0000000000007941 */ /* 0x000fea0003800000 */
.L_x_11142:
        /* <DEDUP_REMOVED lines=14> */
[----:B------:R-:W-:Y:S01]  /*09b0*/  LOP3.LUT R80, R117, 0xe0, RZ, 0xc0, !PT ;  /* 0x000000e075507812 */ /* 0x000fe200078ec0ff */
[----:B------:R-:W-:Y:S01]  /*09c0*/  ULDC.U8 UR6, c[0x0][0x2a0] ;  /* 0x0000a80000067ab9 */ /* 0x000fe20000000000 */
[----:B------:R-:W-:Y:S01]  /*09d0*/  LOP3.LUT R79, R88, 0xff, RZ, 0xc0, !PT ;  /* 0x000000ff584f7812 */ /* 0x000fe200078ec0ff */
[----:B------:R-:W-:Y:S01]  /*09e0*/  VIADD R137, R2, 0xf1bbcdc8 ;  /* 0xf1bbcdc802897836 */ /* 0x000fe20000000000 */
[----:B------:R-:W-:Y:S01]  /*09f0*/  SHF.R.U32.HI R88, RZ, 0x3, R88 ;  /* 0x00000003ff587819 */ /* 0x000fe20000011658 */
[----:B------:R-:W-:Y:S01]  /*0a00*/  VIADD R139, R3, 0x96a522ad ;  /* 0x96a522ad038b7836 */ /* 0x000fe20000000000 */
[----:B------:R-:W-:Y:S01]  /*0a10*/  VIADDMNMX R80, R79, -R80, RZ, !PT ;  /* 0x800000504f507246 */ /* 0x000fe200078001ff */
[----:B------:R-:W-:Y:S01]  /*0a20*/  IMAD R154, R154, -0x326172a9, RZ ;  /* 0xcd9e8d579a9a7824 */ /* 0x000fe200078e02ff */
[----:B------:R-:W-:Y:S01]  /*0a30*/  LOP3.LUT R81, R88, 0x1fffffe0, RZ, 0xc0, !PT ;  /* 0x1fffffe058517812 */ /* 0x000fe200078ec0ff */
[----:B------:R-:W-:Y:S01]  /*0a40*/  VIADD R140, R2, 0x8ff34781 ;  /* 0x8ff34781028c7836 */ /* 0x000fe20000000000 */
[----:B------:R-:W-:Y:S01]  /*0a50*/  VIMNMX R80, R80, 0x20, PT ;  /* 0x0000002050507848 */ /* 0x000fe20003fe0100 */
[----:B------:R-:W-:Y:S01]  /*0a60*/  IMAD.MOV.U32 R143, RZ, RZ, RZ ;  /* 0x000000ffff8f7224 */ /* 0x000fe200078e00ff */
[----:B------:R-:W-:Y:S01]  /*0a70*/  LOP3.LUT R86, R77, R86, R136, 0x96, !PT ;  /* 0x000000564d567212 */ /* 0x000fe200078e9688 */
[----:B------:R-:W-:Y:S01]  /*0a80*/  IMAD.SHL.U32 R77, R117, 0x20, RZ ;  /* 0x00000020754d7824 */ /* 0x000fe200078e00ff */
[----:B------:R-:W-:Y:S01]  /*0a90*/  LOP3.LUT R158, R0, R76, R137, 0x96, !PT ;  /* 0x0000004c009e7212 */ /* 0x000fe200078e9689 */
[----:B------:R-:W-:Y:S01]  /*0aa0*/  IMAD.IADD R80, R80, 0x1, R81 ;  /* 0x0000000150507824 */ /* 0x000fe200078e0251 */
[----:B------:R-:W-:Y:S01]  /*0ab0*/  IADD3 R138, R3, -0x24c28bd8, RZ ;  /* 0xdb3d7428038a7810 */ /* 0x000fe20007ffe0ff */
[C---:B------:R-:W-:Y:S01]  /*0ac0*/  IMAD R155, R86.reuse, -0x2daee0ad, RZ ;  /* 0xd2511f53569b7824 */ /* 0x040fe200078e02ff */
[----:B------:R-:W-:Y:S01]  /*0ad0*/  LOP3.LUT R0, R77, 0x3e0, RZ, 0xc0, !PT ;  /* 0x000003e04d007812 */ /* 0x000fe200078ec0ff */
[----:B------:R-:W-:Y:S01]  /*0ae0*/  IMAD.HI.U32 R77, R86, -0x2daee0ad, RZ ;  /* 0xd2511f53564d7827 */ /* 0x000fe200078e00ff */
[----:B------:R-:W-:Y:S01]  /*0af0*/  SHF.L.U32 R80, R80, 0x3, RZ ;  /* 0x0000000350507819 */ /* 0x000fe200000006ff */
[----:B------:R-:W-:Y:S01]  /*0b00*/  ULDC UR7, c[0x0][0x294] ;  /* 0x0000a50000077ab9 */ /* 0x000fe20000000800 */
[----:B------:R-:W-:Y:S01]  /*0b10*/  VIADDMNMX R0, R79, -R0, RZ, !PT ;  /* 0x800000004f007246 */ /* 0x000fe200078001ff */
[C---:B------:R-:W-:Y:S01]  /*0b20*/  IMAD.HI.U32 R76, R158.reuse, -0x2daee0ad, RZ ;  /* 0xd2511f539e4c7827 */ /* 0x040fe200078e00ff */
[----:B------:R-:W-:Y:S01]  /*0b30*/  I2FP.F32.U32 R80, R80 ;  /* 0x0000005000507245 */ /* 0x000fe20000201000 */
[----:B------:R-:W-:Y:S01]  /*0b40*/  ULDC.64 UR8, c[0x0][0x298] ;  /* 0x0000a60000087ab9 */ /* 0x000fe20000000a00 */
[----:B------:R-:W-:Y:S01]  /*0b50*/  LOP3.LUT R78, R77, R78, R138, 0x96, !PT ;  /* 0x0000004e4d4e7212 */ /* 0x000fe200078e968a */
[----:B------:R-:W-:Y:S01]  /*0b60*/  IMAD R158, R158, -0x2daee0ad, RZ ;  /* 0xd2511f539e9e7824 */ /* 0x000fe200078e02ff */
[----:B------:R2:W3:Y:S01]  /*0b70*/  MUFU.RCP R141, R80 ;  /* 0x00000050008d7308 */ /* 0x0004e20000001000 */
[----:B------:R-:W-:Y:S01]  /*0b80*/  VIMNMX R0, R0, 0x20, PT ;  /* 0x0000002000007848 */ /* 0x000fe20003fe0100 */
[----:B------:R-:W-:Y:S01]  /*0b90*/  ULDC.64 UR10, c[0x0][0x210] ;  /* 0x00008400000a7ab9 */ /* 0x000fe20000000a00 */
[----:B------:R-:W-:Y:S01]  /*0ba0*/  IMAD.HI.U32 R77, R78, -0x326172a9, RZ ;  /* 0xcd9e8d574e4d7827 */ /* 0x000fe200078e00ff */
[----:B------:R-:W-:Y:S01]  /*0bb0*/  ISETP.NE.AND P2, PT, RZ, UR6, PT ;  /* 0x00000006ff007c0c */ /* 0x000fe2000bf45270 */
[----:B------:R-:W-:Y:S01]  /*0bc0*/  ULDC UR6, c[0x0][0x290] ;  /* 0x0000a40000067ab9 */ /* 0x000fe20000000800 */
[----:B------:R-:W-:Y:S01]  /*0bd0*/  LOP3.LUT R155, R76, R155, R139, 0x96, !PT ;  /* 0x0000009b4c9b7212 */ /* 0x000fe200078e968b */
[----:B------:R-:W-:Y:S01]  /*0be0*/  IMAD.IADD R142, R81, 0x1, R0 ;  /* 0x00000001518e7824 */ /* 0x000fe200078e0200 */
[----:B------:R-:W-:Y:S01]  /*0bf0*/  HFMA2.MMA R0, -RZ, RZ, 0, 5.9604644775390625e-08 ;  /* 0x00000001ff007435 */ /* 0x000fe200000001ff */
[----:B------:R-:W-:Y:S01]  /*0c00*/  LOP3.LUT R154, R77, R154, R140, 0x96, !PT ;  /* 0x0000009a4d9a7212 */ /* 0x000fe200078e968c */
[----:B------:R-:W-:Y:S01]  /*0c10*/  IMAD R156, R78, -0x326172a9, RZ ;  /* 0xcd9e8d574e9c7824 */ /* 0x000fe200078e02ff */
[----:B------:R-:W-:Y:S01]  /*0c20*/  LOP3.LUT R157, R157, 0x3, RZ, 0xc0, !PT ;  /* 0x000000039d9d7812 */ /* 0x000fe200078ec0ff */
[----:B------:R-:W-:Y:S01]  /*0c30*/  IMAD.SHL.U32 R142, R142, 0x8, RZ ;  /* 0x000000088e8e7824 */ /* 0x000fe200078e00ff */
[----:B--2---:R-:W-:-:S07]  /*0c40*/  P2R R166, PR, RZ, 0x4 ;  /* 0x00000004ffa67803 */ /* 0x004fce0000000000 */
.L_x_11377:
[----:B0-23--:R-:W2:Y:S08]  /*0c50*/  LDC.64 R152, c[0x0][0x280] ;  /* 0x0000a000ff987b82 */ /* 0x00deb00000000a00 */
[----:B------:R-:W4:Y:S08]  /*0c60*/  LDC.64 R160, c[0x0][0x288] ;  /* 0x0000a200ffa07b82 */ /* 0x000f300000000a00 */
[----:B------:R-:W0:Y:S01]  /*0c70*/  LDC R114, c[0x0][0x218] ;  /* 0x00008600ff727b82 */ /* 0x000e220000000800 */
[----:B--2---:R-:W-:-:S05]  /*0c80*/  IMAD.WIDE R152, R133, 0x4, R152 ;  /* 0x0000000485987825 */ /* 0x004fca00078e0298 */
[----:B------:R2:W3:Y:S01]  /*0c90*/  LDG.E R113, desc[UR4][R152.64] ;  /* 0x0000000498717981 */ /* 0x0004e2000c1e1900 */
[----:B----4-:R-:W-:-:S05]  /*0ca0*/  IMAD.WIDE R160, R133, 0x4, R160 ;  /* 0x0000000485a07825 */ /* 0x010fca00078e02a0 */
[----:B-----5:R4:W5:Y:S01]  /*0cb0*/  LDG.E R112, desc[UR4][R160.64] ;  /* 0x00000004a0707981 */ /* 0x020962000c1e1900 */
[----:B------:R-:W-:Y:S01]  /*0cc0*/  BSSY B0, `(.L_x_11144) ;  /* 0x0000323000007945 */ /* 0x000fe20003800000 */
[----:B0-----:R-:W-:-:S05]  /*0cd0*/  IMAD R115, R133, R114, RZ ;  /* 0x0000007285737224 */ /* 0x001fca00078e02ff */
[----:B------:R-:W-:-:S04]  /*0ce0*/  SHF.R.S32.HI R162, RZ, 0x1f, R115 ;  /* 0x0000001fffa27819 */ /* 0x000fc80000011473 */
[----:B------:R-:W-:Y:S01]  /*0cf0*/  LEA.HI R162, R162, R115, RZ, 0x3 ;  /* 0x00000073a2a27211 */ /* 0x000fe200078f18ff */
[----:B------:R-:W-:-:S03]  /*0d00*/  IMAD.MOV.U32 R115, RZ, RZ, RZ ;  /* 0x000000ffff737224 */ /* 0x000fc600078e00ff */
[----:B--2---:R-:W-:Y:S02]  /*0d10*/  LEA.HI.SX32 R153, R162, R125, 0x1d ;  /* 0x0000007da2997211 */ /* 0x004fe400078feaff */
[----:B---3--:R-:W-:-:S13]  /*0d20*/  ISETP.GE.AND P2, PT, R113, 0x1, PT ;  /* 0x000000017100780c */ /* 0x008fda0003f46270 */
[----:B------:R-:W-:Y:S02]  /*0d30*/  @P2 IADD3 R163, R113, -0x1, RZ ;  /* 0xffffffff71a32810 */ /* 0x000fe40007ffe0ff */
[----:B------:R-:W-:-:S03]  /*0d40*/  @P2 LOP3.LUT R125, R117, 0xff, RZ, 0xc0, !PT ;  /* 0x000000ff757d2812 */ /* 0x000fc600078ec0ff */
[----:B------:R-:W-:-:S05]  /*0d50*/  @P2 IMAD R163, R163, R114, RZ ;  /* 0x00000072a3a32224 */ /* 0x000fca00078e02ff */
[----:B------:R-:W-:-:S04]  /*0d60*/  @P2 SHF.R.S32.HI R152, RZ, 0x1f, R163 ;  /* 0x0000001fff982819 */ /* 0x000fc800000114a3 */
[----:B------:R-:W-:-:S04]  /*0d70*/  @P2 LEA.HI R152, R152, R163, RZ, 0x3 ;  /* 0x000000a398982211 */ /* 0x000fc800078f18ff */
[----:B------:R-:W-:Y:S02]  /*0d80*/  @P2 LEA.HI.SX32 R115, R152, R125, 0x1d ;  /* 0x0000007d98732211 */ /* 0x000fe400078feaff */
[----:B------:R-:W-:Y:S01]  /*0d90*/  SHF.R.S32.HI R152, RZ, 0x1f, R133 ;  /* 0x0000001fff987819 */ /* 0x000fe20000011485 */
[----:B----4-:R-:W-:Y:S06]  /*0da0*/  @!P1 BRA `(.L_x_11145) ;  /* 0x0000003000509947 */ /* 0x010fec0003800000 */
[----:B------:R-:W0:Y:S08]  /*0db0*/  LDC.64 R160, c[0x0][0x230] ;  /* 0x00008c00ffa07b82 */ /* 0x000e300000000a00 */
[----:B------:R-:W2:Y:S01]  /*0dc0*/  @P2 LDC.64 R90, c[0x0][0x220] ;  /* 0x00008800ff5a2b82 */ /* 0x000ea20000000a00 */
[----:B0-----:R-:W-:-:S04]  /*0dd0*/  ISETP.NE.U32.AND P3, PT, R160, RZ, PT ;  /* 0x000000ffa000720c */ /* 0x001fc80003f65070 */
[----:B------:R-:W-:-:S13]  /*0de0*/  ISETP.NE.AND.EX P3, PT, R161, RZ, PT, P3 ;  /* 0x000000ffa100720c */ /* 0x000fda0003f65330 */
[----:B------:R-:W0:Y:S01]  /*0df0*/  @P3 LDC.64 R92, c[0x0][0x230] ;  /* 0x00008c00ff5c3b82 */ /* 0x000e220000000a00 */
[----:B--2---:R-:W-:-:S05]  /*0e00*/  @P2 IMAD.WIDE.U32 R90, R115, 0x10, R90 ;  /* 0x00000010735a2825 */ /* 0x004fca00078e005a */
[----:B------:R2:W5:Y:S01]  /*0e10*/  @P2 LDG.E.128 R80, desc[UR4][R90.64] ;  /* 0x000000045a502981 */ /* 0x000562000c1e1d00 */
[----:B0-----:R-:W-:-:S05]  /*0e20*/  @P3 IMAD.WIDE.U32 R92, R153, 0x20, R92 ;  /* 0x00000020995c3825 */ /* 0x001fca00078e005c */
[----:B------:R-:W3:Y:S01]  /*0e30*/  @P3 LDG.E.128 R84, desc[UR4][R92.64] ;  /* 0x000000045c543981 */ /* 0x000ee2000c1e1d00 */
[----:B------:R-:W-:-:S03]  /*0e40*/  ISETP.GT.AND P4, PT, R113, RZ, PT ;  /* 0x000000ff7100720c */ /* 0x000fc60003f84270 */
[----:B------:R2:W5:Y:S01]  /*0e50*/  @P3 LDG.E.128 R76, desc[UR4][R92.64+0x10] ;  /* 0x000010045c4c3981 */ /* 0x000562000c1e1d00 */
[----:B------:R-:W-:Y:S09]  /*0e60*/  BSSY B1, `(.L_x_11146) ;  /* 0x000005c000017945 */ /* 0x000ff20003800000 */
        /* <DEDUP_REMOVED lines=17> */
.L_x_11149:
[----:B------:R-:W-:-:S07]  /*0f80*/  IMAD.MOV.U32 R95, RZ, RZ, R156 ;  /* 0x000000ffff5f7224 */ /* 0x000fce00078e009c */
.L_x_11150:
[----:B------:R-:W-:Y:S05]  /*0f90*/  BSYNC B2 ;  /* 0x0000000000027941 */ /* 0x000fea0003800000 */
.L_x_11148:
        /* <DEDUP_REMOVED lines=16> */
.L_x_11154:
[----:B------:R-:W-:Y:S05]  /*10a0*/  BSYNC B3 ;  /* 0x0000000000037941 */ /* 0x000fea0003800000 */
.L_x_11153:
        /* <DEDUP_REMOVED lines=43> */
.L_x_11152:
[----:B------:R-:W-:Y:S05]  /*1360*/  BSYNC B2 ;  /* 0x0000000000027941 */ /* 0x000fea0003800000 */
.L_x_11151:
        /* <DEDUP_REMOVED lines=11> */
.L_x_11147:
[----:B------:R-:W-:Y:S05]  /*1420*/  BSYNC B1 ;  /* 0x0000000000017941 */ /* 0x000fea0003800000 */
.L_x_11146:
        /* <DEDUP_REMOVED lines=18> */
.L_x_11158:
[----:B------:R-:W-:-:S07]  /*1550*/  MOV R89, R156 ;  /* 0x0000009c00597202 */ /* 0x000fce0000000f00 */
.L_x_11159:
[----:B------:R-:W-:Y:S05]  /*1560*/  BSYNC B2 ;  /* 0x0000000000027941 */ /* 0x000fea0003800000 */
.L_x_11157:
        /* <DEDUP_REMOVED lines=16> */
.L_x_11163:
[----:B------:R-:W-:Y:S05]  /*1670*/  BSYNC B3 ;  /* 0x0000000000037941 */ /* 0x000fea0003800000 */
.L_x_11162:
        /* <DEDUP_REMOVED lines=43> */
.L_x_11161:
[----:B------:R-:W-:Y:S05]  /*1930*/  BSYNC B2 ;  /* 0x0000000000027941 */ /* 0x000fea0003800000 */
.L_x_11160:
        /* <DEDUP_REMOVED lines=12> */
.L_x_11156:
[----:B------:R-:W-:Y:S05]  /*1a00*/  BSYNC B1 ;  /* 0x0000000000017941 */ /* 0x000fea0003800000 */
.L_x_11155:
        /* <DEDUP_REMOVED lines=18> */
.L_x_11167:
[----:B------:R-:W-:-:S07]  /*1b30*/  IMAD.MOV.U32 R145, RZ, RZ, R156 ;  /* 0x000000ffff917224 */ /* 0x000fce00078e009c */
.L_x_11168:
[----:B------:R-:W-:Y:S05]  /*1b40*/  BSYNC B2 ;  /* 0x0000000000027941 */ /* 0x000fea0003800000 */
.L_x_11166:
        /* <DEDUP_REMOVED lines=16> */
.L_x_11172:
[----:B------:R-:W-:Y:S05]  /*1c50*/  BSYNC B3 ;  /* 0x0000000000037941 */ /* 0x000fea0003800000 */
.L_x_11171:
        /* <DEDUP_REMOVED lines=42> */
[----:B------:R-:W-:-:S07]  /*1f00*/  IMAD.MOV.U32 R92, RZ, RZ, RZ ;  /* 0x000000ffff5c7224 */ /* 0x000fce00078e00ff */
.L_x_11170:
[----:B------:R-:W-:Y:S05]  /*1f10*/  BSYNC B2 ;  /* 0x0000000000027941 */ /* 0x000fea0003800000 */
.L_x_11169:
        /* <DEDUP_REMOVED lines=11> */
.L_x_11165:
[----:B------:R-:W-:Y:S05]  /*1fd0*/  BSYNC B1 ;  /* 0x0000000000017941 */ /* 0x000fea0003800000 */
.L_x_11164:
        /* <DEDUP_REMOVED lines=18> */
.L_x_11176:
[----:B------:R-:W-:-:S07]  /*2100*/  IMAD.MOV.U32 R91, RZ, RZ, R156 ;  /* 0x000000ffff5b7224 */ /* 0x000fce00078e009c */
.L_x_11177:
[----:B------:R-:W-:Y:S05]  /*2110*/  BSYNC B2 ;  /* 0x0000000000027941 */ /* 0x000fea0003800000 */
.L_x_11175:
        /* <DEDUP_REMOVED lines=16> */
.L_x_11181:
[----:B------:R-:W-:Y:S05]  /*2220*/  BSYNC B3 ;  /* 0x0000000000037941 */ /* 0x000fea0003800000 */
.L_x_11180:
        /* <DEDUP_REMOVED lines=39> */
[----:B------:R-:W-:-:S05]  /*24a0*/  IMAD.WIDE.U32 R92, R92, -0x2daee0ad, RZ ;  /* 0xd2511f535c5c7825 */ /* 0x000fca00078e00ff */
[----:B------:R-:W-:Y:S01]  /*24b0*/  LOP3.LUT R155, R93, R162, R139, 0x96, !PT ;  /* 0x000000a25d9b7212 */ /* 0x000fe200078e968b */
[----:B------:R-:W-:Y:S01]  /*24c0*/  IMAD.MOV.U32 R93, RZ, RZ, RZ ;  /* 0x000000ffff5d7224 */ /* 0x000fe200078e00ff */
[----:B------:R-:W-:-:S07]  /*24d0*/  MOV R158, R92 ;  /* 0x0000005c009e7202 */ /* 0x000fce0000000f00 */
.L_x_11179:
[----:B------:R-:W-:Y:S05]  /*24e0*/  BSYNC B2 ;  /* 0x0000000000027941 */ /* 0x000fea0003800000 */
.L_x_11178:
        /* <DEDUP_REMOVED lines=12> */
.L_x_11174:
[----:B------:R-:W-:Y:S05]  /*25b0*/  BSYNC B1 ;  /* 0x0000000000017941 */ /* 0x000fea0003800000 */
.L_x_11173:
        /* <DEDUP_REMOVED lines=18> */
.L_x_11185:
[----:B------:R-:W-:-:S07]  /*26e0*/  MOV R147, R156 ;  /* 0x0000009c00937202 */ /* 0x000fce0000000f00 */
.L_x_11186:
[----:B------:R-:W-:Y:S05]  /*26f0*/  BSYNC B2 ;  /* 0x0000000000027941 */ /* 0x000fea0003800000 */
.L_x_11184:
        /* <DEDUP_REMOVED lines=16> */
.L_x_11190:
[----:B------:R-:W-:Y:S05]  /*2800*/  BSYNC B3 ;  /* 0x0000000000037941 */ /* 0x000fea0003800000 */
.L_x_11189:
        /* <DEDUP_REMOVED lines=41> */
[----:B------:R-:W-:Y:S01]  /*2aa0*/  IMAD.MOV.U32 R158, RZ, RZ, R92 ;  /* 0x000000ffff9e7224 */ /* 0x000fe200078e005c */
[----:B------:R-:W-:-:S07]  /*2ab0*/  LOP3.LUT R155, R93, R162, R139, 0x96, !PT ;  /* 0x000000a25d9b7212 */ /* 0x000fce00078e968b */
.L_x_11188:
[----:B------:R-:W-:Y:S05]  /*2ac0*/  BSYNC B2 ;  /* 0x0000000000027941 */ /* 0x000fea0003800000 */
.L_x_11187:
        /* <DEDUP_REMOVED lines=11> */
.L_x_11183:
[----:B------:R-:W-:Y:S05]  /*2b80*/  BSYNC B1 ;  /* 0x0000000000017941 */ /* 0x000fea0003800000 */
.L_x_11182:
        /* <DEDUP_REMOVED lines=18> */
.L_x_11194:
[----:B------:R-:W-:-:S07]  /*2cb0*/  IMAD.MOV.U32 R93, RZ, RZ, R156 ;  /* 0x000000ffff5d7224 */ /* 0x000fce00078e009c */
.L_x_11195:
[----:B------:R-:W-:Y:S05]  /*2cc0*/  BSYNC B2 ;  /* 0x0000000000027941 */ /* 0x000fea0003800000 */
.L_x_11193:
        /* <DEDUP_REMOVED lines=16> */
.L_x_11199:
[----:B------:R-:W-:Y:S05]  /*2dd0*/  BSYNC B3 ;  /* 0x0000000000037941 */ /* 0x000fea0003800000 */
.L_x_11198:
        /* <DEDUP_REMOVED lines=42> */
[----:B------:R-:W-:-:S07]  /*3080*/  IMAD.MOV.U32 R95, RZ, RZ, RZ ;  /* 0x000000ffff5f7224 */ /* 0x000fce00078e00ff */
.L_x_11197:
[----:B------:R-:W-:Y:S05]  /*3090*/  BSYNC B2 ;  /* 0x0000000000027941 */ /* 0x000fea0003800000 */
.L_x_11196:
        /* <DEDUP_REMOVED lines=12> */
.L_x_11192:
[----:B------:R-:W-:Y:S05]  /*3160*/  BSYNC B1 ;  /* 0x0000000000017941 */ /* 0x000fea0003800000 */
.L_x_11191:
        /* <DEDUP_REMOVED lines=18> */
.L_x_11203:
[----:B------:R-:W-:-:S07]  /*3290*/  IMAD.MOV.U32 R149, RZ, RZ, R156 ;  /* 0x000000ffff957224 */ /* 0x000fce00078e009c */
.L_x_11204:
[----:B------:R-:W-:Y:S05]  /*32a0*/  BSYNC B2 ;  /* 0x0000000000027941 */ /* 0x000fea0003800000 */
.L_x_11202:
        /* <DEDUP_REMOVED lines=16> */
.L_x_11208:
[----:B------:R-:W-:Y:S05]  /*33b0*/  BSYNC B3 ;  /* 0x0000000000037941 */ /* 0x000fea0003800000 */
.L_x_11207:
        /* <DEDUP_REMOVED lines=41> */
[----:B------:R-:W-:Y:S01]  /*3650*/  IMAD.MOV.U32 R162, RZ, RZ, RZ ;  /* 0x000000ffffa27224 */ /* 0x000fe200078e00ff */
[----:B------:R-:W-:-:S07]  /*3660*/  LOP3.LUT R154, R157, R94, R140, 0x96, !PT ;  /* 0x0000005e9d9a7212 */ /* 0x000fce00078e968c */
.L_x_11206:
[----:B------:R-:W-:Y:S05]  /*3670*/  BSYNC B2 ;  /* 0x0000000000027941 */ /* 0x000fea0003800000 */
.L_x_11205:
        /* <DEDUP_REMOVED lines=11> */
.L_x_11201:
[----:B------:R-:W-:Y:S05]  /*3730*/  BSYNC B1 ;  /* 0x0000000000017941 */ /* 0x000fea0003800000 */
.L_x_11200:
        /* <DEDUP_REMOVED lines=18> */
.L_x_11212:
[----:B------:R-:W-:-:S07]  /*3860*/  MOV R95, R156 ;  /* 0x0000009c005f7202 */ /* 0x000fce0000000f00 */
.L_x_11213:
[----:B------:R-:W-:Y:S05]  /*3870*/  BSYNC B2 ;  /* 0x0000000000027941 */ /* 0x000fea0003800000 */
.L_x_11211:
        /* <DEDUP_REMOVED lines=16> */
.L_x_11217:
[----:B------:R-:W-:Y:S05]  /*3980*/  BSYNC B3 ;  /* 0x0000000000037941 */ /* 0x000fea0003800000 */
.L_x_11216:
        /* <DEDUP_REMOVED lines=39> */
[----:B------:R-:W-:Y:S01]  /*3c00*/  LOP3.LUT R154, R157, R154, R140, 0x96, !PT ;  /* 0x0000009a9d9a7212 */ /* 0x000fe200078e968c */
[----:B------:R-:W-:Y:S02]  /*3c10*/  HFMA2.MMA R157, -RZ, RZ, 0, 0 ;  /* 0x00000000ff9d7435 */ /* 0x000fe400000001ff */
[----:B------:R-:W-:Y:S01]  /*3c20*/  IMAD.MOV.U32 R158, RZ, RZ, R162 ;  /* 0x000000ffff9e7224 */ /* 0x000fe200078e00a2 */
[----:B------:R-:W-:-:S08]  /*3c30*/  LOP3.LUT R155, R163, R160, R139, 0x96, !PT ;  /* 0x000000a0a39b7212 */ /* 0x000fd000078e968b */
.L_x_11215:
[----:B------:R-:W-:Y:S05]  /*3c40*/  BSYNC B2 ;  /* 0x0000000000027941 */ /* 0x000fea0003800000 */
.L_x_11214:
[----:B------:R-:W-:Y:S01]  /*3c50*/  PRMT R150, R83, 0x7632, R150 ;  /* 0x0000763253967816 */ /* 0x000fe20000000096 */
[----:B------:R-:W-:Y:S01]  /*3c60*/  IMAD.MOV.U32 R160, RZ, RZ, 0x2f800000 ;  /* 0x2f800000ffa07424 */ /* 0x000fe200078e00ff */
[----:B------:R-:W-:-:S03]  /*3c70*/  I2FP.F32.U32 R95, R95 ;  /* 0x0000005f005f7245 */ /* 0x000fc60000201000 */
[----:B------:R-:W-:Y:S02]  /*3c80*/  IMAD.U32 R150, R150, 0x10000, RZ ;  /* 0x0001000096967824 */ /* 0x000fe400078e00ff */
[----:B------:R-:W-:Y:S02]  /*3c90*/  FFMA.FTZ R95, R95, R160, 1.1641532182693481445e-10 ;  /* 0x2f0000005f5f7423 */ /* 0x000fe400000100a0 */
[----:B------:R-:W-:-:S03]  /*3ca0*/  FMUL.FTZ R150, R150, UR9 ;  /* 0x0000000996967c20 */ /* 0x000fc60008410000 */
[----:B------:R-:W-:Y:S01]  /*3cb0*/  FSETP.GTU.FTZ.AND P4, PT, R95, UR7, PT ;  /* 0x000000075f007c0b */ /* 0x000fe2000bf9c000 */
[----:B------:R-:W-:-:S05]  /*3cc0*/  FMUL.FTZ R150, R150, UR8 ;  /* 0x0000000896967c20 */ /* 0x000fca0008410000 */
[----:B------:R-:W-:-:S05]  /*3cd0*/  FSEL R150, R150, RZ, !P4 ;  /* 0x000000ff96967208 */ /* 0x000fca0006000000 */
[----:B------:R-:W-:Y:S01]  /*3ce0*/  FMUL.FTZ R95, R23, R150 ;  /* 0x00000096175f7220 */ /* 0x000fe20000410000 */
[----:B------:R-:W-:-:S03]  /*3cf0*/  SEL R150, RZ, 0x1, P4 ;  /* 0x00000001ff967807 */ /* 0x000fc60002000000 */
[----:B------:R-:W-:-:S07]  /*3d00*/  @P3 FADD.FTZ R95, R79, R95 ;  /* 0x0000005f4f5f3221 */ /* 0x000fce0000010000 */
.L_x_11210:
[----:B------:R-:W-:Y:S05]  /*3d10*/  BSYNC B1 ;  /* 0x0000000000017941 */ /* 0x000fea0003800000 */
.L_x_11209:
        /* <DEDUP_REMOVED lines=10> */
[----:B------:R-:W-:-:S03]  /*3dc0*/  IMAD.WIDE.U32 R162, R162, 0x10000, RZ ;  /* 0x00010000a2a27825 */ /* 0x000fc600078e00ff */
[----:B------:R-:W-:Y:S02]  /*3dd0*/  PRMT R161, R161, 0x4210, R160 ;  /* 0x00004210a1a17816 */ /* 0x000fe400000000a0 */
[----:B------:R-:W-:-:S04]  /*3de0*/  PRMT R160, R148, 0x7104, RZ ;  /* 0x0000710494a07816 */ /* 0x000fc800000000ff */
[----:B------:R-:W-:Y:S02]  /*3df0*/  LOP3.LUT R164, R161, 0xff00, R160, 0xf8, !PT ;  /* 0x0000ff00a1a47812 */ /* 0x000fe400078ef8a0 */
[----:B------:R-:W-:Y:S02]  /*3e00*/  LOP3.LUT R160, R146, 0xff, RZ, 0xc0, !PT ;  /* 0x000000ff92a07812 */ /* 0x000fe400078ec0ff */
[----:B------:R-:W-:Y:S02]  /*3e10*/  LOP3.LUT R165, R164, 0xff, R147, 0xf8, !PT ;  /* 0x000000ffa4a57812 */ /* 0x000fe400078ef893 */
[----:B------:R-:W-:Y:S01]  /*3e20*/  LOP3.LUT R164, R144, 0xff, RZ, 0xc0, !PT ;  /* 0x000000ff90a47812 */ /* 0x000fe200078ec0ff */
        /* <DEDUP_REMOVED lines=9> */
.L_x_11219:
[----:B------:R-:W-:Y:S05]  /*3ec0*/  BSYNC B1 ;  /* 0x0000000000017941 */ /* 0x000fea0003800000 */
.L_x_11218:
[----:B------:R-:W-:Y:S02]  /*3ed0*/  VIADD R153, R153, 0x100 ;  /* 0x0000010099997836 */ /* 0x000fe40000000000 */
[----:B------:R-:W-:-:S07]  /*3ee0*/  VIADD R115, R115, 0x100 ;  /* 0x0000010073737836 */ /* 0x000fce0000000000 */
.L_x_11145:
[----:B------:R-:W-:Y:S05]  /*3ef0*/  BSYNC B0 ;  /* 0x0000000000007941 */ /* 0x000fea0003800000 */
.L_x_11144:
[----:B------:R-:W-:Y:S01]  /*3f00*/  ISETP.NE.AND P3, PT, R159, RZ, PT ;  /* 0x000000ff9f00720c */ /* 0x000fe20003f65270 */
[----:B------:R-:W-:-:S12]  /*3f10*/  BSSY B0, `(.L_x_11220) ;  /* 0x0000316000007945 */ /* 0x000fd80003800000 */
[----:B------:R-:W-:Y:S05]  /*3f20*/  @!P3 BRA `(.L_x_11221) ;  /* 0x000000300050b947 */ /* 0x000fea0003800000 */
[----:B0-2---:R-:W0:Y:S08]  /*3f30*/  LDC.64 R160, c[0x0][0x230] ;  /* 0x00008c00ffa07b82 */ /* 0x005e300000000a00 */
        /* <DEDUP_REMOVED lines=28> */
.L_x_11225:
[----:B------:R-:W-:-:S07]  /*4100*/  IMAD.MOV.U32 R103, RZ, RZ, R156 ;  /* 0x000000ffff677224 */ /* 0x000fce00078e009c */
.L_x_11226:
[----:B------:R-:W-:Y:S05]  /*4110*/  BSYNC B2 ;  /* 0x0000000000027941 */ /* 0x000fea0003800000 */
.L_x_11224:
        /* <DEDUP_REMOVED lines=16> */
.L_x_11230:
[----:B------:R-:W-:Y:S05]  /*4220*/  BSYNC B3 ;  /* 0x0000000000037941 */ /* 0x000fea0003800000 */
.L_x_11229:
        /* <DEDUP_REMOVED lines=42> */
[----:B------:R-:W-:-:S07]  /*44d0*/  LOP3.LUT R155, R97, R100, R139, 0x96, !PT ;  /* 0x00000064619b7212 */ /* 0x000fce00078e968b */
.L_x_11228:
[----:B------:R-:W-:Y:S05]  /*44e0*/  BSYNC B2 ;  /* 0x0000000000027941 */ /* 0x000fea0003800000 */
.L_x_11227:
        /* <DEDUP_REMOVED lines=11> */
.L_x_11223:
[----:B------:R-:W-:Y:S05]  /*45a0*/  BSYNC B1 ;  /* 0x0000000000017941 */ /* 0x000fea0003800000 */
.L_x_11222:
        /* <DEDUP_REMOVED lines=18> */
.L_x_11234:
[----:B------:R-:W-:-:S07]  /*46d0*/  IMAD.MOV.U32 R97, RZ, RZ, R156 ;  /* 0x000000ffff617224 */ /* 0x000fce00078e009c */
.L_x_11235:
[----:B------:R-:W-:Y:S05]  /*46e0*/  BSYNC B2 ;  /* 0x0000000000027941 */ /* 0x000fea0003800000 */
.L_x_11233:
        /* <DEDUP_REMOVED lines=16> */
.L_x_11239:
[----:B------:R-:W-:Y:S05]  /*47f0*/  BSYNC B3 ;  /* 0x0000000000037941 */ /* 0x000fea0003800000 */
.L_x_11238:
        /* <DEDUP_REMOVED lines=43> */
.L_x_11237:
[----:B------:R-:W-:Y:S05]  /*4ab0*/  BSYNC B2 ;  /* 0x0000000000027941 */ /* 0x000fea0003800000 */
.L_x_11236:
        /* <DEDUP_REMOVED lines=12> */
.L_x_11232:
[----:B------:R-:W-:Y:S05]  /*4b80*/  BSYNC B1 ;  /* 0x0000000000017941 */ /* 0x000fea0003800000 */
.L_x_11231:
        /* <DEDUP_REMOVED lines=18> */
.L_x_11243:
[----:B------:R-:W-:-:S07]  /*4cb0*/  IMAD.MOV.U32 R145, RZ, RZ, R156 ;  /* 0x000000ffff917224 */ /* 0x000fce00078e009c */
.L_x_11244:
[----:B------:R-:W-:Y:S05]  /*4cc0*/  BSYNC B2 ;  /* 0x0000000000027941 */ /* 0x000fea0003800000 */
.L_x_11242:
        /* <DEDUP_REMOVED lines=16> */
.L_x_11248:
[----:B------:R-:W-:Y:S05]  /*4dd0*/  BSYNC B3 ;  /* 0x0000000000037941 */ /* 0x000fea0003800000 */
.L_x_11247:
        /* <DEDUP_REMOVED lines=40> */
[----:B------:R-:W-:-:S03]  /*5060*/  LOP3.LUT R154, R157, R154, R140, 0x96, !PT ;  /* 0x0000009a9d9a7212 */ /* 0x000fc600078e968c */
[----:B------:R-:W-:Y:S01]  /*5070*/  IMAD.MOV.U32 R158, RZ, RZ, R98 ;  /* 0x000000ffff9e7224 */ /* 0x000fe200078e0062 */
[----:B------:R-:W-:-:S07]  /*5080*/  LOP3.LUT R155, R99, R102, R139, 0x96, !PT ;  /* 0x00000066639b7212 */ /* 0x000fce00078e968b */
.L_x_11246:
[----:B------:R-:W-:Y:S05]  /*5090*/  BSYNC B2 ;  /* 0x0000000000027941 */ /* 0x000fea0003800000 */
.L_x_11245:
        /* <DEDUP_REMOVED lines=11> */
.L_x_11241:
[----:B------:R-:W-:Y:S05]  /*5150*/  BSYNC B1 ;  /* 0x0000000000017941 */ /* 0x000fea0003800000 */
.L_x_11240:
        /* <DEDUP_REMOVED lines=18> */
.L_x_11252:
[----:B------:R-:W-:-:S07]  /*5280*/  MOV R99, R156 ;  /* 0x0000009c00637202 */ /* 0x000fce0000000f00 */
.L_x_11253:
[----:B------:R-:W-:Y:S05]  /*5290*/  BSYNC B2 ;  /* 0x0000000000027941 */ /* 0x000fea0003800000 */
.L_x_11251:
        /* <DEDUP_REMOVED lines=16> */
.L_x_11257:
[----:B------:R-:W-:Y:S05]  /*53a0*/  BSYNC B3 ;  /* 0x0000000000037941 */ /* 0x000fea0003800000 */
.L_x_11256:
        /* <DEDUP_REMOVED lines=43> */
.L_x_11255:
[----:B------:R-:W-:Y:S05]  /*5660*/  BSYNC B2 ;  /* 0x0000000000027941 */ /* 0x000fea0003800000 */
.L_x_11254:
        /* <DEDUP_REMOVED lines=12> */
.L_x_11250:
[----:B------:R-:W-:Y:S05]  /*5730*/  BSYNC B1 ;  /* 0x0000000000017941 */ /* 0x000fea0003800000 */
.L_x_11249:
        /* <DEDUP_REMOVED lines=18> */
.L_x_11261:
[----:B------:R-:W-:-:S07]  /*5860*/  IMAD.MOV.U32 R147, RZ, RZ, R156 ;  /* 0x000000ffff937224 */ /* 0x000fce00078e009c */
.L_x_11262:
[----:B------:R-:W-:Y:S05]  /*5870*/  BSYNC B2 ;  /* 0x0000000000027941 */ /* 0x000fea0003800000 */
.L_x_11260:
        /* <DEDUP_REMOVED lines=16> */
.L_x_11266:
[----:B------:R-:W-:Y:S05]  /*5980*/  BSYNC B3 ;  /* 0x0000000000037941 */ /* 0x000fea0003800000 */
.L_x_11265:
        /* <DEDUP_REMOVED lines=43> */
.L_x_11264:
[----:B------:R-:W-:Y:S05]  /*5c40*/  BSYNC B2 ;  /* 0x0000000000027941 */ /* 0x000fea0003800000 */
.L_x_11263:
        /* <DEDUP_REMOVED lines=11> */
.L_x_11259:
[----:B------:R-:W-:Y:S05]  /*5d00*/  BSYNC B1 ;  /* 0x0000000000017941 */ /* 0x000fea0003800000 */
.L_x_11258:
        /* <DEDUP_REMOVED lines=18> */
.L_x_11270:
[----:B------:R-:W-:-:S07]  /*5e30*/  MOV R101, R156 ;  /* 0x0000009c00657202 */ /* 0x000fce0000000f00 */
.L_x_11271:
[----:B------:R-:W-:Y:S05]  /*5e40*/  BSYNC B2 ;  /* 0x0000000000027941 */ /* 0x000fea0003800000 */
.L_x_11269:
        /* <DEDUP_REMOVED lines=16> */
.L_x_11275:
[----:B------:R-:W-:Y:S05]  /*5f50*/  BSYNC B3 ;  /* 0x0000000000037941 */ /* 0x000fea0003800000 */
.L_x_11274:
        /* <DEDUP_REMOVED lines=43> */
.L_x_11273:
[----:B------:R-:W-:Y:S05]  /*6210*/  BSYNC B2 ;  /* 0x0000000000027941 */ /* 0x000fea0003800000 */
.L_x_11272:
        /* <DEDUP_REMOVED lines=12> */
.L_x_11268:
[----:B------:R-:W-:Y:S05]  /*62e0*/  BSYNC B1 ;  /* 0x0000000000017941 */ /* 0x000fea0003800000 */
.L_x_11267:
        /* <DEDUP_REMOVED lines=18> */
.L_x_11279:
[----:B------:R-:W-:-:S07]  /*6410*/  IMAD.MOV.U32 R149, RZ, RZ, R156 ;  /* 0x000000ffff957224 */ /* 0x000fce00078e009c */
.L_x_11280:
[----:B------:R-:W-:Y:S05]  /*6420*/  BSYNC B2 ;  /* 0x0000000000027941 */ /* 0x000fea0003800000 */
.L_x_11278:
        /* <DEDUP_REMOVED lines=16> */
.L_x_11284:
[----:B------:R-:W-:Y:S05]  /*6530*/  BSYNC B3 ;  /* 0x0000000000037941 */ /* 0x000fea0003800000 */
.L_x_11283:
        /* <DEDUP_REMOVED lines=40> */
[----:B------:R-:W-:Y:S01]  /*67c0*/  IMAD.WIDE.U32 R156, R157, -0x326172a9, RZ ;  /* 0xcd9e8d579d9c7825 */ /* 0x000fe200078e00ff */
[----:B------:R-:W-:-:S04]  /*67d0*/  HFMA2.MMA R162, -RZ, RZ, 0, 0 ;  /* 0x00000000ffa27435 */ /* 0x000fc800000001ff */
[----:B------:R-:W-:-:S07]  /*67e0*/  LOP3.LUT R154, R157, R102, R140, 0x96, !PT ;  /* 0x000000669d9a7212 */ /* 0x000fce00078e968c */
.L_x_11282:
[----:B------:R-:W-:Y:S05]  /*67f0*/  BSYNC B2 ;  /* 0x0000000000027941 */ /* 0x000fea0003800000 */
.L_x_11281:
        /* <DEDUP_REMOVED lines=11> */
.L_x_11277:
[----:B------:R-:W-:Y:S05]  /*68b0*/  BSYNC B1 ;  /* 0x0000000000017941 */ /* 0x000fea0003800000 */
.L_x_11276:
        /* <DEDUP_REMOVED lines=18> */
.L_x_11288:
[----:B------:R-:W-:-:S07]  /*69e0*/  MOV R103, R156 ;  /* 0x0000009c00677202 */ /* 0x000fce0000000f00 */
.L_x_11289:
[----:B------:R-:W-:Y:S05]  /*69f0*/  BSYNC B2 ;  /* 0x0000000000027941 */ /* 0x000fea0003800000 */
.L_x_11287:
        /* <DEDUP_REMOVED lines=16> */
.L_x_11293:
[----:B------:R-:W-:Y:S05]  /*6b00*/  BSYNC B3 ;  /* 0x0000000000037941 */ /* 0x000fea0003800000 */
.L_x_11292:
        /* <DEDUP_REMOVED lines=40> */
[----:B------:R-:W-:Y:S01]  /*6d90*/  IMAD.MOV.U32 R157, RZ, RZ, RZ ;  /* 0x000000ffff9d7224 */ /* 0x000fe200078e00ff */
[----:B------:R-:W-:Y:S02]  /*6da0*/  LOP3.LUT R155, R163, R160, R139, 0x96, !PT ;  /* 0x000000a0a39b7212 */ /* 0x000fe400078e968b */
[----:B------:R-:W-:-:S07]  /*6db0*/  MOV R158, R162 ;  /* 0x000000a2009e7202 */ /* 0x000fce0000000f00 */
.L_x_11291:
[----:B------:R-:W-:Y:S05]  /*6dc0*/  BSYNC B2 ;  /* 0x0000000000027941 */ /* 0x000fea0003800000 */
.L_x_11290:
        /* <DEDUP_REMOVED lines=8> */
[----:B------:R-:W-:-:S05]  /*6e50*/  FSEL R150, R150, RZ, !P4 ;  /* 0x000000ff96967208 */ /* 0x000fca0006000000 */
[----:B------:R-:W-:Y:S01]  /*6e60*/  FMUL.FTZ R103, R47, R150 ;  /* 0x000000962f677220 */ /* 0x000fe20000410000 */
[----:B------:R-:W-:-:S03]  /*6e70*/  SEL R150, RZ, 0x1, P4 ;  /* 0x00000001ff967807 */ /* 0x000fc60002000000 */
[----:B------:R-:W-:-:S07]  /*6e80*/  @P3 FADD.FTZ R103, R79, R103 ;  /* 0x000000674f673221 */ /* 0x000fce0000010000 */
.L_x_11286:
[----:B------:R-:W-:Y:S05]  /*6e90*/  BSYNC B1 ;  /* 0x0000000000017941 */ /* 0x000fea0003800000 */
.L_x_11285:
        /* <DEDUP_REMOVED lines=26> */
.L_x_11295:
[----:B------:R-:W-:Y:S05]  /*7040*/  BSYNC B1 ;  /* 0x0000000000017941 */ /* 0x000fea0003800000 */
.L_x_11294:
[----:B------:R-:W-:Y:S01]  /*7050*/  VIADD R153, R153, 0x100 ;  /* 0x0000010099997836 */ /* 0x000fe20000000000 */
[----:B------:R-:W-:-:S07]  /*7060*/  IADD3 R115, R115, 0x100, RZ ;  /* 0x0000010073737810 */ /* 0x000fce0007ffe0ff */
.L_x_11221:
[----:B------:R-:W-:Y:S05]  /*7070*/  BSYNC B0 ;  /* 0x0000000000007941 */ /* 0x000fea0003800000 */
.L_x_11220:
[----:B------:R-:W-:Y:S04]  /*7080*/  BSSY B0, `(.L_x_11296) ;  /* 0x0000312000007945 */ /* 0x000fe80003800000 */
        /* <DEDUP_REMOVED lines=30> */
.L_x_11301:
[----:B------:R-:W-:-:S07]  /*7270*/  MOV R111, R156 ;  /* 0x0000009c006f7202 */ /* 0x000fce0000000f00 */
.L_x_11302:
[----:B------:R-:W-:Y:S05]  /*7280*/  BSYNC B2 ;  /* 0x0000000000027941 */ /* 0x000fea0003800000 */
.L_x_11300:
        /* <DEDUP_REMOVED lines=16> */
.L_x_11306:
[----:B------:R-:W-:Y:S05]  /*7390*/  BSYNC B3 ;  /* 0x0000000000037941 */ /* 0x000fea0003800000 */
.L_x_11305:
        /* <DEDUP_REMOVED lines=43> */
.L_x_11304:
[----:B------:R-:W-:Y:S05]  /*7650*/  BSYNC B2 ;  /* 0x0000000000027941 */ /* 0x000fea0003800000 */
.L_x_11303:
        /* <DEDUP_REMOVED lines=11> */
.L_x_11299:
[----:B------:R-:W-:Y:S05]  /*7710*/  BSYNC B1 ;  /* 0x0000000000017941 */ /* 0x000fea0003800000 */
.L_x_11298:
        /* <DEDUP_REMOVED lines=18> */
.L_x_11310:
[----:B------:R-:W-:-:S07]  /*7840*/  IMAD.MOV.U32 R105, RZ, RZ, R156 ;  /* 0x000000ffff697224 */ /* 0x000fce00078e009c */
.L_x_11311:
[----:B------:R-:W-:Y:S05]  /*7850*/  BSYNC B2 ;  /* 0x0000000000027941 */ /* 0x000fea0003800000 */
.L_x_11309:
        /* <DEDUP_REMOVED lines=16> */
.L_x_11315:
[----:B------:R-:W-:Y:S05]  /*7960*/  BSYNC B3 ;  /* 0x0000000000037941 */ /* 0x000fea0003800000 */
.L_x_11314:
        /* <DEDUP_REMOVED lines=43> */
.L_x_11313:
[----:B------:R-:W-:Y:S05]  /*7c20*/  BSYNC B2 ;  /* 0x0000000000027941 */ /* 0x000fea0003800000 */
.L_x_11312:
        /* <DEDUP_REMOVED lines=12> */
.L_x_11308:
[----:B------:R-:W-:Y:S05]  /*7cf0*/  BSYNC B1 ;  /* 0x0000000000017941 */ /* 0x000fea0003800000 */
.L_x_11307:
        /* <DEDUP_REMOVED lines=18> */
.L_x_11319:
[----:B------:R-:W-:-:S07]  /*7e20*/  MOV R113, R156 ;  /* 0x0000009c00717202 */ /* 0x000fce0000000f00 */
.L_x_11320:
[----:B------:R-:W-:Y:S05]  /*7e30*/  BSYNC B2 ;  /* 0x0000000000027941 */ /* 0x000fea0003800000 */
.L_x_11318:
        /* <DEDUP_REMOVED lines=16> */
.L_x_11324:
[----:B------:R-:W-:Y:S05]  /*7f40*/  BSYNC B3 ;  /* 0x0000000000037941 */ /* 0x000fea0003800000 */
.L_x_11323:
        /* <DEDUP_REMOVED lines=43> */
.L_x_11322:
[----:B------:R-:W-:Y:S05]  /*8200*/  BSYNC B2 ;  /* 0x0000000000027941 */ /* 0x000fea0003800000 */
.L_x_11321:
        /* <DEDUP_REMOVED lines=11> */
.L_x_11317:
[----:B------:R-:W-:Y:S05]  /*82c0*/  BSYNC B1 ;  /* 0x0000000000017941 */ /* 0x000fea0003800000 */
.L_x_11316:
        /* <DEDUP_REMOVED lines=18> */
.L_x_11328:
[----:B------:R-:W-:-:S07]  /*83f0*/  IMAD.MOV.U32 R107, RZ, RZ, R156 ;  /* 0x000000ffff6b7224 */ /* 0x000fce00078e009c */
.L_x_11329:
[----:B------:R-:W-:Y:S05]  /*8400*/  BSYNC B2 ;  /* 0x0000000000027941 */ /* 0x000fea0003800000 */
.L_x_11327:
        /* <DEDUP_REMOVED lines=16> */
.L_x_11333:
[----:B------:R-:W-:Y:S05]  /*8510*/  BSYNC B3 ;  /* 0x0000000000037941 */ /* 0x000fea0003800000 */
.L_x_11332:
        /* <DEDUP_REMOVED lines=42> */
[----:B------:R-:W-:-:S11]  /*87c0*/  HFMA2.MMA R109, -RZ, RZ, 0, 0 ;  /* 0x00000000ff6d7435 */ /* 0x000fd600000001ff */
.L_x_11331:
[----:B------:R-:W-:Y:S05]  /*87d0*/  BSYNC B2 ;  /* 0x0000000000027941 */ /* 0x000fea0003800000 */
.L_x_11330:
        /* <DEDUP_REMOVED lines=12> */
.L_x_11326:
[----:B------:R-:W-:Y:S05]  /*88a0*/  BSYNC B1 ;  /* 0x0000000000017941 */ /* 0x000fea0003800000 */
.L_x_11325:
        /* <DEDUP_REMOVED lines=18> */
.L_x_11337:
[----:B------:R-:W-:-:S07]  /*89d0*/  MOV R113, R156 ;  /* 0x0000009c00717202 */ /* 0x000fce0000000f00 */
.L_x_11338:
[----:B------:R-:W-:Y:S05]  /*89e0*/  BSYNC B2 ;  /* 0x0000000000027941 */ /* 0x000fea0003800000 */
.L_x_11336:
        /* <DEDUP_REMOVED lines=16> */
.L_x_11342:
[----:B------:R-:W-:Y:S05]  /*8af0*/  BSYNC B3 ;  /* 0x0000000000037941 */ /* 0x000fea0003800000 */
.L_x_11341:
        /* <DEDUP_REMOVED lines=40> */
[----:B------:R-:W-:-:S05]  /*8d80*/  IMAD.WIDE.U32 R108, R108, -0x2daee0ad, RZ ;  /* 0xd2511f536c6c7825 */ /* 0x000fca00078e00ff */
[----:B------:R-:W-:Y:S02]  /*8d90*/  LOP3.LUT R155, R109, R162, R139, 0x96, !PT ;  /* 0x000000a26d9b7212 */ /* 0x000fe400078e968b */
[----:B------:R-:W-:-:S07]  /*8da0*/  MOV R158, R108 ;  /* 0x0000006c009e7202 */ /* 0x000fce0000000f00 */
.L_x_11340:
[----:B------:R-:W-:Y:S05]  /*8db0*/  BSYNC B2 ;  /* 0x0000000000027941 */ /* 0x000fea0003800000 */
.L_x_11339:
        /* <DEDUP_REMOVED lines=11> */
.L_x_11335:
[----:B------:R-:W-:Y:S05]  /*8e70*/  BSYNC B1 ;  /* 0x0000000000017941 */ /* 0x000fea0003800000 */
.L_x_11334:
        /* <DEDUP_REMOVED lines=18> */
.L_x_11346:
[----:B------:R-:W-:-:S07]  /*8fa0*/  IMAD.MOV.U32 R109, RZ, RZ, R156 ;  /* 0x000000ffff6d7224 */ /* 0x000fce00078e009c */
.L_x_11347:
[----:B------:R-:W-:Y:S05]  /*8fb0*/  BSYNC B2 ;  /* 0x0000000000027941 */ /* 0x000fea0003800000 */
.L_x_11345:
        /* <DEDUP_REMOVED lines=16> */
.L_x_11351:
[----:B------:R-:W-:Y:S05]  /*90c0*/  BSYNC B3 ;  /* 0x0000000000037941 */ /* 0x000fea0003800000 */
.L_x_11350:
        /* <DEDUP_REMOVED lines=43> */
.L_x_11349:
[----:B------:R-:W-:Y:S05]  /*9380*/  BSYNC B2 ;  /* 0x0000000000027941 */ /* 0x000fea0003800000 */
.L_x_11348:
        /* <DEDUP_REMOVED lines=12> */
.L_x_11344:
[----:B------:R-:W-:Y:S05]  /*9450*/  BSYNC B1 ;  /* 0x0000000000017941 */ /* 0x000fea0003800000 */
.L_x_11343:
        /* <DEDUP_REMOVED lines=18> */
.L_x_11355:
[----:B------:R-:W-:-:S07]  /*9580*/  MOV R149, R156 ;  /* 0x0000009c00957202 */ /* 0x000fce0000000f00 */
.L_x_11356:
[----:B------:R-:W-:Y:S05]  /*9590*/  BSYNC B2 ;  /* 0x0000000000027941 */ /* 0x000fea0003800000 */
.L_x_11354:
        /* <DEDUP_REMOVED lines=16> */
.L_x_11360:
[----:B------:R-:W-:Y:S05]  /*96a0*/  BSYNC B3 ;  /* 0x0000000000037941 */ /* 0x000fea0003800000 */
.L_x_11359:
        /* <DEDUP_REMOVED lines=41> */
[----:B------:R-:W-:Y:S02]  /*9940*/  LOP3.LUT R155, R111, R162, R139, 0x96, !PT ;  /* 0x000000a26f9b7212 */ /* 0x000fe400078e968b */
[----:B------:R-:W-:-:S07]  /*9950*/  MOV R158, R110 ;  /* 0x0000006e009e7202 */ /* 0x000fce0000000f00 */
.L_x_11358:
[----:B------:R-:W-:Y:S05]  /*9960*/  BSYNC B2 ;  /* 0x0000000000027941 */ /* 0x000fea0003800000 */
.L_x_11357:
        /* <DEDUP_REMOVED lines=11> */
.L_x_11353:
[----:B------:R-:W-:Y:S05]  /*9a20*/  BSYNC B1 ;  /* 0x0000000000017941 */ /* 0x000fea0003800000 */
.L_x_11352:
        /* <DEDUP_REMOVED lines=18> */
.L_x_11364:
[----:B------:R-:W-:-:S07]  /*9b50*/  IMAD.MOV.U32 R111, RZ, RZ, R156 ;  /* 0x000000ffff6f7224 */ /* 0x000fce00078e009c */
.L_x_11365:
[----:B------:R-:W-:Y:S05]  /*9b60*/  BSYNC B2 ;  /* 0x0000000000027941 */ /* 0x000fea0003800000 */
.L_x_11363:
        /* <DEDUP_REMOVED lines=16> */
.L_x_11369:
[----:B------:R-:W-:Y:S05]  /*9c70*/  BSYNC B3 ;  /* 0x0000000000037941 */ /* 0x000fea0003800000 */
.L_x_11368:
        /* <DEDUP_REMOVED lines=43> */
.L_x_11367:
[----:B------:R-:W-:Y:S05]  /*9f30*/  BSYNC B2 ;  /* 0x0000000000027941 */ /* 0x000fea0003800000 */
.L_x_11366:
[----:B------:R-:W-:Y:S01]  /*9f40*/  PRMT R113, R83, 0x7632, R113 ;  /* 0x0000763253717816 */ /* 0x000fe20000000071 */
[----:B------:R-:W-:Y:S01]  /*9f50*/  IMAD.MOV.U32 R150, RZ, RZ, 0x2f800000 ;  /* 0x2f800000ff967424 */ /* 0x000fe200078e00ff */
[----:B------:R-:W-:Y:S02]  /*9f60*/  I2FP.F32.U32 R111, R111 ;  /* 0x0000006f006f7245 */ /* 0x000fe40000201000 */
[----:B------:R-:W-:-:S03]  /*9f70*/  SHF.L.U32 R113, R113, 0x10, RZ ;  /* 0x0000001071717819 */ /* 0x000fc600000006ff */
        /* <DEDUP_REMOVED lines=8> */
.L_x_11362:
[----:B------:R-:W-:Y:S05]  /*a000*/  BSYNC B1 ;  /* 0x0000000000017941 */ /* 0x000fea0003800000 */
.L_x_11361:
[----:B------:R-:W0:Y:S02]  /*a010*/  LDC.64 R160, c[0x0][0x238] ;  /* 0x00008e00ffa07b82 */ /* 0x000e240000000a00 */
[----:B0-----:R-:W-:-:S05]  /*a020*/  IMAD.WIDE.U32 R160, R153, 0x20, R160 ;  /* 0x0000002099a07825 */ /* 0x001fca00078e00a0 */
[----:B------:R3:W-:Y:S04]  /*a030*/  STG.E.128 desc[UR4][R160.64], R104 ;  /* 0x00000068a0007986 */ /* 0x0007e8000c101d04 */
[----:B------:R3:W-:Y:S01]  /*a040*/  STG.E.128 desc[UR4][R160.64+0x10], R108 ;  /* 0x0000106ca0007986 */ /* 0x0007e2000c101d04 */
[----:B------:R-:W-:Y:S05]  /*a050*/  @!P2 BRA `(.L_x_11297) ;  /* 0x000000000050a947 */ /* 0x000fea0003800000 */
[----:B------:R-:W-:Y:S01]  /*a060*/  IMAD.U32 R113, R149, 0x10000, RZ ;  /* 0x0001000095717824 */ /* 0x000fe200078e00ff */
[----:B---3--:R-:W-:Y:S02]  /*a070*/  LOP3.LUT R161, R146, 0xff, RZ, 0xc0, !PT ;  /* 0x000000ff92a17812 */ /* 0x008fe400078ec0ff */
        /* <DEDUP_REMOVED lines=9> */
[----:B------:R-:W-:Y:S01]  /*a110*/  LOP3.LUT R113, R160, 0xff, R147, 0xf8, !PT ;  /* 0x000000ffa0717812 */ /* 0x000fe200078ef893 */
        /* <DEDUP_REMOVED lines=8> */
.L_x_11297:
[----:B------:R-:W-:Y:S05]  /*a1a0*/  BSYNC B0 ;  /* 0x0000000000007941 */ /* 0x000fea0003800000 */
.L_x_11296:
[----:B0-234-:R-:W-:Y:S01]  /*a1b0*/  FADD.FTZ R160, RZ, R88 ;  /* 0x00000058ffa07221 */ /* 0x01dfe20000010000 */
[C---:B------:R-:W-:Y:S01]  /*a1c0*/  ISETP.GT.U32.AND P2, PT, R129.reuse, 0x1ff, PT ;  /* 0x000001ff8100780c */ /* 0x040fe20003f44070 */
[----:B------:R-:W-:Y:S01]  /*a1d0*/  UMOV UR12, 0xffffffff ;  /* 0xffffffff000c7882 */ /* 0x000fe20000000000 */
[----:B------:R-:W-:Y:S01]  /*a1e0*/  ISETP.GT.U32.AND P3, PT, R129, 0x2ff, PT ;  /* 0x000002ff8100780c */ /* 0x000fe20003f64070 */
[----:B------:R-:W-:Y:S01]  /*a1f0*/  FADD.FTZ R113, R89, R160 ;  /* 0x000000a059717221 */ /* 0x000fe20000010000 */
[----:B------:R-:W-:Y:S02]  /*a200*/  LOP3.LUT P4, RZ, R0, 0xff, RZ, 0xc0, !PT ;  /* 0x000000ff00ff7812 */ /* 0x000fe4000788c0ff */
        /* <DEDUP_REMOVED lines=24> */
[----:B------:R-:W-:-:S03]  /*a390*/  LOP3.LUT R113, R115, 0x7fffff8, RZ, 0xc0, !PT ;  /* 0x07fffff873717812 */ /* 0x000fc600078ec0ff */
[----:B------:R-:W-:Y:S01]  /*a3a0*/  @P3 FADD.FTZ R153, R111, R0 ;  /* 0x000000006f993221 */ /* 0x000fe20000010000 */
        /* <DEDUP_REMOVED lines=71> */
.L_x_11388:
[----:B------:R-:W3:Y:S01]  /*a820*/  @!P5 S2R R162, SR_CgaCtaId ;  /* 0x0000000000a2d919 */ /* 0x000ee20000008800 */
[----:B------:R-:W-:Y:S01]  /*a830*/  LOP3.LUT R0, R115, 0x7, RZ, 0xc0, !PT ;  /* 0x0000000773007812 */ /* 0x000fe200078ec0ff */
[----:B--2---:R-:W-:Y:S01]  /*a840*/  FADD.FTZ R161, R164, R163 ;  /* 0x000000a3a4a17221 */ /* 0x004fe20000010000 */
[----:B------:R-:W-:Y:S01]  /*a850*/  @!P5 MOV R115, 0x400 ;  /* 0x000004000073d802 */ /* 0x000fe20000000f00 */
[----:B------:R-:W-:Y:S05]  /*a860*/  WARPSYNC.ALL ;  /* 0x0000000000007948 */ /* 0x000fea0003800000 */
[----:B---3--:R-:W-:Y:S01]  /*a870*/  @!P5 LEA R162, R162, R115, 0x18 ;  /* 0x00000073a2a2d211 */ /* 0x008fe200078ec0ff */
[----:B------:R-:W-:-:S05]  /*a880*/  @!P5 IMAD.IADD R115, R113, 0x1, R0 ;  /* 0x000000017173d824 */ /* 0x000fca00078e0200 */
[----:B------:R-:W-:Y:S02]  /*a890*/  @!P5 LEA R115, R115, R162, 0x3 ;  /* 0x000000a27373d211 */ /* 0x000fe400078e18ff */
[----:B------:R-:W-:-:S03]  /*a8a0*/  LOP3.LUT R162, R117, 0x1f, RZ, 0xc0, !PT ;  /* 0x0000001f75a27812 */ /* 0x000fc600078ec0ff */
[----:B------:R2:W-:Y:S01]  /*a8b0*/  @!P5 STS.64 [R115], R160 ;  /* 0x000000a07300d388 */ /* 0x0005e20000000a00 */
[----:B------:R-:W-:-:S13]  /*a8c0*/  ISETP.GT.U32.AND P2, PT, R162, 0x7, PT ;  /* 0x00000007a200780c */ /* 0x000fda0003f44070 */
[----:B--2---:R-:W2:Y:S01]  /*a8d0*/  @!P2 S2R R160, SR_CgaCtaId ;  /* 0x0000000000a0a919 */ /* 0x004ea20000008800 */
[----:B------:R-:W-:Y:S01]  /*a8e0*/  @!P2 MOV R115, 0x400 ;  /* 0x000004000073a802 */ /* 0x000fe20000000f00 */
[----:B------:R-:W-:Y:S01]  /*a8f0*/  @!P2 IMAD.IADD R113, R113, 0x1, R162 ;  /* 0x000000017171a824 */ /* 0x000fe200078e02a2 */
[----:B------:R-:W-:Y:S01]  /*a900*/  BAR.SYNC.DEFER_BLOCKING 0x0 ;  /* 0x0000000000007b1d */ /* 0x000fe20000010000 */
[----:B------:R-:W-:-:S05]  /*a910*/  ISETP.NE.AND P6, PT, R166, RZ, PT ;  /* 0x000000ffa600720c */ /* 0x000fca0003fc5270 */
[----:B------:R-:W-:Y:S01]  /*a920*/  BSSY B0, `(.L_x_11371) ;  /* 0x00000b9000007945 */ /* 0x000fe20003800000 */
[----:B--2---:R-:W-:-:S04]  /*a930*/  @!P2 LEA R160, R160, R115, 0x18 ;  /* 0x00000073a0a0a211 */ /* 0x004fc800078ec0ff */
[----:B------:R-:W-:Y:S02]  /*a940*/  @!P2 LEA R115, R113, R160, 0x3 ;  /* 0x000000a07173a211 */ /* 0x000fe400078e18ff */
[----:B------:R-:W-:Y:S01]  /*a950*/  CS2R R160, SRZ ;  /* 0x0000000000a07805 */ /* 0x000fe2000001ff00 */
[----:B------:R-:W-:Y:S01]  /*a960*/  IMAD.MOV.U32 R113, RZ, RZ, RZ ;  /* 0x000000ffff717224 */ /* 0x000fe200078e00ff */
[----:B------:R-:W-:-:S04]  /*a970*/  @!P2 MOV R113, R142 ;  /* 0x0000008e0071a202 */ /* 0x000fc80000000f00 */
[----:B------:R-:W-:Y:S01]  /*a980*/  @!P2 LDS.64 R160, [R115] ;  /* 0x0000000073a0a984 */ /* 0x000fe20000000a00 */
[----:B------:R-:W-:Y:S02]  /*a990*/  LOP3.LUT P2, RZ, R0, 0x1f, R117, 0xf8, !PT ;  /* 0x0000001f00ff7812 */ /* 0x000fe4000784f875 */
[----:B------:R-:W-:Y:S01]  /*a9a0*/  I2FP.F32.S32 R165, R113 ;  /* 0x0000007100a57245 */ /* 0x000fe20000201400 */
[----:B------:R-:W2:Y:S02]  /*a9b0*/  SHFL.DOWN PT, R162, R113, 0x4, 0x1f ;  /* 0x08801f0071a27f89 */ /* 0x000ea400000e0000 */
[----:B--2---:R-:W-:Y:S01]  /*a9c0*/  IMAD.IADD R163, R162, 0x1, R113 ;  /* 0x00000001a2a37824 */ /* 0x004fe200078e0271 */
[----:B------:R-:W-:Y:S01]  /*a9d0*/  I2FP.F32.S32 R162, R162 ;  /* 0x000000a200a27245 */ /* 0x000fe20000201400 */
[----:B------:R-:W2:Y:S02]  /*a9e0*/  SHFL.DOWN PT, R153, R160, 0x4, 0x1f ;  /* 0x08801f00a0997f89 */ /* 0x000ea400000e0000 */
[----:B--2---:R-:W-:-:S04]  /*a9f0*/  FADD.FTZ R0, -R153, R160 ;  /* 0x000000a099007221 */ /* 0x004fc80000010100 */
[----:B------:R-:W-:-:S04]  /*aa00*/  FMUL.FTZ R0, R0, R0 ;  /* 0x0000000000007220 */ /* 0x000fc80000410000 */
[----:B------:R-:W-:-:S04]  /*aa10*/  FMUL.FTZ R0, R0, R165 ;  /* 0x000000a500007220 */ /* 0x000fc80000410000 */
[-C--:B------:R-:W-:Y:S01]  /*aa20*/  FMUL.FTZ R115, R0, R162.reuse ;  /* 0x000000a200737220 */ /* 0x080fe20000410000 */
[----:B------:R-:W-:Y:S01]  /*aa30*/  FMUL.FTZ R162, R153, R162 ;  /* 0x000000a299a27220 */ /* 0x000fe20000410000 */
[----:B------:R-:W2:Y:S03]  /*aa40*/  SHFL.DOWN PT, R0, R161, 0x4, 0x1f ;  /* 0x08801f00a1007f89 */ /* 0x000ea600000e0000 */
[----:B------:R-:W-:Y:S01]  /*aa50*/  FFMA.FTZ R162, R165, R160, R162 ;  /* 0x000000a0a5a27223 */ /* 0x000fe200000100a2 */
        /* <DEDUP_REMOVED lines=9> */
[-C--:B------:R-:W-:Y:S02]  /*aaf0*/  IADD3 R113, R163, R160.reuse, RZ ;  /* 0x000000a0a3717210 */ /* 0x080fe40007ffe0ff */
[----:B------:R-:W-:Y:S01]  /*ab00*/  I2FP.F32.S32 R160, R160 ;  /* 0x000000a000a07245 */ /* 0x000fe20000201400 */
[----:B------:R-:W-:-:S04]  /*ab10*/  FMUL.FTZ R165, R0, R165 ;  /* 0x000000a500a57220 */ /* 0x000fc80000410000 */
[-C--:B------:R-:W-:Y:S01]  /*ab20*/  FMUL.FTZ R161, R162, R160.reuse ;  /* 0x000000a0a2a17220 */ /* 0x080fe20000410000 */
[----:B------:R-:W-:-:S03]  /*ab30*/  FMUL.FTZ R165, R165, R160 ;  /* 0x000000a0a5a57220 */ /* 0x000fc60000410000 */
[----:B------:R-:W-:Y:S02]  /*ab40*/  FFMA.FTZ R162, R0, R153, R161 ;  /* 0x0000009900a27223 */ /* 0x000fe400000100a1 */
[----:B------:R-:W2:Y:S02]  /*ab50*/  SHFL.DOWN PT, R0, R115, 0x2, 0x1f ;  /* 0x08401f0073007f89 */ /* 0x000ea400000e0000 */
[----:B--2---:R-:W-:Y:S01]  /*ab60*/  FADD.FTZ R160, R115, R0 ;  /* 0x0000000073a07221 */ /* 0x004fe20000010000 */
[----:B------:R-:W-:-:S04]  /*ab70*/  I2FP.F32.S32 R0, R113 ;  /* 0x0000007100007245 */ /* 0x000fc80000201400 */
[----:B------:R-:W2:Y:S02]  /*ab80*/  MUFU.RCP R153, R0 ;  /* 0x0000000000997308 */ /* 0x000ea40000001000 */
[C---:B--2---:R-:W-:Y:S01]  /*ab90*/  FMUL.FTZ R161, R153.reuse, R162 ;  /* 0x000000a299a17220 */ /* 0x044fe20000410000 */
[----:B------:R-:W-:Y:S01]  /*aba0*/  FFMA.FTZ R160, R153, R165, R160 ;  /* 0x000000a599a07223 */ /* 0x000fe200000100a0 */
[----:B------:R-:W-:Y:S04]  /*abb0*/  SHFL.DOWN PT, R162, R113, 0x1, 0x1f ;  /* 0x08201f0071a27f89 */ /* 0x000fe800000e0000 */
[----:B0-----:R-:W0:Y:S02]  /*abc0*/  SHFL.DOWN PT, R164, R161, 0x1, 0x1f ;  /* 0x08201f00a1a47f89 */ /* 0x001e2400000e0000 */
[----:B0-----:R-:W-:-:S04]  /*abd0*/  FADD.FTZ R153, R161, -R164 ;  /* 0x800000a4a1997221 */ /* 0x001fc80000010000 */
[----:B------:R-:W-:Y:S01]  /*abe0*/  FMUL.FTZ R163, R153, R153 ;  /* 0x0000009999a37220 */ /* 0x000fe20000410000 */
[----:B------:R-:W-:Y:S01]  /*abf0*/  IMAD.IADD R153, R113, 0x1, R162 ;  /* 0x0000000171997824 */ /* 0x000fe200078e02a2 */
[----:B------:R-:W-:Y:S01]  /*ac00*/  I2FP.F32.S32 R162, R162 ;  /* 0x000000a200a27245 */ /* 0x000fe20000201400 */
[----:B------:R-:W0:Y:S01]  /*ac10*/  LDC R113, c[0x0][0x2d8] ;  /* 0x0000b600ff717b82 */ /* 0x000e220000000800 */
[----:B------:R-:W-:Y:S02]  /*ac20*/  FMUL.FTZ R163, R0, R163 ;  /* 0x000000a300a37220 */ /* 0x000fe40000410000 */
[----:B------:R-:W-:Y:S01]  /*ac30*/  I2FP.F32.S32 R153, R153 ;  /* 0x0000009900997245 */ /* 0x000fe20000201400 */
[-C--:B------:R-:W-:Y:S01]  /*ac40*/  FMUL.FTZ R115, R164, R162.reuse ;  /* 0x000000a2a4737220 */ /* 0x080fe20000410000 */
[----:B------:R-:W-:-:S03]  /*ac50*/  FMUL.FTZ R163, R163, R162 ;  /* 0x000000a2a3a37220 */ /* 0x000fc60000410000 */
[----:B------:R-:W-:Y:S01]  /*ac60*/  FFMA.FTZ R162, R0, R161, R115 ;  /* 0x000000a100a27223 */ /* 0x000fe20000010073 */
[----:B------:R-:W2:Y:S01]  /*ac70*/  MUFU.RCP R153, R153 ;  /* 0x0000009900997308 */ /* 0x000ea20000001000 */
[----:B------:R-:W3:Y:S01]  /*ac80*/  SHFL.DOWN PT, R115, R160, 0x1, 0x1f ;  /* 0x08201f00a0737f89 */ /* 0x000ee200000e0000 */
[----:B------:R-:W4:Y:S01]  /*ac90*/  @!P2 LDC.64 R164, c[0x0][0x258] ;  /* 0x00009600ffa4ab82 */ /* 0x000f220000000a00 */
[----:B--2---:R-:W-:-:S05]  /*aca0*/  FMUL.FTZ R162, R153, R162 ;  /* 0x000000a299a27220 */ /* 0x004fca0000410000 */
[----:B------:R-:W2:Y:S01]  /*acb0*/  SHFL.IDX PT, R167, R162, RZ, 0x1f ;  /* 0x00001fffa2a77589 */ /* 0x000ea200000e0000 */
[----:B---3--:R-:W-:-:S04]  /*acc0*/  FADD.FTZ R0, R160, R115 ;  /* 0x00000073a0007221 */ /* 0x008fc80000010000 */
[----:B------:R-:W-:-:S06]  /*acd0*/  FFMA.FTZ R0, R153, R163, R0 ;  /* 0x000000a399007223 */ /* 0x000fcc0000010000 */
[----:B------:R-:W0:Y:S01]  /*ace0*/  SHFL.IDX PT, R0, R0, RZ, 0x1f ;  /* 0x00001fff00007589 */ /* 0x000e2200000e0000 */
[----:B--2---:R-:W-:-:S05]  /*acf0*/  FMUL.FTZ R115, R167, R167 ;  /* 0x000000a7a7737220 */ /* 0x004fca0000410000 */
[----:B------:R-:W-:Y:S01]  /*ad00*/  FSEL R160, R115, RZ, P6 ;  /* 0x000000ff73a07208 */ /* 0x000fe20003000000 */
[----:B0-----:R-:W-:-:S04]  /*ad10*/  FFMA.FTZ R113, R0, UR6, R113 ;  /* 0x0000000600717c23 */ /* 0x001fc80008010071 */
[----:B------:R-:W-:Y:S02]  /*ad20*/  FADD.FTZ R113, R113, R160 ;  /* 0x000000a071717221 */ /* 0x000fe40000010000 */
[----:B------:R-:W0:Y:S02]  /*ad30*/  @!P2 LDC.64 R160, c[0x0][0x250] ;  /* 0x00009400ffa0ab82 */ /* 0x000e240000000a00 */
[----:B------:R-:W2:Y:S01]  /*ad40*/  MUFU.RSQ R169, R113 ;  /* 0x0000007100a97308 */ /* 0x000ea20000001400 */
[----:B0-----:R-:W-:-:S04]  /*ad50*/  @!P2 LEA R160, P3, R133, R160, 0x2 ;  /* 0x000000a085a0a211 */ /* 0x001fc800078610ff */
[C---:B------:R-:W-:Y:S02]  /*ad60*/  @!P2 LEA.HI.X R161, R133.reuse, R161, R152, 0x2, P3 ;  /* 0x000000a185a1a211 */ /* 0x040fe400018f1498 */
[----:B----4-:R-:W-:-:S03]  /*ad70*/  @!P2 LEA R162, P3, R133, R164, 0x2 ;  /* 0x000000a485a2a211 */ /* 0x010fc600078610ff */
[----:B------:R0:W-:Y:S01]  /*ad80*/  @!P2 STG.E desc[UR4][R160.64], R167 ;  /* 0x000000a7a000a986 */ /* 0x0001e2000c101904 */
[----:B------:R-:W-:-:S05]  /*ad90*/  @!P2 LEA.HI.X R163, R133, R165, R152, 0x2, P3 ;  /* 0x000000a585a3a211 */ /* 0x000fca00018f1498 */
[----:B--2---:R0:W-:Y:S01]  /*ada0*/  @!P2 STG.E desc[UR4][R162.64], R169 ;  /* 0x000000a9a200a986 */ /* 0x0041e2000c101904 */
[----:B-----5:R-:W-:-:S13]  /*adb0*/  ISETP.GE.AND P2, PT, R112, 0x1, PT ;  /* 0x000000017000780c */ /* 0x020fda0003f46270 */
[----:B0-----:R-:W-:Y:S05]  /*adc0*/  @!P2 BRA `(.L_x_11372) ;  /* 0x0000000400b8a947 */ /* 0x001fea0003800000 */
        /* <DEDUP_REMOVED lines=21> */
[----:B------:R-:W-:Y:S01]  /*af20*/  FMUL.FTZ R152, R169, R152 ;  /* 0x00000098a9987220 */ /* 0x000fe20000410000 */
[----:B------:R-:W-:Y:S01]  /*af30*/  FFMA.FTZ R113, R13, R0, R5 ;  /* 0x000000000d717223 */ /* 0x000fe20000010005 */
[----:B------:R-:W-:-:S02]  /*af40*/  FADD.FTZ R0, R92, -R164 ;  /* 0x800000a45c007221 */ /* 0x000fc40000010000 */
[----:B------:R-:W-:Y:S02]  /*af50*/  FFMA.FTZ R152, R19, R152, R11 ;  /* 0x0000009813987223 */ /* 0x000fe4000001000b */
[----:B------:R-:W-:Y:S02]  /*af60*/  F2FP.BF16.F32.PACK_AB R112, R113, R112 ;  /* 0x000000707170723e */ /* 0x000fe400000010ff */
[----:B------:R-:W-:Y:S01]  /*af70*/  F2FP.BF16.F32.PACK_AB R113, R114, R115 ;  /* 0x000000737271723e */ /* 0x000fe200000010ff */
[----:B------:R-:W-:Y:S01]  /*af80*/  FMUL.FTZ R115, R169, R0 ;  /* 0x00000000a9737220 */ /* 0x000fe20000410000 */
[--C-:B------:R-:W-:Y:S01]  /*af90*/  FADD.FTZ R0, R93, -R164.reuse ;  /* 0x800000a45d007221 */ /* 0x100fe20000010000 */
[----:B------:R-:W-:-:S03]  /*afa0*/  FADD.FTZ R114, R94, -R164 ;  /* 0x800000a45e727221 */ /* 0x000fc60000010000 */
[C---:B------:R-:W-:Y:S01]  /*afb0*/  FMUL.FTZ R0, R169.reuse, R0 ;  /* 0x00000000a9007220 */ /* 0x040fe20000410000 */
[----:B------:R-:W-:Y:S01]  /*afc0*/  FMUL.FTZ R153, R169, R114 ;  /* 0x00000072a9997220 */ /* 0x000fe20000410000 */
[----:B------:R-:W-:Y:S02]  /*afd0*/  FFMA.FTZ R114, R16, R115, R8 ;  /* 0x0000007310727223 */ /* 0x000fe40000010008 */
[----:B------:R-:W-:Y:S01]  /*afe0*/  FFMA.FTZ R115, R17, R0, R9 ;  /* 0x0000000011737223 */ /* 0x000fe20000010009 */
[----:B------:R-:W-:-:S04]  /*aff0*/  FFMA.FTZ R153, R18, R153, R10 ;  /* 0x0000009912997223 */ /* 0x000fc8000001000a */
[----:B------:R-:W-:Y:S02]  /*b000*/  F2FP.BF16.F32.PACK_AB R114, R115, R114 ;  /* 0x000000727372723e */ /* 0x000fe400000010ff */
[----:B------:R-:W-:Y:S02]  /*b010*/  F2FP.BF16.F32.PACK_AB R115, R152, R153 ;  /* 0x000000999873723e */ /* 0x000fe400000010ff */
[----:B------:R-:W0:Y:S02]  /*b020*/  LDC.64 R152, c[0x0][0x2b8] ;  /* 0x0000ae00ff987b82 */ /* 0x000e240000000a00 */
[----:B0-----:R-:W-:-:S04]  /*b030*/  IMAD.WIDE.U32 R152, R161, 0x10, R152 ;  /* 0x00000010a1987825 */ /* 0x001fc800078e0098 */
[----:B------:R-:W-:Y:S01]  /*b040*/  VIADD R161, R161, 0x100 ;  /* 0x00000100a1a17836 */ /* 0x000fe20000000000 */
[----:B------:R0:W-:Y:S06]  /*b050*/  STG.E.128 desc[UR4][R152.64], R112 ;  /* 0x0000007098007986 */ /* 0x0001ec000c101d04 */
.L_x_11374:
[----:B------:R-:W-:Y:S05]  /*b060*/  BSYNC B1 ;  /* 0x0000000000017941 */ /* 0x000fea0003800000 */
.L_x_11373:
[----:B------:R-:W-:Y:S01]  /*b070*/  ISETP.NE.AND P2, PT, R159, RZ, PT ;  /* 0x000000ff9f00720c */ /* 0x000fe20003f45270 */
[----:B------:R-:W-:-:S12]  /*b080*/  BSSY B1, `(.L_x_11375) ;  /* 0x0000022000017945 */ /* 0x000fd80003800000 */
[----:B------:R-:W-:Y:S05]  /*b090*/  @!P2 BRA `(.L_x_11376) ;  /* 0x000000000080a947 */ /* 0x000fea0003800000 */
[--C-:B------:R-:W-:Y:S01]  /*b0a0*/  FADD.FTZ R0, R96, -R164.reuse ;  /* 0x800000a460007221 */ /* 0x100fe20000010000 */
[--C-:B0-----:R-:W-:Y:S01]  /*b0b0*/  FADD.FTZ R112, R98, -R164.reuse ;  /* 0x800000a462707221 */ /* 0x101fe20000010000 */
        /* <DEDUP_REMOVED lines=27> */
[C---:B0-----:R-:W-:Y:S01]  /*b270*/  IMAD.WIDE.U32 R152, R161.reuse, 0x10, R152 ;  /* 0x00000010a1987825 */ /* 0x041fe200078e0098 */
[----:B------:R-:W-:-:S04]  /*b280*/  IADD3 R161, R161, 0x100, RZ ;  /* 0x00000100a1a17810 */ /* 0x000fc80007ffe0ff */
[----:B------:R2:W-:Y:S03]  /*b290*/  STG.E.128 desc[UR4][R152.64], R112 ;  /* 0x0000007098007986 */ /* 0x0005e6000c101d04 */
.L_x_11376:
[----:B------:R-:W-:Y:S05]  /*b2a0*/  BSYNC B1 ;  /* 0x0000000000017941 */ /* 0x000fea0003800000 */
.L_x_11375:
[----:B------:R-:W-:Y:S05]  /*b2b0*/  @!P0 BRA `(.L_x_11372) ;  /* 0x00000000007c8947 */ /* 0x000fea0003800000 */
[--C-:B------:R-:W-:Y:S01]  /*b2c0*/  FADD.FTZ R0, R104, -R164.reuse ;  /* 0x800000a468007221 */ /* 0x100fe20000010000 */
[--C-:B0-2---:R-:W-:Y:S01]  /*b2d0*/  FADD.FTZ R112, R105, -R164.reuse ;  /* 0x800000a469707221 */ /* 0x105fe20000010000 */
        /* <DEDUP_REMOVED lines=8> */
[C---:B------:R-:W-:Y:S01]  /*b360*/  FMUL.FTZ R115, R169.reuse, R152 ;  /* 0x00000098a9737220 */ /* 0x040fe20000410000 */
[C---:B------:R-:W-:Y:S01]  /*b370*/  FMUL.FTZ R112, R169.reuse, R153 ;  /* 0x00000099a9707220 */ /* 0x040fe20000410000 */
[C---:B------:R-:W-:Y:S01]  /*b380*/  FMUL.FTZ R153, R169.reuse, R162 ;  /* 0x000000a2a9997220 */ /* 0x040fe20000410000 */
[----:B------:R-:W-:Y:S01]  /*b390*/  FMUL.FTZ R163, R169, R114 ;  /* 0x00000072a9a37220 */ /* 0x000fe20000410000 */
[----:B------:R-:W-:Y:S01]  /*b3a0*/  FFMA.FTZ R114, R64, R115, R56 ;  /* 0x0000007340727223 */ /* 0x000fe20000010038 */
[----:B------:R-:W-:Y:S01]  /*b3b0*/  FADD.FTZ R164, R111, -R164 ;  /* 0x800000a46fa47221 */ /* 0x000fe20000010000 */
[----:B------:R-:W-:Y:S01]  /*b3c0*/  FFMA.FTZ R115, R66, R153, R58 ;  /* 0x0000009942737223 */ /* 0x000fe2000001003a */
[----:B------:R-:W-:Y:S01]  /*b3d0*/  FFMA.FTZ R153, R65, R112, R57 ;  /* 0x0000007041997223 */ /* 0x000fe20000010039 */
[----:B------:R-:W-:Y:S01]  /*b3e0*/  FFMA.FTZ R112, R60, R113, R52 ;  /* 0x000000713c707223 */ /* 0x000fe20000010034 */
[----:B------:R-:W-:Y:S01]  /*b3f0*/  FMUL.FTZ R164, R169, R164 ;  /* 0x000000a4a9a47220 */ /* 0x000fe20000410000 */
[----:B------:R-:W-:Y:S01]  /*b400*/  FFMA.FTZ R113, R62, R163, R54 ;  /* 0x000000a33e717223 */ /* 0x000fe20000010036 */
[----:B------:R-:W-:Y:S01]  /*b410*/  FFMA.FTZ R160, R63, R160, R55 ;  /* 0x000000a03fa07223 */ /* 0x000fe20000010037 */
[----:B------:R-:W-:Y:S01]  /*b420*/  F2FP.BF16.F32.PACK_AB R114, R153, R114 ;  /* 0x000000729972723e */ /* 0x000fe200000010ff */
[----:B------:R-:W-:Y:S01]  /*b430*/  FFMA.FTZ R164, R67, R164, R59 ;  /* 0x000000a443a47223 */ /* 0x000fe2000001003b */
[----:B------:R-:W0:Y:S01]  /*b440*/  LDC.64 R152, c[0x0][0x2b8] ;  /* 0x0000ae00ff987b82 */ /* 0x000e220000000a00 */
[----:B------:R-:W-:Y:S01]  /*b450*/  FFMA.FTZ R163, R61, R0, R53 ;  /* 0x000000003da37223 */ /* 0x000fe20000010035 */
[----:B------:R-:W-:-:S02]  /*b460*/  F2FP.BF16.F32.PACK_AB R113, R160, R113 ;  /* 0x00000071a071723e */ /* 0x000fc400000010ff */
[----:B------:R-:W-:Y:S02]  /*b470*/  F2FP.BF16.F32.PACK_AB R115, R164, R115 ;  /* 0x00000073a473723e */ /* 0x000fe400000010ff */
[----:B------:R-:W-:Y:S01]  /*b480*/  F2FP.BF16.F32.PACK_AB R112, R163, R112 ;  /* 0x00000070a370723e */ /* 0x000fe200000010ff */
[----:B0-----:R-:W-:-:S05]  /*b490*/  IMAD.WIDE.U32 R152, R161, 0x10, R152 ;  /* 0x00000010a1987825 */ /* 0x001fca00078e0098 */
[----:B------:R3:W-:Y:S02]  /*b4a0*/  STG.E.128 desc[UR4][R152.64], R112 ;  /* 0x0000007098007986 */ /* 0x0007e4000c101d04 */
.L_x_11372:
[----:B------:R-:W-:Y:S05]  /*b4b0*/  BSYNC B0 ;  /* 0x0000000000007941 */ /* 0x000fea0003800000 */
.L_x_11371:
[----:B------:R-:W-:Y:S01]  /*b4c0*/  VIADD R133, R133, UR10 ;  /* 0x0000000a85857c36 */ /* 0x000fe20008000000 */
[----:B------:R-:W-:-:S04]  /*b4d0*/  SEL R0, RZ, 0x1, P4 ;  /* 0x00000001ff007807 */ /* 0x000fc80002000000 */
[----:B------:R-:W-:-:S13]  /*b4e0*/  ISETP.GE.AND P2, PT, R133, UR11, PT ;  /* 0x0000000b85007c0c */ /* 0x000fda000bf46270 */
[----:B------:R-:W-:Y:S05]  /*b4f0*/  @!P2 BRA `(.L_x_11377) ;  /* 0xffffff5400d4a947 */ /* 0x000fea000383ffff */
[----:B------:R-:W-:Y:S05]  /*b500*/  EXIT ;  /* 0x000000000000794d */ /* 0x000fea0003800000 */
.L_x_11370:
[----:B------:R-:W-:Y:S01]  /*b510*/  HFMA2.MMA R170, -RZ, RZ, 0, 1.847743988037109375e-06 ;  /* 0x0000001fffaa7435 */ /* 0x000fe200000001ff */
[----:B------:R-:W-:Y:S01]  /*b520*/  MOV R168, R153 ;  /* 0x0000009900a87202 */ /* 0x000fe20000000f00 */
[----:B------:R-:W-:Y:S02]  /*b530*/  IMAD.MOV.U32 R169, RZ, RZ, 0x1 ;  /* 0x00000001ffa97424 */ /* 0x000fe400078e00ff */
[----:B------:R-:W-:-:S07]  /*b540*/  IMAD.MOV.U32 R167, RZ, RZ, -0x1 ;  /* 0xffffffffffa77424 */ /* 0x000fce00078e00ff */
[----:B-1---5:R-:W-:Y:S05]  /*b550*/  WARPSYNC.COLLECTIVE R167, `(.L_x_11378) ;  /* 0x00000000a7087348 */ /* 0x022fea0003c00000 */
[----:B------:R0:W2:Y:S02]  /*b560*/  SHFL.BFLY P6, R165, R168, R169, R170 ;  /* 0x0c0000a9a8a57389 */ /* 0x0000a400000c00aa */
[----:B012--5:R-:W-:Y:S01]  /*b570*/  ENDCOLLECTIVE ;  /* 0x000000000000791b */ /* 0x027fe20003800000 */
.L_x_11378:
[----:B------:R-:W-:Y:S01]  /*b580*/  HFMA2.MMA R169, -RZ, RZ, 0, 1.1920928955078125e-07 ;  /* 0x00000002ffa97435 */ /* 0x000fe200000001ff */
[----:B------:R-:W-:-:S05]  /*b590*/  MOV R0, R165 ;  /* 0x000000a500007202 */ /* 0x000fca0000000f00 */
[----:B------:R-:W-:-:S04]  /*b5a0*/  FADD.FTZ R161, R153, R0 ;  /* 0x0000000099a17221 */ /* 0x000fc80000010000 */
[----:B------:R-:W-:-:S07]  /*b5b0*/  IMAD.MOV.U32 R168, RZ, RZ, R161 ;  /* 0x000000ffffa87224 */ /* 0x000fce00078e00a1 */
[----:B------:R-:W-:Y:S05]  /*b5c0*/  WARPSYNC.COLLECTIVE R167, `(.L_x_11379) ;  /* 0x00000000a7087348 */ /* 0x000fea0003c00000 */
[----:B------:R0:W1:Y:S02]  /*b5d0*/  SHFL.BFLY P6, R165, R168, R169, R170 ;  /* 0x0c0000a9a8a57389 */ /* 0x00006400000c00aa */
[----:B01----:R-:W-:Y:S01]  /*b5e0*/  ENDCOLLECTIVE ;  /* 0x000000000000791b */ /* 0x003fe20003800000 */
.L_x_11379:
[----:B------:R-:W-:Y:S02]  /*b5f0*/  IMAD.MOV.U32 R169, RZ, RZ, 0x4 ;  /* 0x00000004ffa97424 */ /* 0x000fe400078e00ff */
[----:B------:R-:W-:-:S04]  /*b600*/  IMAD.MOV.U32 R0, RZ, RZ, R165 ;  /* 0x000000ffff007224 */ /* 0x000fc800078e00a5 */
[----:B------:R-:W-:-:S05]  /*b610*/  FADD.FTZ R162, R161, R0 ;  /* 0x00000000a1a27221 */ /* 0x000fca0000010000 */
[----:B------:R-:W-:-:S07]  /*b620*/  MOV R168, R162 ;  /* 0x000000a200a87202 */ /* 0x000fce0000000f00 */
[----:B------:R-:W-:Y:S05]  /*b630*/  WARPSYNC.COLLECTIVE R167, `(.L_x_11380) ;  /* 0x00000000a7087348 */ /* 0x000fea0003c00000 */
[----:B------:R0:W1:Y:S02]  /*b640*/  SHFL.BFLY P6, R165, R168, R169, R170 ;  /* 0x0c0000a9a8a57389 */ /* 0x00006400000c00aa */
[----:B01----:R-:W-:Y:S01]  /*b650*/  ENDCOLLECTIVE ;  /* 0x000000000000791b */ /* 0x003fe20003800000 */
.L_x_11380:
[----:B------:R-:W-:Y:S01]  /*b660*/  HFMA2.MMA R169, -RZ, RZ, 0, 4.76837158203125e-07 ;  /* 0x00000008ffa97435 */ /* 0x000fe200000001ff */
[----:B------:R-:W-:-:S05]  /*b670*/  MOV R163, R165 ;  /* 0x000000a500a37202 */ /* 0x000fca0000000f00 */
[----:B------:R-:W-:-:S04]  /*b680*/  FADD.FTZ R163, R162, R163 ;  /* 0x000000a3a2a37221 */ /* 0x000fc80000010000 */
[----:B------:R-:W-:-:S07]  /*b690*/  IMAD.MOV.U32 R168, RZ, RZ, R163 ;  /* 0x000000ffffa87224 */ /* 0x000fce00078e00a3 */
[----:B------:R-:W-:Y:S05]  /*b6a0*/  WARPSYNC.COLLECTIVE R167, `(.L_x_11381) ;  /* 0x00000000a7087348 */ /* 0x000fea0003c00000 */
[----:B------:R0:W1:Y:S02]  /*b6b0*/  SHFL.BFLY P6, R165, R168, R169, R170 ;  /* 0x0c0000a9a8a57389 */ /* 0x00006400000c00aa */
[----:B01----:R-:W-:Y:S01]  /*b6c0*/  ENDCOLLECTIVE ;  /* 0x000000000000791b */ /* 0x003fe20003800000 */
.L_x_11381:
[----:B------:R-:W-:Y:S02]  /*b6d0*/  IMAD.MOV.U32 R169, RZ, RZ, 0x10 ;  /* 0x00000010ffa97424 */ /* 0x000fe400078e00ff */
[----:B------:R-:W-:-:S04]  /*b6e0*/  IMAD.MOV.U32 R0, RZ, RZ, R165 ;  /* 0x000000ffff007224 */ /* 0x000fc800078e00a5 */
[----:B------:R-:W-:-:S05]  /*b6f0*/  FADD.FTZ R164, R163, R0 ;  /* 0x00000000a3a47221 */ /* 0x000fca0000010000 */
[----:B------:R-:W-:-:S07]  /*b700*/  MOV R168, R164 ;  /* 0x000000a400a87202 */ /* 0x000fce0000000f00 */
[----:B------:R-:W-:Y:S05]  /*b710*/  WARPSYNC.COLLECTIVE R167, `(.L_x_11382) ;  /* 0x00000000a7087348 */ /* 0x000fea0003c00000 */
[----:B------:R0:W1:Y:S02]  /*b720*/  SHFL.BFLY P6, R165, R168, R169, R170 ;  /* 0x0c0000a9a8a57389 */ /* 0x00006400000c00aa */
[----:B01----:R-:W-:Y:S01]  /*b730*/  ENDCOLLECTIVE ;  /* 0x000000000000791b */ /* 0x003fe20003800000 */
.L_x_11382:
        /* <DEDUP_REMOVED lines=56> */
.L_x_11383:
[----:B------:R-:W-:Y:S01]  /*bac0*/  HFMA2.MMA R169, -RZ, RZ, 0, 1.1920928955078125e-07 ;  /* 0x00000002ffa97435 */ /* 0x000fe200000001ff */
[----:B------:R-:W-:-:S05]  /*bad0*/  MOV R153, R165 ;  /* 0x000000a500997202 */ /* 0x000fca0000000f00 */
[----:B------:R-:W-:-:S04]  /*bae0*/  FADD.FTZ R153, R0, R153 ;  /* 0x0000009900997221 */ /* 0x000fc80000010000 */
[----:B------:R-:W-:-:S07]  /*baf0*/  IMAD.MOV.U32 R168, RZ, RZ, R153 ;  /* 0x000000ffffa87224 */ /* 0x000fce00078e0099 */
[----:B------:R-:W-:Y:S05]  /*bb00*/  WARPSYNC.COLLECTIVE R167, `(.L_x_11384) ;  /* 0x00000000a7087348 */ /* 0x000fea0003c00000 */
[----:B------:R0:W1:Y:S02]  /*bb10*/  SHFL.BFLY P6, R165, R168, R169, R170 ;  /* 0x0c0000a9a8a57389 */ /* 0x00006400000c00aa */
[----:B01----:R-:W-:Y:S01]  /*bb20*/  ENDCOLLECTIVE ;  /* 0x000000000000791b */ /* 0x003fe20003800000 */
.L_x_11384:
[----:B------:R-:W-:Y:S02]  /*bb30*/  IMAD.MOV.U32 R169, RZ, RZ, 0x4 ;  /* 0x00000004ffa97424 */ /* 0x000fe400078e00ff */
[----:B------:R-:W-:-:S04]  /*bb40*/  IMAD.MOV.U32 R162, RZ, RZ, R165 ;  /* 0x000000ffffa27224 */ /* 0x000fc800078e00a5 */
[----:B------:R-:W-:-:S05]  /*bb50*/  FADD.FTZ R162, R153, R162 ;  /* 0x000000a299a27221 */ /* 0x000fca0000010000 */
[----:B------:R-:W-:-:S07]  /*bb60*/  MOV R168, R162 ;  /* 0x000000a200a87202 */ /* 0x000fce0000000f00 */
[----:B------:R-:W-:Y:S05]  /*bb70*/  WARPSYNC.COLLECTIVE R167, `(.L_x_11385) ;  /* 0x00000000a7087348 */ /* 0x000fea0003c00000 */
[----:B------:R0:W1:Y:S02]  /*bb80*/  SHFL.BFLY P6, R165, R168, R169, R170 ;  /* 0x0c0000a9a8a57389 */ /* 0x00006400000c00aa */
[----:B01----:R-:W-:Y:S01]  /*bb90*/  ENDCOLLECTIVE ;  /* 0x000000000000791b */ /* 0x003fe20003800000 */
.L_x_11385:
[----:B------:R-:W-:Y:S01]  /*bba0*/  HFMA2.MMA R169, -RZ, RZ, 0, 4.76837158203125e-07 ;  /* 0x00000008ffa97435 */ /* 0x000fe200000001ff */
[----:B------:R-:W-:-:S05]  /*bbb0*/  MOV R161, R165 ;  /* 0x000000a500a17202 */ /* 0x000fca0000000f00 */
[----:B------:R-:W-:-:S04]  /*bbc0*/  FADD.FTZ R161, R162, R161 ;  /* 0x000000a1a2a17221 */ /* 0x000fc80000010000 */
[----:B------:R-:W-:-:S07]  /*bbd0*/  IMAD.MOV.U32 R168, RZ, RZ, R161 ;  /* 0x000000ffffa87224 */ /* 0x000fce00078e00a1 */
[----:B------:R-:W-:Y:S05]  /*bbe0*/  WARPSYNC.COLLECTIVE R167, `(.L_x_11386) ;  /* 0x00000000a7087348 */ /* 0x000fea0003c00000 */
[----:B------:R0:W1:Y:S02]  /*bbf0*/  SHFL.BFLY P6, R165, R168, R169, R170 ;  /* 0x0c0000a9a8a57389 */ /* 0x00006400000c00aa */
[----:B01----:R-:W-:Y:S01]  /*bc00*/  ENDCOLLECTIVE ;  /* 0x000000000000791b */ /* 0x003fe20003800000 */
.L_x_11386:
[----:B------:R-:W-:Y:S02]  /*bc10*/  IMAD.MOV.U32 R169, RZ, RZ, 0x10 ;  /* 0x00000010ffa97424 */ /* 0x000fe400078e00ff */
[----:B------:R-:W-:-:S04]  /*bc20*/  IMAD.MOV.U32 R164, RZ, RZ, R165 ;  /* 0x000000ffffa47224 */ /* 0x000fc800078e00a5 */
[----:B------:R-:W-:-:S05]  /*bc30*/  FADD.FTZ R164, R161, R164 ;  /* 0x000000a4a1a47221 */ /* 0x000fca0000010000 */
[----:B------:R-:W-:-:S07]  /*bc40*/  MOV R168, R164 ;  /* 0x000000a400a87202 */ /* 0x000fce0000000f00 */
[----:B------:R-:W-:Y:S05]  /*bc50*/  WARPSYNC.COLLECTIVE R167, `(.L_x_11387) ;  /* 0x00000000a7087348 */ /* 0x000fea0003c00000 */
[----:B------:R0:W1:Y:S02]  /*bc60*/  SHFL.BFLY P6, R165, R168, R169, R170 ;  /* 0x0c0000a9a8a57389 */ /* 0x00006400000c00aa */
[----:B01----:R-:W-:Y:S01]  /*bc70*/  ENDCOLLECTIVE ;  /* 0x000000000000791b */ /* 0x003fe20003800000 */
.L_x_11387:
[----:B------:R-:W-:Y:S01]  /*bc80*/  MOV R163, R165 ;  /* 0x000000a500a37202 */ /* 0x000fe20000000f00 */
[----:B------:R-:W-:Y:S06]  /*bc90*/  BRA `(.L_x_11388) ;  /* 0xffffffe800e07947 */ /* 0x000fec000383ffff */
.L_x_11389:
        /* <DEDUP_REMOVED lines=14> */
.L_x_23286:


//--------------------- .text._ZN10layer_norm13ln_fwd_kernelINS_13Kernel_traitsIf13__nv_bfloat16fS2_fjLj6144ELj1ELj1ELj8ELj16ENS_18Kernel_traits_baseILj6144EfS2_fS2_fjLj256EEEEELb1ELb1ELb1ELb1EEEvNS_9FwdParamsE --------------------------
	.section	.text._ZN10layer_norm13ln_fwd_kernelINS_13Kernel_traitsIf13__nv_bfloat16fS2_fjLj6144ELj1ELj1ELj8ELj16ENS_18Kernel_traits_baseILj6144EfS2_fS2_fjLj256EEEEELb1ELb1ELb1ELb1EEEvNS_9FwdParamsE,"ax",@progbits
	.align	128
        .global         _ZN10layer_norm13ln_fwd_kernelINS_13Kernel_traitsIf13__nv_bfloat16fS2_fjLj6144ELj1ELj1ELj8ELj16ENS_18Kernel_traits_baseILj6144EfS2_fS2_fjLj256EEEEELb1ELb1ELb1ELb1EEEvNS_9FwdParamsE
        .type           _ZN10layer_norm13ln_fwd_kernelINS_13Kernel_traitsIf13__nv_bfloat16fS2_fjLj6144ELj1ELj1ELj8ELj16ENS_18Kernel_traits_baseILj6144EfS2_fS2_fjLj256EEEEELb1ELb1ELb1ELb1EEEvNS_9FwdParamsE,@function
        .size           _ZN10layer_norm13ln_fwd_kernelINS_13Kernel_traitsIf13__nv_bfloat16fS2_fjLj6144ELj1ELj1ELj8ELj16ENS_18Kernel_traits_baseILj6144EfS2_fS2_fjLj256EEEEELb1ELb1ELb1ELb1EEEvNS_9FwdParamsE,(.L_x_23287 - _ZN10layer_norm13ln_fwd_kernelINS_13Kernel_traitsIf13__nv_bfloat16fS2_fjLj6144ELj1ELj1ELj8ELj16ENS_18Kernel_traits_baseILj6144EfS2_fS2_fjLj256EEEEELb1ELb1ELb1ELb1EEEvNS_9FwdParamsE)
        .other          _ZN10layer_norm13ln_fwd_kernelINS_13Kernel_traitsIf13__nv_bfloat16fS2_fjLj6144ELj1ELj1ELj8ELj16ENS_18Kernel_traits_baseILj6144EfS2_fS2_fjLj256EEEEELb1ELb1ELb1ELb1EEEvNS_9FwdParamsE,@"STO_CUDA_ENTRY STV_DEFAULT"
_ZN10layer_norm13ln_fwd_kernelINS_13Kernel_traitsIf13__nv_bfloat16fS2_fjLj6144ELj1ELj1ELj8ELj16ENS_18Kernel_traits_baseILj6144EfS2_fS2_fjLj256EEEEELb1ELb1ELb1ELb1EEEvNS_9FwdParamsE:
.text._ZN10layer_norm13ln_fwd_kernelINS_13Kernel_traitsIf13__nv_bfloat16fS2_fjLj6144ELj1ELj1ELj8ELj16ENS_18Kernel_traits_baseILj6144EfS2_fS2_fjLj256EEEEELb1ELb1ELb1ELb1EEEvNS_9FwdParamsE:
[----:B------:R-:W-:Y:S01]  /*0000*/  LDC R1, c[0x0][0x28] ;  /* 0x00000a00ff017b82 */ /* 0x000fe20000000800 */
[----:B------:R-:W0:Y:S07]  /*0010*/  S2R R113, SR_TID.X ;  /* 0x0000000000717919 */ /* 0x000e2e0000002100 */
[----:B------:R-:W1:Y:S01]  /*0020*/  LDC R157, c[0x0][0x2e8] ;  /* 0x0000ba00ff9d7b82 */ /* 0x000e620000000800 */
[----:B------:R-:W-:Y:S01]  /*0030*/  ULDC.64 UR6, c[0x0][0x2e0] ;  /* 0x0000b80000067ab9 */ /* 0x000fe20000000a00 */
[----:B------:R-:W-:-:S06]  /*0040*/  ULDC.U8 UR4, c[0x0][0x2f4] ;  /* 0x0000bd0000047ab9 */ /* 0x000fcc0000000000 */
[----:B------:R-:W2:Y:S01]  /*0050*/  LDC R82, c[0x0][0x2ec] ;  /* 0x0000bb00ff527b82 */ /* 0x000ea20000000800 */
[----:B------:R-:W-:Y:S01]  /*0060*/  MOV R2, UR6 ;  /* 0x0000000600027c02 */ /* 0x000fe20008000f00 */
[----:B------:R-:W-:Y:S01]  /*0070*/  IMAD.U32 R3, RZ, RZ, UR7 ;  /* 0x00000007ff037e24 */ /* 0x000fe2000f8e00ff */
[----:B------:R-:W-:Y:S01]  /*0080*/  ULDC.64 UR6, c[0x0][0x278] ;  /* 0x00009e0000067ab9 */ /* 0x000fe20000000a00 */
[----:B------:R-:W-:Y:S01]  /*0090*/  ISETP.NE.AND P1, PT, RZ, UR4, PT ;  /* 0x00000004ff007c0c */ /* 0x000fe2000bf25270 */
[----:B------:R-:W-:Y:S01]  /*00a0*/  ULDC.64 UR8, c[0x0][0x260] ;  /* 0x0000980000087ab9 */ /* 0x000fe20000000a00 */
[----:B------:R-:W-:Y:S01]  /*00b0*/  ULDC.64 UR4, c[0x0][0x208] ;  /* 0x0000820000047ab9 */ /* 0x000fe20000000a00 */
[----:B------:R-:W-:Y:S02]  /*00c0*/  CS2R R6, SRZ ;  /* 0x0000000000067805 */ /* 0x000fe4000001ff00 */
[----:B------:R-:W-:Y:S02]  /*00d0*/  CS2R R8, SRZ ;  /* 0x0000000000087805 */ /* 0x000fe4000001ff00 */
[----:B------:R-:W-:-:S02]  /*00e0*/  CS2R R10, SRZ ;  /* 0x00000000000a7805 */ /* 0x000fc4000001ff00 */
[----:B------:R-:W-:Y:S02]  /*00f0*/  CS2R R12, SRZ ;  /* 0x00000000000c7805 */ /* 0x000fe4000001ff00 */
[----:B------:R-:W-:Y:S02]  /*0100*/  CS2R R14, SRZ ;  /* 0x00000000000e7805 */ /* 0x000fe4000001ff00 */
[----:B-1----:R-:W-:Y:S01]  /*0110*/  @P1 IMAD.MOV.U32 R4, RZ, RZ, R157 ;  /* 0x000000ffff041224 */ /* 0x002fe200078e009d */
[----:B------:R-:W-:Y:S02]  /*0120*/  CS2R R16, SRZ ;  /* 0x0000000000107805 */ /* 0x000fe4000001ff00 */
[----:B------:R-:W-:Y:S02]  /*0130*/  CS2R R18, SRZ ;  /* 0x0000000000127805 */ /* 0x000fe4000001ff00 */
[----:B------:R-:W-:Y:S02]  /*0140*/  CS2R R20, SRZ ;  /* 0x0000000000147805 */ /* 0x000fe4000001ff00 */
[----:B------:R-:W-:-:S02]  /*0150*/  CS2R R22, SRZ ;  /* 0x0000000000167805 */ /* 0x000fc4000001ff00 */
[----:B------:R-:W-:Y:S01]  /*0160*/  CS2R R24, SRZ ;  /* 0x0000000000187805 */ /* 0x000fe2000001ff00 */
[C---:B0-----:R-:W-:Y:S01]  /*0170*/  IMAD.SHL.U32 R0, R113.reuse, 0x20, RZ ;  /* 0x0000002071007824 */ /* 0x041fe200078e00ff */
[----:B------:R-:W-:Y:S01]  /*0180*/  LOP3.LUT R112, R113, 0xff, RZ, 0xc0, !PT ;  /* 0x000000ff71707812 */ /* 0x000fe200078ec0ff */
[----:B--2---:R-:W-:Y:S01]  /*0190*/  @P1 IMAD.MOV.U32 R5, RZ, RZ, R82 ;  /* 0x000000ffff051224 */ /* 0x004fe200078e0052 */
[----:B------:R-:W-:Y:S01]  /*01a0*/  CS2R R26, SRZ ;  /* 0x00000000001a7805 */ /* 0x000fe2000001ff00 */
[----:B------:R-:W5:Y:S01]  /*01b0*/  @P1 LDG.E.64 R2, desc[UR4][R2.64] ;  /* 0x0000000402021981 */ /* 0x000f62000c1e1b00 */
[----:B------:R-:W-:Y:S02]  /*01c0*/  LOP3.LUT R0, R0, 0x1fe0, RZ, 0xc0, !PT ;  /* 0x00001fe000007812 */ /* 0x000fe400078ec0ff */
[----:B------:R-:W-:Y:S01]  /*01d0*/  LEA R80, P2, R112, UR6, 0x5 ;  /* 0x0000000670507c11 */ /* 0x000fe2000f8428ff */
[----:B------:R0:W5:Y:S01]  /*01e0*/  @P1 LDG.E.64 R76, desc[UR4][R4.64] ;  /* 0x00000004044c1981 */ /* 0x000162000c1e1b00 */
[----:B------:R-:W-:-:S02]  /*01f0*/  IADD3 R78, P0, R0, UR8, RZ ;  /* 0x00000008004e7c10 */ /* 0x000fc4000ff1e0ff */
[----:B------:R-:W-:Y:S01]  /*0200*/  IADD3.X R81, RZ, UR7, RZ, P2, !PT ;  /* 0x00000007ff517c10 */ /* 0x000fe200097fe4ff */
[----:B------:R-:W-:Y:S02]  /*0210*/  ULDC.64 UR6, c[0x0][0x2c8] ;  /* 0x0000b20000067ab9 */ /* 0x000fe40000000a00 */
[----:B------:R-:W-:Y:S01]  /*0220*/  IMAD.X R79, RZ, RZ, UR9, P0 ;  /* 0x00000009ff4f7e24 */ /* 0x000fe200080e06ff */
[----:B------:R-:W-:-:S04]  /*0230*/  ISETP.NE.U32.AND P0, PT, RZ, UR6, PT ;  /* 0x00000006ff007c0c */ /* 0x000fc8000bf05070 */
[----:B------:R-:W-:Y:S02]  /*0240*/  ISETP.NE.AND.EX P0, PT, RZ, UR7, PT, P0 ;  /* 0x00000007ff007c0c */ /* 0x000fe4000bf05300 */
[----:B------:R-:W-:Y:S02]  /*0250*/  IADD3 R28, P2, R0, UR6, RZ ;  /* 0x00000006001c7c10 */ /* 0x000fe4000ff5e0ff */
[----:B0-----:R-:W-:-:S03]  /*0260*/  CS2R R4, SRZ ;  /* 0x0000000000047805 */ /* 0x001fc6000001ff00 */
        /* <DEDUP_REMOVED lines=21> */
[----:B-----5:R-:W-:-:S02]  /*03c0*/  VIADD R114, R3, 0xbb67ae85 ;  /* 0xbb67ae8503727836 */ /* 0x020fc40000000000 */
[----:B------:R-:W-:Y:S01]  /*03d0*/  VIADD R115, R2, 0x9e3779b9 ;  /* 0x9e3779b902737836 */ /* 0x000fe20000000000 */
[----:B0-----:R-:W-:Y:S01]  /*03e0*/  @P1 IADD3 R157, P0, R76, R83, RZ ;  /* 0x000000534c9d1210 */ /* 0x001fe20007f1e0ff */
[----:B------:R-:W5:Y:S04]  /*03f0*/  LDG.E.128 R52, desc[UR4][R80.64] ;  /* 0x0000000450347981 */ /* 0x000f68000c1e1d00 */
        /* <DEDUP_REMOVED lines=9> */
[----:B------:R-:W-:Y:S01]  /*0490*/  LOP3.LUT R82, R79, R137, R2, 0x96, !PT ;  /* 0x000000894f527212 */ /* 0x000fe200078e9602 */
[----:B------:R-:W-:Y:S01]  /*04a0*/  ULDC.U8 UR6, c[0x0][0x2a0] ;  /* 0x0000a80000067ab9 */ /* 0x000fe20000000000 */
[----:B------:R0:W5:Y:S01]  /*04b0*/  LDG.E.128 R72, desc[UR4][R80.64+0x4010] ;  /* 0x0040100450487981 */ /* 0x000162000c1e1d00 */
[----:B------:R-:W-:Y:S01]  /*04c0*/  IADD3 R116, R2, 0x3c6ef372, RZ ;  /* 0x3c6ef37202747810 */ /* 0x000fe20007ffe0ff */
[----:B------:R-:W-:Y:S01]  /*04d0*/  VIADD R117, R3, 0x76cf5d0a ;  /* 0x76cf5d0a03757836 */ /* 0x000fe20000000000 */
[----:B------:R-:W-:Y:S01]  /*04e0*/  LOP3.LUT R0, R77, R3, RZ, 0x3c, !PT ;  /* 0x000000034d007212 */ /* 0x000fe200078e3cff */
[----:B------:R-:W-:Y:S01]  /*04f0*/  IMAD.WIDE.U32 R82, R82, -0x2daee0ad, RZ ;  /* 0xd2511f5352527825 */ /* 0x000fe200078e00ff */
[----:B------:R-:W-:Y:S01]  /*0500*/  IADD3 R119, R2, -0x255992d5, RZ ;  /* 0xdaa66d2b02777810 */ /* 0x000fe20007ffe0ff */
[----:B------:R-:W-:Y:S01]  /*0510*/  ULDC UR7, c[0x0][0x290] ;  /* 0x0000a40000077ab9 */ /* 0x000fe20000000800 */
[C---:B------:R-:W-:Y:S01]  /*0520*/  IADD3 R122, R3.reuse, -0x56f99767, RZ ;  /* 0xa9066899037a7810 */ /* 0x040fe20007ffe0ff */
[----:B------:R-:W-:Y:S01]  /*0530*/  VIADD R118, R3, 0x32370b8f ;  /* 0x32370b8f03767836 */ /* 0x000fe20000000000 */
[----:B------:R-:W-:Y:S01]  /*0540*/  LOP3.LUT R79, R83, R76, R114, 0x96, !PT ;  /* 0x0000004c534f7212 */ /* 0x000fe200078e9672 */
[----:B0-----:R-:W-:Y:S01]  /*0550*/  IMAD.WIDE.U32 R80, R0, -0x326172a9, RZ ;  /* 0xcd9e8d5700507825 */ /* 0x001fe200078e00ff */
[----:B------:R-:W-:Y:S01]  /*0560*/  IADD3 R127, R3, 0x646e171e, RZ ;  /* 0x646e171e037f7810 */ /* 0x000fe20007ffe0ff */
[----:B------:R-:W-:Y:S01]  /*0570*/  ULDC.64 UR8, c[0x0][0x298] ;  /* 0x0000a60000087ab9 */ /* 0x000fe20000000a00 */
[C---:B------:R-:W-:Y:S01]  /*0580*/  IADD3 R130, R2.reuse, -0xe443238, RZ ;  /* 0xf1bbcdc802827810 */ /* 0x040fe20007ffe0ff */
[C---:B------:R-:W-:Y:S01]  /*0590*/  VIADD R120, R2.reuse, 0x78dde6e4 ;  /* 0x78dde6e402787836 */ /* 0x040fe20000000000 */
[----:B------:R-:W-:Y:S01]  /*05a0*/  LOP3.LUT R76, R81, R115, R78, 0x96, !PT ;  /* 0x00000073514c7212 */ /* 0x000fe200078e964e */
[----:B------:R-:W-:Y:S01]  /*05b0*/  IMAD.WIDE.U32 R78, R79, -0x326172a9, RZ ;  /* 0xcd9e8d574f4e7825 */ /* 0x000fe200078e00ff */
[----:B------:R-:W-:Y:S01]  /*05c0*/  IADD3 R133, R2, -0x700cb87f, RZ ;  /* 0x8ff3478102857810 */ /* 0x000fe20007ffe0ff */
[----:B------:R-:W-:Y:S01]  /*05d0*/  ULDC.64 UR10, c[0x0][0x210] ;  /* 0x00008400000a7ab9 */ /* 0x000fe20000000a00 */
[----:B------:R-:W-:Y:S01]  /*05e0*/  LOP3.LUT R157, R157, 0x3, RZ, 0xc0, !PT ;  /* 0x000000039d9d7812 */ /* 0x000fe200078ec0ff */
[----:B------:R-:W-:Y:S01]  /*05f0*/  IMAD.WIDE.U32 R76, R76, -0x2daee0ad, RZ ;  /* 0xd2511f534c4c7825 */ /* 0x000fe200078e00ff */
[----:B------:R-:W-:-:S02]  /*0600*/  LOP3.LUT R80, R79, R80, R116, 0x96, !PT ;  /* 0x000000504f507212 */ /* 0x000fc400078e9674 */
[----:B------:R-:W-:Y:S01]  /*0610*/  ISETP.NE.AND P2, PT, RZ, UR6, PT ;  /* 0x00000006ff007c0c */ /* 0x000fe2000bf45270 */
[----:B------:R-:W-:Y:S01]  /*0620*/  VIADD R121, R3, 0xed9eba14 ;  /* 0xed9eba1403797836 */ /* 0x000fe20000000000 */
[----:B------:R-:W-:Y:S01]  /*0630*/  LOP3.LUT R82, R77, R82, R117, 0x96, !PT ;  /* 0x000000524d527212 */ /* 0x000fe200078e9675 */
[----:B------:R-:W-:Y:S01]  /*0640*/  IMAD.WIDE.U32 R80, R80, -0x2daee0ad, RZ ;  /* 0xd2511f5350507825 */ /* 0x000fe200078e00ff */
[----:B------:R-:W-:-:S03]  /*0650*/  ULDC UR6, c[0x0][0x294] ;  /* 0x0000a50000067ab9 */ /* 0x000fc60000000800 */
        /* <DEDUP_REMOVED lines=24> */
[----:B------:R-:W-:-:S04]  /*07e0*/  IMAD.HI.U32 R77, R76, -0x326172a9, RZ ;  /* 0xcd9e8d574c4d7827 */ /* 0x000fc800078e00ff */
[----:B------:R-:W-:Y:S01]  /*07f0*/  IMAD.HI.U32 R0, R78, -0x2daee0ad, RZ ;  /* 0xd2511f534e007827 */ /* 0x000fe200078e00ff */
[----:B------:R-:W-:-:S03]  /*0800*/  LOP3.LUT R77, R77, R82, R130, 0x96, !PT ;  /* 0x000000524d4d7212 */ /* 0x000fc600078e9682 */
[----:B------:R-:W-:Y:S01]  /*0810*/  IMAD R149, R76, -0x326172a9, RZ ;  /* 0xcd9e8d574c957824 */ /* 0x000fe200078e02ff */
[----:B------:R-:W-:Y:S01]  /*0820*/  LOP3.LUT R80, R0, R80, R131, 0x96, !PT ;  /* 0x0000005000507212 */ /* 0x000fe200078e9683 */
[----:B------:R-:W-:Y:S02]  /*0830*/  VIADD R132, R3, 0x96a522ad ;  /* 0x96a522ad03847836 */ /* 0x000fe40000000000 */
[----:B------:R-:W-:Y:S02]  /*0840*/  IMAD R151, R78, -0x2daee0ad, RZ ;  /* 0xd2511f534e977824 */ /* 0x000fe400078e02ff */
[----:B------:R-:W-:-:S04]  /*0850*/  IMAD.HI.U32 R0, R80, -0x326172a9, RZ ;  /* 0xcd9e8d5750007827 */ /* 0x000fc800078e00ff */
[----:B------:R-:W-:Y:S01]  /*0860*/  IMAD.WIDE.U32 R154, R77, -0x2daee0ad, RZ ;  /* 0xd2511f534d9a7825 */ /* 0x000fe200078e00ff */
[----:B------:R-:W-:-:S03]  /*0870*/  LOP3.LUT R149, R0, R149, R133, 0x96, !PT ;  /* 0x0000009500957212 */ /* 0x000fc600078e9685 */
[----:B------:R-:W-:Y:S01]  /*0880*/  IMAD.MOV.U32 R0, RZ, RZ, 0x1 ;  /* 0x00000001ff007424 */ /* 0x000fe200078e00ff */
[----:B------:R-:W-:Y:S01]  /*0890*/  LOP3.LUT R151, R155, R151, R132, 0x96, !PT ;  /* 0x000000979b977212 */ /* 0x000fe200078e9684 */
[----:B------:R-:W-:Y:S02]  /*08a0*/  IMAD.MOV.U32 R139, RZ, RZ, RZ ;  /* 0x000000ffff8b7224 */ /* 0x000fe400078e00ff */
[----:B------:R-:W-:-:S07]  /*08b0*/  IMAD R150, R80, -0x326172a9, RZ ;  /* 0xcd9e8d5750967824 */ /* 0x000fce00078e02ff */
.L_x_11615:
        /* <DEDUP_REMOVED lines=21> */
[----:B------:R-:W-:-:S05]  /*0a10*/  @P3 IADD3 R97, R98, -0x1, RZ ;  /* 0xffffffff62613810 */ /* 0x000fca0007ffe0ff */
        /* <DEDUP_REMOVED lines=10> */
[----:B------:R-:W-:Y:S01]  /*0ac0*/  @!P4 ISETP.NE.AND.EX P1, PT, R125, RZ, PT, P1 ;  /* 0x000000ff7d00c20c */ /* 0x000fe20003f25310 */
[----:B------:R-:W-:-:S03]  /*0ad0*/  @!P4 IMAD.MOV.U32 R96, RZ, RZ, R157 ;  /* 0x000000ffff60c224 */ /* 0x000fc600078e009d */
        /* <DEDUP_REMOVED lines=14> */
.L_x_11393:
[----:B------:R-:W-:-:S07]  /*0bc0*/  IMAD.MOV.U32 R97, RZ, RZ, R150 ;  /* 0x000000ffff617224 */ /* 0x000fce00078e0096 */
.L_x_11394:
[----:B------:R-:W-:Y:S05]  /*0bd0*/  BSYNC B1 ;  /* 0x0000000000017941 */ /* 0x000fea0003800000 */
.L_x_11392:
        /* <DEDUP_REMOVED lines=16> */
.L_x_11398:
[----:B------:R-:W-:Y:S05]  /*0ce0*/  BSYNC B2 ;  /* 0x0000000000027941 */ /* 0x000fea0003800000 */
.L_x_11397:
        /* <DEDUP_REMOVED lines=41> */
[----:B------:R-:W-:-:S07]  /*0f80*/  LOP3.LUT R151, R155, R92, R132, 0x96, !PT ;  /* 0x0000005c9b977212 */ /* 0x000fce00078e9684 */
.L_x_11396:
[----:B------:R-:W-:Y:S05]  /*0f90*/  BSYNC B1 ;  /* 0x0000000000017941 */ /* 0x000fea0003800000 */
.L_x_11395:
        /* <DEDUP_REMOVED lines=11> */
.L_x_11391:
[----:B------:R-:W-:Y:S05]  /*1050*/  BSYNC B0 ;  /* 0x0000000000007941 */ /* 0x000fea0003800000 */
.L_x_11390:
        /* <DEDUP_REMOVED lines=18> */
.L_x_11402:
[----:B------:R-:W-:-:S07]  /*1180*/  IMAD.MOV.U32 R89, RZ, RZ, R150 ;  /* 0x000000ffff597224 */ /* 0x000fce00078e0096 */
.L_x_11403:
[----:B------:R-:W-:Y:S05]  /*1190*/  BSYNC B1 ;  /* 0x0000000000017941 */ /* 0x000fea0003800000 */
.L_x_11401:
        /* <DEDUP_REMOVED lines=16> */
.L_x_11407:
[----:B------:R-:W-:Y:S05]  /*12a0*/  BSYNC B2 ;  /* 0x0000000000027941 */ /* 0x000fea0003800000 */
.L_x_11406:
        /* <DEDUP_REMOVED lines=42> */
.L_x_11405:
[----:B------:R-:W-:Y:S05]  /*1550*/  BSYNC B1 ;  /* 0x0000000000017941 */ /* 0x000fea0003800000 */
.L_x_11404:
        /* <DEDUP_REMOVED lines=12> */
.L_x_11400:
[----:B------:R-:W-:Y:S05]  /*1620*/  BSYNC B0 ;  /* 0x0000000000007941 */ /* 0x000fea0003800000 */
.L_x_11399:
        /* <DEDUP_REMOVED lines=18> */
.L_x_11411:
[----:B------:R-:W-:-:S07]  /*1750*/  IMAD.MOV.U32 R98, RZ, RZ, R150 ;  /* 0x000000ffff627224 */ /* 0x000fce00078e0096 */
.L_x_11412:
[----:B------:R-:W-:Y:S05]  /*1760*/  BSYNC B1 ;  /* 0x0000000000017941 */ /* 0x000fea0003800000 */
.L_x_11410:
        /* <DEDUP_REMOVED lines=16> */
.L_x_11416:
[----:B------:R-:W-:Y:S05]  /*1870*/  BSYNC B2 ;  /* 0x0000000000027941 */ /* 0x000fea0003800000 */
.L_x_11415:
        /* <DEDUP_REMOVED lines=42> */
.L_x_11414:
[----:B------:R-:W-:Y:S05]  /*1b20*/  BSYNC B1 ;  /* 0x0000000000017941 */ /* 0x000fea0003800000 */
.L_x_11413:
        /* <DEDUP_REMOVED lines=11> */
.L_x_11409:
[----:B------:R-:W-:Y:S05]  /*1be0*/  BSYNC B0 ;  /* 0x0000000000007941 */ /* 0x000fea0003800000 */
.L_x_11408:
        /* <DEDUP_REMOVED lines=18> */
.L_x_11420:
[----:B------:R-:W-:-:S07]  /*1d10*/  IMAD.MOV.U32 R91, RZ, RZ, R150 ;  /* 0x000000ffff5b7224 */ /* 0x000fce00078e0096 */
.L_x_11421:
[----:B------:R-:W-:Y:S05]  /*1d20*/  BSYNC B1 ;  /* 0x0000000000017941 */ /* 0x000fea0003800000 */
.L_x_11419:
        /* <DEDUP_REMOVED lines=16> */
.L_x_11425:
[----:B------:R-:W-:Y:S05]  /*1e30*/  BSYNC B2 ;  /* 0x0000000000027941 */ /* 0x000fea0003800000 */
.L_x_11424:
        /* <DEDUP_REMOVED lines=42> */
.L_x_11423:
[----:B------:R-:W-:Y:S05]  /*20e0*/  BSYNC B1 ;  /* 0x0000000000017941 */ /* 0x000fea0003800000 */
.L_x_11422:
        /* <DEDUP_REMOVED lines=12> */
.L_x_11418:
[----:B------:R-:W-:Y:S05]  /*21b0*/  BSYNC B0 ;  /* 0x0000000000007941 */ /* 0x000fea0003800000 */
.L_x_11417:
        /* <DEDUP_REMOVED lines=18> */
.L_x_11429:
[----:B------:R-:W-:-:S07]  /*22e0*/  IMAD.MOV.U32 R100, RZ, RZ, R150 ;  /* 0x000000ffff647224 */ /* 0x000fce00078e0096 */
.L_x_11430:
[----:B------:R-:W-:Y:S05]  /*22f0*/  BSYNC B1 ;  /* 0x0000000000017941 */ /* 0x000fea0003800000 */
.L_x_11428:
        /* <DEDUP_REMOVED lines=16> */
.L_x_11434:
[----:B------:R-:W-:Y:S05]  /*2400*/  BSYNC B2 ;  /* 0x0000000000027941 */ /* 0x000fea0003800000 */
.L_x_11433:
        /* <DEDUP_REMOVED lines=42> */
.L_x_11432:
[----:B------:R-:W-:Y:S05]  /*26b0*/  BSYNC B1 ;  /* 0x0000000000017941 */ /* 0x000fea0003800000 */
.L_x_11431:
        /* <DEDUP_REMOVED lines=11> */
.L_x_11427:
[----:B------:R-:W-:Y:S05]  /*2770*/  BSYNC B0 ;  /* 0x0000000000007941 */ /* 0x000fea0003800000 */
.L_x_11426:
        /* <DEDUP_REMOVED lines=18> */
.L_x_11438:
[----:B------:R-:W-:-:S07]  /*28a0*/  IMAD.MOV.U32 R93, RZ, RZ, R150 ;  /* 0x000000ffff5d7224 */ /* 0x000fce00078e0096 */
.L_x_11439:
[----:B------:R-:W-:Y:S05]  /*28b0*/  BSYNC B1 ;  /* 0x0000000000017941 */ /* 0x000fea0003800000 */
.L_x_11437:
        /* <DEDUP_REMOVED lines=16> */
.L_x_11443:
[----:B------:R-:W-:Y:S05]  /*29c0*/  BSYNC B2 ;  /* 0x0000000000027941 */ /* 0x000fea0003800000 */
.L_x_11442:
        /* <DEDUP_REMOVED lines=42> */
.L_x_11441:
[----:B------:R-:W-:Y:S05]  /*2c70*/  BSYNC B1 ;  /* 0x0000000000017941 */ /* 0x000fea0003800000 */
.L_x_11440:
        /* <DEDUP_REMOVED lines=12> */
.L_x_11436:
[----:B------:R-:W-:Y:S05]  /*2d40*/  BSYNC B0 ;  /* 0x0000000000007941 */ /* 0x000fea0003800000 */
.L_x_11435:
        /* <DEDUP_REMOVED lines=18> */
.L_x_11447:
[----:B------:R-:W-:-:S07]  /*2e70*/  IMAD.MOV.U32 R102, RZ, RZ, R150 ;  /* 0x000000ffff667224 */ /* 0x000fce00078e0096 */
.L_x_11448:
[----:B------:R-:W-:Y:S05]  /*2e80*/  BSYNC B1 ;  /* 0x0000000000017941 */ /* 0x000fea0003800000 */
.L_x_11446:
        /* <DEDUP_REMOVED lines=16> */
.L_x_11452:
[----:B------:R-:W-:Y:S05]  /*2f90*/  BSYNC B2 ;  /* 0x0000000000027941 */ /* 0x000fea0003800000 */
.L_x_11451:
        /* <DEDUP_REMOVED lines=42> */
.L_x_11450:
[----:B------:R-:W-:Y:S05]  /*3240*/  BSYNC B1 ;  /* 0x0000000000017941 */ /* 0x000fea0003800000 */
.L_x_11449:
        /* <DEDUP_REMOVED lines=11> */
.L_x_11445:
[----:B------:R-:W-:Y:S05]  /*3300*/  BSYNC B0 ;  /* 0x0000000000007941 */ /* 0x000fea0003800000 */
.L_x_11444:
        /* <DEDUP_REMOVED lines=18> */
.L_x_11456:
[----:B------:R-:W-:-:S07]  /*3430*/  IMAD.MOV.U32 R95, RZ, RZ, R150 ;  /* 0x000000ffff5f7224 */ /* 0x000fce00078e0096 */
.L_x_11457:
[----:B------:R-:W-:Y:S05]  /*3440*/  BSYNC B1 ;  /* 0x0000000000017941 */ /* 0x000fea0003800000 */
.L_x_11455:
        /* <DEDUP_REMOVED lines=16> */
.L_x_11461:
[----:B------:R-:W-:Y:S05]  /*3550*/  BSYNC B2 ;  /* 0x0000000000027941 */ /* 0x000fea0003800000 */
.L_x_11460:
        /* <DEDUP_REMOVED lines=41> */
[----:B------:R-:W-:-:S07]  /*37f0*/  IMAD.MOV.U32 R155, RZ, RZ, RZ ;  /* 0x000000ffff9b7224 */ /* 0x000fce00078e00ff */
.L_x_11459:
[----:B------:R-:W-:Y:S05]  /*3800*/  BSYNC B1 ;  /* 0x0000000000017941 */ /* 0x000fea0003800000 */
.L_x_11458:
        /* <DEDUP_REMOVED lines=12> */
.L_x_11454:
[----:B------:R-:W-:Y:S05]  /*38d0*/  BSYNC B0 ;  /* 0x0000000000007941 */ /* 0x000fea0003800000 */
.L_x_11453:
        /* <DEDUP_REMOVED lines=11> */
[----:B0-----:R-:W-:Y:S01]  /*3990*/  SHF.L.U32 R97, R134, 0x10, RZ ;  /* 0x0000001086617819 */ /* 0x001fe200000006ff */
[----:B------:R-:W0:Y:S01]  /*39a0*/  LDC.64 R108, c[0x0][0x240] ;  /* 0x00009000ff6c7b82 */ /* 0x000e220000000a00 */
[----:B------:R-:W-:Y:S02]  /*39b0*/  LOP3.LUT R96, R138, 0xffff, RZ, 0xc0, !PT ;  /* 0x0000ffff8a607812 */ /* 0x000fe400078ec0ff */
[----:B------:R-:W-:Y:S02]  /*39c0*/  LOP3.LUT R97, R97, 0xff0000, RZ, 0xc0, !PT ;  /* 0x00ff000061617812 */ /* 0x000fe400078ec0ff */
        /* <DEDUP_REMOVED lines=9> */
[----:B------:R-:W-:-:S05]  /*3a60*/  IMAD.WIDE.U32 R96, R96, 0x1000000, RZ ;  /* 0x0100000060607825 */ /* 0x000fca00078e00ff */
[----:B------:R-:W-:Y:S02]  /*3a70*/  LOP3.LUT R97, R99, R157, R97, 0xfe, !PT ;  /* 0x0000009d63617212 */ /* 0x000fe400078efe61 */
[----:B------:R-:W-:Y:S02]  /*3a80*/  LOP3.LUT R96, R100, R96, R98, 0xfe, !PT ;  /* 0x0000006064607212 */ /* 0x000fe400078efe62 */
[----:B------:R-:W-:Y:S02]  /*3a90*/  LOP3.LUT R101, R97, R101, RZ, 0xfc, !PT ;  /* 0x0000006561657212 */ /* 0x000fe400078efcff */
[----:B------:R-:W-:Y:S01]  /*3aa0*/  LOP3.LUT R100, R96, 0xff, R147, 0xf8, !PT ;  /* 0x000000ff60647812 */ /* 0x000fe200078ef893 */
[----:B0-----:R-:W-:-:S05]  /*3ab0*/  IMAD.WIDE.U32 R96, R104, 0x8, R108 ;  /* 0x0000000868607825 */ /* 0x001fca00078e006c */
[----:B------:R1:W-:Y:S02]  /*3ac0*/  STG.E.64 desc[UR4][R96.64], R100 ;  /* 0x0000006460007986 */ /* 0x0003e4000c101b04 */
.L_x_11463:
[----:B------:R-:W-:Y:S05]  /*3ad0*/  BSYNC B0 ;  /* 0x0000000000007941 */ /* 0x000fea0003800000 */
.L_x_11462:
[----:B--2---:R-:W-:Y:S01]  /*3ae0*/  @P3 IMAD.WIDE.U32 R98, R106, 0x10, R110 ;  /* 0x000000106a623825 */ /* 0x004fe200078e006e */
[----:B------:R-:W0:Y:S04]  /*3af0*/  @P0 LDG.E.128 R84, desc[UR4][R102.64] ;  /* 0x0000000466540981 */ /* 0x000e28000c1e1d00 */
[----:B------:R2:W5:Y:S04]  /*3b00*/  @P3 LDG.E.128 R80, desc[UR4][R98.64] ;  /* 0x0000000462503981 */ /* 0x000568000c1e1d00 */
[----:B------:R2:W5:Y:S01]  /*3b10*/  @P0 LDG.E.128 R76, desc[UR4][R102.64+0x10] ;  /* 0x00001004664c0981 */ /* 0x000562000c1e1d00 */
[----:B------:R-:W-:Y:S01]  /*3b20*/  @!P4 ISETP.NE.U32.AND P1, PT, R124, RZ, PT ;  /* 0x000000ff7c00c20c */ /* 0x000fe20003f25070 */
[----:B------:R-:W-:Y:S01]  /*3b30*/  BSSY B0, `(.L_x_11464) ;  /* 0x000005a000007945 */ /* 0x000fe20003800000 */
[----:B-1----:R-:W-:-:S02]  /*3b40*/  @!P4 IMAD.MOV.U32 R100, RZ, RZ, R155 ;  /* 0x000000ffff64c224 */ /* 0x002fc400078e009b */
[----:B------:R-:W-:-:S04]  /*3b50*/  @!P4 ISETP.NE.AND.EX P1, PT, R125, RZ, PT, P1 ;  /* 0x000000ff7d00c20c */ /* 0x000fc80003f25310 */
[----:B0-----:R-:W-:Y:S01]  /*3b60*/  @!P4 FSEL R96, R84, RZ, P1 ;  /* 0x000000ff5460c208 */ /* 0x001fe20000800000 */
        /* <DEDUP_REMOVED lines=13> */
.L_x_11467:
[----:B------:R-:W-:-:S07]  /*3c40*/  MOV R108, R150 ;  /* 0x00000096006c7202 */ /* 0x000fce0000000f00 */
.L_x_11468:
[----:B------:R-:W-:Y:S05]  /*3c50*/  BSYNC B1 ;  /* 0x0000000000017941 */ /* 0x000fea0003800000 */
.L_x_11466:
        /* <DEDUP_REMOVED lines=16> */
.L_x_11472:
[----:B------:R-:W-:Y:S05]  /*3d60*/  BSYNC B2 ;  /* 0x0000000000027941 */ /* 0x000fea0003800000 */
.L_x_11471:
        /* <DEDUP_REMOVED lines=41> */
[----:B------:R-:W-:-:S11]  /*4000*/  HFMA2.MMA R100, -RZ, RZ, 0, 0 ;  /* 0x00000000ff647435 */ /* 0x000fd600000001ff */
.L_x_11470:
[----:B------:R-:W-:Y:S05]  /*4010*/  BSYNC B1 ;  /* 0x0000000000017941 */ /* 0x000fea0003800000 */
.L_x_11469:
        /* <DEDUP_REMOVED lines=11> */
.L_x_11465:
[----:B------:R-:W-:Y:S05]  /*40d0*/  BSYNC B0 ;  /* 0x0000000000007941 */ /* 0x000fea0003800000 */
.L_x_11464:
        /* <DEDUP_REMOVED lines=18> */
.L_x_11476:
[----:B------:R-:W-:-:S07]  /*4200*/  MOV R97, R150 ;  /* 0x0000009600617202 */ /* 0x000fce0000000f00 */
.L_x_11477:
[----:B------:R-:W-:Y:S05]  /*4210*/  BSYNC B1 ;  /* 0x0000000000017941 */ /* 0x000fea0003800000 */
.L_x_11475:
        /* <DEDUP_REMOVED lines=16> */
.L_x_11481:
[----:B------:R-:W-:Y:S05]  /*4320*/  BSYNC B2 ;  /* 0x0000000000027941 */ /* 0x000fea0003800000 */
.L_x_11480:
        /* <DEDUP_REMOVED lines=37> */
[----:B------:R-:W-:Y:S01]  /*4580*/  LOP3.LUT R154, R109, R100, R130, 0x96, !PT ;  /* 0x000000646d9a7212 */ /* 0x000fe200078e9682 */
[----:B------:R-:W-:-:S04]  /*4590*/  IMAD.WIDE.U32 R150, R150, -0x326172a9, RZ ;  /* 0xcd9e8d5796967825 */ /* 0x000fc800078e00ff */
[----:B------:R-:W-:Y:S01]  /*45a0*/  IMAD.WIDE.U32 R154, R154, -0x2daee0ad, RZ ;  /* 0xd2511f539a9a7825 */ /* 0x000fe200078e00ff */
[----:B------:R-:W-:-:S04]  /*45b0*/  LOP3.LUT R149, R151, R108, R133, 0x96, !PT ;  /* 0x0000006c97957212 */ /* 0x000fc800078e9685 */
[----:B------:R-:W-:-:S07]  /*45c0*/  LOP3.LUT R151, R155, R102, R132, 0x96, !PT ;  /* 0x000000669b977212 */ /* 0x000fce00078e9684 */
.L_x_11479:
[----:B------:R-:W-:Y:S05]  /*45d0*/  BSYNC B1 ;  /* 0x0000000000017941 */ /* 0x000fea0003800000 */
.L_x_11478:
        /* <DEDUP_REMOVED lines=12> */
.L_x_11474:
[----:B------:R-:W-:Y:S05]  /*46a0*/  BSYNC B0 ;  /* 0x0000000000007941 */ /* 0x000fea0003800000 */
.L_x_11473:
        /* <DEDUP_REMOVED lines=18> */
.L_x_11485:
[----:B------:R-:W-:-:S07]  /*47d0*/  MOV R110, R150 ;  /* 0x00000096006e7202 */ /* 0x000fce0000000f00 */
.L_x_11486:
[----:B------:R-:W-:Y:S05]  /*47e0*/  BSYNC B1 ;  /* 0x0000000000017941 */ /* 0x000fea0003800000 */
.L_x_11484:
        /* <DEDUP_REMOVED lines=16> */
.L_x_11490:
[----:B------:R-:W-:Y:S05]  /*48f0*/  BSYNC B2 ;  /* 0x0000000000027941 */ /* 0x000fea0003800000 */
.L_x_11489:
        /* <DEDUP_REMOVED lines=42> */
.L_x_11488:
[----:B------:R-:W-:Y:S05]  /*4ba0*/  BSYNC B1 ;  /* 0x0000000000017941 */ /* 0x000fea0003800000 */
.L_x_11487:
        /* <DEDUP_REMOVED lines=11> */
.L_x_11483:
[----:B------:R-:W-:Y:S05]  /*4c60*/  BSYNC B0 ;  /* 0x0000000000007941 */ /* 0x000fea0003800000 */
.L_x_11482:
        /* <DEDUP_REMOVED lines=18> */
.L_x_11494:
[----:B------:R-:W-:-:S07]  /*4d90*/  MOV R99, R150 ;  /* 0x0000009600637202 */ /* 0x000fce0000000f00 */
.L_x_11495:
[----:B------:R-:W-:Y:S05]  /*4da0*/  BSYNC B1 ;  /* 0x0000000000017941 */ /* 0x000fea0003800000 */
.L_x_11493:
        /* <DEDUP_REMOVED lines=16> */
.L_x_11499:
[----:B------:R-:W-:Y:S05]  /*4eb0*/  BSYNC B2 ;  /* 0x0000000000027941 */ /* 0x000fea0003800000 */
.L_x_11498:
        /* <DEDUP_REMOVED lines=42> */
.L_x_11497:
[----:B------:R-:W-:Y:S05]  /*5160*/  BSYNC B1 ;  /* 0x0000000000017941 */ /* 0x000fea0003800000 */
.L_x_11496:
        /* <DEDUP_REMOVED lines=12> */
.L_x_11492:
[----:B------:R-:W-:Y:S05]  /*5230*/  BSYNC B0 ;  /* 0x0000000000007941 */ /* 0x000fea0003800000 */
.L_x_11491:
        /* <DEDUP_REMOVED lines=18> */
.L_x_11503:
[----:B------:R-:W-:-:S07]  /*5360*/  MOV R143, R150 ;  /* 0x00000096008f7202 */ /* 0x000fce0000000f00 */
.L_x_11504:
[----:B------:R-:W-:Y:S05]  /*5370*/  BSYNC B1 ;  /* 0x0000000000017941 */ /* 0x000fea0003800000 */
.L_x_11502:
        /* <DEDUP_REMOVED lines=16> */
.L_x_11508:
[----:B------:R-:W-:Y:S05]  /*5480*/  BSYNC B2 ;  /* 0x0000000000027941 */ /* 0x000fea0003800000 */
.L_x_11507:
        /* <DEDUP_REMOVED lines=42> */
.L_x_11506:
[----:B------:R-:W-:Y:S05]  /*5730*/  BSYNC B1 ;  /* 0x0000000000017941 */ /* 0x000fea0003800000 */
.L_x_11505:
        /* <DEDUP_REMOVED lines=11> */
.L_x_11501:
[----:B------:R-:W-:Y:S05]  /*57f0*/  BSYNC B0 ;  /* 0x0000000000007941 */ /* 0x000fea0003800000 */
.L_x_11500:
        /* <DEDUP_REMOVED lines=18> */
.L_x_11512:
[----:B------:R-:W-:-:S07]  /*5920*/  MOV R101, R150 ;  /* 0x0000009600657202 */ /* 0x000fce0000000f00 */
.L_x_11513:
[----:B------:R-:W-:Y:S05]  /*5930*/  BSYNC B1 ;  /* 0x0000000000017941 */ /* 0x000fea0003800000 */
.L_x_11511:
        /* <DEDUP_REMOVED lines=16> */
.L_x_11517:
[----:B------:R-:W-:Y:S05]  /*5a40*/  BSYNC B2 ;  /* 0x0000000000027941 */ /* 0x000fea0003800000 */
.L_x_11516:
        /* <DEDUP_REMOVED lines=43> */
.L_x_11515:
[----:B------:R-:W-:Y:S05]  /*5d00*/  BSYNC B1 ;  /* 0x0000000000017941 */ /* 0x000fea0003800000 */
.L_x_11514:
        /* <DEDUP_REMOVED lines=12> */
.L_x_11510:
[----:B------:R-:W-:Y:S05]  /*5dd0*/  BSYNC B0 ;  /* 0x0000000000007941 */ /* 0x000fea0003800000 */
.L_x_11509:
        /* <DEDUP_REMOVED lines=18> */
.L_x_11521:
[----:B------:R-:W-:-:S07]  /*5f00*/  IMAD.MOV.U32 R134, RZ, RZ, R150 ;  /* 0x000000ffff867224 */ /* 0x000fce00078e0096 */
.L_x_11522:
[----:B------:R-:W-:Y:S05]  /*5f10*/  BSYNC B1 ;  /* 0x0000000000017941 */ /* 0x000fea0003800000 */
.L_x_11520:
        /* <DEDUP_REMOVED lines=16> */
.L_x_11526:
[----:B------:R-:W-:Y:S05]  /*6020*/  BSYNC B2 ;  /* 0x0000000000027941 */ /* 0x000fea0003800000 */
.L_x_11525:
        /* <DEDUP_REMOVED lines=39> */
[----:B------:R-:W-:Y:S01]  /*62a0*/  LOP3.LUT R149, R151, R102, R133, 0x96, !PT ;  /* 0x0000006697957212 */ /* 0x000fe200078e9685 */
[----:B------:R-:W-:-:S05]  /*62b0*/  IMAD.WIDE.U32 R154, R154, -0x2daee0ad, RZ ;  /* 0xd2511f539a9a7825 */ /* 0x000fca00078e00ff */
[----:B------:R-:W-:-:S07]  /*62c0*/  LOP3.LUT R151, R155, R110, R132, 0x96, !PT ;  /* 0x0000006e9b977212 */ /* 0x000fce00078e9684 */
.L_x_11524:
[----:B------:R-:W-:Y:S05]  /*62d0*/  BSYNC B1 ;  /* 0x0000000000017941 */ /* 0x000fea0003800000 */
.L_x_11523:
        /* <DEDUP_REMOVED lines=11> */
.L_x_11519:
[----:B------:R-:W-:Y:S05]  /*6390*/  BSYNC B0 ;  /* 0x0000000000007941 */ /* 0x000fea0003800000 */
.L_x_11518:
        /* <DEDUP_REMOVED lines=18> */
.L_x_11530:
[----:B------:R-:W-:-:S07]  /*64c0*/  IMAD.MOV.U32 R103, RZ, RZ, R150 ;  /* 0x000000ffff677224 */ /* 0x000fce00078e0096 */
.L_x_11531:
[----:B------:R-:W-:Y:S05]  /*64d0*/  BSYNC B1 ;  /* 0x0000000000017941 */ /* 0x000fea0003800000 */
.L_x_11529:
        /* <DEDUP_REMOVED lines=16> */
.L_x_11535:
[----:B------:R-:W-:Y:S05]  /*65e0*/  BSYNC B2 ;  /* 0x0000000000027941 */ /* 0x000fea0003800000 */
.L_x_11534:
        /* <DEDUP_REMOVED lines=42> */
[----:B------:R-:W-:-:S07]  /*6890*/  IMAD.MOV.U32 R154, RZ, RZ, R108 ;  /* 0x000000ffff9a7224 */ /* 0x000fce00078e006c */
.L_x_11533:
[----:B------:R-:W-:Y:S05]  /*68a0*/  BSYNC B1 ;  /* 0x0000000000017941 */ /* 0x000fea0003800000 */
.L_x_11532:
        /* <DEDUP_REMOVED lines=12> */
.L_x_11528:
[----:B------:R-:W-:Y:S05]  /*6970*/  BSYNC B0 ;  /* 0x0000000000007941 */ /* 0x000fea0003800000 */
.L_x_11527:
[----:B------:R-:W-:Y:S01]  /*6980*/  IMAD.WIDE.U32 R108, R107, 0x20, R152 ;  /* 0x000000206b6c7825 */ /* 0x000fe200078e0098 */
[----:B------:R-:W-:Y:S04]  /*6990*/  BSSY B0, `(.L_x_11536) ;  /* 0x0000018000007945 */ /* 0x000fe80003800000 */
[----:B------:R0:W-:Y:S04]  /*69a0*/  STG.E.128 desc[UR4][R108.64], R96 ;  /* 0x000000606c007986 */ /* 0x0001e8000c101d04 */
[----:B------:R0:W-:Y:S01]  /*69b0*/  STG.E.128 desc[UR4][R108.64+0x10], R100 ;  /* 0x000010646c007986 */ /* 0x0001e2000c101d04 */
[----:B------:R-:W-:Y:S05]  /*69c0*/  @!P3 BRA `(.L_x_11537) ;  /* 0x000000000050b947 */ /* 0x000fea0003800000 */
[----:B------:R-:W-:Y:S01]  /*69d0*/  IMAD.U32 R107, R134, 0x10000, RZ ;  /* 0x00010000866b7824 */ /* 0x000fe200078e00ff */
[----:B------:R-:W1:Y:S01]  /*69e0*/  LDC.64 R158, c[0x0][0x240] ;  /* 0x00009000ff9e7b82 */ /* 0x000e620000000a00 */
[----:B------:R-:W-:Y:S02]  /*69f0*/  LOP3.LUT R110, R141, 0xff, RZ, 0xc0, !PT ;  /* 0x000000ff8d6e7812 */ /* 0x000fe400078ec0ff */
[----:B------:R-:W-:Y:S02]  /*6a00*/  LOP3.LUT R156, R140, 0xff, RZ, 0xc0, !PT ;  /* 0x000000ff8c9c7812 */ /* 0x000fe400078ec0ff */
[----:B0-----:R-:W-:Y:S01]  /*6a10*/  LOP3.LUT R108, R107, 0xff0000, RZ, 0xc0, !PT ;  /* 0x00ff00006b6c7812 */ /* 0x001fe200078ec0ff */
        /* <DEDUP_REMOVED lines=10> */
[----:B------:R-:W-:Y:S02]  /*6ac0*/  LOP3.LUT R108, R156, R108, R110, 0xfe, !PT ;  /* 0x0000006c9c6c7212 */ /* 0x000fe400078efe6e */
[----:B------:R-:W-:Y:S01]  /*6ad0*/  LOP3.LUT R157, R107, R157, RZ, 0xfc, !PT ;  /* 0x0000009d6b9d7212 */ /* 0x000fe200078efcff */
[----:B-1----:R-:W-:Y:S01]  /*6ae0*/  IMAD.WIDE.U32 R106, R106, 0x8, R158 ;  /* 0x000000086a6a7825 */ /* 0x002fe200078e009e */
[----:B------:R-:W-:-:S05]  /*6af0*/  LOP3.LUT R156, R108, 0xff, R147, 0xf8, !PT ;  /* 0x000000ff6c9c7812 */ /* 0x000fca00078ef893 */
[----:B------:R1:W-:Y:S02]  /*6b00*/  STG.E.64 desc[UR4][R106.64], R156 ;  /* 0x0000009c6a007986 */ /* 0x0003e4000c101b04 */
.L_x_11537:
[----:B------:R-:W-:Y:S05]  /*6b10*/  BSYNC B0 ;  /* 0x0000000000007941 */ /* 0x000fea0003800000 */
.L_x_11536:
[----:B0-----:R-:W0:Y:S01]  /*6b20*/  @P0 LDC.64 R108, c[0x0][0x230] ;  /* 0x00008c00ff6c0b82 */ /* 0x001e220000000a00 */
[----:B------:R-:W-:Y:S01]  /*6b30*/  IADD3 R155, R105, 0x200, RZ ;  /* 0x00000200699b7810 */ /* 0x000fe20007ffe0ff */
[----:B-1----:R-:W-:-:S06]  /*6b40*/  VIADD R156, R104, 0x200 ;  /* 0x00000200689c7836 */ /* 0x002fcc0000000000 */
[----:B------:R-:W1:Y:S01]  /*6b50*/  @P3 LDC.64 R106, c[0x0][0x220] ;  /* 0x00008800ff6a3b82 */ /* 0x000e620000000a00 */
[----:B0-----:R-:W-:-:S05]  /*6b60*/  @P0 IMAD.WIDE.U32 R108, R155, 0x20, R108 ;  /* 0x000000209b6c0825 */ /* 0x001fca00078e006c */
[----:B------:R-:W2:Y:S01]  /*6b70*/  @P0 LDG.E.128 R84, desc[UR4][R108.64] ;  /* 0x000000046c540981 */ /* 0x000ea2000c1e1d00 */
[----:B-1----:R-:W-:-:S03]  /*6b80*/  @P3 IMAD.WIDE.U32 R106, R156, 0x10, R106 ;  /* 0x000000109c6a3825 */ /* 0x002fc600078e006a */
[----:B------:R0:W5:Y:S04]  /*6b90*/  @P0 LDG.E.128 R76, desc[UR4][R108.64+0x10] ;  /* 0x000010046c4c0981 */ /* 0x000168000c1e1d00 */
[----:B------:R0:W5:Y:S01]  /*6ba0*/  @P3 LDG.E.128 R80, desc[UR4][R106.64] ;  /* 0x000000046a503981 */ /* 0x000162000c1e1d00 */
[----:B------:R-:W-:Y:S01]  /*6bb0*/  @!P4 ISETP.NE.U32.AND P1, PT, R124, RZ, PT ;  /* 0x000000ff7c00c20c */ /* 0x000fe20003f25070 */
[----:B------:R-:W-:Y:S03]  /*6bc0*/  BSSY B0, `(.L_x_11538) ;  /* 0x000005b000007945 */ /* 0x000fe60003800000 */
[----:B------:R-:W-:Y:S02]  /*6bd0*/  @!P4 ISETP.NE.AND.EX P1, PT, R125, RZ, PT, P1 ;  /* 0x000000ff7d00c20c */ /* 0x000fe40003f25310 */
[----:B------:R-:W-:-:S02]  /*6be0*/  @!P4 MOV R110, R160 ;  /* 0x000000a0006ec202 */ /* 0x000fc40000000f00 */
        /* <DEDUP_REMOVED lines=14> */
.L_x_11541:
[----:B------:R-:W-:-:S07]  /*6cd0*/  IMAD.MOV.U32 R111, RZ, RZ, R150 ;  /* 0x000000ffff6f7224 */ /* 0x000fce00078e0096 */
.L_x_11542:
[----:B------:R-:W-:Y:S05]  /*6ce0*/  BSYNC B1 ;  /* 0x0000000000017941 */ /* 0x000fea0003800000 */
.L_x_11540:
        /* <DEDUP_REMOVED lines=16> */
.L_x_11546:
[----:B------:R-:W-:Y:S05]  /*6df0*/  BSYNC B2 ;  /* 0x0000000000027941 */ /* 0x000fea0003800000 */
.L_x_11545:
        /* <DEDUP_REMOVED lines=43> */
.L_x_11544:
[----:B------:R-:W-:Y:S05]  /*70b0*/  BSYNC B1 ;  /* 0x0000000000017941 */ /* 0x000fea0003800000 */
.L_x_11543:
        /* <DEDUP_REMOVED lines=11> */
.L_x_11539:
[----:B------:R-:W-:Y:S05]  /*7170*/  BSYNC B0 ;  /* 0x0000000000007941 */ /* 0x000fea0003800000 */
.L_x_11538:
        /* <DEDUP_REMOVED lines=18> */
.L_x_11550:
[----:B------:R-:W-:-:S07]  /*72a0*/  MOV R105, R150 ;  /* 0x0000009600697202 */ /* 0x000fce0000000f00 */
.L_x_11551:
[----:B------:R-:W-:Y:S05]  /*72b0*/  BSYNC B1 ;  /* 0x0000000000017941 */ /* 0x000fea0003800000 */
.L_x_11549:
        /* <DEDUP_REMOVED lines=16> */
.L_x_11555:
[----:B------:R-:W-:Y:S05]  /*73c0*/  BSYNC B2 ;  /* 0x0000000000027941 */ /* 0x000fea0003800000 */
.L_x_11554:
        /* <DEDUP_REMOVED lines=43> */
.L_x_11553:
[----:B------:R-:W-:Y:S05]  /*7680*/  BSYNC B1 ;  /* 0x0000000000017941 */ /* 0x000fea0003800000 */
.L_x_11552:
        /* <DEDUP_REMOVED lines=12> */
.L_x_11548:
[----:B------:R-:W-:Y:S05]  /*7750*/  BSYNC B0 ;  /* 0x0000000000007941 */ /* 0x000fea0003800000 */
.L_x_11547:
        /* <DEDUP_REMOVED lines=18> */
.L_x_11559:
[----:B------:R-:W-:-:S07]  /*7880*/  IMAD.MOV.U32 R141, RZ, RZ, R150 ;  /* 0x000000ffff8d7224 */ /* 0x000fce00078e0096 */
.L_x_11560:
[----:B------:R-:W-:Y:S05]  /*7890*/  BSYNC B1 ;  /* 0x0000000000017941 */ /* 0x000fea0003800000 */
.L_x_11558:
        /* <DEDUP_REMOVED lines=16> */
.L_x_11564:
[----:B------:R-:W-:Y:S05]  /*79a0*/  BSYNC B2 ;  /* 0x0000000000027941 */ /* 0x000fea0003800000 */
.L_x_11563:
        /* <DEDUP_REMOVED lines=43> */
.L_x_11562:
[----:B------:R-:W-:Y:S05]  /*7c60*/  BSYNC B1 ;  /* 0x0000000000017941 */ /* 0x000fea0003800000 */
.L_x_11561:
[----:B------:R-:W-:Y:S01]  /*7c70*/  I2FP.F32.U32 R106, R141 ;  /* 0x0000008d006a7245 */ /* 0x000fe20000201000 */
[----:B------:R-:W-:-:S04]  /*7c80*/  IMAD.MOV.U32 R107, RZ, RZ, 0x2f800000 ;  /* 0x2f800000ff6b7424 */ /* 0x000fc800078e00ff */
[----:B------:R-:W-:Y:S01]  /*7c90*/  FFMA.FTZ R106, R106, R107, 1.1641532182693481445e-10 ;  /* 0x2f0000006a6a7423 */ /* 0x000fe2000001006b */
[----:B-----5:R-:W-:-:S04]  /*7ca0*/  SHF.L.U32 R107, R81, 0x10, RZ ;  /* 0x00000010516b7819 */ /* 0x020fc800000006ff */
[----:B------:R-:W-:Y:S01]  /*7cb0*/  FSETP.GTU.FTZ.AND P1, PT, R106, UR6, PT ;  /* 0x000000066a007c0b */ /* 0x000fe2000bf3c000 */
[----:B------:R-:W-:-:S03]  /*7cc0*/  FMUL.FTZ R107, R107, UR9 ;  /* 0x000000096b6b7c20 */ /* 0x000fc60008410000 */
[----:B------:R-:W-:Y:S01]  /*7cd0*/  SEL R141, RZ, 0x1, P1 ;  /* 0x00000001ff8d7807 */ /* 0x000fe20000800000 */
[----:B------:R-:W-:-:S05]  /*7ce0*/  FMUL.FTZ R107, R107, UR8 ;  /* 0x000000086b6b7c20 */ /* 0x000fca0008410000 */
[----:B------:R-:W-:-:S05]  /*7cf0*/  FSEL R107, R107, RZ, !P1 ;  /* 0x000000ff6b6b7208 */ /* 0x000fca0004800000 */
[----:B------:R-:W-:-:S04]  /*7d00*/  FMUL.FTZ R106, R70, R107 ;  /* 0x0000006b466a7220 */ /* 0x000fc80000410000 */
[----:B------:R-:W-:-:S07]  /*7d10*/  @P0 FADD.FTZ R106, R86, R106 ;  /* 0x0000006a566a0221 */ /* 0x000fce0000010000 */
.L_x_11557:
[----:B------:R-:W-:Y:S05]  /*7d20*/  BSYNC B0 ;  /* 0x0000000000007941 */ /* 0x000fea0003800000 */
.L_x_11556:
        /* <DEDUP_REMOVED lines=18> */
.L_x_11568:
[----:B------:R-:W-:-:S07]  /*7e50*/  MOV R107, R150 ;  /* 0x00000096006b7202 */ /* 0x000fce0000000f00 */
.L_x_11569:
[----:B------:R-:W-:Y:S05]  /*7e60*/  BSYNC B1 ;  /* 0x0000000000017941 */ /* 0x000fea0003800000 */
.L_x_11567:
        /* <DEDUP_REMOVED lines=16> */
.L_x_11573:
[----:B------:R-:W-:Y:S05]  /*7f70*/  BSYNC B2 ;  /* 0x0000000000027941 */ /* 0x000fea0003800000 */
.L_x_11572:
        /* <DEDUP_REMOVED lines=43> */
.L_x_11571:
[----:B------:R-:W-:Y:S05]  /*8230*/  BSYNC B1 ;  /* 0x0000000000017941 */ /* 0x000fea0003800000 */
.L_x_11570:
        /* <DEDUP_REMOVED lines=12> */
.L_x_11566:
[----:B------:R-:W-:Y:S05]  /*8300*/  BSYNC B0 ;  /* 0x0000000000007941 */ /* 0x000fea0003800000 */
.L_x_11565:
        /* <DEDUP_REMOVED lines=18> */
.L_x_11577:
[----:B------:R-:W-:-:S07]  /*8430*/  IMAD.MOV.U32 R143, RZ, RZ, R150 ;  /* 0x000000ffff8f7224 */ /* 0x000fce00078e0096 */
.L_x_11578:
[----:B------:R-:W-:Y:S05]  /*8440*/  BSYNC B1 ;  /* 0x0000000000017941 */ /* 0x000fea0003800000 */
.L_x_11576:
        /* <DEDUP_REMOVED lines=16> */
.L_x_11582:
[----:B------:R-:W-:Y:S05]  /*8550*/  BSYNC B2 ;  /* 0x0000000000027941 */ /* 0x000fea0003800000 */
.L_x_11581:
        /* <DEDUP_REMOVED lines=43> */
.L_x_11580:
[----:B------:R-:W-:Y:S05]  /*8810*/  BSYNC B1 ;  /* 0x0000000000017941 */ /* 0x000fea0003800000 */
.L_x_11579:
        /* <DEDUP_REMOVED lines=9> */
[----:B------:R-:W-:-:S04]  /*88b0*/  FMUL.FTZ R108, R72, R109 ;  /* 0x0000006d486c7220 */ /* 0x000fc80000410000 */
[----:B------:R-:W-:-:S07]  /*88c0*/  @P0 FADD.FTZ R108, R76, R108 ;  /* 0x0000006c4c6c0221 */ /* 0x000fce0000010000 */
.L_x_11575:
[----:B------:R-:W-:Y:S05]  /*88d0*/  BSYNC B0 ;  /* 0x0000000000007941 */ /* 0x000fea0003800000 */
.L_x_11574:
        /* <DEDUP_REMOVED lines=18> */
.L_x_11586:
[----:B------:R-:W-:-:S07]  /*8a00*/  MOV R109, R150 ;  /* 0x00000096006d7202 */ /* 0x000fce0000000f00 */
.L_x_11587:
[----:B------:R-:W-:Y:S05]  /*8a10*/  BSYNC B1 ;  /* 0x0000000000017941 */ /* 0x000fea0003800000 */
.L_x_11585:
        /* <DEDUP_REMOVED lines=16> */
.L_x_11591:
[----:B------:R-:W-:Y:S05]  /*8b20*/  BSYNC B2 ;  /* 0x0000000000027941 */ /* 0x000fea0003800000 */
.L_x_11590:
        /* <DEDUP_REMOVED lines=41> */
[----:B------:R-:W-:Y:S01]  /*8dc0*/  IMAD.MOV.U32 R111, RZ, RZ, RZ ;  /* 0x000000ffff6f7224 */ /* 0x000fe200078e00ff */
[----:B------:R-:W-:-:S07]  /*8dd0*/  MOV R154, R110 ;  /* 0x0000006e009a7202 */ /* 0x000fce0000000f00 */
.L_x_11589:
[----:B------:R-:W-:Y:S05]  /*8de0*/  BSYNC B1 ;  /* 0x0000000000017941 */ /* 0x000fea0003800000 */
.L_x_11588:
        /* <DEDUP_REMOVED lines=12> */
.L_x_11584:
[----:B------:R-:W-:Y:S05]  /*8eb0*/  BSYNC B0 ;  /* 0x0000000000007941 */ /* 0x000fea0003800000 */
.L_x_11583:
        /* <DEDUP_REMOVED lines=18> */
.L_x_11595:
[----:B------:R-:W-:-:S07]  /*8fe0*/  IMAD.MOV.U32 R134, RZ, RZ, R150 ;  /* 0x000000ffff867224 */ /* 0x000fce00078e0096 */
.L_x_11596:
[----:B------:R-:W-:Y:S05]  /*8ff0*/  BSYNC B1 ;  /* 0x0000000000017941 */ /* 0x000fea0003800000 */
.L_x_11594:
        /* <DEDUP_REMOVED lines=16> */
.L_x_11600:
[----:B------:R-:W-:Y:S05]  /*9100*/  BSYNC B2 ;  /* 0x0000000000027941 */ /* 0x000fea0003800000 */
.L_x_11599:
        /* <DEDUP_REMOVED lines=42> */
[----:B------:R-:W-:-:S11]  /*93b0*/  HFMA2.MMA R158, -RZ, RZ, 0, 0 ;  /* 0x00000000ff9e7435 */ /* 0x000fd600000001ff */
.L_x_11598:
[----:B------:R-:W-:Y:S05]  /*93c0*/  BSYNC B1 ;  /* 0x0000000000017941 */ /* 0x000fea0003800000 */
.L_x_11597:
        /* <DEDUP_REMOVED lines=11> */
.L_x_11593:
[----:B------:R-:W-:Y:S05]  /*9480*/  BSYNC B0 ;  /* 0x0000000000007941 */ /* 0x000fea0003800000 */
.L_x_11592:
        /* <DEDUP_REMOVED lines=18> */
.L_x_11604:
[----:B------:R-:W-:-:S07]  /*95b0*/  MOV R111, R150 ;  /* 0x00000096006f7202 */ /* 0x000fce0000000f00 */
.L_x_11605:
[----:B------:R-:W-:Y:S05]  /*95c0*/  BSYNC B1 ;  /* 0x0000000000017941 */ /* 0x000fea0003800000 */
.L_x_11603:
        /* <DEDUP_REMOVED lines=16> */
.L_x_11609:
[----:B------:R-:W-:Y:S05]  /*96d0*/  BSYNC B2 ;  /* 0x0000000000027941 */ /* 0x000fea0003800000 */
.L_x_11608:
        /* <DEDUP_REMOVED lines=42> */
[----:B------:R-:W-:-:S07]  /*9980*/  MOV R154, R124 ;  /* 0x0000007c009a7202 */ /* 0x000fce0000000f00 */
.L_x_11607:
[----:B------:R-:W-:Y:S05]  /*9990*/  BSYNC B1 ;  /* 0x0000000000017941 */ /* 0x000fea0003800000 */
.L_x_11606:
        /* <DEDUP_REMOVED lines=12> */
.L_x_11602:
[----:B------:R-:W-:Y:S05]  /*9a60*/  BSYNC B0 ;  /* 0x0000000000007941 */ /* 0x000fea0003800000 */
.L_x_11601:
[----:B------:R-:W-:Y:S01]  /*9a70*/  IMAD.WIDE.U32 R152, R155, 0x20, R152 ;  /* 0x000000209b987825 */ /* 0x000fe200078e0098 */
[----:B------:R-:W-:Y:S04]  /*9a80*/  BSSY B0, `(.L_x_11610) ;  /* 0x0000018000007945 */ /* 0x000fe80003800000 */
[----:B------:R0:W-:Y:S04]  /*9a90*/  STG.E.128 desc[UR4][R152.64], R104 ;  /* 0x0000006898007986 */ /* 0x0001e8000c101d04 */
[----:B------:R0:W-:Y:S01]  /*9aa0*/  STG.E.128 desc[UR4][R152.64+0x10], R108 ;  /* 0x0000106c98007986 */ /* 0x0001e2000c101d04 */
[----:B------:R-:W-:Y:S05]  /*9ab0*/  @!P3 BRA `(.L_x_11611) ;  /* 0x000000000050b947 */ /* 0x000fea0003800000 */
[----:B------:R-:W-:Y:S02]  /*9ac0*/  SHF.L.U32 R124, R134, 0x10, RZ ;  /* 0x00000010867c7819 */ /* 0x000fe400000006ff */
[----:B0-----:R-:W-:Y:S02]  /*9ad0*/  LOP3.LUT R152, R141, 0xff, RZ, 0xc0, !PT ;  /* 0x000000ff8d987812 */ /* 0x001fe400078ec0ff */
        /* <DEDUP_REMOVED lines=18> */
.L_x_11611:
[----:B------:R-:W-:Y:S05]  /*9c00*/  BSYNC B0 ;  /* 0x0000000000007941 */ /* 0x000fea0003800000 */
.L_x_11610:
[----:B-1----:R-:W-:Y:S01]  /*9c10*/  FADD.FTZ R124, RZ, R88 ;  /* 0x00000058ff7c7221 */ /* 0x002fe20000010000 */
[----:B0-----:R-:W0:Y:S01]  /*9c20*/  S2R R152, SR_TID.X ;  /* 0x0000000000987919 */ /* 0x001e220000002100 */
[----:B------:R-:W-:Y:S01]  /*9c30*/  LOP3.LUT P0, RZ, R0, 0xff, RZ, 0xc0, !PT ;  /* 0x000000ff00ff7812 */ /* 0x000fe2000780c0ff */
[----:B------:R-:W-:Y:S01]  /*9c40*/  UMOV UR12, 0xffffffff ;  /* 0xffffffff000c7882 */ /* 0x000fe20000000000 */
        /* <DEDUP_REMOVED lines=12> */
[----:B------:R-:W-:Y:S02]  /*9d10*/  FADD.FTZ R124, R125, R98 ;  /* 0x000000627d7c7221 */ /* 0x000fe40000010000 */
[----:B------:R-:W-:Y:S02]  /*9d20*/  @!P0 VIADD R153, R153, 0x8 ;  /* 0x0000000899998836 */ /* 0x000fe40000000000 */
        /* <DEDUP_REMOVED lines=82> */
.L_x_11626:
        /* <DEDUP_REMOVED lines=25> */
[----:B0-----:R-:W-:Y:S02]  /*a3e0*/  I2FP.F32.S32 R158, R159 ;  /* 0x0000009f009e7245 */ /* 0x001fe40000201400 */
[----:B------:R-:W-:-:S04]  /*a3f0*/  IADD3 R159, R159, R0, RZ ;  /* 0x000000009f9f7210 */ /* 0x000fc80007ffe0ff */
[----:B------:R-:W-:Y:S01]  /*a400*/  I2FP.F32.S32 R0, R159 ;  /* 0x0000009f00007245 */ /* 0x000fe20000201400 */
[----:B------:R-:W0:Y:S02]  /*a410*/  SHFL.DOWN PT, R161, R124, 0x4, 0x1f ;  /* 0x08801f007ca17f89 */ /* 0x000e2400000e0000 */
[C---:B0-----:R-:W-:Y:S01]  /*a420*/  FADD.FTZ R156, -R161.reuse, R124 ;  /* 0x0000007ca19c7221 */ /* 0x041fe20000010100 */
[----:B------:R-:W-:-:S03]  /*a430*/  FMUL.FTZ R160, R161, R158 ;  /* 0x0000009ea1a07220 */ /* 0x000fc60000410000 */
[----:B------:R-:W-:Y:S01]  /*a440*/  FMUL.FTZ R156, R156, R156 ;  /* 0x0000009c9c9c7220 */ /* 0x000fe20000410000 */
[----:B------:R-:W-:Y:S02]  /*a450*/  FFMA.FTZ R161, R163, R124, R160 ;  /* 0x0000007ca3a17223 */ /* 0x000fe400000100a0 */
[----:B------:R-:W0:Y:S01]  /*a460*/  MUFU.RCP R124, R0 ;  /* 0x00000000007c7308 */ /* 0x000e220000001000 */
[----:B------:R-:W-:Y:S02]  /*a470*/  FMUL.FTZ R163, R156, R163 ;  /* 0x000000a39ca37220 */ /* 0x000fe40000410000 */
[----:B------:R-:W1:Y:S02]  /*a480*/  SHFL.DOWN PT, R156, R125, 0x4, 0x1f ;  /* 0x08801f007d9c7f89 */ /* 0x000e6400000e0000 */
[----:B------:R-:W-:Y:S01]  /*a490*/  FMUL.FTZ R163, R163, R158 ;  /* 0x0000009ea3a37220 */ /* 0x000fe20000410000 */
[----:B0-----:R-:W-:-:S05]  /*a4a0*/  FMUL.FTZ R161, R124, R161 ;  /* 0x000000a17ca17220 */ /* 0x001fca0000410000 */
[----:B------:R-:W0:Y:S01]  /*a4b0*/  SHFL.DOWN PT, R158, R161, 0x2, 0x1f ;  /* 0x08401f00a19e7f89 */ /* 0x000e2200000e0000 */
[----:B-1----:R-:W-:-:S03]  /*a4c0*/  FADD.FTZ R153, R156, R125 ;  /* 0x0000007d9c997221 */ /* 0x002fc60000010000 */
[----:B------:R-:W1:Y:S01]  /*a4d0*/  SHFL.DOWN PT, R156, R159, 0x2, 0x1f ;  /* 0x08401f009f9c7f89 */ /* 0x000e6200000e0000 */
[----:B------:R-:W-:Y:S01]  /*a4e0*/  FFMA.FTZ R153, R124, R163, R153 ;  /* 0x000000a37c997223 */ /* 0x000fe20000010099 */
[----:B0-----:R-:W-:-:S04]  /*a4f0*/  FADD.FTZ R125, R161, -R158 ;  /* 0x8000009ea17d7221 */ /* 0x001fc80000010000 */
[----:B------:R-:W-:Y:S01]  /*a500*/  FMUL.FTZ R125, R125, R125 ;  /* 0x0000007d7d7d7220 */ /* 0x000fe20000410000 */
[----:B-1----:R-:W-:Y:S01]  /*a510*/  I2FP.F32.S32 R163, R156 ;  /* 0x0000009c00a37245 */ /* 0x002fe20000201400 */
[----:B------:R-:W-:-:S04]  /*a520*/  IMAD.IADD R124, R159, 0x1, R156 ;  /* 0x000000019f7c7824 */ /* 0x000fc800078e029c */
[----:B------:R-:W-:Y:S01]  /*a530*/  FMUL.FTZ R165, R158, R163 ;  /* 0x000000a39ea57220 */ /* 0x000fe20000410000 */
[C---:B------:R-:W-:Y:S01]  /*a540*/  FMUL.FTZ R158, R0.reuse, R125 ;  /* 0x0000007d009e7220 */ /* 0x040fe20000410000 */
[----:B------:R-:W-:Y:S02]  /*a550*/  I2FP.F32.S32 R125, R124 ;  /* 0x0000007c007d7245 */ /* 0x000fe40000201400 */
[----:B------:R-:W-:Y:S01]  /*a560*/  FFMA.FTZ R165, R0, R161, R165 ;  /* 0x000000a100a57223 */ /* 0x000fe200000100a5 */
[----:B------:R-:W-:Y:S01]  /*a570*/  FMUL.FTZ R158, R158, R163 ;  /* 0x000000a39e9e7220 */ /* 0x000fe20000410000 */
[----:B------:R-:W0:Y:S01]  /*a580*/  MUFU.RCP R156, R125 ;  /* 0x0000007d009c7308 */ /* 0x000e220000001000 */
[----:B------:R-:W1:Y:S04]  /*a590*/  SHFL.DOWN PT, R0, R153, 0x2, 0x1f ;  /* 0x08401f0099007f89 */ /* 0x000e6800000e0000 */
[----:B------:R-:W2:Y:S01]  /*a5a0*/  SHFL.DOWN PT, R161, R124, 0x1, 0x1f ;  /* 0x08201f007ca17f89 */ /* 0x000ea200000e0000 */
[----:B0-----:R-:W-:-:S05]  /*a5b0*/  FMUL.FTZ R160, R156, R165 ;  /* 0x000000a59ca07220 */ /* 0x001fca0000410000 */
[----:B------:R-:W0:Y:S01]  /*a5c0*/  SHFL.DOWN PT, R163, R160, 0x1, 0x1f ;  /* 0x08201f00a0a37f89 */ /* 0x000e2200000e0000 */
[----:B-1----:R-:W-:-:S04]  /*a5d0*/  FADD.FTZ R159, R153, R0 ;  /* 0x00000000999f7221 */ /* 0x002fc80000010000 */
[----:B------:R-:W-:Y:S01]  /*a5e0*/  FFMA.FTZ R158, R156, R158, R159 ;  /* 0x0000009e9c9e7223 */ /* 0x000fe2000001009f */
[-C--:B--2---:R-:W-:Y:S02]  /*a5f0*/  IADD3 R0, R124, R161.reuse, RZ ;  /* 0x000000a17c007210 */ /* 0x084fe40007ffe0ff */
[----:B------:R-:W-:Y:S02]  /*a600*/  I2FP.F32.S32 R161, R161 ;  /* 0x000000a100a17245 */ /* 0x000fe40000201400 */
[----:B------:R-:W1:Y:S01]  /*a610*/  SHFL.DOWN PT, R159, R158, 0x1, 0x1f ;  /* 0x08201f009e9f7f89 */ /* 0x000e6200000e0000 */
[----:B------:R-:W-:-:S06]  /*a620*/  I2FP.F32.S32 R0, R0 ;  /* 0x0000000000007245 */ /* 0x000fcc0000201400 */
[----:B------:R-:W2:Y:S01]  /*a630*/  MUFU.RCP R0, R0 ;  /* 0x0000000000007308 */ /* 0x000ea20000001000 */
[----:B0-----:R-:W-:Y:S01]  /*a640*/  FADD.FTZ R153, R160, -R163 ;  /* 0x800000a3a0997221 */ /* 0x001fe20000010000 */
[----:B------:R-:W-:Y:S02]  /*a650*/  FMUL.FTZ R156, R163, R161 ;  /* 0x000000a1a39c7220 */ /* 0x000fe40000410000 */
[----:B------:R-:W0:Y:S01]  /*a660*/  @!P1 LDC.64 R162, c[0x0][0x258] ;  /* 0x00009600ffa29b82 */ /* 0x000e220000000a00 */
[----:B------:R-:W-:-:S04]  /*a670*/  FMUL.FTZ R124, R153, R153 ;  /* 0x00000099997c7220 */ /* 0x000fc80000410000 */
[C---:B------:R-:W-:Y:S01]  /*a680*/  FMUL.FTZ R124, R125.reuse, R124 ;  /* 0x0000007c7d7c7220 */ /* 0x040fe20000410000 */
[----:B------:R-:W-:-:S03]  /*a690*/  FFMA.FTZ R125, R125, R160, R156 ;  /* 0x000000a07d7d7223 */ /* 0x000fc6000001009c */
[----:B------:R-:W-:Y:S01]  /*a6a0*/  FMUL.FTZ R124, R124, R161 ;  /* 0x000000a17c7c7220 */ /* 0x000fe20000410000 */
[----:B--2---:R-:W-:Y:S01]  /*a6b0*/  FMUL.FTZ R153, R0, R125 ;  /* 0x0000007d00997220 */ /* 0x004fe20000410000 */
[----:B-1----:R-:W-:Y:S01]  /*a6c0*/  FADD.FTZ R159, R158, R159 ;  /* 0x0000009f9e9f7221 */ /* 0x002fe20000010000 */
[----:B------:R-:W1:Y:S03]  /*a6d0*/  @!P1 LDC.64 R160, c[0x0][0x250] ;  /* 0x00009400ffa09b82 */ /* 0x000e660000000a00 */
[----:B------:R-:W-:Y:S01]  /*a6e0*/  FFMA.FTZ R159, R0, R124, R159 ;  /* 0x0000007c009f7223 */ /* 0x000fe2000001009f */
[----:B------:R2:W3:Y:S04]  /*a6f0*/  SHFL.IDX PT, R155, R153, RZ, 0x1f ;  /* 0x00001fff999b7589 */ /* 0x0004e800000e0000 */
[----:B------:R-:W4:Y:S01]  /*a700*/  LDC R0, c[0x0][0x2d8] ;  /* 0x0000b600ff007b82 */ /* 0x000f220000000800 */
[----:B------:R-:W4:Y:S01]  /*a710*/  SHFL.IDX PT, R159, R159, RZ, 0x1f ;  /* 0x00001fff9f9f7589 */ /* 0x000f2200000e0000 */
[----:B0-----:R-:W-:-:S04]  /*a720*/  @!P1 LEA R152, P4, R113, R162, 0x2 ;  /* 0x000000a271989211 */ /* 0x001fc800078810ff */
[----:B--2---:R-:W-:Y:S01]  /*a730*/  @!P1 LEA.HI.X R153, R113, R163, R148, 0x2, P4 ;  /* 0x000000a371999211 */ /* 0x004fe200020f1494 */
[----:B---3--:R-:W-:-:S05]  /*a740*/  FMUL.FTZ R124, R155, R155 ;  /* 0x0000009b9b7c7220 */ /* 0x008fca0000410000 */
[----:B------:R-:W-:Y:S01]  /*a750*/  FSEL R125, R124, RZ, P2 ;  /* 0x000000ff7c7d7208 */ /* 0x000fe20001000000 */
[----:B----4-:R-:W-:Y:S01]  /*a760*/  FFMA.FTZ R0, R159, UR7, R0 ;  /* 0x000000079f007c23 */ /* 0x010fe20008010000 */
[----:B-1----:R-:W-:-:S03]  /*a770*/  @!P1 LEA R124, P3, R113, R160, 0x2 ;  /* 0x000000a0717c9211 */ /* 0x002fc600078610ff */
[----:B------:R-:W-:Y:S01]  /*a780*/  FADD.FTZ R0, R0, R125 ;  /* 0x0000007d00007221 */ /* 0x000fe20000010000 */
[----:B------:R-:W-:-:S03]  /*a790*/  @!P1 LEA.HI.X R125, R113, R161, R148, 0x2, P3 ;  /* 0x000000a1717d9211 */ /* 0x000fc600018f1494 */
[----:B------:R-:W0:Y:S02]  /*a7a0*/  MUFU.RSQ R165, R0 ;  /* 0x0000000000a57308 */ /* 0x000e240000001400 */
        /* <DEDUP_REMOVED lines=31> */
[----:B------:R-:W-:Y:S01]  /*a9a0*/  SHF.R.S32.HI R0, RZ, 0x1f, R145 ;  /* 0x0000001fff007819 */ /* 0x000fe20000011491 */
[----:B------:R-:W0:Y:S01]  /*a9b0*/  LDC.64 R104, c[0x0][0x2b8] ;  /* 0x0000ae00ff687b82 */ /* 0x000e220000000a00 */
[C---:B------:R-:W-:Y:S01]  /*a9c0*/  FMUL.FTZ R93, R165.reuse, R88 ;  /* 0x00000058a55d7220 */ /* 0x040fe20000410000 */
[C---:B------:R-:W-:Y:S01]  /*a9d0*/  FMUL.FTZ R88, R165.reuse, R91 ;  /* 0x0000005ba5587220 */ /* 0x040fe20000410000 */
[----:B------:R-:W-:Y:S01]  /*a9e0*/  LEA.HI R145, R0, R145, RZ, 0x3 ;  /* 0x0000009100917211 */ /* 0x000fe200078f18ff */
        /* <DEDUP_REMOVED lines=24> */
[----:B------:R-:W-:Y:S01]  /*ab70*/  FMUL.FTZ R106, R165, R153 ;  /* 0x00000099a56a7220 */ /* 0x000fe20000410000 */
[----:B------:R-:W-:Y:S01]  /*ab80*/  FFMA.FTZ R99, R38, R99, R14 ;  /* 0x0000006326637223 */ /* 0x000fe2000001000e */
[----:B------:R-:W-:Y:S01]  /*ab90*/  FFMA.FTZ R95, R42, R109, R18 ;  /* 0x0000006d2a5f7223 */ /* 0x000fe20000010012 */
[----:B------:R-:W-:Y:S01]  /*aba0*/  FFMA.FTZ R98, R43, R98, R19 ;  /* 0x000000622b627223 */ /* 0x000fe20000010013 */
[----:B------:R-:W-:Y:S01]  /*abb0*/  FFMA.FTZ R107, R41, R96, R17 ;  /* 0x00000060296b7223 */ /* 0x000fe20000010011 */
[----:B------:R-:W-:Y:S01]  /*abc0*/  FFMA.FTZ R148, R39, R148, R15 ;  /* 0x0000009427947223 */ /* 0x000fe2000001000f */
[C---:B------:R-:W-:Y:S01]  /*abd0*/  FMUL.FTZ R146, R165.reuse, R146 ;  /* 0x00000092a5927220 */ /* 0x040fe20000410000 */
[----:B------:R-:W-:Y:S01]  /*abe0*/  FMUL.FTZ R153, R165, R108 ;  /* 0x0000006ca5997220 */ /* 0x000fe20000410000 */
[----:B------:R-:W-:Y:S01]  /*abf0*/  LEA.HI.SX32 R145, R145, R112, 0x1d ;  /* 0x0000007091917211 */ /* 0x000fe200078feaff */
        /* <DEDUP_REMOVED lines=10> */
[----:B------:R-:W-:Y:S01]  /*aca0*/  IADD3 R103, R145, 0x100, RZ ;  /* 0x0000010091677810 */ /* 0x000fe20007ffe0ff */
        /* <DEDUP_REMOVED lines=11> */
[----:B------:R-:W-:Y:S01]  /*ad60*/  VIADD R111, R145, 0x200 ;  /* 0x00000200916f7836 */ /* 0x000fe20000000000 */
[----:B------:R-:W-:Y:S01]  /*ad70*/  F2FP.BF16.F32.PACK_AB R92, R97, R92 ;  /* 0x0000005c615c723e */ /* 0x000fe200000010ff */
[----:B0-----:R-:W-:Y:S01]  /*ad80*/  IMAD.WIDE.U32 R100, R145, 0x10, R104 ;  /* 0x0000001091647825 */ /* 0x001fe200078e0068 */
[----:B------:R-:W-:-:S02]  /*ad90*/  F2FP.BF16.F32.PACK_AB R99, R108, R99 ;  /* 0x000000636c63723e */ /* 0x000fc400000010ff */
[----:B------:R-:W-:Y:S01]  /*ada0*/  F2FP.BF16.F32.PACK_AB R98, R109, R98 ;  /* 0x000000626d62723e */ /* 0x000fe200000010ff */
[--C-:B------:R-:W-:Y:S01]  /*adb0*/  IMAD.WIDE.U32 R102, R103, 0x10, R104.reuse ;  /* 0x0000001067667825 */ /* 0x100fe200078e0068 */
[----:B------:R-:W-:Y:S01]  /*adc0*/  F2FP.BF16.F32.PACK_AB R97, R156, R155 ;  /* 0x0000009b9c61723e */ /* 0x000fe200000010ff */
[----:B------:R0:W-:Y:S01]  /*add0*/  STG.E.128 desc[UR4][R100.64], R88 ;  /* 0x0000005864007986 */ /* 0x0001e2000c101d04 */
[----:B------:R-:W-:Y:S01]  /*ade0*/  F2FP.BF16.F32.PACK_AB R96, R107, R96 ;  /* 0x000000606b60723e */ /* 0x000fe200000010ff */
[----:B------:R-:W-:Y:S02]  /*adf0*/  IMAD.WIDE.U32 R104, R111, 0x10, R104 ;  /* 0x000000106f687825 */ /* 0x000fe400078e0068 */
[----:B------:R0:W-:Y:S04]  /*ae00*/  STG.E.128 desc[UR4][R102.64], R92 ;  /* 0x0000005c66007986 */ /* 0x0001e8000c101d04 */
[----:B------:R0:W-:Y:S02]  /*ae10*/  STG.E.128 desc[UR4][R104.64], R96 ;  /* 0x0000006068007986 */ /* 0x0001e4000c101d04 */
.L_x_11614:
[----:B------:R-:W-:Y:S05]  /*ae20*/  BSYNC B0 ;  /* 0x0000000000007941 */ /* 0x000fea0003800000 */
.L_x_11613:
[----:B------:R-:W-:Y:S02]  /*ae30*/  IADD3 R113, R113, UR10, RZ ;  /* 0x0000000a71717c10 */ /* 0x000fe4000fffe0ff */
[----:B------:R-:W-:Y:S02]  /*ae40*/  SEL R0, RZ, 0x1, P0 ;  /* 0x00000001ff007807 */ /* 0x000fe40000000000 */
[----:B------:R-:W-:-:S13]  /*ae50*/  ISETP.GE.AND P1, PT, R113, UR11, PT ;  /* 0x0000000b71007c0c */ /* 0x000fda000bf26270 */
[----:B------:R-:W-:Y:S05]  /*ae60*/  @!P1 BRA `(.L_x_11615) ;  /* 0xffffff5800949947 */ /* 0x000fea000383ffff */
[----:B------:R-:W-:Y:S05]  /*ae70*/  EXIT ;  /* 0x000000000000794d */ /* 0x000fea0003800000 */
.L_x_11612:
[----:B------:R-:W-:Y:S01]  /*ae80*/  IMAD.MOV.U32 R163, RZ, RZ, R0 ;  /* 0x000000ffffa37224 */ /* 0x000fe200078e0000 */
[----:B------:R-:W-:Y:S01]  /*ae90*/  MOV R162, 0x1 ;  /* 0x0000000100a27802 */ /* 0x000fe20000000f00 */
[----:B------:R-:W-:Y:S01]  /*aea0*/  IMAD.MOV.U32 R165, RZ, RZ, 0x1f ;  /* 0x0000001fffa57424 */ /* 0x000fe200078e00ff */
[----:B------:R-:W-:-:S07]  /*aeb0*/  MOV R160, 0xffffffff ;  /* 0xffffffff00a07802 */ /* 0x000fce0000000f00 */
[----:B------:R-:W-:Y:S05]  /*aec0*/  WARPSYNC.COLLECTIVE R160, `(.L_x_11616) ;  /* 0x00000000a0087348 */ /* 0x000fea0003c00000 */
[----:B------:R0:W1:Y:S02]  /*aed0*/  SHFL.BFLY P3, R161, R163, R162, R165 ;  /* 0x0c0000a2a3a17389 */ /* 0x00006400000600a5 */
[----:B01----:R-:W-:Y:S01]  /*aee0*/  ENDCOLLECTIVE ;  /* 0x000000000000791b */ /* 0x003fe20003800000 */
.L_x_11616:
[----:B------:R-:W-:Y:S02]  /*aef0*/  IMAD.MOV.U32 R162, RZ, RZ, 0x2 ;  /* 0x00000002ffa27424 */ /* 0x000fe400078e00ff */
[----:B------:R-:W-:-:S04]  /*af00*/  IMAD.MOV.U32 R125, RZ, RZ, R161 ;  /* 0x000000ffff7d7224 */ /* 0x000fc800078e00a1 */
[----:B------:R-:W-:-:S05]  /*af10*/  FADD.FTZ R125, R0, R125 ;  /* 0x0000007d007d7221 */ /* 0x000fca0000010000 */
[----:B------:R-:W-:-:S07]  /*af20*/  MOV R163, R125 ;  /* 0x0000007d00a37202 */ /* 0x000fce0000000f00 */
[----:B------:R-:W-:Y:S05]  /*af30*/  WARPSYNC.COLLECTIVE R160, `(.L_x_11617) ;  /* 0x00000000a0087348 */ /* 0x000fea0003c00000 */
[----:B------:R0:W1:Y:S02]  /*af40*/  SHFL.BFLY P3, R161, R163, R162, R165 ;  /* 0x0c0000a2a3a17389 */ /* 0x00006400000600a5 */
[----:B01----:R-:W-:Y:S01]  /*af50*/  ENDCOLLECTIVE ;  /* 0x000000000000791b */ /* 0x003fe20003800000 */
.L_x_11617:
[----:B------:R-:W-:Y:S01]  /*af60*/  HFMA2.MMA R162, -RZ, RZ, 0, 2.384185791015625e-07 ;  /* 0x00000004ffa27435 */ /* 0x000fe200000001ff */
[----:B------:R-:W-:-:S05]  /*af70*/  MOV R124, R161 ;  /* 0x000000a1007c7202 */ /* 0x000fca0000000f00 */
[----:B------:R-:W-:-:S04]  /*af80*/  FADD.FTZ R156, R125, R124 ;  /* 0x0000007c7d9c7221 */ /* 0x000fc80000010000 */
[----:B------:R-:W-:-:S07]  /*af90*/  IMAD.MOV.U32 R163, RZ, RZ, R156 ;  /* 0x000000ffffa37224 */ /* 0x000fce00078e009c */
[----:B------:R-:W-:Y:S05]  /*afa0*/  WARPSYNC.COLLECTIVE R160, `(.L_x_11618) ;  /* 0x00000000a0087348 */ /* 0x000fea0003c00000 */
[----:B------:R0:W1:Y:S02]  /*afb0*/  SHFL.BFLY P3, R161, R163, R162, R165 ;  /* 0x0c0000a2a3a17389 */ /* 0x00006400000600a5 */
[----:B01----:R-:W-:Y:S01]  /*afc0*/  ENDCOLLECTIVE ;  /* 0x000000000000791b */ /* 0x003fe20003800000 */
.L_x_11618:
[----:B------:R-:W-:Y:S02]  /*afd0*/  IMAD.MOV.U32 R162, RZ, RZ, 0x8 ;  /* 0x00000008ffa27424 */ /* 0x000fe400078e00ff */
[----:B------:R-:W-:-:S04]  /*afe0*/  IMAD.MOV.U32 R159, RZ, RZ, R161 ;  /* 0x000000ffff9f7224 */ /* 0x000fc800078e00a1 */
[----:B------:R-:W-:-:S05]  /*aff0*/  FADD.FTZ R159, R156, R159 ;  /* 0x0000009f9c9f7221 */ /* 0x000fca0000010000 */
[----:B------:R-:W-:-:S07]  /*b000*/  MOV R163, R159 ;  /* 0x0000009f00a37202 */ /* 0x000fce0000000f00 */
[----:B------:R-:W-:Y:S05]  /*b010*/  WARPSYNC.COLLECTIVE R160, `(.L_x_11619) ;  /* 0x00000000a0087348 */ /* 0x000fea0003c00000 */
[----:B------:R0:W1:Y:S02]  /*b020*/  SHFL.BFLY P3, R161, R163, R162, R165 ;  /* 0x0c0000a2a3a17389 */ /* 0x00006400000600a5 */
[----:B01----:R-:W-:Y:S01]  /*b030*/  ENDCOLLECTIVE ;  /* 0x000000000000791b */ /* 0x003fe20003800000 */
.L_x_11619:
[----:B------:R-:W-:Y:S01]  /*b040*/  HFMA2.MMA R162, -RZ, RZ, 0, 9.5367431640625e-07 ;  /* 0x00000010ffa27435 */ /* 0x000fe200000001ff */
[----:B------:R-:W-:-:S05]  /*b050*/  MOV R124, R161 ;  /* 0x000000a1007c7202 */ /* 0x000fca0000000f00 */
[----:B------:R-:W-:-:S04]  /*b060*/  FADD.FTZ R158, R159, R124 ;  /* 0x0000007c9f9e7221 */ /* 0x000fc80000010000 */
[----:B------:R-:W-:-:S07]  /*b070*/  IMAD.MOV.U32 R163, RZ, RZ, R158 ;  /* 0x000000ffffa37224 */ /* 0x000fce00078e009e */
[----:B------:R-:W-:Y:S05]  /*b080*/  WARPSYNC.COLLECTIVE R160, `(.L_x_11620) ;  /* 0x00000000a0087348 */ /* 0x000fea0003c00000 */
[----:B------:R0:W1:Y:S02]  /*b090*/  SHFL.BFLY P3, R161, R163, R162, R165 ;  /* 0x0c0000a2a3a17389 */ /* 0x00006400000600a5 */
[----:B01----:R-:W-:Y:S01]  /*b0a0*/  ENDCOLLECTIVE ;  /* 0x000000000000791b */ /* 0x003fe20003800000 */
.L_x_11620:
        /* <DEDUP_REMOVED lines=55> */
.L_x_11621:
[----:B------:R-:W-:Y:S02]  /*b420*/  IMAD.MOV.U32 R162, RZ, RZ, 0x2 ;  /* 0x00000002ffa27424 */ /* 0x000fe400078e00ff */
[----:B------:R-:W-:-:S04]  /*b430*/  IMAD.MOV.U32 R125, RZ, RZ, R161 ;  /* 0x000000ffff7d7224 */ /* 0x000fc800078e00a1 */
[----:B------:R-:W-:-:S05]  /*b440*/  FADD.FTZ R125, R0, R125 ;  /* 0x0000007d007d7221 */ /* 0x000fca0000010000 */
[----:B------:R-:W-:-:S07]  /*b450*/  MOV R163, R125 ;  /* 0x0000007d00a37202 */ /* 0x000fce0000000f00 */
[----:B------:R-:W-:Y:S05]  /*b460*/  WARPSYNC.COLLECTIVE R160, `(.L_x_11622) ;  /* 0x00000000a0087348 */ /* 0x000fea0003c00000 */
[----:B------:R0:W1:Y:S02]  /*b470*/  SHFL.BFLY P3, R161, R163, R162, R165 ;  /* 0x0c0000a2a3a17389 */ /* 0x00006400000600a5 */
[----:B01----:R-:W-:Y:S01]  /*b480*/  ENDCOLLECTIVE ;  /* 0x000000000000791b */ /* 0x003fe20003800000 */
.L_x_11622:
[----:B------:R-:W-:Y:S01]  /*b490*/  HFMA2.MMA R162, -RZ, RZ, 0, 2.384185791015625e-07 ;  /* 0x00000004ffa27435 */ /* 0x000fe200000001ff */
[----:B------:R-:W-:-:S05]  /*b4a0*/  MOV R156, R161 ;  /* 0x000000a1009c7202 */ /* 0x000fca0000000f00 */
[----:B------:R-:W-:-:S04]  /*b4b0*/  FADD.FTZ R156, R125, R156 ;  /* 0x0000009c7d9c7221 */ /* 0x000fc80000010000 */
[----:B------:R-:W-:-:S07]  /*b4c0*/  IMAD.MOV.U32 R163, RZ, RZ, R156 ;  /* 0x000000ffffa37224 */ /* 0x000fce00078e009c */
[----:B------:R-:W-:Y:S05]  /*b4d0*/  WARPSYNC.COLLECTIVE R160, `(.L_x_11623) ;  /* 0x00000000a0087348 */ /* 0x000fea0003c00000 */
[----:B------:R0:W1:Y:S02]  /*b4e0*/  SHFL.BFLY P3, R161, R163, R162, R165 ;  /* 0x0c0000a2a3a17389 */ /* 0x00006400000600a5 */
[----:B01----:R-:W-:Y:S01]  /*b4f0*/  ENDCOLLECTIVE ;  /* 0x000000000000791b */ /* 0x003fe20003800000 */
.L_x_11623:
[----:B------:R-:W-:Y:S02]  /*b500*/  IMAD.MOV.U32 R162, RZ, RZ, 0x8 ;  /* 0x00000008ffa27424 */ /* 0x000fe400078e00ff */
[----:B------:R-:W-:-:S04]  /*b510*/  IMAD.MOV.U32 R159, RZ, RZ, R161 ;  /* 0x000000ffff9f7224 */ /* 0x000fc800078e00a1 */
[----:B------:R-:W-:-:S05]  /*b520*/  FADD.FTZ R159, R156, R159 ;  /* 0x0000009f9c9f7221 */ /* 0x000fca0000010000 */
[----:B------:R-:W-:-:S07]  /*b530*/  MOV R163, R159 ;  /* 0x0000009f00a37202 */ /* 0x000fce0000000f00 */
[----:B------:R-:W-:Y:S05]  /*b540*/  WARPSYNC.COLLECTIVE R160, `(.L_x_11624) ;  /* 0x00000000a0087348 */ /* 0x000fea0003c00000 */
[----:B------:R0:W1:Y:S02]  /*b550*/  SHFL.BFLY P3, R161, R163, R162, R165 ;  /* 0x0c0000a2a3a17389 */ /* 0x00006400000600a5 */
[----:B01----:R-:W-:Y:S01]  /*b560*/  ENDCOLLECTIVE ;  /* 0x000000000000791b */ /* 0x003fe20003800000 */
.L_x_11624:
[----:B------:R-:W-:Y:S01]  /*b570*/  HFMA2.MMA R162, -RZ, RZ, 0, 9.5367431640625e-07 ;  /* 0x00000010ffa27435 */ /* 0x000fe200000001ff */
[----:B------:R-:W-:-:S05]  /*b580*/  MOV R158, R161 ;  /* 0x000000a1009e7202 */ /* 0x000fca0000000f00 */
[----:B------:R-:W-:-:S04]  /*b590*/  FADD.FTZ R158, R159, R158 ;  /* 0x0000009e9f9e7221 */ /* 0x000fc80000010000 */
[----:B------:R-:W-:-:S07]  /*b5a0*/  IMAD.MOV.U32 R163, RZ, RZ, R158 ;  /* 0x000000ffffa37224 */ /* 0x000fce00078e009e */
[----:B------:R-:W-:Y:S05]  /*b5b0*/  WARPSYNC.COLLECTIVE R160, `(.L_x_11625) ;  /* 0x00000000a0087348 */ /* 0x000fea0003c00000 */
[----:B------:R0:W1:Y:S02]  /*b5c0*/  SHFL.BFLY P3, R161, R163, R162, R165 ;  /* 0x0c0000a2a3a17389 */ /* 0x00006400000600a5 */
[----:B01----:R-:W-:Y:S01]  /*b5d0*/  ENDCOLLECTIVE ;  /* 0x000000000000791b */ /* 0x003fe20003800000 */
.L_x_11625:
[----:B------:R-:W-:Y:S05]  /*b5e0*/  BRA `(.L_x_11626) ;  /* 0xffffffec00187947 */ /* 0x000fea000383ffff */
.L_x_11627:
        /* <DEDUP_REMOVED lines=9> */
.L_x_23287:


//--------------------- .text._ZN10layer_norm13ln_fwd_kernelINS_13Kernel_traitsIf6__halfS2_S2_fjLj6144ELj1ELj1ELj8ELj16ENS_18Kernel_traits_baseILj6144EfS2_S2_S2_fjLj256EEEEELb0ELb0ELb0ELb0EEEvNS_9FwdParamsE --------------------------
	.section	.text._ZN10layer_norm13ln_fwd_kernelINS_13Kernel_traitsIf6__halfS2_S2_fjLj6144ELj1ELj1ELj8ELj16ENS_18Kernel_traits_baseILj6144EfS2_S2_S2_fjLj256EEEEELb0ELb0ELb0ELb0EEEvNS_9FwdParamsE,"ax",@progbits
	.align	128
        .global         _ZN10layer_norm13ln_fwd_kernelINS_13Kernel_traitsIf6__halfS2_S2_fjLj6144ELj1ELj1ELj8ELj16ENS_18Kernel_traits_baseILj6144EfS2_S2_S2_fjLj256EEEEELb0ELb0ELb0ELb0EEEvNS_9FwdParamsE
        .type           _ZN10layer_norm13ln_fwd_kernelINS_13Kernel_traitsIf6__halfS2_S2_fjLj6144ELj1ELj1ELj8ELj16ENS_18Kernel_traits_baseILj6144EfS2_S2_S2_fjLj256EEEEELb0ELb0ELb0ELb0EEEvNS_9FwdParamsE,@function
        .size           _ZN10layer_norm13ln_fwd_kernelINS_13Kernel_traitsIf6__halfS2_S2_fjLj6144ELj1ELj1ELj8ELj16ENS_18Kernel_traits_baseILj6144EfS2_S2_S2_fjLj256EEEEELb0ELb0ELb0ELb0EEEvNS_9FwdParamsE,(.L_x_23288 - _ZN10layer_norm13ln_fwd_kernelINS_13Kernel_traitsIf6__halfS2_S2_fjLj6144ELj1ELj1ELj8ELj16ENS_18Kernel_traits_baseILj6144EfS2_S2_S2_fjLj256EEEEELb0ELb0ELb0ELb0EEEvNS_9FwdParamsE)
        .other          _ZN10layer_norm13ln_fwd_kernelINS_13Kernel_traitsIf6__halfS2_S2_fjLj6144ELj1ELj1ELj8ELj16ENS_18Kernel_traits_baseILj6144EfS2_S2_S2_fjLj256EEEEELb0ELb0ELb0ELb0EEEvNS_9FwdParamsE,@"STO_CUDA_ENTRY STV_DEFAULT"
_ZN10layer_norm13ln_fwd_kernelINS_13Kernel_traitsIf6__halfS2_S2_fjLj6144ELj1ELj1ELj8ELj16ENS_18Kernel_traits_baseILj6144EfS2_S2_S2_fjLj256EEEEELb0ELb0ELb0ELb0EEEvNS_9FwdParamsE:
.text._ZN10layer_norm13ln_fwd_kernelINS_13Kernel_traitsIf6__halfS2_S2_fjLj6144ELj1ELj1ELj8ELj16ENS_18Kernel_traits_baseILj6144EfS2_S2_S2_fjLj256EEEEELb0ELb0ELb0ELb0EEEvNS_9FwdParamsE:
        /* <DEDUP_REMOVED lines=32> */
.L_x_11629:
[----:B------:R-:W-:Y:S05]  /*0200*/  BSYNC B0 ;  /* 0x0000000000007941 */ /* 0x000fea0003800000 */
.L_x_11628:
        /* <DEDUP_REMOVED lines=18> */
.L_x_11631:
[----:B------:R-:W-:Y:S05]  /*0330*/  BSYNC B0 ;  /* 0x0000000000007941 */ /* 0x000fea0003800000 */
.L_x_11630:
        /* <DEDUP_REMOVED lines=17> */
.L_x_11633:
[----:B------:R-:W-:Y:S05]  /*0450*/  BSYNC B0 ;  /* 0x0000000000007941 */ /* 0x000fea0003800000 */
.L_x_11632:
        /* <DEDUP_REMOVED lines=36> */
.L_x_11719:
        /* <DEDUP_REMOVED lines=28> */
.L_x_11636:
[----:B-----5:R-:W-:-:S05]  /*0860*/  HADD2.F32 R74, -RZ, R8.H0_H0 ;  /* 0x20000008ff4a7230 */ /* 0x020fca0000004100 */
[----:B------:R-:W-:-:S07]  /*0870*/  FADD.FTZ R67, R74, R67 ;  /* 0x000000434a437221 */ /* 0x000fce0000010000 */
.L_x_11637:
[----:B------:R-:W-:-:S04]  /*0880*/  F2FP.F16.F32.PACK_AB R74, RZ, R67 ;  /* 0x00000043ff4a723e */ /* 0x000fc800000000ff */
[----:B------:R-:W-:-:S07]  /*0890*/  PRMT R4, R74, 0x7610, R4 ;  /* 0x000076104a047816 */ /* 0x000fce0000000004 */
.L_x_11638:
[----:B------:R-:W-:-:S05]  /*08a0*/  HADD2.F32 R83, -RZ, R60.H1_H1 ;  /* 0x3000003cff537230 */ /* 0x000fca0000004100 */
[----:B------:R-:W-:Y:S01]  /*08b0*/  FMUL.FTZ R83, R83, R72 ;  /* 0x0000004853537220 */ /* 0x000fe20000410000 */
[----:B------:R-:W-:Y:S06]  /*08c0*/  @P3 BRA `(.L_x_11639) ;  /* 0x0000000000083947 */ /* 0x000fec0003800000 */
[----:B------:R-:W-:Y:S05]  /*08d0*/  @P1 BRA `(.L_x_11640) ;  /* 0x00000000000c1947 */ /* 0x000fea0003800000 */
[----:B------:R-:W-:Y:S05]  /*08e0*/  BRA `(.L_x_11641) ;  /* 0x0000000000107947 */ /* 0x000fea0003800000 */
.L_x_11639:
[----:B-----5:R-:W-:-:S05]  /*08f0*/  HADD2.F32 R60, -RZ, R8.H1_H1 ;  /* 0x30000008ff3c7230 */ /* 0x020fca0000004100 */
[----:B------:R-:W-:-:S07]  /*0900*/  FADD.FTZ R83, R60, R83 ;  /* 0x000000533c537221 */ /* 0x000fce0000010000 */
.L_x_11640:
[----:B------:R-:W-:-:S04]  /*0910*/  F2FP.F16.F32.PACK_AB R60, RZ, R83 ;  /* 0x00000053ff3c723e */ /* 0x000fc800000000ff */
[----:B------:R-:W-:-:S07]  /*0920*/  PRMT R4, R4, 0x5410, R60 ;  /* 0x0000541004047816 */ /* 0x000fce000000003c */
.L_x_11641:
[----:B------:R-:W-:-:S05]  /*0930*/  HADD2.F32 R81, -RZ, R61.H0_H0 ;  /* 0x2000003dff517230 */ /* 0x000fca0000004100 */
[----:B------:R-:W-:Y:S01]  /*0940*/  FMUL.FTZ R81, R81, R72 ;  /* 0x0000004851517220 */ /* 0x000fe20000410000 */
[----:B------:R-:W-:Y:S06]  /*0950*/  @P3 BRA `(.L_x_11642) ;  /* 0x0000000000083947 */ /* 0x000fec0003800000 */
[----:B------:R-:W-:Y:S05]  /*0960*/  @P1 BRA `(.L_x_11643) ;  /* 0x00000000000c1947 */ /* 0x000fea0003800000 */
[----:B------:R-:W-:Y:S05]  /*0970*/  BRA `(.L_x_11644) ;  /* 0x0000000000107947 */ /* 0x000fea0003800000 */
.L_x_11642:
[----:B-----5:R-:W-:-:S05]  /*0980*/  HADD2.F32 R60, -RZ, R9.H0_H0 ;  /* 0x20000009ff3c7230 */ /* 0x020fca0000004100 */
[----:B------:R-:W-:-:S07]  /*0990*/  FADD.FTZ R81, R60, R81 ;  /* 0x000000513c517221 */ /* 0x000fce0000010000 */
.L_x_11643:
[----:B------:R-:W-:-:S04]  /*09a0*/  F2FP.F16.F32.PACK_AB R60, RZ, R81 ;  /* 0x00000051ff3c723e */ /* 0x000fc800000000ff */
[----:B------:R-:W-:-:S07]  /*09b0*/  PRMT R5, R60, 0x7610, R5 ;  /* 0x000076103c057816 */ /* 0x000fce0000000005 */
.L_x_11644:
[----:B------:R-:W-:-:S05]  /*09c0*/  HADD2.F32 R61, -RZ, R61.H1_H1 ;  /* 0x3000003dff3d7230 */ /* 0x000fca0000004100 */
[----:B------:R-:W-:Y:S01]  /*09d0*/  FMUL.FTZ R85, R61, R72 ;  /* 0x000000483d557220 */ /* 0x000fe20000410000 */
[----:B------:R-:W-:Y:S06]  /*09e0*/  @P3 BRA `(.L_x_11645) ;  /* 0x0000000000083947 */ /* 0x000fec0003800000 */
[----:B------:R-:W-:Y:S05]  /*09f0*/  @P1 BRA `(.L_x_11646) ;  /* 0x00000000000c1947 */ /* 0x000fea0003800000 */
[----:B------:R-:W-:Y:S05]  /*0a00*/  BRA `(.L_x_11647) ;  /* 0x0000000000107947 */ /* 0x000fea0003800000 */
.L_x_11645:
[----:B-----5:R-:W-:-:S05]  /*0a10*/  HADD2.F32 R60, -RZ, R9.H1_H1 ;  /* 0x30000009ff3c7230 */ /* 0x020fca0000004100 */
[----:B------:R-:W-:-:S07]  /*0a20*/  FADD.FTZ R85, R60, R85 ;  /* 0x000000553c557221 */ /* 0x000fce0000010000 */
.L_x_11646:
[----:B------:R-:W-:-:S04]  /*0a30*/  F2FP.F16.F32.PACK_AB R60, RZ, R85 ;  /* 0x00000055ff3c723e */ /* 0x000fc800000000ff */
[----:B------:R-:W-:-:S07]  /*0a40*/  PRMT R5, R5, 0x5410, R60 ;  /* 0x0000541005057816 */ /* 0x000fce000000003c */
.L_x_11647:
[----:B------:R-:W-:-:S05]  /*0a50*/  HADD2.F32 R87, -RZ, R62.H0_H0 ;  /* 0x2000003eff577230 */ /* 0x000fca0000004100 */
[----:B------:R-:W-:Y:S01]  /*0a60*/  FMUL.FTZ R87, R87, R72 ;  /* 0x0000004857577220 */ /* 0x000fe20000410000 */
[----:B------:R-:W-:Y:S06]  /*0a70*/  @P3 BRA `(.L_x_11648) ;  /* 0x0000000000083947 */ /* 0x000fec0003800000 */
[----:B------:R-:W-:Y:S05]  /*0a80*/  @P1 BRA `(.L_x_11649) ;  /* 0x00000000000c1947 */ /* 0x000fea0003800000 */
[----:B------:R-:W-:Y:S05]  /*0a90*/  BRA `(.L_x_11650) ;  /* 0x0000000000107947 */ /* 0x000fea0003800000 */
.L_x_11648:
[----:B-----5:R-:W-:-:S05]  /*0aa0*/  HADD2.F32 R60, -RZ, R10.H0_H0 ;  /* 0x2000000aff3c7230 */ /* 0x020fca0000004100 */
[----:B------:R-:W-:-:S07]  /*0ab0*/  FADD.FTZ R87, R60, R87 ;  /* 0x000000573c577221 */ /* 0x000fce0000010000 */
.L_x_11649:
[----:B------:R-:W-:-:S04]  /*0ac0*/  F2FP.F16.F32.PACK_AB R60, RZ, R87 ;  /* 0x00000057ff3c723e */ /* 0x000fc800000000ff */
[----:B------:R-:W-:-:S07]  /*0ad0*/  PRMT R6, R60, 0x7610, R6 ;  /* 0x000076103c067816 */ /* 0x000fce0000000006 */
.L_x_11650:
[----:B------:R-:W-:-:S05]  /*0ae0*/  HADD2.F32 R89, -RZ, R62.H1_H1 ;  /* 0x3000003eff597230 */ /* 0x000fca0000004100 */
[----:B------:R-:W-:Y:S01]  /*0af0*/  FMUL.FTZ R89, R89, R72 ;  /* 0x0000004859597220 */ /* 0x000fe20000410000 */
[----:B------:R-:W-:Y:S06]  /*0b00*/  @P3 BRA `(.L_x_11651) ;  /* 0x0000000000083947 */ /* 0x000fec0003800000 */
[----:B------:R-:W-:Y:S05]  /*0b10*/  @P1 BRA `(.L_x_11652) ;  /* 0x00000000000c1947 */ /* 0x000fea0003800000 */
[----:B------:R-:W-:Y:S05]  /*0b20*/  BRA `(.L_x_11653) ;  /* 0x0000000000107947 */ /* 0x000fea0003800000 */
.L_x_11651:
[----:B-----5:R-:W-:-:S05]  /*0b30*/  HADD2.F32 R60, -RZ, R10.H1_H1 ;  /* 0x3000000aff3c7230 */ /* 0x020fca0000004100 */
[----:B------:R-:W-:-:S07]  /*0b40*/  FADD.FTZ R89, R60, R89 ;  /* 0x000000593c597221 */ /* 0x000fce0000010000 */
.L_x_11652:
[----:B------:R-:W-:-:S04]  /*0b50*/  F2FP.F16.F32.PACK_AB R60, RZ, R89 ;  /* 0x00000059ff3c723e */ /* 0x000fc800000000ff */
[----:B------:R-:W-:-:S07]  /*0b60*/  PRMT R6, R6, 0x5410, R60 ;  /* 0x0000541006067816 */ /* 0x000fce000000003c */
.L_x_11653:
[----:B------:R-:W-:-:S05]  /*0b70*/  HADD2.F32 R91, -RZ, R63.H0_H0 ;  /* 0x2000003fff5b7230 */ /* 0x000fca0000004100 */
[----:B------:R-:W-:Y:S01]  /*0b80*/  FMUL.FTZ R91, R91, R72 ;  /* 0x000000485b5b7220 */ /* 0x000fe20000410000 */
[----:B------:R-:W-:Y:S06]  /*0b90*/  @P3 BRA `(.L_x_11654) ;  /* 0x0000000000083947 */ /* 0x000fec0003800000 */
[----:B------:R-:W-:Y:S05]  /*0ba0*/  @P1 BRA `(.L_x_11655) ;  /* 0x00000000000c1947 */ /* 0x000fea0003800000 */
[----:B------:R-:W-:Y:S05]  /*0bb0*/  BRA `(.L_x_11656) ;  /* 0x0000000000107947 */ /* 0x000fea0003800000 */
.L_x_11654:
[----:B-----5:R-:W-:-:S05]  /*0bc0*/  HADD2.F32 R60, -RZ, R11.H0_H0 ;  /* 0x2000000bff3c7230 */ /* 0x020fca0000004100 */
[----:B------:R-:W-:-:S07]  /*0bd0*/  FADD.FTZ R91, R60, R91 ;  /* 0x0000005b3c5b7221 */ /* 0x000fce0000010000 */
.L_x_11655:
[----:B------:R-:W-:-:S04]  /*0be0*/  F2FP.F16.F32.PACK_AB R60, RZ, R91 ;  /* 0x0000005bff3c723e */ /* 0x000fc800000000ff */
[----:B------:R-:W-:-:S07]  /*0bf0*/  PRMT R7, R60, 0x7610, R7 ;  /* 0x000076103c077816 */ /* 0x000fce0000000007 */
.L_x_11656:
[----:B------:R-:W-:-:S05]  /*0c00*/  HADD2.F32 R63, -RZ, R63.H1_H1 ;  /* 0x3000003fff3f7230 */ /* 0x000fca0000004100 */
[----:B------:R-:W-:Y:S01]  /*0c10*/  FMUL.FTZ R109, R63, R72 ;  /* 0x000000483f6d7220 */ /* 0x000fe20000410000 */
[----:B------:R-:W-:Y:S06]  /*0c20*/  @P3 BRA `(.L_x_11657) ;  /* 0x0000000000083947 */ /* 0x000fec0003800000 */
[----:B------:R-:W-:Y:S05]  /*0c30*/  @P1 BRA `(.L_x_11658) ;  /* 0x00000000000c1947 */ /* 0x000fea0003800000 */
[----:B------:R-:W-:Y:S05]  /*0c40*/  BRA `(.L_x_11659) ;  /* 0x0000000000107947 */ /* 0x000fea0003800000 */
.L_x_11657:
[----:B-----5:R-:W-:-:S05]  /*0c50*/  HADD2.F32 R60, -RZ, R11.H1_H1 ;  /* 0x3000000bff3c7230 */ /* 0x020fca0000004100 */
[----:B------:R-:W-:-:S07]  /*0c60*/  FADD.FTZ R109, R60, R109 ;  /* 0x0000006d3c6d7221 */ /* 0x000fce0000010000 */
.L_x_11658:
[----:B------:R-:W-:-:S04]  /*0c70*/  F2FP.F16.F32.PACK_AB R60, RZ, R109 ;  /* 0x0000006dff3c723e */ /* 0x000fc800000000ff */
[----:B------:R-:W-:-:S07]  /*0c80*/  PRMT R7, R7, 0x5410, R60 ;  /* 0x0000541007077816 */ /* 0x000fce000000003c */
.L_x_11659:
[----:B------:R-:W0:Y:S01]  /*0c90*/  @P1 LDC.64 R60, c[0x0][0x238] ;  /* 0x00008e00ff3c1b82 */ /* 0x000e220000000a00 */
[C---:B------:R-:W-:Y:S02]  /*0ca0*/  IADD3 R74, R68.reuse, 0x100, RZ ;  /* 0x00000100444a7810 */ /* 0x040fe40007ffe0ff */
[----:B0-----:R-:W-:-:S04]  /*0cb0*/  @P1 LEA R60, P3, R68, R60, 0x4 ;  /* 0x0000003c443c1211 */ /* 0x001fc800078620ff */
[----:B------:R-:W-:-:S05]  /*0cc0*/  @P1 LEA.HI.X R61, R68, R61, RZ, 0x4, P3 ;  /* 0x0000003d443d1211 */ /* 0x000fca00018f24ff */
[----:B------:R0:W-:Y:S04]  /*0cd0*/  @P1 STG.E.128 desc[UR4][R60.64], R4 ;  /* 0x000000043c001986 */ /* 0x0001e8000c101d04 */
.L_x_11635:
[----:B------:R-:W-:Y:S05]  /*0ce0*/  BSYNC B0 ;  /* 0x0000000000007941 */ /* 0x000fea0003800000 */
.L_x_11634:
        /* <DEDUP_REMOVED lines=18> */
.L_x_11662:
[----:B-----5:R-:W-:-:S05]  /*0e10*/  HADD2.F32 R76, -RZ, R8.H0_H0 ;  /* 0x20000008ff4c7230 */ /* 0x020fca0000004100 */
[----:B------:R-:W-:-:S07]  /*0e20*/  FADD.FTZ R69, R76, R69 ;  /* 0x000000454c457221 */ /* 0x000fce0000010000 */
.L_x_11663:
[----:B------:R-:W-:-:S04]  /*0e30*/  F2FP.F16.F32.PACK_AB R76, RZ, R69 ;  /* 0x00000045ff4c723e */ /* 0x000fc800000000ff */
[----:B------:R-:W-:-:S07]  /*0e40*/  PRMT R4, R76, 0x7610, R4 ;  /* 0x000076104c047816 */ /* 0x000fce0000000004 */
.L_x_11664:
[----:B------:R-:W-:-:S05]  /*0e50*/  HADD2.F32 R79, -RZ, R60.H1_H1 ;  /* 0x3000003cff4f7230 */ /* 0x000fca0000004100 */
[----:B------:R-:W-:Y:S01]  /*0e60*/  FMUL.FTZ R79, R79, R72 ;  /* 0x000000484f4f7220 */ /* 0x000fe20000410000 */
[----:B------:R-:W-:Y:S06]  /*0e70*/  @P3 BRA `(.L_x_11665) ;  /* 0x0000000000083947 */ /* 0x000fec0003800000 */
[----:B------:R-:W-:Y:S05]  /*0e80*/  @P1 BRA `(.L_x_11666) ;  /* 0x00000000000c1947 */ /* 0x000fea0003800000 */
[----:B------:R-:W-:Y:S05]  /*0e90*/  BRA `(.L_x_11667) ;  /* 0x0000000000107947 */ /* 0x000fea0003800000 */
.L_x_11665:
[----:B-----5:R-:W-:-:S05]  /*0ea0*/  HADD2.F32 R60, -RZ, R8.H1_H1 ;  /* 0x30000008ff3c7230 */ /* 0x020fca0000004100 */
[----:B------:R-:W-:-:S07]  /*0eb0*/  FADD.FTZ R79, R60, R79 ;  /* 0x0000004f3c4f7221 */ /* 0x000fce0000010000 */
.L_x_11666:
[----:B------:R-:W-:-:S04]  /*0ec0*/  F2FP.F16.F32.PACK_AB R60, RZ, R79 ;  /* 0x0000004fff3c723e */ /* 0x000fc800000000ff */
[----:B------:R-:W-:-:S07]  /*0ed0*/  PRMT R4, R4, 0x5410, R60 ;  /* 0x0000541004047816 */ /* 0x000fce000000003c */
.L_x_11667:
[----:B------:R-:W-:-:S05]  /*0ee0*/  HADD2.F32 R77, -RZ, R61.H0_H0 ;  /* 0x2000003dff4d7230 */ /* 0x000fca0000004100 */
[----:B------:R-:W-:Y:S01]  /*0ef0*/  FMUL.FTZ R77, R77, R72 ;  /* 0x000000484d4d7220 */ /* 0x000fe20000410000 */
[----:B------:R-:W-:Y:S06]  /*0f00*/  @P3 BRA `(.L_x_11668) ;  /* 0x0000000000083947 */ /* 0x000fec0003800000 */
[----:B------:R-:W-:Y:S05]  /*0f10*/  @P1 BRA `(.L_x_11669) ;  /* 0x00000000000c1947 */ /* 0x000fea0003800000 */
[----:B------:R-:W-:Y:S05]  /*0f20*/  BRA `(.L_x_11670) ;  /* 0x0000000000107947 */ /* 0x000fea0003800000 */
.L_x_11668:
[----:B-----5:R-:W-:-:S05]  /*0f30*/  HADD2.F32 R60, -RZ, R9.H0_H0 ;  /* 0x20000009ff3c7230 */ /* 0x020fca0000004100 */
[----:B------:R-:W-:-:S07]  /*0f40*/  FADD.FTZ R77, R60, R77 ;  /* 0x0000004d3c4d7221 */ /* 0x000fce0000010000 */
.L_x_11669:
[----:B------:R-:W-:-:S04]  /*0f50*/  F2FP.F16.F32.PACK_AB R60, RZ, R77 ;  /* 0x0000004dff3c723e */ /* 0x000fc800000000ff */
[----:B------:R-:W-:-:S07]  /*0f60*/  PRMT R5, R60, 0x7610, R5 ;  /* 0x000076103c057816 */ /* 0x000fce0000000005 */
.L_x_11670:
[----:B------:R-:W-:-:S05]  /*0f70*/  HADD2.F32 R61, -RZ, R61.H1_H1 ;  /* 0x3000003dff3d7230 */ /* 0x000fca0000004100 */
[----:B------:R-:W-:Y:S01]  /*0f80*/  FMUL.FTZ R93, R61, R72 ;  /* 0x000000483d5d7220 */ /* 0x000fe20000410000 */
[----:B------:R-:W-:Y:S06]  /*0f90*/  @P3 BRA `(.L_x_11671) ;  /* 0x0000000000083947 */ /* 0x000fec0003800000 */
[----:B------:R-:W-:Y:S05]  /*0fa0*/  @P1 BRA `(.L_x_11672) ;  /* 0x00000000000c1947 */ /* 0x000fea0003800000 */
[----:B------:R-:W-:Y:S05]  /*0fb0*/  BRA `(.L_x_11673) ;  /* 0x0000000000107947 */ /* 0x000fea0003800000 */
.L_x_11671:
[----:B-----5:R-:W-:-:S05]  /*0fc0*/  HADD2.F32 R60, -RZ, R9.H1_H1 ;  /* 0x30000009ff3c7230 */ /* 0x020fca0000004100 */
[----:B------:R-:W-:-:S07]  /*0fd0*/  FADD.FTZ R93, R60, R93 ;  /* 0x0000005d3c5d7221 */ /* 0x000fce0000010000 */
.L_x_11672:
[----:B------:R-:W-:-:S04]  /*0fe0*/  F2FP.F16.F32.PACK_AB R60, RZ, R93 ;  /* 0x0000005dff3c723e */ /* 0x000fc800000000ff */
[----:B------:R-:W-:-:S07]  /*0ff0*/  PRMT R5, R5, 0x5410, R60 ;  /* 0x0000541005057816 */ /* 0x000fce000000003c */
.L_x_11673:
[----:B------:R-:W-:-:S05]  /*1000*/  HADD2.F32 R95, -RZ, R62.H0_H0 ;  /* 0x2000003eff5f7230 */ /* 0x000fca0000004100 */
[----:B------:R-:W-:Y:S01]  /*1010*/  FMUL.FTZ R95, R95, R72 ;  /* 0x000000485f5f7220 */ /* 0x000fe20000410000 */
[----:B------:R-:W-:Y:S06]  /*1020*/  @P3 BRA `(.L_x_11674) ;  /* 0x0000000000083947 */ /* 0x000fec0003800000 */
[----:B------:R-:W-:Y:S05]  /*1030*/  @P1 BRA `(.L_x_11675) ;  /* 0x00000000000c1947 */ /* 0x000fea0003800000 */
[----:B------:R-:W-:Y:S05]  /*1040*/  BRA `(.L_x_11676) ;  /* 0x0000000000107947 */ /* 0x000fea0003800000 */
.L_x_11674:
[----:B-----5:R-:W-:-:S05]  /*1050*/  HADD2.F32 R60, -RZ, R10.H0_H0 ;  /* 0x2000000aff3c7230 */ /* 0x020fca0000004100 */
[----:B------:R-:W-:-:S07]  /*1060*/  FADD.FTZ R95, R60, R95 ;  /* 0x0000005f3c5f7221 */ /* 0x000fce0000010000 */
.L_x_11675:
[----:B------:R-:W-:-:S04]  /*1070*/  F2FP.F16.F32.PACK_AB R60, RZ, R95 ;  /* 0x0000005fff3c723e */ /* 0x000fc800000000ff */
[----:B------:R-:W-:-:S07]  /*1080*/  PRMT R6, R60, 0x7610, R6 ;  /* 0x000076103c067816 */ /* 0x000fce0000000006 */
.L_x_11676:
[----:B------:R-:W-:-:S05]  /*1090*/  HADD2.F32 R97, -RZ, R62.H1_H1 ;  /* 0x3000003eff617230 */ /* 0x000fca0000004100 */
[----:B------:R-:W-:Y:S01]  /*10a0*/  FMUL.FTZ R97, R97, R72 ;  /* 0x0000004861617220 */ /* 0x000fe20000410000 */
[----:B------:R-:W-:Y:S06]  /*10b0*/  @P3 BRA `(.L_x_11677) ;  /* 0x0000000000083947 */ /* 0x000fec0003800000 */
[----:B------:R-:W-:Y:S05]  /*10c0*/  @P1 BRA `(.L_x_11678) ;  /* 0x00000000000c1947 */ /* 0x000fea0003800000 */
[----:B------:R-:W-:Y:S05]  /*10d0*/  BRA `(.L_x_11679) ;  /* 0x0000000000107947 */ /* 0x000fea0003800000 */
.L_x_11677:
[----:B-----5:R-:W-:-:S05]  /*10e0*/  HADD2.F32 R60, -RZ, R10.H1_H1 ;  /* 0x3000000aff3c7230 */ /* 0x020fca0000004100 */
[----:B------:R-:W-:-:S07]  /*10f0*/  FADD.FTZ R97, R60, R97 ;  /* 0x000000613c617221 */ /* 0x000fce0000010000 */
.L_x_11678:
[----:B------:R-:W-:-:S04]  /*1100*/  F2FP.F16.F32.PACK_AB R60, RZ, R97 ;  /* 0x00000061ff3c723e */ /* 0x000fc800000000ff */
[----:B------:R-:W-:-:S07]  /*1110*/  PRMT R6, R6, 0x5410, R60 ;  /* 0x0000541006067816 */ /* 0x000fce000000003c */
.L_x_11679:
[----:B------:R-:W-:-:S05]  /*1120*/  HADD2.F32 R99, -RZ, R63.H0_H0 ;  /* 0x2000003fff637230 */ /* 0x000fca0000004100 */
[----:B------:R-:W-:Y:S01]  /*1130*/  FMUL.FTZ R99, R99, R72 ;  /* 0x0000004863637220 */ /* 0x000fe20000410000 */
[----:B------:R-:W-:Y:S06]  /*1140*/  @P3 BRA `(.L_x_11680) ;  /* 0x0000000000083947 */ /* 0x000fec0003800000 */
[----:B------:R-:W-:Y:S05]  /*1150*/  @P1 BRA `(.L_x_11681) ;  /* 0x00000000000c1947 */ /* 0x000fea0003800000 */
[----:B------:R-:W-:Y:S05]  /*1160*/  BRA `(.L_x_11682) ;  /* 0x0000000000107947 */ /* 0x000fea0003800000 */
.L_x_11680:
[----:B-----5:R-:W-:-:S05]  /*1170*/  HADD2.F32 R60, -RZ, R11.H0_H0 ;  /* 0x2000000bff3c7230 */ /* 0x020fca0000004100 */
[----:B------:R-:W-:-:S07]  /*1180*/  FADD.FTZ R99, R60, R99 ;  /* 0x000000633c637221 */ /* 0x000fce0000010000 */
.L_x_11681:
[----:B------:R-:W-:-:S04]  /*1190*/  F2FP.F16.F32.PACK_AB R60, RZ, R99 ;  /* 0x00000063ff3c723e */ /* 0x000fc800000000ff */
[----:B------:R-:W-:-:S07]  /*11a0*/  PRMT R7, R60, 0x7610, R7 ;  /* 0x000076103c077816 */ /* 0x000fce0000000007 */
.L_x_11682:
[----:B------:R-:W-:-:S05]  /*11b0*/  HADD2.F32 R63, -RZ, R63.H1_H1 ;  /* 0x3000003fff3f7230 */ /* 0x000fca0000004100 */
[----:B------:R-:W-:Y:S01]  /*11c0*/  FMUL.FTZ R111, R63, R72 ;  /* 0x000000483f6f7220 */ /* 0x000fe20000410000 */
[----:B------:R-:W-:Y:S06]  /*11d0*/  @P3 BRA `(.L_x_11683) ;  /* 0x0000000000083947 */ /* 0x000fec0003800000 */
[----:B------:R-:W-:Y:S05]  /*11e0*/  @P1 BRA `(.L_x_11684) ;  /* 0x00000000000c1947 */ /* 0x000fea0003800000 */
[----:B------:R-:W-:Y:S05]  /*11f0*/  BRA `(.L_x_11685) ;  /* 0x0000000000107947 */ /* 0x000fea0003800000 */
.L_x_11683:
[----:B-----5:R-:W-:-:S05]  /*1200*/  HADD2.F32 R60, -RZ, R11.H1_H1 ;  /* 0x3000000bff3c7230 */ /* 0x020fca0000004100 */
[----:B------:R-:W-:-:S07]  /*1210*/  FADD.FTZ R111, R60, R111 ;  /* 0x0000006f3c6f7221 */ /* 0x000fce0000010000 */
.L_x_11684:
[----:B------:R-:W-:-:S04]  /*1220*/  F2FP.F16.F32.PACK_AB R60, RZ, R111 ;  /* 0x0000006fff3c723e */ /* 0x000fc800000000ff */
[----:B------:R-:W-:-:S07]  /*1230*/  PRMT R7, R7, 0x5410, R60 ;  /* 0x0000541007077816 */ /* 0x000fce000000003c */
.L_x_11685:
[----:B------:R-:W0:Y:S02]  /*1240*/  @P1 LDC.64 R60, c[0x0][0x238] ;  /* 0x00008e00ff3c1b82 */ /* 0x000e240000000a00 */
[----:B0-----:R-:W-:-:S04]  /*1250*/  @P1 LEA R60, P3, R74, R60, 0x4 ;  /* 0x0000003c4a3c1211 */ /* 0x001fc800078620ff */
[C---:B------:R-:W-:Y:S02]  /*1260*/  @P1 LEA.HI.X R61, R74.reuse, R61, RZ, 0x4, P3 ;  /* 0x0000003d4a3d1211 */ /* 0x040fe400018f24ff */
[----:B------:R-:W-:-:S03]  /*1270*/  IADD3 R74, R74, 0x100, RZ ;  /* 0x000001004a4a7810 */ /* 0x000fc60007ffe0ff */
[----:B------:R2:W-:Y:S04]  /*1280*/  @P1 STG.E.128 desc[UR4][R60.64], R4 ;  /* 0x000000043c001986 */ /* 0x0005e8000c101d04 */
.L_x_11661:
[----:B------:R-:W-:Y:S05]  /*1290*/  BSYNC B0 ;  /* 0x0000000000007941 */ /* 0x000fea0003800000 */
.L_x_11660:
        /* <DEDUP_REMOVED lines=18> */
.L_x_11688:
[----:B-----5:R-:W-:-:S05]  /*13c0*/  HADD2.F32 R76, -RZ, R8.H0_H0 ;  /* 0x20000008ff4c7230 */ /* 0x020fca0000004100 */
[----:B------:R-:W-:-:S07]  /*13d0*/  FADD.FTZ R71, R76, R71 ;  /* 0x000000474c477221 */ /* 0x000fce0000010000 */
.L_x_11689:
[----:B------:R-:W-:-:S04]  /*13e0*/  F2FP.F16.F32.PACK_AB R73, RZ, R71 ;  /* 0x00000047ff49723e */ /* 0x000fc800000000ff */
[----:B------:R-:W-:-:S07]  /*13f0*/  PRMT R4, R73, 0x7610, R4 ;  /* 0x0000761049047816 */ /* 0x000fce0000000004 */
.L_x_11690:
[----:B------:R-:W-:-:S05]  /*1400*/  HADD2.F32 R75, -RZ, R60.H1_H1 ;  /* 0x3000003cff4b7230 */ /* 0x000fca0000004100 */
[----:B------:R-:W-:Y:S01]  /*1410*/  FMUL.FTZ R75, R75, R72 ;  /* 0x000000484b4b7220 */ /* 0x000fe20000410000 */
[----:B------:R-:W-:Y:S06]  /*1420*/  @P3 BRA `(.L_x_11691) ;  /* 0x0000000000083947 */ /* 0x000fec0003800000 */
[----:B------:R-:W-:Y:S05]  /*1430*/  @P1 BRA `(.L_x_11692) ;  /* 0x00000000000c1947 */ /* 0x000fea0003800000 */
[----:B------:R-:W-:Y:S05]  /*1440*/  BRA `(.L_x_11693) ;  /* 0x0000000000107947 */ /* 0x000fea0003800000 */
.L_x_11691:
[----:B-----5:R-:W-:-:S05]  /*1450*/  HADD2.F32 R60, -RZ, R8.H1_H1 ;  /* 0x30000008ff3c7230 */ /* 0x020fca0000004100 */
[----:B------:R-:W-:-:S07]  /*1460*/  FADD.FTZ R75, R60, R75 ;  /* 0x0000004b3c4b7221 */ /* 0x000fce0000010000 */
.L_x_11692:
[----:B------:R-:W-:-:S04]  /*1470*/  F2FP.F16.F32.PACK_AB R60, RZ, R75 ;  /* 0x0000004bff3c723e */ /* 0x000fc800000000ff */
[----:B------:R-:W-:-:S07]  /*1480*/  PRMT R4, R4, 0x5410, R60 ;  /* 0x0000541004047816 */ /* 0x000fce000000003c */
.L_x_11693:
[----:B------:R-:W-:-:S05]  /*1490*/  HADD2.F32 R73, -RZ, R61.H0_H0 ;  /* 0x2000003dff497230 */ /* 0x000fca0000004100 */
[----:B------:R-:W-:Y:S01]  /*14a0*/  FMUL.FTZ R73, R73, R72 ;  /* 0x0000004849497220 */ /* 0x000fe20000410000 */
[----:B------:R-:W-:Y:S06]  /*14b0*/  @P3 BRA `(.L_x_11694) ;  /* 0x0000000000083947 */ /* 0x000fec0003800000 */
[----:B------:R-:W-:Y:S05]  /*14c0*/  @P1 BRA `(.L_x_11695) ;  /* 0x00000000000c1947 */ /* 0x000fea0003800000 */
[----:B------:R-:W-:Y:S05]  /*14d0*/  BRA `(.L_x_11696) ;  /* 0x0000000000107947 */ /* 0x000fea0003800000 */
.L_x_11694:
[----:B-----5:R-:W-:-:S05]  /*14e0*/  HADD2.F32 R60, -RZ, R9.H0_H0 ;  /* 0x20000009ff3c7230 */ /* 0x020fca0000004100 */
[----:B------:R-:W-:-:S07]  /*14f0*/  FADD.FTZ R73, R60, R73 ;  /* 0x000000493c497221 */ /* 0x000fce0000010000 */
.L_x_11695:
[----:B------:R-:W-:-:S04]  /*1500*/  F2FP.F16.F32.PACK_AB R60, RZ, R73 ;  /* 0x00000049ff3c723e */ /* 0x000fc800000000ff */
[----:B------:R-:W-:-:S07]  /*1510*/  PRMT R5, R60, 0x7610, R5 ;  /* 0x000076103c057816 */ /* 0x000fce0000000005 */
.L_x_11696:
[----:B------:R-:W-:-:S05]  /*1520*/  HADD2.F32 R61, -RZ, R61.H1_H1 ;  /* 0x3000003dff3d7230 */ /* 0x000fca0000004100 */
[----:B------:R-:W-:Y:S01]  /*1530*/  FMUL.FTZ R101, R61, R72 ;  /* 0x000000483d657220 */ /* 0x000fe20000410000 */
[----:B------:R-:W-:Y:S06]  /*1540*/  @P3 BRA `(.L_x_11697) ;  /* 0x0000000000083947 */ /* 0x000fec0003800000 */
[----:B------:R-:W-:Y:S05]  /*1550*/  @P1 BRA `(.L_x_11698) ;  /* 0x00000000000c1947 */ /* 0x000fea0003800000 */
[----:B------:R-:W-:Y:S05]  /*1560*/  BRA `(.L_x_11699) ;  /* 0x0000000000107947 */ /* 0x000fea0003800000 */
.L_x_11697:
[----:B-----5:R-:W-:-:S05]  /*1570*/  HADD2.F32 R60, -RZ, R9.H1_H1 ;  /* 0x30000009ff3c7230 */ /* 0x020fca0000004100 */
[----:B------:R-:W-:-:S07]  /*1580*/  FADD.FTZ R101, R60, R101 ;  /* 0x000000653c657221 */ /* 0x000fce0000010000 */
.L_x_11698:
[----:B------:R-:W-:-:S04]  /*1590*/  F2FP.F16.F32.PACK_AB R60, RZ, R101 ;  /* 0x00000065ff3c723e */ /* 0x000fc800000000ff */
[----:B------:R-:W-:-:S07]  /*15a0*/  PRMT R5, R5, 0x5410, R60 ;  /* 0x0000541005057816 */ /* 0x000fce000000003c */
.L_x_11699:
[----:B------:R-:W-:-:S05]  /*15b0*/  HADD2.F32 R103, -RZ, R62.H0_H0 ;  /* 0x2000003eff677230 */ /* 0x000fca0000004100 */
[----:B------:R-:W-:Y:S01]  /*15c0*/  FMUL.FTZ R103, R103, R72 ;  /* 0x0000004867677220 */ /* 0x000fe20000410000 */
[----:B------:R-:W-:Y:S06]  /*15d0*/  @P3 BRA `(.L_x_11700) ;  /* 0x0000000000083947 */ /* 0x000fec0003800000 */
[----:B------:R-:W-:Y:S05]  /*15e0*/  @P1 BRA `(.L_x_11701) ;  /* 0x00000000000c1947 */ /* 0x000fea0003800000 */
[----:B------:R-:W-:Y:S05]  /*15f0*/  BRA `(.L_x_11702) ;  /* 0x0000000000107947 */ /* 0x000fea0003800000 */
.L_x_11700:
[----:B-----5:R-:W-:-:S05]  /*1600*/  HADD2.F32 R60, -RZ, R10.H0_H0 ;  /* 0x2000000aff3c7230 */ /* 0x020fca0000004100 */
[----:B------:R-:W-:-:S07]  /*1610*/  FADD.FTZ R103, R60, R103 ;  /* 0x000000673c677221 */ /* 0x000fce0000010000 */
.L_x_11701:
[----:B------:R-:W-:-:S04]  /*1620*/  F2FP.F16.F32.PACK_AB R60, RZ, R103 ;  /* 0x00000067ff3c723e */ /* 0x000fc800000000ff */
[----:B------:R-:W-:-:S07]  /*1630*/  PRMT R6, R60, 0x7610, R6 ;  /* 0x000076103c067816 */ /* 0x000fce0000000006 */
.L_x_11702:
[----:B------:R-:W-:-:S05]  /*1640*/  HADD2.F32 R105, -RZ, R62.H1_H1 ;  /* 0x3000003eff697230 */ /* 0x000fca0000004100 */
[----:B------:R-:W-:Y:S01]  /*1650*/  FMUL.FTZ R105, R105, R72 ;  /* 0x0000004869697220 */ /* 0x000fe20000410000 */
[----:B------:R-:W-:Y:S06]  /*1660*/  @P3 BRA `(.L_x_11703) ;  /* 0x0000000000083947 */ /* 0x000fec0003800000 */
[----:B------:R-:W-:Y:S05]  /*1670*/  @P1 BRA `(.L_x_11704) ;  /* 0x00000000000c1947 */ /* 0x000fea0003800000 */
[----:B------:R-:W-:Y:S05]  /*1680*/  BRA `(.L_x_11705) ;  /* 0x0000000000107947 */ /* 0x000fea0003800000 */
.L_x_11703:
[----:B-----5:R-:W-:-:S05]  /*1690*/  HADD2.F32 R60, -RZ, R10.H1_H1 ;  /* 0x3000000aff3c7230 */ /* 0x020fca0000004100 */
[----:B------:R-:W-:-:S07]  /*16a0*/  FADD.FTZ R105, R60, R105 ;  /* 0x000000693c697221 */ /* 0x000fce0000010000 */
.L_x_11704:
[----:B------:R-:W-:-:S04]  /*16b0*/  F2FP.F16.F32.PACK_AB R60, RZ, R105 ;  /* 0x00000069ff3c723e */ /* 0x000fc800000000ff */
[----:B------:R-:W-:-:S07]  /*16c0*/  PRMT R6, R6, 0x5410, R60 ;  /* 0x0000541006067816 */ /* 0x000fce000000003c */
.L_x_11705:
[----:B------:R-:W-:-:S05]  /*16d0*/  HADD2.F32 R107, -RZ, R63.H0_H0 ;  /* 0x2000003fff6b7230 */ /* 0x000fca0000004100 */
[----:B------:R-:W-:Y:S01]  /*16e0*/  FMUL.FTZ R107, R107, R72 ;  /* 0x000000486b6b7220 */ /* 0x000fe20000410000 */
[----:B------:R-:W-:Y:S06]  /*16f0*/  @P3 BRA `(.L_x_11706) ;  /* 0x0000000000083947 */ /* 0x000fec0003800000 */
[----:B------:R-:W-:Y:S05]  /*1700*/  @P1 BRA `(.L_x_11707) ;  /* 0x00000000000c1947 */ /* 0x000fea0003800000 */
[----:B------:R-:W-:Y:S05]  /*1710*/  BRA `(.L_x_11708) ;  /* 0x0000000000107947 */ /* 0x000fea0003800000 */
.L_x_11706:
[----:B-----5:R-:W-:-:S05]  /*1720*/  HADD2.F32 R60, -RZ, R11.H0_H0 ;  /* 0x2000000bff3c7230 */ /* 0x020fca0000004100 */
[----:B------:R-:W-:-:S07]  /*1730*/  FADD.FTZ R107, R60, R107 ;  /* 0x0000006b3c6b7221 */ /* 0x000fce0000010000 */
.L_x_11707:
[----:B------:R-:W-:-:S04]  /*1740*/  F2FP.F16.F32.PACK_AB R60, RZ, R107 ;  /* 0x0000006bff3c723e */ /* 0x000fc800000000ff */
[----:B------:R-:W-:-:S07]  /*1750*/  PRMT R7, R60, 0x7610, R7 ;  /* 0x000076103c077816 */ /* 0x000fce0000000007 */
.L_x_11708:
[----:B------:R-:W-:-:S05]  /*1760*/  HADD2.F32 R63, -RZ, R63.H1_H1 ;  /* 0x3000003fff3f7230 */ /* 0x000fca0000004100 */
[----:B------:R-:W-:Y:S01]  /*1770*/  FMUL.FTZ R113, R63, R72 ;  /* 0x000000483f717220 */ /* 0x000fe20000410000 */
[----:B------:R-:W-:Y:S06]  /*1780*/  @P3 BRA `(.L_x_11709) ;  /* 0x0000000000083947 */ /* 0x000fec0003800000 */
[----:B------:R-:W-:Y:S05]  /*1790*/  @P1 BRA `(.L_x_11710) ;  /* 0x00000000000c1947 */ /* 0x000fea0003800000 */
[----:B------:R-:W-:Y:S05]  /*17a0*/  BRA `(.L_x_11711) ;  /* 0x0000000000107947 */ /* 0x000fea0003800000 */
.L_x_11709:
[----:B-----5:R-:W-:-:S05]  /*17b0*/  HADD2.F32 R60, -RZ, R11.H1_H1 ;  /* 0x3000000bff3c7230 */ /* 0x020fca0000004100 */
[----:B------:R-:W-:-:S07]  /*17c0*/  FADD.FTZ R113, R60, R113 ;  /* 0x000000713c717221 */ /* 0x000fce0000010000 */
.L_x_11710:
[----:B------:R-:W-:-:S04]  /*17d0*/  F2FP.F16.F32.PACK_AB R60, RZ, R113 ;  /* 0x00000071ff3c723e */ /* 0x000fc800000000ff */
[----:B------:R-:W-:-:S07]  /*17e0*/  PRMT R7, R7, 0x5410, R60 ;  /* 0x0000541007077816 */ /* 0x000fce000000003c */
.L_x_11711:
[----:B------:R-:W0:Y:S02]  /*17f0*/  @P1 LDC.64 R60, c[0x0][0x238] ;  /* 0x00008e00ff3c1b82 */ /* 0x000e240000000a00 */
[----:B0-----:R-:W-:-:S04]  /*1800*/  @P1 LEA R60, P3, R74, R60, 0x4 ;  /* 0x0000003c4a3c1211 */ /* 0x001fc800078620ff */
[----:B------:R-:W-:-:S05]  /*1810*/  @P1 LEA.HI.X R61, R74, R61, RZ, 0x4, P3 ;  /* 0x0000003d4a3d1211 */ /* 0x000fca00018f24ff */
[----:B------:R3:W-:Y:S04]  /*1820*/  @P1 STG.E.128 desc[UR4][R60.64], R4 ;  /* 0x000000043c001986 */ /* 0x0007e8000c101d04 */
.L_x_11687:
[----:B------:R-:W-:Y:S05]  /*1830*/  BSYNC B0 ;  /* 0x0000000000007941 */ /* 0x000fea0003800000 */
.L_x_11686:
        /* <DEDUP_REMOVED lines=104> */
.L_x_11730:
        /* <DEDUP_REMOVED lines=122> */
.L_x_11714:
[----:B------:R-:W-:Y:S05]  /*2660*/  BSYNC B0 ;  /* 0x0000000000007941 */ /* 0x000fea0003800000 */
.L_x_11713:
        /* <DEDUP_REMOVED lines=35> */
.L_x_11716:
[----:B------:R-:W-:Y:S05]  /*28a0*/  BSYNC B0 ;  /* 0x0000000000007941 */ /* 0x000fea0003800000 */
.L_x_11715:
        /* <DEDUP_REMOVED lines=34> */
.L_x_11718:
[----:B------:R-:W-:Y:S05]  /*2ad0*/  BSYNC B0 ;  /* 0x0000000000007941 */ /* 0x000fea0003800000 */
.L_x_11717:
[----:B------:R-:W-:Y:S02]  /*2ae0*/  IADD3 R65, R65, UR8, RZ ;  /* 0x0000000841417c10 */ /* 0x000fe4000fffe0ff */
[----:B0-----:R-:W-:Y:S02]  /*2af0*/  SEL R0, RZ, 0x1, P4 ;  /* 0x00000001ff007807 */ /* 0x001fe40002000000 */
[----:B------:R-:W-:-:S13]  /*2b00*/  ISETP.GE.AND P3, PT, R65, UR9, PT ;  /* 0x0000000941007c0c */ /* 0x000fda000bf66270 */
[----:B------:R-:W-:Y:S05]  /*2b10*/  @!P3 BRA `(.L_x_11719) ;  /* 0xffffffd800e0b947 */ /* 0x000fea000383ffff */
[----:B------:R-:W-:Y:S05]  /*2b20*/  EXIT ;  /* 0x000000000000794d */ /* 0x000fea0003800000 */
.L_x_11712:
[----:B------:R-:W-:Y:S01]  /*2b30*/  HFMA2.MMA R80, -RZ, RZ, 0, 5.9604644775390625e-08 ;  /* 0x00000001ff507435 */ /* 0x000fe200000001ff */
[----:B------:R-:W-:Y:S02]  /*2b40*/  MOV R119, R72 ;  /* 0x0000004800777202 */ /* 0x000fe40000000f00 */
[----:B------:R-:W-:Y:S02]  /*2b50*/  MOV R121, 0x1f ;  /* 0x0000001f00797802 */ /* 0x000fe40000000f00 */
[----:B------:R-:W-:-:S07]  /*2b60*/  MOV R78, 0xffffffff ;  /* 0xffffffff004e7802 */ /* 0x000fce0000000f00 */
[----:B-1---5:R-:W-:Y:S05]  /*2b70*/  WARPSYNC.COLLECTIVE R78, `(.L_x_11720) ;  /* 0x000000004e087348 */ /* 0x022fea0003c00000 */
[----:B------:R0:W2:Y:S02]  /*2b80*/  SHFL.BFLY P6, R117, R119, R80, R121 ;  /* 0x0c00005077757389 */ /* 0x0000a400000c0079 */
[----:B012--5:R-:W-:Y:S01]  /*2b90*/  ENDCOLLECTIVE ;  /* 0x000000000000791b */ /* 0x027fe20003800000 */
.L_x_11720:
[----:B------:R-:W-:Y:S01]  /*2ba0*/  HFMA2.MMA R80, -RZ, RZ, 0, 1.1920928955078125e-07 ;  /* 0x00000002ff507435 */ /* 0x000fe200000001ff */
[----:B------:R-:W-:-:S05]  /*2bb0*/  MOV R63, R117 ;  /* 0x00000075003f7202 */ /* 0x000fca0000000f00 */
[----:B------:R-:W-:-:S05]  /*2bc0*/  FADD.FTZ R63, R72, R63 ;  /* 0x0000003f483f7221 */ /* 0x000fca0000010000 */
[----:B------:R-:W-:-:S07]  /*2bd0*/  MOV R119, R63 ;  /* 0x0000003f00777202 */ /* 0x000fce0000000f00 */
[----:B------:R-:W-:Y:S05]  /*2be0*/  WARPSYNC.COLLECTIVE R78, `(.L_x_11721) ;  /* 0x000000004e087348 */ /* 0x000fea0003c00000 */
[----:B------:R0:W1:Y:S02]  /*2bf0*/  SHFL.BFLY P6, R117, R119, R80, R121 ;  /* 0x0c00005077757389 */ /* 0x00006400000c0079 */
[----:B01----:R-:W-:Y:S01]  /*2c00*/  ENDCOLLECTIVE ;  /* 0x000000000000791b */ /* 0x003fe20003800000 */
.L_x_11721:
[----:B------:R-:W-:Y:S01]  /*2c10*/  HFMA2.MMA R80, -RZ, RZ, 0, 2.384185791015625e-07 ;  /* 0x00000004ff507435 */ /* 0x000fe200000001ff */
[----:B------:R-:W-:-:S05]  /*2c20*/  MOV R0, R117 ;  /* 0x0000007500007202 */ /* 0x000fca0000000f00 */
[----:B------:R-:W-:-:S05]  /*2c30*/  FADD.FTZ R74, R63, R0 ;  /* 0x000000003f4a7221 */ /* 0x000fca0000010000 */
[----:B------:R-:W-:-:S07]  /*2c40*/  MOV R119, R74 ;  /* 0x0000004a00777202 */ /* 0x000fce0000000f00 */
[----:B------:R-:W-:Y:S05]  /*2c50*/  WARPSYNC.COLLECTIVE R78, `(.L_x_11722) ;  /* 0x000000004e087348 */ /* 0x000fea0003c00000 */
[----:B------:R0:W1:Y:S02]  /*2c60*/  SHFL.BFLY P6, R117, R119, R80, R121 ;  /* 0x0c00005077757389 */ /* 0x00006400000c0079 */
[----:B01----:R-:W-:Y:S01]  /*2c70*/  ENDCOLLECTIVE ;  /* 0x000000000000791b */ /* 0x003fe20003800000 */
.L_x_11722:
[----:B------:R-:W-:Y:S01]  /*2c80*/  HFMA2.MMA R80, -RZ, RZ, 0, 4.76837158203125e-07 ;  /* 0x00000008ff507435 */ /* 0x000fe200000001ff */
[----:B------:R-:W-:-:S05]  /*2c90*/  MOV R115, R117 ;  /* 0x0000007500737202 */ /* 0x000fca0000000f00 */
[----:B------:R-:W-:-:S05]  /*2ca0*/  FADD.FTZ R115, R74, R115 ;  /* 0x000000734a737221 */ /* 0x000fca0000010000 */
[----:B------:R-:W-:-:S07]  /*2cb0*/  MOV R119, R115 ;  /* 0x0000007300777202 */ /* 0x000fce0000000f00 */
[----:B------:R-:W-:Y:S05]  /*2cc0*/  WARPSYNC.COLLECTIVE R78, `(.L_x_11723) ;  /* 0x000000004e087348 */ /* 0x000fea0003c00000 */
[----:B------:R0:W1:Y:S02]  /*2cd0*/  SHFL.BFLY P6, R117, R119, R80, R121 ;  /* 0x0c00005077757389 */ /* 0x00006400000c0079 */
[----:B01----:R-:W-:Y:S01]  /*2ce0*/  ENDCOLLECTIVE ;  /* 0x000000000000791b */ /* 0x003fe20003800000 */
.L_x_11723:
[----:B------:R-:W-:Y:S01]  /*2cf0*/  HFMA2.MMA R80, -RZ, RZ, 0, 9.5367431640625e-07 ;  /* 0x00000010ff507435 */ /* 0x000fe200000001ff */
[----:B------:R-:W-:-:S05]  /*2d00*/  MOV R0, R117 ;  /* 0x0000007500007202 */ /* 0x000fca0000000f00 */
[----:B------:R-:W-:-:S05]  /*2d10*/  FADD.FTZ R76, R115, R0 ;  /* 0x00000000734c7221 */ /* 0x000fca0000010000 */
[----:B------:R-:W-:-:S07]  /*2d20*/  MOV R119, R76 ;  /* 0x0000004c00777202 */ /* 0x000fce0000000f00 */
[----:B------:R-:W-:Y:S05]  /*2d30*/  WARPSYNC.COLLECTIVE R78, `(.L_x_11724) ;  /* 0x000000004e087348 */ /* 0x000fea0003c00000 */
[----:B------:R0:W1:Y:S02]  /*2d40*/  SHFL.BFLY P6, R117, R119, R80, R121 ;  /* 0x0c00005077757389 */ /* 0x00006400000c0079 */
[----:B01----:R-:W-:Y:S01]  /*2d50*/  ENDCOLLECTIVE ;  /* 0x000000000000791b */ /* 0x003fe20003800000 */
.L_x_11724:
        /* <DEDUP_REMOVED lines=56> */
.L_x_11725:
[----:B------:R-:W-:Y:S01]  /*30e0*/  HFMA2.MMA R80, -RZ, RZ, 0, 1.1920928955078125e-07 ;  /* 0x00000002ff507435 */ /* 0x000fe200000001ff */
[----:B------:R-:W-:-:S05]  /*30f0*/  MOV R63, R117 ;  /* 0x00000075003f7202 */ /* 0x000fca0000000f00 */
[----:B------:R-:W-:-:S05]  /*3100*/  FADD.FTZ R63, R0, R63 ;  /* 0x0000003f003f7221 */ /* 0x000fca0000010000 */
[----:B------:R-:W-:-:S07]  /*3110*/  MOV R119, R63 ;  /* 0x0000003f00777202 */ /* 0x000fce0000000f00 */
[----:B------:R-:W-:Y:S05]  /*3120*/  WARPSYNC.COLLECTIVE R78, `(.L_x_11726) ;  /* 0x000000004e087348 */ /* 0x000fea0003c00000 */
[----:B------:R0:W1:Y:S02]  /*3130*/  SHFL.BFLY P6, R117, R119, R80, R121 ;  /* 0x0c00005077757389 */ /* 0x00006400000c0079 */
[----:B01----:R-:W-:Y:S01]  /*3140*/  ENDCOLLECTIVE ;  /* 0x000000000000791b */ /* 0x003fe20003800000 */
.L_x_11726:
[----:B------:R-:W-:Y:S01]  /*3150*/  HFMA2.MMA R80, -RZ, RZ, 0, 2.384185791015625e-07 ;  /* 0x00000004ff507435 */ /* 0x000fe200000001ff */
[----:B------:R-:W-:-:S05]  /*3160*/  MOV R72, R117 ;  /* 0x0000007500487202 */ /* 0x000fca0000000f00 */
[----:B------:R-:W-:-:S05]  /*3170*/  FADD.FTZ R72, R63, R72 ;  /* 0x000000483f487221 */ /* 0x000fca0000010000 */
[----:B------:R-:W-:-:S07]  /*3180*/  MOV R119, R72 ;  /* 0x0000004800777202 */ /* 0x000fce0000000f00 */
[----:B------:R-:W-:Y:S05]  /*3190*/  WARPSYNC.COLLECTIVE R78, `(.L_x_11727) ;  /* 0x000000004e087348 */ /* 0x000fea0003c00000 */
[----:B------:R0:W1:Y:S02]  /*31a0*/  SHFL.BFLY P6, R117, R119, R80, R121 ;  /* 0x0c00005077757389 */ /* 0x00006400000c0079 */
[----:B01----:R-:W-:Y:S01]  /*31b0*/  ENDCOLLECTIVE ;  /* 0x000000000000791b */ /* 0x003fe20003800000 */
.L_x_11727:
[----:B------:R-:W-:Y:S01]  /*31c0*/  HFMA2.MMA R80, -RZ, RZ, 0, 4.76837158203125e-07 ;  /* 0x00000008ff507435 */ /* 0x000fe200000001ff */
[----:B------:R-:W-:-:S05]  /*31d0*/  MOV R115, R117 ;  /* 0x0000007500737202 */ /* 0x000fca0000000f00 */
[----:B------:R-:W-:-:S05]  /*31e0*/  FADD.FTZ R115, R72, R115 ;  /* 0x0000007348737221 */ /* 0x000fca0000010000 */
[----:B------:R-:W-:-:S07]  /*31f0*/  MOV R119, R115 ;  /* 0x0000007300777202 */ /* 0x000fce0000000f00 */
[----:B------:R-:W-:Y:S05]  /*3200*/  WARPSYNC.COLLECTIVE R78, `(.L_x_11728) ;  /* 0x000000004e087348 */ /* 0x000fea0003c00000 */
[----:B------:R0:W1:Y:S02]  /*3210*/  SHFL.BFLY P6, R117, R119, R80, R121 ;  /* 0x0c00005077757389 */ /* 0x00006400000c0079 */
[----:B01----:R-:W-:Y:S01]  /*3220*/  ENDCOLLECTIVE ;  /* 0x000000000000791b */ /* 0x003fe20003800000 */
.L_x_11728:
[----:B------:R-:W-:Y:S01]  /*3230*/  HFMA2.MMA R80, -RZ, RZ, 0, 9.5367431640625e-07 ;  /* 0x00000010ff507435 */ /* 0x000fe200000001ff */
[----:B------:R-:W-:-:S05]  /*3240*/  MOV R74, R117 ;  /* 0x00000075004a7202 */ /* 0x000fca0000000f00 */
[----:B------:R-:W-:-:S05]  /*3250*/  FADD.FTZ R74, R115, R74 ;  /* 0x0000004a734a7221 */ /* 0x000fca0000010000 */
[----:B------:R-:W-:-:S07]  /*3260*/  MOV R119, R74 ;  /* 0x0000004a00777202 */ /* 0x000fce0000000f00 */
[----:B------:R-:W-:Y:S05]  /*3270*/  WARPSYNC.COLLECTIVE R78, `(.L_x_11729) ;  /* 0x000000004e087348 */ /* 0x000fea0003c00000 */
[----:B------:R0:W1:Y:S02]  /*3280*/  SHFL.BFLY P6, R117, R119, R80, R121 ;  /* 0x0c00005077757389 */ /* 0x00006400000c0079 */
[----:B01----:R-:W-:Y:S01]  /*3290*/  ENDCOLLECTIVE ;  /* 0x000000000000791b */ /* 0x003fe20003800000 */
.L_x_11729:
[----:B------:R-:W-:Y:S05]  /*32a0*/  BRA `(.L_x_11730) ;  /* 0xffffffec00047947 */ /* 0x000fea000383ffff */
.L_x_11731:
        /* <DEDUP_REMOVED lines=13> */
.L_x_23288:


//--------------------- .text._ZN10layer_norm13ln_fwd_kernelINS_13Kernel_traitsIf6__halfS2_S2_fjLj6144ELj1ELj1ELj8ELj16ENS_18Kernel_traits_baseILj6144EfS2_S2_S2_fjLj256EEEEELb0ELb0ELb0ELb1EEEvNS_9FwdParamsE --------------------------
	.section	.text._ZN10layer_norm13ln_fwd_kernelINS_13Kernel_traitsIf6__halfS2_S2_fjLj6144ELj1ELj1ELj8ELj16ENS_18Kernel_traits_baseILj6144EfS2_S2_S2_fjLj256EEEEELb0ELb0ELb0ELb1EEEvNS_9FwdParamsE,"ax",@progbits
	.align	128
        .global         _ZN10layer_norm13ln_fwd_kernelINS_13Kernel_traitsIf6__halfS2_S2_fjLj6144ELj1ELj1ELj8ELj16ENS_18Kernel_traits_baseILj6144EfS2_S2_S2_fjLj256EEEEELb0ELb0ELb0ELb1EEEvNS_9FwdParamsE
        .type           _ZN10layer_norm13ln_fwd_kernelINS_13Kernel_traitsIf6__halfS2_S2_fjLj6144ELj1ELj1ELj8ELj16ENS_18Kernel_traits_baseILj6144EfS2_S2_S2_fjLj256EEEEELb0ELb0ELb0ELb1EEEvNS_9FwdParamsE,@function
        .size           _ZN10layer_norm13ln_fwd_kernelINS_13Kernel_traitsIf6__halfS2_S2_fjLj6144ELj1ELj1ELj8ELj16ENS_18Kernel_traits_baseILj6144EfS2_S2_S2_fjLj256EEEEELb0ELb0ELb0ELb1EEEvNS_9FwdParamsE,(.L_x_23289 - _ZN10layer_norm13ln_fwd_kernelINS_13Kernel_traitsIf6__halfS2_S2_fjLj6144ELj1ELj1ELj8ELj16ENS_18Kernel_traits_baseILj6144EfS2_S2_S2_fjLj256EEEEELb0ELb0ELb0ELb1EEEvNS_9FwdParamsE)
        .other          _ZN10layer_norm13ln_fwd_kernelINS_13Kernel_traitsIf6__halfS2_S2_fjLj6144ELj1ELj1ELj8ELj16ENS_18Kernel_traits_baseILj6144EfS2_S2_S2_fjLj256EEEEELb0ELb0ELb0ELb1EEEvNS_9FwdParamsE,@"STO_CUDA_ENTRY STV_DEFAULT"
_ZN10layer_norm13ln_fwd_kernelINS_13Kernel_traitsIf6__halfS2_S2_fjLj6144ELj1ELj1ELj8ELj16ENS_18Kernel_traits_baseILj6144EfS2_S2_S2_fjLj256EEEEELb0ELb0ELb0ELb1EEEvNS_9FwdParamsE:
.text._ZN10layer_norm13ln_fwd_kernelINS_13Kernel_traitsIf6__halfS2_S2_fjLj6144ELj1ELj1ELj8ELj16ENS_18Kernel_traits_baseILj6144EfS2_S2_S2_fjLj256EEEEELb0ELb0ELb0ELb1EEEvNS_9FwdParamsE:
        /* <DEDUP_REMOVED lines=55> */
.L_x_11805:
        /* <DEDUP_REMOVED lines=18> */
[----:B------:R-:W-:Y:S01]  /*0490*/  MOV R64, 0x3f800000 ;  /* 0x3f80000000407802 */ /* 0x000fe20000000f00 */
[----:B----4-:R-:W-:Y:S02]  /*04a0*/  @P1 HADD2.F32 R64, -RZ, R66.H0_H0 ;  /* 0x20000042ff401230 */ /* 0x010fe40000004100 */
[----:B--2---:R-:W-:-:S05]  /*04b0*/  HADD2.F32 R79, -RZ, R60.H0_H0 ;  /* 0x2000003cff4f7230 */ /* 0x004fca0000004100 */
[----:B------:R-:W-:-:S03]  /*04c0*/  FMUL.FTZ R79, R79, R64 ;  /* 0x000000404f4f7220 */ /* 0x000fc60000410000 */
[----:B0-----:R-:W-:Y:S05]  /*04d0*/  @P3 BRA `(.L_x_11732) ;  /* 0x0000000000083947 */ /* 0x001fea0003800000 */
[----:B------:R-:W-:Y:S05]  /*04e0*/  @P0 BRA `(.L_x_11733) ;  /* 0x00000000000c0947 */ /* 0x000fea0003800000 */
[----:B------:R-:W-:Y:S05]  /*04f0*/  BRA `(.L_x_11734) ;  /* 0x0000000000107947 */ /* 0x000fea0003800000 */
.L_x_11732:
[----:B-----5:R-:W-:-:S05]  /*0500*/  HADD2.F32 R66, -RZ, R52.H0_H0 ;  /* 0x20000034ff427230 */ /* 0x020fca0000004100 */
[----:B------:R-:W-:-:S07]  /*0510*/  FADD.FTZ R79, R79, R66 ;  /* 0x000000424f4f7221 */ /* 0x000fce0000010000 */
.L_x_11733:
[----:B------:R-:W-:-:S04]  /*0520*/  F2FP.F16.F32.PACK_AB R66, RZ, R79 ;  /* 0x0000004fff42723e */ /* 0x000fc800000000ff */
[----:B------:R-:W-:-:S07]  /*0530*/  PRMT R56, R66, 0x7610, R56 ;  /* 0x0000761042387816 */ /* 0x000fce0000000038 */
.L_x_11734:
[----:B------:R-:W-:-:S05]  /*0540*/  HADD2.F32 R81, -RZ, R60.H1_H1 ;  /* 0x3000003cff517230 */ /* 0x000fca0000004100 */
[----:B------:R-:W-:Y:S01]  /*0550*/  FMUL.FTZ R81, R81, R64 ;  /* 0x0000004051517220 */ /* 0x000fe20000410000 */
[----:B------:R-:W-:Y:S06]  /*0560*/  @P3 BRA `(.L_x_11735) ;  /* 0x0000000000083947 */ /* 0x000fec0003800000 */
[----:B------:R-:W-:Y:S05]  /*0570*/  @P0 BRA `(.L_x_11736) ;  /* 0x00000000000c0947 */ /* 0x000fea0003800000 */
[----:B------:R-:W-:Y:S05]  /*0580*/  BRA `(.L_x_11737) ;  /* 0x0000000000107947 */ /* 0x000fea0003800000 */
.L_x_11735:
[----:B-----5:R-:W-:-:S05]  /*0590*/  HADD2.F32 R60, -RZ, R52.H1_H1 ;  /* 0x30000034ff3c7230 */ /* 0x020fca0000004100 */
[----:B------:R-:W-:-:S07]  /*05a0*/  FADD.FTZ R81, R81, R60 ;  /* 0x0000003c51517221 */ /* 0x000fce0000010000 */
.L_x_11736:
[----:B------:R-:W-:-:S04]  /*05b0*/  F2FP.F16.F32.PACK_AB R60, RZ, R81 ;  /* 0x00000051ff3c723e */ /* 0x000fc800000000ff */
[----:B------:R-:W-:-:S07]  /*05c0*/  PRMT R56, R56, 0x5410, R60 ;  /* 0x0000541038387816 */ /* 0x000fce000000003c */
.L_x_11737:
[----:B------:R-:W-:-:S05]  /*05d0*/  HADD2.F32 R75, -RZ, R61.H0_H0 ;  /* 0x2000003dff4b7230 */ /* 0x000fca0000004100 */
[----:B------:R-:W-:Y:S01]  /*05e0*/  FMUL.FTZ R75, R75, R64 ;  /* 0x000000404b4b7220 */ /* 0x000fe20000410000 */
[----:B------:R-:W-:Y:S06]  /*05f0*/  @P3 BRA `(.L_x_11738) ;  /* 0x0000000000083947 */ /* 0x000fec0003800000 */
[----:B------:R-:W-:Y:S05]  /*0600*/  @P0 BRA `(.L_x_11739) ;  /* 0x00000000000c0947 */ /* 0x000fea0003800000 */
[----:B------:R-:W-:Y:S05]  /*0610*/  BRA `(.L_x_11740) ;  /* 0x0000000000107947 */ /* 0x000fea0003800000 */
.L_x_11738:
[----:B-----5:R-:W-:-:S05]  /*0620*/  HADD2.F32 R60, -RZ, R53.H0_H0 ;  /* 0x20000035ff3c7230 */ /* 0x020fca0000004100 */
[----:B------:R-:W-:-:S07]  /*0630*/  FADD.FTZ R75, R75, R60 ;  /* 0x0000003c4b4b7221 */ /* 0x000fce0000010000 */
.L_x_11739:
[----:B------:R-:W-:-:S04]  /*0640*/  F2FP.F16.F32.PACK_AB R60, RZ, R75 ;  /* 0x0000004bff3c723e */ /* 0x000fc800000000ff */
[----:B------:R-:W-:-:S07]  /*0650*/  PRMT R57, R60, 0x7610, R57 ;  /* 0x000076103c397816 */ /* 0x000fce0000000039 */
.L_x_11740:
[----:B------:R-:W-:-:S05]  /*0660*/  HADD2.F32 R61, -RZ, R61.H1_H1 ;  /* 0x3000003dff3d7230 */ /* 0x000fca0000004100 */
[----:B------:R-:W-:Y:S01]  /*0670*/  FMUL.FTZ R83, R61, R64 ;  /* 0x000000403d537220 */ /* 0x000fe20000410000 */
[----:B------:R-:W-:Y:S06]  /*0680*/  @P3 BRA `(.L_x_11741) ;  /* 0x0000000000083947 */ /* 0x000fec0003800000 */
[----:B------:R-:W-:Y:S05]  /*0690*/  @P0 BRA `(.L_x_11742) ;  /* 0x00000000000c0947 */ /* 0x000fea0003800000 */
[----:B------:R-:W-:Y:S05]  /*06a0*/  BRA `(.L_x_11743) ;  /* 0x0000000000107947 */ /* 0x000fea0003800000 */
.L_x_11741:
[----:B-----5:R-:W-:-:S05]  /*06b0*/  HADD2.F32 R60, -RZ, R53.H1_H1 ;  /* 0x30000035ff3c7230 */ /* 0x020fca0000004100 */
[----:B------:R-:W-:-:S07]  /*06c0*/  FADD.FTZ R83, R83, R60 ;  /* 0x0000003c53537221 */ /* 0x000fce0000010000 */
.L_x_11742:
[----:B------:R-:W-:-:S04]  /*06d0*/  F2FP.F16.F32.PACK_AB R60, RZ, R83 ;  /* 0x00000053ff3c723e */ /* 0x000fc800000000ff */
[----:B------:R-:W-:-:S07]  /*06e0*/  PRMT R57, R57, 0x5410, R60 ;  /* 0x0000541039397816 */ /* 0x000fce000000003c */
.L_x_11743:
[----:B------:R-:W-:-:S05]  /*06f0*/  HADD2.F32 R85, -RZ, R62.H0_H0 ;  /* 0x2000003eff557230 */ /* 0x000fca0000004100 */
[----:B------:R-:W-:Y:S01]  /*0700*/  FMUL.FTZ R85, R85, R64 ;  /* 0x0000004055557220 */ /* 0x000fe20000410000 */
[----:B------:R-:W-:Y:S06]  /*0710*/  @P3 BRA `(.L_x_11744) ;  /* 0x0000000000083947 */ /* 0x000fec0003800000 */
[----:B------:R-:W-:Y:S05]  /*0720*/  @P0 BRA `(.L_x_11745) ;  /* 0x00000000000c0947 */ /* 0x000fea0003800000 */
[----:B------:R-:W-:Y:S05]  /*0730*/  BRA `(.L_x_11746) ;  /* 0x0000000000107947 */ /* 0x000fea0003800000 */
.L_x_11744:
[----:B-----5:R-:W-:-:S05]  /*0740*/  HADD2.F32 R60, -RZ, R54.H0_H0 ;  /* 0x20000036ff3c7230 */ /* 0x020fca0000004100 */
[----:B------:R-:W-:-:S07]  /*0750*/  FADD.FTZ R85, R85, R60 ;  /* 0x0000003c55557221 */ /* 0x000fce0000010000 */
.L_x_11745:
[----:B------:R-:W-:-:S04]  /*0760*/  F2FP.F16.F32.PACK_AB R60, RZ, R85 ;  /* 0x00000055ff3c723e */ /* 0x000fc800000000ff */
[----:B------:R-:W-:-:S07]  /*0770*/  PRMT R58, R60, 0x7610, R58 ;  /* 0x000076103c3a7816 */ /* 0x000fce000000003a */
.L_x_11746:
[----:B------:R-:W-:-:S05]  /*0780*/  HADD2.F32 R73, -RZ, R62.H1_H1 ;  /* 0x3000003eff497230 */ /* 0x000fca0000004100 */
[----:B------:R-:W-:Y:S01]  /*0790*/  FMUL.FTZ R73, R73, R64 ;  /* 0x0000004049497220 */ /* 0x000fe20000410000 */
[----:B------:R-:W-:Y:S06]  /*07a0*/  @P3 BRA `(.L_x_11747) ;  /* 0x0000000000083947 */ /* 0x000fec0003800000 */
[----:B------:R-:W-:Y:S05]  /*07b0*/  @P0 BRA `(.L_x_11748) ;  /* 0x00000000000c0947 */ /* 0x000fea0003800000 */
[----:B------:R-:W-:Y:S05]  /*07c0*/  BRA `(.L_x_11749) ;  /* 0x0000000000107947 */ /* 0x000fea0003800000 */
.L_x_11747:
[----:B-----5:R-:W-:-:S05]  /*07d0*/  HADD2.F32 R60, -RZ, R54.H1_H1 ;  /* 0x30000036ff3c7230 */ /* 0x020fca0000004100 */
[----:B------:R-:W-:-:S07]  /*07e0*/  FADD.FTZ R73, R73, R60 ;  /* 0x0000003c49497221 */ /* 0x000fce0000010000 */
.L_x_11748:
[----:B------:R-:W-:-:S04]  /*07f0*/  F2FP.F16.F32.PACK_AB R60, RZ, R73 ;  /* 0x00000049ff3c723e */ /* 0x000fc800000000ff */
[----:B------:R-:W-:-:S07]  /*0800*/  PRMT R58, R58, 0x5410, R60 ;  /* 0x000054103a3a7816 */ /* 0x000fce000000003c */
.L_x_11749:
[----:B------:R-:W-:-:S05]  /*0810*/  HADD2.F32 R77, -RZ, R63.H0_H0 ;  /* 0x2000003fff4d7230 */ /* 0x000fca0000004100 */
[----:B------:R-:W-:Y:S01]  /*0820*/  FMUL.FTZ R77, R77, R64 ;  /* 0x000000404d4d7220 */ /* 0x000fe20000410000 */
[----:B------:R-:W-:Y:S06]  /*0830*/  @P3 BRA `(.L_x_11750) ;  /* 0x0000000000083947 */ /* 0x000fec0003800000 */
[----:B------:R-:W-:Y:S05]  /*0840*/  @P0 BRA `(.L_x_11751) ;  /* 0x00000000000c0947 */ /* 0x000fea0003800000 */
[----:B------:R-:W-:Y:S05]  /*0850*/  BRA `(.L_x_11752) ;  /* 0x0000000000107947 */ /* 0x000fea0003800000 */
.L_x_11750:
[----:B-----5:R-:W-:-:S05]  /*0860*/  HADD2.F32 R60, -RZ, R55.H0_H0 ;  /* 0x20000037ff3c7230 */ /* 0x020fca0000004100 */
[----:B------:R-:W-:-:S07]  /*0870*/  FADD.FTZ R77, R77, R60 ;  /* 0x0000003c4d4d7221 */ /* 0x000fce0000010000 */
.L_x_11751:
[----:B------:R-:W-:-:S04]  /*0880*/  F2FP.F16.F32.PACK_AB R60, RZ, R77 ;  /* 0x0000004dff3c723e */ /* 0x000fc800000000ff */
[----:B------:R-:W-:-:S07]  /*0890*/  PRMT R59, R60, 0x7610, R59 ;  /* 0x000076103c3b7816 */ /* 0x000fce000000003b */
.L_x_11752:
[----:B------:R-:W-:-:S05]  /*08a0*/  HADD2.F32 R63, -RZ, R63.H1_H1 ;  /* 0x3000003fff3f7230 */ /* 0x000fca0000004100 */
[----:B------:R-:W-:Y:S01]  /*08b0*/  FMUL.FTZ R87, R63, R64 ;  /* 0x000000403f577220 */ /* 0x000fe20000410000 */
[----:B------:R-:W-:Y:S06]  /*08c0*/  @P3 BRA `(.L_x_11753) ;  /* 0x0000000000083947 */ /* 0x000fec0003800000 */
[----:B------:R-:W-:Y:S05]  /*08d0*/  @P0 BRA `(.L_x_11754) ;  /* 0x00000000000c0947 */ /* 0x000fea0003800000 */
[----:B------:R-:W-:Y:S05]  /*08e0*/  BRA `(.L_x_11755) ;  /* 0x0000000000107947 */ /* 0x000fea0003800000 */
.L_x_11753:
[----:B-----5:R-:W-:-:S05]  /*08f0*/  HADD2.F32 R60, -RZ, R55.H1_H1 ;  /* 0x30000037ff3c7230 */ /* 0x020fca0000004100 */
[----:B------:R-:W-:-:S07]  /*0900*/  FADD.FTZ R87, R87, R60 ;  /* 0x0000003c57577221 */ /* 0x000fce0000010000 */
.L_x_11754:
[----:B------:R-:W-:-:S04]  /*0910*/  F2FP.F16.F32.PACK_AB R60, RZ, R87 ;  /* 0x00000057ff3c723e */ /* 0x000fc800000000ff */
[----:B------:R-:W-:-:S07]  /*0920*/  PRMT R59, R59, 0x5410, R60 ;  /* 0x000054103b3b7816 */ /* 0x000fce000000003c */
.L_x_11755:
        /* <DEDUP_REMOVED lines=14> */
.L_x_11756:
[----:B-----5:R-:W-:-:S05]  /*0a10*/  HADD2.F32 R66, -RZ, R52.H0_H0 ;  /* 0x20000034ff427230 */ /* 0x020fca0000004100 */
[----:B------:R-:W-:-:S07]  /*0a20*/  FADD.FTZ R101, R66, R101 ;  /* 0x0000006542657221 */ /* 0x000fce0000010000 */
.L_x_11757:
[----:B------:R-:W-:-:S04]  /*0a30*/  F2FP.F16.F32.PACK_AB R66, RZ, R101 ;  /* 0x00000065ff42723e */ /* 0x000fc800000000ff */
[----:B------:R-:W-:-:S07]  /*0a40*/  PRMT R56, R66, 0x7610, R56 ;  /* 0x0000761042387816 */ /* 0x000fce0000000038 */
.L_x_11758:
[----:B------:R-:W-:-:S05]  /*0a50*/  HADD2.F32 R103, -RZ, R60.H1_H1 ;  /* 0x3000003cff677230 */ /* 0x000fca0000004100 */
[----:B------:R-:W-:Y:S01]  /*0a60*/  FMUL.FTZ R103, R103, R64 ;  /* 0x0000004067677220 */ /* 0x000fe20000410000 */
[----:B------:R-:W-:Y:S06]  /*0a70*/  @P3 BRA `(.L_x_11759) ;  /* 0x0000000000083947 */ /* 0x000fec0003800000 */
[----:B------:R-:W-:Y:S05]  /*0a80*/  @P0 BRA `(.L_x_11760) ;  /* 0x00000000000c0947 */ /* 0x000fea0003800000 */
[----:B------:R-:W-:Y:S05]  /*0a90*/  BRA `(.L_x_11761) ;  /* 0x0000000000107947 */ /* 0x000fea0003800000 */
.L_x_11759:
[----:B-----5:R-:W-:-:S05]  /*0aa0*/  HADD2.F32 R60, -RZ, R52.H1_H1 ;  /* 0x30000034ff3c7230 */ /* 0x020fca0000004100 */
[----:B------:R-:W-:-:S07]  /*0ab0*/  FADD.FTZ R103, R60, R103 ;  /* 0x000000673c677221 */ /* 0x000fce0000010000 */
.L_x_11760:
[----:B------:R-:W-:-:S04]  /*0ac0*/  F2FP.F16.F32.PACK_AB R60, RZ, R103 ;  /* 0x00000067ff3c723e */ /* 0x000fc800000000ff */
[----:B------:R-:W-:-:S07]  /*0ad0*/  PRMT R56, R56, 0x5410, R60 ;  /* 0x0000541038387816 */ /* 0x000fce000000003c */
.L_x_11761:
[----:B------:R-:W-:-:S05]  /*0ae0*/  HADD2.F32 R91, -RZ, R61.H0_H0 ;  /* 0x2000003dff5b7230 */ /* 0x000fca0000004100 */
[----:B------:R-:W-:Y:S01]  /*0af0*/  FMUL.FTZ R91, R91, R64 ;  /* 0x000000405b5b7220 */ /* 0x000fe20000410000 */
[----:B------:R-:W-:Y:S06]  /*0b00*/  @P3 BRA `(.L_x_11762) ;  /* 0x0000000000083947 */ /* 0x000fec0003800000 */
[----:B------:R-:W-:Y:S05]  /*0b10*/  @P0 BRA `(.L_x_11763) ;  /* 0x00000000000c0947 */ /* 0x000fea0003800000 */
[----:B------:R-:W-:Y:S05]  /*0b20*/  BRA `(.L_x_11764) ;  /* 0x0000000000107947 */ /* 0x000fea0003800000 */
.L_x_11762:
[----:B-----5:R-:W-:-:S05]  /*0b30*/  HADD2.F32 R60, -RZ, R53.H0_H0 ;  /* 0x20000035ff3c7230 */ /* 0x020fca0000004100 */
[----:B------:R-:W-:-:S07]  /*0b40*/  FADD.FTZ R91, R60, R91 ;  /* 0x0000005b3c5b7221 */ /* 0x000fce0000010000 */
.L_x_11763:
[----:B------:R-:W-:-:S04]  /*0b50*/  F2FP.F16.F32.PACK_AB R60, RZ, R91 ;  /* 0x0000005bff3c723e */ /* 0x000fc800000000ff */
[----:B------:R-:W-:-:S07]  /*0b60*/  PRMT R57, R60, 0x7610, R57 ;  /* 0x000076103c397816 */ /* 0x000fce0000000039 */
.L_x_11764:
[----:B------:R-:W-:-:S05]  /*0b70*/  HADD2.F32 R61, -RZ, R61.H1_H1 ;  /* 0x3000003dff3d7230 */ /* 0x000fca0000004100 */
[----:B------:R-:W-:Y:S01]  /*0b80*/  FMUL.FTZ R93, R61, R64 ;  /* 0x000000403d5d7220 */ /* 0x000fe20000410000 */
[----:B------:R-:W-:Y:S06]  /*0b90*/  @P3 BRA `(.L_x_11765) ;  /* 0x0000000000083947 */ /* 0x000fec0003800000 */
[----:B------:R-:W-:Y:S05]  /*0ba0*/  @P0 BRA `(.L_x_11766) ;  /* 0x00000000000c0947 */ /* 0x000fea0003800000 */
[----:B------:R-:W-:Y:S05]  /*0bb0*/  BRA `(.L_x_11767) ;  /* 0x0000000000107947 */ /* 0x000fea0003800000 */
.L_x_11765:
[----:B-----5:R-:W-:-:S05]  /*0bc0*/  HADD2.F32 R60, -RZ, R53.H1_H1 ;  /* 0x30000035ff3c7230 */ /* 0x020fca0000004100 */
[----:B------:R-:W-:-:S07]  /*0bd0*/  FADD.FTZ R93, R60, R93 ;  /* 0x0000005d3c5d7221 */ /* 0x000fce0000010000 */
.L_x_11766:
[----:B------:R-:W-:-:S04]  /*0be0*/  F2FP.F16.F32.PACK_AB R60, RZ, R93 ;  /* 0x0000005dff3c723e */ /* 0x000fc800000000ff */
[----:B------:R-:W-:-:S07]  /*0bf0*/  PRMT R57, R57, 0x5410, R60 ;  /* 0x0000541039397816 */ /* 0x000fce000000003c */
.L_x_11767:
[----:B------:R-:W-:-:S05]  /*0c00*/  HADD2.F32 R89, -RZ, R62.H0_H0 ;  /* 0x2000003eff597230 */ /* 0x000fca0000004100 */
[----:B------:R-:W-:Y:S01]  /*0c10*/  FMUL.FTZ R89, R89, R64 ;  /* 0x0000004059597220 */ /* 0x000fe20000410000 */
[----:B------:R-:W-:Y:S06]  /*0c20*/  @P3 BRA `(.L_x_11768) ;  /* 0x0000000000083947 */ /* 0x000fec0003800000 */
[----:B------:R-:W-:Y:S05]  /*0c30*/  @P0 BRA `(.L_x_11769) ;  /* 0x00000000000c0947 */ /* 0x000fea0003800000 */
[----:B------:R-:W-:Y:S05]  /*0c40*/  BRA `(.L_x_11770) ;  /* 0x0000000000107947 */ /* 0x000fea0003800000 */
.L_x_11768:
[----:B-----5:R-:W-:-:S05]  /*0c50*/  HADD2.F32 R60, -RZ, R54.H0_H0 ;  /* 0x20000036ff3c7230 */ /* 0x020fca0000004100 */
[----:B------:R-:W-:-:S07]  /*0c60*/  FADD.FTZ R89, R60, R89 ;  /* 0x000000593c597221 */ /* 0x000fce0000010000 */
.L_x_11769:
[----:B------:R-:W-:-:S04]  /*0c70*/  F2FP.F16.F32.PACK_AB R60, RZ, R89 ;  /* 0x00000059ff3c723e */ /* 0x000fc800000000ff */
[----:B------:R-:W-:-:S07]  /*0c80*/  PRMT R58, R60, 0x7610, R58 ;  /* 0x000076103c3a7816 */ /* 0x000fce000000003a */
.L_x_11770:
[----:B------:R-:W-:-:S05]  /*0c90*/  HADD2.F32 R95, -RZ, R62.H1_H1 ;  /* 0x3000003eff5f7230 */ /* 0x000fca0000004100 */
[----:B------:R-:W-:Y:S01]  /*0ca0*/  FMUL.FTZ R95, R95, R64 ;  /* 0x000000405f5f7220 */ /* 0x000fe20000410000 */
[----:B------:R-:W-:Y:S06]  /*0cb0*/  @P3 BRA `(.L_x_11771) ;  /* 0x0000000000083947 */ /* 0x000fec0003800000 */
[----:B------:R-:W-:Y:S05]  /*0cc0*/  @P0 BRA `(.L_x_11772) ;  /* 0x00000000000c0947 */ /* 0x000fea0003800000 */
[----:B------:R-:W-:Y:S05]  /*0cd0*/  BRA `(.L_x_11773) ;  /* 0x0000000000107947 */ /* 0x000fea0003800000 */
.L_x_11771:
[----:B-----5:R-:W-:-:S05]  /*0ce0*/  HADD2.F32 R60, -RZ, R54.H1_H1 ;  /* 0x30000036ff3c7230 */ /* 0x020fca0000004100 */
[----:B------:R-:W-:-:S07]  /*0cf0*/  FADD.FTZ R95, R60, R95 ;  /* 0x0000005f3c5f7221 */ /* 0x000fce0000010000 */
.L_x_11772:
[----:B------:R-:W-:-:S04]  /*0d00*/  F2FP.F16.F32.PACK_AB R60, RZ, R95 ;  /* 0x0000005fff3c723e */ /* 0x000fc800000000ff */
[----:B------:R-:W-:-:S07]  /*0d10*/  PRMT R58, R58, 0x5410, R60 ;  /* 0x000054103a3a7816 */ /* 0x000fce000000003c */
.L_x_11773:
[----:B------:R-:W-:-:S05]  /*0d20*/  HADD2.F32 R97, -RZ, R63.H0_H0 ;  /* 0x2000003fff617230 */ /* 0x000fca0000004100 */
[----:B------:R-:W-:Y:S01]  /*0d30*/  FMUL.FTZ R97, R97, R64 ;  /* 0x0000004061617220 */ /* 0x000fe20000410000 */
[----:B------:R-:W-:Y:S06]  /*0d40*/  @P3 BRA `(.L_x_11774) ;  /* 0x0000000000083947 */ /* 0x000fec0003800000 */
[----:B------:R-:W-:Y:S05]  /*0d50*/  @P0 BRA `(.L_x_11775) ;  /* 0x00000000000c0947 */ /* 0x000fea0003800000 */
[----:B------:R-:W-:Y:S05]  /*0d60*/  BRA `(.L_x_11776) ;  /* 0x0000000000107947 */ /* 0x000fea0003800000 */
.L_x_11774:
[----:B-----5:R-:W-:-:S05]  /*0d70*/  HADD2.F32 R60, -RZ, R55.H0_H0 ;  /* 0x20000037ff3c7230 */ /* 0x020fca0000004100 */
[----:B------:R-:W-:-:S07]  /*0d80*/  FADD.FTZ R97, R60, R97 ;  /* 0x000000613c617221 */ /* 0x000fce0000010000 */
.L_x_11775:
[----:B------:R-:W-:-:S04]  /*0d90*/  F2FP.F16.F32.PACK_AB R60, RZ, R97 ;  /* 0x00000061ff3c723e */ /* 0x000fc800000000ff */
[----:B------:R-:W-:-:S07]  /*0da0*/  PRMT R59, R60, 0x7610, R59 ;  /* 0x000076103c3b7816 */ /* 0x000fce000000003b */
.L_x_11776:
[----:B------:R-:W-:-:S05]  /*0db0*/  HADD2.F32 R63, -RZ, R63.H1_H1 ;  /* 0x3000003fff3f7230 */ /* 0x000fca0000004100 */
[----:B------:R-:W-:Y:S01]  /*0dc0*/  FMUL.FTZ R99, R63, R64 ;  /* 0x000000403f637220 */ /* 0x000fe20000410000 */
[----:B------:R-:W-:Y:S06]  /*0dd0*/  @P3 BRA `(.L_x_11777) ;  /* 0x0000000000083947 */ /* 0x000fec0003800000 */
[----:B------:R-:W-:Y:S05]  /*0de0*/  @P0 BRA `(.L_x_11778) ;  /* 0x00000000000c0947 */ /* 0x000fea0003800000 */
[----:B------:R-:W-:Y:S05]  /*0df0*/  BRA `(.L_x_11779) ;  /* 0x0000000000107947 */ /* 0x000fea0003800000 */
.L_x_11777:
[----:B-----5:R-:W-:-:S05]  /*0e00*/  HADD2.F32 R60, -RZ, R55.H1_H1 ;  /* 0x30000037ff3c7230 */ /* 0x020fca0000004100 */
[----:B------:R-:W-:-:S07]  /*0e10*/  FADD.FTZ R99, R60, R99 ;  /* 0x000000633c637221 */ /* 0x000fce0000010000 */
.L_x_11778:
[----:B------:R-:W-:-:S04]  /*0e20*/  F2FP.F16.F32.PACK_AB R60, RZ, R99 ;  /* 0x00000063ff3c723e */ /* 0x000fc800000000ff */
[----:B------:R-:W-:-:S07]  /*0e30*/  PRMT R59, R59, 0x5410, R60 ;  /* 0x000054103b3b7816 */ /* 0x000fce000000003c */
.L_x_11779:
        /* <DEDUP_REMOVED lines=14> */
.L_x_11780:
[----:B-----5:R-:W-:-:S05]  /*0f20*/  HADD2.F32 R66, -RZ, R52.H0_H0 ;  /* 0x20000034ff427230 */ /* 0x020fca0000004100 */
[----:B------:R-:W-:-:S07]  /*0f30*/  FADD.FTZ R69, R66, R69 ;  /* 0x0000004542457221 */ /* 0x000fce0000010000 */
.L_x_11781:
[----:B------:R-:W-:-:S04]  /*0f40*/  F2FP.F16.F32.PACK_AB R66, RZ, R69 ;  /* 0x00000045ff42723e */ /* 0x000fc800000000ff */
[----:B------:R-:W-:-:S07]  /*0f50*/  PRMT R56, R66, 0x7610, R56 ;  /* 0x0000761042387816 */ /* 0x000fce0000000038 */
.L_x_11782:
[----:B------:R-:W-:-:S05]  /*0f60*/  HADD2.F32 R105, -RZ, R60.H1_H1 ;  /* 0x3000003cff697230 */ /* 0x000fca0000004100 */
[----:B------:R-:W-:Y:S01]  /*0f70*/  FMUL.FTZ R105, R105, R64 ;  /* 0x0000004069697220 */ /* 0x000fe20000410000 */
[----:B------:R-:W-:Y:S06]  /*0f80*/  @P3 BRA `(.L_x_11783) ;  /* 0x0000000000083947 */ /* 0x000fec0003800000 */
[----:B------:R-:W-:Y:S05]  /*0f90*/  @P0 BRA `(.L_x_11784) ;  /* 0x00000000000c0947 */ /* 0x000fea0003800000 */
[----:B------:R-:W-:Y:S05]  /*0fa0*/  BRA `(.L_x_11785) ;  /* 0x0000000000107947 */ /* 0x000fea0003800000 */
.L_x_11783:
[----:B-----5:R-:W-:-:S05]  /*0fb0*/  HADD2.F32 R60, -RZ, R52.H1_H1 ;  /* 0x30000034ff3c7230 */ /* 0x020fca0000004100 */
[----:B------:R-:W-:-:S07]  /*0fc0*/  FADD.FTZ R105, R60, R105 ;  /* 0x000000693c697221 */ /* 0x000fce0000010000 */
.L_x_11784:
[----:B------:R-:W-:-:S04]  /*0fd0*/  F2FP.F16.F32.PACK_AB R60, RZ, R105 ;  /* 0x00000069ff3c723e */ /* 0x000fc800000000ff */
[----:B------:R-:W-:-:S07]  /*0fe0*/  PRMT R56, R56, 0x5410, R60 ;  /* 0x0000541038387816 */ /* 0x000fce000000003c */
.L_x_11785:
[----:B------:R-:W-:-:S05]  /*0ff0*/  HADD2.F32 R107, -RZ, R61.H0_H0 ;  /* 0x2000003dff6b7230 */ /* 0x000fca0000004100 */
[----:B------:R-:W-:Y:S01]  /*1000*/  FMUL.FTZ R107, R107, R64 ;  /* 0x000000406b6b7220 */ /* 0x000fe20000410000 */
[----:B------:R-:W-:Y:S06]  /*1010*/  @P3 BRA `(.L_x_11786) ;  /* 0x0000000000083947 */ /* 0x000fec0003800000 */
[----:B------:R-:W-:Y:S05]  /*1020*/  @P0 BRA `(.L_x_11787) ;  /* 0x00000000000c0947 */ /* 0x000fea0003800000 */
[----:B------:R-:W-:Y:S05]  /*1030*/  BRA `(.L_x_11788) ;  /* 0x0000000000107947 */ /* 0x000fea0003800000 */
.L_x_11786:
[----:B-----5:R-:W-:-:S05]  /*1040*/  HADD2.F32 R60, -RZ, R53.H0_H0 ;  /* 0x20000035ff3c7230 */ /* 0x020fca0000004100 */
[----:B------:R-:W-:-:S07]  /*1050*/  FADD.FTZ R107, R60, R107 ;  /* 0x0000006b3c6b7221 */ /* 0x000fce0000010000 */
.L_x_11787:
[----:B------:R-:W-:-:S04]  /*1060*/  F2FP.F16.F32.PACK_AB R60, RZ, R107 ;  /* 0x0000006bff3c723e */ /* 0x000fc800000000ff */
[----:B------:R-:W-:-:S07]  /*1070*/  PRMT R57, R60, 0x7610, R57 ;  /* 0x000076103c397816 */ /* 0x000fce0000000039 */
.L_x_11788:
[----:B------:R-:W-:-:S05]  /*1080*/  HADD2.F32 R61, -RZ, R61.H1_H1 ;  /* 0x3000003dff3d7230 */ /* 0x000fca0000004100 */
[----:B------:R-:W-:Y:S01]  /*1090*/  FMUL.FTZ R109, R61, R64 ;  /* 0x000000403d6d7220 */ /* 0x000fe20000410000 */
[----:B------:R-:W-:Y:S06]  /*10a0*/  @P3 BRA `(.L_x_11789) ;  /* 0x0000000000083947 */ /* 0x000fec0003800000 */
[----:B------:R-:W-:Y:S05]  /*10b0*/  @P0 BRA `(.L_x_11790) ;  /* 0x00000000000c0947 */ /* 0x000fea0003800000 */
[----:B------:R-:W-:Y:S05]  /*10c0*/  BRA `(.L_x_11791) ;  /* 0x0000000000107947 */ /* 0x000fea0003800000 */
.L_x_11789:
[----:B-----5:R-:W-:-:S05]  /*10d0*/  HADD2.F32 R60, -RZ, R53.H1_H1 ;  /* 0x30000035ff3c7230 */ /* 0x020fca0000004100 */
[----:B------:R-:W-:-:S07]  /*10e0*/  FADD.FTZ R109, R60, R109 ;  /* 0x0000006d3c6d7221 */ /* 0x000fce0000010000 */
.L_x_11790:
[----:B------:R-:W-:-:S04]  /*10f0*/  F2FP.F16.F32.PACK_AB R60, RZ, R109 ;  /* 0x0000006dff3c723e */ /* 0x000fc800000000ff */
[----:B------:R-:W-:-:S07]  /*1100*/  PRMT R57, R57, 0x5410, R60 ;  /* 0x0000541039397816 */ /* 0x000fce000000003c */
.L_x_11791:
[----:B------:R-:W-:-:S05]  /*1110*/  HADD2.F32 R111, -RZ, R62.H0_H0 ;  /* 0x2000003eff6f7230 */ /* 0x000fca0000004100 */
[----:B------:R-:W-:Y:S01]  /*1120*/  FMUL.FTZ R111, R111, R64 ;  /* 0x000000406f6f7220 */ /* 0x000fe20000410000 */
[----:B------:R-:W-:Y:S06]  /*1130*/  @P3 BRA `(.L_x_11792) ;  /* 0x0000000000083947 */ /* 0x000fec0003800000 */
[----:B------:R-:W-:Y:S05]  /*1140*/  @P0 BRA `(.L_x_11793) ;  /* 0x00000000000c0947 */ /* 0x000fea0003800000 */
[----:B------:R-:W-:Y:S05]  /*1150*/  BRA `(.L_x_11794) ;  /* 0x0000000000107947 */ /* 0x000fea0003800000 */
.L_x_11792:
[----:B-----5:R-:W-:-:S05]  /*1160*/  HADD2.F32 R60, -RZ, R54.H0_H0 ;  /* 0x20000036ff3c7230 */ /* 0x020fca0000004100 */
[----:B------:R-:W-:-:S07]  /*1170*/  FADD.FTZ R111, R60, R111 ;  /* 0x0000006f3c6f7221 */ /* 0x000fce0000010000 */
.L_x_11793:
[----:B------:R-:W-:-:S04]  /*1180*/  F2FP.F16.F32.PACK_AB R60, RZ, R111 ;  /* 0x0000006fff3c723e */ /* 0x000fc800000000ff */
[----:B------:R-:W-:-:S07]  /*1190*/  PRMT R58, R60, 0x7610, R58 ;  /* 0x000076103c3a7816 */ /* 0x000fce000000003a */
.L_x_11794:
[----:B------:R-:W-:-:S05]  /*11a0*/  HADD2.F32 R113, -RZ, R62.H1_H1 ;  /* 0x3000003eff717230 */ /* 0x000fca0000004100 */
[----:B------:R-:W-:Y:S01]  /*11b0*/  FMUL.FTZ R113, R113, R64 ;  /* 0x0000004071717220 */ /* 0x000fe20000410000 */
[----:B------:R-:W-:Y:S06]  /*11c0*/  @P3 BRA `(.L_x_11795) ;  /* 0x0000000000083947 */ /* 0x000fec0003800000 */
[----:B------:R-:W-:Y:S05]  /*11d0*/  @P0 BRA `(.L_x_11796) ;  /* 0x00000000000c0947 */ /* 0x000fea0003800000 */
[----:B------:R-:W-:Y:S05]  /*11e0*/  BRA `(.L_x_11797) ;  /* 0x0000000000107947 */ /* 0x000fea0003800000 */
.L_x_11795:
[----:B-----5:R-:W-:-:S05]  /*11f0*/  HADD2.F32 R60, -RZ, R54.H1_H1 ;  /* 0x30000036ff3c7230 */ /* 0x020fca0000004100 */
[----:B------:R-:W-:-:S07]  /*1200*/  FADD.FTZ R113, R60, R113 ;  /* 0x000000713c717221 */ /* 0x000fce0000010000 */
.L_x_11796:
[----:B------:R-:W-:-:S04]  /*1210*/  F2FP.F16.F32.PACK_AB R60, RZ, R113 ;  /* 0x00000071ff3c723e */ /* 0x000fc800000000ff */
[----:B------:R-:W-:-:S07]  /*1220*/  PRMT R58, R58, 0x5410, R60 ;  /* 0x000054103a3a7816 */ /* 0x000fce000000003c */
.L_x_11797:
[----:B------:R-:W-:-:S05]  /*1230*/  HADD2.F32 R115, -RZ, R63.H0_H0 ;  /* 0x2000003fff737230 */ /* 0x000fca0000004100 */
[----:B------:R-:W-:Y:S01]  /*1240*/  FMUL.FTZ R115, R115, R64 ;  /* 0x0000004073737220 */ /* 0x000fe20000410000 */
[----:B------:R-:W-:Y:S06]  /*1250*/  @P3 BRA `(.L_x_11798) ;  /* 0x0000000000083947 */ /* 0x000fec0003800000 */
[----:B------:R-:W-:Y:S05]  /*1260*/  @P0 BRA `(.L_x_11799) ;  /* 0x00000000000c0947 */ /* 0x000fea0003800000 */
[----:B------:R-:W-:Y:S05]  /*1270*/  BRA `(.L_x_11800) ;  /* 0x0000000000107947 */ /* 0x000fea0003800000 */
.L_x_11798:
[----:B-----5:R-:W-:-:S05]  /*1280*/  HADD2.F32 R60, -RZ, R55.H0_H0 ;  /* 0x20000037ff3c7230 */ /* 0x020fca0000004100 */
[----:B------:R-:W-:-:S07]  /*1290*/  FADD.FTZ R115, R60, R115 ;  /* 0x000000733c737221 */ /* 0x000fce0000010000 */
.L_x_11799:
[----:B------:R-:W-:-:S04]  /*12a0*/  F2FP.F16.F32.PACK_AB R60, RZ, R115 ;  /* 0x00000073ff3c723e */ /* 0x000fc800000000ff */
[----:B------:R-:W-:-:S07]  /*12b0*/  PRMT R59, R60, 0x7610, R59 ;  /* 0x000076103c3b7816 */ /* 0x000fce000000003b */
.L_x_11800:
[----:B------:R-:W-:-:S05]  /*12c0*/  HADD2.F32 R63, -RZ, R63.H1_H1 ;  /* 0x3000003fff3f7230 */ /* 0x000fca0000004100 */
[----:B------:R-:W-:Y:S01]  /*12d0*/  FMUL.FTZ R63, R63, R64 ;  /* 0x000000403f3f7220 */ /* 0x000fe20000410000 */
[----:B------:R-:W-:Y:S06]  /*12e0*/  @P3 BRA `(.L_x_11801) ;  /* 0x0000000000083947 */ /* 0x000fec0003800000 */
[----:B------:R-:W-:Y:S05]  /*12f0*/  @P0 BRA `(.L_x_11802) ;  /* 0x00000000000c0947 */ /* 0x000fea0003800000 */
[----:B------:R-:W-:Y:S05]  /*1300*/  BRA `(.L_x_11803) ;  /* 0x0000000000107947 */ /* 0x000fea0003800000 */
.L_x_11801:
[----:B-----5:R-:W-:-:S05]  /*1310*/  HADD2.F32 R60, -RZ, R55.H1_H1 ;  /* 0x30000037ff3c7230 */ /* 0x020fca0000004100 */
[----:B------:R-:W-:-:S07]  /*1320*/  FADD.FTZ R63, R60, R63 ;  /* 0x0000003f3c3f7221 */ /* 0x000fce0000010000 */
.L_x_11802:
[----:B------:R-:W-:-:S04]  /*1330*/  F2FP.F16.F32.PACK_AB R60, RZ, R63 ;  /* 0x0000003fff3c723e */ /* 0x000fc800000000ff */
[----:B------:R-:W-:-:S07]  /*1340*/  PRMT R59, R59, 0x5410, R60 ;  /* 0x000054103b3b7816 */ /* 0x000fce000000003c */
.L_x_11803:
        /* <DEDUP_REMOVED lines=102> */
.L_x_11816:
        /* <DEDUP_REMOVED lines=73> */
[----:B------:R-:W2:Y:S01]  /*1e40*/  SHFL.IDX PT, R123, R123, RZ, 0x1f ;  /* 0x00001fff7b7b7589 */ /* 0x000ea200000e0000 */
[----:B------:R-:W3:Y:S01]  /*1e50*/  @!P3 LDC.64 R60, c[0x0][0x250] ;  /* 0x00009400ff3cbb82 */ /* 0x000ee20000000a00 */
        /* <DEDUP_REMOVED lines=12> */
[----:B--2---:R-:W-:Y:S01]  /*1f20*/  FFMA.FTZ R0, R123, UR7, R0 ;  /* 0x000000077b007c23 */ /* 0x004fe20008010000 */
[----:B---3--:R-:W-:-:S04]  /*1f30*/  @!P3 IMAD.WIDE R60, R3, 0x4, R60 ;  /* 0x00000004033cb825 */ /* 0x008fc800078e023c */
[C---:B------:R-:W-:Y:S01]  /*1f40*/  FADD.FTZ R81, -R62.reuse, R81 ;  /* 0x000000513e517221 */ /* 0x040fe20000010100 */
[----:B------:R-:W-:Y:S01]  /*1f50*/  FADD.FTZ R101, -R62, R101 ;  /* 0x000000653e657221 */ /* 0x000fe20000010100 */
[----:B------:R-:W-:Y:S01]  /*1f60*/  FADD.FTZ R0, R0, R117 ;  /* 0x0000007500007221 */ /* 0x000fe20000010000 */
[C---:B------:R-:W-:Y:S01]  /*1f70*/  FADD.FTZ R117, -R62.reuse, R75 ;  /* 0x0000004b3e757221 */ /* 0x040fe20000010100 */
[----:B------:R1:W-:Y:S01]  /*1f80*/  @!P3 STG.E desc[UR4][R60.64], R121 ;  /* 0x000000793c00b986 */ /* 0x0003e2000c101904 */
        /* <DEDUP_REMOVED lines=13> */
[----:B------:R-:W-:-:S03]  /*2060*/  FADD.FTZ R77, -R62, R63 ;  /* 0x0000003f3e4d7221 */ /* 0x000fc60000010100 */
[C---:B--2---:R-:W-:Y:S01]  /*2070*/  FMUL.FTZ R121, R74.reuse, R121 ;  /* 0x000000794a797220 */ /* 0x044fe20000410000 */
[C---:B------:R-:W-:Y:S01]  /*2080*/  FMUL.FTZ R64, R74.reuse, R87 ;  /* 0x000000574a407220 */ /* 0x040fe20000410000 */
[C---:B------:R-:W-:Y:S01]  /*2090*/  FMUL.FTZ R79, R74.reuse, R79 ;  /* 0x0000004f4a4f7220 */ /* 0x040fe20000410000 */
[----:B------:R-:W-:Y:S01]  /*20a0*/  FMUL.FTZ R89, R74, R89 ;  /* 0x000000594a597220 */ /* 0x000fe20000410000 */
[----:B------:R-:W-:Y:S01]  /*20b0*/  FFMA.FTZ R63, R34, R121, R10 ;  /* 0x00000079223f7223 */ /* 0x000fe2000001000a */
[----:B------:R-:W-:Y:S01]  /*20c0*/  FFMA.FTZ R64, R35, R64, R11 ;  /* 0x0000004023407223 */ /* 0x000fe2000001000b */
[C---:B------:R-:W-:Y:S01]  /*20d0*/  FMUL.FTZ R117, R74.reuse, R117 ;  /* 0x000000754a757220 */ /* 0x040fe20000410000 */
[----:B------:R-:W-:Y:S01]  /*20e0*/  FMUL.FTZ R0, R74, R83 ;  /* 0x000000534a007220 */ /* 0x000fe20000410000 */
[----:B------:R-:W-:Y:S01]  /*20f0*/  FFMA.FTZ R66, R40, R89, R16 ;  /* 0x0000005928427223 */ /* 0x000fe20000010010 */
[----:B------:R-:W-:Y:S01]  /*2100*/  FMUL.FTZ R85, R74, R85 ;  /* 0x000000554a557220 */ /* 0x000fe20000410000 */
[----:B------:R-:W-:Y:S01]  /*2110*/  F2FP.F16.F32.PACK_AB R63, R64, R63 ;  /* 0x0000003f403f723e */ /* 0x000fe200000000ff */
[C---:B------:R-:W-:Y:S01]  /*2120*/  FMUL.FTZ R64, R74.reuse, R95 ;  /* 0x0000005f4a407220 */ /* 0x040fe20000410000 */
[----:B------:R-:W-:Y:S01]  /*2130*/  FFMA.FTZ R0, R31, R0, R7 ;  /* 0x000000001f007223 */ /* 0x000fe20000010007 */
[C---:B------:R-:W-:Y:S01]  /*2140*/  FMUL.FTZ R97, R74.reuse, R97 ;  /* 0x000000614a617220 */ /* 0x040fe20000410000 */
[----:B------:R-:W-:Y:S01]  /*2150*/  FMUL.FTZ R76, R74, R99 ;  /* 0x000000634a4c7220 */ /* 0x000fe20000410000 */
[----:B------:R-:W-:Y:S01]  /*2160*/  FFMA.FTZ R62, R32, R85, R8 ;  /* 0x00000055203e7223 */ /* 0x000fe20000010008 */
[----:B------:R-:W-:Y:S01]  /*2170*/  FMUL.FTZ R91, R74, R91 ;  /* 0x0000005b4a5b7220 */ /* 0x000fe20000410000 */
[----:B0-----:R-:W-:-:S04]  /*2180*/  IMAD.WIDE.U32 R68, R65, 0x10, R60 ;  /* 0x0000001041447825 */ /* 0x001fc800078e003c */
[----:B------:R-:W-:Y:S01]  /*2190*/  FFMA.FTZ R76, R43, R76, R19 ;  /* 0x0000004c2b4c7223 */ /* 0x000fe20000010013 */
[C---:B------:R-:W-:Y:S01]  /*21a0*/  FMUL.FTZ R101, R74.reuse, R101 ;  /* 0x000000654a657220 */ /* 0x040fe20000410000 */
[----:B------:R-:W-:Y:S01]  /*21b0*/  FMUL.FTZ R82, R74, R77 ;  /* 0x0000004d4a527220 */ /* 0x000fe20000410000 */
[----:B------:R-:W-:-:S04]  /*21c0*/  IMAD.WIDE.U32 R72, R67, 0x10, R60 ;  /* 0x0000001043487825 */ /* 0x000fc800078e003c */
[----:B------:R-:W-:Y:S01]  /*21d0*/  FFMA.FTZ R67, R42, R97, R18 ;  /* 0x000000612a437223 */ /* 0x000fe20000010012 */
[C---:B------:R-:W-:Y:S01]  /*21e0*/  FMUL.FTZ R75, R74.reuse, R75 ;  /* 0x0000004b4a4b7220 */ /* 0x040fe20000410000 */
[----:B------:R-:W-:Y:S01]  /*21f0*/  FMUL.FTZ R107, R74, R107 ;  /* 0x0000006b4a6b7220 */ /* 0x000fe20000410000 */
[----:B------:R-:W-:-:S04]  /*2200*/  IMAD.WIDE.U32 R70, R71, 0x10, R60 ;  /* 0x0000001047467825 */ /* 0x000fc800078e003c */
[----:B------:R-:W-:Y:S01]  /*2210*/  FMUL.FTZ R60, R74, R119 ;  /* 0x000000774a3c7220 */ /* 0x000fe20000410000 */
[----:B------:R-:W-:Y:S01]  /*2220*/  FFMA.FTZ R61, R30, R117, R6 ;  /* 0x000000751e3d7223 */ /* 0x000fe20000010006 */
[----:B------:R-:W-:Y:S01]  /*2230*/  F2FP.F16.F32.PACK_AB R67, R76, R67 ;  /* 0x000000434c43723e */ /* 0x000fe200000000ff */
[----:B------:R-:W-:Y:S01]  /*2240*/  FMUL.FTZ R76, R74, R93 ;  /* 0x0000005d4a4c7220 */ /* 0x000fe20000410000 */
[----:B------:R-:W-:Y:S01]  /*2250*/  FFMA.FTZ R65, R33, R60, R9 ;  /* 0x0000003c21417223 */ /* 0x000fe20000010009 */
[----:B------:R-:W-:Y:S01]  /*2260*/  FFMA.FTZ R60, R28, R79, R4 ;  /* 0x0000004f1c3c7223 */ /* 0x000fe20000010004 */
[----:B------:R-:W-:Y:S01]  /*2270*/  FFMA.FTZ R79, R41, R64, R17 ;  /* 0x00000040294f7223 */ /* 0x000fe20000010011 */
[----:B------:R-:W-:Y:S01]  /*2280*/  F2FP.F16.F32.PACK_AB R61, R0, R61 ;  /* 0x0000003d003d723e */ /* 0x000fe200000000ff */
[C---:B------:R-:W-:Y:S01]  /*2290*/  FMUL.FTZ R0, R74.reuse, R81 ;  /* 0x000000514a007220 */ /* 0x040fe20000410000 */
[----:B------:R-:W-:Y:S01]  /*22a0*/  F2FP.F16.F32.PACK_AB R62, R65, R62 ;  /* 0x0000003e413e723e */ /* 0x000fe200000000ff */
[----:B------:R-:W-:Y:S01]  /*22b0*/  FFMA.FTZ R76, R39, R76, R15 ;  /* 0x0000004c274c7223 */ /* 0x000fe2000001000f */
[----:B------:R-:W-:Y:S01]  /*22c0*/  F2FP.F16.F32.PACK_AB R66, R79, R66 ;  /* 0x000000424f42723e */ /* 0x000fe200000000ff */
[----:B------:R-:W-:Y:S01]  /*22d0*/  FFMA.FTZ R65, R29, R0, R5 ;  /* 0x000000001d417223 */ /* 0x000fe20000010005 */
[----:B------:R-:W0:Y:S01]  /*22e0*/  @!P3 LDC.64 R78, c[0x0][0x258] ;  /* 0x00009600ff4ebb82 */ /* 0x000e220000000a00 */
[----:B------:R-:W-:Y:S01]  /*22f0*/  FMUL.FTZ R0, R74, R103 ;  /* 0x000000674a007220 */ /* 0x000fe20000410000 */
[----:B------:R-:W-:Y:S01]  /*2300*/  FFMA.FTZ R64, R36, R101, R12 ;  /* 0x0000006524407223 */ /* 0x000fe2000001000c */
[----:B------:R-:W-:Y:S01]  /*2310*/  FMUL.FTZ R111, R74, R111 ;  /* 0x0000006f4a6f7220 */ /* 0x000fe20000410000 */
[----:B------:R-:W-:Y:S01]  /*2320*/  F2FP.F16.F32.PACK_AB R60, R65, R60 ;  /* 0x0000003c413c723e */ /* 0x000fe200000000ff */
[----:B------:R-:W-:Y:S01]  /*2330*/  FFMA.FTZ R65, R38, R91, R14 ;  /* 0x0000005b26417223 */ /* 0x000fe2000001000e */
[----:B------:R-:W-:Y:S01]  /*2340*/  FFMA.FTZ R81, R37, R0, R13 ;  /* 0x0000000025517223 */ /* 0x000fe2000001000d */
[C---:B------:R-:W-:Y:S01]  /*2350*/  FMUL.FTZ R0, R74.reuse, R105 ;  /* 0x000000694a007220 */ /* 0x040fe20000410000 */
        /* <DEDUP_REMOVED lines=14> */
[----:B------:R-:W-:Y:S01]  /*2440*/  F2FP.F16.F32.PACK_AB R82, R77, R82 ;  /* 0x000000524d52723e */ /* 0x000fe200000000ff */
[C---:B0-----:R-:W-:Y:S01]  /*2450*/  @!P3 IMAD.WIDE R78, R3.reuse, 0x4, R78 ;  /* 0x00000004034eb825 */ /* 0x041fe200078e024e */
[----:B------:R-:W-:Y:S02]  /*2460*/  F2FP.F16.F32.PACK_AB R81, R76, R81 ;  /* 0x000000514c51723e */ /* 0x000fe400000000ff */
[----:B------:R-:W-:Y:S02]  /*2470*/  F2FP.F16.F32.PACK_AB R80, R0, R75 ;  /* 0x0000004b0050723e */ /* 0x000fe400000000ff */
        /* <DEDUP_REMOVED lines=9> */
.L_x_11804:
[----:B------:R-:W-:Y:S01]  /*2510*/  HFMA2.MMA R72, -RZ, RZ, 0, 5.9604644775390625e-08 ;  /* 0x00000001ff487435 */ /* 0x000fe200000001ff */
[----:B------:R-:W-:Y:S02]  /*2520*/  MOV R121, R0 ;  /* 0x0000000000797202 */ /* 0x000fe40000000f00 */
[----:B------:R-:W-:Y:S02]  /*2530*/  MOV R123, 0x1f ;  /* 0x0000001f007b7802 */ /* 0x000fe40000000f00 */
[----:B------:R-:W-:-:S07]  /*2540*/  MOV R70, 0xffffffff ;  /* 0xffffffff00467802 */ /* 0x000fce0000000f00 */
[----:B-----5:R-:W-:Y:S05]  /*2550*/  WARPSYNC.COLLECTIVE R70, `(.L_x_11806) ;  /* 0x0000000046087348 */ /* 0x020fea0003c00000 */
[----:B------:R0:W1:Y:S02]  /*2560*/  SHFL.BFLY P5, R119, R121, R72, R123 ;  /* 0x0c00004879777389 */ /* 0x00006400000a007b */
[----:B01---5:R-:W-:Y:S01]  /*2570*/  ENDCOLLECTIVE ;  /* 0x000000000000791b */ /* 0x023fe20003800000 */
.L_x_11806:
[----:B------:R-:W-:Y:S01]  /*2580*/  HFMA2.MMA R72, -RZ, RZ, 0, 1.1920928955078125e-07 ;  /* 0x00000002ff487435 */ /* 0x000fe200000001ff */
[----:B------:R-:W-:-:S05]  /*2590*/  MOV R61, R119 ;  /* 0x00000077003d7202 */ /* 0x000fca0000000f00 */
[----:B------:R-:W-:-:S05]  /*25a0*/  FADD.FTZ R61, R0, R61 ;  /* 0x0000003d003d7221 */ /* 0x000fca0000010000 */
[----:B------:R-:W-:-:S07]  /*25b0*/  MOV R121, R61 ;  /* 0x0000003d00797202 */ /* 0x000fce0000000f00 */
[----:B------:R-:W-:Y:S05]  /*25c0*/  WARPSYNC.COLLECTIVE R70, `(.L_x_11807) ;  /* 0x0000000046087348 */ /* 0x000fea0003c00000 */
[----:B------:R0:W1:Y:S02]  /*25d0*/  SHFL.BFLY P5, R119, R121, R72, R123 ;  /* 0x0c00004879777389 */ /* 0x00006400000a007b */
[----:B01----:R-:W-:Y:S01]  /*25e0*/  ENDCOLLECTIVE ;  /* 0x000000000000791b */ /* 0x003fe20003800000 */
.L_x_11807:
[----:B------:R-:W-:Y:S01]  /*25f0*/  HFMA2.MMA R72, -RZ, RZ, 0, 2.384185791015625e-07 ;  /* 0x00000004ff487435 */ /* 0x000fe200000001ff */
[----:B------:R-:W-:-:S05]  /*2600*/  MOV R60, R119 ;  /* 0x00000077003c7202 */ /* 0x000fca0000000f00 */
[----:B------:R-:W-:-:S05]  /*2610*/  FADD.FTZ R66, R61, R60 ;  /* 0x0000003c3d427221 */ /* 0x000fca0000010000 */
[----:B------:R-:W-:-:S07]  /*2620*/  MOV R121, R66 ;  /* 0x0000004200797202 */ /* 0x000fce0000000f00 */
[----:B------:R-:W-:Y:S05]  /*2630*/  WARPSYNC.COLLECTIVE R70, `(.L_x_11808) ;  /* 0x0000000046087348 */ /* 0x000fea0003c00000 */
[----:B------:R0:W1:Y:S02]  /*2640*/  SHFL.BFLY P5, R119, R121, R72, R123 ;  /* 0x0c00004879777389 */ /* 0x00006400000a007b */
[----:B01----:R-:W-:Y:S01]  /*2650*/  ENDCOLLECTIVE ;  /* 0x000000000000791b */ /* 0x003fe20003800000 */
.L_x_11808:
[----:B------:R-:W-:Y:S01]  /*2660*/  HFMA2.MMA R72, -RZ, RZ, 0, 4.76837158203125e-07 ;  /* 0x00000008ff487435 */ /* 0x000fe200000001ff */
[----:B------:R-:W-:-:S05]  /*2670*/  MOV R117, R119 ;  /* 0x0000007700757202 */ /* 0x000fca0000000f00 */
[----:B------:R-:W-:-:S05]  /*2680*/  FADD.FTZ R117, R66, R117 ;  /* 0x0000007542757221 */ /* 0x000fca0000010000 */
[----:B------:R-:W-:-:S07]  /*2690*/  MOV R121, R117 ;  /* 0x0000007500797202 */ /* 0x000fce0000000f00 */
[----:B------:R-:W-:Y:S05]  /*26a0*/  WARPSYNC.COLLECTIVE R70, `(.L_x_11809) ;  /* 0x0000000046087348 */ /* 0x000fea0003c00000 */
[----:B------:R0:W1:Y:S02]  /*26b0*/  SHFL.BFLY P5, R119, R121, R72, R123 ;  /* 0x0c00004879777389 */ /* 0x00006400000a007b */
[----:B01----:R-:W-:Y:S01]  /*26c0*/  ENDCOLLECTIVE ;  /* 0x000000000000791b */ /* 0x003fe20003800000 */
.L_x_11809:
[----:B------:R-:W-:Y:S01]  /*26d0*/  HFMA2.MMA R72, -RZ, RZ, 0, 9.5367431640625e-07 ;  /* 0x00000010ff487435 */ /* 0x000fe200000001ff */
[----:B------:R-:W-:-:S05]  /*26e0*/  MOV R60, R119 ;  /* 0x00000077003c7202 */ /* 0x000fca0000000f00 */
[----:B------:R-:W-:-:S05]  /*26f0*/  FADD.FTZ R68, R117, R60 ;  /* 0x0000003c75447221 */ /* 0x000fca0000010000 */
[----:B------:R-:W-:-:S07]  /*2700*/  MOV R121, R68 ;  /* 0x0000004400797202 */ /* 0x000fce0000000f00 */
[----:B------:R-:W-:Y:S05]  /*2710*/  WARPSYNC.COLLECTIVE R70, `(.L_x_11810) ;  /* 0x0000000046087348 */ /* 0x000fea0003c00000 */
[----:B------:R0:W1:Y:S02]  /*2720*/  SHFL.BFLY P5, R119, R121, R72, R123 ;  /* 0x0c00004879777389 */ /* 0x00006400000a007b */
[----:B01----:R-:W-:Y:S01]  /*2730*/  ENDCOLLECTIVE ;  /* 0x000000000000791b */ /* 0x003fe20003800000 */
.L_x_11810:
        /* <DEDUP_REMOVED lines=55> */
.L_x_11811:
[----:B------:R-:W-:Y:S01]  /*2ab0*/  HFMA2.MMA R72, -RZ, RZ, 0, 1.1920928955078125e-07 ;  /* 0x00000002ff487435 */ /* 0x000fe200000001ff */
[----:B------:R-:W-:-:S05]  /*2ac0*/  MOV R61, R119 ;  /* 0x00000077003d7202 */ /* 0x000fca0000000f00 */
[----:B------:R-:W-:-:S05]  /*2ad0*/  FADD.FTZ R61, R0, R61 ;  /* 0x0000003d003d7221 */ /* 0x000fca0000010000 */
[----:B------:R-:W-:-:S07]  /*2ae0*/  MOV R121, R61 ;  /* 0x0000003d00797202 */ /* 0x000fce0000000f00 */
[----:B------:R-:W-:Y:S05]  /*2af0*/  WARPSYNC.COLLECTIVE R70, `(.L_x_11812) ;  /* 0x0000000046087348 */ /* 0x000fea0003c00000 */
[----:B------:R0:W1:Y:S02]  /*2b00*/  SHFL.BFLY P5, R119, R121, R72, R123 ;  /* 0x0c00004879777389 */ /* 0x00006400000a007b */
[----:B01----:R-:W-:Y:S01]  /*2b10*/  ENDCOLLECTIVE ;  /* 0x000000000000791b */ /* 0x003fe20003800000 */
.L_x_11812:
[----:B------:R-:W-:Y:S01]  /*2b20*/  HFMA2.MMA R72, -RZ, RZ, 0, 2.384185791015625e-07 ;  /* 0x00000004ff487435 */ /* 0x000fe200000001ff */
[----:B------:R-:W-:-:S05]  /*2b30*/  MOV R66, R119 ;  /* 0x0000007700427202 */ /* 0x000fca0000000f00 */
[----:B------:R-:W-:-:S05]  /*2b40*/  FADD.FTZ R66, R61, R66 ;  /* 0x000000423d427221 */ /* 0x000fca0000010000 */
[----:B------:R-:W-:-:S07]  /*2b50*/  MOV R121, R66 ;  /* 0x0000004200797202 */ /* 0x000fce0000000f00 */
[----:B------:R-:W-:Y:S05]  /*2b60*/  WARPSYNC.COLLECTIVE R70, `(.L_x_11813) ;  /* 0x0000000046087348 */ /* 0x000fea0003c00000 */
[----:B------:R0:W1:Y:S02]  /*2b70*/  SHFL.BFLY P5, R119, R121, R72, R123 ;  /* 0x0c00004879777389 */ /* 0x00006400000a007b */
[----:B01----:R-:W-:Y:S01]  /*2b80*/  ENDCOLLECTIVE ;  /* 0x000000000000791b */ /* 0x003fe20003800000 */
.L_x_11813:
[----:B------:R-:W-:Y:S01]  /*2b90*/  HFMA2.MMA R72, -RZ, RZ, 0, 4.76837158203125e-07 ;  /* 0x00000008ff487435 */ /* 0x000fe200000001ff */
[----:B------:R-:W-:-:S05]  /*2ba0*/  MOV R117, R119 ;  /* 0x0000007700757202 */ /* 0x000fca0000000f00 */
[----:B------:R-:W-:-:S05]  /*2bb0*/  FADD.FTZ R117, R66, R117 ;  /* 0x0000007542757221 */ /* 0x000fca0000010000 */
[----:B------:R-:W-:-:S07]  /*2bc0*/  MOV R121, R117 ;  /* 0x0000007500797202 */ /* 0x000fce0000000f00 */
[----:B------:R-:W-:Y:S05]  /*2bd0*/  WARPSYNC.COLLECTIVE R70, `(.L_x_11814) ;  /* 0x0000000046087348 */ /* 0x000fea0003c00000 */
[----:B------:R0:W1:Y:S02]  /*2be0*/  SHFL.BFLY P5, R119, R121, R72, R123 ;  /* 0x0c00004879777389 */ /* 0x00006400000a007b */
[----:B01----:R-:W-:Y:S01]  /*2bf0*/  ENDCOLLECTIVE ;  /* 0x000000000000791b */ /* 0x003fe20003800000 */
.L_x_11814:
[----:B------:R-:W-:Y:S01]  /*2c00*/  HFMA2.MMA R72, -RZ, RZ, 0, 9.5367431640625e-07 ;  /* 0x00000010ff487435 */ /* 0x000fe200000001ff */
[----:B------:R-:W-:-:S05]  /*2c10*/  MOV R68, R119 ;  /* 0x0000007700447202 */ /* 0x000fca0000000f00 */
[----:B------:R-:W-:-:S05]  /*2c20*/  FADD.FTZ R68, R117, R68 ;  /* 0x0000004475447221 */ /* 0x000fca0000010000 */
[----:B------:R-:W-:-:S07]  /*2c30*/  MOV R121, R68 ;  /* 0x0000004400797202 */ /* 0x000fce0000000f00 */
[----:B------:R-:W-:Y:S05]  /*2c40*/  WARPSYNC.COLLECTIVE R70, `(.L_x_11815) ;  /* 0x0000000046087348 */ /* 0x000fea0003c00000 */
[----:B------:R0:W1:Y:S02]  /*2c50*/  SHFL.BFLY P5, R119, R121, R72, R123 ;  /* 0x0c00004879777389 */ /* 0x00006400000a007b */
[----:B01----:R-:W-:Y:S01]  /*2c60*/  ENDCOLLECTIVE ;  /* 0x000000000000791b */ /* 0x003fe20003800000 */
.L_x_11815:
[----:B------:R-:W-:Y:S05]  /*2c70*/  BRA `(.L_x_11816) ;  /* 0xffffffec004c7947 */ /* 0x000fea000383ffff */
.L_x_11817:
        /* <DEDUP_REMOVED lines=16> */
.L_x_23289:


//--------------------- .text._ZN10layer_norm13ln_fwd_kernelINS_13Kernel_traitsIf6__halfS2_S2_fjLj6144ELj1ELj1ELj8ELj16ENS_18Kernel_traits_baseILj6144EfS2_S2_S2_fjLj256EEEEELb0ELb0ELb1ELb0EEEvNS_9FwdParamsE --------------------------
	.section	.text._ZN10layer_norm13ln_fwd_kernelINS_13Kernel_traitsIf6__halfS2_S2_fjLj6144ELj1ELj1ELj8ELj16ENS_18Kernel_traits_baseILj6144EfS2_S2_S2_fjLj256EEEEELb0ELb0ELb1ELb0EEEvNS_9FwdParamsE,"ax",@progbits
	.align	128
        .global         _ZN10layer_norm13ln_fwd_kernelINS_13Kernel_traitsIf6__halfS2_S2_fjLj6144ELj1ELj1ELj8ELj16ENS_18Kernel_traits_baseILj6144EfS2_S2_S2_fjLj256EEEEELb0ELb0ELb1ELb0EEEvNS_9FwdParamsE
        .type           _ZN10layer_norm13ln_fwd_kernelINS_13Kernel_traitsIf6__halfS2_S2_fjLj6144ELj1ELj1ELj8ELj16ENS_18Kernel_traits_baseILj6144EfS2_S2_S2_fjLj256EEEEELb0ELb0ELb1ELb0EEEvNS_9FwdParamsE,@function
        .size           _ZN10layer_norm13ln_fwd_kernelINS_13Kernel_traitsIf6__halfS2_S2_fjLj6144ELj1ELj1ELj8ELj16ENS_18Kernel_traits_baseILj6144EfS2_S2_S2_fjLj256EEEEELb0ELb0ELb1ELb0EEEvNS_9FwdParamsE,(.L_x_23290 - _ZN10layer_norm13ln_fwd_kernelINS_13Kernel_traitsIf6__halfS2_S2_fjLj6144ELj1ELj1ELj8ELj16ENS_18Kernel_traits_baseILj6144EfS2_S2_S2_fjLj256EEEEELb0ELb0ELb1ELb0EEEvNS_9FwdParamsE)
        .other          _ZN10layer_norm13ln_fwd_kernelINS_13Kernel_traitsIf6__halfS2_S2_fjLj6144ELj1ELj1ELj8ELj16ENS_18Kernel_traits_baseILj6144EfS2_S2_S2_fjLj256EEEEELb0ELb0ELb1ELb0EEEvNS_9FwdParamsE,@"STO_CUDA_ENTRY STV_DEFAULT"
_ZN10layer_norm13ln_fwd_kernelINS_13Kernel_traitsIf6__halfS2_S2_fjLj6144ELj1ELj1ELj8ELj16ENS_18Kernel_traits_baseILj6144EfS2_S2_S2_fjLj256EEEEELb0ELb0ELb1ELb0EEEvNS_9FwdParamsE:
.text._ZN10layer_norm13ln_fwd_kernelINS_13Kernel_traitsIf6__halfS2_S2_fjLj6144ELj1ELj1ELj8ELj16ENS_18Kernel_traits_baseILj6144EfS2_S2_S2_fjLj256EEEEELb0ELb0ELb1ELb0EEEvNS_9FwdParamsE:
        /* <DEDUP_REMOVED lines=31> */
.L_x_11819:
[----:B------:R-:W-:Y:S05]  /*01f0*/  BSYNC B0 ;  /* 0x0000000000007941 */ /* 0x000fea0003800000 */
.L_x_11818:
        /* <DEDUP_REMOVED lines=18> */
.L_x_11821:
[----:B------:R-:W-:Y:S05]  /*0320*/  BSYNC B0 ;  /* 0x0000000000007941 */ /* 0x000fea0003800000 */
.L_x_11820:
        /* <DEDUP_REMOVED lines=17> */
.L_x_11823:
[----:B------:R-:W-:Y:S05]  /*0440*/  BSYNC B0 ;  /* 0x0000000000007941 */ /* 0x000fea0003800000 */
.L_x_11822:
        /* <DEDUP_REMOVED lines=30> */
.L_x_11909:
        /* <DEDUP_REMOVED lines=34> */
[----:B-----5:R-:W-:Y:S01]  /*0850*/  HADD2.F32 R67, -RZ, R4.H0_H0 ;  /* 0x20000004ff437230 */ /* 0x020fe20000004100 */
[----:B------:R-:W-:Y:S06]  /*0860*/  BRA `(.L_x_11828) ;  /* 0x0000000000107947 */ /* 0x000fec0003800000 */
.L_x_11827:
[----:B-----5:R-:W-:Y:S02]  /*0870*/  HADD2.F32 R67, -RZ, R8.H0_H0 ;  /* 0x20000008ff437230 */ /* 0x020fe40000004100 */
[----:B------:R-:W-:-:S03]  /*0880*/  @P0 HADD2.F32 R60, -RZ, R4.H0_H0 ;  /* 0x20000004ff3c0230 */ /* 0x000fc60000004100 */
[----:B------:R-:W-:-:S04]  /*0890*/  FMUL.FTZ R67, R67, UR8 ;  /* 0x0000000843437c20 */ /* 0x000fc80008410000 */
[----:B------:R-:W-:-:S07]  /*08a0*/  @P0 FADD.FTZ R67, R60, R67 ;  /* 0x000000433c430221 */ /* 0x000fce0000010000 */
.L_x_11828:
[----:B------:R-:W-:Y:S05]  /*08b0*/  BSYNC B1 ;  /* 0x0000000000017941 */ /* 0x000fea0003800000 */
.L_x_11826:
[----:B------:R-:W-:Y:S04]  /*08c0*/  BSSY B1, `(.L_x_11829) ;  /* 0x000000a000017945 */ /* 0x000fe80003800000 */
[----:B------:R-:W-:Y:S05]  /*08d0*/  @P2 BRA `(.L_x_11830) ;  /* 0x0000000000102947 */ /* 0x000fea0003800000 */
[----:B------:R-:W-:Y:S01]  /*08e0*/  HFMA2.MMA R69, -RZ, RZ, 0, 0 ;  /* 0x00000000ff457435 */ /* 0x000fe200000001ff */
[----:B------:R-:W-:Y:S10]  /*08f0*/  @!P0 BRA `(.L_x_11831) ;  /* 0x0000000000188947 */ /* 0x000ff40003800000 */
[----:B-----5:R-:W-:Y:S01]  /*0900*/  HADD2.F32 R69, -RZ, R4.H1_H1 ;  /* 0x30000004ff457230 */ /* 0x020fe20000004100 */
[----:B------:R-:W-:Y:S06]  /*0910*/  BRA `(.L_x_11831) ;  /* 0x0000000000107947 */ /* 0x000fec0003800000 */
.L_x_11830:
[----:B-----5:R-:W-:Y:S02]  /*0920*/  HADD2.F32 R69, -RZ, R8.H1_H1 ;  /* 0x30000008ff457230 */ /* 0x020fe40000004100 */
[----:B------:R-:W-:-:S03]  /*0930*/  @P0 HADD2.F32 R60, -RZ, R4.H1_H1 ;  /* 0x30000004ff3c0230 */ /* 0x000fc60000004100 */
[----:B------:R-:W-:-:S04]  /*0940*/  FMUL.FTZ R69, R69, UR8 ;  /* 0x0000000845457c20 */ /* 0x000fc80008410000 */
[----:B------:R-:W-:-:S07]  /*0950*/  @P0 FADD.FTZ R69, R60, R69 ;  /* 0x000000453c450221 */ /* 0x000fce0000010000 */
.L_x_11831:
[----:B------:R-:W-:Y:S05]  /*0960*/  BSYNC B1 ;  /* 0x0000000000017941 */ /* 0x000fea0003800000 */
.L_x_11829:
[----:B------:R-:W-:Y:S04]  /*0970*/  BSSY B1, `(.L_x_11832) ;  /* 0x000000a000017945 */ /* 0x000fe80003800000 */
[----:B------:R-:W-:Y:S05]  /*0980*/  @P2 BRA `(.L_x_11833) ;  /* 0x0000000000102947 */ /* 0x000fea0003800000 */
[----:B------:R-:W-:Y:S01]  /*0990*/  MOV R71, RZ ;  /* 0x000000ff00477202 */ /* 0x000fe20000000f00 */
[----:B------:R-:W-:Y:S06]  /*09a0*/  @!P0 BRA `(.L_x_11834) ;  /* 0x0000000000188947 */ /* 0x000fec0003800000 */
[----:B-----5:R-:W-:Y:S01]  /*09b0*/  HADD2.F32 R71, -RZ, R5.H0_H0 ;  /* 0x20000005ff477230 */ /* 0x020fe20000004100 */
[----:B------:R-:W-:Y:S06]  /*09c0*/  BRA `(.L_x_11834) ;  /* 0x0000000000107947 */ /* 0x000fec0003800000 */
.L_x_11833:
[----:B-----5:R-:W-:Y:S02]  /*09d0*/  HADD2.F32 R71, -RZ, R9.H0_H0 ;  /* 0x20000009ff477230 */ /* 0x020fe40000004100 */
[----:B------:R-:W-:-:S03]  /*09e0*/  @P0 HADD2.F32 R60, -RZ, R5.H0_H0 ;  /* 0x20000005ff3c0230 */ /* 0x000fc60000004100 */
[----:B------:R-:W-:-:S04]  /*09f0*/  FMUL.FTZ R71, R71, UR8 ;  /* 0x0000000847477c20 */ /* 0x000fc80008410000 */
[----:B------:R-:W-:-:S07]  /*0a00*/  @P0 FADD.FTZ R71, R60, R71 ;  /* 0x000000473c470221 */ /* 0x000fce0000010000 */
.L_x_11834:
[----:B------:R-:W-:Y:S05]  /*0a10*/  BSYNC B1 ;  /* 0x0000000000017941 */ /* 0x000fea0003800000 */
.L_x_11832:
[----:B------:R-:W-:Y:S04]  /*0a20*/  BSSY B1, `(.L_x_11835) ;  /* 0x000000a000017945 */ /* 0x000fe80003800000 */
[----:B------:R-:W-:Y:S05]  /*0a30*/  @P2 BRA `(.L_x_11836) ;  /* 0x0000000000102947 */ /* 0x000fea0003800000 */
[----:B------:R-:W-:Y:S01]  /*0a40*/  HFMA2.MMA R73, -RZ, RZ, 0, 0 ;  /* 0x00000000ff497435 */ /* 0x000fe200000001ff */
[----:B------:R-:W-:Y:S10]  /*0a50*/  @!P0 BRA `(.L_x_11837) ;  /* 0x0000000000188947 */ /* 0x000ff40003800000 */
[----:B-----5:R-:W-:Y:S01]  /*0a60*/  HADD2.F32 R73, -RZ, R5.H1_H1 ;  /* 0x30000005ff497230 */ /* 0x020fe20000004100 */
[----:B------:R-:W-:Y:S06]  /*0a70*/  BRA `(.L_x_11837) ;  /* 0x0000000000107947 */ /* 0x000fec0003800000 */
.L_x_11836:
[----:B-----5:R-:W-:Y:S02]  /*0a80*/  HADD2.F32 R73, -RZ, R9.H1_H1 ;  /* 0x30000009ff497230 */ /* 0x020fe40000004100 */
[----:B------:R-:W-:-:S03]  /*0a90*/  @P0 HADD2.F32 R60, -RZ, R5.H1_H1 ;  /* 0x30000005ff3c0230 */ /* 0x000fc60000004100 */
[----:B------:R-:W-:-:S04]  /*0aa0*/  FMUL.FTZ R73, R73, UR8 ;  /* 0x0000000849497c20 */ /* 0x000fc80008410000 */
[----:B------:R-:W-:-:S07]  /*0ab0*/  @P0 FADD.FTZ R73, R60, R73 ;  /* 0x000000493c490221 */ /* 0x000fce0000010000 */
.L_x_11837:
[----:B------:R-:W-:Y:S05]  /*0ac0*/  BSYNC B1 ;  /* 0x0000000000017941 */ /* 0x000fea0003800000 */
.L_x_11835:
[----:B------:R-:W-:Y:S04]  /*0ad0*/  BSSY B1, `(.L_x_11838) ;  /* 0x000000a000017945 */ /* 0x000fe80003800000 */
[----:B------:R-:W-:Y:S05]  /*0ae0*/  @P2 BRA `(.L_x_11839) ;  /* 0x0000000000102947 */ /* 0x000fea0003800000 */
[----:B------:R-:W-:Y:S01]  /*0af0*/  MOV R75, RZ ;  /* 0x000000ff004b7202 */ /* 0x000fe20000000f00 */
[----:B------:R-:W-:Y:S06]  /*0b00*/  @!P0 BRA `(.L_x_11840) ;  /* 0x0000000000188947 */ /* 0x000fec0003800000 */
[----:B-----5:R-:W-:Y:S01]  /*0b10*/  HADD2.F32 R75, -RZ, R6.H0_H0 ;  /* 0x20000006ff4b7230 */ /* 0x020fe20000004100 */
[----:B------:R-:W-:Y:S06]  /*0b20*/  BRA `(.L_x_11840) ;  /* 0x0000000000107947 */ /* 0x000fec0003800000 */
.L_x_11839:
[----:B-----5:R-:W-:Y:S02]  /*0b30*/  HADD2.F32 R75, -RZ, R10.H0_H0 ;  /* 0x2000000aff4b7230 */ /* 0x020fe40000004100 */
[----:B------:R-:W-:-:S03]  /*0b40*/  @P0 HADD2.F32 R60, -RZ, R6.H0_H0 ;  /* 0x20000006ff3c0230 */ /* 0x000fc60000004100 */
[----:B------:R-:W-:-:S04]  /*0b50*/  FMUL.FTZ R75, R75, UR8 ;  /* 0x000000084b4b7c20 */ /* 0x000fc80008410000 */
[----:B------:R-:W-:-:S07]  /*0b60*/  @P0 FADD.FTZ R75, R60, R75 ;  /* 0x0000004b3c4b0221 */ /* 0x000fce0000010000 */
.L_x_11840:
[----:B------:R-:W-:Y:S05]  /*0b70*/  BSYNC B1 ;  /* 0x0000000000017941 */ /* 0x000fea0003800000 */
.L_x_11838:
[----:B------:R-:W-:Y:S04]  /*0b80*/  BSSY B1, `(.L_x_11841) ;  /* 0x000000a000017945 */ /* 0x000fe80003800000 */
[----:B------:R-:W-:Y:S05]  /*0b90*/  @P2 BRA `(.L_x_11842) ;  /* 0x0000000000102947 */ /* 0x000fea0003800000 */
[----:B------:R-:W-:Y:S01]  /*0ba0*/  HFMA2.MMA R77, -RZ, RZ, 0, 0 ;  /* 0x00000000ff4d7435 */ /* 0x000fe200000001ff */
[----:B------:R-:W-:Y:S10]  /*0bb0*/  @!P0 BRA `(.L_x_11843) ;  /* 0x0000000000188947 */ /* 0x000ff40003800000 */
[----:B-----5:R-:W-:Y:S01]  /*0bc0*/  HADD2.F32 R77, -RZ, R6.H1_H1 ;  /* 0x30000006ff4d7230 */ /* 0x020fe20000004100 */
[----:B------:R-:W-:Y:S06]  /*0bd0*/  BRA `(.L_x_11843) ;  /* 0x0000000000107947 */ /* 0x000fec0003800000 */
.L_x_11842:
[----:B-----5:R-:W-:Y:S02]  /*0be0*/  HADD2.F32 R77, -RZ, R10.H1_H1 ;  /* 0x3000000aff4d7230 */ /* 0x020fe40000004100 */
[----:B------:R-:W-:-:S03]  /*0bf0*/  @P0 HADD2.F32 R60, -RZ, R6.H1_H1 ;  /* 0x30000006ff3c0230 */ /* 0x000fc60000004100 */
[----:B------:R-:W-:-:S04]  /*0c00*/  FMUL.FTZ R77, R77, UR8 ;  /* 0x000000084d4d7c20 */ /* 0x000fc80008410000 */
[----:B------:R-:W-:-:S07]  /*0c10*/  @P0 FADD.FTZ R77, R60, R77 ;  /* 0x0000004d3c4d0221 */ /* 0x000fce0000010000 */
.L_x_11843:
[----:B------:R-:W-:Y:S05]  /*0c20*/  BSYNC B1 ;  /* 0x0000000000017941 */ /* 0x000fea0003800000 */
.L_x_11841:
[----:B------:R-:W-:Y:S04]  /*0c30*/  BSSY B1, `(.L_x_11844) ;  /* 0x000000a000017945 */ /* 0x000fe80003800000 */
[----:B------:R-:W-:Y:S05]  /*0c40*/  @P2 BRA `(.L_x_11845) ;  /* 0x0000000000102947 */ /* 0x000fea0003800000 */
[----:B------:R-:W-:Y:S01]  /*0c50*/  MOV R79, RZ ;  /* 0x000000ff004f7202 */ /* 0x000fe20000000f00 */
[----:B------:R-:W-:Y:S06]  /*0c60*/  @!P0 BRA `(.L_x_11846) ;  /* 0x0000000000188947 */ /* 0x000fec0003800000 */
[----:B-----5:R-:W-:Y:S01]  /*0c70*/  HADD2.F32 R79, -RZ, R7.H0_H0 ;  /* 0x20000007ff4f7230 */ /* 0x020fe20000004100 */
[----:B------:R-:W-:Y:S06]  /*0c80*/  BRA `(.L_x_11846) ;  /* 0x0000000000107947 */ /* 0x000fec0003800000 */
.L_x_11845:
[----:B-----5:R-:W-:Y:S02]  /*0c90*/  HADD2.F32 R79, -RZ, R11.H0_H0 ;  /* 0x2000000bff4f7230 */ /* 0x020fe40000004100 */
[----:B------:R-:W-:-:S03]  /*0ca0*/  @P0 HADD2.F32 R60, -RZ, R7.H0_H0 ;  /* 0x20000007ff3c0230 */ /* 0x000fc60000004100 */
[----:B------:R-:W-:-:S04]  /*0cb0*/  FMUL.FTZ R79, R79, UR8 ;  /* 0x000000084f4f7c20 */ /* 0x000fc80008410000 */
[----:B------:R-:W-:-:S07]  /*0cc0*/  @P0 FADD.FTZ R79, R60, R79 ;  /* 0x0000004f3c4f0221 */ /* 0x000fce0000010000 */
.L_x_11846:
[----:B------:R-:W-:Y:S05]  /*0cd0*/  BSYNC B1 ;  /* 0x0000000000017941 */ /* 0x000fea0003800000 */
.L_x_11844:
[----:B------:R-:W-:Y:S04]  /*0ce0*/  BSSY B1, `(.L_x_11847) ;  /* 0x000000a000017945 */ /* 0x000fe80003800000 */
[----:B------:R-:W-:Y:S05]  /*0cf0*/  @P2 BRA `(.L_x_11848) ;  /* 0x0000000000102947 */ /* 0x000fea0003800000 */
[----:B------:R-:W-:Y:S01]  /*0d00*/  HFMA2.MMA R81, -RZ, RZ, 0, 0 ;  /* 0x00000000ff517435 */ /* 0x000fe200000001ff */
[----:B------:R-:W-:Y:S10]  /*0d10*/  @!P0 BRA `(.L_x_11849) ;  /* 0x0000000000188947 */ /* 0x000ff40003800000 */
[----:B-----5:R-:W-:Y:S01]  /*0d20*/  HADD2.F32 R81, -RZ, R7.H1_H1 ;  /* 0x30000007ff517230 */ /* 0x020fe20000004100 */
[----:B------:R-:W-:Y:S06]  /*0d30*/  BRA `(.L_x_11849) ;  /* 0x0000000000107947 */ /* 0x000fec0003800000 */
.L_x_11848:
[----:B-----5:R-:W-:Y:S02]  /*0d40*/  HADD2.F32 R81, -RZ, R11.H1_H1 ;  /* 0x3000000bff517230 */ /* 0x020fe40000004100 */
[----:B------:R-:W-:-:S03]  /*0d50*/  @P0 HADD2.F32 R60, -RZ, R7.H1_H1 ;  /* 0x30000007ff3c0230 */ /* 0x000fc60000004100 */
[----:B------:R-:W-:-:S04]  /*0d60*/  FMUL.FTZ R81, R81, UR8 ;  /* 0x0000000851517c20 */ /* 0x000fc80008410000 */
[----:B------:R-:W-:-:S07]  /*0d70*/  @P0 FADD.FTZ R81, R60, R81 ;  /* 0x000000513c510221 */ /* 0x000fce0000010000 */
.L_x_11849:
[----:B------:R-:W-:Y:S05]  /*0d80*/  BSYNC B1 ;  /* 0x0000000000017941 */ /* 0x000fea0003800000 */
.L_x_11847:
        /* <DEDUP_REMOVED lines=9> */
.L_x_11825:
[----:B------:R-:W-:Y:S05]  /*0e20*/  BSYNC B0 ;  /* 0x0000000000007941 */ /* 0x000fea0003800000 */
.L_x_11824:
        /* <DEDUP_REMOVED lines=17> */
.L_x_11853:
[----:B-----5:R-:W-:Y:S02]  /*0f40*/  HADD2.F32 R83, -RZ, R8.H0_H0 ;  /* 0x20000008ff537230 */ /* 0x020fe40000004100 */
[----:B------:R-:W-:-:S03]  /*0f50*/  @P0 HADD2.F32 R60, -RZ, R4.H0_H0 ;  /* 0x20000004ff3c0230 */ /* 0x000fc60000004100 */
[----:B------:R-:W-:-:S04]  /*0f60*/  FMUL.FTZ R83, R83, UR8 ;  /* 0x0000000853537c20 */ /* 0x000fc80008410000 */
[----:B------:R-:W-:-:S07]  /*0f70*/  @P0 FADD.FTZ R83, R60, R83 ;  /* 0x000000533c530221 */ /* 0x000fce0000010000 */
.L_x_11854:
[----:B------:R-:W-:Y:S05]  /*0f80*/  BSYNC B1 ;  /* 0x0000000000017941 */ /* 0x000fea0003800000 */
.L_x_11852:
[----:B------:R-:W-:Y:S04]  /*0f90*/  BSSY B1, `(.L_x_11855) ;  /* 0x000000a000017945 */ /* 0x000fe80003800000 */
[----:B------:R-:W-:Y:S05]  /*0fa0*/  @P2 BRA `(.L_x_11856) ;  /* 0x0000000000102947 */ /* 0x000fea0003800000 */
[----:B------:R-:W-:Y:S01]  /*0fb0*/  HFMA2.MMA R85, -RZ, RZ, 0, 0 ;  /* 0x00000000ff557435 */ /* 0x000fe200000001ff */
[----:B------:R-:W-:Y:S10]  /*0fc0*/  @!P0 BRA `(.L_x_11857) ;  /* 0x0000000000188947 */ /* 0x000ff40003800000 */
[----:B-----5:R-:W-:Y:S01]  /*0fd0*/  HADD2.F32 R85, -RZ, R4.H1_H1 ;  /* 0x30000004ff557230 */ /* 0x020fe20000004100 */
[----:B------:R-:W-:Y:S06]  /*0fe0*/  BRA `(.L_x_11857) ;  /* 0x0000000000107947 */ /* 0x000fec0003800000 */
.L_x_11856:
[----:B-----5:R-:W-:Y:S02]  /*0ff0*/  HADD2.F32 R85, -RZ, R8.H1_H1 ;  /* 0x30000008ff557230 */ /* 0x020fe40000004100 */
[----:B------:R-:W-:-:S03]  /*1000*/  @P0 HADD2.F32 R60, -RZ, R4.H1_H1 ;  /* 0x30000004ff3c0230 */ /* 0x000fc60000004100 */
[----:B------:R-:W-:-:S04]  /*1010*/  FMUL.FTZ R85, R85, UR8 ;  /* 0x0000000855557c20 */ /* 0x000fc80008410000 */
[----:B------:R-:W-:-:S07]  /*1020*/  @P0 FADD.FTZ R85, R60, R85 ;  /* 0x000000553c550221 */ /* 0x000fce0000010000 */
.L_x_11857:
[----:B------:R-:W-:Y:S05]  /*1030*/  BSYNC B1 ;  /* 0x0000000000017941 */ /* 0x000fea0003800000 */
.L_x_11855:
[----:B------:R-:W-:Y:S04]  /*1040*/  BSSY B1, `(.L_x_11858) ;  /* 0x000000a000017945 */ /* 0x000fe80003800000 */
[----:B------:R-:W-:Y:S05]  /*1050*/  @P2 BRA `(.L_x_11859) ;  /* 0x0000000000102947 */ /* 0x000fea0003800000 */
[----:B------:R-:W-:Y:S01]  /*1060*/  MOV R87, RZ ;  /* 0x000000ff00577202 */ /* 0x000fe20000000f00 */
[----:B------:R-:W-:Y:S06]  /*1070*/  @!P0 BRA `(.L_x_11860) ;  /* 0x0000000000188947 */ /* 0x000fec0003800000 */
[----:B-----5:R-:W-:Y:S01]  /*1080*/  HADD2.F32 R87, -RZ, R5.H0_H0 ;  /* 0x20000005ff577230 */ /* 0x020fe20000004100 */
[----:B------:R-:W-:Y:S06]  /*1090*/  BRA `(.L_x_11860) ;  /* 0x0000000000107947 */ /* 0x000fec0003800000 */
.L_x_11859:
[----:B-----5:R-:W-:Y:S02]  /*10a0*/  HADD2.F32 R87, -RZ, R9.H0_H0 ;  /* 0x20000009ff577230 */ /* 0x020fe40000004100 */
[----:B------:R-:W-:-:S03]  /*10b0*/  @P0 HADD2.F32 R60, -RZ, R5.H0_H0 ;  /* 0x20000005ff3c0230 */ /* 0x000fc60000004100 */
[----:B------:R-:W-:-:S04]  /*10c0*/  FMUL.FTZ R87, R87, UR8 ;  /* 0x0000000857577c20 */ /* 0x000fc80008410000 */
[----:B------:R-:W-:-:S07]  /*10d0*/  @P0 FADD.FTZ R87, R60, R87 ;  /* 0x000000573c570221 */ /* 0x000fce0000010000 */
.L_x_11860:
[----:B------:R-:W-:Y:S05]  /*10e0*/  BSYNC B1 ;  /* 0x0000000000017941 */ /* 0x000fea0003800000 */
.L_x_11858:
[----:B------:R-:W-:Y:S04]  /*10f0*/  BSSY B1, `(.L_x_11861) ;  /* 0x000000a000017945 */ /* 0x000fe80003800000 */
[----:B------:R-:W-:Y:S05]  /*1100*/  @P2 BRA `(.L_x_11862) ;  /* 0x0000000000102947 */ /* 0x000fea0003800000 */
[----:B------:R-:W-:Y:S01]  /*1110*/  HFMA2.MMA R89, -RZ, RZ, 0, 0 ;  /* 0x00000000ff597435 */ /* 0x000fe200000001ff */
[----:B------:R-:W-:Y:S10]  /*1120*/  @!P0 BRA `(.L_x_11863) ;  /* 0x0000000000188947 */ /* 0x000ff40003800000 */
[----:B-----5:R-:W-:Y:S01]  /*1130*/  HADD2.F32 R89, -RZ, R5.H1_H1 ;  /* 0x30000005ff597230 */ /* 0x020fe20000004100 */
[----:B------:R-:W-:Y:S06]  /*1140*/  BRA `(.L_x_11863) ;  /* 0x0000000000107947 */ /* 0x000fec0003800000 */
.L_x_11862:
[----:B-----5:R-:W-:Y:S02]  /*1150*/  HADD2.F32 R89, -RZ, R9.H1_H1 ;  /* 0x30000009ff597230 */ /* 0x020fe40000004100 */
[----:B------:R-:W-:-:S03]  /*1160*/  @P0 HADD2.F32 R60, -RZ, R5.H1_H1 ;  /* 0x30000005ff3c0230 */ /* 0x000fc60000004100 */
[----:B------:R-:W-:-:S04]  /*1170*/  FMUL.FTZ R89, R89, UR8 ;  /* 0x0000000859597c20 */ /* 0x000fc80008410000 */
[----:B------:R-:W-:-:S07]  /*1180*/  @P0 FADD.FTZ R89, R60, R89 ;  /* 0x000000593c590221 */ /* 0x000fce0000010000 */
.L_x_11863:
[----:B------:R-:W-:Y:S05]  /*1190*/  BSYNC B1 ;  /* 0x0000000000017941 */ /* 0x000fea0003800000 */
.L_x_11861:
[----:B------:R-:W-:Y:S04]  /*11a0*/  BSSY B1, `(.L_x_11864) ;  /* 0x000000a000017945 */ /* 0x000fe80003800000 */
[----:B------:R-:W-:Y:S05]  /*11b0*/  @P2 BRA `(.L_x_11865) ;  /* 0x0000000000102947 */ /* 0x000fea0003800000 */
[----:B------:R-:W-:Y:S01]  /*11c0*/  MOV R91, RZ ;  /* 0x000000ff005b7202 */ /* 0x000fe20000000f00 */
[----:B------:R-:W-:Y:S06]  /*11d0*/  @!P0 BRA `(.L_x_11866) ;  /* 0x0000000000188947 */ /* 0x000fec0003800000 */
[----:B-----5:R-:W-:Y:S01]  /*11e0*/  HADD2.F32 R91, -RZ, R6.H0_H0 ;  /* 0x20000006ff5b7230 */ /* 0x020fe20000004100 */
[----:B------:R-:W-:Y:S06]  /*11f0*/  BRA `(.L_x_11866) ;  /* 0x0000000000107947 */ /* 0x000fec0003800000 */
.L_x_11865:
[----:B-----5:R-:W-:Y:S02]  /*1200*/  HADD2.F32 R91, -RZ, R10.H0_H0 ;  /* 0x2000000aff5b7230 */ /* 0x020fe40000004100 */
[----:B------:R-:W-:-:S03]  /*1210*/  @P0 HADD2.F32 R60, -RZ, R6.H0_H0 ;  /* 0x20000006ff3c0230 */ /* 0x000fc60000004100 */
[----:B------:R-:W-:-:S04]  /*1220*/  FMUL.FTZ R91, R91, UR8 ;  /* 0x000000085b5b7c20 */ /* 0x000fc80008410000 */
[----:B------:R-:W-:-:S07]  /*1230*/  @P0 FADD.FTZ R91, R60, R91 ;  /* 0x0000005b3c5b0221 */ /* 0x000fce0000010000 */
.L_x_11866:
[----:B------:R-:W-:Y:S05]  /*1240*/  BSYNC B1 ;  /* 0x0000000000017941 */ /* 0x000fea0003800000 */
.L_x_11864:
[----:B------:R-:W-:Y:S04]  /*1250*/  BSSY B1, `(.L_x_11867) ;  /* 0x000000a000017945 */ /* 0x000fe80003800000 */
[----:B------:R-:W-:Y:S05]  /*1260*/  @P2 BRA `(.L_x_11868) ;  /* 0x0000000000102947 */ /* 0x000fea0003800000 */
[----:B------:R-:W-:Y:S01]  /*1270*/  HFMA2.MMA R93, -RZ, RZ, 0, 0 ;  /* 0x00000000ff5d7435 */ /* 0x000fe200000001ff */
[----:B------:R-:W-:Y:S10]  /*1280*/  @!P0 BRA `(.L_x_11869) ;  /* 0x0000000000188947 */ /* 0x000ff40003800000 */
[----:B-----5:R-:W-:Y:S01]  /*1290*/  HADD2.F32 R93, -RZ, R6.H1_H1 ;  /* 0x30000006ff5d7230 */ /* 0x020fe20000004100 */
[----:B------:R-:W-:Y:S06]  /*12a0*/  BRA `(.L_x_11869) ;  /* 0x0000000000107947 */ /* 0x000fec0003800000 */
.L_x_11868:
[----:B-----5:R-:W-:Y:S02]  /*12b0*/  HADD2.F32 R93, -RZ, R10.H1_H1 ;  /* 0x3000000aff5d7230 */ /* 0x020fe40000004100 */
[----:B------:R-:W-:-:S03]  /*12c0*/  @P0 HADD2.F32 R60, -RZ, R6.H1_H1 ;  /* 0x30000006ff3c0230 */ /* 0x000fc60000004100 */
[----:B------:R-:W-:-:S04]  /*12d0*/  FMUL.FTZ R93, R93, UR8 ;  /* 0x000000085d5d7c20 */ /* 0x000fc80008410000 */
[----:B------:R-:W-:-:S07]  /*12e0*/  @P0 FADD.FTZ R93, R60, R93 ;  /* 0x0000005d3c5d0221 */ /* 0x000fce0000010000 */
.L_x_11869:
[----:B------:R-:W-:Y:S05]  /*12f0*/  BSYNC B1 ;  /* 0x0000000000017941 */ /* 0x000fea0003800000 */
.L_x_11867:
[----:B------:R-:W-:Y:S04]  /*1300*/  BSSY B1, `(.L_x_11870) ;  /* 0x000000a000017945 */ /* 0x000fe80003800000 */
[----:B------:R-:W-:Y:S05]  /*1310*/  @P2 BRA `(.L_x_11871) ;  /* 0x0000000000102947 */ /* 0x000fea0003800000 */
[----:B------:R-:W-:Y:S01]  /*1320*/  MOV R95, RZ ;  /* 0x000000ff005f7202 */ /* 0x000fe20000000f00 */
[----:B------:R-:W-:Y:S06]  /*1330*/  @!P0 BRA `(.L_x_11872) ;  /* 0x0000000000188947 */ /* 0x000fec0003800000 */
[----:B-----5:R-:W-:Y:S01]  /*1340*/  HADD2.F32 R95, -RZ, R7.H0_H0 ;  /* 0x20000007ff5f7230 */ /* 0x020fe20000004100 */
[----:B------:R-:W-:Y:S06]  /*1350*/  BRA `(.L_x_11872) ;  /* 0x0000000000107947 */ /* 0x000fec0003800000 */
.L_x_11871:
[----:B-----5:R-:W-:Y:S02]  /*1360*/  HADD2.F32 R95, -RZ, R11.H0_H0 ;  /* 0x2000000bff5f7230 */ /* 0x020fe40000004100 */
[----:B------:R-:W-:-:S03]  /*1370*/  @P0 HADD2.F32 R60, -RZ, R7.H0_H0 ;  /* 0x20000007ff3c0230 */ /* 0x000fc60000004100 */
[----:B------:R-:W-:-:S04]  /*1380*/  FMUL.FTZ R95, R95, UR8 ;  /* 0x000000085f5f7c20 */ /* 0x000fc80008410000 */
[----:B------:R-:W-:-:S07]  /*1390*/  @P0 FADD.FTZ R95, R60, R95 ;  /* 0x0000005f3c5f0221 */ /* 0x000fce0000010000 */
.L_x_11872:
[----:B------:R-:W-:Y:S05]  /*13a0*/  BSYNC B1 ;  /* 0x0000000000017941 */ /* 0x000fea0003800000 */
.L_x_11870:
[----:B------:R-:W-:Y:S04]  /*13b0*/  BSSY B1, `(.L_x_11873) ;  /* 0x000000a000017945 */ /* 0x000fe80003800000 */
[----:B------:R-:W-:Y:S05]  /*13c0*/  @P2 BRA `(.L_x_11874) ;  /* 0x0000000000102947 */ /* 0x000fea0003800000 */
[----:B------:R-:W-:Y:S01]  /*13d0*/  HFMA2.MMA R97, -RZ, RZ, 0, 0 ;  /* 0x00000000ff617435 */ /* 0x000fe200000001ff */
[----:B------:R-:W-:Y:S10]  /*13e0*/  @!P0 BRA `(.L_x_11875) ;  /* 0x0000000000188947 */ /* 0x000ff40003800000 */
[----:B-----5:R-:W-:Y:S01]  /*13f0*/  HADD2.F32 R97, -RZ, R7.H1_H1 ;  /* 0x30000007ff617230 */ /* 0x020fe20000004100 */
[----:B------:R-:W-:Y:S06]  /*1400*/  BRA `(.L_x_11875) ;  /* 0x0000000000107947 */ /* 0x000fec0003800000 */
.L_x_11874:
[----:B-----5:R-:W-:Y:S02]  /*1410*/  HADD2.F32 R97, -RZ, R11.H1_H1 ;  /* 0x3000000bff617230 */ /* 0x020fe40000004100 */
[----:B------:R-:W-:-:S03]  /*1420*/  @P0 HADD2.F32 R60, -RZ, R7.H1_H1 ;  /* 0x30000007ff3c0230 */ /* 0x000fc60000004100 */
[----:B------:R-:W-:-:S04]  /*1430*/  FMUL.FTZ R97, R97, UR8 ;  /* 0x0000000861617c20 */ /* 0x000fc80008410000 */
[----:B------:R-:W-:-:S07]  /*1440*/  @P0 FADD.FTZ R97, R60, R97 ;  /* 0x000000613c610221 */ /* 0x000fce0000010000 */
.L_x_11875:
[----:B------:R-:W-:Y:S05]  /*1450*/  BSYNC B1 ;  /* 0x0000000000017941 */ /* 0x000fea0003800000 */
.L_x_11873:
        /* <DEDUP_REMOVED lines=9> */
.L_x_11851:
[----:B------:R-:W-:Y:S05]  /*14f0*/  BSYNC B0 ;  /* 0x0000000000007941 */ /* 0x000fea0003800000 */
.L_x_11850:
        /* <DEDUP_REMOVED lines=17> */
.L_x_11879:
[----:B-----5:R-:W-:Y:S02]  /*1610*/  HADD2.F32 R99, -RZ, R8.H0_H0 ;  /* 0x20000008ff637230 */ /* 0x020fe40000004100 */
[----:B------:R-:W-:-:S03]  /*1620*/  @P0 HADD2.F32 R60, -RZ, R4.H0_H0 ;  /* 0x20000004ff3c0230 */ /* 0x000fc60000004100 */
[----:B------:R-:W-:-:S04]  /*1630*/  FMUL.FTZ R99, R99, UR8 ;  /* 0x0000000863637c20 */ /* 0x000fc80008410000 */
[----:B------:R-:W-:-:S07]  /*1640*/  @P0 FADD.FTZ R99, R60, R99 ;  /* 0x000000633c630221 */ /* 0x000fce0000010000 */
.L_x_11880:
[----:B------:R-:W-:Y:S05]  /*1650*/  BSYNC B1 ;  /* 0x0000000000017941 */ /* 0x000fea0003800000 */
.L_x_11878:
[----:B------:R-:W-:Y:S04]  /*1660*/  BSSY B1, `(.L_x_11881) ;  /* 0x000000a000017945 */ /* 0x000fe80003800000 */
[----:B------:R-:W-:Y:S05]  /*1670*/  @P1 BRA `(.L_x_11882) ;  /* 0x0000000000101947 */ /* 0x000fea0003800000 */
[----:B------:R-:W-:Y:S01]  /*1680*/  HFMA2.MMA R101, -RZ, RZ, 0, 0 ;  /* 0x00000000ff657435 */ /* 0x000fe200000001ff */
[----:B------:R-:W-:Y:S10]  /*1690*/  @!P0 BRA `(.L_x_11883) ;  /* 0x0000000000188947 */ /* 0x000ff40003800000 */
[----:B-----5:R-:W-:Y:S01]  /*16a0*/  HADD2.F32 R101, -RZ, R4.H1_H1 ;  /* 0x30000004ff657230 */ /* 0x020fe20000004100 */
[----:B------:R-:W-:Y:S06]  /*16b0*/  BRA `(.L_x_11883) ;  /* 0x0000000000107947 */ /* 0x000fec0003800000 */
.L_x_11882:
[----:B-----5:R-:W-:Y:S02]  /*16c0*/  HADD2.F32 R101, -RZ, R8.H1_H1 ;  /* 0x30000008ff657230 */ /* 0x020fe40000004100 */
[----:B------:R-:W-:-:S03]  /*16d0*/  @P0 HADD2.F32 R60, -RZ, R4.H1_H1 ;  /* 0x30000004ff3c0230 */ /* 0x000fc60000004100 */
[----:B------:R-:W-:-:S04]  /*16e0*/  FMUL.FTZ R101, R101, UR8 ;  /* 0x0000000865657c20 */ /* 0x000fc80008410000 */
[----:B------:R-:W-:-:S07]  /*16f0*/  @P0 FADD.FTZ R101, R60, R101 ;  /* 0x000000653c650221 */ /* 0x000fce0000010000 */
.L_x_11883:
[----:B------:R-:W-:Y:S05]  /*1700*/  BSYNC B1 ;  /* 0x0000000000017941 */ /* 0x000fea0003800000 */
.L_x_11881:
[----:B------:R-:W-:Y:S04]  /*1710*/  BSSY B1, `(.L_x_11884) ;  /* 0x000000a000017945 */ /* 0x000fe80003800000 */
[----:B------:R-:W-:Y:S05]  /*1720*/  @P1 BRA `(.L_x_11885) ;  /* 0x0000000000101947 */ /* 0x000fea0003800000 */
[----:B------:R-:W-:Y:S01]  /*1730*/  MOV R103, RZ ;  /* 0x000000ff00677202 */ /* 0x000fe20000000f00 */
[----:B------:R-:W-:Y:S06]  /*1740*/  @!P0 BRA `(.L_x_11886) ;  /* 0x0000000000188947 */ /* 0x000fec0003800000 */
[----:B-----5:R-:W-:Y:S01]  /*1750*/  HADD2.F32 R103, -RZ, R5.H0_H0 ;  /* 0x20000005ff677230 */ /* 0x020fe20000004100 */
[----:B------:R-:W-:Y:S06]  /*1760*/  BRA `(.L_x_11886) ;  /* 0x0000000000107947 */ /* 0x000fec0003800000 */
.L_x_11885:
[----:B-----5:R-:W-:Y:S02]  /*1770*/  HADD2.F32 R103, -RZ, R9.H0_H0 ;  /* 0x20000009ff677230 */ /* 0x020fe40000004100 */
[----:B------:R-:W-:-:S03]  /*1780*/  @P0 HADD2.F32 R60, -RZ, R5.H0_H0 ;  /* 0x20000005ff3c0230 */ /* 0x000fc60000004100 */
[----:B------:R-:W-:-:S04]  /*1790*/  FMUL.FTZ R103, R103, UR8 ;  /* 0x0000000867677c20 */ /* 0x000fc80008410000 */
[----:B------:R-:W-:-:S07]  /*17a0*/  @P0 FADD.FTZ R103, R60, R103 ;  /* 0x000000673c670221 */ /* 0x000fce0000010000 */
.L_x_11886:
[----:B------:R-:W-:Y:S05]  /*17b0*/  BSYNC B1 ;  /* 0x0000000000017941 */ /* 0x000fea0003800000 */
.L_x_11884:
[----:B------:R-:W-:Y:S04]  /*17c0*/  BSSY B1, `(.L_x_11887) ;  /* 0x000000a000017945 */ /* 0x000fe80003800000 */
[----:B------:R-:W-:Y:S05]  /*17d0*/  @P1 BRA `(.L_x_11888) ;  /* 0x0000000000101947 */ /* 0x000fea0003800000 */
[----:B------:R-:W-:Y:S01]  /*17e0*/  HFMA2.MMA R105, -RZ, RZ, 0, 0 ;  /* 0x00000000ff697435 */ /* 0x000fe200000001ff */
[----:B------:R-:W-:Y:S10]  /*17f0*/  @!P0 BRA `(.L_x_11889) ;  /* 0x0000000000188947 */ /* 0x000ff40003800000 */
[----:B-----5:R-:W-:Y:S01]  /*1800*/  HADD2.F32 R105, -RZ, R5.H1_H1 ;  /* 0x30000005ff697230 */ /* 0x020fe20000004100 */
[----:B------:R-:W-:Y:S06]  /*1810*/  BRA `(.L_x_11889) ;  /* 0x0000000000107947 */ /* 0x000fec0003800000 */
.L_x_11888:
[----:B-----5:R-:W-:Y:S02]  /*1820*/  HADD2.F32 R105, -RZ, R9.H1_H1 ;  /* 0x30000009ff697230 */ /* 0x020fe40000004100 */
[----:B------:R-:W-:-:S03]  /*1830*/  @P0 HADD2.F32 R60, -RZ, R5.H1_H1 ;  /* 0x30000005ff3c0230 */ /* 0x000fc60000004100 */
[----:B------:R-:W-:-:S04]  /*1840*/  FMUL.FTZ R105, R105, UR8 ;  /* 0x0000000869697c20 */ /* 0x000fc80008410000 */
[----:B------:R-:W-:-:S07]  /*1850*/  @P0 FADD.FTZ R105, R60, R105 ;  /* 0x000000693c690221 */ /* 0x000fce0000010000 */
.L_x_11889:
[----:B------:R-:W-:Y:S05]  /*1860*/  BSYNC B1 ;  /* 0x0000000000017941 */ /* 0x000fea0003800000 */
.L_x_11887:
[----:B------:R-:W-:Y:S04]  /*1870*/  BSSY B1, `(.L_x_11890) ;  /* 0x000000a000017945 */ /* 0x000fe80003800000 */
[----:B------:R-:W-:Y:S05]  /*1880*/  @P1 BRA `(.L_x_11891) ;  /* 0x0000000000101947 */ /* 0x000fea0003800000 */
[----:B------:R-:W-:Y:S01]  /*1890*/  MOV R107, RZ ;  /* 0x000000ff006b7202 */ /* 0x000fe20000000f00 */
[----:B------:R-:W-:Y:S06]  /*18a0*/  @!P0 BRA `(.L_x_11892) ;  /* 0x0000000000188947 */ /* 0x000fec0003800000 */
[----:B-----5:R-:W-:Y:S01]  /*18b0*/  HADD2.F32 R107, -RZ, R6.H0_H0 ;  /* 0x20000006ff6b7230 */ /* 0x020fe20000004100 */
[----:B------:R-:W-:Y:S06]  /*18c0*/  BRA `(.L_x_11892) ;  /* 0x0000000000107947 */ /* 0x000fec0003800000 */
.L_x_11891:
[----:B-----5:R-:W-:Y:S02]  /*18d0*/  HADD2.F32 R107, -RZ, R10.H0_H0 ;  /* 0x2000000aff6b7230 */ /* 0x020fe40000004100 */
[----:B------:R-:W-:-:S03]  /*18e0*/  @P0 HADD2.F32 R60, -RZ, R6.H0_H0 ;  /* 0x20000006ff3c0230 */ /* 0x000fc60000004100 */
[----:B------:R-:W-:-:S04]  /*18f0*/  FMUL.FTZ R107, R107, UR8 ;  /* 0x000000086b6b7c20 */ /* 0x000fc80008410000 */
[----:B------:R-:W-:-:S07]  /*1900*/  @P0 FADD.FTZ R107, R60, R107 ;  /* 0x0000006b3c6b0221 */ /* 0x000fce0000010000 */
.L_x_11892:
[----:B------:R-:W-:Y:S05]  /*1910*/  BSYNC B1 ;  /* 0x0000000000017941 */ /* 0x000fea0003800000 */
.L_x_11890:
[----:B------:R-:W-:Y:S04]  /*1920*/  BSSY B1, `(.L_x_11893) ;  /* 0x000000a000017945 */ /* 0x000fe80003800000 */
[----:B------:R-:W-:Y:S05]  /*1930*/  @P1 BRA `(.L_x_11894) ;  /* 0x0000000000101947 */ /* 0x000fea0003800000 */
[----:B------:R-:W-:Y:S01]  /*1940*/  HFMA2.MMA R109, -RZ, RZ, 0, 0 ;  /* 0x00000000ff6d7435 */ /* 0x000fe200000001ff */
[----:B------:R-:W-:Y:S10]  /*1950*/  @!P0 BRA `(.L_x_11895) ;  /* 0x0000000000188947 */ /* 0x000ff40003800000 */
[----:B-----5:R-:W-:Y:S01]  /*1960*/  HADD2.F32 R109, -RZ, R6.H1_H1 ;  /* 0x30000006ff6d7230 */ /* 0x020fe20000004100 */
[----:B------:R-:W-:Y:S06]  /*1970*/  BRA `(.L_x_11895) ;  /* 0x0000000000107947 */ /* 0x000fec0003800000 */
.L_x_11894:
[----:B-----5:R-:W-:Y:S02]  /*1980*/  HADD2.F32 R109, -RZ, R10.H1_H1 ;  /* 0x3000000aff6d7230 */ /* 0x020fe40000004100 */
[----:B------:R-:W-:-:S03]  /*1990*/  @P0 HADD2.F32 R60, -RZ, R6.H1_H1 ;  /* 0x30000006ff3c0230 */ /* 0x000fc60000004100 */
[----:B------:R-:W-:-:S04]  /*19a0*/  FMUL.FTZ R109, R109, UR8 ;  /* 0x000000086d6d7c20 */ /* 0x000fc80008410000 */
[----:B------:R-:W-:-:S07]  /*19b0*/  @P0 FADD.FTZ R109, R60, R109 ;  /* 0x0000006d3c6d0221 */ /* 0x000fce0000010000 */
.L_x_11895:
[----:B------:R-:W-:Y:S05]  /*19c0*/  BSYNC B1 ;  /* 0x0000000000017941 */ /* 0x000fea0003800000 */
.L_x_11893:
[----:B------:R-:W-:Y:S04]  /*19d0*/  BSSY B1, `(.L_x_11896) ;  /* 0x000000a000017945 */ /* 0x000fe80003800000 */
[----:B------:R-:W-:Y:S05]  /*19e0*/  @P1 BRA `(.L_x_11897) ;  /* 0x0000000000101947 */ /* 0x000fea0003800000 */
[----:B------:R-:W-:Y:S01]  /*19f0*/  MOV R111, RZ ;  /* 0x000000ff006f7202 */ /* 0x000fe20000000f00 */
[----:B------:R-:W-:Y:S06]  /*1a00*/  @!P0 BRA `(.L_x_11898) ;  /* 0x0000000000188947 */ /* 0x000fec0003800000 */
[----:B-----5:R-:W-:Y:S01]  /*1a10*/  HADD2.F32 R111, -RZ, R7.H0_H0 ;  /* 0x20000007ff6f7230 */ /* 0x020fe20000004100 */
[----:B------:R-:W-:Y:S06]  /*1a20*/  BRA `(.L_x_11898) ;  /* 0x0000000000107947 */ /* 0x000fec0003800000 */
.L_x_11897:
[----:B-----5:R-:W-:Y:S02]  /*1a30*/  HADD2.F32 R111, -RZ, R11.H0_H0 ;  /* 0x2000000bff6f7230 */ /* 0x020fe40000004100 */
[----:B------:R-:W-:-:S03]  /*1a40*/  @P0 HADD2.F32 R60, -RZ, R7.H0_H0 ;  /* 0x20000007ff3c0230 */ /* 0x000fc60000004100 */
[----:B------:R-:W-:-:S04]  /*1a50*/  FMUL.FTZ R111, R111, UR8 ;  /* 0x000000086f6f7c20 */ /* 0x000fc80008410000 */
[----:B------:R-:W-:-:S07]  /*1a60*/  @P0 FADD.FTZ R111, R60, R111 ;  /* 0x0000006f3c6f0221 */ /* 0x000fce0000010000 */
.L_x_11898:
[----:B------:R-:W-:Y:S05]  /*1a70*/  BSYNC B1 ;  /* 0x0000000000017941 */ /* 0x000fea0003800000 */
.L_x_11896:
[----:B------:R-:W-:Y:S04]  /*1a80*/  BSSY B1, `(.L_x_11899) ;  /* 0x000000a000017945 */ /* 0x000fe80003800000 */
[----:B------:R-:W-:Y:S05]  /*1a90*/  @P1 BRA `(.L_x_11900) ;  /* 0x0000000000101947 */ /* 0x000fea0003800000 */
[----:B------:R-:W-:Y:S01]  /*1aa0*/  HFMA2.MMA R113, -RZ, RZ, 0, 0 ;  /* 0x00000000ff717435 */ /* 0x000fe200000001ff */
[----:B------:R-:W-:Y:S10]  /*1ab0*/  @!P0 BRA `(.L_x_11901) ;  /* 0x0000000000188947 */ /* 0x000ff40003800000 */
[----:B-----5:R-:W-:Y:S01]  /*1ac0*/  HADD2.F32 R113, -RZ, R7.H1_H1 ;  /* 0x30000007ff717230 */ /* 0x020fe20000004100 */
[----:B------:R-:W-:Y:S06]  /*1ad0*/  BRA `(.L_x_11901) ;  /* 0x0000000000107947 */ /* 0x000fec0003800000 */
.L_x_11900:
[----:B-----5:R-:W-:Y:S02]  /*1ae0*/  HADD2.F32 R113, -RZ, R11.H1_H1 ;  /* 0x3000000bff717230 */ /* 0x020fe40000004100 */
[----:B------:R-:W-:-:S03]  /*1af0*/  @P0 HADD2.F32 R60, -RZ, R7.H1_H1 ;  /* 0x30000007ff3c0230 */ /* 0x000fc60000004100 */
[----:B------:R-:W-:-:S04]  /*1b00*/  FMUL.FTZ R113, R113, UR8 ;  /* 0x0000000871717c20 */ /* 0x000fc80008410000 */
[----:B------:R-:W-:-:S07]  /*1b10*/  @P0 FADD.FTZ R113, R60, R113 ;  /* 0x000000713c710221 */ /* 0x000fce0000010000 */
.L_x_11901:
[----:B------:R-:W-:Y:S05]  /*1b20*/  BSYNC B1 ;  /* 0x0000000000017941 */ /* 0x000fea0003800000 */
.L_x_11899:
[----:B------:R-:W0:Y:S01]  /*1b30*/  LDC.64 R114, c[0x0][0x238] ;  /* 0x00008e00ff727b82 */ /* 0x000e220000000a00 */
[----:B------:R-:W-:Y:S02]  /*1b40*/  F2FP.F16.F32.PACK_AB R63, R113, R111 ;  /* 0x0000006f713f723e */ /* 0x000fe400000000ff */
[----:B------:R-:W-:Y:S02]  /*1b50*/  F2FP.F16.F32.PACK_AB R62, R109, R107 ;  /* 0x0000006b6d3e723e */ /* 0x000fe400000000ff */
[----:B------:R-:W-:Y:S02]  /*1b60*/  F2FP.F16.F32.PACK_AB R61, R105, R103 ;  /* 0x00000067693d723e */ /* 0x000fe400000000ff */
[----:B------:R-:W-:Y:S01]  /*1b70*/  F2FP.F16.F32.PACK_AB R60, R101, R99 ;  /* 0x00000063653c723e */ /* 0x000fe200000000ff */
[----:B0-----:R-:W-:-:S05]  /*1b80*/  IMAD.WIDE.U32 R114, R117, 0x10, R114 ;  /* 0x0000001075727825 */ /* 0x001fca00078e0072 */
[----:B------:R4:W-:Y:S02]  /*1b90*/  STG.E.128 desc[UR4][R114.64], R60 ;  /* 0x0000003c72007986 */ /* 0x0009e4000c101d04 */
.L_x_11877:
[----:B------:R-:W-:Y:S05]  /*1ba0*/  BSYNC B0 ;  /* 0x0000000000007941 */ /* 0x000fea0003800000 */
.L_x_11876:
        /* <DEDUP_REMOVED lines=104> */
.L_x_11920:
        /* <DEDUP_REMOVED lines=133> */
.L_x_11906:
[----:B------:R-:W-:Y:S05]  /*2a80*/  BSYNC B1 ;  /* 0x0000000000017941 */ /* 0x000fea0003800000 */
.L_x_11905:
        /* <DEDUP_REMOVED lines=34> */
.L_x_11908:
[----:B------:R-:W-:Y:S05]  /*2cb0*/  BSYNC B1 ;  /* 0x0000000000017941 */ /* 0x000fea0003800000 */
.L_x_11907:
        /* <DEDUP_REMOVED lines=32> */
.L_x_11904:
[----:B------:R-:W-:Y:S05]  /*2ec0*/  BSYNC B0 ;  /* 0x0000000000007941 */ /* 0x000fea0003800000 */
.L_x_11903:
[----:B------:R-:W-:Y:S02]  /*2ed0*/  IADD3 R65, R65, UR10, RZ ;  /* 0x0000000a41417c10 */ /* 0x000fe4000fffe0ff */
[----:B------:R-:W-:Y:S02]  /*2ee0*/  SEL R76, RZ, 0x1, P1 ;  /* 0x00000001ff4c7807 */ /* 0x000fe40000800000 */
[----:B------:R-:W-:-:S13]  /*2ef0*/  ISETP.GE.AND P0, PT, R65, UR11, PT ;  /* 0x0000000b41007c0c */ /* 0x000fda000bf06270 */
[----:B------:R-:W-:Y:S05]  /*2f00*/  @!P0 BRA `(.L_x_11909) ;  /* 0xffffffd400c88947 */ /* 0x000fea000383ffff */
[----:B------:R-:W-:Y:S05]  /*2f10*/  EXIT ;  /* 0x000000000000794d */ /* 0x000fea0003800000 */
.L_x_11902:
[----:B------:R-:W-:Y:S01]  /*2f20*/  HFMA2.MMA R90, -RZ, RZ, 0, 5.9604644775390625e-08 ;  /* 0x00000001ff5a7435 */ /* 0x000fe200000001ff */
[----:B------:R-:W-:Y:S02]  /*2f30*/  MOV R119, R78 ;  /* 0x0000004e00777202 */ /* 0x000fe40000000f00 */
[----:B------:R-:W-:Y:S02]  /*2f40*/  MOV R121, 0x1f ;  /* 0x0000001f00797802 */ /* 0x000fe40000000f00 */
[----:B------:R-:W-:-:S07]  /*2f50*/  MOV R86, 0xffffffff ;  /* 0xffffffff00567802 */ /* 0x000fce0000000f00 */
[----:B01---5:R-:W-:Y:S05]  /*2f60*/  WARPSYNC.COLLECTIVE R86, `(.L_x_11910) ;  /* 0x0000000056087348 */ /* 0x023fea0003c00000 */
[----:B------:R2:W3:Y:S02]  /*2f70*/  SHFL.BFLY P6, R88, R119, R90, R121 ;  /* 0x0c00005a77587389 */ /* 0x0004e400000c0079 */
[----:B0123-5:R-:W-:Y:S01]  /*2f80*/  ENDCOLLECTIVE ;  /* 0x000000000000791b */ /* 0x02ffe20003800000 */
.L_x_11910:
[----:B------:R-:W-:Y:S01]  /*2f90*/  HFMA2.MMA R90, -RZ, RZ, 0, 1.1920928955078125e-07 ;  /* 0x00000002ff5a7435 */ /* 0x000fe200000001ff */
[----:B------:R-:W-:-:S05]  /*2fa0*/  MOV R61, R88 ;  /* 0x00000058003d7202 */ /* 0x000fca0000000f00 */
[----:B------:R-:W-:-:S05]  /*2fb0*/  FADD.FTZ R76, R78, R61 ;  /* 0x0000003d4e4c7221 */ /* 0x000fca0000010000 */
[----:B------:R-:W-:-:S07]  /*2fc0*/  MOV R119, R76 ;  /* 0x0000004c00777202 */ /* 0x000fce0000000f00 */
[----:B------:R-:W-:Y:S05]  /*2fd0*/  WARPSYNC.COLLECTIVE R86, `(.L_x_11911) ;  /* 0x0000000056087348 */ /* 0x000fea0003c00000 */
[----:B------:R0:W1:Y:S02]  /*2fe0*/  SHFL.BFLY P6, R88, R119, R90, R121 ;  /* 0x0c00005a77587389 */ /* 0x00006400000c0079 */
[----:B01----:R-:W-:Y:S01]  /*2ff0*/  ENDCOLLECTIVE ;  /* 0x000000000000791b */ /* 0x003fe20003800000 */
.L_x_11911:
[----:B------:R-:W-:Y:S01]  /*3000*/  HFMA2.MMA R90, -RZ, RZ, 0, 2.384185791015625e-07 ;  /* 0x00000004ff5a7435 */ /* 0x000fe200000001ff */
[----:B------:R-:W-:-:S05]  /*3010*/  MOV R61, R88 ;  /* 0x00000058003d7202 */ /* 0x000fca0000000f00 */
[----:B------:R-:W-:-:S05]  /*3020*/  FADD.FTZ R80, R76, R61 ;  /* 0x0000003d4c507221 */ /* 0x000fca0000010000 */
[----:B------:R-:W-:-:S07]  /*3030*/  MOV R119, R80 ;  /* 0x0000005000777202 */ /* 0x000fce0000000f00 */
[----:B------:R-:W-:Y:S05]  /*3040*/  WARPSYNC.COLLECTIVE R86, `(.L_x_11912) ;  /* 0x0000000056087348 */ /* 0x000fea0003c00000 */
[----:B------:R0:W1:Y:S02]  /*3050*/  SHFL.BFLY P6, R88, R119, R90, R121 ;  /* 0x0c00005a77587389 */ /* 0x00006400000c0079 */
[----:B01----:R-:W-:Y:S01]  /*3060*/  ENDCOLLECTIVE ;  /* 0x000000000000791b */ /* 0x003fe20003800000 */
.L_x_11912:
[----:B------:R-:W-:Y:S01]  /*3070*/  HFMA2.MMA R90, -RZ, RZ, 0, 4.76837158203125e-07 ;  /* 0x00000008ff5a7435 */ /* 0x000fe200000001ff */
[----:B------:R-:W-:-:S05]  /*3080*/  MOV R61, R88 ;  /* 0x00000058003d7202 */ /* 0x000fca0000000f00 */
[----:B------:R-:W-:-:S05]  /*3090*/  FADD.FTZ R82, R80, R61 ;  /* 0x0000003d50527221 */ /* 0x000fca0000010000 */
[----:B------:R-:W-:-:S07]  /*30a0*/  MOV R119, R82 ;  /* 0x0000005200777202 */ /* 0x000fce0000000f00 */
[----:B------:R-:W-:Y:S05]  /*30b0*/  WARPSYNC.COLLECTIVE R86, `(.L_x_11913) ;  /* 0x0000000056087348 */ /* 0x000fea0003c00000 */
[----:B------:R0:W1:Y:S02]  /*30c0*/  SHFL.BFLY P6, R88, R119, R90, R121 ;  /* 0x0c00005a77587389 */ /* 0x00006400000c0079 */
[----:B01----:R-:W-:Y:S01]  /*30d0*/  ENDCOLLECTIVE ;  /* 0x000000000000791b */ /* 0x003fe20003800000 */
.L_x_11913:
[----:B------:R-:W-:Y:S01]  /*30e0*/  HFMA2.MMA R90, -RZ, RZ, 0, 9.5367431640625e-07 ;  /* 0x00000010ff5a7435 */ /* 0x000fe200000001ff */
[----:B------:R-:W-:-:S05]  /*30f0*/  MOV R61, R88 ;  /* 0x00000058003d7202 */ /* 0x000fca0000000f00 */
[----:B------:R-:W-:-:S05]  /*3100*/  FADD.FTZ R84, R82, R61 ;  /* 0x0000003d52547221 */ /* 0x000fca0000010000 */
[----:B------:R-:W-:-:S07]  /*3110*/  MOV R119, R84 ;  /* 0x0000005400777202 */ /* 0x000fce0000000f00 */
[----:B------:R-:W-:Y:S05]  /*3120*/  WARPSYNC.COLLECTIVE R86, `(.L_x_11914) ;  /* 0x0000000056087348 */ /* 0x000fea0003c00000 */
[----:B------:R0:W1:Y:S02]  /*3130*/  SHFL.BFLY P6, R88, R119, R90, R121 ;  /* 0x0c00005a77587389 */ /* 0x00006400000c0079 */
[----:B01----:R-:W-:Y:S01]  /*3140*/  ENDCOLLECTIVE ;  /* 0x000000000000791b */ /* 0x003fe20003800000 */
.L_x_11914:
        /* <DEDUP_REMOVED lines=57> */
.L_x_11915:
[----:B------:R-:W-:Y:S01]  /*34e0*/  HFMA2.MMA R90, -RZ, RZ, 0, 1.1920928955078125e-07 ;  /* 0x00000002ff5a7435 */ /* 0x000fe200000001ff */
[----:B------:R-:W-:-:S05]  /*34f0*/  MOV R76, R88 ;  /* 0x00000058004c7202 */ /* 0x000fca0000000f00 */
[----:B------:R-:W-:-:S05]  /*3500*/  FADD.FTZ R76, R61, R76 ;  /* 0x0000004c3d4c7221 */ /* 0x000fca0000010000 */
[----:B------:R-:W-:-:S07]  /*3510*/  MOV R119, R76 ;  /* 0x0000004c00777202 */ /* 0x000fce0000000f00 */
[----:B------:R-:W-:Y:S05]  /*3520*/  WARPSYNC.COLLECTIVE R86, `(.L_x_11916) ;  /* 0x0000000056087348 */ /* 0x000fea0003c00000 */
[----:B------:R0:W1:Y:S02]  /*3530*/  SHFL.BFLY P6, R88, R119, R90, R121 ;  /* 0x0c00005a77587389 */ /* 0x00006400000c0079 */
[----:B01----:R-:W-:Y:S01]  /*3540*/  ENDCOLLECTIVE ;  /* 0x000000000000791b */ /* 0x003fe20003800000 */
.L_x_11916:
[----:B------:R-:W-:Y:S01]  /*3550*/  HFMA2.MMA R90, -RZ, RZ, 0, 2.384185791015625e-07 ;  /* 0x00000004ff5a7435 */ /* 0x000fe200000001ff */
[----:B------:R-:W-:-:S05]  /*3560*/  MOV R115, R88 ;  /* 0x0000005800737202 */ /* 0x000fca0000000f00 */
[----:B------:R-:W-:-:S05]  /*3570*/  FADD.FTZ R115, R76, R115 ;  /* 0x000000734c737221 */ /* 0x000fca0000010000 */
[----:B------:R-:W-:-:S07]  /*3580*/  MOV R119, R115 ;  /* 0x0000007300777202 */ /* 0x000fce0000000f00 */
[----:B------:R-:W-:Y:S05]  /*3590*/  WARPSYNC.COLLECTIVE R86, `(.L_x_11917) ;  /* 0x0000000056087348 */ /* 0x000fea0003c00000 */
[----:B------:R0:W1:Y:S02]  /*35a0*/  SHFL.BFLY P6, R88, R119, R90, R121 ;  /* 0x0c00005a77587389 */ /* 0x00006400000c0079 */
[----:B01----:R-:W-:Y:S01]  /*35b0*/  ENDCOLLECTIVE ;  /* 0x000000000000791b */ /* 0x003fe20003800000 */
.L_x_11917:
[----:B------:R-:W-:Y:S01]  /*35c0*/  HFMA2.MMA R90, -RZ, RZ, 0, 4.76837158203125e-07 ;  /* 0x00000008ff5a7435 */ /* 0x000fe200000001ff */
[----:B------:R-:W-:-:S05]  /*35d0*/  MOV R78, R88 ;  /* 0x00000058004e7202 */ /* 0x000fca0000000f00 */
[----:B------:R-:W-:-:S05]  /*35e0*/  FADD.FTZ R78, R115, R78 ;  /* 0x0000004e734e7221 */ /* 0x000fca0000010000 */
[----:B------:R-:W-:-:S07]  /*35f0*/  MOV R119, R78 ;  /* 0x0000004e00777202 */ /* 0x000fce0000000f00 */
[----:B------:R-:W-:Y:S05]  /*3600*/  WARPSYNC.COLLECTIVE R86, `(.L_x_11918) ;  /* 0x0000000056087348 */ /* 0x000fea0003c00000 */
[----:B------:R0:W1:Y:S02]  /*3610*/  SHFL.BFLY P6, R88, R119, R90, R121 ;  /* 0x0c00005a77587389 */ /* 0x00006400000c0079 */
[----:B01----:R-:W-:Y:S01]  /*3620*/  ENDCOLLECTIVE ;  /* 0x000000000000791b */ /* 0x003fe20003800000 */
.L_x_11918:
[----:B------:R-:W-:Y:S01]  /*3630*/  HFMA2.MMA R90, -RZ, RZ, 0, 9.5367431640625e-07 ;  /* 0x00000010ff5a7435 */ /* 0x000fe200000001ff */
[----:B------:R-:W-:-:S05]  /*3640*/  MOV R117, R88 ;  /* 0x0000005800757202 */ /* 0x000fca0000000f00 */
[----:B------:R-:W-:-:S05]  /*3650*/  FADD.FTZ R117, R78, R117 ;  /* 0x000000754e757221 */ /* 0x000fca0000010000 */
[----:B------:R-:W-:-:S07]  /*3660*/  MOV R119, R117 ;  /* 0x0000007500777202 */ /* 0x000fce0000000f00 */
[----:B------:R-:W-:Y:S05]  /*3670*/  WARPSYNC.COLLECTIVE R86, `(.L_x_11919) ;  /* 0x0000000056087348 */ /* 0x000fea0003c00000 */
[----:B------:R0:W1:Y:S02]  /*3680*/  SHFL.BFLY P6, R88, R119, R90, R121 ;  /* 0x0c00005a77587389 */ /* 0x00006400000c0079 */
[----:B01----:R-:W-:Y:S01]  /*3690*/  ENDCOLLECTIVE ;  /* 0x000000000000791b */ /* 0x003fe20003800000 */
.L_x_11919:
[----:B------:R-:W-:Y:S01]  /*36a0*/  MOV R80, R88 ;  /* 0x0000005800507202 */ /* 0x000fe20000000f00 */
[----:B------:R-:W-:Y:S06]  /*36b0*/  BRA `(.L_x_11920) ;  /* 0xffffffe800dc7947 */ /* 0x000fec000383ffff */
.L_x_11921:
        /* <DEDUP_REMOVED lines=12> */
.L_x_23290:


//--------------------- .text._ZN10layer_norm13ln_fwd_kernelINS_13Kernel_traitsIf6__halfS2_S2_fjLj6144ELj1ELj1ELj8ELj16ENS_18Kernel_traits_baseILj6144EfS2_S2_S2_fjLj256EEEEELb0ELb0ELb1ELb1EEEvNS_9FwdParamsE --------------------------
	.section	.text._ZN10layer_norm13ln_fwd_kernelINS_13Kernel_traitsIf6__halfS2_S2_fjLj6144ELj1ELj1ELj8ELj16ENS_18Kernel_traits_baseILj6144EfS2_S2_S2_fjLj256EEEEELb0ELb0ELb1ELb1EEEvNS_9FwdParamsE,"ax",@progbits
	.align	128
        .global         _ZN10layer_norm13ln_fwd_kernelINS_13Kernel_traitsIf6__halfS2_S2_fjLj6144ELj1ELj1ELj8ELj16ENS_18Kernel_traits_baseILj6144EfS2_S2_S2_fjLj256EEEEELb0ELb0ELb1ELb1EEEvNS_9FwdParamsE
        .type           _ZN10layer_norm13ln_fwd_kernelINS_13Kernel_traitsIf6__halfS2_S2_fjLj6144ELj1ELj1ELj8ELj16ENS_18Kernel_traits_baseILj6144EfS2_S2_S2_fjLj256EEEEELb0ELb0ELb1ELb1EEEvNS_9FwdParamsE,@function
        .size           _ZN10layer_norm13ln_fwd_kernelINS_13Kernel_traitsIf6__halfS2_S2_fjLj6144ELj1ELj1ELj8ELj16ENS_18Kernel_traits_baseILj6144EfS2_S2_S2_fjLj256EEEEELb0ELb0ELb1ELb1EEEvNS_9FwdParamsE,(.L_x_23291 - _ZN10layer_norm13ln_fwd_kernelINS_13Kernel_traitsIf6__halfS2_S2_fjLj6144ELj1ELj1ELj8ELj16ENS_18Kernel_traits_baseILj6144EfS2_S2_S2_fjLj256EEEEELb0ELb0ELb1ELb1EEEvNS_9FwdParamsE)
        .other          _ZN10layer_norm13ln_fwd_kernelINS_13Kernel_traitsIf6__halfS2_S2_fjLj6144ELj1ELj1ELj8ELj16ENS_18Kernel_traits_baseILj6144EfS2_S2_S2_fjLj256EEEEELb0ELb0ELb1ELb1EEEvNS_9FwdParamsE,@"STO_CUDA_ENTRY STV_DEFAULT"
_ZN10layer_norm13ln_fwd_kernelINS_13Kernel_traitsIf6__halfS2_S2_fjLj6144ELj1ELj1ELj8ELj16ENS_18Kernel_traits_baseILj6144EfS2_S2_S2_fjLj256EEEEELb0ELb0ELb1ELb1EEEvNS_9FwdParamsE:
.text._ZN10layer_norm13ln_fwd_kernelINS_13Kernel_traitsIf6__halfS2_S2_fjLj6144ELj1ELj1ELj8ELj16ENS_18Kernel_traits_baseILj6144EfS2_S2_S2_fjLj256EEEEELb0ELb0ELb1ELb1EEEvNS_9FwdParamsE:
        /* <DEDUP_REMOVED lines=50> */
.L_x_11997:
        /* <DEDUP_REMOVED lines=35> */
.L_x_11923:
[----:B-----5:R-:W-:Y:S02]  /*0550*/  HADD2.F32 R69, -RZ, R4.H0_H0 ;  /* 0x20000004ff457230 */ /* 0x020fe40000004100 */
[----:B------:R-:W-:-:S03]  /*0560*/  @P0 HADD2.F32 R2, -RZ, R8.H0_H0 ;  /* 0x20000008ff020230 */ /* 0x000fc60000004100 */
[----:B------:R-:W-:-:S04]  /*0570*/  FMUL.FTZ R69, R69, UR8 ;  /* 0x0000000845457c20 */ /* 0x000fc80008410000 */
[----:B------:R-:W-:-:S07]  /*0580*/  @P0 FADD.FTZ R69, R69, R2 ;  /* 0x0000000245450221 */ /* 0x000fce0000010000 */
.L_x_11924:
[----:B------:R-:W-:Y:S05]  /*0590*/  BSYNC B0 ;  /* 0x0000000000007941 */ /* 0x000fea0003800000 */
.L_x_11922:
[----:B------:R-:W-:Y:S04]  /*05a0*/  BSSY B0, `(.L_x_11925) ;  /* 0x000000a000007945 */ /* 0x000fe80003800000 */
[----:B------:R-:W-:Y:S05]  /*05b0*/  @P3 BRA `(.L_x_11926) ;  /* 0x0000000000103947 */ /* 0x000fea0003800000 */
[----:B------:R-:W-:Y:S01]  /*05c0*/  HFMA2.MMA R71, -RZ, RZ, 0, 0 ;  /* 0x00000000ff477435 */ /* 0x000fe200000001ff */
[----:B------:R-:W-:Y:S10]  /*05d0*/  @!P0 BRA `(.L_x_11927) ;  /* 0x0000000000188947 */ /* 0x000ff40003800000 */
[----:B-----5:R-:W-:Y:S01]  /*05e0*/  HADD2.F32 R71, -RZ, R8.H1_H1 ;  /* 0x30000008ff477230 */ /* 0x020fe20000004100 */
[----:B------:R-:W-:Y:S06]  /*05f0*/  BRA `(.L_x_11927) ;  /* 0x0000000000107947 */ /* 0x000fec0003800000 */
.L_x_11926:
[----:B-----5:R-:W-:Y:S02]  /*0600*/  HADD2.F32 R71, -RZ, R4.H1_H1 ;  /* 0x30000004ff477230 */ /* 0x020fe40000004100 */
[----:B------:R-:W-:-:S03]  /*0610*/  @P0 HADD2.F32 R2, -RZ, R8.H1_H1 ;  /* 0x30000008ff020230 */ /* 0x000fc60000004100 */
[----:B------:R-:W-:-:S04]  /*0620*/  FMUL.FTZ R71, R71, UR8 ;  /* 0x0000000847477c20 */ /* 0x000fc80008410000 */
[----:B------:R-:W-:-:S07]  /*0630*/  @P0 FADD.FTZ R71, R71, R2 ;  /* 0x0000000247470221 */ /* 0x000fce0000010000 */
.L_x_11927:
[----:B------:R-:W-:Y:S05]  /*0640*/  BSYNC B0 ;  /* 0x0000000000007941 */ /* 0x000fea0003800000 */
.L_x_11925:
[----:B------:R-:W-:Y:S04]  /*0650*/  BSSY B0, `(.L_x_11928) ;  /* 0x000000a000007945 */ /* 0x000fe80003800000 */
[----:B------:R-:W-:Y:S05]  /*0660*/  @P3 BRA `(.L_x_11929) ;  /* 0x0000000000103947 */ /* 0x000fea0003800000 */
[----:B------:R-:W-:Y:S01]  /*0670*/  MOV R73, RZ ;  /* 0x000000ff00497202 */ /* 0x000fe20000000f00 */
[----:B------:R-:W-:Y:S06]  /*0680*/  @!P0 BRA `(.L_x_11930) ;  /* 0x0000000000188947 */ /* 0x000fec0003800000 */
[----:B-----5:R-:W-:Y:S01]  /*0690*/  HADD2.F32 R73, -RZ, R9.H0_H0 ;  /* 0x20000009ff497230 */ /* 0x020fe20000004100 */
[----:B------:R-:W-:Y:S06]  /*06a0*/  BRA `(.L_x_11930) ;  /* 0x0000000000107947 */ /* 0x000fec0003800000 */
.L_x_11929:
[----:B-----5:R-:W-:Y:S02]  /*06b0*/  HADD2.F32 R73, -RZ, R5.H0_H0 ;  /* 0x20000005ff497230 */ /* 0x020fe40000004100 */
[----:B------:R-:W-:-:S03]  /*06c0*/  @P0 HADD2.F32 R2, -RZ, R9.H0_H0 ;  /* 0x20000009ff020230 */ /* 0x000fc60000004100 */
[----:B------:R-:W-:-:S04]  /*06d0*/  FMUL.FTZ R73, R73, UR8 ;  /* 0x0000000849497c20 */ /* 0x000fc80008410000 */
[----:B------:R-:W-:-:S07]  /*06e0*/  @P0 FADD.FTZ R73, R73, R2 ;  /* 0x0000000249490221 */ /* 0x000fce0000010000 */
.L_x_11930:
[----:B------:R-:W-:Y:S05]  /*06f0*/  BSYNC B0 ;  /* 0x0000000000007941 */ /* 0x000fea0003800000 */
.L_x_11928:
[----:B------:R-:W-:Y:S04]  /*0700*/  BSSY B0, `(.L_x_11931) ;  /* 0x000000a000007945 */ /* 0x000fe80003800000 */
[----:B------:R-:W-:Y:S05]  /*0710*/  @P3 BRA `(.L_x_11932) ;  /* 0x0000000000103947 */ /* 0x000fea0003800000 */
[----:B------:R-:W-:Y:S01]  /*0720*/  HFMA2.MMA R75, -RZ, RZ, 0, 0 ;  /* 0x00000000ff4b7435 */ /* 0x000fe200000001ff */
[----:B------:R-:W-:Y:S10]  /*0730*/  @!P0 BRA `(.L_x_11933) ;  /* 0x0000000000188947 */ /* 0x000ff40003800000 */
[----:B-----5:R-:W-:Y:S01]  /*0740*/  HADD2.F32 R75, -RZ, R9.H1_H1 ;  /* 0x30000009ff4b7230 */ /* 0x020fe20000004100 */
[----:B------:R-:W-:Y:S06]  /*0750*/  BRA `(.L_x_11933) ;  /* 0x0000000000107947 */ /* 0x000fec0003800000 */
.L_x_11932:
[----:B-----5:R-:W-:Y:S02]  /*0760*/  HADD2.F32 R75, -RZ, R5.H1_H1 ;  /* 0x30000005ff4b7230 */ /* 0x020fe40000004100 */
[----:B------:R-:W-:-:S03]  /*0770*/  @P0 HADD2.F32 R2, -RZ, R9.H1_H1 ;  /* 0x30000009ff020230 */ /* 0x000fc60000004100 */
[----:B------:R-:W-:-:S04]  /*0780*/  FMUL.FTZ R75, R75, UR8 ;  /* 0x000000084b4b7c20 */ /* 0x000fc80008410000 */
[----:B------:R-:W-:-:S07]  /*0790*/  @P0 FADD.FTZ R75, R75, R2 ;  /* 0x000000024b4b0221 */ /* 0x000fce0000010000 */
.L_x_11933:
[----:B------:R-:W-:Y:S05]  /*07a0*/  BSYNC B0 ;  /* 0x0000000000007941 */ /* 0x000fea0003800000 */
.L_x_11931:
[----:B------:R-:W-:Y:S04]  /*07b0*/  BSSY B0, `(.L_x_11934) ;  /* 0x000000a000007945 */ /* 0x000fe80003800000 */
[----:B------:R-:W-:Y:S05]  /*07c0*/  @P3 BRA `(.L_x_11935) ;  /* 0x0000000000103947 */ /* 0x000fea0003800000 */
[----:B------:R-:W-:Y:S01]  /*07d0*/  MOV R77, RZ ;  /* 0x000000ff004d7202 */ /* 0x000fe20000000f00 */
[----:B------:R-:W-:Y:S06]  /*07e0*/  @!P0 BRA `(.L_x_11936) ;  /* 0x0000000000188947 */ /* 0x000fec0003800000 */
[----:B-----5:R-:W-:Y:S01]  /*07f0*/  HADD2.F32 R77, -RZ, R10.H0_H0 ;  /* 0x2000000aff4d7230 */ /* 0x020fe20000004100 */
[----:B------:R-:W-:Y:S06]  /*0800*/  BRA `(.L_x_11936) ;  /* 0x0000000000107947 */ /* 0x000fec0003800000 */
.L_x_11935:
[----:B-----5:R-:W-:Y:S02]  /*0810*/  HADD2.F32 R77, -RZ, R6.H0_H0 ;  /* 0x20000006ff4d7230 */ /* 0x020fe40000004100 */
[----:B------:R-:W-:-:S03]  /*0820*/  @P0 HADD2.F32 R2, -RZ, R10.H0_H0 ;  /* 0x2000000aff020230 */ /* 0x000fc60000004100 */
[----:B------:R-:W-:-:S04]  /*0830*/  FMUL.FTZ R77, R77, UR8 ;  /* 0x000000084d4d7c20 */ /* 0x000fc80008410000 */
[----:B------:R-:W-:-:S07]  /*0840*/  @P0 FADD.FTZ R77, R77, R2 ;  /* 0x000000024d4d0221 */ /* 0x000fce0000010000 */
.L_x_11936:
[----:B------:R-:W-:Y:S05]  /*0850*/  BSYNC B0 ;  /* 0x0000000000007941 */ /* 0x000fea0003800000 */
.L_x_11934:
[----:B------:R-:W-:Y:S04]  /*0860*/  BSSY B0, `(.L_x_11937) ;  /* 0x000000a000007945 */ /* 0x000fe80003800000 */
[----:B------:R-:W-:Y:S05]  /*0870*/  @P3 BRA `(.L_x_11938) ;  /* 0x0000000000103947 */ /* 0x000fea0003800000 */
[----:B------:R-:W-:Y:S01]  /*0880*/  HFMA2.MMA R79, -RZ, RZ, 0, 0 ;  /* 0x00000000ff4f7435 */ /* 0x000fe200000001ff */
[----:B------:R-:W-:Y:S10]  /*0890*/  @!P0 BRA `(.L_x_11939) ;  /* 0x0000000000188947 */ /* 0x000ff40003800000 */
[----:B-----5:R-:W-:Y:S01]  /*08a0*/  HADD2.F32 R79, -RZ, R10.H1_H1 ;  /* 0x3000000aff4f7230 */ /* 0x020fe20000004100 */
[----:B------:R-:W-:Y:S06]  /*08b0*/  BRA `(.L_x_11939) ;  /* 0x0000000000107947 */ /* 0x000fec0003800000 */
.L_x_11938:
[----:B-----5:R-:W-:Y:S02]  /*08c0*/  HADD2.F32 R79, -RZ, R6.H1_H1 ;  /* 0x30000006ff4f7230 */ /* 0x020fe40000004100 */
[----:B------:R-:W-:-:S03]  /*08d0*/  @P0 HADD2.F32 R2, -RZ, R10.H1_H1 ;  /* 0x3000000aff020230 */ /* 0x000fc60000004100 */
[----:B------:R-:W-:-:S04]  /*08e0*/  FMUL.FTZ R79, R79, UR8 ;  /* 0x000000084f4f7c20 */ /* 0x000fc80008410000 */
[----:B------:R-:W-:-:S07]  /*08f0*/  @P0 FADD.FTZ R79, R79, R2 ;  /* 0x000000024f4f0221 */ /* 0x000fce0000010000 */
.L_x_11939:
[----:B------:R-:W-:Y:S05]  /*0900*/  BSYNC B0 ;  /* 0x0000000000007941 */ /* 0x000fea0003800000 */
.L_x_11937:
[----:B------:R-:W-:Y:S04]  /*0910*/  BSSY B0, `(.L_x_11940) ;  /* 0x000000a000007945 */ /* 0x000fe80003800000 */
[----:B------:R-:W-:Y:S05]  /*0920*/  @P3 BRA `(.L_x_11941) ;  /* 0x0000000000103947 */ /* 0x000fea0003800000 */
[----:B------:R-:W-:Y:S01]  /*0930*/  MOV R81, RZ ;  /* 0x000000ff00517202 */ /* 0x000fe20000000f00 */
[----:B------:R-:W-:Y:S06]  /*0940*/  @!P0 BRA `(.L_x_11942) ;  /* 0x0000000000188947 */ /* 0x000fec0003800000 */
[----:B-----5:R-:W-:Y:S01]  /*0950*/  HADD2.F32 R81, -RZ, R11.H0_H0 ;  /* 0x2000000bff517230 */ /* 0x020fe20000004100 */
[----:B------:R-:W-:Y:S06]  /*0960*/  BRA `(.L_x_11942) ;  /* 0x0000000000107947 */ /* 0x000fec0003800000 */
.L_x_11941:
[----:B-----5:R-:W-:Y:S02]  /*0970*/  HADD2.F32 R81, -RZ, R7.H0_H0 ;  /* 0x20000007ff517230 */ /* 0x020fe40000004100 */
[----:B------:R-:W-:-:S03]  /*0980*/  @P0 HADD2.F32 R2, -RZ, R11.H0_H0 ;  /* 0x2000000bff020230 */ /* 0x000fc60000004100 */
[----:B------:R-:W-:-:S04]  /*0990*/  FMUL.FTZ R81, R81, UR8 ;  /* 0x0000000851517c20 */ /* 0x000fc80008410000 */
[----:B------:R-:W-:-:S07]  /*09a0*/  @P0 FADD.FTZ R81, R81, R2 ;  /* 0x0000000251510221 */ /* 0x000fce0000010000 */
.L_x_11942:
[----:B------:R-:W-:Y:S05]  /*09b0*/  BSYNC B0 ;  /* 0x0000000000007941 */ /* 0x000fea0003800000 */
.L_x_11940:
[----:B------:R-:W-:Y:S04]  /*09c0*/  BSSY B0, `(.L_x_11943) ;  /* 0x000000a000007945 */ /* 0x000fe80003800000 */
[----:B------:R-:W-:Y:S05]  /*09d0*/  @P3 BRA `(.L_x_11944) ;  /* 0x0000000000103947 */ /* 0x000fea0003800000 */
[----:B------:R-:W-:Y:S01]  /*09e0*/  HFMA2.MMA R83, -RZ, RZ, 0, 0 ;  /* 0x00000000ff537435 */ /* 0x000fe200000001ff */
[----:B------:R-:W-:Y:S10]  /*09f0*/  @!P0 BRA `(.L_x_11945) ;  /* 0x0000000000188947 */ /* 0x000ff40003800000 */
[----:B-----5:R-:W-:Y:S01]  /*0a00*/  HADD2.F32 R83, -RZ, R11.H1_H1 ;  /* 0x3000000bff537230 */ /* 0x020fe20000004100 */
[----:B------:R-:W-:Y:S06]  /*0a10*/  BRA `(.L_x_11945) ;  /* 0x0000000000107947 */ /* 0x000fec0003800000 */
.L_x_11944:
[----:B-----5:R-:W-:Y:S02]  /*0a20*/  HADD2.F32 R83, -RZ, R7.H1_H1 ;  /* 0x30000007ff537230 */ /* 0x020fe40000004100 */
[----:B------:R-:W-:-:S03]  /*0a30*/  @P0 HADD2.F32 R2, -RZ, R11.H1_H1 ;  /* 0x3000000bff020230 */ /* 0x000fc60000004100 */
[----:B------:R-:W-:-:S04]  /*0a40*/  FMUL.FTZ R83, R83, UR8 ;  /* 0x0000000853537c20 */ /* 0x000fc80008410000 */
[----:B------:R-:W-:-:S07]  /*0a50*/  @P0 FADD.FTZ R83, R83, R2 ;  /* 0x0000000253530221 */ /* 0x000fce0000010000 */
.L_x_11945:
[----:B------:R-:W-:Y:S05]  /*0a60*/  BSYNC B0 ;  /* 0x0000000000007941 */ /* 0x000fea0003800000 */
.L_x_11943:
        /* <DEDUP_REMOVED lines=19> */
[----:B-----5:R-:W-:Y:S01]  /*0ba0*/  HADD2.F32 R85, -RZ, R8.H0_H0 ;  /* 0x20000008ff557230 */ /* 0x020fe20000004100 */
[----:B------:R-:W-:Y:S06]  /*0bb0*/  BRA `(.L_x_11948) ;  /* 0x0000000000107947 */ /* 0x000fec0003800000 */
.L_x_11947:
[----:B0----5:R-:W-:Y:S02]  /*0bc0*/  HADD2.F32 R85, -RZ, R4.H0_H0 ;  /* 0x20000004ff557230 */ /* 0x021fe40000004100 */
[----:B------:R-:W-:-:S03]  /*0bd0*/  @P0 HADD2.F32 R60, -RZ, R8.H0_H0 ;  /* 0x20000008ff3c0230 */ /* 0x000fc60000004100 */
[----:B------:R-:W-:-:S04]  /*0be0*/  FMUL.FTZ R85, R85, UR8 ;  /* 0x0000000855557c20 */ /* 0x000fc80008410000 */
[----:B------:R-:W-:-:S07]  /*0bf0*/  @P0 FADD.FTZ R85, R60, R85 ;  /* 0x000000553c550221 */ /* 0x000fce0000010000 */
.L_x_11948:
[----:B------:R-:W-:Y:S05]  /*0c00*/  BSYNC B0 ;  /* 0x0000000000007941 */ /* 0x000fea0003800000 */
.L_x_11946:
[----:B------:R-:W-:Y:S04]  /*0c10*/  BSSY B0, `(.L_x_11949) ;  /* 0x000000a000007945 */ /* 0x000fe80003800000 */
[----:B------:R-:W-:Y:S05]  /*0c20*/  @P3 BRA `(.L_x_11950) ;  /* 0x0000000000103947 */ /* 0x000fea0003800000 */
[----:B------:R-:W-:Y:S01]  /*0c30*/  HFMA2.MMA R87, -RZ, RZ, 0, 0 ;  /* 0x00000000ff577435 */ /* 0x000fe200000001ff */
[----:B------:R-:W-:Y:S10]  /*0c40*/  @!P0 BRA `(.L_x_11951) ;  /* 0x0000000000188947 */ /* 0x000ff40003800000 */
[----:B-----5:R-:W-:Y:S01]  /*0c50*/  HADD2.F32 R87, -RZ, R8.H1_H1 ;  /* 0x30000008ff577230 */ /* 0x020fe20000004100 */
[----:B------:R-:W-:Y:S06]  /*0c60*/  BRA `(.L_x_11951) ;  /* 0x0000000000107947 */ /* 0x000fec0003800000 */
.L_x_11950:
[----:B-----5:R-:W-:Y:S02]  /*0c70*/  HADD2.F32 R87, -RZ, R4.H1_H1 ;  /* 0x30000004ff577230 */ /* 0x020fe40000004100 */
[----:B------:R-:W-:-:S03]  /*0c80*/  @P0 HADD2.F32 R60, -RZ, R8.H1_H1 ;  /* 0x30000008ff3c0230 */ /* 0x000fc60000004100 */
[----:B------:R-:W-:-:S04]  /*0c90*/  FMUL.FTZ R87, R87, UR8 ;  /* 0x0000000857577c20 */ /* 0x000fc80008410000 */
[----:B------:R-:W-:-:S07]  /*0ca0*/  @P0 FADD.FTZ R87, R60, R87 ;  /* 0x000000573c570221 */ /* 0x000fce0000010000 */
.L_x_11951:
[----:B------:R-:W-:Y:S05]  /*0cb0*/  BSYNC B0 ;  /* 0x0000000000007941 */ /* 0x000fea0003800000 */
.L_x_11949:
[----:B------:R-:W-:Y:S04]  /*0cc0*/  BSSY B0, `(.L_x_11952) ;  /* 0x000000a000007945 */ /* 0x000fe80003800000 */
[----:B------:R-:W-:Y:S05]  /*0cd0*/  @P3 BRA `(.L_x_11953) ;  /* 0x0000000000103947 */ /* 0x000fea0003800000 */
[----:B------:R-:W-:Y:S01]  /*0ce0*/  MOV R89, RZ ;  /* 0x000000ff00597202 */ /* 0x000fe20000000f00 */
[----:B------:R-:W-:Y:S06]  /*0cf0*/  @!P0 BRA `(.L_x_11954) ;  /* 0x0000000000188947 */ /* 0x000fec0003800000 */
[----:B-----5:R-:W-:Y:S01]  /*0d00*/  HADD2.F32 R89, -RZ, R9.H0_H0 ;  /* 0x20000009ff597230 */ /* 0x020fe20000004100 */
[----:B------:R-:W-:Y:S06]  /*0d10*/  BRA `(.L_x_11954) ;  /* 0x0000000000107947 */ /* 0x000fec0003800000 */
.L_x_11953:
[----:B-----5:R-:W-:Y:S02]  /*0d20*/  HADD2.F32 R89, -RZ, R5.H0_H0 ;  /* 0x20000005ff597230 */ /* 0x020fe40000004100 */
[----:B------:R-:W-:-:S03]  /*0d30*/  @P0 HADD2.F32 R60, -RZ, R9.H0_H0 ;  /* 0x20000009ff3c0230 */ /* 0x000fc60000004100 */
[----:B------:R-:W-:-:S04]  /*0d40*/  FMUL.FTZ R89, R89, UR8 ;  /* 0x0000000859597c20 */ /* 0x000fc80008410000 */
[----:B------:R-:W-:-:S07]  /*0d50*/  @P0 FADD.FTZ R89, R60, R89 ;  /* 0x000000593c590221 */ /* 0x000fce0000010000 */
.L_x_11954:
[----:B------:R-:W-:Y:S05]  /*0d60*/  BSYNC B0 ;  /* 0x0000000000007941 */ /* 0x000fea0003800000 */
.L_x_11952:
[----:B------:R-:W-:Y:S04]  /*0d70*/  BSSY B0, `(.L_x_11955) ;  /* 0x000000a000007945 */ /* 0x000fe80003800000 */
[----:B------:R-:W-:Y:S05]  /*0d80*/  @P3 BRA `(.L_x_11956) ;  /* 0x0000000000103947 */ /* 0x000fea0003800000 */
[----:B------:R-:W-:Y:S01]  /*0d90*/  HFMA2.MMA R91, -RZ, RZ, 0, 0 ;  /* 0x00000000ff5b7435 */ /* 0x000fe200000001ff */
[----:B------:R-:W-:Y:S10]  /*0da0*/  @!P0 BRA `(.L_x_11957) ;  /* 0x0000000000188947 */ /* 0x000ff40003800000 */
[----:B-----5:R-:W-:Y:S01]  /*0db0*/  HADD2.F32 R91, -RZ, R9.H1_H1 ;  /* 0x30000009ff5b7230 */ /* 0x020fe20000004100 */
[----:B------:R-:W-:Y:S06]  /*0dc0*/  BRA `(.L_x_11957) ;  /* 0x0000000000107947 */ /* 0x000fec0003800000 */
.L_x_11956:
[----:B-----5:R-:W-:Y:S02]  /*0dd0*/  HADD2.F32 R91, -RZ, R5.H1_H1 ;  /* 0x30000005ff5b7230 */ /* 0x020fe40000004100 */
[----:B------:R-:W-:-:S03]  /*0de0*/  @P0 HADD2.F32 R60, -RZ, R9.H1_H1 ;  /* 0x30000009ff3c0230 */ /* 0x000fc60000004100 */
[----:B------:R-:W-:-:S04]  /*0df0*/  FMUL.FTZ R91, R91, UR8 ;  /* 0x000000085b5b7c20 */ /* 0x000fc80008410000 */
[----:B------:R-:W-:-:S07]  /*0e00*/  @P0 FADD.FTZ R91, R60, R91 ;  /* 0x0000005b3c5b0221 */ /* 0x000fce0000010000 */
.L_x_11957:
[----:B------:R-:W-:Y:S05]  /*0e10*/  BSYNC B0 ;  /* 0x0000000000007941 */ /* 0x000fea0003800000 */
.L_x_11955:
[----:B------:R-:W-:Y:S04]  /*0e20*/  BSSY B0, `(.L_x_11958) ;  /* 0x000000a000007945 */ /* 0x000fe80003800000 */
[----:B------:R-:W-:Y:S05]  /*0e30*/  @P3 BRA `(.L_x_11959) ;  /* 0x0000000000103947 */ /* 0x000fea0003800000 */
[----:B------:R-:W-:Y:S01]  /*0e40*/  MOV R93, RZ ;  /* 0x000000ff005d7202 */ /* 0x000fe20000000f00 */
[----:B------:R-:W-:Y:S06]  /*0e50*/  @!P0 BRA `(.L_x_11960) ;  /* 0x0000000000188947 */ /* 0x000fec0003800000 */
[----:B-----5:R-:W-:Y:S01]  /*0e60*/  HADD2.F32 R93, -RZ, R10.H0_H0 ;  /* 0x2000000aff5d7230 */ /* 0x020fe20000004100 */
[----:B------:R-:W-:Y:S06]  /*0e70*/  BRA `(.L_x_11960) ;  /* 0x0000000000107947 */ /* 0x000fec0003800000 */
.L_x_11959:
[----:B-----5:R-:W-:Y:S02]  /*0e80*/  HADD2.F32 R93, -RZ, R6.H0_H0 ;  /* 0x20000006ff5d7230 */ /* 0x020fe40000004100 */
[----:B------:R-:W-:-:S03]  /*0e90*/  @P0 HADD2.F32 R60, -RZ, R10.H0_H0 ;  /* 0x2000000aff3c0230 */ /* 0x000fc60000004100 */
[----:B------:R-:W-:-:S04]  /*0ea0*/  FMUL.FTZ R93, R93, UR8 ;  /* 0x000000085d5d7c20 */ /* 0x000fc80008410000 */
[----:B------:R-:W-:-:S07]  /*0eb0*/  @P0 FADD.FTZ R93, R60, R93 ;  /* 0x0000005d3c5d0221 */ /* 0x000fce0000010000 */
.L_x_11960:
[----:B------:R-:W-:Y:S05]  /*0ec0*/  BSYNC B0 ;  /* 0x0000000000007941 */ /* 0x000fea0003800000 */
.L_x_11958:
[----:B------:R-:W-:Y:S04]  /*0ed0*/  BSSY B0, `(.L_x_11961) ;  /* 0x000000a000007945 */ /* 0x000fe80003800000 */
[----:B------:R-:W-:Y:S05]  /*0ee0*/  @P3 BRA `(.L_x_11962) ;  /* 0x0000000000103947 */ /* 0x000fea0003800000 */
[----:B------:R-:W-:Y:S01]  /*0ef0*/  HFMA2.MMA R95, -RZ, RZ, 0, 0 ;  /* 0x00000000ff5f7435 */ /* 0x000fe200000001ff */
[----:B------:R-:W-:Y:S10]  /*0f00*/  @!P0 BRA `(.L_x_11963) ;  /* 0x0000000000188947 */ /* 0x000ff40003800000 */
[----:B-----5:R-:W-:Y:S01]  /*0f10*/  HADD2.F32 R95, -RZ, R10.H1_H1 ;  /* 0x3000000aff5f7230 */ /* 0x020fe20000004100 */
[----:B------:R-:W-:Y:S06]  /*0f20*/  BRA `(.L_x_11963) ;  /* 0x0000000000107947 */ /* 0x000fec0003800000 */
.L_x_11962:
[----:B-----5:R-:W-:Y:S02]  /*0f30*/  HADD2.F32 R95, -RZ, R6.H1_H1 ;  /* 0x30000006ff5f7230 */ /* 0x020fe40000004100 */
[----:B------:R-:W-:-:S03]  /*0f40*/  @P0 HADD2.F32 R60, -RZ, R10.H1_H1 ;  /* 0x3000000aff3c0230 */ /* 0x000fc60000004100 */
[----:B------:R-:W-:-:S04]  /*0f50*/  FMUL.FTZ R95, R95, UR8 ;  /* 0x000000085f5f7c20 */ /* 0x000fc80008410000 */
[----:B------:R-:W-:-:S07]  /*0f60*/  @P0 FADD.FTZ R95, R60, R95 ;  /* 0x0000005f3c5f0221 */ /* 0x000fce0000010000 */
.L_x_11963:
[----:B------:R-:W-:Y:S05]  /*0f70*/  BSYNC B0 ;  /* 0x0000000000007941 */ /* 0x000fea0003800000 */
.L_x_11961:
[----:B------:R-:W-:Y:S04]  /*0f80*/  BSSY B0, `(.L_x_11964) ;  /* 0x000000a000007945 */ /* 0x000fe80003800000 */
[----:B------:R-:W-:Y:S05]  /*0f90*/  @P3 BRA `(.L_x_11965) ;  /* 0x0000000000103947 */ /* 0x000fea0003800000 */
[----:B------:R-:W-:Y:S01]  /*0fa0*/  MOV R97, RZ ;  /* 0x000000ff00617202 */ /* 0x000fe20000000f00 */
[----:B------:R-:W-:Y:S06]  /*0fb0*/  @!P0 BRA `(.L_x_11966) ;  /* 0x0000000000188947 */ /* 0x000fec0003800000 */
[----:B-----5:R-:W-:Y:S01]  /*0fc0*/  HADD2.F32 R97, -RZ, R11.H0_H0 ;  /* 0x2000000bff617230 */ /* 0x020fe20000004100 */
[----:B------:R-:W-:Y:S06]  /*0fd0*/  BRA `(.L_x_11966) ;  /* 0x0000000000107947 */ /* 0x000fec0003800000 */
.L_x_11965:
[----:B-----5:R-:W-:Y:S02]  /*0fe0*/  HADD2.F32 R97, -RZ, R7.H0_H0 ;  /* 0x20000007ff617230 */ /* 0x020fe40000004100 */
[----:B------:R-:W-:-:S03]  /*0ff0*/  @P0 HADD2.F32 R60, -RZ, R11.H0_H0 ;  /* 0x2000000bff3c0230 */ /* 0x000fc60000004100 */
[----:B------:R-:W-:-:S04]  /*1000*/  FMUL.FTZ R97, R97, UR8 ;  /* 0x0000000861617c20 */ /* 0x000fc80008410000 */
[----:B------:R-:W-:-:S07]  /*1010*/  @P0 FADD.FTZ R97, R60, R97 ;  /* 0x000000613c610221 */ /* 0x000fce0000010000 */
.L_x_11966:
[----:B------:R-:W-:Y:S05]  /*1020*/  BSYNC B0 ;  /* 0x0000000000007941 */ /* 0x000fea0003800000 */
.L_x_11964:
[----:B------:R-:W-:Y:S04]  /*1030*/  BSSY B0, `(.L_x_11967) ;  /* 0x000000a000007945 */ /* 0x000fe80003800000 */
[----:B------:R-:W-:Y:S05]  /*1040*/  @P3 BRA `(.L_x_11968) ;  /* 0x0000000000103947 */ /* 0x000fea0003800000 */
[----:B------:R-:W-:Y:S01]  /*1050*/  HFMA2.MMA R99, -RZ, RZ, 0, 0 ;  /* 0x00000000ff637435 */ /* 0x000fe200000001ff */
[----:B------:R-:W-:Y:S10]  /*1060*/  @!P0 BRA `(.L_x_11969) ;  /* 0x0000000000188947 */ /* 0x000ff40003800000 */
[----:B-----5:R-:W-:Y:S01]  /*1070*/  HADD2.F32 R99, -RZ, R11.H1_H1 ;  /* 0x3000000bff637230 */ /* 0x020fe20000004100 */
[----:B------:R-:W-:Y:S06]  /*1080*/  BRA `(.L_x_11969) ;  /* 0x0000000000107947 */ /* 0x000fec0003800000 */
.L_x_11968:
[----:B-----5:R-:W-:Y:S02]  /*1090*/  HADD2.F32 R99, -RZ, R7.H1_H1 ;  /* 0x30000007ff637230 */ /* 0x020fe40000004100 */
[----:B------:R-:W-:-:S03]  /*10a0*/  @P0 HADD2.F32 R60, -RZ, R11.H1_H1 ;  /* 0x3000000bff3c0230 */ /* 0x000fc60000004100 */
[----:B------:R-:W-:-:S04]  /*10b0*/  FMUL.FTZ R99, R99, UR8 ;  /* 0x0000000863637c20 */ /* 0x000fc80008410000 */
[----:B------:R-:W-:-:S07]  /*10c0*/  @P0 FADD.FTZ R99, R60, R99 ;  /* 0x000000633c630221 */ /* 0x000fce0000010000 */
.L_x_11969:
[----:B------:R-:W-:Y:S05]  /*10d0*/  BSYNC B0 ;  /* 0x0000000000007941 */ /* 0x000fea0003800000 */
.L_x_11967:
[----:B------:R-:W0:Y:S01]  /*10e0*/  @P2 LDC.64 R104, c[0x0][0x220] ;  /* 0x00008800ff682b82 */ /* 0x000e220000000a00 */
[----:B------:R-:W-:Y:S01]  /*10f0*/  @P2 IADD3 R109, R72, 0x200, RZ ;  /* 0x00000200486d2810 */ /* 0x000fe20007ffe0ff */
[----:B------:R-:W-:Y:S01]  /*1100*/  IMAD.WIDE.U32 R102, R103, 0x10, R2 ;  /* 0x0000001067667825 */ /* 0x000fe200078e0002 */
[----:B------:R-:W-:Y:S02]  /*1110*/  F2FP.F16.F32.PACK_AB R63, R99, R97 ;  /* 0x00000061633f723e */ /* 0x000fe400000000ff */
[----:B------:R-:W-:Y:S02]  /*1120*/  F2FP.F16.F32.PACK_AB R62, R95, R93 ;  /* 0x0000005d5f3e723e */ /* 0x000fe400000000ff */
[----:B------:R-:W-:Y:S01]  /*1130*/  F2FP.F16.F32.PACK_AB R61, R91, R89 ;  /* 0x000000595b3d723e */ /* 0x000fe200000000ff */
[----:B------:R-:W1:Y:S01]  /*1140*/  @P0 LDC.64 R106, c[0x0][0x230] ;  /* 0x00008c00ff6a0b82 */ /* 0x000e620000000a00 */
[----:B------:R-:W-:Y:S02]  /*1150*/  IADD3 R117, R101, 0x200, RZ ;  /* 0x0000020065757810 */ /* 0x000fe40007ffe0ff */
        /* <DEDUP_REMOVED lines=12> */
.L_x_11971:
[----:B--2--5:R-:W-:Y:S02]  /*1220*/  HADD2.F32 R101, -RZ, R4.H0_H0 ;  /* 0x20000004ff657230 */ /* 0x024fe40000004100 */
[----:B------:R-:W-:-:S03]  /*1230*/  @P0 HADD2.F32 R60, -RZ, R8.H0_H0 ;  /* 0x20000008ff3c0230 */ /* 0x000fc60000004100 */
[----:B------:R-:W-:-:S04]  /*1240*/  FMUL.FTZ R101, R101, UR8 ;  /* 0x0000000865657c20 */ /* 0x000fc80008410000 */
[----:B------:R-:W-:-:S07]  /*1250*/  @P0 FADD.FTZ R101, R60, R101 ;  /* 0x000000653c650221 */ /* 0x000fce0000010000 */
.L_x_11972:
[----:B------:R-:W-:Y:S05]  /*1260*/  BSYNC B0 ;  /* 0x0000000000007941 */ /* 0x000fea0003800000 */
.L_x_11970:
[----:B------:R-:W-:Y:S04]  /*1270*/  BSSY B0, `(.L_x_11973) ;  /* 0x000000a000007945 */ /* 0x000fe80003800000 */
[----:B------:R-:W-:Y:S05]  /*1280*/  @P3 BRA `(.L_x_11974) ;  /* 0x0000000000103947 */ /* 0x000fea0003800000 */
[----:B------:R-:W-:Y:S01]  /*1290*/  HFMA2.MMA R103, -RZ, RZ, 0, 0 ;  /* 0x00000000ff677435 */ /* 0x000fe200000001ff */
[----:B------:R-:W-:Y:S10]  /*12a0*/  @!P0 BRA `(.L_x_11975) ;  /* 0x0000000000188947 */ /* 0x000ff40003800000 */
[----:B-----5:R-:W-:Y:S01]  /*12b0*/  HADD2.F32 R103, -RZ, R8.H1_H1 ;  /* 0x30000008ff677230 */ /* 0x020fe20000004100 */
[----:B------:R-:W-:Y:S06]  /*12c0*/  BRA `(.L_x_11975) ;  /* 0x0000000000107947 */ /* 0x000fec0003800000 */
.L_x_11974:
[----:B-----5:R-:W-:Y:S02]  /*12d0*/  HADD2.F32 R103, -RZ, R4.H1_H1 ;  /* 0x30000004ff677230 */ /* 0x020fe40000004100 */
[----:B------:R-:W-:-:S03]  /*12e0*/  @P0 HADD2.F32 R60, -RZ, R8.H1_H1 ;  /* 0x30000008ff3c0230 */ /* 0x000fc60000004100 */
[----:B------:R-:W-:-:S04]  /*12f0*/  FMUL.FTZ R103, R103, UR8 ;  /* 0x0000000867677c20 */ /* 0x000fc80008410000 */
[----:B------:R-:W-:-:S07]  /*1300*/  @P0 FADD.FTZ R103, R60, R103 ;  /* 0x000000673c670221 */ /* 0x000fce0000010000 */
.L_x_11975:
[----:B------:R-:W-:Y:S05]  /*1310*/  BSYNC B0 ;  /* 0x0000000000007941 */ /* 0x000fea0003800000 */
.L_x_11973:
[----:B------:R-:W-:Y:S04]  /*1320*/  BSSY B0, `(.L_x_11976) ;  /* 0x000000a000007945 */ /* 0x000fe80003800000 */
[----:B------:R-:W-:Y:S05]  /*1330*/  @P3 BRA `(.L_x_11977) ;  /* 0x0000000000103947 */ /* 0x000fea0003800000 */
[----:B------:R-:W-:Y:S01]  /*1340*/  MOV R105, RZ ;  /* 0x000000ff00697202 */ /* 0x000fe20000000f00 */
[----:B------:R-:W-:Y:S06]  /*1350*/  @!P0 BRA `(.L_x_11978) ;  /* 0x0000000000188947 */ /* 0x000fec0003800000 */
[----:B-----5:R-:W-:Y:S01]  /*1360*/  HADD2.F32 R105, -RZ, R9.H0_H0 ;  /* 0x20000009ff697230 */ /* 0x020fe20000004100 */
[----:B------:R-:W-:Y:S06]  /*1370*/  BRA `(.L_x_11978) ;  /* 0x0000000000107947 */ /* 0x000fec0003800000 */
.L_x_11977:
[----:B-----5:R-:W-:Y:S02]  /*1380*/  HADD2.F32 R105, -RZ, R5.H0_H0 ;  /* 0x20000005ff697230 */ /* 0x020fe40000004100 */
[----:B------:R-:W-:-:S03]  /*1390*/  @P0 HADD2.F32 R60, -RZ, R9.H0_H0 ;  /* 0x20000009ff3c0230 */ /* 0x000fc60000004100 */
[----:B------:R-:W-:-:S04]  /*13a0*/  FMUL.FTZ R105, R105, UR8 ;  /* 0x0000000869697c20 */ /* 0x000fc80008410000 */
[----:B------:R-:W-:-:S07]  /*13b0*/  @P0 FADD.FTZ R105, R60, R105 ;  /* 0x000000693c690221 */ /* 0x000fce0000010000 */
.L_x_11978:
[----:B------:R-:W-:Y:S05]  /*13c0*/  BSYNC B0 ;  /* 0x0000000000007941 */ /* 0x000fea0003800000 */
.L_x_11976:
[----:B------:R-:W-:Y:S04]  /*13d0*/  BSSY B0, `(.L_x_11979) ;  /* 0x000000a000007945 */ /* 0x000fe80003800000 */
[----:B------:R-:W-:Y:S05]  /*13e0*/  @P3 BRA `(.L_x_11980) ;  /* 0x0000000000103947 */ /* 0x000fea0003800000 */
[----:B------:R-:W-:Y:S01]  /*13f0*/  HFMA2.MMA R107, -RZ, RZ, 0, 0 ;  /* 0x00000000ff6b7435 */ /* 0x000fe200000001ff */
[----:B------:R-:W-:Y:S10]  /*1400*/  @!P0 BRA `(.L_x_11981) ;  /* 0x0000000000188947 */ /* 0x000ff40003800000 */
[----:B-----5:R-:W-:Y:S01]  /*1410*/  HADD2.F32 R107, -RZ, R9.H1_H1 ;  /* 0x30000009ff6b7230 */ /* 0x020fe20000004100 */
[----:B------:R-:W-:Y:S06]  /*1420*/  BRA `(.L_x_11981) ;  /* 0x0000000000107947 */ /* 0x000fec0003800000 */
.L_x_11980:
[----:B-----5:R-:W-:Y:S02]  /*1430*/  HADD2.F32 R107, -RZ, R5.H1_H1 ;  /* 0x30000005ff6b7230 */ /* 0x020fe40000004100 */
[----:B------:R-:W-:-:S03]  /*1440*/  @P0 HADD2.F32 R60, -RZ, R9.H1_H1 ;  /* 0x30000009ff3c0230 */ /* 0x000fc60000004100 */
[----:B------:R-:W-:-:S04]  /*1450*/  FMUL.FTZ R107, R107, UR8 ;  /* 0x000000086b6b7c20 */ /* 0x000fc80008410000 */
[----:B------:R-:W-:-:S07]  /*1460*/  @P0 FADD.FTZ R107, R60, R107 ;  /* 0x0000006b3c6b0221 */ /* 0x000fce0000010000 */
.L_x_11981:
[----:B------:R-:W-:Y:S05]  /*1470*/  BSYNC B0 ;  /* 0x0000000000007941 */ /* 0x000fea0003800000 */
.L_x_11979:
[----:B------:R-:W-:Y:S04]  /*1480*/  BSSY B0, `(.L_x_11982) ;  /* 0x000000a000007945 */ /* 0x000fe80003800000 */
[----:B------:R-:W-:Y:S05]  /*1490*/  @P3 BRA `(.L_x_11983) ;  /* 0x0000000000103947 */ /* 0x000fea0003800000 */
[----:B------:R-:W-:Y:S01]  /*14a0*/  MOV R109, RZ ;  /* 0x000000ff006d7202 */ /* 0x000fe20000000f00 */
[----:B------:R-:W-:Y:S06]  /*14b0*/  @!P0 BRA `(.L_x_11984) ;  /* 0x0000000000188947 */ /* 0x000fec0003800000 */
[----:B-----5:R-:W-:Y:S01]  /*14c0*/  HADD2.F32 R109, -RZ, R10.H0_H0 ;  /* 0x2000000aff6d7230 */ /* 0x020fe20000004100 */
[----:B------:R-:W-:Y:S06]  /*14d0*/  BRA `(.L_x_11984) ;  /* 0x0000000000107947 */ /* 0x000fec0003800000 */
.L_x_11983:
[----:B-----5:R-:W-:Y:S02]  /*14e0*/  HADD2.F32 R109, -RZ, R6.H0_H0 ;  /* 0x20000006ff6d7230 */ /* 0x020fe40000004100 */
[----:B------:R-:W-:-:S03]  /*14f0*/  @P0 HADD2.F32 R60, -RZ, R10.H0_H0 ;  /* 0x2000000aff3c0230 */ /* 0x000fc60000004100 */
[----:B------:R-:W-:-:S04]  /*1500*/  FMUL.FTZ R109, R109, UR8 ;  /* 0x000000086d6d7c20 */ /* 0x000fc80008410000 */
[----:B------:R-:W-:-:S07]  /*1510*/  @P0 FADD.FTZ R109, R60, R109 ;  /* 0x0000006d3c6d0221 */ /* 0x000fce0000010000 */
.L_x_11984:
[----:B------:R-:W-:Y:S05]  /*1520*/  BSYNC B0 ;  /* 0x0000000000007941 */ /* 0x000fea0003800000 */
.L_x_11982:
[----:B------:R-:W-:Y:S04]  /*1530*/  BSSY B0, `(.L_x_11985) ;  /* 0x000000a000007945 */ /* 0x000fe80003800000 */
[----:B------:R-:W-:Y:S05]  /*1540*/  @P3 BRA `(.L_x_11986) ;  /* 0x0000000000103947 */ /* 0x000fea0003800000 */
[----:B------:R-:W-:Y:S01]  /*1550*/  HFMA2.MMA R111, -RZ, RZ, 0, 0 ;  /* 0x00000000ff6f7435 */ /* 0x000fe200000001ff */
[----:B------:R-:W-:Y:S10]  /*1560*/  @!P0 BRA `(.L_x_11987) ;  /* 0x0000000000188947 */ /* 0x000ff40003800000 */
[----:B-----5:R-:W-:Y:S01]  /*1570*/  HADD2.F32 R111, -RZ, R10.H1_H1 ;  /* 0x3000000aff6f7230 */ /* 0x020fe20000004100 */
[----:B------:R-:W-:Y:S06]  /*1580*/  BRA `(.L_x_11987) ;  /* 0x0000000000107947 */ /* 0x000fec0003800000 */
.L_x_11986:
[----:B-----5:R-:W-:Y:S02]  /*1590*/  HADD2.F32 R111, -RZ, R6.H1_H1 ;  /* 0x30000006ff6f7230 */ /* 0x020fe40000004100 */
[----:B------:R-:W-:-:S03]  /*15a0*/  @P0 HADD2.F32 R60, -RZ, R10.H1_H1 ;  /* 0x3000000aff3c0230 */ /* 0x000fc60000004100 */
[----:B------:R-:W-:-:S04]  /*15b0*/  FMUL.FTZ R111, R111, UR8 ;  /* 0x000000086f6f7c20 */ /* 0x000fc80008410000 */
[----:B------:R-:W-:-:S07]  /*15c0*/  @P0 FADD.FTZ R111, R60, R111 ;  /* 0x0000006f3c6f0221 */ /* 0x000fce0000010000 */
.L_x_11987:
[----:B------:R-:W-:Y:S05]  /*15d0*/  BSYNC B0 ;  /* 0x0000000000007941 */ /* 0x000fea0003800000 */
.L_x_11985:
[----:B------:R-:W-:Y:S04]  /*15e0*/  BSSY B0, `(.L_x_11988) ;  /* 0x000000a000007945 */ /* 0x000fe80003800000 */
[----:B------:R-:W-:Y:S05]  /*15f0*/  @P3 BRA `(.L_x_11989) ;  /* 0x0000000000103947 */ /* 0x000fea0003800000 */
[----:B------:R-:W-:Y:S01]  /*1600*/  MOV R113, RZ ;  /* 0x000000ff00717202 */ /* 0x000fe20000000f00 */
[----:B------:R-:W-:Y:S06]  /*1610*/  @!P0 BRA `(.L_x_11990) ;  /* 0x0000000000188947 */ /* 0x000fec0003800000 */
[----:B-----5:R-:W-:Y:S01]  /*1620*/  HADD2.F32 R113, -RZ, R11.H0_H0 ;  /* 0x2000000bff717230 */ /* 0x020fe20000004100 */
[----:B------:R-:W-:Y:S06]  /*1630*/  BRA `(.L_x_11990) ;  /* 0x0000000000107947 */ /* 0x000fec0003800000 */
.L_x_11989:
[----:B-----5:R-:W-:Y:S02]  /*1640*/  HADD2.F32 R113, -RZ, R7.H0_H0 ;  /* 0x20000007ff717230 */ /* 0x020fe40000004100 */
[----:B------:R-:W-:-:S03]  /*1650*/  @P0 HADD2.F32 R60, -RZ, R11.H0_H0 ;  /* 0x2000000bff3c0230 */ /* 0x000fc60000004100 */
[----:B------:R-:W-:-:S04]  /*1660*/  FMUL.FTZ R113, R113, UR8 ;  /* 0x0000000871717c20 */ /* 0x000fc80008410000 */
[----:B------:R-:W-:-:S07]  /*1670*/  @P0 FADD.FTZ R113, R60, R113 ;  /* 0x000000713c710221 */ /* 0x000fce0000010000 */
.L_x_11990:
[----:B------:R-:W-:Y:S05]  /*1680*/  BSYNC B0 ;  /* 0x0000000000007941 */ /* 0x000fea0003800000 */
.L_x_11988:
[----:B------:R-:W-:Y:S04]  /*1690*/  BSSY B0, `(.L_x_11991) ;  /* 0x000000a000007945 */ /* 0x000fe80003800000 */
[----:B------:R-:W-:Y:S05]  /*16a0*/  @P3 BRA `(.L_x_11992) ;  /* 0x0000000000103947 */ /* 0x000fea0003800000 */
[----:B------:R-:W-:Y:S01]  /*16b0*/  HFMA2.MMA R115, -RZ, RZ, 0, 0 ;  /* 0x00000000ff737435 */ /* 0x000fe200000001ff */
[----:B------:R-:W-:Y:S10]  /*16c0*/  @!P0 BRA `(.L_x_11993) ;  /* 0x0000000000188947 */ /* 0x000ff40003800000 */
[----:B-----5:R-:W-:Y:S01]  /*16d0*/  HADD2.F32 R115, -RZ, R11.H1_H1 ;  /* 0x3000000bff737230 */ /* 0x020fe20000004100 */
[----:B------:R-:W-:Y:S06]  /*16e0*/  BRA `(.L_x_11993) ;  /* 0x0000000000107947 */ /* 0x000fec0003800000 */
.L_x_11992:
[----:B-----5:R-:W-:Y:S02]  /*16f0*/  HADD2.F32 R115, -RZ, R7.H1_H1 ;  /* 0x30000007ff737230 */ /* 0x020fe40000004100 */
[----:B------:R-:W-:-:S03]  /*1700*/  @P0 HADD2.F32 R60, -RZ, R11.H1_H1 ;  /* 0x3000000bff3c0230 */ /* 0x000fc60000004100 */
[----:B------:R-:W-:-:S04]  /*1710*/  FMUL.FTZ R115, R115, UR8 ;  /* 0x0000000873737c20 */ /* 0x000fc80008410000 */
[----:B------:R-:W-:-:S07]  /*1720*/  @P0 FADD.FTZ R115, R60, R115 ;  /* 0x000000733c730221 */ /* 0x000fce0000010000 */
.L_x_11993:
[----:B------:R-:W-:Y:S05]  /*1730*/  BSYNC B0 ;  /* 0x0000000000007941 */ /* 0x000fea0003800000 */
.L_x_11991:
        /* <DEDUP_REMOVED lines=105> */
.L_x_12008:
        /* <DEDUP_REMOVED lines=150> */
[----:B------:R-:W-:Y:S01]  /*2730*/  F2FP.F16.F32.PACK_AB R63, R0, R63 ;  /* 0x0000003f003f723e */ /* 0x000fe200000000ff */
[----:B------:R-:W-:Y:S01]  /*2740*/  FFMA.FTZ R84, R29, R84, R53 ;  /* 0x000000541d547223 */ /* 0x000fe20000010035 */
[----:B------:R-:W-:Y:S01]  /*2750*/  FFMA.FTZ R0, R35, R62, R59 ;  /* 0x0000003e23007223 */ /* 0x000fe2000001003b */
[----:B------:R-:W-:Y:S01]  /*2760*/  FFMA.FTZ R60, R33, R60, R57 ;  /* 0x0000003c213c7223 */ /* 0x000fe20000010039 */
[----:B------:R-:W-:Y:S01]  /*2770*/  LEA.HI.SX32 R3, R3, R64, 0x1d ;  /* 0x0000004003037211 */ /* 0x000fe200078feaff */
[----:B------:R-:W-:Y:S01]  /*2780*/  FFMA.FTZ R81, R12, R81, R36 ;  /* 0x000000510c517223 */ /* 0x000fe20000010024 */
[----:B------:R-:W-:Y:S01]  /*2790*/  F2FP.F16.F32.PACK_AB R62, R84, R71 ;  /* 0x00000047543e723e */ /* 0x000fe200000000ff */
[----:B------:R-:W-:Y:S01]  /*27a0*/  FFMA.FTZ R82, R13, R82, R37 ;  /* 0x000000520d527223 */ /* 0x000fe20000010025 */
[C---:B------:R-:W-:Y:S01]  /*27b0*/  IADD3 R73, R3.reuse, 0x100, RZ ;  /* 0x0000010003497810 */ /* 0x040fe20007ffe0ff */
[----:B------:R-:W-:Y:S01]  /*27c0*/  FFMA.FTZ R93, R20, R93, R44 ;  /* 0x0000005d145d7223 */ /* 0x000fe2000001002c */
[----:B------:R-:W-:Y:S01]  /*27d0*/  F2FP.F16.F32.PACK_AB R61, R0, R61 ;  /* 0x0000003d003d723e */ /* 0x000fe200000000ff */
[----:B------:R-:W-:Y:S01]  /*27e0*/  FFMA.FTZ R71, R22, R97, R46 ;  /* 0x0000006116477223 */ /* 0x000fe2000001002e */
[----:B------:R-:W-:Y:S01]  /*27f0*/  F2FP.F16.F32.PACK_AB R60, R60, R69 ;  /* 0x000000453c3c723e */ /* 0x000fe200000000ff */
        /* <DEDUP_REMOVED lines=17> */
[----:B------:R-:W-:Y:S01]  /*2910*/  F2FP.F16.F32.PACK_AB R70, R86, R93 ;  /* 0x0000005d5646723e */ /* 0x000fe200000000ff */
[----:B------:R0:W-:Y:S01]  /*2920*/  STG.E.128 desc[UR4][R2.64], R60 ;  /* 0x0000003c02007986 */ /* 0x0001e2000c101d04 */
[----:B------:R-:W-:Y:S01]  /*2930*/  F2FP.F16.F32.PACK_AB R69, R0, R69 ;  /* 0x000000450045723e */ /* 0x000fe200000000ff */
[----:B------:R-:W-:Y:S01]  /*2940*/  IMAD.WIDE.U32 R74, R83, 0x10, R74 ;  /* 0x00000010534a7825 */ /* 0x000fe200078e004a */
[----:B------:R-:W-:Y:S02]  /*2950*/  F2FP.F16.F32.PACK_AB R68, R68, R67 ;  /* 0x000000434444723e */ /* 0x000fe400000000ff */
[----:B------:R-:W-:Y:S02]  /*2960*/  F2FP.F16.F32.PACK_AB R81, R80, R79 ;  /* 0x0000004f5051723e */ /* 0x000fe400000000ff */
[----:B------:R-:W-:Y:S01]  /*2970*/  F2FP.F16.F32.PACK_AB R83, R90, R113 ;  /* 0x000000715a53723e */ /* 0x000fe200000000ff */
[----:B------:R0:W-:Y:S01]  /*2980*/  STG.E.128 desc[UR4][R72.64], R68 ;  /* 0x0000004448007986 */ /* 0x0001e2000c101d04 */
[----:B------:R-:W-:-:S05]  /*2990*/  F2FP.F16.F32.PACK_AB R80, R78, R77 ;  /* 0x0000004d4e50723e */ /* 0x000fca00000000ff */
[----:B------:R0:W-:Y:S02]  /*29a0*/  STG.E.128 desc[UR4][R74.64], R80 ;  /* 0x000000504a007986 */ /* 0x0001e4000c101d04 */
.L_x_11996:
[----:B------:R-:W-:Y:S05]  /*29b0*/  BSYNC B0 ;  /* 0x0000000000007941 */ /* 0x000fea0003800000 */
.L_x_11995:
[----:B------:R-:W-:Y:S02]  /*29c0*/  IADD3 R65, R65, UR10, RZ ;  /* 0x0000000a41417c10 */ /* 0x000fe4000fffe0ff */
[----:B------:R-:W-:Y:S02]  /*29d0*/  SEL R0, RZ, 0x1, P0 ;  /* 0x00000001ff007807 */ /* 0x000fe40000000000 */
[----:B------:R-:W-:-:S13]  /*29e0*/  ISETP.GE.AND P2, PT, R65, UR11, PT ;  /* 0x0000000b41007c0c */ /* 0x000fda000bf46270 */
[----:B------:R-:W-:Y:S05]  /*29f0*/  @!P2 BRA `(.L_x_11997) ;  /* 0xffffffd80048a947 */ /* 0x000fea000383ffff */
[----:B------:R-:W-:Y:S05]  /*2a00*/  EXIT ;  /* 0x000000000000794d */ /* 0x000fea0003800000 */
.L_x_11994:
[----:B------:R-:W-:Y:S01]  /*2a10*/  HFMA2.MMA R78, -RZ, RZ, 0, 5.9604644775390625e-08 ;  /* 0x00000001ff4e7435 */ /* 0x000fe200000001ff */
[----:B------:R-:W-:Y:S02]  /*2a20*/  MOV R119, R72 ;  /* 0x0000004800777202 */ /* 0x000fe40000000f00 */
[----:B------:R-:W-:Y:S02]  /*2a30*/  MOV R121, 0x1f ;  /* 0x0000001f00797802 */ /* 0x000fe40000000f00 */
[----:B------:R-:W-:-:S07]  /*2a40*/  MOV R76, 0xffffffff ;  /* 0xffffffff004c7802 */ /* 0x000fce0000000f00 */
[----:B-----5:R-:W-:Y:S05]  /*2a50*/  WARPSYNC.COLLECTIVE R76, `(.L_x_11998) ;  /* 0x000000004c087348 */ /* 0x020fea0003c00000 */
[----:B------:R0:W1:Y:S02]  /*2a60*/  SHFL.BFLY P3, R117, R119, R78, R121 ;  /* 0x0c00004e77757389 */ /* 0x0000640000060079 */
[----:B01---5:R-:W-:Y:S01]  /*2a70*/  ENDCOLLECTIVE ;  /* 0x000000000000791b */ /* 0x023fe20003800000 */
.L_x_11998:
[----:B------:R-:W-:Y:S01]  /*2a80*/  HFMA2.MMA R78, -RZ, RZ, 0, 1.1920928955078125e-07 ;  /* 0x00000002ff4e7435 */ /* 0x000fe200000001ff */
[----:B------:R-:W-:-:S05]  /*2a90*/  MOV R3, R117 ;  /* 0x0000007500037202 */ /* 0x000fca0000000f00 */
[----:B------:R-:W-:-:S05]  /*2aa0*/  FADD.FTZ R3, R72, R3 ;  /* 0x0000000348037221 */ /* 0x000fca0000010000 */
[----:B------:R-:W-:-:S07]  /*2ab0*/  MOV R119, R3 ;  /* 0x0000000300777202 */ /* 0x000fce0000000f00 */
[----:B------:R-:W-:Y:S05]  /*2ac0*/  WARPSYNC.COLLECTIVE R76, `(.L_x_11999) ;  /* 0x000000004c087348 */ /* 0x000fea0003c00000 */
[----:B------:R0:W1:Y:S02]  /*2ad0*/  SHFL.BFLY P3, R117, R119, R78, R121 ;  /* 0x0c00004e77757389 */ /* 0x0000640000060079 */
[----:B01----:R-:W-:Y:S01]  /*2ae0*/  ENDCOLLECTIVE ;  /* 0x000000000000791b */ /* 0x003fe20003800000 */
.L_x_11999:
[----:B------:R-:W-:Y:S01]  /*2af0*/  HFMA2.MMA R78, -RZ, RZ, 0, 2.384185791015625e-07 ;  /* 0x00000004ff4e7435 */ /* 0x000fe200000001ff */
[----:B------:R-:W-:-:S05]  /*2b00*/  MOV R0, R117 ;  /* 0x0000007500007202 */ /* 0x000fca0000000f00 */
[----:B------:R-:W-:-:S05]  /*2b10*/  FADD.FTZ R62, R3, R0 ;  /* 0x00000000033e7221 */ /* 0x000fca0000010000 */
[----:B------:R-:W-:-:S07]  /*2b20*/  MOV R119, R62 ;  /* 0x0000003e00777202 */ /* 0x000fce0000000f00 */
[----:B------:R-:W-:Y:S05]  /*2b30*/  WARPSYNC.COLLECTIVE R76, `(.L_x_12000) ;  /* 0x000000004c087348 */ /* 0x000fea0003c00000 */
[----:B------:R0:W1:Y:S02]  /*2b40*/  SHFL.BFLY P3, R117, R119, R78, R121 ;  /* 0x0c00004e77757389 */ /* 0x0000640000060079 */
[----:B01----:R-:W-:Y:S01]  /*2b50*/  ENDCOLLECTIVE ;  /* 0x000000000000791b */ /* 0x003fe20003800000 */
.L_x_12000:
[----:B------:R-:W-:Y:S01]  /*2b60*/  HFMA2.MMA R78, -RZ, RZ, 0, 4.76837158203125e-07 ;  /* 0x00000008ff4e7435 */ /* 0x000fe200000001ff */
[----:B------:R-:W-:-:S05]  /*2b70*/  MOV R63, R117 ;  /* 0x00000075003f7202 */ /* 0x000fca0000000f00 */
[----:B------:R-:W-:-:S05]  /*2b80*/  FADD.FTZ R63, R62, R63 ;  /* 0x0000003f3e3f7221 */ /* 0x000fca0000010000 */
[----:B------:R-:W-:-:S07]  /*2b90*/  MOV R119, R63 ;  /* 0x0000003f00777202 */ /* 0x000fce0000000f00 */
[----:B------:R-:W-:Y:S05]  /*2ba0*/  WARPSYNC.COLLECTIVE R76, `(.L_x_12001) ;  /* 0x000000004c087348 */ /* 0x000fea0003c00000 */
[----:B------:R0:W1:Y:S02]  /*2bb0*/  SHFL.BFLY P3, R117, R119, R78, R121 ;  /* 0x0c00004e77757389 */ /* 0x0000640000060079 */
[----:B01----:R-:W-:Y:S01]  /*2bc0*/  ENDCOLLECTIVE ;  /* 0x000000000000791b */ /* 0x003fe20003800000 */
.L_x_12001:
[----:B------:R-:W-:Y:S01]  /*2bd0*/  HFMA2.MMA R78, -RZ, RZ, 0, 9.5367431640625e-07 ;  /* 0x00000010ff4e7435 */ /* 0x000fe200000001ff */
[----:B------:R-:W-:-:S05]  /*2be0*/  MOV R0, R117 ;  /* 0x0000007500007202 */ /* 0x000fca0000000f00 */
[----:B------:R-:W-:-:S05]  /*2bf0*/  FADD.FTZ R74, R63, R0 ;  /* 0x000000003f4a7221 */ /* 0x000fca0000010000 */
[----:B------:R-:W-:-:S07]  /*2c00*/  MOV R119, R74 ;  /* 0x0000004a00777202 */ /* 0x000fce0000000f00 */
[----:B------:R-:W-:Y:S05]  /*2c10*/  WARPSYNC.COLLECTIVE R76, `(.L_x_12002) ;  /* 0x000000004c087348 */ /* 0x000fea0003c00000 */
[----:B------:R0:W1:Y:S02]  /*2c20*/  SHFL.BFLY P3, R117, R119, R78, R121 ;  /* 0x0c00004e77757389 */ /* 0x0000640000060079 */
[----:B01----:R-:W-:Y:S01]  /*2c30*/  ENDCOLLECTIVE ;  /* 0x000000000000791b */ /* 0x003fe20003800000 */
.L_x_12002:
        /* <DEDUP_REMOVED lines=55> */
.L_x_12003:
[----:B------:R-:W-:Y:S01]  /*2fb0*/  HFMA2.MMA R78, -RZ, RZ, 0, 1.1920928955078125e-07 ;  /* 0x00000002ff4e7435 */ /* 0x000fe200000001ff */
[----:B------:R-:W-:-:S05]  /*2fc0*/  MOV R3, R117 ;  /* 0x0000007500037202 */ /* 0x000fca0000000f00 */
[----:B------:R-:W-:-:S05]  /*2fd0*/  FADD.FTZ R3, R0, R3 ;  /* 0x0000000300037221 */ /* 0x000fca0000010000 */
[----:B------:R-:W-:-:S07]  /*2fe0*/  MOV R119, R3 ;  /* 0x0000000300777202 */ /* 0x000fce0000000f00 */
[----:B------:R-:W-:Y:S05]  /*2ff0*/  WARPSYNC.COLLECTIVE R76, `(.L_x_12004) ;  /* 0x000000004c087348 */ /* 0x000fea0003c00000 */
[----:B------:R0:W1:Y:S02]  /*3000*/  SHFL.BFLY P3, R117, R119, R78, R121 ;  /* 0x0c00004e77757389 */ /* 0x0000640000060079 */
[----:B01----:R-:W-:Y:S01]  /*3010*/  ENDCOLLECTIVE ;  /* 0x000000000000791b */ /* 0x003fe20003800000 */
.L_x_12004:
[----:B------:R-:W-:Y:S01]  /*3020*/  HFMA2.MMA R78, -RZ, RZ, 0, 2.384185791015625e-07 ;  /* 0x00000004ff4e7435 */ /* 0x000fe200000001ff */
[----:B------:R-:W-:-:S05]  /*3030*/  MOV R62, R117 ;  /* 0x00000075003e7202 */ /* 0x000fca0000000f00 */
[----:B------:R-:W-:-:S05]  /*3040*/  FADD.FTZ R62, R3, R62 ;  /* 0x0000003e033e7221 */ /* 0x000fca0000010000 */
[----:B------:R-:W-:-:S07]  /*3050*/  MOV R119, R62 ;  /* 0x0000003e00777202 */ /* 0x000fce0000000f00 */
[----:B------:R-:W-:Y:S05]  /*3060*/  WARPSYNC.COLLECTIVE R76, `(.L_x_12005) ;  /* 0x000000004c087348 */ /* 0x000fea0003c00000 */
[----:B------:R0:W1:Y:S02]  /*3070*/  SHFL.BFLY P3, R117, R119, R78, R121 ;  /* 0x0c00004e77757389 */ /* 0x0000640000060079 */
[----:B01----:R-:W-:Y:S01]  /*3080*/  ENDCOLLECTIVE ;  /* 0x000000000000791b */ /* 0x003fe20003800000 */
.L_x_12005:
[----:B------:R-:W-:Y:S01]  /*3090*/  HFMA2.MMA R78, -RZ, RZ, 0, 4.76837158203125e-07 ;  /* 0x00000008ff4e7435 */ /* 0x000fe200000001ff */
[----:B------:R-:W-:-:S05]  /*30a0*/  MOV R63, R117 ;  /* 0x00000075003f7202 */ /* 0x000fca0000000f00 */
[----:B------:R-:W-:-:S05]  /*30b0*/  FADD.FTZ R63, R62, R63 ;  /* 0x0000003f3e3f7221 */ /* 0x000fca0000010000 */
[----:B------:R-:W-:-:S07]  /*30c0*/  MOV R119, R63 ;  /* 0x0000003f00777202 */ /* 0x000fce0000000f00 */
[----:B------:R-:W-:Y:S05]  /*30d0*/  WARPSYNC.COLLECTIVE R76, `(.L_x_12006) ;  /* 0x000000004c087348 */ /* 0x000fea0003c00000 */
[----:B------:R0:W1:Y:S02]  /*30e0*/  SHFL.BFLY P3, R117, R119, R78, R121 ;  /* 0x0c00004e77757389 */ /* 0x0000640000060079 */
[----:B01----:R-:W-:Y:S01]  /*30f0*/  ENDCOLLECTIVE ;  /* 0x000000000000791b */ /* 0x003fe20003800000 */
.L_x_12006:
[----:B------:R-:W-:Y:S01]  /*3100*/  HFMA2.MMA R78, -RZ, RZ, 0, 9.5367431640625e-07 ;  /* 0x00000010ff4e7435 */ /* 0x000fe200000001ff */
[----:B------:R-:W-:-:S05]  /*3110*/  MOV R72, R117 ;  /* 0x0000007500487202 */ /* 0x000fca0000000f00 */
[----:B------:R-:W-:-:S05]  /*3120*/  FADD.FTZ R72, R63, R72 ;  /* 0x000000483f487221 */ /* 0x000fca0000010000 */
[----:B------:R-:W-:-:S07]  /*3130*/  MOV R119, R72 ;  /* 0x0000004800777202 */ /* 0x000fce0000000f00 */
[----:B------:R-:W-:Y:S05]  /*3140*/  WARPSYNC.COLLECTIVE R76, `(.L_x_12007) ;  /* 0x000000004c087348 */ /* 0x000fea0003c00000 */
[----:B------:R0:W1:Y:S02]  /*3150*/  SHFL.BFLY P3, R117, R119, R78, R121 ;  /* 0x0c00004e77757389 */ /* 0x0000640000060079 */
[----:B01----:R-:W-:Y:S01]  /*3160*/  ENDCOLLECTIVE ;  /* 0x000000000000791b */ /* 0x003fe20003800000 */
.L_x_12007:
[----:B------:R-:W-:Y:S05]  /*3170*/  BRA `(.L_x_12008) ;  /* 0xffffffec00147947 */ /* 0x000fea000383ffff */
.L_x_12009:
        /* <DEDUP_REMOVED lines=16> */
.L_x_23291:


//--------------------- .text._ZN10layer_norm13ln_fwd_kernelINS_13Kernel_traitsIf6__halfS2_S2_fjLj6144ELj1ELj1ELj8ELj16ENS_18Kernel_traits_baseILj6144EfS2_S2_S2_fjLj256EEEEELb0ELb1ELb0ELb0EEEvNS_9FwdParamsE --------------------------
	.section	.text._ZN10layer_norm13ln_fwd_kernelINS_13Kernel_traitsIf6__halfS2_S2_fjLj6144ELj1ELj1ELj8ELj16ENS_18Kernel_traits_baseILj6144EfS2_S2_S2_fjLj256EEEEELb0ELb1ELb0ELb0EEEvNS_9FwdParamsE,"ax",@progbits
	.align	128
        .global         _ZN10layer_norm13ln_fwd_kernelINS_13Kernel_traitsIf6__halfS2_S2_fjLj6144ELj1ELj1ELj8ELj16ENS_18Kernel_traits_baseILj6144EfS2_S2_S2_fjLj256EEEEELb0ELb1ELb0ELb0EEEvNS_9FwdParamsE
        .type           _ZN10layer_norm13ln_fwd_kernelINS_13Kernel_traitsIf6__halfS2_S2_fjLj6144ELj1ELj1ELj8ELj16ENS_18Kernel_traits_baseILj6144EfS2_S2_S2_fjLj256EEEEELb0ELb1ELb0ELb0EEEvNS_9FwdParamsE,@function
        .size           _ZN10layer_norm13ln_fwd_kernelINS_13Kernel_traitsIf6__halfS2_S2_fjLj6144ELj1ELj1ELj8ELj16ENS_18Kernel_traits_baseILj6144EfS2_S2_S2_fjLj256EEEEELb0ELb1ELb0ELb0EEEvNS_9FwdParamsE,(.L_x_23292 - _ZN10layer_norm13ln_fwd_kernelINS_13Kernel_traitsIf6__halfS2_S2_fjLj6144ELj1ELj1ELj8ELj16ENS_18Kernel_traits_baseILj6144EfS2_S2_S2_fjLj256EEEEELb0ELb1ELb0ELb0EEEvNS_9FwdParamsE)
        .other          _ZN10layer_norm13ln_fwd_kernelINS_13Kernel_traitsIf6__halfS2_S2_fjLj6144ELj1ELj1ELj8ELj16ENS_18Kernel_traits_baseILj6144EfS2_S2_S2_fjLj256EEEEELb0ELb1ELb0ELb0EEEvNS_9FwdParamsE,@"STO_CUDA_ENTRY STV_DEFAULT"
_ZN10layer_norm13ln_fwd_kernelINS_13Kernel_traitsIf6__halfS2_S2_fjLj6144ELj1ELj1ELj8ELj16ENS_18Kernel_traits_baseILj6144EfS2_S2_S2_fjLj256EEEEELb0ELb1ELb0ELb0EEEvNS_9FwdParamsE:
.text._ZN10layer_norm13ln_fwd_kernelINS_13Kernel_traitsIf6__halfS2_S2_fjLj6144ELj1ELj1ELj8ELj16ENS_18Kernel_traits_baseILj6144EfS2_S2_S2_fjLj256EEEEELb0ELb1ELb0ELb0EEEvNS_9FwdParamsE:
        /* <DEDUP_REMOVED lines=35> */
.L_x_12011:
[----:B------:R-:W-:Y:S05]  /*0230*/  BSYNC B0 ;  /* 0x0000000000007941 */ /* 0x000fea0003800000 */
.L_x_12010:
        /* <DEDUP_REMOVED lines=23> */
.L_x_12013:
[----:B------:R-:W-:Y:S05]  /*03b0*/  BSYNC B0 ;  /* 0x0000000000007941 */ /* 0x000fea0003800000 */
.L_x_12012:
        /* <DEDUP_REMOVED lines=22> */
.L_x_12015:
[----:B------:R-:W-:Y:S05]  /*0520*/  BSYNC B0 ;  /* 0x0000000000007941 */ /* 0x000fea0003800000 */
.L_x_12014:
        /* <DEDUP_REMOVED lines=33> */
.L_x_12029:
[----:B------:R-:W-:Y:S01]  /*0740*/  PLOP3.LUT P0, PT, PT, PT, UP0, 0x80, 0x0 ;  /* 0x000000000000781c */ /* 0x000fe20003f0f008 */
[----:B------:R-:W-:Y:S01]  /*0750*/  @UP0 ULDC.64 UR6, c[0x0][0x270] ;  /* 0x00009c0000060ab9 */ /* 0x000fe20000000a00 */
[----:B------:R-:W-:Y:S02]  /*0760*/  PLOP3.LUT P1, PT, PT, PT, UP0, 0x80, 0x0 ;  /* 0x000000000000781c */ /* 0x000fe40003f2f008 */
[----:B-123--:R-:W-:-:S09]  /*0770*/  MOV R89, 0x2 ;  /* 0x0000000200597802 */ /* 0x00efd20000000f00 */
        /* <DEDUP_REMOVED lines=9> */
[----:B------:R-:W-:-:S04]  /*0810*/  LEA.HI.SX32 R6, R6, R91, 0x1d ;  /* 0x0000005b06067211 */ /* 0x000fc800078feaff */
[----:B------:R-:W-:Y:S01]  /*0820*/  MOV R113, R6 ;  /* 0x0000000600717202 */ /* 0x000fe20000000f00 */
[----:B--2---:R-:W-:Y:S01]  /*0830*/  @P0 HADD2.F32 R112, -RZ, R88.H0_H0 ;  /* 0x20000058ff700230 */ /* 0x004fe20000004100 */
[----:B------:R-:W-:Y:S06]  /*0840*/  @!P5 BRA `(.L_x_12017) ;  /* 0x0000000000e0d947 */ /* 0x000fec0003800000 */
[----:B------:R-:W1:Y:S01]  /*0850*/  LDC.64 R88, c[0x0][0x220] ;  /* 0x00008800ff587b82 */ /* 0x000e620000000a00 */
[----:B------:R-:W-:-:S04]  /*0860*/  ISETP.NE.U32.AND P0, PT, RZ, UR8, PT ;  /* 0x00000008ff007c0c */ /* 0x000fc8000bf05070 */
[----:B------:R-:W-:-:S13]  /*0870*/  ISETP.NE.AND.EX P0, PT, RZ, UR9, PT, P0 ;  /* 0x00000009ff007c0c */ /* 0x000fda000bf05300 */
[C---:B------:R-:W-:Y:S01]  /*0880*/  @P0 LEA R92, P1, R6.reuse, UR8, 0x4 ;  /* 0x00000008065c0c11 */ /* 0x040fe2000f8220ff */
[----:B-1----:R-:W-:-:S03]  /*0890*/  IMAD.WIDE.U32 R88, R6, 0x10, R88 ;  /* 0x0000001006587825 */ /* 0x002fc600078e0058 */
[----:B------:R-:W-:-:S03]  /*08a0*/  @P0 LEA.HI.X R93, R6, UR9, RZ, 0x4, P1 ;  /* 0x00000009065d0c11 */ /* 0x000fc600088f24ff */
[----:B------:R-:W2:Y:S04]  /*08b0*/  LDG.E.128 R88, desc[UR4][R88.64] ;  /* 0x0000000458587981 */ /* 0x000ea8000c1e1d00 */
[----:B------:R-:W3:Y:S01]  /*08c0*/  @P0 LDG.E.128 R84, desc[UR4][R92.64] ;  /* 0x000000045c540981 */ /* 0x000ee2000c1e1d00 */
[----:B------:R-:W-:Y:S01]  /*08d0*/  LEA R114, P1, R6, UR10, 0x4 ;  /* 0x0000000a06727c11 */ /* 0x000fe2000f8220ff */
[--C-:B--2---:R-:W-:Y:S02]  /*08e0*/  HADD2.F32 R7, -RZ, R88.reuse.H0_H0 ;  /* 0x20000058ff077230 */ /* 0x104fe40000004100 */
[----:B------:R-:W-:Y:S02]  /*08f0*/  HADD2.F32 R11, -RZ, R88.H1_H1 ;  /* 0x30000058ff0b7230 */ /* 0x000fe40000004100 */
[----:B------:R-:W-:-:S02]  /*0900*/  HADD2.F32 R95, -RZ, R89.H0_H0 ;  /* 0x20000059ff5f7230 */ /* 0x000fc40000004100 */
[-C--:B------:R-:W-:Y:S01]  /*0910*/  FMUL.FTZ R7, R7, R112.reuse ;  /* 0x0000007007077220 */ /* 0x080fe20000410000 */
[--C-:B------:R-:W-:Y:S02]  /*0920*/  HADD2.F32 R97, -RZ, R90.reuse.H0_H0 ;  /* 0x2000005aff617230 */ /* 0x100fe40000004100 */
[----:B------:R-:W-:Y:S02]  /*0930*/  HADD2.F32 R115, -RZ, R90.H1_H1 ;  /* 0x3000005aff737230 */ /* 0x000fe40000004100 */
[-C--:B------:R-:W-:Y:S01]  /*0940*/  FMUL.FTZ R90, R11, R112.reuse ;  /* 0x000000700b5a7220 */ /* 0x080fe20000410000 */
[----:B---3--:R-:W-:Y:S02]  /*0950*/  @P0 HADD2.F32 R88, -RZ, R84.H0_H0 ;  /* 0x20000054ff580230 */ /* 0x008fe40000004100 */
[----:B-----5:R-:W-:Y:S01]  /*0960*/  FMUL.FTZ R11, R28, R7 ;  /* 0x000000071c0b7220 */ /* 0x020fe20000410000 */
[----:B------:R-:W-:Y:S01]  /*0970*/  FMUL.FTZ R95, R95, R112 ;  /* 0x000000705f5f7220 */ /* 0x000fe20000410000 */
[----:B------:R-:W-:-:S02]  /*0980*/  HADD2.F32 R113, -RZ, R89.H1_H1 ;  /* 0x30000059ff717230 */ /* 0x000fc40000004100 */
[----:B------:R-:W-:Y:S01]  /*0990*/  FMUL.FTZ R89, R97, R112 ;  /* 0x0000007061597220 */ /* 0x000fe20000410000 */
[----:B------:R-:W-:Y:S01]  /*09a0*/  @P0 FADD.FTZ R11, R88, R11 ;  /* 0x0000000b580b0221 */ /* 0x000fe20000010000 */
[----:B------:R-:W-:Y:S02]  /*09b0*/  @P0 HADD2.F32 R88, -RZ, R85.H0_H0 ;  /* 0x20000055ff580230 */ /* 0x000fe40000004100 */
[----:B------:R-:W-:Y:S01]  /*09c0*/  FMUL.FTZ R97, R30, R95 ;  /* 0x0000005f1e617220 */ /* 0x000fe20000410000 */
[----:B------:R-:W-:Y:S01]  /*09d0*/  FMUL.FTZ R7, R29, R90 ;  /* 0x0000005a1d077220 */ /* 0x000fe20000410000 */
[----:B------:R-:W-:Y:S02]  /*09e0*/  @P0 HADD2.F32 R92, -RZ, R84.H1_H1 ;  /* 0x30000054ff5c0230 */ /* 0x000fe40000004100 */
[----:B------:R-:W-:Y:S01]  /*09f0*/  FMUL.FTZ R90, R115, R112 ;  /* 0x00000070735a7220 */ /* 0x000fe20000410000 */
[--C-:B------:R-:W-:Y:S02]  /*0a00*/  HADD2.F32 R117, -RZ, R91.reuse.H0_H0 ;  /* 0x2000005bff757230 */ /* 0x100fe40000004100 */
[----:B------:R-:W-:Y:S01]  /*0a10*/  @P0 FADD.FTZ R97, R88, R97 ;  /* 0x0000006158610221 */ /* 0x000fe20000010000 */
[----:B------:R-:W-:-:S02]  /*0a20*/  HADD2.F32 R93, -RZ, R91.H1_H1 ;  /* 0x3000005bff5d7230 */ /* 0x000fc40000004100 */
[----:B------:R-:W-:Y:S01]  /*0a30*/  FMUL.FTZ R96, R32, R89 ;  /* 0x0000005920607220 */ /* 0x000fe20000410000 */
[--C-:B------:R-:W-:Y:S02]  /*0a40*/  @P0 HADD2.F32 R91, -RZ, R86.reuse.H0_H0 ;  /* 0x20000056ff5b0230 */ /* 0x100fe40000004100 */
[----:B------:R-:W-:Y:S01]  /*0a50*/  FMUL.FTZ R95, R33, R90 ;  /* 0x0000005a215f7220 */ /* 0x000fe20000410000 */
[----:B------:R-:W-:Y:S02]  /*0a60*/  @P0 HADD2.F32 R88, -RZ, R86.H1_H1 ;  /* 0x30000056ff580230 */ /* 0x000fe40000004100 */
[----:B------:R-:W-:Y:S01]  /*0a70*/  @P0 FADD.FTZ R7, R92, R7 ;  /* 0x000000075c070221 */ /* 0x000fe20000010000 */
[-C--:B------:R-:W-:Y:S01]  /*0a80*/  FMUL.FTZ R94, R113, R112.reuse ;  /* 0x00000070715e7220 */ /* 0x080fe20000410000 */
[-C--:B------:R-:W-:Y:S01]  /*0a90*/  FMUL.FTZ R117, R117, R112.reuse ;  /* 0x0000007075757220 */ /* 0x080fe20000410000 */
[----:B------:R-:W-:Y:S01]  /*0aa0*/  FMUL.FTZ R92, R93, R112 ;  /* 0x000000705d5c7220 */ /* 0x000fe20000410000 */
[----:B------:R-:W-:Y:S01]  /*0ab0*/  @P0 FADD.FTZ R96, R91, R96 ;  /* 0x000000605b600221 */ /* 0x000fe20000010000 */
[----:B------:R-:W-:Y:S01]  /*0ac0*/  @P0 FADD.FTZ R95, R88, R95 ;  /* 0x0000005f585f0221 */ /* 0x000fe20000010000 */
[----:B------:R-:W-:-:S02]  /*0ad0*/  @P0 HADD2.F32 R89, -RZ, R85.H1_H1 ;  /* 0x30000055ff590230 */ /* 0x000fc40000004100 */
[----:B------:R-:W-:Y:S01]  /*0ae0*/  FMUL.FTZ R94, R31, R94 ;  /* 0x0000005e1f5e7220 */ /* 0x000fe20000410000 */
[--C-:B------:R-:W-:Y:S02]  /*0af0*/  @P0 HADD2.F32 R88, -RZ, R87.reuse.H0_H0 ;  /* 0x20000057ff580230 */ /* 0x100fe40000004100 */
[----:B------:R-:W-:Y:S01]  /*0b00*/  FMUL.FTZ R93, R34, R117 ;  /* 0x00000075225d7220 */ /* 0x000fe20000410000 */
[----:B------:R-:W-:Y:S02]  /*0b10*/  @P0 HADD2.F32 R91, -RZ, R87.H1_H1 ;  /* 0x30000057ff5b0230 */ /* 0x000fe40000004100 */
[----:B------:R-:W-:Y:S01]  /*0b20*/  FMUL.FTZ R92, R35, R92 ;  /* 0x0000005c235c7220 */ /* 0x000fe20000410000 */
[----:B------:R-:W-:Y:S01]  /*0b30*/  @P0 FADD.FTZ R94, R89, R94 ;  /* 0x0000005e595e0221 */ /* 0x000fe20000010000 */
[----:B------:R-:W-:Y:S01]  /*0b40*/  @P0 FADD.FTZ R93, R88, R93 ;  /* 0x0000005d585d0221 */ /* 0x000fe20000010000 */
[----:B------:R-:W-:Y:S01]  /*0b50*/  LEA.HI.X R115, R6, UR11, RZ, 0x4, P1 ;  /* 0x0000000b06737c11 */ /* 0x000fe200088f24ff */
[----:B------:R-:W-:Y:S01]  /*0b60*/  @P0 FADD.FTZ R92, R91, R92 ;  /* 0x0000005c5b5c0221 */ /* 0x000fe20000010000 */
[----:B------:R-:W-:-:S02]  /*0b70*/  F2FP.F16.F32.PACK_AB R90, R95, R96 ;  /* 0x000000605f5a723e */ /* 0x000fc400000000ff */
[----:B------:R-:W-:Y:S02]  /*0b80*/  F2FP.F16.F32.PACK_AB R89, R94, R97 ;  /* 0x000000615e59723e */ /* 0x000fe400000000ff */
[----:B------:R-:W-:Y:S02]  /*0b90*/  F2FP.F16.F32.PACK_AB R88, R7, R11 ;  /* 0x0000000b0758723e */ /* 0x000fe400000000ff */
[----:B------:R-:W-:Y:S02]  /*0ba0*/  F2FP.F16.F32.PACK_AB R91, R92, R93 ;  /* 0x0000005d5c5b723e */ /* 0x000fe400000000ff */
[----:B------:R-:W-:-:S03]  /*0bb0*/  IADD3 R113, R6, 0x100, RZ ;  /* 0x0000010006717810 */ /* 0x000fc60007ffe0ff */
[----:B------:R1:W-:Y:S04]  /*0bc0*/  STG.E.128 desc[UR4][R114.64], R88 ;  /* 0x0000005872007986 */ /* 0x0003e8000c101d04 */
.L_x_12017:
[----:B------:R-:W-:Y:S05]  /*0bd0*/  BSYNC B0 ;  /* 0x0000000000007941 */ /* 0x000fea0003800000 */
.L_x_12016:
[----:B------:R-:W-:Y:S04]  /*0be0*/  BSSY B0, `(.L_x_12018) ;  /* 0x000003a000007945 */ /* 0x000fe80003800000 */
[----:B------:R-:W-:Y:S05]  /*0bf0*/  @!P4 BRA `(.L_x_12019) ;  /* 0x0000000000e0c947 */ /* 0x000fea0003800000 */
[----:B-1----:R-:W1:Y:S01]  /*0c00*/  LDC.64 R88, c[0x0][0x220] ;  /* 0x00008800ff587b82 */ /* 0x002e620000000a00 */
        /* <DEDUP_REMOVED lines=12> */
[----:B------:R-:W-:Y:S02]  /*0cd0*/  HADD2.F32 R101, -RZ, R89.H1_H1 ;  /* 0x30000059ff657230 */ /* 0x000fe40000004100 */
[-C--:B------:R-:W-:Y:S01]  /*0ce0*/  FMUL.FTZ R10, R115, R112.reuse ;  /* 0x00000070730a7220 */ /* 0x080fe20000410000 */
[----:B---3--:R-:W-:Y:S02]  /*0cf0*/  @P0 HADD2.F32 R89, -RZ, R84.H0_H0 ;  /* 0x20000054ff590230 */ /* 0x008fe40000004100 */
[----:B-----5:R-:W-:Y:S01]  /*0d00*/  FMUL.FTZ R8, R52, R99 ;  /* 0x0000006334087220 */ /* 0x020fe20000410000 */
[----:B------:R-:W-:Y:S01]  /*0d10*/  FMUL.FTZ R117, R117, R112 ;  /* 0x0000007075757220 */ /* 0x000fe20000410000 */
[--C-:B------:R-:W-:Y:S02]  /*0d20*/  HADD2.F32 R119, -RZ, R90.reuse.H0_H0 ;  /* 0x2000005aff777230 */ /* 0x100fe40000004100 */
[----:B------:R-:W-:Y:S01]  /*0d30*/  FMUL.FTZ R9, R53, R10 ;  /* 0x0000000a35097220 */ /* 0x000fe20000410000 */
[----:B------:R-:W-:-:S02]  /*0d40*/  HADD2.F32 R121, -RZ, R90.H1_H1 ;  /* 0x3000005aff797230 */ /* 0x000fc40000004100 */
[----:B------:R-:W-:Y:S01]  /*0d50*/  @P0 FADD.FTZ R8, R89, R8 ;  /* 0x0000000859080221 */ /* 0x000fe20000010000 */
[----:B------:R-:W-:Y:S02]  /*0d60*/  @P0 HADD2.F32 R88, -RZ, R84.H1_H1 ;  /* 0x30000054ff580230 */ /* 0x000fe40000004100 */
[----:B------:R-:W-:Y:S01]  /*0d70*/  FMUL.FTZ R10, R54, R117 ;  /* 0x00000075360a7220 */ /* 0x000fe20000410000 */
[----:B------:R-:W-:Y:S02]  /*0d80*/  @P0 HADD2.F32 R89, -RZ, R85.H0_H0 ;  /* 0x20000055ff590230 */ /* 0x000fe40000004100 */
[-C--:B------:R-:W-:Y:S01]  /*0d90*/  FMUL.FTZ R119, R119, R112.reuse ;  /* 0x0000007077777220 */ /* 0x080fe20000410000 */
[--C-:B------:R-:W-:Y:S02]  /*0da0*/  HADD2.F32 R123, -RZ, R91.reuse.H0_H0 ;  /* 0x2000005bff7b7230 */ /* 0x100fe40000004100 */
[----:B------:R-:W-:Y:S01]  /*0db0*/  FMUL.FTZ R100, R121, R112 ;  /* 0x0000007079647220 */ /* 0x000fe20000410000 */
[----:B------:R-:W-:-:S02]  /*0dc0*/  HADD2.F32 R91, -RZ, R91.H1_H1 ;  /* 0x3000005bff5b7230 */ /* 0x000fc40000004100 */
[----:B------:R-:W-:Y:S01]  /*0dd0*/  @P0 FADD.FTZ R9, R88, R9 ;  /* 0x0000000958090221 */ /* 0x000fe20000010000 */
[----:B------:R-:W-:Y:S01]  /*0de0*/  @P0 FADD.FTZ R10, R89, R10 ;  /* 0x0000000a590a0221 */ /* 0x000fe20000010000 */
[--C-:B------:R-:W-:Y:S02]  /*0df0*/  @P0 HADD2.F32 R88, -RZ, R86.reuse.H0_H0 ;  /* 0x20000056ff580230 */ /* 0x100fe40000004100 */
[----:B------:R-:W-:Y:S01]  /*0e00*/  FMUL.FTZ R99, R56, R119 ;  /* 0x0000007738637220 */ /* 0x000fe20000410000 */
[----:B------:R-:W-:Y:S02]  /*0e10*/  @P0 HADD2.F32 R89, -RZ, R86.H1_H1 ;  /* 0x30000056ff590230 */ /* 0x000fe40000004100 */
[----:B------:R-:W-:Y:S01]  /*0e20*/  FMUL.FTZ R100, R57, R100 ;  /* 0x0000006439647220 */ /* 0x000fe20000410000 */
        /* <DEDUP_REMOVED lines=21> */
.L_x_12019:
[----:B------:R-:W-:Y:S05]  /*0f80*/  BSYNC B0 ;  /* 0x0000000000007941 */ /* 0x000fea0003800000 */
.L_x_12018:
[----:B------:R-:W-:Y:S04]  /*0f90*/  BSSY B0, `(.L_x_12020) ;  /* 0x0000039000007945 */ /* 0x000fe80003800000 */
[----:B------:R-:W-:Y:S05]  /*0fa0*/  @!P3 BRA `(.L_x_12021) ;  /* 0x0000000000dcb947 */ /* 0x000fea0003800000 */
[----:B-12---:R-:W1:Y:S01]  /*0fb0*/  LDC.64 R88, c[0x0][0x220] ;  /* 0x00008800ff587b82 */ /* 0x006e620000000a00 */
[----:B------:R-:W-:-:S04]  /*0fc0*/  ISETP.NE.U32.AND P0, PT, RZ, UR8, PT ;  /* 0x00000008ff007c0c */ /* 0x000fc8000bf05070 */
[----:B------:R-:W-:Y:S01]  /*0fd0*/  ISETP.NE.AND.EX P0, PT, RZ, UR9, PT, P0 ;  /* 0x00000009ff007c0c */ /* 0x000fe2000bf05300 */
[----:B-1----:R-:W-:-:S12]  /*0fe0*/  IMAD.WIDE.U32 R88, R113, 0x10, R88 ;  /* 0x0000001071587825 */ /* 0x002fd800078e0058 */
[C---:B------:R-:W-:Y:S01]  /*0ff0*/  @P0 LEA R104, P1, R113.reuse, UR8, 0x4 ;  /* 0x0000000871680c11 */ /* 0x040fe2000f8220ff */
[----:B------:R-:W2:Y:S03]  /*1000*/  LDG.E.128 R88, desc[UR4][R88.64] ;  /* 0x0000000458587981 */ /* 0x000ea6000c1e1d00 */
[----:B------:R-:W-:-:S05]  /*1010*/  @P0 LEA.HI.X R105, R113, UR9, RZ, 0x4, P1 ;  /* 0x0000000971690c11 */ /* 0x000fca00088f24ff */
[----:B------:R1:W3:Y:S01]  /*1020*/  @P0 LDG.E.128 R84, desc[UR4][R104.64] ;  /* 0x0000000468540981 */ /* 0x0002e2000c1e1d00 */
[--C-:B--2---:R-:W-:Y:S02]  /*1030*/  HADD2.F32 R107, -RZ, R88.reuse.H1_H1 ;  /* 0x30000058ff6b7230 */ /* 0x104fe40000004100 */
[----:B------:R-:W-:Y:S02]  /*1040*/  HADD2.F32 R103, -RZ, R88.H0_H0 ;  /* 0x20000058ff677230 */ /* 0x000fe40000004100 */
[----:B------:R-:W-:Y:S02]  /*1050*/  HADD2.F32 R109, -RZ, R89.H0_H0 ;  /* 0x20000059ff6d7230 */ /* 0x000fe40000004100 */
[-C--:B------:R-:W-:Y:S01]  /*1060*/  FMUL.FTZ R88, R107, R112.reuse ;  /* 0x000000706b587220 */ /* 0x080fe20000410000 */
[----:B------:R-:W-:Y:S02]  /*1070*/  HADD2.F32 R119, -RZ, R90.H1_H1 ;  /* 0x3000005aff777230 */ /* 0x000fe40000004100 */
[----:B------:R-:W-:Y:S01]  /*1080*/  FMUL.FTZ R103, R103, R112 ;  /* 0x0000007067677220 */ /* 0x000fe20000410000 */
[----:B------:R-:W-:-:S02]  /*1090*/  HADD2.F32 R121, -RZ, R91.H0_H0 ;  /* 0x2000005bff797230 */ /* 0x000fc40000004100 */
[-C--:B------:R-:W-:Y:S01]  /*10a0*/  FMUL.FTZ R109, R109, R112.reuse ;  /* 0x000000706d6d7220 */ /* 0x080fe20000410000 */
[----:B------:R-:W-:Y:S02]  /*10b0*/  HADD2.F32 R91, -RZ, R91.H1_H1 ;  /* 0x3000005bff5b7230 */ /* 0x000fe40000004100 */
[----:B------:R-:W-:Y:S01]  /*10c0*/  FMUL.FTZ R108, R119, R112 ;  /* 0x00000070776c7220 */ /* 0x000fe20000410000 */
[----:B------:R-:W-:Y:S02]  /*10d0*/  HADD2.F32 R115, -RZ, R89.H1_H1 ;  /* 0x30000059ff737230 */ /* 0x000fe40000004100 */
[----:B-1---5:R-:W-:Y:S01]  /*10e0*/  FMUL.FTZ R104, R77, R88 ;  /* 0x000000584d687220 */ /* 0x022fe20000410000 */
[----:B------:R-:W-:Y:S02]  /*10f0*/  HADD2.F32 R117, -RZ, R90.H0_H0 ;  /* 0x2000005aff757230 */ /* 0x000fe40000004100 */
[----:B------:R-:W-:Y:S01]  /*1100*/  FMUL.FTZ R110, R91, R112 ;  /* 0x000000705b6e7220 */ /* 0x000fe20000410000 */
[----:B---3--:R-:W-:-:S02]  /*1110*/  @P0 HADD2.F32 R90, -RZ, R84.H0_H0 ;  /* 0x20000054ff5a0230 */ /* 0x008fc40000004100 */
[----:B------:R-:W-:Y:S01]  /*1120*/  FMUL.FTZ R103, R76, R103 ;  /* 0x000000674c677220 */ /* 0x000fe20000410000 */
[----:B------:R-:W-:Y:S02]  /*1130*/  @P0 HADD2.F32 R89, -RZ, R84.H1_H1 ;  /* 0x30000054ff590230 */ /* 0x000fe40000004100 */
[----:B------:R-:W-:Y:S01]  /*1140*/  FMUL.FTZ R105, R78, R109 ;  /* 0x0000006d4e697220 */ /* 0x000fe20000410000 */
[----:B------:R-:W-:Y:S02]  /*1150*/  @P0 HADD2.F32 R88, -RZ, R85.H0_H0 ;  /* 0x20000055ff580230 */ /* 0x000fe40000004100 */
[----:B------:R-:W-:Y:S01]  /*1160*/  FMUL.FTZ R108, R81, R108 ;  /* 0x0000006c516c7220 */ /* 0x000fe20000410000 */
[--C-:B------:R-:W-:Y:S02]  /*1170*/  @P0 HADD2.F32 R91, -RZ, R86.reuse.H1_H1 ;  /* 0x30000056ff5b0230 */ /* 0x100fe40000004100 */
[-C--:B------:R-:W-:Y:S01]  /*1180*/  FMUL.FTZ R106, R115, R112.reuse ;  /* 0x00000070736a7220 */ /* 0x080fe20000410000 */
[-C--:B------:R-:W-:Y:S01]  /*1190*/  FMUL.FTZ R117, R117, R112.reuse ;  /* 0x0000007075757220 */ /* 0x080fe20000410000 */
[----:B------:R-:W-:Y:S01]  /*11a0*/  FMUL.FTZ R121, R121, R112 ;  /* 0x0000007079797220 */ /* 0x000fe20000410000 */
[----:B------:R-:W-:Y:S01]  /*11b0*/  @P0 FADD.FTZ R103, R90, R103 ;  /* 0x000000675a670221 */ /* 0x000fe20000010000 */
[----:B------:R-:W-:Y:S01]  /*11c0*/  @P0 FADD.FTZ R104, R89, R104 ;  /* 0x0000006859680221 */ /* 0x000fe20000010000 */
[----:B------:R-:W-:Y:S01]  /*11d0*/  @P0 FADD.FTZ R105, R88, R105 ;  /* 0x0000006958690221 */ /* 0x000fe20000010000 */
[----:B------:R-:W-:Y:S01]  /*11e0*/  @P0 FADD.FTZ R108, R91, R108 ;  /* 0x0000006c5b6c0221 */ /* 0x000fe20000010000 */
[----:B------:R-:W-:-:S02]  /*11f0*/  @P0 HADD2.F32 R90, -RZ, R86.H0_H0 ;  /* 0x20000056ff5a0230 */ /* 0x000fc40000004100 */
[----:B------:R-:W-:Y:S01]  /*1200*/  FMUL.FTZ R107, R80, R117 ;  /* 0x00000075506b7220 */ /* 0x000fe20000410000 */
[----:B------:R-:W-:Y:S02]  /*1210*/  @P0 HADD2.F32 R89, -RZ, R85.H1_H1 ;  /* 0x30000055ff590230 */ /* 0x000fe40000004100 */
[----:B------:R-:W-:Y:S01]  /*1220*/  FMUL.FTZ R106, R79, R106 ;  /* 0x0000006a4f6a7220 */ /* 0x000fe20000410000 */
[--C-:B------:R-:W-:Y:S02]  /*1230*/  @P0 HADD2.F32 R88, -RZ, R87.reuse.H0_H0 ;  /* 0x20000057ff580230 */ /* 0x100fe40000004100 */
[----:B------:R-:W-:Y:S01]  /*1240*/  FMUL.FTZ R109, R82, R121 ;  /* 0x00000079526d7220 */ /* 0x000fe20000410000 */
[----:B------:R-:W-:Y:S02]  /*1250*/  @P0 HADD2.F32 R91, -RZ, R87.H1_H1 ;  /* 0x30000057ff5b0230 */ /* 0x000fe40000004100 */
[----:B------:R-:W-:Y:S01]  /*1260*/  FMUL.FTZ R110, R83, R110 ;  /* 0x0000006e536e7220 */ /* 0x000fe20000410000 */
[----:B------:R-:W-:Y:S01]  /*1270*/  @P0 FADD.FTZ R107, R90, R107 ;  /* 0x0000006b5a6b0221 */ /* 0x000fe20000010000 */
[----:B------:R-:W-:Y:S01]  /*1280*/  @P0 FADD.FTZ R106, R89, R106 ;  /* 0x0000006a596a0221 */ /* 0x000fe20000010000 */
[----:B------:R-:W-:Y:S01]  /*1290*/  @P0 FADD.FTZ R109, R88, R109 ;  /* 0x0000006d586d0221 */ /* 0x000fe20000010000 */
[----:B------:R-:W-:Y:S01]  /*12a0*/  @P0 FADD.FTZ R110, R91, R110 ;  /* 0x0000006e5b6e0221 */ /* 0x000fe20000010000 */
[----:B------:R-:W-:-:S02]  /*12b0*/  LEA R112, P1, R113, UR10, 0x4 ;  /* 0x0000000a71707c11 */ /* 0x000fc4000f8220ff */
[----:B------:R-:W-:Y:S02]  /*12c0*/  F2FP.F16.F32.PACK_AB R90, R108, R107 ;  /* 0x0000006b6c5a723e */ /* 0x000fe400000000ff */
[----:B------:R-:W-:Y:S02]  /*12d0*/  LEA.HI.X R113, R113, UR11, RZ, 0x4, P1 ;  /* 0x0000000b71717c11 */ /* 0x000fe400088f24ff */
[----:B------:R-:W-:Y:S02]  /*12e0*/  F2FP.F16.F32.PACK_AB R89, R106, R105 ;  /* 0x000000696a59723e */ /* 0x000fe400000000ff */
[----:B------:R-:W-:Y:S02]  /*12f0*/  F2FP.F16.F32.PACK_AB R88, R104, R103 ;  /* 0x000000676858723e */ /* 0x000fe400000000ff */
[----:B------:R-:W-:-:S05]  /*1300*/  F2FP.F16.F32.PACK_AB R91, R110, R109 ;  /* 0x0000006d6e5b723e */ /* 0x000fca00000000ff */
[----:B------:R3:W-:Y:S02]  /*1310*/  STG.E.128 desc[UR4][R112.64], R88 ;  /* 0x0000005870007986 */ /* 0x0007e4000c101d04 */
.L_x_12021:
[----:B------:R-:W-:Y:S05]  /*1320*/  BSYNC B0 ;  /* 0x0000000000007941 */ /* 0x000fea0003800000 */
.L_x_12020:
[----:B-123--:R-:W-:Y:S01]  /*1330*/  FADD.FTZ R88, RZ, R11 ;  /* 0x0000000bff587221 */ /* 0x00efe20000010000 */
        /* <DEDUP_REMOVED lines=31> */
[----:B------:R-:W-:-:S03]  /*1530*/  P2R R88, PR, RZ, 0x40 ;  /* 0x00000040ff587803 */ /* 0x000fc60000000000 */
        /* <DEDUP_REMOVED lines=71> */
.L_x_12040:
        /* <DEDUP_REMOVED lines=21> */
[----:B0-----:R-:W-:Y:S02]  /*1b00*/  @!P0 LEA R111, R89, R88, 0x18 ;  /* 0x00000058596f8211 */ /* 0x001fe400078ec0ff */
[----:B------:R-:W-:Y:S02]  /*1b10*/  CS2R R88, SRZ ;  /* 0x0000000000587805 */ /* 0x000fe4000001ff00 */
[----:B------:R-:W-:Y:S02]  /*1b20*/  @!P0 LEA R114, R90, R111, 0x3 ;  /* 0x0000006f5a728211 */ /* 0x000fe400078e18ff */
[----:B------:R-:W0:Y:S04]  /*1b30*/  SHFL.DOWN PT, R90, R113, 0x4, 0x1f ;  /* 0x08801f00715a7f89 */ /* 0x000e2800000e0000 */
[----:B------:R-:W1:Y:S01]  /*1b40*/  @!P0 LDS.64 R88, [R114] ;  /* 0x0000000072588984 */ /* 0x000e620000000a00 */
[----:B------:R-:W-:-:S02]  /*1b50*/  LOP3.LUT P0, RZ, R91, 0x1f, R5, 0xf8, !PT ;  /* 0x0000001f5bff7812 */ /* 0x000fc4000780f805 */
[----:B0-----:R-:W-:Y:S02]  /*1b60*/  IADD3 R111, R90, R113, RZ ;  /* 0x000000715a6f7210 */ /* 0x001fe40007ffe0ff */
[----:B------:R-:W-:Y:S02]  /*1b70*/  I2FP.F32.S32 R118, R90 ;  /* 0x0000005a00767245 */ /* 0x000fe40000201400 */
[----:B------:R-:W-:Y:S01]  /*1b80*/  I2FP.F32.S32 R90, R111 ;  /* 0x0000006f005a7245 */ /* 0x000fe20000201400 */
[----:B------:R-:W-:Y:S03]  /*1b90*/  SHFL.DOWN PT, R120, R111, 0x2, 0x1f ;  /* 0x08401f006f787f89 */ /* 0x000fe600000e0000 */
[----:B------:R-:W0:Y:S01]  /*1ba0*/  MUFU.RCP R112, R90 ;  /* 0x0000005a00707308 */ /* 0x000e220000001000 */
[----:B-1----:R-:W1:Y:S02]  /*1bb0*/  SHFL.DOWN PT, R115, R88, 0x4, 0x1f ;  /* 0x08801f0058737f89 */ /* 0x002e6400000e0000 */
[C---:B-1----:R-:W-:Y:S01]  /*1bc0*/  FMUL.FTZ R116, R115.reuse, R118 ;  /* 0x0000007673747220 */ /* 0x042fe20000410000 */
[----:B------:R-:W-:-:S03]  /*1bd0*/  FADD.FTZ R115, -R115, R88 ;  /* 0x0000005873737221 */ /* 0x000fc60000010100 */
[----:B------:R-:W-:Y:S01]  /*1be0*/  FFMA.FTZ R119, R117, R88, R116 ;  /* 0x0000005875777223 */ /* 0x000fe20000010074 */
[----:B------:R-:W-:Y:S01]  /*1bf0*/  FMUL.FTZ R115, R115, R115 ;  /* 0x0000007373737220 */ /* 0x000fe20000410000 */
[----:B------:R-:W1:Y:S01]  /*1c00*/  SHFL.DOWN PT, R116, R89, 0x4, 0x1f ;  /* 0x08801f0059747f89 */ /* 0x000e6200000e0000 */
[-C--:B------:R-:W-:Y:S01]  /*1c10*/  IADD3 R88, R111, R120.reuse, RZ ;  /* 0x000000786f587210 */ /* 0x080fe20007ffe0ff */
[----:B0-----:R-:W-:Y:S01]  /*1c20*/  FMUL.FTZ R113, R112, R119 ;  /* 0x0000007770717220 */ /* 0x001fe20000410000 */
[----:B------:R-:W-:Y:S01]  /*1c30*/  FMUL.FTZ R115, R115, R117 ;  /* 0x0000007573737220 */ /* 0x000fe20000410000 */
[----:B------:R-:W-:-:S03]  /*1c40*/  I2FP.F32.S32 R120, R120 ;  /* 0x0000007800787245 */ /* 0x000fc60000201400 */
[----:B------:R-:W0:Y:S01]  /*1c50*/  SHFL.DOWN PT, R114, R113, 0x2, 0x1f ;  /* 0x08401f0071727f89 */ /* 0x000e2200000e0000 */
[----:B------:R-:W-:Y:S01]  /*1c60*/  FMUL.FTZ R118, R115, R118 ;  /* 0x0000007673767220 */ /* 0x000fe20000410000 */
[----:B-1----:R-:W-:Y:S01]  /*1c70*/  FADD.FTZ R115, R116, R89 ;  /* 0x0000005974737221 */ /* 0x002fe20000010000 */
[----:B------:R-:W-:-:S03]  /*1c80*/  I2FP.F32.S32 R89, R88 ;  /* 0x0000005800597245 */ /* 0x000fc60000201400 */
[----:B------:R-:W-:Y:S01]  /*1c90*/  FFMA.FTZ R112, R112, R118, R115 ;  /* 0x0000007670707223 */ /* 0x000fe20000010073 */
[----:B------:R-:W1:Y:S01]  /*1ca0*/  MUFU.RCP R111, R89 ;  /* 0x00000059006f7308 */ /* 0x000e620000001000 */
[----:B0-----:R-:W-:Y:S01]  /*1cb0*/  FMUL.FTZ R117, R114, R120 ;  /* 0x0000007872757220 */ /* 0x001fe20000410000 */
[----:B------:R-:W-:Y:S02]  /*1cc0*/  FADD.FTZ R114, R113, -R114 ;  /* 0x8000007271727221 */ /* 0x000fe40000010000 */
[----:B------:R-:W0:Y:S01]  /*1cd0*/  SHFL.DOWN PT, R115, R112, 0x2, 0x1f ;  /* 0x08401f0070737f89 */ /* 0x000e2200000e0000 */
[----:B------:R-:W-:Y:S01]  /*1ce0*/  FFMA.FTZ R116, R90, R113, R117 ;  /* 0x000000715a747223 */ /* 0x000fe20000010075 */
[----:B------:R-:W-:Y:S02]  /*1cf0*/  FMUL.FTZ R117, R114, R114 ;  /* 0x0000007272757220 */ /* 0x000fe40000410000 */
        /* <DEDUP_REMOVED lines=15> */
[----:B------:R-:W-:Y:S01]  /*1df0*/  FMUL.FTZ R88, R115, R115 ;  /* 0x0000007373587220 */ /* 0x000fe20000410000 */
[----:B------:R-:W0:Y:S01]  /*1e00*/  @!P0 LDC.64 R90, c[0x0][0x250] ;  /* 0x00009400ff5a8b82 */ /* 0x000e220000000a00 */
[----:B-1----:R-:W-:Y:S01]  /*1e10*/  FADD.FTZ R111, R114, R111 ;  /* 0x0000006f726f7221 */ /* 0x002fe20000010000 */
[----:B--2---:R-:W-:Y:S01]  /*1e20*/  FMUL.FTZ R117, R112, R117 ;  /* 0x0000007570757220 */ /* 0x004fe20000410000 */
[----:B------:R-:W-:-:S04]  /*1e30*/  FMUL.FTZ R88, R89, R88 ;  /* 0x0000005859587220 */ /* 0x000fc80000410000 */
[----:B------:R-:W-:Y:S01]  /*1e40*/  FMUL.FTZ R88, R88, R113 ;  /* 0x0000007158587220 */ /* 0x000fe20000410000 */
[----:B------:R-:W1:Y:S01]  /*1e50*/  LDC R115, c[0x0][0x2d8] ;  /* 0x0000b600ff737b82 */ /* 0x000e620000000800 */
[----:B------:R-:W2:Y:S02]  /*1e60*/  SHFL.IDX PT, R113, R117, RZ, 0x1f ;  /* 0x00001fff75717589 */ /* 0x000ea400000e0000 */
[----:B------:R-:W-:-:S05]  /*1e70*/  FFMA.FTZ R112, R112, R88, R111 ;  /* 0x0000005870707223 */ /* 0x000fca000001006f */
[----:B------:R-:W3:Y:S01]  /*1e80*/  @!P0 LDC.64 R88, c[0x0][0x258] ;  /* 0x00009600ff588b82 */ /* 0x000ee20000000a00 */
[----:B------:R-:W1:Y:S01]  /*1e90*/  SHFL.IDX PT, R112, R112, RZ, 0x1f ;  /* 0x00001fff70707589 */ /* 0x000e6200000e0000 */
[----:B0-----:R-:W-:-:S04]  /*1ea0*/  @!P0 IMAD.WIDE R90, R2, 0x4, R90 ;  /* 0x00000004025a8825 */ /* 0x001fc800078e025a */
[----:B--2---:R-:W-:Y:S01]  /*1eb0*/  FMUL.FTZ R111, R113, R113 ;  /* 0x00000071716f7220 */ /* 0x004fe20000410000 */
[----:B------:R0:W-:Y:S04]  /*1ec0*/  @!P0 STG.E desc[UR4][R90.64], R113 ;  /* 0x000000715a008986 */ /* 0x0001e8000c101904 */
[----:B------:R-:W-:Y:S01]  /*1ed0*/  FSEL R114, R111, RZ, !P2 ;  /* 0x000000ff6f727208 */ /* 0x000fe20005000000 */
[----:B---3--:R-:W-:-:S04]  /*1ee0*/  @!P0 IMAD.WIDE R88, R2, 0x4, R88 ;  /* 0x0000000402588825 */ /* 0x008fc800078e0258 */
[----:B-1----:R-:W-:Y:S01]  /*1ef0*/  FFMA.FTZ R111, R112, UR12, R115 ;  /* 0x0000000c706f7c23 */ /* 0x002fe20008010073 */
[----:B------:R-:W-:-:S03]  /*1f00*/  PLOP3.LUT P2, PT, PT, PT, UP1, 0x40, 0x0 ;  /* 0x000000000000781c */ /* 0x000fc60003f4e818 */
[----:B------:R-:W-:Y:S01]  /*1f10*/  FADD.FTZ R111, R111, R114 ;  /* 0x000000726f6f7221 */ /* 0x000fe20000010000 */
[----:B------:R-:W-:-:S05]  /*1f20*/  FSEL R114, R113, RZ, P2 ;  /* 0x000000ff71727208 */ /* 0x000fca0001000000 */
        /* <DEDUP_REMOVED lines=17> */
[----:B------:R-:W-:Y:S01]  /*2040*/  F2FP.F16.F32.PACK_AB R88, R89, R88 ;  /* 0x000000585958723e */ /* 0x000fe200000000ff */
        /* <DEDUP_REMOVED lines=17> */
.L_x_12024:
[----:B------:R-:W-:Y:S05]  /*2160*/  BSYNC B0 ;  /* 0x0000000000007941 */ /* 0x000fea0003800000 */
.L_x_12023:
        /* <DEDUP_REMOVED lines=34> */
.L_x_12026:
[----:B------:R-:W-:Y:S05]  /*2390*/  BSYNC B0 ;  /* 0x0000000000007941 */ /* 0x000fea0003800000 */
.L_x_12025:
        /* <DEDUP_REMOVED lines=21> */
[----:B------:R-:W-:Y:S01]  /*24f0*/  FMUL.FTZ R112, R111, R90 ;  /* 0x0000005a6f707220 */ /* 0x000fe20000410000 */
[----:B------:R-:W-:Y:S01]  /*2500*/  FFMA.FTZ R118, R75, R118, R67 ;  /* 0x000000764b767223 */ /* 0x000fe20000010043 */
[----:B------:R-:W-:Y:S01]  /*2510*/  F2FP.F16.F32.PACK_AB R90, R117, R114 ;  /* 0x00000072755a723e */ /* 0x000fe200000000ff */
[----:B------:R-:W-:Y:S01]  /*2520*/  FFMA.FTZ R111, R68, R113, R60 ;  /* 0x00000071446f7223 */ /* 0x000fe2000001003c */
[----:B------:R-:W-:Y:S01]  /*2530*/  FFMA.FTZ R115, R70, R115, R62 ;  /* 0x0000007346737223 */ /* 0x000fe2000001003e */
[----:B------:R-:W-:Y:S01]  /*2540*/  FFMA.FTZ R114, R71, R112, R63 ;  /* 0x0000007047727223 */ /* 0x000fe2000001003f */
[----:B------:R-:W-:Y:S01]  /*2550*/  FFMA.FTZ R116, R69, R116, R61 ;  /* 0x0000007445747223 */ /* 0x000fe2000001003d */
[----:B0-----:R-:W-:Y:S01]  /*2560*/  IMAD.WIDE.U32 R112, R6, 0x10, R88 ;  /* 0x0000001006707825 */ /* 0x001fe200078e0058 */
[----:B------:R-:W-:-:S02]  /*2570*/  F2FP.F16.F32.PACK_AB R91, R118, R91 ;  /* 0x0000005b765b723e */ /* 0x000fc400000000ff */
[----:B------:R-:W-:Y:S02]  /*2580*/  F2FP.F16.F32.PACK_AB R89, R114, R115 ;  /* 0x000000737259723e */ /* 0x000fe400000000ff */
[----:B------:R-:W-:-:S05]  /*2590*/  F2FP.F16.F32.PACK_AB R88, R116, R111 ;  /* 0x0000006f7458723e */ /* 0x000fca00000000ff */
[----:B------:R3:W-:Y:S02]  /*25a0*/  STG.E.128 desc[UR4][R112.64], R88 ;  /* 0x0000005870007986 */ /* 0x0007e4000c101d04 */
.L_x_12028:
[----:B------:R-:W-:Y:S05]  /*25b0*/  BSYNC B0 ;  /* 0x0000000000007941 */ /* 0x000fea0003800000 */
.L_x_12027:
[----:B------:R-:W-:Y:S02]  /*25c0*/  IADD3 R2, R2, UR14, RZ ;  /* 0x0000000e02027c10 */ /* 0x000fe4000fffe0ff */
[----:B0-----:R-:W-:Y:S02]  /*25d0*/  SEL R111, RZ, 0x1, P1 ;  /* 0x00000001ff6f7807 */ /* 0x001fe40000800000 */
[----:B------:R-:W-:-:S13]  /*25e0*/  ISETP.GE.AND P0, PT, R2, UR15, PT ;  /* 0x0000000f02007c0c */ /* 0x000fda000bf06270 */
[----:B------:R-:W-:Y:S05]  /*25f0*/  @!P0 BRA `(.L_x_12029) ;  /* 0xffffffe000508947 */ /* 0x000fea000383ffff */
[----:B------:R-:W-:Y:S05]  /*2600*/  EXIT ;  /* 0x000000000000794d */ /* 0x000fea0003800000 */
.L_x_12022:
[----:B------:R-:W-:Y:S01]  /*2610*/  HFMA2.MMA R119, -RZ, RZ, 0, 5.9604644775390625e-08 ;  /* 0x00000001ff777435 */ /* 0x000fe200000001ff */
[----:B------:R-:W-:Y:S02]  /*2620*/  MOV R118, R89 ;  /* 0x0000005900767202 */ /* 0x000fe40000000f00 */
[----:B------:R-:W-:Y:S02]  /*2630*/  MOV R120, 0x1f ;  /* 0x0000001f00787802 */ /* 0x000fe40000000f00 */
[----:B------:R-:W-:-:S07]  /*2640*/  MOV R117, 0xffffffff ;  /* 0xffffffff00757802 */ /* 0x000fce0000000f00 */
[----:B0----5:R-:W-:Y:S05]  /*2650*/  WARPSYNC.COLLECTIVE R117, `(.L_x_12030) ;  /* 0x0000000075087348 */ /* 0x021fea0003c00000 */
[----:B------:R1:W2:Y:S02]  /*2660*/  SHFL.BFLY P6, R115, R118, R119, R120 ;  /* 0x0c00007776737389 */ /* 0x0002a400000c0078 */
[----:B012--5:R-:W-:Y:S01]  /*2670*/  ENDCOLLECTIVE ;  /* 0x000000000000791b */ /* 0x027fe20003800000 */
.L_x_12030:
[----:B------:R-:W-:Y:S01]  /*2680*/  HFMA2.MMA R119, -RZ, RZ, 0, 1.1920928955078125e-07 ;  /* 0x00000002ff777435 */ /* 0x000fe200000001ff */
[----:B------:R-:W-:-:S05]  /*2690*/  MOV R88, R115 ;  /* 0x0000007300587202 */ /* 0x000fca0000000f00 */
[----:B------:R-:W-:-:S05]  /*26a0*/  FADD.FTZ R111, R89, R88 ;  /* 0x00000058596f7221 */ /* 0x000fca0000010000 */
[----:B------:R-:W-:-:S07]  /*26b0*/  MOV R118, R111 ;  /* 0x0000006f00767202 */ /* 0x000fce0000000f00 */
[----:B------:R-:W-:Y:S05]  /*26c0*/  WARPSYNC.COLLECTIVE R117, `(.L_x_12031) ;  /* 0x0000000075087348 */ /* 0x000fea0003c00000 */
[----:B------:R0:W1:Y:S02]  /*26d0*/  SHFL.BFLY P6, R115, R118, R119, R120 ;  /* 0x0c00007776737389 */ /* 0x00006400000c0078 */
[----:B01----:R-:W-:Y:S01]  /*26e0*/  ENDCOLLECTIVE ;  /* 0x000000000000791b */ /* 0x003fe20003800000 */
.L_x_12031:
[----:B------:R-:W-:Y:S01]  /*26f0*/  HFMA2.MMA R119, -RZ, RZ, 0, 2.384185791015625e-07 ;  /* 0x00000004ff777435 */ /* 0x000fe200000001ff */
[----:B------:R-:W-:-:S05]  /*2700*/  MOV R88, R115 ;  /* 0x0000007300587202 */ /* 0x000fca0000000f00 */
[----:B------:R-:W-:-:S05]  /*2710*/  FADD.FTZ R112, R111, R88 ;  /* 0x000000586f707221 */ /* 0x000fca0000010000 */
[----:B------:R-:W-:-:S07]  /*2720*/  MOV R118, R112 ;  /* 0x0000007000767202 */ /* 0x000fce0000000f00 */
[----:B------:R-:W-:Y:S05]  /*2730*/  WARPSYNC.COLLECTIVE R117, `(.L_x_12032) ;  /* 0x0000000075087348 */ /* 0x000fea0003c00000 */
[----:B------:R0:W1:Y:S02]  /*2740*/  SHFL.BFLY P6, R115, R118, R119, R120 ;  /* 0x0c00007776737389 */ /* 0x00006400000c0078 */
[----:B01----:R-:W-:Y:S01]  /*2750*/  ENDCOLLECTIVE ;  /* 0x000000000000791b */ /* 0x003fe20003800000 */
.L_x_12032:
[----:B------:R-:W-:Y:S01]  /*2760*/  HFMA2.MMA R119, -RZ, RZ, 0, 4.76837158203125e-07 ;  /* 0x00000008ff777435 */ /* 0x000fe200000001ff */
[----:B------:R-:W-:-:S05]  /*2770*/  MOV R113, R115 ;  /* 0x0000007300717202 */ /* 0x000fca0000000f00 */
[----:B------:R-:W-:-:S05]  /*2780*/  FADD.FTZ R113, R112, R113 ;  /* 0x0000007170717221 */ /* 0x000fca0000010000 */
[----:B------:R-:W-:-:S07]  /*2790*/  MOV R118, R113 ;  /* 0x0000007100767202 */ /* 0x000fce0000000f00 */
[----:B------:R-:W-:Y:S05]  /*27a0*/  WARPSYNC.COLLECTIVE R117, `(.L_x_12033) ;  /* 0x0000000075087348 */ /* 0x000fea0003c00000 */
[----:B------:R0:W1:Y:S02]  /*27b0*/  SHFL.BFLY P6, R115, R118, R119, R120 ;  /* 0x0c00007776737389 */ /* 0x00006400000c0078 */
[----:B01----:R-:W-:Y:S01]  /*27c0*/  ENDCOLLECTIVE ;  /* 0x000000000000791b */ /* 0x003fe20003800000 */
.L_x_12033:
[----:B------:R-:W-:Y:S01]  /*27d0*/  HFMA2.MMA R119, -RZ, RZ, 0, 9.5367431640625e-07 ;  /* 0x00000010ff777435 */ /* 0x000fe200000001ff */
[----:B------:R-:W-:-:S05]  /*27e0*/  MOV R88, R115 ;  /* 0x0000007300587202 */ /* 0x000fca0000000f00 */
[----:B------:R-:W-:-:S05]  /*27f0*/  FADD.FTZ R114, R113, R88 ;  /* 0x0000005871727221 */ /* 0x000fca0000010000 */
[----:B------:R-:W-:-:S07]  /*2800*/  MOV R118, R114 ;  /* 0x0000007200767202 */ /* 0x000fce0000000f00 */
[----:B------:R-:W-:Y:S05]  /*2810*/  WARPSYNC.COLLECTIVE R117, `(.L_x_12034) ;  /* 0x0000000075087348 */ /* 0x000fea0003c00000 */
[----:B------:R0:W1:Y:S02]  /*2820*/  SHFL.BFLY P6, R115, R118, R119, R120 ;  /* 0x0c00007776737389 */ /* 0x00006400000c0078 */
[----:B01----:R-:W-:Y:S01]  /*2830*/  ENDCOLLECTIVE ;  /* 0x000000000000791b */ /* 0x003fe20003800000 */
.L_x_12034:
        /* <DEDUP_REMOVED lines=56> */
.L_x_12035:
[----:B------:R-:W-:Y:S01]  /*2bc0*/  HFMA2.MMA R119, -RZ, RZ, 0, 1.1920928955078125e-07 ;  /* 0x00000002ff777435 */ /* 0x000fe200000001ff */
[----:B------:R-:W-:-:S05]  /*2bd0*/  MOV R112, R115 ;  /* 0x0000007300707202 */ /* 0x000fca0000000f00 */
[----:B------:R-:W-:-:S05]  /*2be0*/  FADD.FTZ R112, R89, R112 ;  /* 0x0000007059707221 */ /* 0x000fca0000010000 */
[----:B------:R-:W-:-:S07]  /*2bf0*/  MOV R118, R112 ;  /* 0x0000007000767202 */ /* 0x000fce0000000f00 */
[----:B------:R-:W-:Y:S05]  /*2c00*/  WARPSYNC.COLLECTIVE R117, `(.L_x_12036) ;  /* 0x0000000075087348 */ /* 0x000fea0003c00000 */
[----:B------:R0:W1:Y:S02]  /*2c10*/  SHFL.BFLY P6, R115, R118, R119, R120 ;  /* 0x0c00007776737389 */ /* 0x00006400000c0078 */
[----:B01----:R-:W-:Y:S01]  /*2c20*/  ENDCOLLECTIVE ;  /* 0x000000000000791b */ /* 0x003fe20003800000 */
.L_x_12036:
[----:B------:R-:W-:Y:S01]  /*2c30*/  HFMA2.MMA R119, -RZ, RZ, 0, 2.384185791015625e-07 ;  /* 0x00000004ff777435 */ /* 0x000fe200000001ff */
[----:B------:R-:W-:-:S05]  /*2c40*/  MOV R111, R115 ;  /* 0x00000073006f7202 */ /* 0x000fca0000000f00 */
[----:B------:R-:W-:-:S05]  /*2c50*/  FADD.FTZ R111, R112, R111 ;  /* 0x0000006f706f7221 */ /* 0x000fca0000010000 */
[----:B------:R-:W-:-:S07]  /*2c60*/  MOV R118, R111 ;  /* 0x0000006f00767202 */ /* 0x000fce0000000f00 */
[----:B------:R-:W-:Y:S05]  /*2c70*/  WARPSYNC.COLLECTIVE R117, `(.L_x_12037) ;  /* 0x0000000075087348 */ /* 0x000fea0003c00000 */
[----:B------:R0:W1:Y:S02]  /*2c80*/  SHFL.BFLY P6, R115, R118, R119, R120 ;  /* 0x0c00007776737389 */ /* 0x00006400000c0078 */
[----:B01----:R-:W-:Y:S01]  /*2c90*/  ENDCOLLECTIVE ;  /* 0x000000000000791b */ /* 0x003fe20003800000 */
.L_x_12037:
[----:B------:R-:W-:Y:S01]  /*2ca0*/  HFMA2.MMA R119, -RZ, RZ, 0, 4.76837158203125e-07 ;  /* 0x00000008ff777435 */ /* 0x000fe200000001ff */
[----:B------:R-:W-:-:S05]  /*2cb0*/  MOV R114, R115 ;  /* 0x0000007300727202 */ /* 0x000fca0000000f00 */
[----:B------:R-:W-:-:S05]  /*2cc0*/  FADD.FTZ R114, R111, R114 ;  /* 0x000000726f727221 */ /* 0x000fca0000010000 */
[----:B------:R-:W-:-:S07]  /*2cd0*/  MOV R118, R114 ;  /* 0x0000007200767202 */ /* 0x000fce0000000f00 */
[----:B------:R-:W-:Y:S05]  /*2ce0*/  WARPSYNC.COLLECTIVE R117, `(.L_x_12038) ;  /* 0x0000000075087348 */ /* 0x000fea0003c00000 */
[----:B------:R0:W1:Y:S02]  /*2cf0*/  SHFL.BFLY P6, R115, R118, R119, R120 ;  /* 0x0c00007776737389 */ /* 0x00006400000c0078 */
[----:B01----:R-:W-:Y:S01]  /*2d00*/  ENDCOLLECTIVE ;  /* 0x000000000000791b */ /* 0x003fe20003800000 */
.L_x_12038:
[----:B------:R-:W-:Y:S01]  /*2d10*/  HFMA2.MMA R119, -RZ, RZ, 0, 9.5367431640625e-07 ;  /* 0x00000010ff777435 */ /* 0x000fe200000001ff */
[----:B------:R-:W-:-:S05]  /*2d20*/  MOV R113, R115 ;  /* 0x0000007300717202 */ /* 0x000fca0000000f00 */
[----:B------:R-:W-:-:S05]  /*2d30*/  FADD.FTZ R113, R114, R113 ;  /* 0x0000007172717221 */ /* 0x000fca0000010000 */
[----:B------:R-:W-:-:S07]  /*2d40*/  MOV R118, R113 ;  /* 0x0000007100767202 */ /* 0x000fce0000000f00 */
[----:B------:R-:W-:Y:S05]  /*2d50*/  WARPSYNC.COLLECTIVE R117, `(.L_x_12039) ;  /* 0x0000000075087348 */ /* 0x000fea0003c00000 */
[----:B------:R0:W1:Y:S02]  /*2d60*/  SHFL.BFLY P6, R115, R118, R119, R120 ;  /* 0x0c00007776737389 */ /* 0x00006400000c0078 */
[----:B01----:R-:W-:Y:S01]  /*2d70*/  ENDCOLLECTIVE ;  /* 0x000000000000791b */ /* 0x003fe20003800000 */
.L_x_12039:
[----:B------:R-:W-:Y:S01]  /*2d80*/  MOV R116, R115 ;  /* 0x0000007300747202 */ /* 0x000fe20000000f00 */
[----:B------:R-:W-:Y:S06]  /*2d90*/  BRA `(.L_x_12040) ;  /* 0xffffffec00047947 */ /* 0x000fec000383ffff */
.L_x_12041:
        /* <DEDUP_REMOVED lines=14> */
.L_x_23292:


//--------------------- .text._ZN10layer_norm13ln_fwd_kernelINS_13Kernel_traitsIf6__halfS2_S2_fjLj6144ELj1ELj1ELj8ELj16ENS_18Kernel_traits_baseILj6144EfS2_S2_S2_fjLj256EEEEELb0ELb1ELb0ELb1EEEvNS_9FwdParamsE --------------------------
	.section	.text._ZN10layer_norm13ln_fwd_kernelINS_13Kernel_traitsIf6__halfS2_S2_fjLj6144ELj1ELj1ELj8ELj16ENS_18Kernel_traits_baseILj6144EfS2_S2_S2_fjLj256EEEEELb0ELb1ELb0ELb1EEEvNS_9FwdParamsE,"ax",@progbits
	.align	128
        .global         _ZN10layer_norm13ln_fwd_kernelINS_13Kernel_traitsIf6__halfS2_S2_fjLj6144ELj1ELj1ELj8ELj16ENS_18Kernel_traits_baseILj6144EfS2_S2_S2_fjLj256EEEEELb0ELb1ELb0ELb1EEEvNS_9FwdParamsE
        .type           _ZN10layer_norm13ln_fwd_kernelINS_13Kernel_traitsIf6__halfS2_S2_fjLj6144ELj1ELj1ELj8ELj16ENS_18Kernel_traits_baseILj6144EfS2_S2_S2_fjLj256EEEEELb0ELb1ELb0ELb1EEEvNS_9FwdParamsE,@function
        .size           _ZN10layer_norm13ln_fwd_kernelINS_13Kernel_traitsIf6__halfS2_S2_fjLj6144ELj1ELj1ELj8ELj16ENS_18Kernel_traits_baseILj6144EfS2_S2_S2_fjLj256EEEEELb0ELb1ELb0ELb1EEEvNS_9FwdParamsE,(.L_x_23293 - _ZN10layer_norm13ln_fwd_kernelINS_13Kernel_traitsIf6__halfS2_S2_fjLj6144ELj1ELj1ELj8ELj16ENS_18Kernel_traits_baseILj6144EfS2_S2_S2_fjLj256EEEEELb0ELb1ELb0ELb1EEEvNS_9FwdParamsE)
        .other          _ZN10layer_norm13ln_fwd_kernelINS_13Kernel_traitsIf6__halfS2_S2_fjLj6144ELj1ELj1ELj8ELj16ENS_18Kernel_traits_baseILj6144EfS2_S2_S2_fjLj256EEEEELb0ELb1ELb0ELb1EEEvNS_9FwdParamsE,@"STO_CUDA_ENTRY STV_DEFAULT"
_ZN10layer_norm13ln_fwd_kernelINS_13Kernel_traitsIf6__halfS2_S2_fjLj6144ELj1ELj1ELj8ELj16ENS_18Kernel_traits_baseILj6144EfS2_S2_S2_fjLj256EEEEELb0ELb1ELb0ELb1EEEvNS_9FwdParamsE:
.text._ZN10layer_norm13ln_fwd_kernelINS_13Kernel_traitsIf6__halfS2_S2_fjLj6144ELj1ELj1ELj8ELj16ENS_18Kernel_traits_baseILj6144EfS2_S2_S2_fjLj256EEEEELb0ELb1ELb0ELb1EEEvNS_9FwdParamsE:
        /* <DEDUP_REMOVED lines=62> */
.L_x_12043:
        /* <DEDUP_REMOVED lines=17> */
[----:B-1----:R-:W-:-:S04]  /*04f0*/  IMAD.WIDE.U32 R106, R2, 0x10, R104 ;  /* 0x00000010026a7825 */ /* 0x002fc800078e0068 */
[----:B---3--:R-:W-:Y:S02]  /*0500*/  @P0 HADD2.F32 R10, -RZ, R16.H0_H0 ;  /* 0x20000010ff0a0230 */ /* 0x008fe40000004100 */
[----:B----4-:R-:W-:Y:S02]  /*0510*/  HADD2.F32 R11, -RZ, R14.H0_H0 ;  /* 0x2000000eff0b7230 */ /* 0x010fe40000004100 */
[--C-:B------:R-:W-:Y:S02]  /*0520*/  HADD2.F32 R3, -RZ, R12.reuse.H0_H0 ;  /* 0x2000000cff037230 */ /* 0x100fe40000004100 */
[----:B------:R-:W-:Y:S02]  /*0530*/  HADD2.F32 R5, -RZ, R12.H1_H1 ;  /* 0x3000000cff057230 */ /* 0x000fe40000004100 */
[-C--:B------:R-:W-:Y:S01]  /*0540*/  FMUL.FTZ R11, R11, R10.reuse ;  /* 0x0000000a0b0b7220 */ /* 0x080fe20000410000 */
[----:B------:R-:W-:Y:S02]  /*0550*/  HADD2.F32 R7, -RZ, R13.H0_H0 ;  /* 0x2000000dff077230 */ /* 0x000fe40000004100 */
[----:B------:R-:W-:Y:S01]  /*0560*/  FMUL.FTZ R3, R3, R10 ;  /* 0x0000000a03037220 */ /* 0x000fe20000410000 */
[----:B--2---:R-:W-:-:S02]  /*0570*/  @P1 HADD2.F32 R18, -RZ, R22.H0_H0 ;  /* 0x20000016ff121230 */ /* 0x004fc40000004100 */
[-C--:B------:R-:W-:Y:S01]  /*0580*/  FMUL.FTZ R12, R5, R10.reuse ;  /* 0x0000000a050c7220 */ /* 0x080fe20000410000 */
[----:B------:R-:W-:Y:S02]  /*0590*/  HADD2.F32 R97, -RZ, R14.H1_H1 ;  /* 0x3000000eff617230 */ /* 0x000fe40000004100 */
[----:B-----5:R-:W-:Y:S01]  /*05a0*/  FMUL.FTZ R11, R76, R11 ;  /* 0x0000000b4c0b7220 */ /* 0x020fe20000410000 */
[--C-:B------:R-:W-:Y:S02]  /*05b0*/  HADD2.F32 R99, -RZ, R15.reuse.H0_H0 ;  /* 0x2000000fff637230 */ /* 0x100fe40000004100 */
[----:B------:R-:W-:Y:S01]  /*05c0*/  FMUL.FTZ R7, R7, R10 ;  /* 0x0000000a07077220 */ /* 0x000fe20000410000 */
[----:B------:R-:W-:Y:S02]  /*05d0*/  HADD2.F32 R101, -RZ, R15.H1_H1 ;  /* 0x3000000fff657230 */ /* 0x000fe40000004100 */
[----:B------:R-:W-:Y:S01]  /*05e0*/  FMUL.FTZ R17, R72, R3 ;  /* 0x0000000348117220 */ /* 0x000fe20000410000 */
[----:B------:R-:W-:-:S02]  /*05f0*/  @P1 HADD2.F32 R0, -RZ, R20.H0_H0 ;  /* 0x20000014ff001230 */ /* 0x000fc40000004100 */
[----:B------:R-:W-:Y:S01]  /*0600*/  FMUL.FTZ R15, R73, R12 ;  /* 0x0000000c490f7220 */ /* 0x000fe20000410000 */
[----:B------:R-:W-:Y:S02]  /*0610*/  @P1 HADD2.F32 R14, -RZ, R20.H1_H1 ;  /* 0x30000014ff0e1230 */ /* 0x000fe40000004100 */
[----:B------:R-:W-:Y:S02]  /*0620*/  HADD2.F32 R9, -RZ, R13.H1_H1 ;  /* 0x3000000dff097230 */ /* 0x000fe40000004100 */
[----:B------:R-:W-:Y:S01]  /*0630*/  @P1 FADD.FTZ R11, R11, R18 ;  /* 0x000000120b0b1221 */ /* 0x000fe20000010000 */
[--C-:B------:R-:W-:Y:S02]  /*0640*/  @P1 HADD2.F32 R16, -RZ, R21.reuse.H0_H0 ;  /* 0x20000015ff101230 */ /* 0x100fe40000004100 */
[----:B------:R-:W-:Y:S01]  /*0650*/  FMUL.FTZ R13, R74, R7 ;  /* 0x000000074a0d7220 */ /* 0x000fe20000410000 */
[----:B------:R-:W0:Y:S01]  /*0660*/  @P1 LDC.64 R18, c[0x0][0x230] ;  /* 0x00008c00ff121b82 */ /* 0x000e220000000a00 */
[----:B------:R-:W-:Y:S01]  /*0670*/  @P1 FADD.FTZ R17, R17, R0 ;  /* 0x0000000011111221 */ /* 0x000fe20000010000 */
[----:B------:R-:W-:Y:S01]  /*0680*/  @P1 FADD.FTZ R15, R15, R14 ;  /* 0x0000000e0f0f1221 */ /* 0x000fe20000010000 */
[-C--:B------:R-:W-:Y:S01]  /*0690*/  FMUL.FTZ R99, R99, R10.reuse ;  /* 0x0000000a63637220 */ /* 0x080fe20000410000 */
[-C--:B------:R-:W-:Y:S01]  /*06a0*/  FMUL.FTZ R98, R101, R10.reuse ;  /* 0x0000000a65627220 */ /* 0x080fe20000410000 */
[-C--:B------:R-:W-:Y:S01]  /*06b0*/  FMUL.FTZ R14, R97, R10.reuse ;  /* 0x0000000a610e7220 */ /* 0x080fe20000410000 */
[----:B------:R-:W-:Y:S01]  /*06c0*/  FMUL.FTZ R0, R9, R10 ;  /* 0x0000000a09007220 */ /* 0x000fe20000410000 */
[----:B------:R-:W-:Y:S01]  /*06d0*/  @P1 FADD.FTZ R13, R13, R16 ;  /* 0x000000100d0d1221 */ /* 0x000fe20000010000 */
[----:B------:R-:W-:-:S02]  /*06e0*/  @P1 HADD2.F32 R12, -RZ, R21.H1_H1 ;  /* 0x30000015ff0c1230 */ /* 0x000fc40000004100 */
[----:B------:R-:W-:Y:S01]  /*06f0*/  FMUL.FTZ R9, R78, R99 ;  /* 0x000000634e097220 */ /* 0x000fe20000410000 */
[----:B------:R-:W-:Y:S02]  /*0700*/  @P1 HADD2.F32 R16, -RZ, R22.H1_H1 ;  /* 0x30000016ff101230 */ /* 0x000fe40000004100 */
[----:B------:R-:W-:Y:S01]  /*0710*/  FMUL.FTZ R7, R79, R98 ;  /* 0x000000624f077220 */ /* 0x000fe20000410000 */
[--C-:B------:R-:W-:Y:S02]  /*0720*/  @P1 HADD2.F32 R96, -RZ, R23.reuse.H0_H0 ;  /* 0x20000017ff601230 */ /* 0x100fe40000004100 */
[----:B------:R-:W-:Y:S01]  /*0730*/  FMUL.FTZ R5, R77, R14 ;  /* 0x0000000e4d057220 */ /* 0x000fe20000410000 */
[----:B------:R-:W-:Y:S02]  /*0740*/  @P1 HADD2.F32 R100, -RZ, R23.H1_H1 ;  /* 0x30000017ff641230 */ /* 0x000fe40000004100 */
[----:B------:R-:W-:Y:S01]  /*0750*/  FMUL.FTZ R3, R75, R0 ;  /* 0x000000004b037220 */ /* 0x000fe20000410000 */
[----:B------:R-:W-:Y:S01]  /*0760*/  IADD3 R0, R2, 0x100, RZ ;  /* 0x0000010002007810 */ /* 0x000fe20007ffe0ff */
[----:B------:R-:W-:Y:S01]  /*0770*/  @P1 FADD.FTZ R9, R9, R96 ;  /* 0x0000006009091221 */ /* 0x000fe20000010000 */
[----:B------:R-:W-:Y:S01]  /*0780*/  @P1 FADD.FTZ R5, R5, R16 ;  /* 0x0000001005051221 */ /* 0x000fe20000010000 */
[----:B------:R-:W-:Y:S01]  /*0790*/  @P1 FADD.FTZ R7, R7, R100 ;  /* 0x0000006407071221 */ /* 0x000fe20000010000 */
[----:B------:R-:W-:Y:S01]  /*07a0*/  @P1 FADD.FTZ R3, R3, R12 ;  /* 0x0000000c03031221 */ /* 0x000fe20000010000 */
[----:B------:R-:W-:Y:S01]  /*07b0*/  F2FP.F16.F32.PACK_AB R96, R15, R17 ;  /* 0x000000110f60723e */ /* 0x000fe200000000ff */
[----:B------:R-:W-:Y:S01]  /*07c0*/  IMAD.WIDE.U32 R100, R0, 0x10, R108 ;  /* 0x0000001000647825 */ /* 0x000fe200078e006c */
[----:B------:R-:W-:-:S02]  /*07d0*/  F2FP.F16.F32.PACK_AB R98, R5, R11 ;  /* 0x0000000b0562723e */ /* 0x000fc400000000ff */
[----:B------:R-:W-:Y:S02]  /*07e0*/  F2FP.F16.F32.PACK_AB R99, R7, R9 ;  /* 0x000000090763723e */ /* 0x000fe400000000ff */
[----:B------:R-:W-:Y:S01]  /*07f0*/  F2FP.F16.F32.PACK_AB R97, R3, R13 ;  /* 0x0000000d0361723e */ /* 0x000fe200000000ff */
[----:B0-----:R-:W-:-:S04]  /*0800*/  @P1 IMAD.WIDE.U32 R18, R0, 0x10, R18 ;  /* 0x0000001000121825 */ /* 0x001fc800078e0012 */
[----:B------:R0:W-:Y:S04]  /*0810*/  STG.E.128 desc[UR4][R106.64], R96 ;  /* 0x000000606a007986 */ /* 0x0001e8000c101d04 */
[----:B------:R-:W2:Y:S04]  /*0820*/  LDG.E.128 R100, desc[UR4][R100.64] ;  /* 0x0000000464647981 */ /* 0x000ea8000c1e1d00 */
[----:B------:R-:W3:Y:S01]  /*0830*/  @P1 LDG.E.128 R20, desc[UR4][R18.64] ;  /* 0x0000000412141981 */ /* 0x000ee2000c1e1d00 */
[--C-:B--2---:R-:W-:Y:S02]  /*0840*/  HADD2.F32 R111, -RZ, R100.reuse.H0_H0 ;  /* 0x20000064ff6f7230 */ /* 0x104fe40000004100 */
[----:B------:R-:W-:-:S02]  /*0850*/  HADD2.F32 R113, -RZ, R100.H1_H1 ;  /* 0x30000064ff717230 */ /* 0x000fc40000004100 */
[----:B------:R-:W-:Y:S02]  /*0860*/  HADD2.F32 R115, -RZ, R101.H0_H0 ;  /* 0x20000065ff737230 */ /* 0x000fe40000004100 */
[----:B------:R-:W-:Y:S02]  /*0870*/  HADD2.F32 R119, -RZ, R102.H0_H0 ;  /* 0x20000066ff777230 */ /* 0x000fe40000004100 */
[-C--:B------:R-:W-:Y:S01]  /*0880*/  FMUL.FTZ R111, R111, R10.reuse ;  /* 0x0000000a6f6f7220 */ /* 0x080fe20000410000 */
[-C--:B------:R-:W-:Y:S01]  /*0890*/  FMUL.FTZ R12, R113, R10.reuse ;  /* 0x0000000a710c7220 */ /* 0x080fe20000410000 */
[----:B------:R-:W-:Y:S02]  /*08a0*/  HADD2.F32 R123, -RZ, R103.H0_H0 ;  /* 0x20000067ff7b7230 */ /* 0x000fe40000004100 */
[-C--:B------:R-:W-:Y:S01]  /*08b0*/  FMUL.FTZ R115, R115, R10.reuse ;  /* 0x0000000a73737220 */ /* 0x080fe20000410000 */
[--C-:B---3--:R-:W-:Y:S02]  /*08c0*/  @P1 HADD2.F32 R14, -RZ, R20.reuse.H0_H0 ;  /* 0x20000014ff0e1230 */ /* 0x108fe40000004100 */
[----:B0-----:R-:W-:Y:S01]  /*08d0*/  FMUL.FTZ R97, R119, R10 ;  /* 0x0000000a77617220 */ /* 0x001fe20000410000 */
[----:B------:R-:W-:-:S02]  /*08e0*/  @P1 HADD2.F32 R16, -RZ, R20.H1_H1 ;  /* 0x30000014ff101230 */ /* 0x000fc40000004100 */
[----:B------:R-:W-:Y:S01]  /*08f0*/  FMUL.FTZ R125, R80, R111 ;  /* 0x0000006f507d7220 */ /* 0x000fe20000410000 */
[----:B------:R-:W-:Y:S02]  /*0900*/  HADD2.F32 R117, -RZ, R101.H1_H1 ;  /* 0x30000065ff757230 */ /* 0x000fe40000004100 */
[----:B------:R-:W-:Y:S01]  /*0910*/  FMUL.FTZ R19, R81, R12 ;  /* 0x0000000c51137220 */ /* 0x000fe20000410000 */
[----:B------:R-:W-:Y:S01]  /*0920*/  HADD2.F32 R121, -RZ, R102.H1_H1 ;  /* 0x30000066ff797230 */ /* 0x000fe20000004100 */
[----:B------:R-:W0:Y:S01]  /*0930*/  @P1 LDC.64 R112, c[0x0][0x230] ;  /* 0x00008c00ff701b82 */ /* 0x000e220000000a00 */
[----:B------:R-:W-:Y:S02]  /*0940*/  HADD2.F32 R103, -RZ, R103.H1_H1 ;  /* 0x30000067ff677230 */ /* 0x000fe40000004100 */
[----:B------:R-:W-:Y:S01]  /*0950*/  FMUL.FTZ R119, R82, R115 ;  /* 0x0000007352777220 */ /* 0x000fe20000410000 */
[----:B------:R-:W-:Y:S02]  /*0960*/  @P1 HADD2.F32 R18, -RZ, R21.H0_H0 ;  /* 0x20000015ff121230 */ /* 0x000fe40000004100 */
[----:B------:R-:W-:Y:S01]  /*0970*/  FMUL.FTZ R111, R84, R97 ;  /* 0x00000061546f7220 */ /* 0x000fe20000410000 */
[----:B------:R-:W-:-:S02]  /*0980*/  @P1 HADD2.F32 R96, -RZ, R22.H0_H0 ;  /* 0x20000016ff601230 */ /* 0x000fc40000004100 */
[----:B------:R-:W-:Y:S01]  /*0990*/  @P1 FADD.FTZ R125, R14, R125 ;  /* 0x0000007d0e7d1221 */ /* 0x000fe20000010000 */
[----:B------:R-:W-:Y:S01]  /*09a0*/  @P1 FADD.FTZ R19, R16, R19 ;  /* 0x0000001310131221 */ /* 0x000fe20000010000 */
[-C--:B------:R-:W-:Y:S01]  /*09b0*/  FMUL.FTZ R123, R123, R10.reuse ;  /* 0x0000000a7b7b7220 */ /* 0x080fe20000410000 */
[-C--:B------:R-:W-:Y:S01]  /*09c0*/  FMUL.FTZ R16, R103, R10.reuse ;  /* 0x0000000a67107220 */ /* 0x080fe20000410000 */
[-C--:B------:R-:W-:Y:S01]  /*09d0*/  FMUL.FTZ R14, R121, R10.reuse ;  /* 0x0000000a790e7220 */ /* 0x080fe20000410000 */
[----:B------:R-:W-:Y:S01]  /*09e0*/  FMUL.FTZ R12, R117, R10 ;  /* 0x0000000a750c7220 */ /* 0x000fe20000410000 */
[----:B------:R-:W-:Y:S01]  /*09f0*/  @P1 FADD.FTZ R119, R18, R119 ;  /* 0x0000007712771221 */ /* 0x000fe20000010000 */
[----:B------:R-:W-:Y:S01]  /*0a00*/  @P1 FADD.FTZ R111, R96, R111 ;  /* 0x0000006f606f1221 */ /* 0x000fe20000010000 */
[----:B------:R-:W-:Y:S02]  /*0a10*/  @P1 HADD2.F32 R18, -RZ, R21.H1_H1 ;  /* 0x30000015ff121230 */ /* 0x000fe40000004100 */
[----:B------:R-:W-:Y:S01]  /*0a20*/  FMUL.FTZ R123, R86, R123 ;  /* 0x0000007b567b7220 */ /* 0x000fe20000410000 */
[----:B------:R-:W-:-:S02]  /*0a30*/  @P1 HADD2.F32 R96, -RZ, R22.H1_H1 ;  /* 0x30000016ff601230 */ /* 0x000fc40000004100 */
        /* <DEDUP_REMOVED lines=10> */
[----:B------:R-:W-:Y:S01]  /*0ae0*/  IMAD.WIDE.U32 R116, R0, 0x10, R104 ;  /* 0x0000001000747825 */ /* 0x000fe200078e0068 */
[----:B------:R-:W-:-:S02]  /*0af0*/  F2FP.F16.F32.PACK_AB R96, R19, R125 ;  /* 0x0000007d1360723e */ /* 0x000fc400000000ff */
[----:B------:R-:W-:Y:S01]  /*0b00*/  F2FP.F16.F32.PACK_AB R99, R107, R123 ;  /* 0x0000007b6b63723e */ /* 0x000fe200000000ff */
[C---:B------:R-:W-:Y:S01]  /*0b10*/  IMAD.WIDE.U32 R100, R12.reuse, 0x10, R108 ;  /* 0x000000100c647825 */ /* 0x040fe200078e006c */
[----:B------:R-:W-:Y:S02]  /*0b20*/  F2FP.F16.F32.PACK_AB R98, R115, R111 ;  /* 0x0000006f7362723e */ /* 0x000fe400000000ff */
[----:B------:R-:W-:Y:S01]  /*0b30*/  F2FP.F16.F32.PACK_AB R97, R121, R119 ;  /* 0x000000777961723e */ /* 0x000fe200000000ff */
[----:B0-----:R-:W-:-:S04]  /*0b40*/  @P1 IMAD.WIDE.U32 R112, R12, 0x10, R112 ;  /* 0x000000100c701825 */ /* 0x001fc800078e0070 */
[----:B------:R0:W-:Y:S04]  /*0b50*/  STG.E.128 desc[UR4][R116.64], R96 ;  /* 0x0000006074007986 */ /* 0x0001e8000c101d04 */
[----:B------:R-:W0:Y:S04]  /*0b60*/  LDG.E.128 R100, desc[UR4][R100.64] ;  /* 0x0000000464647981 */ /* 0x000e28000c1e1d00 */
        /* <DEDUP_REMOVED lines=11> */
[----:B------:R-:W-:-:S03]  /*0c20*/  UMOV UR12, 0xffffffff ;  /* 0xffffffff000c7882 */ /* 0x000fc60000000000 */
[--C-:B0-----:R-:W-:Y:S02]  /*0c30*/  HADD2.F32 R97, -RZ, R100.reuse.H0_H0 ;  /* 0x20000064ff617230 */ /* 0x101fe40000004100 */
[----:B------:R-:W-:Y:S02]  /*0c40*/  HADD2.F32 R99, -RZ, R100.H1_H1 ;  /* 0x30000064ff637230 */ /* 0x000fe40000004100 */
[----:B------:R-:W-:Y:S01]  /*0c50*/  FADD.FTZ R100, R14, R19 ;  /* 0x000000130e647221 */ /* 0x000fe20000010000 */
[--C-:B------:R-:W-:Y:S02]  /*0c60*/  HADD2.F32 R109, -RZ, R101.reuse.H0_H0 ;  /* 0x20000065ff6d7230 */ /* 0x100fe40000004100 */
[----:B------:R-:W-:Y:S01]  /*0c70*/  FMUL.FTZ R97, R97, R10 ;  /* 0x0000000a61617220 */ /* 0x000fe20000410000 */
[----:B------:R-:W-:Y:S02]  /*0c80*/  HADD2.F32 R101, -RZ, R101.H1_H1 ;  /* 0x30000065ff657230 */ /* 0x000fe40000004100 */
[----:B------:R-:W-:Y:S01]  /*0c90*/  FADD.FTZ R100, R100, R119 ;  /* 0x0000007764647221 */ /* 0x000fe20000010000 */
[----:B-1----:R-:W-:-:S02]  /*0ca0*/  HADD2.F32 R113, -RZ, R102.H0_H0 ;  /* 0x20000066ff717230 */ /* 0x002fc40000004100 */
[----:B------:R-:W-:Y:S01]  /*0cb0*/  FMUL.FTZ R14, R99, R10 ;  /* 0x0000000a630e7220 */ /* 0x000fe20000410000 */
[----:B------:R-:W-:Y:S02]  /*0cc0*/  HADD2.F32 R117, -RZ, R102.H1_H1 ;  /* 0x30000066ff757230 */ /* 0x000fe40000004100 */
[--C-:B------:R-:W-:Y:S02]  /*0cd0*/  HADD2.F32 R16, -RZ, R103.reuse.H0_H0 ;  /* 0x20000067ff107230 */ /* 0x100fe40000004100 */
[----:B------:R-:W-:Y:S02]  /*0ce0*/  HADD2.F32 R98, -RZ, R103.H1_H1 ;  /* 0x30000067ff627230 */ /* 0x000fe40000004100 */
[----:B------:R-:W-:Y:S01]  /*0cf0*/  FMUL.FTZ R103, R88, R97 ;  /* 0x0000006158677220 */ /* 0x000fe20000410000 */
[--C-:B--2---:R-:W-:Y:S02]  /*0d00*/  @P1 HADD2.F32 R102, -RZ, R20.reuse.H0_H0 ;  /* 0x20000014ff661230 */ /* 0x104fe40000004100 */
[----:B------:R-:W-:Y:S01]  /*0d10*/  FADD.FTZ R100, R100, R121 ;  /* 0x0000007964647221 */ /* 0x000fe20000010000 */
[----:B------:R-:W-:-:S02]  /*0d20*/  @P1 HADD2.F32 R106, -RZ, R20.H1_H1 ;  /* 0x30000014ff6a1230 */ /* 0x000fc40000004100 */
[----:B------:R-:W-:Y:S01]  /*0d30*/  FMUL.FTZ R18, R101, R10 ;  /* 0x0000000a65127220 */ /* 0x000fe20000410000 */
[----:B------:R-:W-:Y:S01]  /*0d40*/  FMUL.FTZ R101, R89, R14 ;  /* 0x0000000e59657220 */ /* 0x000fe20000410000 */
[----:B------:R-:W-:Y:S01]  /*0d50*/  @P1 FADD.FTZ R103, R102, R103 ;  /* 0x0000006766671221 */ /* 0x000fe20000010000 */
[-C--:B------:R-:W-:Y:S01]  /*0d60*/  FMUL.FTZ R97, R16, R10.reuse ;  /* 0x0000000a10617220 */ /* 0x080fe20000410000 */
[----:B------:R-:W-:Y:S01]  /*0d70*/  FADD.FTZ R102, R100, R111 ;  /* 0x0000006f64667221 */ /* 0x000fe20000010000 */
[-C--:B------:R-:W-:Y:S01]  /*0d80*/  FMUL.FTZ R113, R113, R10.reuse ;  /* 0x0000000a71717220 */ /* 0x080fe20000410000 */
[----:B------:R-:W-:Y:S01]  /*0d90*/  @P1 FADD.FTZ R101, R106, R101 ;  /* 0x000000656a651221 */ /* 0x000fe20000010000 */
[-C--:B------:R-:W-:Y:S01]  /*0da0*/  FMUL.FTZ R96, R117, R10.reuse ;  /* 0x0000000a75607220 */ /* 0x080fe20000410000 */
[----:B------:R-:W-:Y:S02]  /*0db0*/  @P1 HADD2.F32 R106, -RZ, R23.H0_H0 ;  /* 0x20000017ff6a1230 */ /* 0x000fe40000004100 */
[-C--:B------:R-:W-:Y:S01]  /*0dc0*/  FMUL.FTZ R109, R109, R10.reuse ;  /* 0x0000000a6d6d7220 */ /* 0x080fe20000410000 */
[----:B------:R-:W-:Y:S01]  /*0dd0*/  FMUL.FTZ R98, R98, R10 ;  /* 0x0000000a62627220 */ /* 0x000fe20000410000 */
[----:B------:R-:W-:-:S02]  /*0de0*/  @P1 HADD2.F32 R117, -RZ, R22.H0_H0 ;  /* 0x20000016ff751230 */ /* 0x000fc40000004100 */
[----:B------:R-:W-:Y:S01]  /*0df0*/  FMUL.FTZ R14, R94, R97 ;  /* 0x000000615e0e7220 */ /* 0x000fe20000410000 */
[----:B------:R-:W0:Y:S01]  /*0e00*/  S2R R100, SR_TID.X ;  /* 0x0000000000647919 */ /* 0x000e220000002100 */
[----:B------:R-:W-:Y:S01]  /*0e10*/  FADD.FTZ R102, R102, R115 ;  /* 0x0000007366667221 */ /* 0x000fe20000010000 */
[----:B------:R-:W-:Y:S01]  /*0e20*/  FMUL.FTZ R10, R92, R113 ;  /* 0x000000715c0a7220 */ /* 0x000fe20000410000 */
[----:B------:R-:W-:Y:S01]  /*0e30*/  @P1 FADD.FTZ R14, R106, R14 ;  /* 0x0000000e6a0e1221 */ /* 0x000fe20000010000 */
[--C-:B------:R-:W-:Y:S02]  /*0e40*/  @P1 HADD2.F32 R99, -RZ, R21.reuse.H0_H0 ;  /* 0x20000015ff631230 */ /* 0x100fe40000004100 */
[----:B------:R-:W-:Y:S01]  /*0e50*/  FADD.FTZ R102, R102, R123 ;  /* 0x0000007b66667221 */ /* 0x000fe20000010000 */
[----:B------:R-:W-:Y:S01]  /*0e60*/  FMUL.FTZ R16, R90, R109 ;  /* 0x0000006d5a107220 */ /* 0x000fe20000410000 */
[----:B------:R-:W-:Y:S01]  /*0e70*/  @P1 FADD.FTZ R10, R117, R10 ;  /* 0x0000000a750a1221 */ /* 0x000fe20000010000 */
[----:B------:R-:W-:-:S02]  /*0e80*/  @P1 HADD2.F32 R106, -RZ, R21.H1_H1 ;  /* 0x30000015ff6a1230 */ /* 0x000fc40000004100 */
[----:B------:R-:W-:Y:S01]  /*0e90*/  FMUL.FTZ R109, R95, R98 ;  /* 0x000000625f6d7220 */ /* 0x000fe20000410000 */
[----:B------:R-:W-:Y:S02]  /*0ea0*/  @P1 HADD2.F32 R108, -RZ, R22.H1_H1 ;  /* 0x30000016ff6c1230 */ /* 0x000fe40000004100 */
[----:B------:R-:W-:Y:S01]  /*0eb0*/  FMUL.FTZ R117, R93, R96 ;  /* 0x000000605d757220 */ /* 0x000fe20000410000 */
[----:B------:R-:W-:Y:S02]  /*0ec0*/  @P1 HADD2.F32 R110, -RZ, R23.H1_H1 ;  /* 0x30000017ff6e1230 */ /* 0x000fe40000004100 */
[----:B------:R-:W-:Y:S01]  /*0ed0*/  FMUL.FTZ R113, R91, R18 ;  /* 0x000000125b717220 */ /* 0x000fe20000410000 */
[----:B------:R-:W-:Y:S01]  /*0ee0*/  FADD.FTZ R102, R102, R107 ;  /* 0x0000006b66667221 */ /* 0x000fe20000010000 */
[----:B------:R-:W-:Y:S01]  /*0ef0*/  @P1 FADD.FTZ R16, R99, R16 ;  /* 0x0000001063101221 */ /* 0x000fe20000010000 */
[----:B------:R-:W-:Y:S01]  /*0f00*/  @P1 FADD.FTZ R117, R108, R117 ;  /* 0x000000756c751221 */ /* 0x000fe20000010000 */
[----:B------:R-:W-:Y:S01]  /*0f10*/  @P1 FADD.FTZ R109, R110, R109 ;  /* 0x0000006d6e6d1221 */ /* 0x000fe20000010000 */
[----:B------:R-:W-:Y:S01]  /*0f20*/  @P1 FADD.FTZ R113, R106, R113 ;  /* 0x000000716a711221 */ /* 0x000fe20000010000 */
[----:B------:R-:W-:Y:S01]  /*0f30*/  FADD.FTZ R102, R102, R103 ;  /* 0x0000006766667221 */ /* 0x000fe20000010000 */
[----:B------:R-:W-:-:S02]  /*0f40*/  F2FP.F16.F32.PACK_AB R96, R101, R103 ;  /* 0x000000676560723e */ /* 0x000fc400000000ff */
[----:B------:R-:W-:Y:S01]  /*0f50*/  F2FP.F16.F32.PACK_AB R99, R109, R14 ;  /* 0x0000000e6d63723e */ /* 0x000fe200000000ff */
[----:B------:R-:W-:Y:S01]  /*0f60*/  FADD.FTZ R102, R102, R101 ;  /* 0x0000006566667221 */ /* 0x000fe20000010000 */
        /* <DEDUP_REMOVED lines=83> */
.L_x_12054:
        /* <DEDUP_REMOVED lines=106> */
[----:B------:R-:W-:Y:S01]  /*1b40*/  FMUL.FTZ R14, R98, R7 ;  /* 0x00000007620e7220 */ /* 0x000fe20000410000 */
[----:B0-----:R-:W-:-:S04]  /*1b50*/  IMAD.WIDE.U32 R100, R2, 0x10, R96 ;  /* 0x0000001002647825 */ /* 0x001fc800078e0060 */
        /* <DEDUP_REMOVED lines=13> */
[----:B------:R-:W-:Y:S01]  /*1c30*/  F2FP.F16.F32.PACK_AB R15, R14, R9 ;  /* 0x000000090e0f723e */ /* 0x000fe200000000ff */
[----:B------:R-:W-:Y:S01]  /*1c40*/  IMAD.WIDE.U32 R96, R12, 0x10, R96 ;  /* 0x000000100c607825 */ /* 0x000fe200078e0060 */
[----:B------:R-:W-:-:S03]  /*1c50*/  F2FP.F16.F32.PACK_AB R14, R4, R11 ;  /* 0x0000000b040e723e */ /* 0x000fc600000000ff */
[----:B------:R-:W-:Y:S01]  /*1c60*/  FFMA.FTZ R17, R48, R17, R24 ;  /* 0x0000001130117223 */ /* 0x000fe20000010018 */
[----:B------:R-:W-:Y:S01]  /*1c70*/  F2FP.F16.F32.PACK_AB R13, R2, R13 ;  /* 0x0000000d020d723e */ /* 0x000fe200000000ff */
[----:B------:R-:W0:Y:S01]  /*1c80*/  @!P3 LDC.64 R4, c[0x0][0x250] ;  /* 0x00009400ff04bb82 */ /* 0x000e220000000a00 */
[----:B------:R-:W-:Y:S01]  /*1c90*/  FFMA.FTZ R0, R49, R0, R25 ;  /* 0x0000000031007223 */ /* 0x000fe20000010019 */
[C---:B------:R-:W-:Y:S01]  /*1ca0*/  FMUL.FTZ R125, R98.reuse, R125 ;  /* 0x0000007d627d7220 */ /* 0x040fe20000410000 */
[C---:B------:R-:W-:Y:S01]  /*1cb0*/  FMUL.FTZ R11, R98.reuse, R16 ;  /* 0x00000010620b7220 */ /* 0x040fe20000410000 */
[C---:B------:R-:W-:Y:S01]  /*1cc0*/  FMUL.FTZ R16, R98.reuse, R109 ;  /* 0x0000006d62107220 */ /* 0x040fe20000410000 */
[----:B------:R-:W-:Y:S01]  /*1cd0*/  FMUL.FTZ R119, R98, R119 ;  /* 0x0000007762777220 */ /* 0x000fe20000410000 */
[----:B------:R-:W-:Y:S01]  /*1ce0*/  F2FP.F16.F32.PACK_AB R12, R0, R17 ;  /* 0x00000011000c723e */ /* 0x000fe200000000ff */
[----:B------:R-:W-:Y:S01]  /*1cf0*/  FMUL.FTZ R0, R98, R19 ;  /* 0x0000001362007220 */ /* 0x000fe20000410000 */
[----:B------:R-:W1:Y:S01]  /*1d00*/  @!P3 LDC.64 R2, c[0x0][0x258] ;  /* 0x00009600ff02bb82 */ /* 0x000e620000000a00 */
[----:B------:R-:W-:Y:S01]  /*1d10*/  FFMA.FTZ R108, R56, R125, R32 ;  /* 0x0000007d386c7223 */ /* 0x000fe20000010020 */
        /* <DEDUP_REMOVED lines=9> */
[----:B------:R-:W-:Y:S01]  /*1db0*/  F2FP.F16.F32.PACK_AB R108, R7, R108 ;  /* 0x0000006c076c723e */ /* 0x000fe200000000ff */
[----:B------:R-:W-:Y:S01]  /*1dc0*/  FMUL.FTZ R112, R98, R115 ;  /* 0x0000007362707220 */ /* 0x000fe20000410000 */
[----:B------:R-:W-:Y:S01]  /*1dd0*/  F2FP.F16.F32.PACK_AB R107, R16, R11 ;  /* 0x0000000b106b723e */ /* 0x000fe200000000ff */
        /* <DEDUP_REMOVED lines=20> */
[----:B-1----:R-:W-:Y:S01]  /*1f20*/  @!P3 IMAD.WIDE R2, R6, 0x4, R2 ;  /* 0x000000040602b825 */ /* 0x002fe200078e0202 */
[----:B------:R-:W-:Y:S01]  /*1f30*/  F2FP.F16.F32.PACK_AB R106, R106, R7 ;  /* 0x000000076a6a723e */ /* 0x000fe200000000ff */
[----:B------:R1:W-:Y:S01]  /*1f40*/  @!P3 STG.E desc[UR4][R10.64], R18 ;  /* 0x000000120a00b986 */ /* 0x0003e2000c101904 */
[----:B------:R-:W-:Y:S02]  /*1f50*/  F2FP.F16.F32.PACK_AB R105, R16, R105 ;  /* 0x000000691069723e */ /* 0x000fe400000000ff */
[----:B------:R-:W-:Y:S01]  /*1f60*/  F2FP.F16.F32.PACK_AB R104, R0, R99 ;  /* 0x000000630068723e */ /* 0x000fe200000000ff */
        /* <DEDUP_REMOVED lines=9> */
.L_x_12042:
[----:B------:R-:W-:Y:S01]  /*2000*/  HFMA2.MMA R110, -RZ, RZ, 0, 5.9604644775390625e-08 ;  /* 0x00000001ff6e7435 */ /* 0x000fe200000001ff */
[----:B------:R-:W-:Y:S02]  /*2010*/  MOV R108, R4 ;  /* 0x00000004006c7202 */ /* 0x000fe40000000f00 */
[----:B------:R-:W-:Y:S02]  /*2020*/  MOV R112, 0x1f ;  /* 0x0000001f00707802 */ /* 0x000fe40000000f00 */
[----:B------:R-:W-:-:S07]  /*2030*/  MOV R106, 0xffffffff ;  /* 0xffffffff006a7802 */ /* 0x000fce0000000f00 */
[----:B------:R-:W-:Y:S05]  /*2040*/  WARPSYNC.COLLECTIVE R106, `(.L_x_12044) ;  /* 0x000000006a087348 */ /* 0x000fea0003c00000 */
[----:B------:R0:W1:Y:S02]  /*2050*/  SHFL.BFLY P4, R105, R108, R110, R112 ;  /* 0x0c00006e6c697389 */ /* 0x0000640000080070 */
[----:B01----:R-:W-:Y:S01]  /*2060*/  ENDCOLLECTIVE ;  /* 0x000000000000791b */ /* 0x003fe20003800000 */
.L_x_12044:
[----:B------:R-:W-:Y:S01]  /*2070*/  HFMA2.MMA R110, -RZ, RZ, 0, 1.1920928955078125e-07 ;  /* 0x00000002ff6e7435 */ /* 0x000fe200000001ff */
[----:B------:R-:W-:-:S05]  /*2080*/  MOV R97, R105 ;  /* 0x0000006900617202 */ /* 0x000fca0000000f00 */
[----:B------:R-:W-:-:S05]  /*2090*/  FADD.FTZ R97, R4, R97 ;  /* 0x0000006104617221 */ /* 0x000fca0000010000 */
[----:B------:R-:W-:-:S07]  /*20a0*/  MOV R108, R97 ;  /* 0x00000061006c7202 */ /* 0x000fce0000000f00 */
[----:B------:R-:W-:Y:S05]  /*20b0*/  WARPSYNC.COLLECTIVE R106, `(.L_x_12045) ;  /* 0x000000006a087348 */ /* 0x000fea0003c00000 */
[----:B------:R0:W1:Y:S02]  /*20c0*/  SHFL.BFLY P4, R105, R108, R110, R112 ;  /* 0x0c00006e6c697389 */ /* 0x0000640000080070 */
[----:B01----:R-:W-:Y:S01]  /*20d0*/  ENDCOLLECTIVE ;  /* 0x000000000000791b */ /* 0x003fe20003800000 */
.L_x_12045:
[----:B------:R-:W-:Y:S01]  /*20e0*/  HFMA2.MMA R110, -RZ, RZ, 0, 2.384185791015625e-07 ;  /* 0x00000004ff6e7435 */ /* 0x000fe200000001ff */
[----:B------:R-:W-:-:S05]  /*20f0*/  MOV R96, R105 ;  /* 0x0000006900607202 */ /* 0x000fca0000000f00 */
[----:B------:R-:W-:-:S05]  /*2100*/  FADD.FTZ R98, R97, R96 ;  /* 0x0000006061627221 */ /* 0x000fca0000010000 */
[----:B------:R-:W-:-:S07]  /*2110*/  MOV R108, R98 ;  /* 0x00000062006c7202 */ /* 0x000fce0000000f00 */
[----:B------:R-:W-:Y:S05]  /*2120*/  WARPSYNC.COLLECTIVE R106, `(.L_x_12046) ;  /* 0x000000006a087348 */ /* 0x000fea0003c00000 */
[----:B------:R0:W1:Y:S02]  /*2130*/  SHFL.BFLY P4, R105, R108, R110, R112 ;  /* 0x0c00006e6c697389 */ /* 0x0000640000080070 */
[----:B01----:R-:W-:Y:S01]  /*2140*/  ENDCOLLECTIVE ;  /* 0x000000000000791b */ /* 0x003fe20003800000 */
.L_x_12046:
[----:B------:R-:W-:Y:S01]  /*2150*/  HFMA2.MMA R110, -RZ, RZ, 0, 4.76837158203125e-07 ;  /* 0x00000008ff6e7435 */ /* 0x000fe200000001ff */
[----:B------:R-:W-:-:S05]  /*2160*/  MOV R99, R105 ;  /* 0x0000006900637202 */ /* 0x000fca0000000f00 */
[----:B------:R-:W-:-:S05]  /*2170*/  FADD.FTZ R99, R98, R99 ;  /* 0x0000006362637221 */ /* 0x000fca0000010000 */
[----:B------:R-:W-:-:S07]  /*2180*/  MOV R108, R99 ;  /* 0x00000063006c7202 */ /* 0x000fce0000000f00 */
[----:B------:R-:W-:Y:S05]  /*2190*/  WARPSYNC.COLLECTIVE R106, `(.L_x_12047) ;  /* 0x000000006a087348 */ /* 0x000fea0003c00000 */
[----:B------:R0:W1:Y:S02]  /*21a0*/  SHFL.BFLY P4, R105, R108, R110, R112 ;  /* 0x0c00006e6c697389 */ /* 0x0000640000080070 */
[----:B01----:R-:W-:Y:S01]  /*21b0*/  ENDCOLLECTIVE ;  /* 0x000000000000791b */ /* 0x003fe20003800000 */
.L_x_12047:
[----:B------:R-:W-:Y:S01]  /*21c0*/  HFMA2.MMA R110, -RZ, RZ, 0, 9.5367431640625e-07 ;  /* 0x00000010ff6e7435 */ /* 0x000fe200000001ff */
[----:B------:R-:W-:-:S05]  /*21d0*/  MOV R96, R105 ;  /* 0x0000006900607202 */ /* 0x000fca0000000f00 */
[----:B------:R-:W-:-:S05]  /*21e0*/  FADD.FTZ R104, R99, R96 ;  /* 0x0000006063687221 */ /* 0x000fca0000010000 */
[----:B------:R-:W-:-:S07]  /*21f0*/  MOV R108, R104 ;  /* 0x00000068006c7202 */ /* 0x000fce0000000f00 */
[----:B------:R-:W-:Y:S05]  /*2200*/  WARPSYNC.COLLECTIVE R106, `(.L_x_12048) ;  /* 0x000000006a087348 */ /* 0x000fea0003c00000 */
[----:B------:R0:W1:Y:S02]  /*2210*/  SHFL.BFLY P4, R105, R108, R110, R112 ;  /* 0x0c00006e6c697389 */ /* 0x0000640000080070 */
[----:B01----:R-:W-:Y:S01]  /*2220*/  ENDCOLLECTIVE ;  /* 0x000000000000791b */ /* 0x003fe20003800000 */
.L_x_12048:
        /* <DEDUP_REMOVED lines=55> */
.L_x_12049:
[----:B------:R-:W-:Y:S01]  /*25a0*/  HFMA2.MMA R110, -RZ, RZ, 0, 1.1920928955078125e-07 ;  /* 0x00000002ff6e7435 */ /* 0x000fe200000001ff */
[----:B------:R-:W-:-:S05]  /*25b0*/  MOV R97, R105 ;  /* 0x0000006900617202 */ /* 0x000fca0000000f00 */
[----:B------:R-:W-:-:S05]  /*25c0*/  FADD.FTZ R97, R4, R97 ;  /* 0x0000006104617221 */ /* 0x000fca0000010000 */
[----:B------:R-:W-:-:S07]  /*25d0*/  MOV R108, R97 ;  /* 0x00000061006c7202 */ /* 0x000fce0000000f00 */
[----:B------:R-:W-:Y:S05]  /*25e0*/  WARPSYNC.COLLECTIVE R106, `(.L_x_12050) ;  /* 0x000000006a087348 */ /* 0x000fea0003c00000 */
[----:B------:R0:W1:Y:S02]  /*25f0*/  SHFL.BFLY P4, R105, R108, R110, R112 ;  /* 0x0c00006e6c697389 */ /* 0x0000640000080070 */
[----:B01----:R-:W-:Y:S01]  /*2600*/  ENDCOLLECTIVE ;  /* 0x000000000000791b */ /* 0x003fe20003800000 */
.L_x_12050:
[----:B------:R-:W-:Y:S01]  /*2610*/  HFMA2.MMA R110, -RZ, RZ, 0, 2.384185791015625e-07 ;  /* 0x00000004ff6e7435 */ /* 0x000fe200000001ff */
[----:B------:R-:W-:-:S05]  /*2620*/  MOV R98, R105 ;  /* 0x0000006900627202 */ /* 0x000fca0000000f00 */
[----:B------:R-:W-:-:S05]  /*2630*/  FADD.FTZ R98, R97, R98 ;  /* 0x0000006261627221 */ /* 0x000fca0000010000 */
[----:B------:R-:W-:-:S07]  /*2640*/  MOV R108, R98 ;  /* 0x00000062006c7202 */ /* 0x000fce0000000f00 */
[----:B------:R-:W-:Y:S05]  /*2650*/  WARPSYNC.COLLECTIVE R106, `(.L_x_12051) ;  /* 0x000000006a087348 */ /* 0x000fea0003c00000 */
[----:B------:R0:W1:Y:S02]  /*2660*/  SHFL.BFLY P4, R105, R108, R110, R112 ;  /* 0x0c00006e6c697389 */ /* 0x0000640000080070 */
[----:B01----:R-:W-:Y:S01]  /*2670*/  ENDCOLLECTIVE ;  /* 0x000000000000791b */ /* 0x003fe20003800000 */
.L_x_12051:
[----:B------:R-:W-:Y:S01]  /*2680*/  HFMA2.MMA R110, -RZ, RZ, 0, 4.76837158203125e-07 ;  /* 0x00000008ff6e7435 */ /* 0x000fe200000001ff */
[----:B------:R-:W-:-:S05]  /*2690*/  MOV R99, R105 ;  /* 0x0000006900637202 */ /* 0x000fca0000000f00 */
[----:B------:R-:W-:-:S05]  /*26a0*/  FADD.FTZ R99, R98, R99 ;  /* 0x0000006362637221 */ /* 0x000fca0000010000 */
[----:B------:R-:W-:-:S07]  /*26b0*/  MOV R108, R99 ;  /* 0x00000063006c7202 */ /* 0x000fce0000000f00 */
[----:B------:R-:W-:Y:S05]  /*26c0*/  WARPSYNC.COLLECTIVE R106, `(.L_x_12052) ;  /* 0x000000006a087348 */ /* 0x000fea0003c00000 */
[----:B------:R0:W1:Y:S02]  /*26d0*/  SHFL.BFLY P4, R105, R108, R110, R112 ;  /* 0x0c00006e6c697389 */ /* 0x0000640000080070 */
[----:B01----:R-:W-:Y:S01]  /*26e0*/  ENDCOLLECTIVE ;  /* 0x000000000000791b */ /* 0x003fe20003800000 */
.L_x_12052:
[----:B------:R-:W-:Y:S01]  /*26f0*/  HFMA2.MMA R110, -RZ, RZ, 0, 9.5367431640625e-07 ;  /* 0x00000010ff6e7435 */ /* 0x000fe200000001ff */
[----:B------:R-:W-:-:S05]  /*2700*/  MOV R104, R105 ;  /* 0x0000006900687202 */ /* 0x000fca0000000f00 */
[----:B------:R-:W-:-:S05]  /*2710*/  FADD.FTZ R104, R99, R104 ;  /* 0x0000006863687221 */ /* 0x000fca0000010000 */
[----:B------:R-:W-:-:S07]  /*2720*/  MOV R108, R104 ;  /* 0x00000068006c7202 */ /* 0x000fce0000000f00 */
[----:B------:R-:W-:Y:S05]  /*2730*/  WARPSYNC.COLLECTIVE R106, `(.L_x_12053) ;  /* 0x000000006a087348 */ /* 0x000fea0003c00000 */
[----:B------:R0:W1:Y:S02]  /*2740*/  SHFL.BFLY P4, R105, R108, R110, R112 ;  /* 0x0c00006e6c697389 */ /* 0x0000640000080070 */
[----:B01----:R-:W-:Y:S01]  /*2750*/  ENDCOLLECTIVE ;  /* 0x000000000000791b */ /* 0x003fe20003800000 */
.L_x_12053:
[----:B------:R-:W-:Y:S05]  /*2760*/  BRA `(.L_x_12054) ;  /* 0xffffffec004c7947 */ /* 0x000fea000383ffff */
.L_x_12055:
        /* <DEDUP_REMOVED lines=9> */
.L_x_23293:


//--------------------- .text._ZN10layer_norm13ln_fwd_kernelINS_13Kernel_traitsIf6__halfS2_S2_fjLj6144ELj1ELj1ELj8ELj16ENS_18Kernel_traits_baseILj6144EfS2_S2_S2_fjLj256EEEEELb0ELb1ELb1ELb0EEEvNS_9FwdParamsE --------------------------
	.section	.text._ZN10layer_norm13ln_fwd_kernelINS_13Kernel_traitsIf6__halfS2_S2_fjLj6144ELj1ELj1ELj8ELj16ENS_18Kernel_traits_baseILj6144EfS2_S2_S2_fjLj256EEEEELb0ELb1ELb1ELb0EEEvNS_9FwdParamsE,"ax",@progbits
	.align	128
        .global         _ZN10layer_norm13ln_fwd_kernelINS_13Kernel_traitsIf6__halfS2_S2_fjLj6144ELj1ELj1ELj8ELj16ENS_18Kernel_traits_baseILj6144EfS2_S2_S2_fjLj256EEEEELb0ELb1ELb1ELb0EEEvNS_9FwdParamsE
        .type           _ZN10layer_norm13ln_fwd_kernelINS_13Kernel_traitsIf6__halfS2_S2_fjLj6144ELj1ELj1ELj8ELj16ENS_18Kernel_traits_baseILj6144EfS2_S2_S2_fjLj256EEEEELb0ELb1ELb1ELb0EEEvNS_9FwdParamsE,@function
        .size           _ZN10layer_norm13ln_fwd_kernelINS_13Kernel_traitsIf6__halfS2_S2_fjLj6144ELj1ELj1ELj8ELj16ENS_18Kernel_traits_baseILj6144EfS2_S2_S2_fjLj256EEEEELb0ELb1ELb1ELb0EEEvNS_9FwdParamsE,(.L_x_23294 - _ZN10layer_norm13ln_fwd_kernelINS_13Kernel_traitsIf6__halfS2_S2_fjLj6144ELj1ELj1ELj8ELj16ENS_18Kernel_traits_baseILj6144EfS2_S2_S2_fjLj256EEEEELb0ELb1ELb1ELb0EEEvNS_9FwdParamsE)
        .other          _ZN10layer_norm13ln_fwd_kernelINS_13Kernel_traitsIf6__halfS2_S2_fjLj6144ELj1ELj1ELj8ELj16ENS_18Kernel_traits_baseILj6144EfS2_S2_S2_fjLj256EEEEELb0ELb1ELb1ELb0EEEvNS_9FwdParamsE,@"STO_CUDA_ENTRY STV_DEFAULT"
_ZN10layer_norm13ln_fwd_kernelINS_13Kernel_traitsIf6__halfS2_S2_fjLj6144ELj1ELj1ELj8ELj16ENS_18Kernel_traits_baseILj6144EfS2_S2_S2_fjLj256EEEEELb0ELb1ELb1ELb0EEEvNS_9FwdParamsE:
.text._ZN10layer_norm13ln_fwd_kernelINS_13Kernel_traitsIf6__halfS2_S2_fjLj6144ELj1ELj1ELj8ELj16ENS_18Kernel_traits_baseILj6144EfS2_S2_S2_fjLj256EEEEELb0ELb1ELb1ELb0EEEvNS_9FwdParamsE:
        /* <DEDUP_REMOVED lines=36> */
.L_x_12057:
[----:B------:R-:W-:Y:S05]  /*0240*/  BSYNC B0 ;  /* 0x0000000000007941 */ /* 0x000fea0003800000 */
.L_x_12056:
        /* <DEDUP_REMOVED lines=23> */
.L_x_12059:
[----:B------:R-:W-:Y:S05]  /*03c0*/  BSYNC B0 ;  /* 0x0000000000007941 */ /* 0x000fea0003800000 */
.L_x_12058:
        /* <DEDUP_REMOVED lines=22> */
.L_x_12061:
[----:B------:R-:W-:Y:S05]  /*0530*/  BSYNC B0 ;  /* 0x0000000000007941 */ /* 0x000fea0003800000 */
.L_x_12060:
        /* <DEDUP_REMOVED lines=29> */
.L_x_12147:
        /* <DEDUP_REMOVED lines=34> */
[----:B-----5:R-:W-:Y:S01]  /*0930*/  HADD2.F32 R0, -RZ, R88.H0_H0 ;  /* 0x20000058ff007230 */ /* 0x020fe20000004100 */
[----:B------:R-:W-:Y:S06]  /*0940*/  BRA `(.L_x_12066) ;  /* 0x0000000000147947 */ /* 0x000fec0003800000 */
.L_x_12065:
[----:B-----5:R-:W-:Y:S02]  /*0950*/  HADD2.F32 R0, -RZ, R84.H0_H0 ;  /* 0x20000054ff007230 */ /* 0x020fe40000004100 */
[----:B------:R-:W-:-:S03]  /*0960*/  @P0 HADD2.F32 R5, -RZ, R88.H0_H0 ;  /* 0x20000058ff050230 */ /* 0x000fc60000004100 */
[----:B------:R-:W-:-:S04]  /*0970*/  FMUL.FTZ R3, R0, UR8 ;  /* 0x0000000800037c20 */ /* 0x000fc80008410000 */
[----:B------:R-:W-:-:S04]  /*0980*/  FMUL.FTZ R0, R32, R3 ;  /* 0x0000000320007220 */ /* 0x000fc80000410000 */
[----:B------:R-:W-:-:S07]  /*0990*/  @P0 FADD.FTZ R0, R5, R0 ;  /* 0x0000000005000221 */ /* 0x000fce0000010000 */
.L_x_12066:
[----:B------:R-:W-:Y:S05]  /*09a0*/  BSYNC B1 ;  /* 0x0000000000017941 */ /* 0x000fea0003800000 */
.L_x_12064:
[----:B------:R-:W-:Y:S04]  /*09b0*/  BSSY B1, `(.L_x_12067) ;  /* 0x000000b000017945 */ /* 0x000fe80003800000 */
[----:B------:R-:W-:Y:S05]  /*09c0*/  @P2 BRA `(.L_x_12068) ;  /* 0x0000000000102947 */ /* 0x000fea0003800000 */
[----:B------:R-:W-:Y:S01]  /*09d0*/  HFMA2.MMA R2, -RZ, RZ, 0, 0 ;  /* 0x00000000ff027435 */ /* 0x000fe200000001ff */
[----:B------:R-:W-:Y:S10]  /*09e0*/  @!P0 BRA `(.L_x_12069) ;  /* 0x00000000001c8947 */ /* 0x000ff40003800000 */
[----:B-----5:R-:W-:Y:S01]  /*09f0*/  HADD2.F32 R2, -RZ, R88.H1_H1 ;  /* 0x30000058ff027230 */ /* 0x020fe20000004100 */
[----:B------:R-:W-:Y:S06]  /*0a00*/  BRA `(.L_x_12069) ;  /* 0x0000000000147947 */ /* 0x000fec0003800000 */
.L_x_12068:
[----:B-----5:R-:W-:Y:S02]  /*0a10*/  HADD2.F32 R2, -RZ, R84.H1_H1 ;  /* 0x30000054ff027230 */ /* 0x020fe40000004100 */
[----:B------:R-:W-:-:S03]  /*0a20*/  @P0 HADD2.F32 R3, -RZ, R88.H1_H1 ;  /* 0x30000058ff030230 */ /* 0x000fc60000004100 */
[----:B------:R-:W-:-:S04]  /*0a30*/  FMUL.FTZ R2, R2, UR8 ;  /* 0x0000000802027c20 */ /* 0x000fc80008410000 */
[----:B------:R-:W-:-:S04]  /*0a40*/  FMUL.FTZ R2, R33, R2 ;  /* 0x0000000221027220 */ /* 0x000fc80000410000 */
[----:B------:R-:W-:-:S07]  /*0a50*/  @P0 FADD.FTZ R2, R3, R2 ;  /* 0x0000000203020221 */ /* 0x000fce0000010000 */
.L_x_12069:
[----:B------:R-:W-:Y:S05]  /*0a60*/  BSYNC B1 ;  /* 0x0000000000017941 */ /* 0x000fea0003800000 */
.L_x_12067:
[----:B------:R-:W-:Y:S04]  /*0a70*/  BSSY B1, `(.L_x_12070) ;  /* 0x000000b000017945 */ /* 0x000fe80003800000 */
[----:B------:R-:W-:Y:S05]  /*0a80*/  @P2 BRA `(.L_x_12071) ;  /* 0x0000000000102947 */ /* 0x000fea0003800000 */
[----:B------:R-:W-:Y:S01]  /*0a90*/  MOV R3, RZ ;  /* 0x000000ff00037202 */ /* 0x000fe20000000f00 */
[----:B------:R-:W-:Y:S06]  /*0aa0*/  @!P0 BRA `(.L_x_12072) ;  /* 0x00000000001c8947 */ /* 0x000fec0003800000 */
[----:B-----5:R-:W-:Y:S01]  /*0ab0*/  HADD2.F32 R3, -RZ, R89.H0_H0 ;  /* 0x20000059ff037230 */ /* 0x020fe20000004100 */
[----:B------:R-:W-:Y:S06]  /*0ac0*/  BRA `(.L_x_12072) ;  /* 0x0000000000147947 */ /* 0x000fec0003800000 */
.L_x_12071:
[----:B-----5:R-:W-:Y:S02]  /*0ad0*/  HADD2.F32 R3, -RZ, R85.H0_H0 ;  /* 0x20000055ff037230 */ /* 0x020fe40000004100 */
[----:B------:R-:W-:-:S03]  /*0ae0*/  @P0 HADD2.F32 R4, -RZ, R89.H0_H0 ;  /* 0x20000059ff040230 */ /* 0x000fc60000004100 */
[----:B------:R-:W-:-:S04]  /*0af0*/  FMUL.FTZ R3, R3, UR8 ;  /* 0x0000000803037c20 */ /* 0x000fc80008410000 */
[----:B------:R-:W-:-:S04]  /*0b00*/  FMUL.FTZ R3, R34, R3 ;  /* 0x0000000322037220 */ /* 0x000fc80000410000 */
[----:B------:R-:W-:-:S07]  /*0b10*/  @P0 FADD.FTZ R3, R4, R3 ;  /* 0x0000000304030221 */ /* 0x000fce0000010000 */
.L_x_12072:
[----:B------:R-:W-:Y:S05]  /*0b20*/  BSYNC B1 ;  /* 0x0000000000017941 */ /* 0x000fea0003800000 */
.L_x_12070:
[----:B------:R-:W-:Y:S04]  /*0b30*/  BSSY B1, `(.L_x_12073) ;  /* 0x000000b000017945 */ /* 0x000fe80003800000 */
[----:B------:R-:W-:Y:S05]  /*0b40*/  @P2 BRA `(.L_x_12074) ;  /* 0x0000000000102947 */ /* 0x000fea0003800000 */
[----:B------:R-:W-:Y:S01]  /*0b50*/  HFMA2.MMA R4, -RZ, RZ, 0, 0 ;  /* 0x00000000ff047435 */ /* 0x000fe200000001ff */
[----:B------:R-:W-:Y:S10]  /*0b60*/  @!P0 BRA `(.L_x_12075) ;  /* 0x00000000001c8947 */ /* 0x000ff40003800000 */
[----:B-----5:R-:W-:Y:S01]  /*0b70*/  HADD2.F32 R4, -RZ, R89.H1_H1 ;  /* 0x30000059ff047230 */ /* 0x020fe20000004100 */
[----:B------:R-:W-:Y:S06]  /*0b80*/  BRA `(.L_x_12075) ;  /* 0x0000000000147947 */ /* 0x000fec0003800000 */
.L_x_12074:
[----:B-----5:R-:W-:Y:S02]  /*0b90*/  HADD2.F32 R4, -RZ, R85.H1_H1 ;  /* 0x30000055ff047230 */ /* 0x020fe40000004100 */
[----:B------:R-:W-:-:S03]  /*0ba0*/  @P0 HADD2.F32 R5, -RZ, R89.H1_H1 ;  /* 0x30000059ff050230 */ /* 0x000fc60000004100 */
[----:B------:R-:W-:-:S04]  /*0bb0*/  FMUL.FTZ R4, R4, UR8 ;  /* 0x0000000804047c20 */ /* 0x000fc80008410000 */
[----:B------:R-:W-:-:S04]  /*0bc0*/  FMUL.FTZ R4, R35, R4 ;  /* 0x0000000423047220 */ /* 0x000fc80000410000 */
[----:B------:R-:W-:-:S07]  /*0bd0*/  @P0 FADD.FTZ R4, R5, R4 ;  /* 0x0000000405040221 */ /* 0x000fce0000010000 */
.L_x_12075:
[----:B------:R-:W-:Y:S05]  /*0be0*/  BSYNC B1 ;  /* 0x0000000000017941 */ /* 0x000fea0003800000 */
.L_x_12073:
[----:B------:R-:W-:Y:S04]  /*0bf0*/  BSSY B1, `(.L_x_12076) ;  /* 0x000000b000017945 */ /* 0x000fe80003800000 */
[----:B------:R-:W-:Y:S05]  /*0c00*/  @P2 BRA `(.L_x_12077) ;  /* 0x0000000000102947 */ /* 0x000fea0003800000 */
[----:B------:R-:W-:Y:S01]  /*0c10*/  MOV R5, RZ ;  /* 0x000000ff00057202 */ /* 0x000fe20000000f00 */
[----:B------:R-:W-:Y:S06]  /*0c20*/  @!P0 BRA `(.L_x_12078) ;  /* 0x00000000001c8947 */ /* 0x000fec0003800000 */
[----:B-----5:R-:W-:Y:S01]  /*0c30*/  HADD2.F32 R5, -RZ, R90.H0_H0 ;  /* 0x2000005aff057230 */ /* 0x020fe20000004100 */
[----:B------:R-:W-:Y:S06]  /*0c40*/  BRA `(.L_x_12078) ;  /* 0x0000000000147947 */ /* 0x000fec0003800000 */
.L_x_12077:
[----:B-----5:R-:W-:Y:S02]  /*0c50*/  HADD2.F32 R5, -RZ, R86.H0_H0 ;  /* 0x20000056ff057230 */ /* 0x020fe40000004100 */
[----:B------:R-:W-:-:S03]  /*0c60*/  @P0 HADD2.F32 R6, -RZ, R90.H0_H0 ;  /* 0x2000005aff060230 */ /* 0x000fc60000004100 */
[----:B------:R-:W-:-:S04]  /*0c70*/  FMUL.FTZ R5, R5, UR8 ;  /* 0x0000000805057c20 */ /* 0x000fc80008410000 */
[----:B------:R-:W-:-:S04]  /*0c80*/  FMUL.FTZ R5, R28, R5 ;  /* 0x000000051c057220 */ /* 0x000fc80000410000 */
[----:B------:R-:W-:-:S07]  /*0c90*/  @P0 FADD.FTZ R5, R6, R5 ;  /* 0x0000000506050221 */ /* 0x000fce0000010000 */
.L_x_12078:
[----:B------:R-:W-:Y:S05]  /*0ca0*/  BSYNC B1 ;  /* 0x0000000000017941 */ /* 0x000fea0003800000 */
.L_x_12076:
[----:B------:R-:W-:Y:S04]  /*0cb0*/  BSSY B1, `(.L_x_12079) ;  /* 0x000000b000017945 */ /* 0x000fe80003800000 */
[----:B------:R-:W-:Y:S05]  /*0cc0*/  @P2 BRA `(.L_x_12080) ;  /* 0x0000000000102947 */ /* 0x000fea0003800000 */
[----:B------:R-:W-:Y:S01]  /*0cd0*/  HFMA2.MMA R6, -RZ, RZ, 0, 0 ;  /* 0x00000000ff067435 */ /* 0x000fe200000001ff */
[----:B------:R-:W-:Y:S10]  /*0ce0*/  @!P0 BRA `(.L_x_12081) ;  /* 0x00000000001c8947 */ /* 0x000ff40003800000 */
[----:B-----5:R-:W-:Y:S01]  /*0cf0*/  HADD2.F32 R6, -RZ, R90.H1_H1 ;  /* 0x3000005aff067230 */ /* 0x020fe20000004100 */
[----:B------:R-:W-:Y:S06]  /*0d00*/  BRA `(.L_x_12081) ;  /* 0x0000000000147947 */ /* 0x000fec0003800000 */
.L_x_12080:
[----:B-----5:R-:W-:Y:S02]  /*0d10*/  HADD2.F32 R6, -RZ, R86.H1_H1 ;  /* 0x30000056ff067230 */ /* 0x020fe40000004100 */
[----:B------:R-:W-:-:S03]  /*0d20*/  @P0 HADD2.F32 R7, -RZ, R90.H1_H1 ;  /* 0x3000005aff070230 */ /* 0x000fc60000004100 */
[----:B------:R-:W-:-:S04]  /*0d30*/  FMUL.FTZ R6, R6, UR8 ;  /* 0x0000000806067c20 */ /* 0x000fc80008410000 */
[----:B------:R-:W-:-:S04]  /*0d40*/  FMUL.FTZ R6, R29, R6 ;  /* 0x000000061d067220 */ /* 0x000fc80000410000 */
[----:B------:R-:W-:-:S07]  /*0d50*/  @P0 FADD.FTZ R6, R7, R6 ;  /* 0x0000000607060221 */ /* 0x000fce0000010000 */
.L_x_12081:
[----:B------:R-:W-:Y:S05]  /*0d60*/  BSYNC B1 ;  /* 0x0000000000017941 */ /* 0x000fea0003800000 */
.L_x_12079:
[----:B------:R-:W-:Y:S04]  /*0d70*/  BSSY B1, `(.L_x_12082) ;  /* 0x000000b000017945 */ /* 0x000fe80003800000 */
[----:B------:R-:W-:Y:S05]  /*0d80*/  @P2 BRA `(.L_x_12083) ;  /* 0x0000000000102947 */ /* 0x000fea0003800000 */
[----:B------:R-:W-:Y:S01]  /*0d90*/  MOV R7, RZ ;  /* 0x000000ff00077202 */ /* 0x000fe20000000f00 */
[----:B------:R-:W-:Y:S06]  /*0da0*/  @!P0 BRA `(.L_x_12084) ;  /* 0x00000000001c8947 */ /* 0x000fec0003800000 */
[----:B-----5:R-:W-:Y:S01]  /*0db0*/  HADD2.F32 R7, -RZ, R91.H0_H0 ;  /* 0x2000005bff077230 */ /* 0x020fe20000004100 */
[----:B------:R-:W-:Y:S06]  /*0dc0*/  BRA `(.L_x_12084) ;  /* 0x0000000000147947 */ /* 0x000fec0003800000 */
.L_x_12083:
[----:B-----5:R-:W-:Y:S02]  /*0dd0*/  HADD2.F32 R7, -RZ, R87.H0_H0 ;  /* 0x20000057ff077230 */ /* 0x020fe40000004100 */
[----:B------:R-:W-:-:S03]  /*0de0*/  @P0 HADD2.F32 R8, -RZ, R91.H0_H0 ;  /* 0x2000005bff080230 */ /* 0x000fc60000004100 */
[----:B------:R-:W-:-:S04]  /*0df0*/  FMUL.FTZ R7, R7, UR8 ;  /* 0x0000000807077c20 */ /* 0x000fc80008410000 */
[----:B------:R-:W-:-:S04]  /*0e00*/  FMUL.FTZ R7, R30, R7 ;  /* 0x000000071e077220 */ /* 0x000fc80000410000 */
[----:B------:R-:W-:-:S07]  /*0e10*/  @P0 FADD.FTZ R7, R8, R7 ;  /* 0x0000000708070221 */ /* 0x000fce0000010000 */
.L_x_12084:
[----:B------:R-:W-:Y:S05]  /*0e20*/  BSYNC B1 ;  /* 0x0000000000017941 */ /* 0x000fea0003800000 */
.L_x_12082:
[----:B------:R-:W-:Y:S04]  /*0e30*/  BSSY B1, `(.L_x_12085) ;  /* 0x000000b000017945 */ /* 0x000fe80003800000 */
[----:B------:R-:W-:Y:S05]  /*0e40*/  @P2 BRA `(.L_x_12086) ;  /* 0x0000000000102947 */ /* 0x000fea0003800000 */
[----:B------:R-:W-:Y:S01]  /*0e50*/  HFMA2.MMA R8, -RZ, RZ, 0, 0 ;  /* 0x00000000ff087435 */ /* 0x000fe200000001ff */
[----:B------:R-:W-:Y:S10]  /*0e60*/  @!P0 BRA `(.L_x_12087) ;  /* 0x00000000001c8947 */ /* 0x000ff40003800000 */
[----:B-----5:R-:W-:Y:S01]  /*0e70*/  HADD2.F32 R8, -RZ, R91.H1_H1 ;  /* 0x3000005bff087230 */ /* 0x020fe20000004100 */
[----:B------:R-:W-:Y:S06]  /*0e80*/  BRA `(.L_x_12087) ;  /* 0x0000000000147947 */ /* 0x000fec0003800000 */
.L_x_12086:
[----:B-----5:R-:W-:Y:S02]  /*0e90*/  HADD2.F32 R8, -RZ, R87.H1_H1 ;  /* 0x30000057ff087230 */ /* 0x020fe40000004100 */
[----:B------:R-:W-:-:S03]  /*0ea0*/  @P0 HADD2.F32 R93, -RZ, R91.H1_H1 ;  /* 0x3000005bff5d0230 */ /* 0x000fc60000004100 */
[----:B------:R-:W-:-:S04]  /*0eb0*/  FMUL.FTZ R8, R8, UR8 ;  /* 0x0000000808087c20 */ /* 0x000fc80008410000 */
[----:B------:R-:W-:-:S04]  /*0ec0*/  FMUL.FTZ R8, R31, R8 ;  /* 0x000000081f087220 */ /* 0x000fc80000410000 */
[----:B------:R-:W-:-:S07]  /*0ed0*/  @P0 FADD.FTZ R8, R93, R8 ;  /* 0x000000085d080221 */ /* 0x000fce0000010000 */
.L_x_12087:
[----:B------:R-:W-:Y:S05]  /*0ee0*/  BSYNC B1 ;  /* 0x0000000000017941 */ /* 0x000fea0003800000 */
.L_x_12085:
        /* <DEDUP_REMOVED lines=9> */
.L_x_12063:
[----:B------:R-:W-:Y:S05]  /*0f80*/  BSYNC B0 ;  /* 0x0000000000007941 */ /* 0x000fea0003800000 */
.L_x_12062:
        /* <DEDUP_REMOVED lines=17> */
.L_x_12091:
[----:B-----5:R-:W-:Y:S02]  /*10a0*/  HADD2.F32 R9, -RZ, R84.H0_H0 ;  /* 0x20000054ff097230 */ /* 0x020fe40000004100 */
[----:B------:R-:W-:-:S03]  /*10b0*/  @P0 HADD2.F32 R10, -RZ, R88.H0_H0 ;  /* 0x20000058ff0a0230 */ /* 0x000fc60000004100 */
[----:B------:R-:W-:-:S04]  /*10c0*/  FMUL.FTZ R9, R9, UR8 ;  /* 0x0000000809097c20 */ /* 0x000fc80008410000 */
[----:B------:R-:W-:-:S04]  /*10d0*/  FMUL.FTZ R9, R56, R9 ;  /* 0x0000000938097220 */ /* 0x000fc80000410000 */
[----:B------:R-:W-:-:S07]  /*10e0*/  @P0 FADD.FTZ R9, R10, R9 ;  /* 0x000000090a090221 */ /* 0x000fce0000010000 */
.L_x_12092:
[----:B------:R-:W-:Y:S05]  /*10f0*/  BSYNC B1 ;  /* 0x0000000000017941 */ /* 0x000fea0003800000 */
.L_x_12090:
[----:B------:R-:W-:Y:S04]  /*1100*/  BSSY B1, `(.L_x_12093) ;  /* 0x000000b000017945 */ /* 0x000fe80003800000 */
[----:B------:R-:W-:Y:S05]  /*1110*/  @P2 BRA `(.L_x_12094) ;  /* 0x0000000000102947 */ /* 0x000fea0003800000 */
[----:B------:R-:W-:Y:S01]  /*1120*/  HFMA2.MMA R10, -RZ, RZ, 0, 0 ;  /* 0x00000000ff0a7435 */ /* 0x000fe200000001ff */
[----:B------:R-:W-:Y:S10]  /*1130*/  @!P0 BRA `(.L_x_12095) ;  /* 0x00000000001c8947 */ /* 0x000ff40003800000 */
[----:B-----5:R-:W-:Y:S01]  /*1140*/  HADD2.F32 R10, -RZ, R88.H1_H1 ;  /* 0x30000058ff0a7230 */ /* 0x020fe20000004100 */
[----:B------:R-:W-:Y:S06]  /*1150*/  BRA `(.L_x_12095) ;  /* 0x0000000000147947 */ /* 0x000fec0003800000 */
.L_x_12094:
[----:B-----5:R-:W-:Y:S02]  /*1160*/  HADD2.F32 R10, -RZ, R84.H1_H1 ;  /* 0x30000054ff0a7230 */ /* 0x020fe40000004100 */
[----:B------:R-:W-:-:S03]  /*1170*/  @P0 HADD2.F32 R11, -RZ, R88.H1_H1 ;  /* 0x30000058ff0b0230 */ /* 0x000fc60000004100 */
[----:B------:R-:W-:-:S04]  /*1180*/  FMUL.FTZ R10, R10, UR8 ;  /* 0x000000080a0a7c20 */ /* 0x000fc80008410000 */
[----:B------:R-:W-:-:S04]  /*1190*/  FMUL.FTZ R10, R57, R10 ;  /* 0x0000000a390a7220 */ /* 0x000fc80000410000 */
[----:B------:R-:W-:-:S07]  /*11a0*/  @P0 FADD.FTZ R10, R11, R10 ;  /* 0x0000000a0b0a0221 */ /* 0x000fce0000010000 */
.L_x_12095:
[----:B------:R-:W-:Y:S05]  /*11b0*/  BSYNC B1 ;  /* 0x0000000000017941 */ /* 0x000fea0003800000 */
.L_x_12093:
[----:B------:R-:W-:Y:S04]  /*11c0*/  BSSY B1, `(.L_x_12096) ;  /* 0x000000b000017945 */ /* 0x000fe80003800000 */
[----:B------:R-:W-:Y:S05]  /*11d0*/  @P2 BRA `(.L_x_12097) ;  /* 0x0000000000102947 */ /* 0x000fea0003800000 */
[----:B------:R-:W-:Y:S01]  /*11e0*/  MOV R11, RZ ;  /* 0x000000ff000b7202 */ /* 0x000fe20000000f00 */
[----:B------:R-:W-:Y:S06]  /*11f0*/  @!P0 BRA `(.L_x_12098) ;  /* 0x00000000001c8947 */ /* 0x000fec0003800000 */
[----:B-----5:R-:W-:Y:S01]  /*1200*/  HADD2.F32 R11, -RZ, R89.H0_H0 ;  /* 0x20000059ff0b7230 */ /* 0x020fe20000004100 */
[----:B------:R-:W-:Y:S06]  /*1210*/  BRA `(.L_x_12098) ;  /* 0x0000000000147947 */ /* 0x000fec0003800000 */
.L_x_12097:
[----:B-----5:R-:W-:Y:S02]  /*1220*/  HADD2.F32 R11, -RZ, R85.H0_H0 ;  /* 0x20000055ff0b7230 */ /* 0x020fe40000004100 */
[----:B------:R-:W-:-:S03]  /*1230*/  @P0 HADD2.F32 R92, -RZ, R89.H0_H0 ;  /* 0x20000059ff5c0230 */ /* 0x000fc60000004100 */
[----:B------:R-:W-:-:S04]  /*1240*/  FMUL.FTZ R11, R11, UR8 ;  /* 0x000000080b0b7c20 */ /* 0x000fc80008410000 */
[----:B------:R-:W-:-:S04]  /*1250*/  FMUL.FTZ R11, R58, R11 ;  /* 0x0000000b3a0b7220 */ /* 0x000fc80000410000 */
[----:B------:R-:W-:-:S07]  /*1260*/  @P0 FADD.FTZ R11, R92, R11 ;  /* 0x0000000b5c0b0221 */ /* 0x000fce0000010000 */
.L_x_12098:
[----:B------:R-:W-:Y:S05]  /*1270*/  BSYNC B1 ;  /* 0x0000000000017941 */ /* 0x000fea0003800000 */
.L_x_12096:
[----:B------:R-:W-:Y:S04]  /*1280*/  BSSY B1, `(.L_x_12099) ;  /* 0x000000b000017945 */ /* 0x000fe80003800000 */
[----:B------:R-:W-:Y:S05]  /*1290*/  @P2 BRA `(.L_x_12100) ;  /* 0x0000000000102947 */ /* 0x000fea0003800000 */
[----:B------:R-:W-:Y:S01]  /*12a0*/  HFMA2.MMA R96, -RZ, RZ, 0, 0 ;  /* 0x00000000ff607435 */ /* 0x000fe200000001ff */
[----:B------:R-:W-:Y:S10]  /*12b0*/  @!P0 BRA `(.L_x_12101) ;  /* 0x00000000001c8947 */ /* 0x000ff40003800000 */
[----:B-----5:R-:W-:Y:S01]  /*12c0*/  HADD2.F32 R96, -RZ, R89.H1_H1 ;  /* 0x30000059ff607230 */ /* 0x020fe20000004100 */
[----:B------:R-:W-:Y:S06]  /*12d0*/  BRA `(.L_x_12101) ;  /* 0x0000000000147947 */ /* 0x000fec0003800000 */
.L_x_12100:
[----:B-----5:R-:W-:Y:S02]  /*12e0*/  HADD2.F32 R92, -RZ, R85.H1_H1 ;  /* 0x30000055ff5c7230 */ /* 0x020fe40000004100 */
[----:B------:R-:W-:-:S03]  /*12f0*/  @P0 HADD2.F32 R93, -RZ, R89.H1_H1 ;  /* 0x30000059ff5d0230 */ /* 0x000fc60000004100 */
[----:B------:R-:W-:-:S04]  /*1300*/  FMUL.FTZ R92, R92, UR8 ;  /* 0x000000085c5c7c20 */ /* 0x000fc80008410000 */
[----:B------:R-:W-:-:S04]  /*1310*/  FMUL.FTZ R96, R59, R92 ;  /* 0x0000005c3b607220 */ /* 0x000fc80000410000 */
[----:B------:R-:W-:-:S07]  /*1320*/  @P0 FADD.FTZ R96, R93, R96 ;  /* 0x000000605d600221 */ /* 0x000fce0000010000 */
.L_x_12101:
[----:B------:R-:W-:Y:S05]  /*1330*/  BSYNC B1 ;  /* 0x0000000000017941 */ /* 0x000fea0003800000 */
.L_x_12099:
[----:B------:R-:W-:Y:S04]  /*1340*/  BSSY B1, `(.L_x_12102) ;  /* 0x000000b000017945 */ /* 0x000fe80003800000 */
[----:B------:R-:W-:Y:S05]  /*1350*/  @P2 BRA `(.L_x_12103) ;  /* 0x0000000000102947 */ /* 0x000fea0003800000 */
[----:B------:R-:W-:Y:S01]  /*1360*/  MOV R97, RZ ;  /* 0x000000ff00617202 */ /* 0x000fe20000000f00 */
[----:B------:R-:W-:Y:S06]  /*1370*/  @!P0 BRA `(.L_x_12104) ;  /* 0x00000000001c8947 */ /* 0x000fec0003800000 */
[----:B-----5:R-:W-:Y:S01]  /*1380*/  HADD2.F32 R97, -RZ, R90.H0_H0 ;  /* 0x2000005aff617230 */ /* 0x020fe20000004100 */
[----:B------:R-:W-:Y:S06]  /*1390*/  BRA `(.L_x_12104) ;  /* 0x0000000000147947 */ /* 0x000fec0003800000 */
.L_x_12103:
[----:B-----5:R-:W-:-:S05]  /*13a0*/  HADD2.F32 R92, -RZ, R86.H0_H0 ;  /* 0x20000056ff5c7230 */ /* 0x020fca0000004100 */
[----:B------:R-:W-:Y:S01]  /*13b0*/  FMUL.FTZ R97, R92, UR8 ;  /* 0x000000085c617c20 */ /* 0x000fe20008410000 */
[----:B------:R-:W-:-:S03]  /*13c0*/  @P0 HADD2.F32 R92, -RZ, R90.H0_H0 ;  /* 0x2000005aff5c0230 */ /* 0x000fc60000004100 */
[----:B------:R-:W-:-:S04]  /*13d0*/  FMUL.FTZ R97, R52, R97 ;  /* 0x0000006134617220 */ /* 0x000fc80000410000 */
[----:B------:R-:W-:-:S07]  /*13e0*/  @P0 FADD.FTZ R97, R92, R97 ;  /* 0x000000615c610221 */ /* 0x000fce0000010000 */
.L_x_12104:
[----:B------:R-:W-:Y:S05]  /*13f0*/  BSYNC B1 ;  /* 0x0000000000017941 */ /* 0x000fea0003800000 */
.L_x_12102:
[----:B------:R-:W-:Y:S04]  /*1400*/  BSSY B1, `(.L_x_12105) ;  /* 0x000000b000017945 */ /* 0x000fe80003800000 */
[----:B------:R-:W-:Y:S05]  /*1410*/  @P2 BRA `(.L_x_12106) ;  /* 0x0000000000102947 */ /* 0x000fea0003800000 */
[----:B------:R-:W-:Y:S01]  /*1420*/  HFMA2.MMA R98, -RZ, RZ, 0, 0 ;  /* 0x00000000ff627435 */ /* 0x000fe200000001ff */
[----:B------:R-:W-:Y:S10]  /*1430*/  @!P0 BRA `(.L_x_12107) ;  /* 0x00000000001c8947 */ /* 0x000ff40003800000 */
[----:B-----5:R-:W-:Y:S01]  /*1440*/  HADD2.F32 R98, -RZ, R90.H1_H1 ;  /* 0x3000005aff627230 */ /* 0x020fe20000004100 */
[----:B------:R-:W-:Y:S06]  /*1450*/  BRA `(.L_x_12107) ;  /* 0x0000000000147947 */ /* 0x000fec0003800000 */
.L_x_12106:
[----:B-----5:R-:W-:Y:S02]  /*1460*/  HADD2.F32 R92, -RZ, R86.H1_H1 ;  /* 0x30000056ff5c7230 */ /* 0x020fe40000004100 */
[----:B------:R-:W-:-:S03]  /*1470*/  @P0 HADD2.F32 R93, -RZ, R90.H1_H1 ;  /* 0x3000005aff5d0230 */ /* 0x000fc60000004100 */
[----:B------:R-:W-:-:S04]  /*1480*/  FMUL.FTZ R92, R92, UR8 ;  /* 0x000000085c5c7c20 */ /* 0x000fc80008410000 */
[----:B------:R-:W-:-:S04]  /*1490*/  FMUL.FTZ R98, R53, R92 ;  /* 0x0000005c35627220 */ /* 0x000fc80000410000 */
[----:B------:R-:W-:-:S07]  /*14a0*/  @P0 FADD.FTZ R98, R93, R98 ;  /* 0x000000625d620221 */ /* 0x000fce0000010000 */
.L_x_12107:
[----:B------:R-:W-:Y:S05]  /*14b0*/  BSYNC B1 ;  /* 0x0000000000017941 */ /* 0x000fea0003800000 */
.L_x_12105:
[----:B------:R-:W-:Y:S04]  /*14c0*/  BSSY B1, `(.L_x_12108) ;  /* 0x000000b000017945 */ /* 0x000fe80003800000 */
[----:B------:R-:W-:Y:S05]  /*14d0*/  @P2 BRA `(.L_x_12109) ;  /* 0x0000000000102947 */ /* 0x000fea0003800000 */
[----:B------:R-:W-:Y:S01]  /*14e0*/  MOV R99, RZ ;  /* 0x000000ff00637202 */ /* 0x000fe20000000f00 */
[----:B------:R-:W-:Y:S06]  /*14f0*/  @!P0 BRA `(.L_x_12110) ;  /* 0x00000000001c8947 */ /* 0x000fec0003800000 */
[----:B-----5:R-:W-:Y:S01]  /*1500*/  HADD2.F32 R99, -RZ, R91.H0_H0 ;  /* 0x2000005bff637230 */ /* 0x020fe20000004100 */
[----:B------:R-:W-:Y:S06]  /*1510*/  BRA `(.L_x_12110) ;  /* 0x0000000000147947 */ /* 0x000fec0003800000 */
.L_x_12109:
[----:B-----5:R-:W-:-:S05]  /*1520*/  HADD2.F32 R92, -RZ, R87.H0_H0 ;  /* 0x20000057ff5c7230 */ /* 0x020fca0000004100 */
[----:B------:R-:W-:Y:S01]  /*1530*/  FMUL.FTZ R99, R92, UR8 ;  /* 0x000000085c637c20 */ /* 0x000fe20008410000 */
[----:B------:R-:W-:-:S03]  /*1540*/  @P0 HADD2.F32 R92, -RZ, R91.H0_H0 ;  /* 0x2000005bff5c0230 */ /* 0x000fc60000004100 */
[----:B------:R-:W-:-:S04]  /*1550*/  FMUL.FTZ R99, R54, R99 ;  /* 0x0000006336637220 */ /* 0x000fc80000410000 */
[----:B------:R-:W-:-:S07]  /*1560*/  @P0 FADD.FTZ R99, R92, R99 ;  /* 0x000000635c630221 */ /* 0x000fce0000010000 */
.L_x_12110:
[----:B------:R-:W-:Y:S05]  /*1570*/  BSYNC B1 ;  /* 0x0000000000017941 */ /* 0x000fea0003800000 */
.L_x_12108:
[----:B------:R-:W-:Y:S04]  /*1580*/  BSSY B1, `(.L_x_12111) ;  /* 0x000000b000017945 */ /* 0x000fe80003800000 */
[----:B------:R-:W-:Y:S05]  /*1590*/  @P2 BRA `(.L_x_12112) ;  /* 0x0000000000102947 */ /* 0x000fea0003800000 */
[----:B------:R-:W-:Y:S01]  /*15a0*/  HFMA2.MMA R100, -RZ, RZ, 0, 0 ;  /* 0x00000000ff647435 */ /* 0x000fe200000001ff */
[----:B------:R-:W-:Y:S10]  /*15b0*/  @!P0 BRA `(.L_x_12113) ;  /* 0x00000000001c8947 */ /* 0x000ff40003800000 */
[----:B-----5:R-:W-:Y:S01]  /*15c0*/  HADD2.F32 R100, -RZ, R91.H1_H1 ;  /* 0x3000005bff647230 */ /* 0x020fe20000004100 */
[----:B------:R-:W-:Y:S06]  /*15d0*/  BRA `(.L_x_12113) ;  /* 0x0000000000147947 */ /* 0x000fec0003800000 */
.L_x_12112:
[----:B-----5:R-:W-:Y:S02]  /*15e0*/  HADD2.F32 R92, -RZ, R87.H1_H1 ;  /* 0x30000057ff5c7230 */ /* 0x020fe40000004100 */
[----:B------:R-:W-:-:S03]  /*15f0*/  @P0 HADD2.F32 R93, -RZ, R91.H1_H1 ;  /* 0x3000005bff5d0230 */ /* 0x000fc60000004100 */
[----:B------:R-:W-:-:S04]  /*1600*/  FMUL.FTZ R92, R92, UR8 ;  /* 0x000000085c5c7c20 */ /* 0x000fc80008410000 */
[----:B------:R-:W-:-:S04]  /*1610*/  FMUL.FTZ R100, R55, R92 ;  /* 0x0000005c37647220 */ /* 0x000fc80000410000 */
[----:B------:R-:W-:-:S07]  /*1620*/  @P0 FADD.FTZ R100, R93, R100 ;  /* 0x000000645d640221 */ /* 0x000fce0000010000 */
.L_x_12113:
[----:B------:R-:W-:Y:S05]  /*1630*/  BSYNC B1 ;  /* 0x0000000000017941 */ /* 0x000fea0003800000 */
.L_x_12111:
[----:B------:R-:W2:Y:S01]  /*1640*/  LDC.64 R122, c[0x0][0x238] ;  /* 0x00008e00ff7a7b82 */ /* 0x000ea20000000a00 */
[----:B------:R-:W-:Y:S02]  /*1650*/  F2FP.F16.F32.PACK_AB R95, R100, R99 ;  /* 0x00000063645f723e */ /* 0x000fe400000000ff */
[----:B------:R-:W-:Y:S02]  /*1660*/  F2FP.F16.F32.PACK_AB R94, R98, R97 ;  /* 0x00000061625e723e */ /* 0x000fe400000000ff */
[----:B------:R-:W-:Y:S02]  /*1670*/  F2FP.F16.F32.PACK_AB R93, R96, R11 ;  /* 0x0000000b605d723e */ /* 0x000fe400000000ff */
[----:B------:R-:W-:Y:S02]  /*1680*/  F2FP.F16.F32.PACK_AB R92, R10, R9 ;  /* 0x000000090a5c723e */ /* 0x000fe400000000ff */
[----:B------:R-:W-:Y:S01]  /*1690*/  IADD3 R121, R121, 0x100, RZ ;  /* 0x0000010079797810 */ /* 0x000fe20007ffe0ff */
[C---:B--2---:R-:W-:Y:S01]  /*16a0*/  IMAD.WIDE.U32 R122, R120.reuse, 0x10, R122 ;  /* 0x00000010787a7825 */ /* 0x044fe200078e007a */
[----:B------:R-:W-:-:S04]  /*16b0*/  IADD3 R120, R120, 0x100, RZ ;  /* 0x0000010078787810 */ /* 0x000fc80007ffe0ff */
[----:B------:R3:W-:Y:S03]  /*16c0*/  STG.E.128 desc[UR4][R122.64], R92 ;  /* 0x0000005c7a007986 */ /* 0x0007e6000c101d04 */
.L_x_12089:
[----:B------:R-:W-:Y:S05]  /*16d0*/  BSYNC B0 ;  /* 0x0000000000007941 */ /* 0x000fea0003800000 */
.L_x_12088:
        /* <DEDUP_REMOVED lines=17> */
.L_x_12117:
[----:B-----5:R-:W-:-:S05]  /*17f0*/  HADD2.F32 R92, -RZ, R84.H0_H0 ;  /* 0x20000054ff5c7230 */ /* 0x020fca0000004100 */
[----:B------:R-:W-:Y:S01]  /*1800*/  FMUL.FTZ R101, R92, UR8 ;  /* 0x000000085c657c20 */ /* 0x000fe20008410000 */
[----:B------:R-:W-:-:S03]  /*1810*/  @P0 HADD2.F32 R92, -RZ, R88.H0_H0 ;  /* 0x20000058ff5c0230 */ /* 0x000fc60000004100 */
[----:B------:R-:W-:-:S04]  /*1820*/  FMUL.FTZ R101, R80, R101 ;  /* 0x0000006550657220 */ /* 0x000fc80000410000 */
[----:B------:R-:W-:-:S07]  /*1830*/  @P0 FADD.FTZ R101, R92, R101 ;  /* 0x000000655c650221 */ /* 0x000fce0000010000 */
.L_x_12118:
[----:B------:R-:W-:Y:S05]  /*1840*/  BSYNC B1 ;  /* 0x0000000000017941 */ /* 0x000fea0003800000 */
.L_x_12116:
[----:B------:R-:W-:Y:S04]  /*1850*/  BSSY B1, `(.L_x_12119) ;  /* 0x000000b000017945 */ /* 0x000fe80003800000 */
[----:B------:R-:W-:Y:S05]  /*1860*/  @P1 BRA `(.L_x_12120) ;  /* 0x0000000000101947 */ /* 0x000fea0003800000 */
[----:B------:R-:W-:Y:S01]  /*1870*/  HFMA2.MMA R102, -RZ, RZ, 0, 0 ;  /* 0x00000000ff667435 */ /* 0x000fe200000001ff */
[----:B------:R-:W-:Y:S10]  /*1880*/  @!P0 BRA `(.L_x_12121) ;  /* 0x00000000001c8947 */ /* 0x000ff40003800000 */
[----:B-----5:R-:W-:Y:S01]  /*1890*/  HADD2.F32 R102, -RZ, R88.H1_H1 ;  /* 0x30000058ff667230 */ /* 0x020fe20000004100 */
[----:B------:R-:W-:Y:S06]  /*18a0*/  BRA `(.L_x_12121) ;  /* 0x0000000000147947 */ /* 0x000fec0003800000 */
.L_x_12120:
[----:B-----5:R-:W-:Y:S02]  /*18b0*/  HADD2.F32 R92, -RZ, R84.H1_H1 ;  /* 0x30000054ff5c7230 */ /* 0x020fe40000004100 */
[----:B------:R-:W-:-:S03]  /*18c0*/  @P0 HADD2.F32 R93, -RZ, R88.H1_H1 ;  /* 0x30000058ff5d0230 */ /* 0x000fc60000004100 */
[----:B------:R-:W-:-:S04]  /*18d0*/  FMUL.FTZ R92, R92, UR8 ;  /* 0x000000085c5c7c20 */ /* 0x000fc80008410000 */
[----:B------:R-:W-:-:S04]  /*18e0*/  FMUL.FTZ R102, R81, R92 ;  /* 0x0000005c51667220 */ /* 0x000fc80000410000 */
[----:B------:R-:W-:-:S07]  /*18f0*/  @P0 FADD.FTZ R102, R93, R102 ;  /* 0x000000665d660221 */ /* 0x000fce0000010000 */
.L_x_12121:
[----:B------:R-:W-:Y:S05]  /*1900*/  BSYNC B1 ;  /* 0x0000000000017941 */ /* 0x000fea0003800000 */
.L_x_12119:
[----:B------:R-:W-:Y:S04]  /*1910*/  BSSY B1, `(.L_x_12122) ;  /* 0x000000b000017945 */ /* 0x000fe80003800000 */
[----:B------:R-:W-:Y:S05]  /*1920*/  @P1 BRA `(.L_x_12123) ;  /* 0x0000000000101947 */ /* 0x000fea0003800000 */
[----:B------:R-:W-:Y:S01]  /*1930*/  MOV R103, RZ ;  /* 0x000000ff00677202 */ /* 0x000fe20000000f00 */
[----:B------:R-:W-:Y:S06]  /*1940*/  @!P0 BRA `(.L_x_12124) ;  /* 0x00000000001c8947 */ /* 0x000fec0003800000 */
[----:B-----5:R-:W-:Y:S01]  /*1950*/  HADD2.F32 R103, -RZ, R89.H0_H0 ;  /* 0x20000059ff677230 */ /* 0x020fe20000004100 */
[----:B------:R-:W-:Y:S06]  /*1960*/  BRA `(.L_x_12124) ;  /* 0x0000000000147947 */ /* 0x000fec0003800000 */
.L_x_12123:
[----:B-----5:R-:W-:-:S05]  /*1970*/  HADD2.F32 R92, -RZ, R85.H0_H0 ;  /* 0x20000055ff5c7230 */ /* 0x020fca0000004100 */
[----:B------:R-:W-:Y:S01]  /*1980*/  FMUL.FTZ R103, R92, UR8 ;  /* 0x000000085c677c20 */ /* 0x000fe20008410000 */
[----:B------:R-:W-:-:S03]  /*1990*/  @P0 HADD2.F32 R92, -RZ, R89.H0_H0 ;  /* 0x20000059ff5c0230 */ /* 0x000fc60000004100 */
[----:B------:R-:W-:-:S04]  /*19a0*/  FMUL.FTZ R103, R82, R103 ;  /* 0x0000006752677220 */ /* 0x000fc80000410000 */
[----:B------:R-:W-:-:S07]  /*19b0*/  @P0 FADD.FTZ R103, R92, R103 ;  /* 0x000000675c670221 */ /* 0x000fce0000010000 */
.L_x_12124:
[----:B------:R-:W-:Y:S05]  /*19c0*/  BSYNC B1 ;  /* 0x0000000000017941 */ /* 0x000fea0003800000 */
.L_x_12122:
[----:B------:R-:W-:Y:S04]  /*19d0*/  BSSY B1, `(.L_x_12125) ;  /* 0x000000b000017945 */ /* 0x000fe80003800000 */
[----:B------:R-:W-:Y:S05]  /*19e0*/  @P1 BRA `(.L_x_12126) ;  /* 0x0000000000101947 */ /* 0x000fea0003800000 */
[----:B------:R-:W-:Y:S01]  /*19f0*/  HFMA2.MMA R104, -RZ, RZ, 0, 0 ;  /* 0x00000000ff687435 */ /* 0x000fe200000001ff */
[----:B------:R-:W-:Y:S10]  /*1a00*/  @!P0 BRA `(.L_x_12127) ;  /* 0x00000000001c8947 */ /* 0x000ff40003800000 */
[----:B-----5:R-:W-:Y:S01]  /*1a10*/  HADD2.F32 R104, -RZ, R89.H1_H1 ;  /* 0x30000059ff687230 */ /* 0x020fe20000004100 */
[----:B------:R-:W-:Y:S06]  /*1a20*/  BRA `(.L_x_12127) ;  /* 0x0000000000147947 */ /* 0x000fec0003800000 */
.L_x_12126:
[----:B-----5:R-:W-:Y:S02]  /*1a30*/  HADD2.F32 R92, -RZ, R85.H1_H1 ;  /* 0x30000055ff5c7230 */ /* 0x020fe40000004100 */
[----:B------:R-:W-:-:S03]  /*1a40*/  @P0 HADD2.F32 R93, -RZ, R89.H1_H1 ;  /* 0x30000059ff5d0230 */ /* 0x000fc60000004100 */
[----:B------:R-:W-:-:S04]  /*1a50*/  FMUL.FTZ R92, R92, UR8 ;  /* 0x000000085c5c7c20 */ /* 0x000fc80008410000 */
[----:B------:R-:W-:-:S04]  /*1a60*/  FMUL.FTZ R104, R83, R92 ;  /* 0x0000005c53687220 */ /* 0x000fc80000410000 */
[----:B------:R-:W-:-:S07]  /*1a70*/  @P0 FADD.FTZ R104, R93, R104 ;  /* 0x000000685d680221 */ /* 0x000fce0000010000 */
.L_x_12127:
[----:B------:R-:W-:Y:S05]  /*1a80*/  BSYNC B1 ;  /* 0x0000000000017941 */ /* 0x000fea0003800000 */
.L_x_12125:
[----:B------:R-:W-:Y:S04]  /*1a90*/  BSSY B1, `(.L_x_12128) ;  /* 0x000000b000017945 */ /* 0x000fe80003800000 */
[----:B------:R-:W-:Y:S05]  /*1aa0*/  @P1 BRA `(.L_x_12129) ;  /* 0x0000000000101947 */ /* 0x000fea0003800000 */
[----:B------:R-:W-:Y:S01]  /*1ab0*/  MOV R105, RZ ;  /* 0x000000ff00697202 */ /* 0x000fe20000000f00 */
[----:B------:R-:W-:Y:S06]  /*1ac0*/  @!P0 BRA `(.L_x_12130) ;  /* 0x00000000001c8947 */ /* 0x000fec0003800000 */
[----:B-----5:R-:W-:Y:S01]  /*1ad0*/  HADD2.F32 R105, -RZ, R90.H0_H0 ;  /* 0x2000005aff697230 */ /* 0x020fe20000004100 */
[----:B------:R-:W-:Y:S06]  /*1ae0*/  BRA `(.L_x_12130) ;  /* 0x0000000000147947 */ /* 0x000fec0003800000 */
.L_x_12129:
[----:B-----5:R-:W-:-:S05]  /*1af0*/  HADD2.F32 R92, -RZ, R86.H0_H0 ;  /* 0x20000056ff5c7230 */ /* 0x020fca0000004100 */
[----:B------:R-:W-:Y:S01]  /*1b00*/  FMUL.FTZ R105, R92, UR8 ;  /* 0x000000085c697c20 */ /* 0x000fe20008410000 */
[----:B------:R-:W-:-:S03]  /*1b10*/  @P0 HADD2.F32 R92, -RZ, R90.H0_H0 ;  /* 0x2000005aff5c0230 */ /* 0x000fc60000004100 */
[----:B------:R-:W-:-:S04]  /*1b20*/  FMUL.FTZ R105, R76, R105 ;  /* 0x000000694c697220 */ /* 0x000fc80000410000 */
[----:B------:R-:W-:-:S07]  /*1b30*/  @P0 FADD.FTZ R105, R92, R105 ;  /* 0x000000695c690221 */ /* 0x000fce0000010000 */
.L_x_12130:
[----:B------:R-:W-:Y:S05]  /*1b40*/  BSYNC B1 ;  /* 0x0000000000017941 */ /* 0x000fea0003800000 */
.L_x_12128:
[----:B------:R-:W-:Y:S04]  /*1b50*/  BSSY B1, `(.L_x_12131) ;  /* 0x000000b000017945 */ /* 0x000fe80003800000 */
[----:B------:R-:W-:Y:S05]  /*1b60*/  @P1 BRA `(.L_x_12132) ;  /* 0x0000000000101947 */ /* 0x000fea0003800000 */
[----:B------:R-:W-:Y:S01]  /*1b70*/  HFMA2.MMA R106, -RZ, RZ, 0, 0 ;  /* 0x00000000ff6a7435 */ /* 0x000fe200000001ff */
[----:B------:R-:W-:Y:S10]  /*1b80*/  @!P0 BRA `(.L_x_12133) ;  /* 0x00000000001c8947 */ /* 0x000ff40003800000 */
[----:B-----5:R-:W-:Y:S01]  /*1b90*/  HADD2.F32 R106, -RZ, R90.H1_H1 ;  /* 0x3000005aff6a7230 */ /* 0x020fe20000004100 */
[----:B------:R-:W-:Y:S06]  /*1ba0*/  BRA `(.L_x_12133) ;  /* 0x0000000000147947 */ /* 0x000fec0003800000 */
.L_x_12132:
[----:B-----5:R-:W-:Y:S02]  /*1bb0*/  HADD2.F32 R92, -RZ, R86.H1_H1 ;  /* 0x30000056ff5c7230 */ /* 0x020fe40000004100 */
[----:B------:R-:W-:-:S03]  /*1bc0*/  @P0 HADD2.F32 R93, -RZ, R90.H1_H1 ;  /* 0x3000005aff5d0230 */ /* 0x000fc60000004100 */
[----:B------:R-:W-:-:S04]  /*1bd0*/  FMUL.FTZ R92, R92, UR8 ;  /* 0x000000085c5c7c20 */ /* 0x000fc80008410000 */
[----:B------:R-:W-:-:S04]  /*1be0*/  FMUL.FTZ R106, R77, R92 ;  /* 0x0000005c4d6a7220 */ /* 0x000fc80000410000 */
[----:B------:R-:W-:-:S07]  /*1bf0*/  @P0 FADD.FTZ R106, R93, R106 ;  /* 0x0000006a5d6a0221 */ /* 0x000fce0000010000 */
.L_x_12133:
[----:B------:R-:W-:Y:S05]  /*1c00*/  BSYNC B1 ;  /* 0x0000000000017941 */ /* 0x000fea0003800000 */
.L_x_12131:
[----:B------:R-:W-:Y:S04]  /*1c10*/  BSSY B1, `(.L_x_12134) ;  /* 0x000000b000017945 */ /* 0x000fe80003800000 */
[----:B------:R-:W-:Y:S05]  /*1c20*/  @P1 BRA `(.L_x_12135) ;  /* 0x0000000000101947 */ /* 0x000fea0003800000 */
[----:B------:R-:W-:Y:S01]  /*1c30*/  MOV R107, RZ ;  /* 0x000000ff006b7202 */ /* 0x000fe20000000f00 */
[----:B------:R-:W-:Y:S06]  /*1c40*/  @!P0 BRA `(.L_x_12136) ;  /* 0x00000000001c8947 */ /* 0x000fec0003800000 */
[----:B-----5:R-:W-:Y:S01]  /*1c50*/  HADD2.F32 R107, -RZ, R91.H0_H0 ;  /* 0x2000005bff6b7230 */ /* 0x020fe20000004100 */
[----:B------:R-:W-:Y:S06]  /*1c60*/  BRA `(.L_x_12136) ;  /* 0x0000000000147947 */ /* 0x000fec0003800000 */
.L_x_12135:
[----:B-----5:R-:W-:-:S05]  /*1c70*/  HADD2.F32 R92, -RZ, R87.H0_H0 ;  /* 0x20000057ff5c7230 */ /* 0x020fca0000004100 */
[----:B------:R-:W-:Y:S01]  /*1c80*/  FMUL.FTZ R107, R92, UR8 ;  /* 0x000000085c6b7c20 */ /* 0x000fe20008410000 */
[----:B------:R-:W-:-:S03]  /*1c90*/  @P0 HADD2.F32 R92, -RZ, R91.H0_H0 ;  /* 0x2000005bff5c0230 */ /* 0x000fc60000004100 */
[----:B------:R-:W-:-:S04]  /*1ca0*/  FMUL.FTZ R107, R78, R107 ;  /* 0x0000006b4e6b7220 */ /* 0x000fc80000410000 */
[----:B------:R-:W-:-:S07]  /*1cb0*/  @P0 FADD.FTZ R107, R92, R107 ;  /* 0x0000006b5c6b0221 */ /* 0x000fce0000010000 */
.L_x_12136:
[----:B------:R-:W-:Y:S05]  /*1cc0*/  BSYNC B1 ;  /* 0x0000000000017941 */ /* 0x000fea0003800000 */
.L_x_12134:
[----:B------:R-:W-:Y:S04]  /*1cd0*/  BSSY B1, `(.L_x_12137) ;  /* 0x000000b000017945 */ /* 0x000fe80003800000 */
[----:B------:R-:W-:Y:S05]  /*1ce0*/  @P1 BRA `(.L_x_12138) ;  /* 0x0000000000101947 */ /* 0x000fea0003800000 */
[----:B------:R-:W-:Y:S01]  /*1cf0*/  HFMA2.MMA R108, -RZ, RZ, 0, 0 ;  /* 0x00000000ff6c7435 */ /* 0x000fe200000001ff */
[----:B------:R-:W-:Y:S10]  /*1d00*/  @!P0 BRA `(.L_x_12139) ;  /* 0x00000000001c8947 */ /* 0x000ff40003800000 */
[----:B-----5:R-:W-:Y:S01]  /*1d10*/  HADD2.F32 R108, -RZ, R91.H1_H1 ;  /* 0x3000005bff6c7230 */ /* 0x020fe20000004100 */
[----:B------:R-:W-:Y:S06]  /*1d20*/  BRA `(.L_x_12139) ;  /* 0x0000000000147947 */ /* 0x000fec0003800000 */
.L_x_12138:
[----:B-----5:R-:W-:Y:S02]  /*1d30*/  HADD2.F32 R92, -RZ, R87.H1_H1 ;  /* 0x30000057ff5c7230 */ /* 0x020fe40000004100 */
[----:B------:R-:W-:-:S03]  /*1d40*/  @P0 HADD2.F32 R93, -RZ, R91.H1_H1 ;  /* 0x3000005bff5d0230 */ /* 0x000fc60000004100 */
[----:B------:R-:W-:-:S04]  /*1d50*/  FMUL.FTZ R92, R92, UR8 ;  /* 0x000000085c5c7c20 */ /* 0x000fc80008410000 */
[----:B------:R-:W-:-:S04]  /*1d60*/  FMUL.FTZ R108, R79, R92 ;  /* 0x0000005c4f6c7220 */ /* 0x000fc80000410000 */
[----:B------:R-:W-:-:S07]  /*1d70*/  @P0 FADD.FTZ R108, R93, R108 ;  /* 0x0000006c5d6c0221 */ /* 0x000fce0000010000 */
.L_x_12139:
[----:B------:R-:W-:Y:S05]  /*1d80*/  BSYNC B1 ;  /* 0x0000000000017941 */ /* 0x000fea0003800000 */
.L_x_12137:
[----:B------:R-:W2:Y:S01]  /*1d90*/  LDC.64 R92, c[0x0][0x238] ;  /* 0x00008e00ff5c7b82 */ /* 0x000ea20000000a00 */
[----:B------:R-:W-:Y:S02]  /*1da0*/  F2FP.F16.F32.PACK_AB R95, R108, R107 ;  /* 0x0000006b6c5f723e */ /* 0x000fe400000000ff */
[----:B------:R-:W-:Y:S01]  /*1db0*/  F2FP.F16.F32.PACK_AB R94, R106, R105 ;  /* 0x000000696a5e723e */ /* 0x000fe200000000ff */
[----:B--2---:R-:W-:Y:S01]  /*1dc0*/  IMAD.WIDE.U32 R120, R120, 0x10, R92 ;  /* 0x0000001078787825 */ /* 0x004fe200078e005c */
[----:B------:R-:W-:Y:S02]  /*1dd0*/  F2FP.F16.F32.PACK_AB R93, R104, R103 ;  /* 0x00000067685d723e */ /* 0x000fe400000000ff */
[----:B------:R-:W-:-:S05]  /*1de0*/  F2FP.F16.F32.PACK_AB R92, R102, R101 ;  /* 0x00000065665c723e */ /* 0x000fca00000000ff */
[----:B------:R4:W-:Y:S02]  /*1df0*/  STG.E.128 desc[UR4][R120.64], R92 ;  /* 0x0000005c78007986 */ /* 0x0009e4000c101d04 */
.L_x_12115:
[----:B------:R-:W-:Y:S05]  /*1e00*/  BSYNC B0 ;  /* 0x0000000000007941 */ /* 0x000fea0003800000 */
.L_x_12114:
        /* <DEDUP_REMOVED lines=104> */
.L_x_12158:
        /* <DEDUP_REMOVED lines=116> */
[----:B------:R-:W-:Y:S01]  /*2bd0*/  F2FP.F16.F32.PACK_AB R92, R93, R92 ;  /* 0x0000005c5d5c723e */ /* 0x000fe200000000ff */
[--C-:B------:R-:W-:Y:S01]  /*2be0*/  FADD.FTZ R123, R7, -R119.reuse ;  /* 0x80000077077b7221 */ /* 0x100fe20000010000 */
[----:B------:R-:W-:Y:S01]  /*2bf0*/  F2FP.F16.F32.PACK_AB R93, R116, R117 ;  /* 0x00000075745d723e */ /* 0x000fe200000000ff */
        /* <DEDUP_REMOVED lines=10> */
[----:B------:R-:W-:Y:S02]  /*2ca0*/  F2FP.F16.F32.PACK_AB R94, R95, R94 ;  /* 0x0000005e5f5e723e */ /* 0x000fe400000000ff */
[----:B------:R-:W-:Y:S01]  /*2cb0*/  F2FP.F16.F32.PACK_AB R95, R122, R123 ;  /* 0x0000007b7a5f723e */ /* 0x000fe200000000ff */
[C---:B-1----:R-:W-:Y:S01]  /*2cc0*/  IMAD.WIDE.U32 R116, R115.reuse, 0x10, R116 ;  /* 0x0000001073747825 */ /* 0x042fe200078e0074 */
[----:B------:R-:W-:-:S04]  /*2cd0*/  IADD3 R115, R115, 0x100, RZ ;  /* 0x0000010073737810 */ /* 0x000fc80007ffe0ff */
[----:B------:R1:W-:Y:S03]  /*2ce0*/  STG.E.128 desc[UR4][R116.64], R92 ;  /* 0x0000005c74007986 */ /* 0x0003e6000c101d04 */
.L_x_12144:
[----:B------:R-:W-:Y:S05]  /*2cf0*/  BSYNC B1 ;  /* 0x0000000000017941 */ /* 0x000fea0003800000 */
.L_x_12143:
        /* <DEDUP_REMOVED lines=34> */
.L_x_12146:
[----:B------:R-:W-:Y:S05]  /*2f20*/  BSYNC B1 ;  /* 0x0000000000017941 */ /* 0x000fea0003800000 */
.L_x_12145:
        /* <DEDUP_REMOVED lines=22> */
[----:B------:R-:W-:Y:S01]  /*3090*/  F2FP.F16.F32.PACK_AB R95, R118, R95 ;  /* 0x0000005f765f723e */ /* 0x000fe200000000ff */
[----:B------:R-:W-:Y:S01]  /*30a0*/  FFMA.FTZ R118, R68, R93, R60 ;  /* 0x0000005d44767223 */ /* 0x000fe2000001003c */
[----:B------:R-:W-:Y:S01]  /*30b0*/  FFMA.FTZ R93, R70, R121, R62 ;  /* 0x00000079465d7223 */ /* 0x000fe2000001003e */
[----:B------:R-:W-:Y:S01]  /*30c0*/  FFMA.FTZ R121, R72, R119, R64 ;  /* 0x0000007748797223 */ /* 0x000fe20000010040 */
[----:B------:R-:W-:-:S03]  /*30d0*/  FFMA.FTZ R119, R69, R92, R61 ;  /* 0x0000005c45777223 */ /* 0x000fc6000001003d */
[----:B------:R-:W-:Y:S02]  /*30e0*/  F2FP.F16.F32.PACK_AB R93, R120, R93 ;  /* 0x0000005d785d723e */ /* 0x000fe400000000ff */
[----:B------:R-:W-:Y:S01]  /*30f0*/  F2FP.F16.F32.PACK_AB R94, R122, R121 ;  /* 0x000000797a5e723e */ /* 0x000fe200000000ff */
[----:B-1----:R-:W-:Y:S01]  /*3100*/  IMAD.WIDE.U32 R116, R115, 0x10, R116 ;  /* 0x0000001073747825 */ /* 0x002fe200078e0074 */
[----:B------:R-:W-:-:S05]  /*3110*/  F2FP.F16.F32.PACK_AB R92, R119, R118 ;  /* 0x00000076775c723e */ /* 0x000fca00000000ff */
[----:B------:R3:W-:Y:S02]  /*3120*/  STG.E.128 desc[UR4][R116.64], R92 ;  /* 0x0000005c74007986 */ /* 0x0007e4000c101d04 */
.L_x_12142:
[----:B------:R-:W-:Y:S05]  /*3130*/  BSYNC B0 ;  /* 0x0000000000007941 */ /* 0x000fea0003800000 */
.L_x_12141:
[----:B------:R-:W-:Y:S02]  /*3140*/  IADD3 R112, R112, UR10, RZ ;  /* 0x0000000a70707c10 */ /* 0x000fe4000fffe0ff */
[----:B------:R-:W-:Y:S02]  /*3150*/  SEL R118, RZ, 0x1, P0 ;  /* 0x00000001ff767807 */ /* 0x000fe40000000000 */
[----:B------:R-:W-:-:S13]  /*3160*/  ISETP.GE.AND P1, PT, R112, UR11, PT ;  /* 0x0000000b70007c0c */ /* 0x000fda000bf26270 */
[----:B------:R-:W-:Y:S05]  /*3170*/  @!P1 BRA `(.L_x_12147) ;  /* 0xffffffd400649947 */ /* 0x000fea000383ffff */
[----:B------:R-:W-:Y:S05]  /*3180*/  EXIT ;  /* 0x000000000000794d */ /* 0x000fea0003800000 */
.L_x_12140:
[----:B------:R-:W-:Y:S01]  /*3190*/  HFMA2.MMA R118, -RZ, RZ, 0, 5.9604644775390625e-08 ;  /* 0x00000001ff767435 */ /* 0x000fe200000001ff */
[----:B------:R-:W-:Y:S02]  /*31a0*/  MOV R119, 0x1f ;  /* 0x0000001f00777802 */ /* 0x000fe40000000f00 */
[----:B------:R-:W-:-:S08]  /*31b0*/  MOV R121, 0xffffffff ;  /* 0xffffffff00797802 */ /* 0x000fd00000000f00 */
[----:B01---5:R-:W-:Y:S05]  /*31c0*/  WARPSYNC.COLLECTIVE R121, `(.L_x_12148) ;  /* 0x0000000079087348 */ /* 0x023fea0003c00000 */
[----:B------:R2:W3:Y:S02]  /*31d0*/  SHFL.BFLY P6, R122, R120, R118, R119 ;  /* 0x0c000076787a7389 */ /* 0x0004e400000c0077 */
[----:B0123-5:R-:W-:Y:S01]  /*31e0*/  ENDCOLLECTIVE ;  /* 0x000000000000791b */ /* 0x02ffe20003800000 */
.L_x_12148:
[----:B------:R-:W-:Y:S01]  /*31f0*/  HFMA2.MMA R118, -RZ, RZ, 0, 1.1920928955078125e-07 ;  /* 0x00000002ff767435 */ /* 0x000fe200000001ff */
[----:B------:R-:W-:-:S05]  /*3200*/  FADD.FTZ R123, R120, R122 ;  /* 0x0000007a787b7221 */ /* 0x000fca0000010000 */
[----:B------:R-:W-:-:S07]  /*3210*/  MOV R120, R123 ;  /* 0x0000007b00787202 */ /* 0x000fce0000000f00 */
[----:B------:R-:W-:Y:S05]  /*3220*/  WARPSYNC.COLLECTIVE R121, `(.L_x_12149) ;  /* 0x0000000079087348 */ /* 0x000fea0003c00000 */
[----:B------:R0:W1:Y:S02]  /*3230*/  SHFL.BFLY P6, R122, R120, R118, R119 ;  /* 0x0c000076787a7389 */ /* 0x00006400000c0077 */
[----:B01----:R-:W-:Y:S01]  /*3240*/  ENDCOLLECTIVE ;  /* 0x000000000000791b */ /* 0x003fe20003800000 */
.L_x_12149:
[----:B------:R-:W-:Y:S01]  /*3250*/  HFMA2.MMA R118, -RZ, RZ, 0, 2.384185791015625e-07 ;  /* 0x00000004ff767435 */ /* 0x000fe200000001ff */
[----:B------:R-:W-:-:S05]  /*3260*/  FADD.FTZ R124, R123, R122 ;  /* 0x0000007a7b7c7221 */ /* 0x000fca0000010000 */
[----:B------:R-:W-:-:S07]  /*3270*/  MOV R120, R124 ;  /* 0x0000007c00787202 */ /* 0x000fce0000000f00 */
[----:B------:R-:W-:Y:S05]  /*3280*/  WARPSYNC.COLLECTIVE R121, `(.L_x_12150) ;  /* 0x0000000079087348 */ /* 0x000fea0003c00000 */
[----:B------:R0:W1:Y:S02]  /*3290*/  SHFL.BFLY P6, R122, R120, R118, R119 ;  /* 0x0c000076787a7389 */ /* 0x00006400000c0077 */
[----:B01----:R-:W-:Y:S01]  /*32a0*/  ENDCOLLECTIVE ;  /* 0x000000000000791b */ /* 0x003fe20003800000 */
.L_x_12150:
[----:B------:R-:W-:Y:S01]  /*32b0*/  HFMA2.MMA R118, -RZ, RZ, 0, 4.76837158203125e-07 ;  /* 0x00000008ff767435 */ /* 0x000fe200000001ff */
[----:B------:R-:W-:-:S05]  /*32c0*/  FADD.FTZ R125, R124, R122 ;  /* 0x0000007a7c7d7221 */ /* 0x000fca0000010000 */
[----:B------:R-:W-:-:S07]  /*32d0*/  MOV R120, R125 ;  /* 0x0000007d00787202 */ /* 0x000fce0000000f00 */
[----:B------:R-:W-:Y:S05]  /*32e0*/  WARPSYNC.COLLECTIVE R121, `(.L_x_12151) ;  /* 0x0000000079087348 */ /* 0x000fea0003c00000 */
[----:B------:R0:W1:Y:S02]  /*32f0*/  SHFL.BFLY P6, R122, R120, R118, R119 ;  /* 0x0c000076787a7389 */ /* 0x00006400000c0077 */
[----:B01----:R-:W-:Y:S01]  /*3300*/  ENDCOLLECTIVE ;  /* 0x000000000000791b */ /* 0x003fe20003800000 */
.L_x_12151:
[----:B------:R-:W-:Y:S01]  /*3310*/  HFMA2.MMA R118, -RZ, RZ, 0, 9.5367431640625e-07 ;  /* 0x00000010ff767435 */ /* 0x000fe200000001ff */
[----:B------:R-:W-:-:S05]  /*3320*/  FADD.FTZ R125, R125, R122 ;  /* 0x0000007a7d7d7221 */ /* 0x000fca0000010000 */
[----:B------:R-:W-:-:S07]  /*3330*/  MOV R120, R125 ;  /* 0x0000007d00787202 */ /* 0x000fce0000000f00 */
[----:B------:R-:W-:Y:S05]  /*3340*/  WARPSYNC.COLLECTIVE R121, `(.L_x_12152) ;  /* 0x0000000079087348 */ /* 0x000fea0003c00000 */
[----:B------:R0:W1:Y:S02]  /*3350*/  SHFL.BFLY P6, R122, R120, R118, R119 ;  /* 0x0c000076787a7389 */ /* 0x00006400000c0077 */
[----:B01----:R-:W-:Y:S01]  /*3360*/  ENDCOLLECTIVE ;  /* 0x000000000000791b */ /* 0x003fe20003800000 */
.L_x_12152:
        /* <DEDUP_REMOVED lines=57> */
.L_x_12153:
[----:B------:R-:W-:Y:S01]  /*3700*/  HFMA2.MMA R118, -RZ, RZ, 0, 1.1920928955078125e-07 ;  /* 0x00000002ff767435 */ /* 0x000fe200000001ff */
[----:B------:R-:W-:-:S10]  /*3710*/  FADD.FTZ R120, R93, R122 ;  /* 0x0000007a5d787221 */ /* 0x000fd40000010000 */
[----:B------:R-:W-:Y:S05]  /*3720*/  WARPSYNC.COLLECTIVE R121, `(.L_x_12154) ;  /* 0x0000000079087348 */ /* 0x000fea0003c00000 */
[----:B------:R0:W1:Y:S02]  /*3730*/  SHFL.BFLY P6, R122, R120, R118, R119 ;  /* 0x0c000076787a7389 */ /* 0x00006400000c0077 */
[----:B01----:R-:W-:Y:S01]  /*3740*/  ENDCOLLECTIVE ;  /* 0x000000000000791b */ /* 0x003fe20003800000 */
.L_x_12154:
[----:B------:R-:W-:Y:S01]  /*3750*/  HFMA2.MMA R118, -RZ, RZ, 0, 2.384185791015625e-07 ;  /* 0x00000004ff767435 */ /* 0x000fe200000001ff */
[----:B------:R-:W-:-:S05]  /*3760*/  FADD.FTZ R123, R120, R122 ;  /* 0x0000007a787b7221 */ /* 0x000fca0000010000 */
[----:B------:R-:W-:-:S07]  /*3770*/  MOV R120, R123 ;  /* 0x0000007b00787202 */ /* 0x000fce0000000f00 */
[----:B------:R-:W-:Y:S05]  /*3780*/  WARPSYNC.COLLECTIVE R121, `(.L_x_12155) ;  /* 0x0000000079087348 */ /* 0x000fea0003c00000 */
[----:B------:R0:W1:Y:S02]  /*3790*/  SHFL.BFLY P6, R122, R120, R118, R119 ;  /* 0x0c000076787a7389 */ /* 0x00006400000c0077 */
[----:B01----:R-:W-:Y:S01]  /*37a0*/  ENDCOLLECTIVE ;  /* 0x000000000000791b */ /* 0x003fe20003800000 */
.L_x_12155:
[----:B------:R-:W-:Y:S01]  /*37b0*/  HFMA2.MMA R118, -RZ, RZ, 0, 4.76837158203125e-07 ;  /* 0x00000008ff767435 */ /* 0x000fe200000001ff */
[----:B------:R-:W-:-:S05]  /*37c0*/  FADD.FTZ R124, R123, R122 ;  /* 0x0000007a7b7c7221 */ /* 0x000fca0000010000 */
[----:B------:R-:W-:-:S07]  /*37d0*/  MOV R120, R124 ;  /* 0x0000007c00787202 */ /* 0x000fce0000000f00 */
[----:B------:R-:W-:Y:S05]  /*37e0*/  WARPSYNC.COLLECTIVE R121, `(.L_x_12156) ;  /* 0x0000000079087348 */ /* 0x000fea0003c00000 */
[----:B------:R0:W1:Y:S02]  /*37f0*/  SHFL.BFLY P6, R122, R120, R118, R119 ;  /* 0x0c000076787a7389 */ /* 0x00006400000c0077 */
[----:B01----:R-:W-:Y:S01]  /*3800*/  ENDCOLLECTIVE ;  /* 0x000000000000791b */ /* 0x003fe20003800000 */
.L_x_12156:
[----:B------:R-:W-:Y:S01]  /*3810*/  HFMA2.MMA R118, -RZ, RZ, 0, 9.5367431640625e-07 ;  /* 0x00000010ff767435 */ /* 0x000fe200000001ff */
[----:B------:R-:W-:-:S05]  /*3820*/  FADD.FTZ R125, R124, R122 ;  /* 0x0000007a7c7d7221 */ /* 0x000fca0000010000 */
[----:B------:R-:W-:-:S07]  /*3830*/  MOV R120, R125 ;  /* 0x0000007d00787202 */ /* 0x000fce0000000f00 */
[----:B------:R-:W-:Y:S05]  /*3840*/  WARPSYNC.COLLECTIVE R121, `(.L_x_12157) ;  /* 0x0000000079087348 */ /* 0x000fea0003c00000 */
[----:B------:R0:W1:Y:S02]  /*3850*/  SHFL.BFLY P6, R122, R120, R118, R119 ;  /* 0x0c000076787a7389 */ /* 0x00006400000c0077 */
[----:B01----:R-:W-:Y:S01]  /*3860*/  ENDCOLLECTIVE ;  /* 0x000000000000791b */ /* 0x003fe20003800000 */
.L_x_12157:
[----:B------:R-:W-:Y:S05]  /*3870*/  BRA `(.L_x_12158) ;  /* 0xffffffec00047947 */ /* 0x000fea000383ffff */
.L_x_12159:
        /* <DEDUP_REMOVED lines=16> */
.L_x_23294:


//--------------------- .text._ZN10layer_norm13ln_fwd_kernelINS_13Kernel_traitsIf6__halfS2_S2_fjLj6144ELj1ELj1ELj8ELj16ENS_18Kernel_traits_baseILj6144EfS2_S2_S2_fjLj256EEEEELb0ELb1ELb1ELb1EEEvNS_9FwdParamsE --------------------------
	.section	.text._ZN10layer_norm13ln_fwd_kernelINS_13Kernel_traitsIf6__halfS2_S2_fjLj6144ELj1ELj1ELj8ELj16ENS_18Kernel_traits_baseILj6144EfS2_S2_S2_fjLj256EEEEELb0ELb1ELb1ELb1EEEvNS_9FwdParamsE,"ax",@progbits
	.align	128
        .global         _ZN10layer_norm13ln_fwd_kernelINS_13Kernel_traitsIf6__halfS2_S2_fjLj6144ELj1ELj1ELj8ELj16ENS_18Kernel_traits_baseILj6144EfS2_S2_S2_fjLj256EEEEELb0ELb1ELb1ELb1EEEvNS_9FwdParamsE
        .type           _ZN10layer_norm13ln_fwd_kernelINS_13Kernel_traitsIf6__halfS2_S2_fjLj6144ELj1ELj1ELj8ELj16ENS_18Kernel_traits_baseILj6144EfS2_S2_S2_fjLj256EEEEELb0ELb1ELb1ELb1EEEvNS_9FwdParamsE,@function
        .size           _ZN10layer_norm13ln_fwd_kernelINS_13Kernel_traitsIf6__halfS2_S2_fjLj6144ELj1ELj1ELj8ELj16ENS_18Kernel_traits_baseILj6144EfS2_S2_S2_fjLj256EEEEELb0ELb1ELb1ELb1EEEvNS_9FwdParamsE,(.L_x_23295 - _ZN10layer_norm13ln_fwd_kernelINS_13Kernel_traitsIf6__halfS2_S2_fjLj6144ELj1ELj1ELj8ELj16ENS_18Kernel_traits_baseILj6144EfS2_S2_S2_fjLj256EEEEELb0ELb1ELb1ELb1EEEvNS_9FwdParamsE)
        .other          _ZN10layer_norm13ln_fwd_kernelINS_13Kernel_traitsIf6__halfS2_S2_fjLj6144ELj1ELj1ELj8ELj16ENS_18Kernel_traits_baseILj6144EfS2_S2_S2_fjLj256EEEEELb0ELb1ELb1ELb1EEEvNS_9FwdParamsE,@"STO_CUDA_ENTRY STV_DEFAULT"
_ZN10layer_norm13ln_fwd_kernelINS_13Kernel_traitsIf6__halfS2_S2_fjLj6144ELj1ELj1ELj8ELj16ENS_18Kernel_traits_baseILj6144EfS2_S2_S2_fjLj256EEEEELb0ELb1ELb1ELb1EEEvNS_9FwdParamsE:
.text._ZN10layer_norm13ln_fwd_kernelINS_13Kernel_traitsIf6__halfS2_S2_fjLj6144ELj1ELj1ELj8ELj16ENS_18Kernel_traits_baseILj6144EfS2_S2_S2_fjLj256EEEEELb0ELb1ELb1ELb1EEEvNS_9FwdParamsE:
        /* <DEDUP_REMOVED lines=59> */
.L_x_12235:
        /* <DEDUP_REMOVED lines=32> */
[----:B-----5:R-:W-:Y:S01]  /*05b0*/  HADD2.F32 R8, -RZ, R84.H0_H0 ;  /* 0x20000054ff087230 */ /* 0x020fe20000004100 */
[----:B------:R-:W-:Y:S06]  /*05c0*/  BRA `(.L_x_12162) ;  /* 0x0000000000147947 */ /* 0x000fec0003800000 */
.L_x_12161:
[----:B-----5:R-:W-:Y:S02]  /*05d0*/  HADD2.F32 R0, -RZ, R88.H0_H0 ;  /* 0x20000058ff007230 */ /* 0x020fe40000004100 */
[----:B------:R-:W-:-:S03]  /*05e0*/  @P0 HADD2.F32 R5, -RZ, R84.H0_H0 ;  /* 0x20000054ff050230 */ /* 0x000fc60000004100 */
[----:B------:R-:W-:-:S04]  /*05f0*/  FMUL.FTZ R3, R0, UR8 ;  /* 0x0000000800037c20 */ /* 0x000fc80008410000 */
[----:B------:R-:W-:-:S04]  /*0600*/  FMUL.FTZ R8, R60, R3 ;  /* 0x000000033c087220 */ /* 0x000fc80000410000 */
[----:B------:R-:W-:-:S07]  /*0610*/  @P0 FADD.FTZ R8, R8, R5 ;  /* 0x0000000508080221 */ /* 0x000fce0000010000 */
.L_x_12162:
[----:B------:R-:W-:Y:S05]  /*0620*/  BSYNC B0 ;  /* 0x0000000000007941 */ /* 0x000fea0003800000 */
.L_x_12160:
[----:B------:R-:W-:Y:S04]  /*0630*/  BSSY B0, `(.L_x_12163) ;  /* 0x000000b000007945 */ /* 0x000fe80003800000 */
[----:B------:R-:W-:Y:S05]  /*0640*/  @P3 BRA `(.L_x_12164) ;  /* 0x0000000000103947 */ /* 0x000fea0003800000 */
[----:B------:R-:W-:Y:S01]  /*0650*/  HFMA2.MMA R7, -RZ, RZ, 0, 0 ;  /* 0x00000000ff077435 */ /* 0x000fe200000001ff */
[----:B------:R-:W-:Y:S10]  /*0660*/  @!P0 BRA `(.L_x_12165) ;  /* 0x00000000001c8947 */ /* 0x000ff40003800000 */
[----:B-----5:R-:W-:Y:S01]  /*0670*/  HADD2.F32 R7, -RZ, R84.H1_H1 ;  /* 0x30000054ff077230 */ /* 0x020fe20000004100 */
[----:B------:R-:W-:Y:S06]  /*0680*/  BRA `(.L_x_12165) ;  /* 0x0000000000147947 */ /* 0x000fec0003800000 */
.L_x_12164:
[----:B-----5:R-:W-:Y:S02]  /*0690*/  HADD2.F32 R0, -RZ, R88.H1_H1 ;  /* 0x30000058ff007230 */ /* 0x020fe40000004100 */
[----:B------:R-:W-:-:S03]  /*06a0*/  @P0 HADD2.F32 R2, -RZ, R84.H1_H1 ;  /* 0x30000054ff020230 */ /* 0x000fc60000004100 */
[----:B------:R-:W-:-:S04]  /*06b0*/  FMUL.FTZ R0, R0, UR8 ;  /* 0x0000000800007c20 */ /* 0x000fc80008410000 */
[----:B------:R-:W-:-:S04]  /*06c0*/  FMUL.FTZ R7, R61, R0 ;  /* 0x000000003d077220 */ /* 0x000fc80000410000 */
[----:B------:R-:W-:-:S07]  /*06d0*/  @P0 FADD.FTZ R7, R7, R2 ;  /* 0x0000000207070221 */ /* 0x000fce0000010000 */
.L_x_12165:
[----:B------:R-:W-:Y:S05]  /*06e0*/  BSYNC B0 ;  /* 0x0000000000007941 */ /* 0x000fea0003800000 */
.L_x_12163:
[----:B------:R-:W-:Y:S04]  /*06f0*/  BSSY B0, `(.L_x_12166) ;  /* 0x000000b000007945 */ /* 0x000fe80003800000 */
[----:B------:R-:W-:Y:S05]  /*0700*/  @P3 BRA `(.L_x_12167) ;  /* 0x0000000000103947 */ /* 0x000fea0003800000 */
[----:B------:R-:W-:Y:S01]  /*0710*/  MOV R6, RZ ;  /* 0x000000ff00067202 */ /* 0x000fe20000000f00 */
[----:B------:R-:W-:Y:S06]  /*0720*/  @!P0 BRA `(.L_x_12168) ;  /* 0x00000000001c8947 */ /* 0x000fec0003800000 */
[----:B-----5:R-:W-:Y:S01]  /*0730*/  HADD2.F32 R6, -RZ, R85.H0_H0 ;  /* 0x20000055ff067230 */ /* 0x020fe20000004100 */
[----:B------:R-:W-:Y:S06]  /*0740*/  BRA `(.L_x_12168) ;  /* 0x0000000000147947 */ /* 0x000fec0003800000 */
.L_x_12167:
[----:B-----5:R-:W-:Y:S02]  /*0750*/  HADD2.F32 R0, -RZ, R89.H0_H0 ;  /* 0x20000059ff007230 */ /* 0x020fe40000004100 */
[----:B------:R-:W-:-:S03]  /*0760*/  @P0 HADD2.F32 R5, -RZ, R85.H0_H0 ;  /* 0x20000055ff050230 */ /* 0x000fc60000004100 */
[----:B------:R-:W-:-:S04]  /*0770*/  FMUL.FTZ R3, R0, UR8 ;  /* 0x0000000800037c20 */ /* 0x000fc80008410000 */
[----:B------:R-:W-:-:S04]  /*0780*/  FMUL.FTZ R6, R62, R3 ;  /* 0x000000033e067220 */ /* 0x000fc80000410000 */
[----:B------:R-:W-:-:S07]  /*0790*/  @P0 FADD.FTZ R6, R6, R5 ;  /* 0x0000000506060221 */ /* 0x000fce0000010000 */
.L_x_12168:
[----:B------:R-:W-:Y:S05]  /*07a0*/  BSYNC B0 ;  /* 0x0000000000007941 */ /* 0x000fea0003800000 */
.L_x_12166:
[----:B------:R-:W-:Y:S04]  /*07b0*/  BSSY B0, `(.L_x_12169) ;  /* 0x000000b000007945 */ /* 0x000fe80003800000 */
[----:B------:R-:W-:Y:S05]  /*07c0*/  @P3 BRA `(.L_x_12170) ;  /* 0x0000000000103947 */ /* 0x000fea0003800000 */
[----:B------:R-:W-:Y:S01]  /*07d0*/  HFMA2.MMA R5, -RZ, RZ, 0, 0 ;  /* 0x00000000ff057435 */ /* 0x000fe200000001ff */
[----:B------:R-:W-:Y:S10]  /*07e0*/  @!P0 BRA `(.L_x_12171) ;  /* 0x00000000001c8947 */ /* 0x000ff40003800000 */
[----:B-----5:R-:W-:Y:S01]  /*07f0*/  HADD2.F32 R5, -RZ, R85.H1_H1 ;  /* 0x30000055ff057230 */ /* 0x020fe20000004100 */
[----:B------:R-:W-:Y:S06]  /*0800*/  BRA `(.L_x_12171) ;  /* 0x0000000000147947 */ /* 0x000fec0003800000 */
.L_x_12170:
[----:B-----5:R-:W-:Y:S02]  /*0810*/  HADD2.F32 R0, -RZ, R89.H1_H1 ;  /* 0x30000059ff007230 */ /* 0x020fe40000004100 */
[----:B------:R-:W-:-:S03]  /*0820*/  @P0 HADD2.F32 R2, -RZ, R85.H1_H1 ;  /* 0x30000055ff020230 */ /* 0x000fc60000004100 */
[----:B------:R-:W-:-:S04]  /*0830*/  FMUL.FTZ R0, R0, UR8 ;  /* 0x0000000800007c20 */ /* 0x000fc80008410000 */
[----:B------:R-:W-:-:S04]  /*0840*/  FMUL.FTZ R5, R63, R0 ;  /* 0x000000003f057220 */ /* 0x000fc80000410000 */
[----:B------:R-:W-:-:S07]  /*0850*/  @P0 FADD.FTZ R5, R5, R2 ;  /* 0x0000000205050221 */ /* 0x000fce0000010000 */
.L_x_12171:
[----:B------:R-:W-:Y:S05]  /*0860*/  BSYNC B0 ;  /* 0x0000000000007941 */ /* 0x000fea0003800000 */
.L_x_12169:
[----:B------:R-:W-:Y:S04]  /*0870*/  BSSY B0, `(.L_x_12172) ;  /* 0x000000b000007945 */ /* 0x000fe80003800000 */
[----:B------:R-:W-:Y:S05]  /*0880*/  @P3 BRA `(.L_x_12173) ;  /* 0x0000000000103947 */ /* 0x000fea0003800000 */
[----:B------:R-:W-:Y:S01]  /*0890*/  MOV R4, RZ ;  /* 0x000000ff00047202 */ /* 0x000fe20000000f00 */
[----:B------:R-:W-:Y:S06]  /*08a0*/  @!P0 BRA `(.L_x_12174) ;  /* 0x00000000001c8947 */ /* 0x000fec0003800000 */
[----:B-----5:R-:W-:Y:S01]  /*08b0*/  HADD2.F32 R4, -RZ, R86.H0_H0 ;  /* 0x20000056ff047230 */ /* 0x020fe20000004100 */
[----:B------:R-:W-:Y:S06]  /*08c0*/  BRA `(.L_x_12174) ;  /* 0x0000000000147947 */ /* 0x000fec0003800000 */
.L_x_12173:
[----:B-----5:R-:W-:Y:S02]  /*08d0*/  HADD2.F32 R0, -RZ, R90.H0_H0 ;  /* 0x2000005aff007230 */ /* 0x020fe40000004100 */
[----:B------:R-:W-:-:S03]  /*08e0*/  @P0 HADD2.F32 R93, -RZ, R86.H0_H0 ;  /* 0x20000056ff5d0230 */ /* 0x000fc60000004100 */
[----:B------:R-:W-:-:S04]  /*08f0*/  FMUL.FTZ R3, R0, UR8 ;  /* 0x0000000800037c20 */ /* 0x000fc80008410000 */
[----:B------:R-:W-:-:S04]  /*0900*/  FMUL.FTZ R4, R64, R3 ;  /* 0x0000000340047220 */ /* 0x000fc80000410000 */
[----:B------:R-:W-:-:S07]  /*0910*/  @P0 FADD.FTZ R4, R4, R93 ;  /* 0x0000005d04040221 */ /* 0x000fce0000010000 */
.L_x_12174:
[----:B------:R-:W-:Y:S05]  /*0920*/  BSYNC B0 ;  /* 0x0000000000007941 */ /* 0x000fea0003800000 */
.L_x_12172:
[----:B------:R-:W-:Y:S04]  /*0930*/  BSSY B0, `(.L_x_12175) ;  /* 0x000000b000007945 */ /* 0x000fe80003800000 */
[----:B------:R-:W-:Y:S05]  /*0940*/  @P3 BRA `(.L_x_12176) ;  /* 0x0000000000103947 */ /* 0x000fea0003800000 */
[----:B------:R-:W-:Y:S01]  /*0950*/  HFMA2.MMA R3, -RZ, RZ, 0, 0 ;  /* 0x00000000ff037435 */ /* 0x000fe200000001ff */
[----:B------:R-:W-:Y:S10]  /*0960*/  @!P0 BRA `(.L_x_12177) ;  /* 0x00000000001c8947 */ /* 0x000ff40003800000 */
[----:B-----5:R-:W-:Y:S01]  /*0970*/  HADD2.F32 R3, -RZ, R86.H1_H1 ;  /* 0x30000056ff037230 */ /* 0x020fe20000004100 */
[----:B------:R-:W-:Y:S06]  /*0980*/  BRA `(.L_x_12177) ;  /* 0x0000000000147947 */ /* 0x000fec0003800000 */
.L_x_12176:
[----:B-----5:R-:W-:Y:S02]  /*0990*/  HADD2.F32 R0, -RZ, R90.H1_H1 ;  /* 0x3000005aff007230 */ /* 0x020fe40000004100 */
[----:B------:R-:W-:-:S03]  /*09a0*/  @P0 HADD2.F32 R2, -RZ, R86.H1_H1 ;  /* 0x30000056ff020230 */ /* 0x000fc60000004100 */
[----:B------:R-:W-:-:S04]  /*09b0*/  FMUL.FTZ R0, R0, UR8 ;  /* 0x0000000800007c20 */ /* 0x000fc80008410000 */
[----:B------:R-:W-:-:S04]  /*09c0*/  FMUL.FTZ R3, R65, R0 ;  /* 0x0000000041037220 */ /* 0x000fc80000410000 */
[----:B------:R-:W-:-:S07]  /*09d0*/  @P0 FADD.FTZ R3, R3, R2 ;  /* 0x0000000203030221 */ /* 0x000fce0000010000 */
.L_x_12177:
[----:B------:R-:W-:Y:S05]  /*09e0*/  BSYNC B0 ;  /* 0x0000000000007941 */ /* 0x000fea0003800000 */
.L_x_12175:
[----:B------:R-:W-:Y:S04]  /*09f0*/  BSSY B0, `(.L_x_12178) ;  /* 0x000000b000007945 */ /* 0x000fe80003800000 */
[----:B------:R-:W-:Y:S05]  /*0a00*/  @P3 BRA `(.L_x_12179) ;  /* 0x0000000000103947 */ /* 0x000fea0003800000 */
[----:B------:R-:W-:Y:S01]  /*0a10*/  MOV R2, RZ ;  /* 0x000000ff00027202 */ /* 0x000fe20000000f00 */
[----:B------:R-:W-:Y:S06]  /*0a20*/  @!P0 BRA `(.L_x_12180) ;  /* 0x00000000001c8947 */ /* 0x000fec0003800000 */
[----:B-----5:R-:W-:Y:S01]  /*0a30*/  HADD2.F32 R2, -RZ, R87.H0_H0 ;  /* 0x20000057ff027230 */ /* 0x020fe20000004100 */
[----:B------:R-:W-:Y:S06]  /*0a40*/  BRA `(.L_x_12180) ;  /* 0x0000000000147947 */ /* 0x000fec0003800000 */
.L_x_12179:
[----:B-----5:R-:W-:Y:S02]  /*0a50*/  HADD2.F32 R0, -RZ, R91.H0_H0 ;  /* 0x2000005bff007230 */ /* 0x020fe40000004100 */
[----:B------:R-:W-:-:S03]  /*0a60*/  @P0 HADD2.F32 R95, -RZ, R87.H0_H0 ;  /* 0x20000057ff5f0230 */ /* 0x000fc60000004100 */
[----:B------:R-:W-:-:S04]  /*0a70*/  FMUL.FTZ R93, R0, UR8 ;  /* 0x00000008005d7c20 */ /* 0x000fc80008410000 */
[----:B------:R-:W-:-:S04]  /*0a80*/  FMUL.FTZ R2, R66, R93 ;  /* 0x0000005d42027220 */ /* 0x000fc80000410000 */
[----:B------:R-:W-:-:S07]  /*0a90*/  @P0 FADD.FTZ R2, R2, R95 ;  /* 0x0000005f02020221 */ /* 0x000fce0000010000 */
.L_x_12180:
[----:B------:R-:W-:Y:S05]  /*0aa0*/  BSYNC B0 ;  /* 0x0000000000007941 */ /* 0x000fea0003800000 */
.L_x_12178:
[----:B------:R-:W-:Y:S04]  /*0ab0*/  BSSY B0, `(.L_x_12181) ;  /* 0x000000b000007945 */ /* 0x000fe80003800000 */
[----:B------:R-:W-:Y:S05]  /*0ac0*/  @P3 BRA `(.L_x_12182) ;  /* 0x0000000000103947 */ /* 0x000fea0003800000 */
[----:B------:R-:W-:Y:S01]  /*0ad0*/  HFMA2.MMA R0, -RZ, RZ, 0, 0 ;  /* 0x00000000ff007435 */ /* 0x000fe200000001ff */
[----:B------:R-:W-:Y:S10]  /*0ae0*/  @!P0 BRA `(.L_x_12183) ;  /* 0x00000000001c8947 */ /* 0x000ff40003800000 */
[----:B-----5:R-:W-:Y:S01]  /*0af0*/  HADD2.F32 R0, -RZ, R87.H1_H1 ;  /* 0x30000057ff007230 */ /* 0x020fe20000004100 */
[----:B------:R-:W-:Y:S06]  /*0b00*/  BRA `(.L_x_12183) ;  /* 0x0000000000147947 */ /* 0x000fec0003800000 */
.L_x_12182:
[----:B-----5:R-:W-:Y:S02]  /*0b10*/  HADD2.F32 R0, -RZ, R91.H1_H1 ;  /* 0x3000005bff007230 */ /* 0x020fe40000004100 */
[----:B------:R-:W-:-:S03]  /*0b20*/  @P0 HADD2.F32 R93, -RZ, R87.H1_H1 ;  /* 0x30000057ff5d0230 */ /* 0x000fc60000004100 */
[----:B------:R-:W-:-:S04]  /*0b30*/  FMUL.FTZ R0, R0, UR8 ;  /* 0x0000000800007c20 */ /* 0x000fc80008410000 */
[----:B------:R-:W-:-:S04]  /*0b40*/  FMUL.FTZ R0, R67, R0 ;  /* 0x0000000043007220 */ /* 0x000fc80000410000 */
[----:B------:R-:W-:-:S07]  /*0b50*/  @P0 FADD.FTZ R0, R0, R93 ;  /* 0x0000005d00000221 */ /* 0x000fce0000010000 */
.L_x_12183:
[----:B------:R-:W-:Y:S05]  /*0b60*/  BSYNC B0 ;  /* 0x0000000000007941 */ /* 0x000fea0003800000 */
.L_x_12181:
        /* <DEDUP_REMOVED lines=21> */
.L_x_12185:
[----:B0----5:R-:W-:-:S05]  /*0cc0*/  HADD2.F32 R92, -RZ, R88.H0_H0 ;  /* 0x20000058ff5c7230 */ /* 0x021fca0000004100 */
[----:B------:R-:W-:Y:S01]  /*0cd0*/  FMUL.FTZ R107, R92, UR8 ;  /* 0x000000085c6b7c20 */ /* 0x000fe20008410000 */
[----:B------:R-:W-:-:S03]  /*0ce0*/  @P0 HADD2.F32 R92, -RZ, R84.H0_H0 ;  /* 0x20000054ff5c0230 */ /* 0x000fc60000004100 */
[----:B------:R-:W-:-:S04]  /*0cf0*/  FMUL.FTZ R107, R68, R107 ;  /* 0x0000006b446b7220 */ /* 0x000fc80000410000 */
[----:B------:R-:W-:-:S07]  /*0d00*/  @P0 FADD.FTZ R107, R92, R107 ;  /* 0x0000006b5c6b0221 */ /* 0x000fce0000010000 */
.L_x_12186:
[----:B------:R-:W-:Y:S05]  /*0d10*/  BSYNC B0 ;  /* 0x0000000000007941 */ /* 0x000fea0003800000 */
.L_x_12184:
[----:B------:R-:W-:Y:S04]  /*0d20*/  BSSY B0, `(.L_x_12187) ;  /* 0x000000b000007945 */ /* 0x000fe80003800000 */
[----:B------:R-:W-:Y:S05]  /*0d30*/  @P3 BRA `(.L_x_12188) ;  /* 0x0000000000103947 */ /* 0x000fea0003800000 */
[----:B------:R-:W-:Y:S01]  /*0d40*/  HFMA2.MMA R106, -RZ, RZ, 0, 0 ;  /* 0x00000000ff6a7435 */ /* 0x000fe200000001ff */
[----:B------:R-:W-:Y:S10]  /*0d50*/  @!P0 BRA `(.L_x_12189) ;  /* 0x00000000001c8947 */ /* 0x000ff40003800000 */
[----:B-----5:R-:W-:Y:S01]  /*0d60*/  HADD2.F32 R106, -RZ, R84.H1_H1 ;  /* 0x30000054ff6a7230 */ /* 0x020fe20000004100 */
[----:B------:R-:W-:Y:S06]  /*0d70*/  BRA `(.L_x_12189) ;  /* 0x0000000000147947 */ /* 0x000fec0003800000 */
.L_x_12188:
[----:B0----5:R-:W-:Y:S02]  /*0d80*/  HADD2.F32 R92, -RZ, R88.H1_H1 ;  /* 0x30000058ff5c7230 */ /* 0x021fe40000004100 */
[----:B------:R-:W-:-:S03]  /*0d90*/  @P0 HADD2.F32 R93, -RZ, R84.H1_H1 ;  /* 0x30000054ff5d0230 */ /* 0x000fc60000004100 */
[----:B------:R-:W-:-:S04]  /*0da0*/  FMUL.FTZ R92, R92, UR8 ;  /* 0x000000085c5c7c20 */ /* 0x000fc80008410000 */
[----:B------:R-:W-:-:S04]  /*0db0*/  FMUL.FTZ R106, R69, R92 ;  /* 0x0000005c456a7220 */ /* 0x000fc80000410000 */
[----:B------:R-:W-:-:S07]  /*0dc0*/  @P0 FADD.FTZ R106, R93, R106 ;  /* 0x0000006a5d6a0221 */ /* 0x000fce0000010000 */
.L_x_12189:
[----:B------:R-:W-:Y:S05]  /*0dd0*/  BSYNC B0 ;  /* 0x0000000000007941 */ /* 0x000fea0003800000 */
.L_x_12187:
[----:B------:R-:W-:Y:S04]  /*0de0*/  BSSY B0, `(.L_x_12190) ;  /* 0x000000b000007945 */ /* 0x000fe80003800000 */
[----:B------:R-:W-:Y:S05]  /*0df0*/  @P3 BRA `(.L_x_12191) ;  /* 0x0000000000103947 */ /* 0x000fea0003800000 */
[----:B0-----:R-:W-:Y:S01]  /*0e00*/  MOV R105, RZ ;  /* 0x000000ff00697202 */ /* 0x001fe20000000f00 */
[----:B------:R-:W-:Y:S06]  /*0e10*/  @!P0 BRA `(.L_x_12192) ;  /* 0x00000000001c8947 */ /* 0x000fec0003800000 */
[----:B-----5:R-:W-:Y:S01]  /*0e20*/  HADD2.F32 R105, -RZ, R85.H0_H0 ;  /* 0x20000055ff697230 */ /* 0x020fe20000004100 */
[----:B------:R-:W-:Y:S06]  /*0e30*/  BRA `(.L_x_12192) ;  /* 0x0000000000147947 */ /* 0x000fec0003800000 */
.L_x_12191:
[----:B0----5:R-:W-:-:S05]  /*0e40*/  HADD2.F32 R92, -RZ, R89.H0_H0 ;  /* 0x20000059ff5c7230 */ /* 0x021fca0000004100 */
[----:B------:R-:W-:Y:S01]  /*0e50*/  FMUL.FTZ R105, R92, UR8 ;  /* 0x000000085c697c20 */ /* 0x000fe20008410000 */
[----:B------:R-:W-:-:S03]  /*0e60*/  @P0 HADD2.F32 R92, -RZ, R85.H0_H0 ;  /* 0x20000055ff5c0230 */ /* 0x000fc60000004100 */
[----:B------:R-:W-:-:S04]  /*0e70*/  FMUL.FTZ R105, R70, R105 ;  /* 0x0000006946697220 */ /* 0x000fc80000410000 */
[----:B------:R-:W-:-:S07]  /*0e80*/  @P0 FADD.FTZ R105, R92, R105 ;  /* 0x000000695c690221 */ /* 0x000fce0000010000 */
.L_x_12192:
[----:B------:R-:W-:Y:S05]  /*0e90*/  BSYNC B0 ;  /* 0x0000000000007941 */ /* 0x000fea0003800000 */
.L_x_12190:
[----:B------:R-:W-:Y:S04]  /*0ea0*/  BSSY B0, `(.L_x_12193) ;  /* 0x000000b000007945 */ /* 0x000fe80003800000 */
[----:B------:R-:W-:Y:S05]  /*0eb0*/  @P3 BRA `(.L_x_12194) ;  /* 0x0000000000103947 */ /* 0x000fea0003800000 */
[----:B------:R-:W-:Y:S01]  /*0ec0*/  HFMA2.MMA R104, -RZ, RZ, 0, 0 ;  /* 0x00000000ff687435 */ /* 0x000fe200000001ff */
[----:B------:R-:W-:Y:S10]  /*0ed0*/  @!P0 BRA `(.L_x_12195) ;  /* 0x00000000001c8947 */ /* 0x000ff40003800000 */
[----:B-----5:R-:W-:Y:S01]  /*0ee0*/  HADD2.F32 R104, -RZ, R85.H1_H1 ;  /* 0x30000055ff687230 */ /* 0x020fe20000004100 */
[----:B------:R-:W-:Y:S06]  /*0ef0*/  BRA `(.L_x_12195) ;  /* 0x0000000000147947 */ /* 0x000fec0003800000 */
.L_x_12194:
[----:B-----5:R-:W-:Y:S02]  /*0f00*/  HADD2.F32 R92, -RZ, R89.H1_H1 ;  /* 0x30000059ff5c7230 */ /* 0x020fe40000004100 */
[----:B------:R-:W-:-:S03]  /*0f10*/  @P0 HADD2.F32 R93, -RZ, R85.H1_H1 ;  /* 0x30000055ff5d0230 */ /* 0x000fc60000004100 */
[----:B------:R-:W-:-:S04]  /*0f20*/  FMUL.FTZ R92, R92, UR8 ;  /* 0x000000085c5c7c20 */ /* 0x000fc80008410000 */
[----:B------:R-:W-:-:S04]  /*0f30*/  FMUL.FTZ R104, R71, R92 ;  /* 0x0000005c47687220 */ /* 0x000fc80000410000 */
[----:B------:R-:W-:-:S07]  /*0f40*/  @P0 FADD.FTZ R104, R93, R104 ;  /* 0x000000685d680221 */ /* 0x000fce0000010000 */
.L_x_12195:
[----:B------:R-:W-:Y:S05]  /*0f50*/  BSYNC B0 ;  /* 0x0000000000007941 */ /* 0x000fea0003800000 */
.L_x_12193:
[----:B------:R-:W-:Y:S04]  /*0f60*/  BSSY B0, `(.L_x_12196) ;  /* 0x000000b000007945 */ /* 0x000fe80003800000 */
[----:B------:R-:W-:Y:S05]  /*0f70*/  @P3 BRA `(.L_x_12197) ;  /* 0x0000000000103947 */ /* 0x000fea0003800000 */
[----:B------:R-:W-:Y:S01]  /*0f80*/  MOV R101, RZ ;  /* 0x000000ff00657202 */ /* 0x000fe20000000f00 */
[----:B------:R-:W-:Y:S06]  /*0f90*/  @!P0 BRA `(.L_x_12198) ;  /* 0x00000000001c8947 */ /* 0x000fec0003800000 */
[----:B-----5:R-:W-:Y:S01]  /*0fa0*/  HADD2.F32 R101, -RZ, R86.H0_H0 ;  /* 0x20000056ff657230 */ /* 0x020fe20000004100 */
[----:B------:R-:W-:Y:S06]  /*0fb0*/  BRA `(.L_x_12198) ;  /* 0x0000000000147947 */ /* 0x000fec0003800000 */
.L_x_12197:
[----:B-----5:R-:W-:-:S05]  /*0fc0*/  HADD2.F32 R92, -RZ, R90.H0_H0 ;  /* 0x2000005aff5c7230 */ /* 0x020fca0000004100 */
[----:B------:R-:W-:Y:S01]  /*0fd0*/  FMUL.FTZ R101, R92, UR8 ;  /* 0x000000085c657c20 */ /* 0x000fe20008410000 */
[----:B------:R-:W-:-:S03]  /*0fe0*/  @P0 HADD2.F32 R92, -RZ, R86.H0_H0 ;  /* 0x20000056ff5c0230 */ /* 0x000fc60000004100 */
[----:B------:R-:W-:-:S04]  /*0ff0*/  FMUL.FTZ R101, R72, R101 ;  /* 0x0000006548657220 */ /* 0x000fc80000410000 */
[----:B------:R-:W-:-:S07]  /*1000*/  @P0 FADD.FTZ R101, R92, R101 ;  /* 0x000000655c650221 */ /* 0x000fce0000010000 */
.L_x_12198:
[----:B------:R-:W-:Y:S05]  /*1010*/  BSYNC B0 ;  /* 0x0000000000007941 */ /* 0x000fea0003800000 */
.L_x_12196:
[----:B------:R-:W-:Y:S04]  /*1020*/  BSSY B0, `(.L_x_12199) ;  /* 0x000000b000007945 */ /* 0x000fe80003800000 */
[----:B------:R-:W-:Y:S05]  /*1030*/  @P3 BRA `(.L_x_12200) ;  /* 0x0000000000103947 */ /* 0x000fea0003800000 */
[----:B------:R-:W-:Y:S01]  /*1040*/  HFMA2.MMA R100, -RZ, RZ, 0, 0 ;  /* 0x00000000ff647435 */ /* 0x000fe200000001ff */
[----:B------:R-:W-:Y:S10]  /*1050*/  @!P0 BRA `(.L_x_12201) ;  /* 0x00000000001c8947 */ /* 0x000ff40003800000 */
[----:B-----5:R-:W-:Y:S01]  /*1060*/  HADD2.F32 R100, -RZ, R86.H1_H1 ;  /* 0x30000056ff647230 */ /* 0x020fe20000004100 */
[----:B------:R-:W-:Y:S06]  /*1070*/  BRA `(.L_x_12201) ;  /* 0x0000000000147947 */ /* 0x000fec0003800000 */
.L_x_12200:
[----:B-----5:R-:W-:Y:S02]  /*1080*/  HADD2.F32 R92, -RZ, R90.H1_H1 ;  /* 0x3000005aff5c7230 */ /* 0x020fe40000004100 */
[----:B------:R-:W-:-:S03]  /*1090*/  @P0 HADD2.F32 R93, -RZ, R86.H1_H1 ;  /* 0x30000056ff5d0230 */ /* 0x000fc60000004100 */
[----:B------:R-:W-:-:S04]  /*10a0*/  FMUL.FTZ R92, R92, UR8 ;  /* 0x000000085c5c7c20 */ /* 0x000fc80008410000 */
[----:B------:R-:W-:-:S04]  /*10b0*/  FMUL.FTZ R100, R73, R92 ;  /* 0x0000005c49647220 */ /* 0x000fc80000410000 */
[----:B------:R-:W-:-:S07]  /*10c0*/  @P0 FADD.FTZ R100, R93, R100 ;  /* 0x000000645d640221 */ /* 0x000fce0000010000 */
.L_x_12201:
[----:B------:R-:W-:Y:S05]  /*10d0*/  BSYNC B0 ;  /* 0x0000000000007941 */ /* 0x000fea0003800000 */
.L_x_12199:
[----:B------:R-:W-:Y:S04]  /*10e0*/  BSSY B0, `(.L_x_12202) ;  /* 0x000000b000007945 */ /* 0x000fe80003800000 */
[----:B------:R-:W-:Y:S05]  /*10f0*/  @P3 BRA `(.L_x_12203) ;  /* 0x0000000000103947 */ /* 0x000fea0003800000 */
[----:B------:R-:W-:Y:S01]  /*1100*/  MOV R99, RZ ;  /* 0x000000ff00637202 */ /* 0x000fe20000000f00 */
[----:B------:R-:W-:Y:S06]  /*1110*/  @!P0 BRA `(.L_x_12204) ;  /* 0x00000000001c8947 */ /* 0x000fec0003800000 */
[----:B-----5:R-:W-:Y:S01]  /*1120*/  HADD2.F32 R99, -RZ, R87.H0_H0 ;  /* 0x20000057ff637230 */ /* 0x020fe20000004100 */
[----:B------:R-:W-:Y:S06]  /*1130*/  BRA `(.L_x_12204) ;  /* 0x0000000000147947 */ /* 0x000fec0003800000 */
.L_x_12203:
[----:B-----5:R-:W-:-:S05]  /*1140*/  HADD2.F32 R92, -RZ, R91.H0_H0 ;  /* 0x2000005bff5c7230 */ /* 0x020fca0000004100 */
[----:B------:R-:W-:Y:S01]  /*1150*/  FMUL.FTZ R99, R92, UR8 ;  /* 0x000000085c637c20 */ /* 0x000fe20008410000 */
[----:B------:R-:W-:-:S03]  /*1160*/  @P0 HADD2.F32 R92, -RZ, R87.H0_H0 ;  /* 0x20000057ff5c0230 */ /* 0x000fc60000004100 */
[----:B------:R-:W-:-:S04]  /*1170*/  FMUL.FTZ R99, R74, R99 ;  /* 0x000000634a637220 */ /* 0x000fc80000410000 */
[----:B------:R-:W-:-:S07]  /*1180*/  @P0 FADD.FTZ R99, R92, R99 ;  /* 0x000000635c630221 */ /* 0x000fce0000010000 */
.L_x_12204:
[----:B------:R-:W-:Y:S05]  /*1190*/  BSYNC B0 ;  /* 0x0000000000007941 */ /* 0x000fea0003800000 */
.L_x_12202:
[----:B------:R-:W-:Y:S04]  /*11a0*/  BSSY B0, `(.L_x_12205) ;  /* 0x000000b000007945 */ /* 0x000fe80003800000 */
[----:B------:R-:W-:Y:S05]  /*11b0*/  @P3 BRA `(.L_x_12206) ;  /* 0x0000000000103947 */ /* 0x000fea0003800000 */
[----:B------:R-:W-:Y:S01]  /*11c0*/  HFMA2.MMA R98, -RZ, RZ, 0, 0 ;  /* 0x00000000ff627435 */ /* 0x000fe200000001ff */
[----:B------:R-:W-:Y:S10]  /*11d0*/  @!P0 BRA `(.L_x_12207) ;  /* 0x00000000001c8947 */ /* 0x000ff40003800000 */
[----:B-----5:R-:W-:Y:S01]  /*11e0*/  HADD2.F32 R98, -RZ, R87.H1_H1 ;  /* 0x30000057ff627230 */ /* 0x020fe20000004100 */
[----:B------:R-:W-:Y:S06]  /*11f0*/  BRA `(.L_x_12207) ;  /* 0x0000000000147947 */ /* 0x000fec0003800000 */
.L_x_12206:
[----:B-----5:R-:W-:Y:S02]  /*1200*/  HADD2.F32 R92, -RZ, R91.H1_H1 ;  /* 0x3000005bff5c7230 */ /* 0x020fe40000004100 */
[----:B------:R-:W-:-:S03]  /*1210*/  @P0 HADD2.F32 R93, -RZ, R87.H1_H1 ;  /* 0x30000057ff5d0230 */ /* 0x000fc60000004100 */
[----:B------:R-:W-:-:S04]  /*1220*/  FMUL.FTZ R92, R92, UR8 ;  /* 0x000000085c5c7c20 */ /* 0x000fc80008410000 */
[----:B------:R-:W-:-:S04]  /*1230*/  FMUL.FTZ R98, R75, R92 ;  /* 0x0000005c4b627220 */ /* 0x000fc80000410000 */
[----:B------:R-:W-:-:S07]  /*1240*/  @P0 FADD.FTZ R98, R93, R98 ;  /* 0x000000625d620221 */ /* 0x000fce0000010000 */
.L_x_12207:
[----:B------:R-:W-:Y:S05]  /*1250*/  BSYNC B0 ;  /* 0x0000000000007941 */ /* 0x000fea0003800000 */
.L_x_12205:
[----:B------:R-:W0:Y:S01]  /*1260*/  @P2 LDC.64 R110, c[0x0][0x220] ;  /* 0x00008800ff6e2b82 */ /* 0x000e220000000a00 */
[----:B------:R-:W-:Y:S01]  /*1270*/  @P2 IADD3 R119, R114, 0x200, RZ ;  /* 0x0000020072772810 */ /* 0x000fe20007ffe0ff */
[----:B------:R-:W-:Y:S01]  /*1280*/  IMAD.WIDE.U32 R112, R113, 0x10, R102 ;  /* 0x0000001071707825 */ /* 0x000fe200078e0066 */
[----:B------:R-:W-:Y:S02]  /*1290*/  IADD3 R117, R115, 0x200, RZ ;  /* 0x0000020073757810 */ /* 0x000fe40007ffe0ff */
        /* <DEDUP_REMOVED lines=16> */
.L_x_12209:
[----:B--2--5:R-:W-:Y:S02]  /*13a0*/  HADD2.F32 R92, -RZ, R88.H0_H0 ;  /* 0x20000058ff5c7230 */ /* 0x024fe40000004100 */
[----:B------:R-:W-:-:S03]  /*13b0*/  @P0 HADD2.F32 R95, -RZ, R84.H0_H0 ;  /* 0x20000054ff5f0230 */ /* 0x000fc60000004100 */
[----:B------:R-:W-:-:S04]  /*13c0*/  FMUL.FTZ R93, R92, UR8 ;  /* 0x000000085c5d7c20 */ /* 0x000fc80008410000 */
[----:B------:R-:W-:-:S04]  /*13d0*/  FMUL.FTZ R108, R76, R93 ;  /* 0x0000005d4c6c7220 */ /* 0x000fc80000410000 */
[----:B------:R-:W-:-:S07]  /*13e0*/  @P0 FADD.FTZ R108, R95, R108 ;  /* 0x0000006c5f6c0221 */ /* 0x000fce0000010000 */
.L_x_12210:
[----:B------:R-:W-:Y:S05]  /*13f0*/  BSYNC B0 ;  /* 0x0000000000007941 */ /* 0x000fea0003800000 */
.L_x_12208:
[----:B------:R-:W-:Y:S04]  /*1400*/  BSSY B0, `(.L_x_12211) ;  /* 0x000000b000007945 */ /* 0x000fe80003800000 */
[----:B------:R-:W-:Y:S05]  /*1410*/  @P3 BRA `(.L_x_12212) ;  /* 0x0000000000103947 */ /* 0x000fea0003800000 */
[----:B------:R-:W-:Y:S01]  /*1420*/  HFMA2.MMA R109, -RZ, RZ, 0, 0 ;  /* 0x00000000ff6d7435 */ /* 0x000fe200000001ff */
[----:B------:R-:W-:Y:S10]  /*1430*/  @!P0 BRA `(.L_x_12213) ;  /* 0x00000000001c8947 */ /* 0x000ff40003800000 */
[----:B-----5:R-:W-:Y:S01]  /*1440*/  HADD2.F32 R109, -RZ, R84.H1_H1 ;  /* 0x30000054ff6d7230 */ /* 0x020fe20000004100 */
[----:B------:R-:W-:Y:S06]  /*1450*/  BRA `(.L_x_12213) ;  /* 0x0000000000147947 */ /* 0x000fec0003800000 */
.L_x_12212:
[----:B-----5:R-:W-:Y:S02]  /*1460*/  HADD2.F32 R92, -RZ, R88.H1_H1 ;  /* 0x30000058ff5c7230 */ /* 0x020fe40000004100 */
[----:B------:R-:W-:-:S03]  /*1470*/  @P0 HADD2.F32 R94, -RZ, R84.H1_H1 ;  /* 0x30000054ff5e0230 */ /* 0x000fc60000004100 */
[----:B------:R-:W-:-:S04]  /*1480*/  FMUL.FTZ R92, R92, UR8 ;  /* 0x000000085c5c7c20 */ /* 0x000fc80008410000 */
[----:B------:R-:W-:-:S04]  /*1490*/  FMUL.FTZ R109, R77, R92 ;  /* 0x0000005c4d6d7220 */ /* 0x000fc80000410000 */
[----:B------:R-:W-:-:S07]  /*14a0*/  @P0 FADD.FTZ R109, R94, R109 ;  /* 0x0000006d5e6d0221 */ /* 0x000fce0000010000 */
.L_x_12213:
[----:B------:R-:W-:Y:S05]  /*14b0*/  BSYNC B0 ;  /* 0x0000000000007941 */ /* 0x000fea0003800000 */
.L_x_12211:
[----:B------:R-:W-:Y:S04]  /*14c0*/  BSSY B0, `(.L_x_12214) ;  /* 0x000000b000007945 */ /* 0x000fe80003800000 */
[----:B------:R-:W-:Y:S05]  /*14d0*/  @P3 BRA `(.L_x_12215) ;  /* 0x0000000000103947 */ /* 0x000fea0003800000 */
[----:B------:R-:W-:Y:S01]  /*14e0*/  MOV R110, RZ ;  /* 0x000000ff006e7202 */ /* 0x000fe20000000f00 */
[----:B------:R-:W-:Y:S06]  /*14f0*/  @!P0 BRA `(.L_x_12216) ;  /* 0x00000000001c8947 */ /* 0x000fec0003800000 */
[----:B-----5:R-:W-:Y:S01]  /*1500*/  HADD2.F32 R110, -RZ, R85.H0_H0 ;  /* 0x20000055ff6e7230 */ /* 0x020fe20000004100 */
[----:B------:R-:W-:Y:S06]  /*1510*/  BRA `(.L_x_12216) ;  /* 0x0000000000147947 */ /* 0x000fec0003800000 */
.L_x_12215:
[----:B-----5:R-:W-:Y:S02]  /*1520*/  HADD2.F32 R92, -RZ, R89.H0_H0 ;  /* 0x20000059ff5c7230 */ /* 0x020fe40000004100 */
[----:B------:R-:W-:-:S03]  /*1530*/  @P0 HADD2.F32 R95, -RZ, R85.H0_H0 ;  /* 0x20000055ff5f0230 */ /* 0x000fc60000004100 */
[----:B------:R-:W-:-:S04]  /*1540*/  FMUL.FTZ R93, R92, UR8 ;  /* 0x000000085c5d7c20 */ /* 0x000fc80008410000 */
[----:B------:R-:W-:-:S04]  /*1550*/  FMUL.FTZ R110, R78, R93 ;  /* 0x0000005d4e6e7220 */ /* 0x000fc80000410000 */
[----:B------:R-:W-:-:S07]  /*1560*/  @P0 FADD.FTZ R110, R95, R110 ;  /* 0x0000006e5f6e0221 */ /* 0x000fce0000010000 */
.L_x_12216:
[----:B------:R-:W-:Y:S05]  /*1570*/  BSYNC B0 ;  /* 0x0000000000007941 */ /* 0x000fea0003800000 */
.L_x_12214:
[----:B------:R-:W-:Y:S04]  /*1580*/  BSSY B0, `(.L_x_12217) ;  /* 0x000000b000007945 */ /* 0x000fe80003800000 */
[----:B------:R-:W-:Y:S05]  /*1590*/  @P3 BRA `(.L_x_12218) ;  /* 0x0000000000103947 */ /* 0x000fea0003800000 */
[----:B------:R-:W-:Y:S01]  /*15a0*/  HFMA2.MMA R111, -RZ, RZ, 0, 0 ;  /* 0x00000000ff6f7435 */ /* 0x000fe200000001ff */
[----:B------:R-:W-:Y:S10]  /*15b0*/  @!P0 BRA `(.L_x_12219) ;  /* 0x00000000001c8947 */ /* 0x000ff40003800000 */
[----:B-----5:R-:W-:Y:S01]  /*15c0*/  HADD2.F32 R111, -RZ, R85.H1_H1 ;  /* 0x30000055ff6f7230 */ /* 0x020fe20000004100 */
[----:B------:R-:W-:Y:S06]  /*15d0*/  BRA `(.L_x_12219) ;  /* 0x0000000000147947 */ /* 0x000fec0003800000 */
.L_x_12218:
[----:B-----5:R-:W-:Y:S02]  /*15e0*/  HADD2.F32 R92, -RZ, R89.H1_H1 ;  /* 0x30000059ff5c7230 */ /* 0x020fe40000004100 */
[----:B------:R-:W-:-:S03]  /*15f0*/  @P0 HADD2.F32 R94, -RZ, R85.H1_H1 ;  /* 0x30000055ff5e0230 */ /* 0x000fc60000004100 */
[----:B------:R-:W-:-:S04]  /*1600*/  FMUL.FTZ R92, R92, UR8 ;  /* 0x000000085c5c7c20 */ /* 0x000fc80008410000 */
[----:B------:R-:W-:-:S04]  /*1610*/  FMUL.FTZ R111, R79, R92 ;  /* 0x0000005c4f6f7220 */ /* 0x000fc80000410000 */
[----:B------:R-:W-:-:S07]  /*1620*/  @P0 FADD.FTZ R111, R94, R111 ;  /* 0x0000006f5e6f0221 */ /* 0x000fce0000010000 */
.L_x_12219:
[----:B------:R-:W-:Y:S05]  /*1630*/  BSYNC B0 ;  /* 0x0000000000007941 */ /* 0x000fea0003800000 */
.L_x_12217:
[----:B------:R-:W-:Y:S04]  /*1640*/  BSSY B0, `(.L_x_12220) ;  /* 0x000000b000007945 */ /* 0x000fe80003800000 */
[----:B------:R-:W-:Y:S05]  /*1650*/  @P3 BRA `(.L_x_12221) ;  /* 0x0000000000103947 */ /* 0x000fea0003800000 */
[----:B------:R-:W-:Y:S01]  /*1660*/  MOV R112, RZ ;  /* 0x000000ff00707202 */ /* 0x000fe20000000f00 */
[----:B------:R-:W-:Y:S06]  /*1670*/  @!P0 BRA `(.L_x_12222) ;  /* 0x00000000001c8947 */ /* 0x000fec0003800000 */
[----:B-----5:R-:W-:Y:S01]  /*1680*/  HADD2.F32 R112, -RZ, R86.H0_H0 ;  /* 0x20000056ff707230 */ /* 0x020fe20000004100 */
[----:B------:R-:W-:Y:S06]  /*1690*/  BRA `(.L_x_12222) ;  /* 0x0000000000147947 */ /* 0x000fec0003800000 */
.L_x_12221:
[----:B-----5:R-:W-:Y:S02]  /*16a0*/  HADD2.F32 R92, -RZ, R90.H0_H0 ;  /* 0x2000005aff5c7230 */ /* 0x020fe40000004100 */
[----:B------:R-:W-:-:S03]  /*16b0*/  @P0 HADD2.F32 R95, -RZ, R86.H0_H0 ;  /* 0x20000056ff5f0230 */ /* 0x000fc60000004100 */
[----:B------:R-:W-:-:S04]  /*16c0*/  FMUL.FTZ R93, R92, UR8 ;  /* 0x000000085c5d7c20 */ /* 0x000fc80008410000 */
[----:B------:R-:W-:-:S04]  /*16d0*/  FMUL.FTZ R112, R80, R93 ;  /* 0x0000005d50707220 */ /* 0x000fc80000410000 */
[----:B------:R-:W-:-:S07]  /*16e0*/  @P0 FADD.FTZ R112, R95, R112 ;  /* 0x000000705f700221 */ /* 0x000fce0000010000 */
.L_x_12222:
[----:B------:R-:W-:Y:S05]  /*16f0*/  BSYNC B0 ;  /* 0x0000000000007941 */ /* 0x000fea0003800000 */
.L_x_12220:
[----:B------:R-:W-:Y:S04]  /*1700*/  BSSY B0, `(.L_x_12223) ;  /* 0x000000b000007945 */ /* 0x000fe80003800000 */
[----:B------:R-:W-:Y:S05]  /*1710*/  @P3 BRA `(.L_x_12224) ;  /* 0x0000000000103947 */ /* 0x000fea0003800000 */
[----:B------:R-:W-:Y:S01]  /*1720*/  HFMA2.MMA R113, -RZ, RZ, 0, 0 ;  /* 0x00000000ff717435 */ /* 0x000fe200000001ff */
[----:B------:R-:W-:Y:S10]  /*1730*/  @!P0 BRA `(.L_x_12225) ;  /* 0x00000000001c8947 */ /* 0x000ff40003800000 */
[----:B-----5:R-:W-:Y:S01]  /*1740*/  HADD2.F32 R113, -RZ, R86.H1_H1 ;  /* 0x30000056ff717230 */ /* 0x020fe20000004100 */
[----:B------:R-:W-:Y:S06]  /*1750*/  BRA `(.L_x_12225) ;  /* 0x0000000000147947 */ /* 0x000fec0003800000 */
.L_x_12224:
[----:B-----5:R-:W-:Y:S02]  /*1760*/  HADD2.F32 R92, -RZ, R90.H1_H1 ;  /* 0x3000005aff5c7230 */ /* 0x020fe40000004100 */
[----:B------:R-:W-:-:S03]  /*1770*/  @P0 HADD2.F32 R94, -RZ, R86.H1_H1 ;  /* 0x30000056ff5e0230 */ /* 0x000fc60000004100 */
[----:B------:R-:W-:-:S04]  /*1780*/  FMUL.FTZ R92, R92, UR8 ;  /* 0x000000085c5c7c20 */ /* 0x000fc80008410000 */
[----:B------:R-:W-:-:S04]  /*1790*/  FMUL.FTZ R113, R81, R92 ;  /* 0x0000005c51717220 */ /* 0x000fc80000410000 */
[----:B------:R-:W-:-:S07]  /*17a0*/  @P0 FADD.FTZ R113, R94, R113 ;  /* 0x000000715e710221 */ /* 0x000fce0000010000 */
.L_x_12225:
[----:B------:R-:W-:Y:S05]  /*17b0*/  BSYNC B0 ;  /* 0x0000000000007941 */ /* 0x000fea0003800000 */
.L_x_12223:
[----:B------:R-:W-:Y:S04]  /*17c0*/  BSSY B0, `(.L_x_12226) ;  /* 0x000000b000007945 */ /* 0x000fe80003800000 */
[----:B------:R-:W-:Y:S05]  /*17d0*/  @P3 BRA `(.L_x_12227) ;  /* 0x0000000000103947 */ /* 0x000fea0003800000 */
[----:B------:R-:W-:Y:S01]  /*17e0*/  MOV R114, RZ ;  /* 0x000000ff00727202 */ /* 0x000fe20000000f00 */
[----:B------:R-:W-:Y:S06]  /*17f0*/  @!P0 BRA `(.L_x_12228) ;  /* 0x00000000001c8947 */ /* 0x000fec0003800000 */
[----:B-----5:R-:W-:Y:S01]  /*1800*/  HADD2.F32 R114, -RZ, R87.H0_H0 ;  /* 0x20000057ff727230 */ /* 0x020fe20000004100 */
[----:B------:R-:W-:Y:S06]  /*1810*/  BRA `(.L_x_12228) ;  /* 0x0000000000147947 */ /* 0x000fec0003800000 */
.L_x_12227:
[----:B-----5:R-:W-:Y:S02]  /*1820*/  HADD2.F32 R92, -RZ, R91.H0_H0 ;  /* 0x2000005bff5c7230 */ /* 0x020fe40000004100 */
[----:B------:R-:W-:-:S03]  /*1830*/  @P0 HADD2.F32 R95, -RZ, R87.H0_H0 ;  /* 0x20000057ff5f0230 */ /* 0x000fc60000004100 */
[----:B------:R-:W-:-:S04]  /*1840*/  FMUL.FTZ R93, R92, UR8 ;  /* 0x000000085c5d7c20 */ /* 0x000fc80008410000 */
[----:B------:R-:W-:-:S04]  /*1850*/  FMUL.FTZ R114, R82, R93 ;  /* 0x0000005d52727220 */ /* 0x000fc80000410000 */
[----:B------:R-:W-:-:S07]  /*1860*/  @P0 FADD.FTZ R114, R95, R114 ;  /* 0x000000725f720221 */ /* 0x000fce0000010000 */
.L_x_12228:
[----:B------:R-:W-:Y:S05]  /*1870*/  BSYNC B0 ;  /* 0x0000000000007941 */ /* 0x000fea0003800000 */
.L_x_12226:
[----:B------:R-:W-:Y:S04]  /*1880*/  BSSY B0, `(.L_x_12229) ;  /* 0x000000b000007945 */ /* 0x000fe80003800000 */
[----:B------:R-:W-:Y:S05]  /*1890*/  @P3 BRA `(.L_x_12230) ;  /* 0x0000000000103947 */ /* 0x000fea0003800000 */
[----:B------:R-:W-:Y:S01]  /*18a0*/  HFMA2.MMA R115, -RZ, RZ, 0, 0 ;  /* 0x00000000ff737435 */ /* 0x000fe200000001ff */
[----:B------:R-:W-:Y:S10]  /*18b0*/  @!P0 BRA `(.L_x_12231) ;  /* 0x00000000001c8947 */ /* 0x000ff40003800000 */
[----:B-----5:R-:W-:Y:S01]  /*18c0*/  HADD2.F32 R115, -RZ, R87.H1_H1 ;  /* 0x30000057ff737230 */ /* 0x020fe20000004100 */
[----:B------:R-:W-:Y:S06]  /*18d0*/  BRA `(.L_x_12231) ;  /* 0x0000000000147947 */ /* 0x000fec0003800000 */
.L_x_12230:
[----:B-----5:R-:W-:Y:S02]  /*18e0*/  HADD2.F32 R92, -RZ, R91.H1_H1 ;  /* 0x3000005bff5c7230 */ /* 0x020fe40000004100 */
[----:B------:R-:W-:-:S03]  /*18f0*/  @P0 HADD2.F32 R94, -RZ, R87.H1_H1 ;  /* 0x30000057ff5e0230 */ /* 0x000fc60000004100 */
[----:B------:R-:W-:-:S04]  /*1900*/  FMUL.FTZ R92, R92, UR8 ;  /* 0x000000085c5c7c20 */ /* 0x000fc80008410000 */
[----:B------:R-:W-:-:S04]  /*1910*/  FMUL.FTZ R115, R83, R92 ;  /* 0x0000005c53737220 */ /* 0x000fc80000410000 */
[----:B------:R-:W-:-:S07]  /*1920*/  @P0 FADD.FTZ R115, R94, R115 ;  /* 0x000000735e730221 */ /* 0x000fce0000010000 */
.L_x_12231:
[----:B------:R-:W-:Y:S05]  /*1930*/  BSYNC B0 ;  /* 0x0000000000007941 */ /* 0x000fea0003800000 */
.L_x_12229:
        /* <DEDUP_REMOVED lines=106> */
.L_x_12246:
        /* <DEDUP_REMOVED lines=177> */
[----:B------:R-:W-:Y:S01]  /*2af0*/  IMAD.WIDE.U32 R100, R101, 0x10, R2 ;  /* 0x0000001065647825 */ /* 0x000fe200078e0002 */
[----:B------:R-:W-:-:S02]  /*2b00*/  F2FP.F16.F32.PACK_AB R95, R102, R117 ;  /* 0x00000075665f723e */ /* 0x000fc400000000ff */
[----:B------:R-:W-:Y:S01]  /*2b10*/  F2FP.F16.F32.PACK_AB R93, R104, R93 ;  /* 0x0000005d685d723e */ /* 0x000fe200000000ff */
[----:B------:R-:W-:Y:S01]  /*2b20*/  IMAD.WIDE.U32 R2, R115, 0x10, R2 ;  /* 0x0000001073027825 */ /* 0x000fe200078e0002 */
[----:B------:R-:W-:Y:S01]  /*2b30*/  F2FP.F16.F32.PACK_AB R92, R92, R11 ;  /* 0x0000000b5c5c723e */ /* 0x000fe200000000ff */
[----:B------:R0:W-:Y:S01]  /*2b40*/  STG.E.128 desc[UR4][R98.64], R4 ;  /* 0x0000000462007986 */ /* 0x0001e2000c101d04 */
[----:B------:R-:W-:Y:S02]  /*2b50*/  F2FP.F16.F32.PACK_AB R11, R110, R113 ;  /* 0x000000716e0b723e */ /* 0x000fe400000000ff */
[----:B------:R-:W-:Y:S01]  /*2b60*/  F2FP.F16.F32.PACK_AB R10, R103, R10 ;  /* 0x0000000a670a723e */ /* 0x000fe200000000ff */
[----:B------:R0:W-:Y:S01]  /*2b70*/  STG.E.128 desc[UR4][R100.64], R92 ;  /* 0x0000005c64007986 */ /* 0x0001e2000c101d04 */
[----:B------:R-:W-:Y:S02]  /*2b80*/  F2FP.F16.F32.PACK_AB R9, R0, R9 ;  /* 0x000000090009723e */ /* 0x000fe400000000ff */
[----:B------:R-:W-:-:S05]  /*2b90*/  F2FP.F16.F32.PACK_AB R8, R8, R105 ;  /* 0x000000690808723e */ /* 0x000fca00000000ff */
[----:B------:R0:W-:Y:S02]  /*2ba0*/  STG.E.128 desc[UR4][R2.64], R8 ;  /* 0x0000000802007986 */ /* 0x0001e4000c101d04 */
.L_x_12234:
[----:B------:R-:W-:Y:S05]  /*2bb0*/  BSYNC B0 ;  /* 0x0000000000007941 */ /* 0x000fea0003800000 */
.L_x_12233:
[----:B------:R-:W-:Y:S02]  /*2bc0*/  IADD3 R96, R96, UR10, RZ ;  /* 0x0000000a60607c10 */ /* 0x000fe4000fffe0ff */
[----:B------:R-:W-:Y:S02]  /*2bd0*/  SEL R116, RZ, 0x1, P0 ;  /* 0x00000001ff747807 */ /* 0x000fe40000000000 */
[----:B------:R-:W-:-:S13]  /*2be0*/  ISETP.GE.AND P2, PT, R96, UR11, PT ;  /* 0x0000000b60007c0c */ /* 0x000fda000bf46270 */
[----:B------:R-:W-:Y:S05]  /*2bf0*/  @!P2 BRA `(.L_x_12235) ;  /* 0xffffffd400eca947 */ /* 0x000fea000383ffff */
[----:B------:R-:W-:Y:S05]  /*2c00*/  EXIT ;  /* 0x000000000000794d */ /* 0x000fea0003800000 */
.L_x_12232:
[----:B------:R-:W-:Y:S01]  /*2c10*/  HFMA2.MMA R117, -RZ, RZ, 0, 5.9604644775390625e-08 ;  /* 0x00000001ff757435 */ /* 0x000fe200000001ff */
[----:B------:R-:W-:Y:S02]  /*2c20*/  MOV R124, R93 ;  /* 0x0000005d007c7202 */ /* 0x000fe40000000f00 */
[----:B------:R-:W-:Y:S02]  /*2c30*/  MOV R116, 0x1f ;  /* 0x0000001f00747802 */ /* 0x000fe40000000f00 */
[----:B------:R-:W-:-:S07]  /*2c40*/  MOV R103, 0xffffffff ;  /* 0xffffffff00677802 */ /* 0x000fce0000000f00 */
[----:B-----5:R-:W-:Y:S05]  /*2c50*/  WARPSYNC.COLLECTIVE R103, `(.L_x_12236) ;  /* 0x0000000067087348 */ /* 0x020fea0003c00000 */
[----:B------:R0:W1:Y:S02]  /*2c60*/  SHFL.BFLY P3, R122, R124, R117, R116 ;  /* 0x0c0000757c7a7389 */ /* 0x0000640000060074 */
[----:B01---5:R-:W-:Y:S01]  /*2c70*/  ENDCOLLECTIVE ;  /* 0x000000000000791b */ /* 0x023fe20003800000 */
.L_x_12236:
[----:B------:R-:W-:Y:S01]  /*2c80*/  HFMA2.MMA R117, -RZ, RZ, 0, 1.1920928955078125e-07 ;  /* 0x00000002ff757435 */ /* 0x000fe200000001ff */
[----:B------:R-:W-:-:S05]  /*2c90*/  MOV R92, R122 ;  /* 0x0000007a005c7202 */ /* 0x000fca0000000f00 */
[----:B------:R-:W-:-:S05]  /*2ca0*/  FADD.FTZ R118, R93, R92 ;  /* 0x0000005c5d767221 */ /* 0x000fca0000010000 */
[----:B------:R-:W-:-:S07]  /*2cb0*/  MOV R124, R118 ;  /* 0x00000076007c7202 */ /* 0x000fce0000000f00 */
[----:B------:R-:W-:Y:S05]  /*2cc0*/  WARPSYNC.COLLECTIVE R103, `(.L_x_12237) ;  /* 0x0000000067087348 */ /* 0x000fea0003c00000 */
[----:B------:R0:W1:Y:S02]  /*2cd0*/  SHFL.BFLY P3, R122, R124, R117, R116 ;  /* 0x0c0000757c7a7389 */ /* 0x0000640000060074 */
[----:B01----:R-:W-:Y:S01]  /*2ce0*/  ENDCOLLECTIVE ;  /* 0x000000000000791b */ /* 0x003fe20003800000 */
.L_x_12237:
[----:B------:R-:W-:Y:S01]  /*2cf0*/  HFMA2.MMA R117, -RZ, RZ, 0, 2.384185791015625e-07 ;  /* 0x00000004ff757435 */ /* 0x000fe200000001ff */
[----:B------:R-:W-:-:S05]  /*2d00*/  MOV R119, R122 ;  /* 0x0000007a00777202 */ /* 0x000fca0000000f00 */
[----:B------:R-:W-:-:S05]  /*2d10*/  FADD.FTZ R119, R118, R119 ;  /* 0x0000007776777221 */ /* 0x000fca0000010000 */
[----:B------:R-:W-:-:S07]  /*2d20*/  MOV R124, R119 ;  /* 0x00000077007c7202 */ /* 0x000fce0000000f00 */
[----:B------:R-:W-:Y:S05]  /*2d30*/  WARPSYNC.COLLECTIVE R103, `(.L_x_12238) ;  /* 0x0000000067087348 */ /* 0x000fea0003c00000 */
[----:B------:R0:W1:Y:S02]  /*2d40*/  SHFL.BFLY P3, R122, R124, R117, R116 ;  /* 0x0c0000757c7a7389 */ /* 0x0000640000060074 */
[----:B01----:R-:W-:Y:S01]  /*2d50*/  ENDCOLLECTIVE ;  /* 0x000000000000791b */ /* 0x003fe20003800000 */
.L_x_12238:
[----:B------:R-:W-:Y:S01]  /*2d60*/  HFMA2.MMA R117, -RZ, RZ, 0, 4.76837158203125e-07 ;  /* 0x00000008ff757435 */ /* 0x000fe200000001ff */
[----:B------:R-:W-:-:S05]  /*2d70*/  MOV R92, R122 ;  /* 0x0000007a005c7202 */ /* 0x000fca0000000f00 */
[----:B------:R-:W-:-:S05]  /*2d80*/  FADD.FTZ R120, R119, R92 ;  /* 0x0000005c77787221 */ /* 0x000fca0000010000 */
[----:B------:R-:W-:-:S07]  /*2d90*/  MOV R124, R120 ;  /* 0x00000078007c7202 */ /* 0x000fce0000000f00 */
[----:B------:R-:W-:Y:S05]  /*2da0*/  WARPSYNC.COLLECTIVE R103, `(.L_x_12239) ;  /* 0x0000000067087348 */ /* 0x000fea0003c00000 */
[----:B------:R0:W1:Y:S02]  /*2db0*/  SHFL.BFLY P3, R122, R124, R117, R116 ;  /* 0x0c0000757c7a7389 */ /* 0x0000640000060074 */
[----:B01----:R-:W-:Y:S01]  /*2dc0*/  ENDCOLLECTIVE ;  /* 0x000000000000791b */ /* 0x003fe20003800000 */
.L_x_12239:
[----:B------:R-:W-:Y:S01]  /*2dd0*/  HFMA2.MMA R117, -RZ, RZ, 0, 9.5367431640625e-07 ;  /* 0x00000010ff757435 */ /* 0x000fe200000001ff */
[----:B------:R-:W-:-:S05]  /*2de0*/  MOV R121, R122 ;  /* 0x0000007a00797202 */ /* 0x000fca0000000f00 */
[----:B------:R-:W-:-:S05]  /*2df0*/  FADD.FTZ R121, R120, R121 ;  /* 0x0000007978797221 */ /* 0x000fca0000010000 */
[----:B------:R-:W-:-:S07]  /*2e00*/  MOV R124, R121 ;  /* 0x00000079007c7202 */ /* 0x000fce0000000f00 */
[----:B------:R-:W-:Y:S05]  /*2e10*/  WARPSYNC.COLLECTIVE R103, `(.L_x_12240) ;  /* 0x0000000067087348 */ /* 0x000fea0003c00000 */
[----:B------:R0:W1:Y:S02]  /*2e20*/  SHFL.BFLY P3, R122, R124, R117, R116 ;  /* 0x0c0000757c7a7389 */ /* 0x0000640000060074 */
[----:B01----:R-:W-:Y:S01]  /*2e30*/  ENDCOLLECTIVE ;  /* 0x000000000000791b */ /* 0x003fe20003800000 */
.L_x_12240:
        /* <DEDUP_REMOVED lines=57> */
.L_x_12241:
[----:B------:R-:W-:Y:S01]  /*31d0*/  HFMA2.MMA R117, -RZ, RZ, 0, 1.1920928955078125e-07 ;  /* 0x00000002ff757435 */ /* 0x000fe200000001ff */
[----:B------:R-:W-:-:S05]  /*31e0*/  MOV R118, R122 ;  /* 0x0000007a00767202 */ /* 0x000fca0000000f00 */
[----:B------:R-:W-:-:S05]  /*31f0*/  FADD.FTZ R118, R93, R118 ;  /* 0x000000765d767221 */ /* 0x000fca0000010000 */
[----:B------:R-:W-:-:S07]  /*3200*/  MOV R124, R118 ;  /* 0x00000076007c7202 */ /* 0x000fce0000000f00 */
[----:B------:R-:W-:Y:S05]  /*3210*/  WARPSYNC.COLLECTIVE R103, `(.L_x_12242) ;  /* 0x0000000067087348 */ /* 0x000fea0003c00000 */
[----:B------:R0:W1:Y:S02]  /*3220*/  SHFL.BFLY P3, R122, R124, R117, R116 ;  /* 0x0c0000757c7a7389 */ /* 0x0000640000060074 */
[----:B01----:R-:W-:Y:S01]  /*3230*/  ENDCOLLECTIVE ;  /* 0x000000000000791b */ /* 0x003fe20003800000 */
.L_x_12242:
[----:B------:R-:W-:Y:S01]  /*3240*/  HFMA2.MMA R117, -RZ, RZ, 0, 2.384185791015625e-07 ;  /* 0x00000004ff757435 */ /* 0x000fe200000001ff */
[----:B------:R-:W-:-:S05]  /*3250*/  MOV R119, R122 ;  /* 0x0000007a00777202 */ /* 0x000fca0000000f00 */
[----:B------:R-:W-:-:S05]  /*3260*/  FADD.FTZ R119, R118, R119 ;  /* 0x0000007776777221 */ /* 0x000fca0000010000 */
[----:B------:R-:W-:-:S07]  /*3270*/  MOV R124, R119 ;  /* 0x00000077007c7202 */ /* 0x000fce0000000f00 */
[----:B------:R-:W-:Y:S05]  /*3280*/  WARPSYNC.COLLECTIVE R103, `(.L_x_12243) ;  /* 0x0000000067087348 */ /* 0x000fea0003c00000 */
[----:B------:R0:W1:Y:S02]  /*3290*/  SHFL.BFLY P3, R122, R124, R117, R116 ;  /* 0x0c0000757c7a7389 */ /* 0x0000640000060074 */
[----:B01----:R-:W-:Y:S01]  /*32a0*/  ENDCOLLECTIVE ;  /* 0x000000000000791b */ /* 0x003fe20003800000 */
.L_x_12243:
[----:B------:R-:W-:Y:S01]  /*32b0*/  HFMA2.MMA R117, -RZ, RZ, 0, 4.76837158203125e-07 ;  /* 0x00000008ff757435 */ /* 0x000fe200000001ff */
[----:B------:R-:W-:-:S05]  /*32c0*/  MOV R120, R122 ;  /* 0x0000007a00787202 */ /* 0x000fca0000000f00 */
[----:B------:R-:W-:-:S05]  /*32d0*/  FADD.FTZ R120, R119, R120 ;  /* 0x0000007877787221 */ /* 0x000fca0000010000 */
[----:B------:R-:W-:-:S07]  /*32e0*/  MOV R124, R120 ;  /* 0x00000078007c7202 */ /* 0x000fce0000000f00 */
[----:B------:R-:W-:Y:S05]  /*32f0*/  WARPSYNC.COLLECTIVE R103, `(.L_x_12244) ;  /* 0x0000000067087348 */ /* 0x000fea0003c00000 */
[----:B------:R0:W1:Y:S02]  /*3300*/  SHFL.BFLY P3, R122, R124, R117, R116 ;  /* 0x0c0000757c7a7389 */ /* 0x0000640000060074 */
[----:B01----:R-:W-:Y:S01]  /*3310*/  ENDCOLLECTIVE ;  /* 0x000000000000791b */ /* 0x003fe20003800000 */
.L_x_12244:
[----:B------:R-:W-:Y:S01]  /*3320*/  HFMA2.MMA R117, -RZ, RZ, 0, 9.5367431640625e-07 ;  /* 0x00000010ff757435 */ /* 0x000fe200000001ff */
[----:B------:R-:W-:-:S05]  /*3330*/  MOV R121, R122 ;  /* 0x0000007a00797202 */ /* 0x000fca0000000f00 */
[----:B------:R-:W-:-:S05]  /*3340*/  FADD.FTZ R121, R120, R121 ;  /* 0x0000007978797221 */ /* 0x000fca0000010000 */
[----:B------:R-:W-:-:S07]  /*3350*/  MOV R124, R121 ;  /* 0x00000079007c7202 */ /* 0x000fce0000000f00 */
[----:B------:R-:W-:Y:S05]  /*3360*/  WARPSYNC.COLLECTIVE R103, `(.L_x_12245) ;  /* 0x0000000067087348 */ /* 0x000fea0003c00000 */
[----:B------:R0:W1:Y:S02]  /*3370*/  SHFL.BFLY P3, R122, R124, R117, R116 ;  /* 0x0c0000757c7a7389 */ /* 0x0000640000060074 */
[----:B01----:R-:W-:Y:S01]  /*3380*/  ENDCOLLECTIVE ;  /* 0x000000000000791b */ /* 0x003fe20003800000 */
.L_x_12245:
[----:B------:R-:W-:Y:S05]  /*3390*/  BRA `(.L_x_12246) ;  /* 0xffffffec00107947 */ /* 0x000fea000383ffff */
.L_x_12247:
        /* <DEDUP_REMOVED lines=14> */
.L_x_23295:


//--------------------- .text._ZN10layer_norm13ln_fwd_kernelINS_13Kernel_traitsIf6__halfS2_S2_fjLj6144ELj1ELj1ELj8ELj16ENS_18Kernel_traits_baseILj6144EfS2_S2_S2_fjLj256EEEEELb1ELb0ELb0ELb0EEEvNS_9FwdParamsE --------------------------
	.section	.text._ZN10layer_norm13ln_fwd_kernelINS_13Kernel_traitsIf6__halfS2_S2_fjLj6144ELj1ELj1ELj8ELj16ENS_18Kernel_traits_baseILj6144EfS2_S2_S2_fjLj256EEEEELb1ELb0ELb0ELb0EEEvNS_9FwdParamsE,"ax",@progbits
	.align	128
        .global         _ZN10layer_norm13ln_fwd_kernelINS_13Kernel_traitsIf6__halfS2_S2_fjLj6144ELj1ELj1ELj8ELj16ENS_18Kernel_traits_baseILj6144EfS2_S2_S2_fjLj256EEEEELb1ELb0ELb0ELb0EEEvNS_9FwdParamsE
        .type           _ZN10layer_norm13ln_fwd_kernelINS_13Kernel_traitsIf6__halfS2_S2_fjLj6144ELj1ELj1ELj8ELj16ENS_18Kernel_traits_baseILj6144EfS2_S2_S2_fjLj256EEEEELb1ELb0ELb0ELb0EEEvNS_9FwdParamsE,@function
        .size           _ZN10layer_norm13ln_fwd_kernelINS_13Kernel_traitsIf6__halfS2_S2_fjLj6144ELj1ELj1ELj8ELj16ENS_18Kernel_traits_baseILj6144EfS2_S2_S2_fjLj256EEEEELb1ELb0ELb0ELb0EEEvNS_9FwdParamsE,(.L_x_23296 - _ZN10layer_norm13ln_fwd_kernelINS_13Kernel_traitsIf6__halfS2_S2_fjLj6144ELj1ELj1ELj8ELj16ENS_18Kernel_traits_baseILj6144EfS2_S2_S2_fjLj256EEEEELb1ELb0ELb0ELb0EEEvNS_9FwdParamsE)
        .other          _ZN10layer_norm13ln_fwd_kernelINS_13Kernel_traitsIf6__halfS2_S2_fjLj6144ELj1ELj1ELj8ELj16ENS_18Kernel_traits_baseILj6144EfS2_S2_S2_fjLj256EEEEELb1ELb0ELb0ELb0EEEvNS_9FwdParamsE,@"STO_CUDA_ENTRY STV_DEFAULT"
_ZN10layer_norm13ln_fwd_kernelINS_13Kernel_traitsIf6__halfS2_S2_fjLj6144ELj1ELj1ELj8ELj16ENS_18Kernel_traits_baseILj6144EfS2_S2_S2_fjLj256EEEEELb1ELb0ELb0ELb0EEEvNS_9FwdParamsE:
.text._ZN10layer_norm13ln_fwd_kernelINS_13Kernel_traitsIf6__halfS2_S2_fjLj6144ELj1ELj1ELj8ELj16ENS_18Kernel_traits_baseILj6144EfS2_S2_S2_fjLj256EEEEELb1ELb0ELb0ELb0EEEvNS_9FwdParamsE:
        /* <DEDUP_REMOVED lines=23> */
[----:B---3--:R-:W-:-:S04]  /*0170*/  @P0 IADD3 R10, P1, R4, R13, RZ ;  /* 0x0000000d040a0210 */ /* 0x008fc80007f3e0ff */
[----:B------:R-:W-:-:S04]  /*0180*/  @P0 IADD3.X R11, RZ, R5, RZ, P1, !PT ;  /* 0x00000005ff0b0210 */ /* 0x000fc80000ffe4ff */
        /* <DEDUP_REMOVED lines=83> */
.L_x_12249:
[----:B------:R-:W-:Y:S05]  /*06c0*/  BSYNC B0 ;  /* 0x0000000000007941 */ /* 0x000fea0003800000 */
.L_x_12248:
        /* <DEDUP_REMOVED lines=18> */
.L_x_12251:
[----:B------:R-:W-:Y:S05]  /*07f0*/  BSYNC B0 ;  /* 0x0000000000007941 */ /* 0x000fea0003800000 */
.L_x_12250:
        /* <DEDUP_REMOVED lines=17> */
.L_x_12253:
[----:B------:R-:W-:Y:S05]  /*0910*/  BSYNC B0 ;  /* 0x0000000000007941 */ /* 0x000fea0003800000 */
.L_x_12252:
        /* <DEDUP_REMOVED lines=11> */
[----:B------:R-:W-:Y:S01]  /*09d0*/  HFMA2.MMA R99, -RZ, RZ, 0, 5.9604644775390625e-08 ;  /* 0x00000001ff637435 */ /* 0x000fe200000001ff */
[----:B------:R-:W-:Y:S01]  /*09e0*/  VIADDMNMX R9, R8, -R7, RZ, !PT ;  /* 0x8000000708097246 */ /* 0x000fe200078001ff */
[----:B------:R-:W-:Y:S01]  /*09f0*/  UISETP.NE.U32.AND UP0, UPT, UR8, URZ, UPT ;  /* 0x0000003f0800728c */ /* 0x000fe2000bf05070 */
[----:B------:R-:W-:Y:S01]  /*0a00*/  LOP3.LUT R14, R14, 0x1fffffe0, RZ, 0xc0, !PT ;  /* 0x1fffffe00e0e7812 */ /* 0x000fe200078ec0ff */
[----:B------:R-:W-:Y:S01]  /*0a10*/  ULDC UR37, c[0x0][0x218] ;  /* 0x0000860000257ab9 */ /* 0x000fe20000000800 */
[----:B------:R-:W-:Y:S01]  /*0a20*/  VIMNMX R9, R9, 0x20, PT ;  /* 0x0000002009097848 */ /* 0x000fe20003fe0100 */
[----:B------:R-:W-:Y:S01]  /*0a30*/  ULDC.U8 UR8, c[0x0][0x2a0] ;  /* 0x0000a80000087ab9 */ /* 0x000fe20000000000 */
[----:B------:R-:W-:Y:S01]  /*0a40*/  SHF.L.U32 R11, R0, 0x5, RZ ;  /* 0x00000005000b7819 */ /* 0x000fe200000006ff */
[----:B------:R-:W-:Y:S01]  /*0a50*/  UISETP.NE.AND.EX UP0, UPT, UR9, URZ, UPT, UP0 ;  /* 0x0000003f0900728c */ /* 0x000fe2000bf05300 */
[----:B------:R-:W-:Y:S01]  /*0a60*/  LOP3.LUT R7, R12, UR35, R13, 0x96, !PT ;  /* 0x000000230c077c12 */ /* 0x000fe2000f8e960d */
[----:B------:R-:W-:Y:S01]  /*0a70*/  IMAD.IADD R9, R9, 0x1, R14 ;  /* 0x0000000109097824 */ /* 0x000fe200078e020e */
[----:B------:R-:W-:Y:S01]  /*0a80*/  LOP3.LUT R11, R11, 0x3e0, RZ, 0xc0, !PT ;  /* 0x000003e00b0b7812 */ /* 0x000fe200078ec0ff */
[----:B------:R-:W-:Y:S01]  /*0a90*/  IMAD R13, R16, -0x2daee0ad, RZ ;  /* 0xd2511f53100d7824 */ /* 0x000fe200078e02ff */
[----:B------:R-:W-:Y:S01]  /*0aa0*/  ULDC UR16, c[0x0][0x290] ;  /* 0x0000a40000107ab9 */ /* 0x000fe20000000800 */
[----:B------:R-:W-:Y:S01]  /*0ab0*/  IMAD R12, R22, -0x2daee0ad, RZ ;  /* 0xd2511f53160c7824 */ /* 0x000fe200078e02ff */
[----:B------:R-:W-:Y:S01]  /*0ac0*/  SHF.L.U32 R9, R9, 0x3, RZ ;  /* 0x0000000309097819 */ /* 0x000fe200000006ff */
[----:B------:R-:W-:Y:S01]  /*0ad0*/  UISETP.NE.AND UP1, UPT, UR8, URZ, UPT ;  /* 0x0000003f0800728c */ /* 0x000fe2000bf25270 */
[----:B------:R-:W-:Y:S01]  /*0ae0*/  VIADDMNMX R11, R8, -R11, RZ, !PT ;  /* 0x8000000b080b7246 */ /* 0x000fe200078001ff */
[----:B------:R-:W-:Y:S01]  /*0af0*/  IMAD.HI.U32 R8, R22, -0x2daee0ad, RZ ;  /* 0xd2511f5316087827 */ /* 0x000fe200078e00ff */
[----:B------:R-:W-:Y:S01]  /*0b00*/  I2FP.F32.U32 R16, R9 ;  /* 0x0000000900107245 */ /* 0x000fe20000201000 */
[----:B------:R-:W-:Y:S01]  /*0b10*/  ULDC.64 UR10, c[0x0][0x230] ;  /* 0x00008c00000a7ab9 */ /* 0x000fe20000000a00 */
[----:B------:R-:W-:Y:S01]  /*0b20*/  LOP3.LUT R9, R10, 0x3, RZ, 0xc0, !PT ;  /* 0x000000030a097812 */ /* 0x000fe200078ec0ff */
[----:B------:R-:W-:Y:S01]  /*0b30*/  ULDC.64 UR12, c[0x0][0x238] ;  /* 0x00008e00000c7ab9 */ /* 0x000fe20000000a00 */
[----:B------:R0:W1:Y:S01]  /*0b40*/  MUFU.RCP R10, R16 ;  /* 0x00000010000a7308 */ /* 0x0000620000001000 */
[----:B------:R-:W-:Y:S01]  /*0b50*/  VIMNMX R11, R11, 0x20, PT ;  /* 0x000000200b0b7848 */ /* 0x000fe20003fe0100 */
[----:B------:R-:W-:Y:S01]  /*0b60*/  ULDC.64 UR14, c[0x0][0x240] ;  /* 0x00009000000e7ab9 */ /* 0x000fe20000000a00 */
[----:B------:R-:W-:Y:S01]  /*0b70*/  LOP3.LUT R8, R8, UR36, R13, 0x96, !PT ;  /* 0x0000002408087c12 */ /* 0x000fe2000f8e960d */
[----:B------:R-:W-:Y:S01]  /*0b80*/  IMAD.MOV.U32 R13, RZ, RZ, RZ ;  /* 0x000000ffff0d7224 */ /* 0x000fe200078e00ff */
[----:B------:R-:W-:Y:S01]  /*0b90*/  ULDC.64 UR18, c[0x0][0x210] ;  /* 0x0000840000127ab9 */ /* 0x000fe20000000a00 */
[----:B------:R-:W-:-:S02]  /*0ba0*/  IMAD.IADD R14, R14, 0x1, R11 ;  /* 0x000000010e0e7824 */ /* 0x000fc400078e020b */
[----:B------:R-:W-:-:S03]  /*0bb0*/  IMAD R11, R20, -0x326172a9, RZ ;  /* 0xcd9e8d57140b7824 */ /* 0x000fc600078e02ff */
[----:B0-----:R-:W-:-:S07]  /*0bc0*/  SHF.L.U32 R14, R14, 0x3, RZ ;  /* 0x000000030e0e7819 */ /* 0x001fce00000006ff */
.L_x_12435:
        /* <DEDUP_REMOVED lines=38> */
.L_x_12257:
[----:B------:R-:W-:-:S07]  /*0e30*/  MOV R16, R11 ;  /* 0x0000000b00107202 */ /* 0x000fce0000000f00 */
.L_x_12258:
[----:B------:R-:W-:Y:S05]  /*0e40*/  BSYNC B1 ;  /* 0x0000000000017941 */ /* 0x000fea0003800000 */
.L_x_12256:
        /* <DEDUP_REMOVED lines=16> */
.L_x_12262:
[----:B------:R-:W-:Y:S05]  /*0f50*/  BSYNC B2 ;  /* 0x0000000000027941 */ /* 0x000fea0003800000 */
.L_x_12261:
        /* <DEDUP_REMOVED lines=44> */
.L_x_12260:
[----:B------:R-:W-:Y:S05]  /*1220*/  BSYNC B1 ;  /* 0x0000000000017941 */ /* 0x000fea0003800000 */
.L_x_12259:
[----:B------:R-:W0:Y:S01]  /*1230*/  LDC R95, c[0x0][0x298] ;  /* 0x0000a600ff5f7b82 */ /* 0x000e220000000800 */
[----:B------:R-:W-:Y:S01]  /*1240*/  I2FP.F32.U32 R16, R16 ;  /* 0x0000001000107245 */ /* 0x000fe20000201000 */
[----:B------:R-:W-:Y:S01]  /*1250*/  IMAD.MOV.U32 R105, RZ, RZ, 0x2f800000 ;  /* 0x2f800000ff697424 */ /* 0x000fe200078e00ff */
[----:B------:R-:W-:Y:S01]  /*1260*/  ISETP.NE.AND P1, PT, R78, 0x1, PT ;  /* 0x000000014e00780c */ /* 0x000fe20003f25270 */
[----:B-----5:R-:W-:Y:S01]  /*1270*/  HADD2.F32 R77, -RZ, R72.H0_H0 ;  /* 0x20000048ff4d7230 */ /* 0x020fe20000004100 */
[----:B------:R-:W-:Y:S01]  /*1280*/  BSSY B1, `(.L_x_12263) ;  /* 0x0000015000017945 */ /* 0x000fe20003800000 */
[----:B------:R-:W-:Y:S01]  /*1290*/  FFMA.FTZ R9, R16, R105, 1.1641532182693481445e-10 ;  /* 0x2f00000010097423 */ /* 0x000fe20000010069 */
[----:B------:R-:W-:Y:S01]  /*12a0*/  IADD3 R83, R78, 0x1, RZ ;  /* 0x000000014e537810 */ /* 0x000fe20007ffe0ff */
[----:B------:R-:W2:Y:S01]  /*12b0*/  LDC R106, c[0x0][0x294] ;  /* 0x0000a500ff6a7b82 */ /* 0x000ea20000000800 */
[----:B------:R-:W-:-:S04]  /*12c0*/  FMUL.FTZ R16, R77, R108 ;  /* 0x0000006c4d107220 */ /* 0x000fc80000410000 */
[----:B0-----:R-:W-:Y:S01]  /*12d0*/  FMUL.FTZ R16, R16, R95 ;  /* 0x0000005f10107220 */ /* 0x001fe20000410000 */
[----:B--2---:R-:W-:Y:S01]  /*12e0*/  FSETP.GTU.FTZ.AND P2, PT, R9, R106, PT ;  /* 0x0000006a0900720b */ /* 0x004fe20003f5c000 */
[----:B------:R-:W-:-:S03]  /*12f0*/  @P0 HADD2.F32 R9, -RZ, R20.H0_H0 ;  /* 0x20000014ff090230 */ /* 0x000fc60000004100 */
        /* <DEDUP_REMOVED lines=12> */
.L_x_12264:
[----:B------:R-:W-:-:S07]  /*13c0*/  MOV R77, R11 ;  /* 0x0000000b004d7202 */ /* 0x000fce0000000f00 */
.L_x_12265:
[----:B------:R-:W-:Y:S05]  /*13d0*/  BSYNC B1 ;  /* 0x0000000000017941 */ /* 0x000fea0003800000 */
.L_x_12263:
        /* <DEDUP_REMOVED lines=16> */
.L_x_12269:
[----:B------:R-:W-:Y:S05]  /*14e0*/  BSYNC B2 ;  /* 0x0000000000027941 */ /* 0x000fea0003800000 */
.L_x_12268:
        /* <DEDUP_REMOVED lines=44> */
.L_x_12267:
[----:B------:R-:W-:Y:S05]  /*17b0*/  BSYNC B1 ;  /* 0x0000000000017941 */ /* 0x000fea0003800000 */
.L_x_12266:
[----:B------:R-:W-:Y:S01]  /*17c0*/  I2FP.F32.U32 R78, R77 ;  /* 0x0000004d004e7245 */ /* 0x000fe20000201000 */
[----:B------:R-:W-:Y:S01]  /*17d0*/  HADD2.F32 R77, -RZ, R72.H1_H1 ;  /* 0x30000048ff4d7230 */ /* 0x000fe20000004100 */
[C---:B------:R-:W-:Y:S01]  /*17e0*/  ISETP.NE.AND P1, PT, R83.reuse, 0x1, PT ;  /* 0x000000015300780c */ /* 0x040fe20003f25270 */
[----:B------:R-:W-:Y:S01]  /*17f0*/  BSSY B1, `(.L_x_12270) ;  /* 0x0000014000017945 */ /* 0x000fe20003800000 */
[----:B------:R-:W-:Y:S02]  /*1800*/  VIADD R84, R83, 0x1 ;  /* 0x0000000153547836 */ /* 0x000fe40000000000 */
[----:B------:R-:W-:Y:S01]  /*1810*/  FFMA.FTZ R9, R78, R105, 1.1641532182693481445e-10 ;  /* 0x2f0000004e097423 */ /* 0x000fe20000010069 */
[----:B------:R-:W-:Y:S01]  /*1820*/  FMUL.FTZ R72, R77, R108 ;  /* 0x0000006c4d487220 */ /* 0x000fe20000410000 */
[----:B------:R-:W-:-:S03]  /*1830*/  @P0 HADD2.F32 R78, -RZ, R20.H1_H1 ;  /* 0x30000014ff4e0230 */ /* 0x000fc60000004100 */
        /* <DEDUP_REMOVED lines=14> */
.L_x_12271:
[----:B------:R-:W-:-:S07]  /*1920*/  IMAD.MOV.U32 R72, RZ, RZ, R11 ;  /* 0x000000ffff487224 */ /* 0x000fce00078e000b */
.L_x_12272:
[----:B------:R-:W-:Y:S05]  /*1930*/  BSYNC B1 ;  /* 0x0000000000017941 */ /* 0x000fea0003800000 */
.L_x_12270:
        /* <DEDUP_REMOVED lines=16> */
.L_x_12276:
[----:B------:R-:W-:Y:S05]  /*1a40*/  BSYNC B2 ;  /* 0x0000000000027941 */ /* 0x000fea0003800000 */
.L_x_12275:
        /* <DEDUP_REMOVED lines=44> */
.L_x_12274:
[----:B------:R-:W-:Y:S05]  /*1d10*/  BSYNC B1 ;  /* 0x0000000000017941 */ /* 0x000fea0003800000 */
.L_x_12273:
        /* <DEDUP_REMOVED lines=8> */
[----:B------:R-:W-:Y:S01]  /*1da0*/  FSETP.GTU.FTZ.AND P1, PT, R9, R106, PT ;  /* 0x0000006a0900720b */ /* 0x000fe20003f3c000 */
[----:B------:R-:W-:-:S03]  /*1db0*/  @P0 HADD2.F32 R9, -RZ, R21.H0_H0 ;  /* 0x20000015ff090230 */ /* 0x000fc60000004100 */
        /* <DEDUP_REMOVED lines=11> */
.L_x_12278:
[----:B------:R-:W-:-:S07]  /*1e70*/  MOV R72, R11 ;  /* 0x0000000b00487202 */ /* 0x000fce0000000f00 */
.L_x_12279:
[----:B------:R-:W-:Y:S05]  /*1e80*/  BSYNC B1 ;  /* 0x0000000000017941 */ /* 0x000fea0003800000 */
.L_x_12277:
        /* <DEDUP_REMOVED lines=16> */
.L_x_12283:
[----:B------:R-:W-:Y:S05]  /*1f90*/  BSYNC B2 ;  /* 0x0000000000027941 */ /* 0x000fea0003800000 */
.L_x_12282:
        /* <DEDUP_REMOVED lines=44> */
.L_x_12281:
[----:B------:R-:W-:Y:S05]  /*2260*/  BSYNC B1 ;  /* 0x0000000000017941 */ /* 0x000fea0003800000 */
.L_x_12280:
        /* <DEDUP_REMOVED lines=21> */
.L_x_12285:
[----:B------:R-:W-:-:S07]  /*23c0*/  IMAD.MOV.U32 R83, RZ, RZ, R11 ;  /* 0x000000ffff537224 */ /* 0x000fce00078e000b */
.L_x_12286:
[----:B------:R-:W-:Y:S05]  /*23d0*/  BSYNC B1 ;  /* 0x0000000000017941 */ /* 0x000fea0003800000 */
.L_x_12284:
        /* <DEDUP_REMOVED lines=16> */
.L_x_12290:
[----:B------:R-:W-:Y:S05]  /*24e0*/  BSYNC B2 ;  /* 0x0000000000027941 */ /* 0x000fea0003800000 */
.L_x_12289:
        /* <DEDUP_REMOVED lines=44> */
.L_x_12288:
[----:B------:R-:W-:Y:S05]  /*27b0*/  BSYNC B1 ;  /* 0x0000000000017941 */ /* 0x000fea0003800000 */
.L_x_12287:
        /* <DEDUP_REMOVED lines=21> */
.L_x_12292:
[----:B------:R-:W-:-:S07]  /*2910*/  MOV R91, R11 ;  /* 0x0000000b005b7202 */ /* 0x000fce0000000f00 */
.L_x_12293:
[----:B------:R-:W-:Y:S05]  /*2920*/  BSYNC B1 ;  /* 0x0000000000017941 */ /* 0x000fea0003800000 */
.L_x_12291:
        /* <DEDUP_REMOVED lines=16> */
.L_x_12297:
[----:B------:R-:W-:Y:S05]  /*2a30*/  BSYNC B2 ;  /* 0x0000000000027941 */ /* 0x000fea0003800000 */
.L_x_12296:
        /* <DEDUP_REMOVED lines=44> */
.L_x_12295:
[----:B------:R-:W-:Y:S05]  /*2d00*/  BSYNC B1 ;  /* 0x0000000000017941 */ /* 0x000fea0003800000 */
.L_x_12294:
        /* <DEDUP_REMOVED lines=21> */
.L_x_12299:
[----:B------:R-:W-:-:S07]  /*2e60*/  IMAD.MOV.U32 R74, RZ, RZ, R11 ;  /* 0x000000ffff4a7224 */ /* 0x000fce00078e000b */
.L_x_12300:
[----:B------:R-:W-:Y:S05]  /*2e70*/  BSYNC B1 ;  /* 0x0000000000017941 */ /* 0x000fea0003800000 */
.L_x_12298:
        /* <DEDUP_REMOVED lines=16> */
.L_x_12304:
[----:B------:R-:W-:Y:S05]  /*2f80*/  BSYNC B2 ;  /* 0x0000000000027941 */ /* 0x000fea0003800000 */
.L_x_12303:
        /* <DEDUP_REMOVED lines=44> */
.L_x_12302:
[----:B------:R-:W-:Y:S05]  /*3250*/  BSYNC B1 ;  /* 0x0000000000017941 */ /* 0x000fea0003800000 */
.L_x_12301:
[----:B------:R-:W-:Y:S01]  /*3260*/  I2FP.F32.U32 R72, R74 ;  /* 0x0000004a00487245 */ /* 0x000fe20000201000 */
[----:B------:R-:W-:Y:S01]  /*3270*/  HADD2.F32 R73, -RZ, R75.H0_H0 ;  /* 0x2000004bff497230 */ /* 0x000fe20000004100 */
[----:B------:R-:W-:Y:S01]  /*3280*/  ISETP.NE.AND P6, PT, R100, 0x1, PT ;  /* 0x000000016400780c */ /* 0x000fe20003fc5270 */
[----:B------:R-:W-:Y:S01]  /*3290*/  @P0 HADD2.F32 R74, -RZ, R23.H0_H0 ;  /* 0x20000017ff4a0230 */ /* 0x000fe20000004100 */
[----:B------:R-:W-:Y:S01]  /*32a0*/  BSSY B1, `(.L_x_12305) ;  /* 0x0000012000017945 */ /* 0x000fe20003800000 */
[----:B------:R-:W-:Y:S01]  /*32b0*/  FFMA.FTZ R9, R72, R105, 1.1641532182693481445e-10 ;  /* 0x2f00000048097423 */ /* 0x000fe20000010069 */
[----:B------:R-:W-:-:S04]  /*32c0*/  FMUL.FTZ R72, R73, R108 ;  /* 0x0000006c49487220 */ /* 0x000fc80000410000 */
        /* <DEDUP_REMOVED lines=14> */
.L_x_12306:
[----:B------:R-:W-:-:S07]  /*33b0*/  MOV R74, R11 ;  /* 0x0000000b004a7202 */ /* 0x000fce0000000f00 */
.L_x_12307:
[----:B------:R-:W-:Y:S05]  /*33c0*/  BSYNC B1 ;  /* 0x0000000000017941 */ /* 0x000fea0003800000 */
.L_x_12305:
        /* <DEDUP_REMOVED lines=18> */
.L_x_12311:
[----:B------:R-:W-:Y:S05]  /*34f0*/  BSYNC B2 ;  /* 0x0000000000027941 */ /* 0x000fea0003800000 */
.L_x_12310:
        /* <DEDUP_REMOVED lines=44> */
.L_x_12309:
[----:B------:R-:W-:Y:S05]  /*37c0*/  BSYNC B1 ;  /* 0x0000000000017941 */ /* 0x000fea0003800000 */
.L_x_12308:
[----:B------:R-:W-:Y:S01]  /*37d0*/  I2FP.F32.U32 R72, R74 ;  /* 0x0000004a00487245 */ /* 0x000fe20000201000 */
[----:B------:R-:W-:Y:S01]  /*37e0*/  HADD2.F32 R75, -RZ, R75.H1_H1 ;  /* 0x3000004bff4b7230 */ /* 0x000fe20000004100 */
[----:B------:R-:W-:Y:S01]  /*37f0*/  SEL R102, RZ, 0x10000, P5 ;  /* 0x00010000ff667807 */ /* 0x000fe20002800000 */
[----:B------:R-:W-:Y:S01]  /*3800*/  @P0 HADD2.F32 R100, -RZ, R23.H1_H1 ;  /* 0x30000017ff640230 */ /* 0x000fe20000004100 */
        /* <DEDUP_REMOVED lines=10> */
[----:B------:R-:W-:Y:S01]  /*38b0*/  SEL R101, RZ, 0x100, P4 ;  /* 0x00000100ff657807 */ /* 0x000fe20002000000 */
[----:B------:R-:W-:Y:S01]  /*38c0*/  IMAD.WIDE.U32 R106, R107, 0x10000, RZ ;  /* 0x000100006b6a7825 */ /* 0x000fe200078e00ff */
[----:B------:R-:W-:Y:S02]  /*38d0*/  SEL R103, RZ, 0x1000000, P1 ;  /* 0x01000000ff677807 */ /* 0x000fe40000800000 */
[----:B------:R-:W-:Y:S01]  /*38e0*/  FSEL R95, R74, RZ, !P1 ;  /* 0x000000ff4a5f7208 */ /* 0x000fe20004800000 */
[----:B------:R-:W-:Y:S01]  /*38f0*/  IMAD.WIDE.U32 R104, R104, 0x100, RZ ;  /* 0x0000010068687825 */ /* 0x000fe200078e00ff */
[----:B------:R-:W-:Y:S02]  /*3900*/  SEL R109, RZ, 0x1, P3 ;  /* 0x00000001ff6d7807 */ /* 0x000fe40001800000 */
[----:B------:R-:W-:Y:S01]  /*3910*/  SEL R75, RZ, 0x1, P6 ;  /* 0x00000001ff4b7807 */ /* 0x000fe20003000000 */
[----:B------:R-:W-:Y:S01]  /*3920*/  @P0 FADD.FTZ R95, R100, R95 ;  /* 0x0000005f645f0221 */ /* 0x000fe20000010000 */
[----:B------:R-:W-:-:S02]  /*3930*/  LOP3.LUT R104, R104, R72, R106, 0xfe, !PT ;  /* 0x0000004868687212 */ /* 0x000fc400078efe6a */
[----:B------:R-:W-:Y:S02]  /*3940*/  LOP3.LUT R72, R101, R103, R102, 0xfe, !PT ;  /* 0x0000006765487212 */ /* 0x000fe400078efe66 */
        /* <DEDUP_REMOVED lines=12> */
[----:B------:R-:W-:-:S03]  /*3a10*/  VIADD R109, R98, 0x100 ;  /* 0x00000100626d7836 */ /* 0x000fc60000000000 */
[----:B------:R0:W-:Y:S04]  /*3a20*/  STG.E.64 desc[UR4][R100.64], R104 ;  /* 0x0000006864007986 */ /* 0x0001e8000c101b04 */
.L_x_12255:
[----:B------:R-:W-:Y:S05]  /*3a30*/  BSYNC B0 ;  /* 0x0000000000007941 */ /* 0x000fea0003800000 */
.L_x_12254:
        /* <DEDUP_REMOVED lines=23> */
.L_x_12315:
[----:B------:R-:W-:-:S07]  /*3bb0*/  MOV R18, R11 ;  /* 0x0000000b00127202 */ /* 0x000fce0000000f00 */
.L_x_12316:
[----:B------:R-:W-:Y:S05]  /*3bc0*/  BSYNC B1 ;  /* 0x0000000000017941 */ /* 0x000fea0003800000 */
.L_x_12314:
        /* <DEDUP_REMOVED lines=16> */
.L_x_12320:
[----:B------:R-:W-:Y:S05]  /*3cd0*/  BSYNC B2 ;  /* 0x0000000000027941 */ /* 0x000fea0003800000 */
.L_x_12319:
        /* <DEDUP_REMOVED lines=44> */
.L_x_12318:
[----:B------:R-:W-:Y:S05]  /*3fa0*/  BSYNC B1 ;  /* 0x0000000000017941 */ /* 0x000fea0003800000 */
.L_x_12317:
[----:B------:R-:W0:Y:S01]  /*3fb0*/  LDC R96, c[0x0][0x298] ;  /* 0x0000a600ff607b82 */ /* 0x000e220000000800 */
[----:B------:R-:W-:Y:S01]  /*3fc0*/  I2FP.F32.U32 R18, R18 ;  /* 0x0000001200127245 */ /* 0x000fe20000201000 */
[----:B-----5:R-:W-:Y:S01]  /*3fd0*/  HADD2.F32 R79, -RZ, R72.H0_H0 ;  /* 0x20000048ff4f7230 */ /* 0x020fe20000004100 */
[C---:B------:R-:W-:Y:S01]  /*3fe0*/  ISETP.NE.AND P1, PT, R80.reuse, 0x1, PT ;  /* 0x000000015000780c */ /* 0x040fe20003f25270 */
[----:B------:R-:W-:Y:S01]  /*3ff0*/  IMAD.MOV.U32 R105, RZ, RZ, 0x2f800000 ;  /* 0x2f800000ff697424 */ /* 0x000fe200078e00ff */
[----:B------:R-:W-:Y:S01]  /*4000*/  BSSY B1, `(.L_x_12321) ;  /* 0x0000015000017945 */ /* 0x000fe20003800000 */
[----:B------:R-:W-:Y:S01]  /*4010*/  IADD3 R85, R80, 0x1, RZ ;  /* 0x0000000150557810 */ /* 0x000fe20007ffe0ff */
[----:B------:R-:W-:Y:S01]  /*4020*/  FMUL.FTZ R79, R79, R108 ;  /* 0x0000006c4f4f7220 */ /* 0x000fe20000410000 */
[----:B------:R-:W2:Y:S01]  /*4030*/  LDC R104, c[0x0][0x294] ;  /* 0x0000a500ff687b82 */ /* 0x000ea20000000800 */
[----:B------:R-:W-:Y:S02]  /*4040*/  FFMA.FTZ R9, R18, R105, 1.1641532182693481445e-10 ;  /* 0x2f00000012097423 */ /* 0x000fe40000010069 */
[----:B0-----:R-:W-:-:S03]  /*4050*/  FMUL.FTZ R79, R79, R96 ;  /* 0x000000604f4f7220 */ /* 0x001fc60000410000 */
        /* <DEDUP_REMOVED lines=14> */
.L_x_12322:
[----:B------:R-:W-:-:S07]  /*4140*/  MOV R79, R11 ;  /* 0x0000000b004f7202 */ /* 0x000fce0000000f00 */
.L_x_12323:
[----:B------:R-:W-:Y:S05]  /*4150*/  BSYNC B1 ;  /* 0x0000000000017941 */ /* 0x000fea0003800000 */
.L_x_12321:
        /* <DEDUP_REMOVED lines=16> */
.L_x_12327:
[----:B------:R-:W-:Y:S05]  /*4260*/  BSYNC B2 ;  /* 0x0000000000027941 */ /* 0x000fea0003800000 */
.L_x_12326:
        /* <DEDUP_REMOVED lines=44> */
.L_x_12325:
[----:B------:R-:W-:Y:S05]  /*4530*/  BSYNC B1 ;  /* 0x0000000000017941 */ /* 0x000fea0003800000 */
.L_x_12324:
[----:B------:R-:W-:Y:S01]  /*4540*/  I2FP.F32.U32 R80, R79 ;  /* 0x0000004f00507245 */ /* 0x000fe20000201000 */
[----:B------:R-:W-:Y:S01]  /*4550*/  HADD2.F32 R79, -RZ, R72.H1_H1 ;  /* 0x30000048ff4f7230 */ /* 0x000fe20000004100 */
[----:B------:R-:W-:Y:S01]  /*4560*/  ISETP.NE.AND P1, PT, R85, 0x1, PT ;  /* 0x000000015500780c */ /* 0x000fe20003f25270 */
        /* <DEDUP_REMOVED lines=19> */
.L_x_12329:
[----:B------:R-:W-:-:S07]  /*46a0*/  IMAD.MOV.U32 R72, RZ, RZ, R11 ;  /* 0x000000ffff487224 */ /* 0x000fce00078e000b */
.L_x_12330:
[----:B------:R-:W-:Y:S05]  /*46b0*/  BSYNC B1 ;  /* 0x0000000000017941 */ /* 0x000fea0003800000 */
.L_x_12328:
        /* <DEDUP_REMOVED lines=16> */
.L_x_12334:
[----:B------:R-:W-:Y:S05]  /*47c0*/  BSYNC B2 ;  /* 0x0000000000027941 */ /* 0x000fea0003800000 */
.L_x_12333:
        /* <DEDUP_REMOVED lines=44> */
.L_x_12332:
[----:B------:R-:W-:Y:S05]  /*4a90*/  BSYNC B1 ;  /* 0x0000000000017941 */ /* 0x000fea0003800000 */
.L_x_12331:
        /* <DEDUP_REMOVED lines=21> */
.L_x_12336:
[----:B------:R-:W-:-:S07]  /*4bf0*/  MOV R72, R11 ;  /* 0x0000000b00487202 */ /* 0x000fce0000000f00 */
.L_x_12337:
[----:B------:R-:W-:Y:S05]  /*4c00*/  BSYNC B1 ;  /* 0x0000000000017941 */ /* 0x000fea0003800000 */
.L_x_12335:
        /* <DEDUP_REMOVED lines=16> */
.L_x_12341:
[----:B------:R-:W-:Y:S05]  /*4d10*/  BSYNC B2 ;  /* 0x0000000000027941 */ /* 0x000fea0003800000 */
.L_x_12340:
        /* <DEDUP_REMOVED lines=44> */
.L_x_12339:
[----:B------:R-:W-:Y:S05]  /*4fe0*/  BSYNC B1 ;  /* 0x0000000000017941 */ /* 0x000fea0003800000 */
.L_x_12338:
        /* <DEDUP_REMOVED lines=21> */
.L_x_12343:
[----:B------:R-:W-:-:S07]  /*5140*/  IMAD.MOV.U32 R86, RZ, RZ, R11 ;  /* 0x000000ffff567224 */ /* 0x000fce00078e000b */
.L_x_12344:
[----:B------:R-:W-:Y:S05]  /*5150*/  BSYNC B1 ;  /* 0x0000000000017941 */ /* 0x000fea0003800000 */
.L_x_12342:
        /* <DEDUP_REMOVED lines=16> */
.L_x_12348:
[----:B------:R-:W-:Y:S05]  /*5260*/  BSYNC B2 ;  /* 0x0000000000027941 */ /* 0x000fea0003800000 */
.L_x_12347:
        /* <DEDUP_REMOVED lines=44> */
.L_x_12346:
[----:B------:R-:W-:Y:S05]  /*5530*/  BSYNC B1 ;  /* 0x0000000000017941 */ /* 0x000fea0003800000 */
.L_x_12345:
        /* <DEDUP_REMOVED lines=21> */
.L_x_12350:
[----:B------:R-:W-:-:S07]  /*5690*/  MOV R89, R11 ;  /* 0x0000000b00597202 */ /* 0x000fce0000000f00 */
.L_x_12351:
[----:B------:R-:W-:Y:S05]  /*56a0*/  BSYNC B1 ;  /* 0x0000000000017941 */ /* 0x000fea0003800000 */
.L_x_12349:
        /* <DEDUP_REMOVED lines=16> */
.L_x_12355:
[----:B------:R-:W-:Y:S05]  /*57b0*/  BSYNC B2 ;  /* 0x0000000000027941 */ /* 0x000fea0003800000 */
.L_x_12354:
        /* <DEDUP_REMOVED lines=44> */
.L_x_12353:
[----:B------:R-:W-:Y:S05]  /*5a80*/  BSYNC B1 ;  /* 0x0000000000017941 */ /* 0x000fea0003800000 */
.L_x_12352:
        /* <DEDUP_REMOVED lines=21> */
.L_x_12357:
[----:B------:R-:W-:-:S07]  /*5be0*/  IMAD.MOV.U32 R74, RZ, RZ, R11 ;  /* 0x000000ffff4a7224 */ /* 0x000fce00078e000b */
.L_x_12358:
[----:B------:R-:W-:Y:S05]  /*5bf0*/  BSYNC B1 ;  /* 0x0000000000017941 */ /* 0x000fea0003800000 */
.L_x_12356:
        /* <DEDUP_REMOVED lines=16> */
.L_x_12362:
[----:B------:R-:W-:Y:S05]  /*5d00*/  BSYNC B2 ;  /* 0x0000000000027941 */ /* 0x000fea0003800000 */
.L_x_12361:
        /* <DEDUP_REMOVED lines=44> */
.L_x_12360:
[----:B------:R-:W-:Y:S05]  /*5fd0*/  BSYNC B1 ;  /* 0x0000000000017941 */ /* 0x000fea0003800000 */
.L_x_12359:
[----:B------:R-:W-:Y:S01]  /*5fe0*/  I2FP.F32.U32 R72, R74 ;  /* 0x0000004a00487245 */ /* 0x000fe20000201000 */
[----:B------:R-:W-:Y:S01]  /*5ff0*/  HADD2.F32 R73, -RZ, R75.H0_H0 ;  /* 0x2000004bff497230 */ /* 0x000fe20000004100 */
[----:B------:R-:W-:Y:S01]  /*6000*/  ISETP.NE.AND P6, PT, R101, 0x1, PT ;  /* 0x000000016500780c */ /* 0x000fe20003fc5270 */
[----:B------:R-:W-:Y:S02]  /*6010*/  BSSY B1, `(.L_x_12363) ;  /* 0x0000013000017945 */ /* 0x000fe40003800000 */
[----:B------:R-:W-:Y:S01]  /*6020*/  FFMA.FTZ R9, R72, R105, 1.1641532182693481445e-10 ;  /* 0x2f00000048097423 */ /* 0x000fe20000010069 */
[----:B------:R-:W-:Y:S01]  /*6030*/  FMUL.FTZ R73, R73, R108 ;  /* 0x0000006c49497220 */ /* 0x000fe20000410000 */
[----:B------:R-:W-:-:S03]  /*6040*/  @P0 HADD2.F32 R72, -RZ, R23.H0_H0 ;  /* 0x20000017ff480230 */ /* 0x000fc60000004100 */
        /* <DEDUP_REMOVED lines=14> */
.L_x_12364:
[----:B------:R-:W-:-:S07]  /*6130*/  MOV R74, R11 ;  /* 0x0000000b004a7202 */ /* 0x000fce0000000f00 */
.L_x_12365:
[----:B------:R-:W-:Y:S05]  /*6140*/  BSYNC B1 ;  /* 0x0000000000017941 */ /* 0x000fea0003800000 */
.L_x_12363:
        /* <DEDUP_REMOVED lines=18> */
.L_x_12369:
[----:B------:R-:W-:Y:S05]  /*6270*/  BSYNC B2 ;  /* 0x0000000000027941 */ /* 0x000fea0003800000 */
.L_x_12368:
        /* <DEDUP_REMOVED lines=44> */
.L_x_12367:
[----:B------:R-:W-:Y:S05]  /*6540*/  BSYNC B1 ;  /* 0x0000000000017941 */ /* 0x000fea0003800000 */
.L_x_12366:
        /* <DEDUP_REMOVED lines=16> */
[----:B------:R-:W-:Y:S02]  /*6650*/  FSEL R96, R75, RZ, !P1 ;  /* 0x000000ff4b607208 */ /* 0x000fe40004800000 */
[----:B------:R-:W-:Y:S01]  /*6660*/  SEL R111, RZ, 0x1, P3 ;  /* 0x00000001ff6f7807 */ /* 0x000fe20001800000 */
[----:B------:R-:W-:Y:S01]  /*6670*/  IMAD.WIDE.U32 R104, R74, 0x100, RZ ;  /* 0x000001004a687825 */ /* 0x000fe200078e00ff */
[----:B------:R-:W-:-:S03]  /*6680*/  SEL R74, RZ, 0x1000000, P1 ;  /* 0x01000000ff4a7807 */ /* 0x000fc60000800000 */
[----:B------:R-:W-:Y:S01]  /*6690*/  @P0 FADD.FTZ R96, R113, R96 ;  /* 0x0000006071600221 */ /* 0x000fe20000010000 */
[----:B------:R-:W-:Y:S02]  /*66a0*/  SEL R101, RZ, 0x1, P6 ;  /* 0x00000001ff657807 */ /* 0x000fe40003000000 */
[----:B------:R-:W-:Y:S02]  /*66b0*/  LOP3.LUT R104, R104, R72, R106, 0xfe, !PT ;  /* 0x0000004868687212 */ /* 0x000fe400078efe6a */
[----:B------:R-:W-:Y:S02]  /*66c0*/  LOP3.LUT R72, R100, R74, R103, 0xfe, !PT ;  /* 0x0000004a64487212 */ /* 0x000fe400078efe67 */
[----:B------:R-:W-:Y:S02]  /*66d0*/  LEA R102, P0, R109, UR12, 0x4 ;  /* 0x0000000c6d667c11 */ /* 0x000fe4000f8020ff */
        /* <DEDUP_REMOVED lines=8> */
[C---:B------:R-:W-:Y:S01]  /*6760*/  LEA.HI.X R101, R109.reuse, UR15, RZ, 0x3, P1 ;  /* 0x0000000f6d657c11 */ /* 0x040fe200088f1cff */
[----:B------:R-:W-:Y:S01]  /*6770*/  VIADD R109, R109, 0x100 ;  /* 0x000001006d6d7836 */ /* 0x000fe20000000000 */
[----:B------:R-:W-:Y:S01]  /*6780*/  LOP3.LUT R105, R105, R111, R107, 0xfe, !PT ;  /* 0x0000006f69697212 */ /* 0x000fe200078efe6b */
[----:B------:R2:W-:Y:S04]  /*6790*/  STG.E.128 desc[UR4][R102.64], R72 ;  /* 0x0000004866007986 */ /* 0x0005e8000c101d04 */
[----:B------:R2:W-:Y:S02]  /*67a0*/  STG.E.64 desc[UR4][R100.64], R104 ;  /* 0x0000006864007986 */ /* 0x0005e4000c101b04 */
.L_x_12313:
[----:B------:R-:W-:Y:S05]  /*67b0*/  BSYNC B0 ;  /* 0x0000000000007941 */ /* 0x000fea0003800000 */
.L_x_12312:
[----:B------:R-:W-:Y:S01]  /*67c0*/  ISETP.NE.AND P0, PT, R19, RZ, PT ;  /* 0x000000ff1300720c */ /* 0x000fe20003f05270 */
        /* <DEDUP_REMOVED lines=22> */
.L_x_12373:
[----:B------:R-:W-:-:S07]  /*6930*/  MOV R76, R11 ;  /* 0x0000000b004c7202 */ /* 0x000fce0000000f00 */
.L_x_12374:
[----:B------:R-:W-:Y:S05]  /*6940*/  BSYNC B1 ;  /* 0x0000000000017941 */ /* 0x000fea0003800000 */
.L_x_12372:
        /* <DEDUP_REMOVED lines=16> */
.L_x_12378:
[----:B------:R-:W-:Y:S05]  /*6a50*/  BSYNC B2 ;  /* 0x0000000000027941 */ /* 0x000fea0003800000 */
.L_x_12377:
        /* <DEDUP_REMOVED lines=44> */
.L_x_12376:
[----:B------:R-:W-:Y:S05]  /*6d20*/  BSYNC B1 ;  /* 0x0000000000017941 */ /* 0x000fea0003800000 */
.L_x_12375:
        /* <DEDUP_REMOVED lines=9> */
[----:B------:R-:W-:Y:S01]  /*6dc0*/  FFMA.FTZ R76, R9, R106, 1.1641532182693481445e-10 ;  /* 0x2f000000094c7423 */ /* 0x000fe2000001006a */
[----:B------:R-:W-:-:S02]  /*6dd0*/  @P0 HADD2.F32 R9, -RZ, R20.H0_H0 ;  /* 0x20000014ff090230 */ /* 0x000fc40000004100 */
[----:B0-----:R-:W-:Y:S02]  /*6de0*/  FMUL.FTZ R81, R81, R104 ;  /* 0x0000006851517220 */ /* 0x001fe40000410000 */
[----:B--2---:R-:W-:-:S04]  /*6df0*/  FSETP.GTU.FTZ.AND P2, PT, R76, R105, PT ;  /* 0x000000694c00720b */ /* 0x004fc80003f5c000 */
        /* <DEDUP_REMOVED lines=12> */
.L_x_12380:
[----:B------:R-:W-:-:S07]  /*6ec0*/  MOV R81, R11 ;  /* 0x0000000b00517202 */ /* 0x000fce0000000f00 */
.L_x_12381:
[----:B------:R-:W-:Y:S05]  /*6ed0*/  BSYNC B1 ;  /* 0x0000000000017941 */ /* 0x000fea0003800000 */
.L_x_12379:
        /* <DEDUP_REMOVED lines=16> */
.L_x_12385:
[----:B------:R-:W-:Y:S05]  /*6fe0*/  BSYNC B2 ;  /* 0x0000000000027941 */ /* 0x000fea0003800000 */
.L_x_12384:
        /* <DEDUP_REMOVED lines=44> */
.L_x_12383:
[----:B------:R-:W-:Y:S05]  /*72b0*/  BSYNC B1 ;  /* 0x0000000000017941 */ /* 0x000fea0003800000 */
.L_x_12382:
        /* <DEDUP_REMOVED lines=8> */
[----:B------:R-:W-:Y:S01]  /*7340*/  FSETP.GTU.FTZ.AND P2, PT, R72, R105, PT ;  /* 0x000000694800720b */ /* 0x000fe20003f5c000 */
[----:B------:R-:W-:-:S03]  /*7350*/  @P0 HADD2.F32 R72, -RZ, R20.H1_H1 ;  /* 0x30000014ff480230 */ /* 0x000fc60000004100 */
        /* <DEDUP_REMOVED lines=12> */
.L_x_12387:
[----:B------:R-:W-:-:S07]  /*7420*/  IMAD.MOV.U32 R72, RZ, RZ, R11 ;  /* 0x000000ffff487224 */ /* 0x000fce00078e000b */
.L_x_12388:
[----:B------:R-:W-:Y:S05]  /*7430*/  BSYNC B1 ;  /* 0x0000000000017941 */ /* 0x000fea0003800000 */
.L_x_12386:
        /* <DEDUP_REMOVED lines=16> */
.L_x_12392:
[----:B------:R-:W-:Y:S05]  /*7540*/  BSYNC B2 ;  /* 0x0000000000027941 */ /* 0x000fea0003800000 */
.L_x_12391:
        /* <DEDUP_REMOVED lines=44> */
.L_x_12390:
[----:B------:R-:W-:Y:S05]  /*7810*/  BSYNC B1 ;  /* 0x0000000000017941 */ /* 0x000fea0003800000 */
.L_x_12389:
[----:B------:R-:W-:Y:S01]  /*7820*/  I2FP.F32.U32 R9, R72 ;  /* 0x0000004800097245 */ /* 0x000fe20000201000 */
[----:B------:R-:W-:Y:S01]  /*7830*/  HADD2.F32 R87, -RZ, R73.H0_H0 ;  /* 0x20000049ff577230 */ /* 0x000fe20000004100 */
[C---:B------:R-:W-:Y:S01]  /*7840*/  ISETP.NE.AND P2, PT, R88.reuse, 0x1, PT ;  /* 0x000000015800780c */ /* 0x040fe20003f45270 */
[----:B------:R-:W-:Y:S01]  /*7850*/  BSSY B1, `(.L_x_12393) ;  /* 0x0000013000017945 */ /* 0x000fe20003800000 */
[----:B------:R-:W-:Y:S01]  /*7860*/  IADD3 R93, R88, 0x1, RZ ;  /* 0x00000001585d7810 */ /* 0x000fe20007ffe0ff */
[----:B------:R-:W-:Y:S01]  /*7870*/  FFMA.FTZ R72, R9, R106, 1.1641532182693481445e-10 ;  /* 0x2f00000009487423 */ /* 0x000fe2000001006a */
[----:B------:R-:W-:Y:S01]  /*7880*/  FMUL.FTZ R87, R87, R108 ;  /* 0x0000006c57577220 */ /* 0x000fe20000410000 */
[----:B------:R-:W-:-:S03]  /*7890*/  @P0 HADD2.F32 R9, -RZ, R21.H0_H0 ;  /* 0x20000015ff090230 */ /* 0x000fc60000004100 */
        /* <DEDUP_REMOVED lines=13> */
.L_x_12394:
[----:B------:R-:W-:-:S07]  /*7970*/  MOV R72, R11 ;  /* 0x0000000b00487202 */ /* 0x000fce0000000f00 */
.L_x_12395:
[----:B------:R-:W-:Y:S05]  /*7980*/  BSYNC B1 ;  /* 0x0000000000017941 */ /* 0x000fea0003800000 */
.L_x_12393:
        /* <DEDUP_REMOVED lines=16> */
.L_x_12399:
[----:B------:R-:W-:Y:S05]  /*7a90*/  BSYNC B2 ;  /* 0x0000000000027941 */ /* 0x000fea0003800000 */
.L_x_12398:
        /* <DEDUP_REMOVED lines=44> */
.L_x_12397:
[----:B------:R-:W-:Y:S05]  /*7d60*/  BSYNC B1 ;  /* 0x0000000000017941 */ /* 0x000fea0003800000 */
.L_x_12396:
        /* <DEDUP_REMOVED lines=21> */
.L_x_12401:
[----:B------:R-:W-:-:S07]  /*7ec0*/  IMAD.MOV.U32 R88, RZ, RZ, R11 ;  /* 0x000000ffff587224 */ /* 0x000fce00078e000b */
.L_x_12402:
[----:B------:R-:W-:Y:S05]  /*7ed0*/  BSYNC B1 ;  /* 0x0000000000017941 */ /* 0x000fea0003800000 */
.L_x_12400:
        /* <DEDUP_REMOVED lines=16> */
.L_x_12406:
[----:B------:R-:W-:Y:S05]  /*7fe0*/  BSYNC B2 ;  /* 0x0000000000027941 */ /* 0x000fea0003800000 */
.L_x_12405:
        /* <DEDUP_REMOVED lines=44> */
.L_x_12404:
[----:B------:R-:W-:Y:S05]  /*82b0*/  BSYNC B1 ;  /* 0x0000000000017941 */ /* 0x000fea0003800000 */
.L_x_12403:
        /* <DEDUP_REMOVED lines=21> */
.L_x_12408:
[----:B------:R-:W-:-:S07]  /*8410*/  MOV R93, R11 ;  /* 0x0000000b005d7202 */ /* 0x000fce0000000f00 */
.L_x_12409:
[----:B------:R-:W-:Y:S05]  /*8420*/  BSYNC B1 ;  /* 0x0000000000017941 */ /* 0x000fea0003800000 */
.L_x_12407:
        /* <DEDUP_REMOVED lines=16> */
.L_x_12413:
[----:B------:R-:W-:Y:S05]  /*8530*/  BSYNC B2 ;  /* 0x0000000000027941 */ /* 0x000fea0003800000 */
.L_x_12412:
        /* <DEDUP_REMOVED lines=44> */
.L_x_12411:
[----:B------:R-:W-:Y:S05]  /*8800*/  BSYNC B1 ;  /* 0x0000000000017941 */ /* 0x000fea0003800000 */
.L_x_12410:
        /* <DEDUP_REMOVED lines=21> */
.L_x_12415:
[----:B------:R-:W-:-:S07]  /*8960*/  IMAD.MOV.U32 R74, RZ, RZ, R11 ;  /* 0x000000ffff4a7224 */ /* 0x000fce00078e000b */
.L_x_12416:
[----:B------:R-:W-:Y:S05]  /*8970*/  BSYNC B1 ;  /* 0x0000000000017941 */ /* 0x000fea0003800000 */
.L_x_12414:
        /* <DEDUP_REMOVED lines=16> */
.L_x_12420:
[----:B------:R-:W-:Y:S05]  /*8a80*/  BSYNC B2 ;  /* 0x0000000000027941 */ /* 0x000fea0003800000 */
.L_x_12419:
        /* <DEDUP_REMOVED lines=44> */
.L_x_12418:
[----:B------:R-:W-:Y:S05]  /*8d50*/  BSYNC B1 ;  /* 0x0000000000017941 */ /* 0x000fea0003800000 */
.L_x_12417:
        /* <DEDUP_REMOVED lines=21> */
.L_x_12422:
[----:B------:R-:W-:-:S07]  /*8eb0*/  MOV R74, R11 ;  /* 0x0000000b004a7202 */ /* 0x000fce0000000f00 */
.L_x_12423:
[----:B------:R-:W-:Y:S05]  /*8ec0*/  BSYNC B1 ;  /* 0x0000000000017941 */ /* 0x000fea0003800000 */
.L_x_12421:
        /* <DEDUP_REMOVED lines=18> */
.L_x_12427:
[----:B------:R-:W-:Y:S05]  /*8ff0*/  BSYNC B2 ;  /* 0x0000000000027941 */ /* 0x000fea0003800000 */
.L_x_12426:
        /* <DEDUP_REMOVED lines=44> */
.L_x_12425:
[----:B------:R-:W-:Y:S05]  /*92c0*/  BSYNC B1 ;  /* 0x0000000000017941 */ /* 0x000fea0003800000 */
.L_x_12424:
        /* <DEDUP_REMOVED lines=10> */
[----:B------:R-:W-:Y:S01]  /*9370*/  IMAD.WIDE.U32 R72, R72, 0x1000000, RZ ;  /* 0x0100000048487825 */ /* 0x000fe200078e00ff */
[----:B------:R-:W-:-:S02]  /*9380*/  FSETP.GTU.FTZ.AND P1, PT, R106, R105, PT ;  /* 0x000000696a00720b */ /* 0x000fc40003f3c000 */
[----:B------:R-:W-:Y:S01]  /*9390*/  ISETP.NE.AND P6, PT, R97, RZ, PT ;  /* 0x000000ff6100720c */ /* 0x000fe20003fc5270 */
[----:B------:R-:W-:Y:S01]  /*93a0*/  IMAD.WIDE.U32 R102, R102, 0x10000, RZ ;  /* 0x0001000066667825 */ /* 0x000fe200078e00ff */
[----:B------:R-:W-:Y:S02]  /*93b0*/  SEL R107, RZ, 0x100, P4 ;  /* 0x00000100ff6b7807 */ /* 0x000fe40002000000 */
[----:B------:R-:W-:Y:S01]  /*93c0*/  SEL R74, RZ, 0x1000000, P1 ;  /* 0x01000000ff4a7807 */ /* 0x000fe20000800000 */
[----:B------:R-:W-:Y:S01]  /*93d0*/  IMAD.WIDE.U32 R100, R100, 0x100, RZ ;  /* 0x0000010064647825 */ /* 0x000fe200078e00ff */
[----:B------:R-:W-:Y:S02]  /*93e0*/  FSEL R97, R75, RZ, !P1 ;  /* 0x000000ff4b617208 */ /* 0x000fe40004800000 */
[----:B------:R-:W-:Y:S01]  /*93f0*/  SEL R111, RZ, 0x1, P3 ;  /* 0x00000001ff6f7807 */ /* 0x000fe20001800000 */
[----:B------:R-:W-:Y:S01]  /*9400*/  @P0 HADD2.F32 R104, -RZ, R23.H1_H1 ;  /* 0x30000017ff680230 */ /* 0x000fe20000004100 */
[----:B------:R-:W-:-:S02]  /*9410*/  LOP3.LUT R100, R100, R72, R102, 0xfe, !PT ;  /* 0x0000004864647212 */ /* 0x000fc400078efe66 */
[----:B------:R-:W-:Y:S02]  /*9420*/  LOP3.LUT R72, R107, R74, R110, 0xfe, !PT ;  /* 0x0000004a6b487212 */ /* 0x000fe400078efe6e */
[----:B------:R-:W-:Y:S01]  /*9430*/  @P0 FADD.FTZ R97, R104, R97 ;  /* 0x0000006168610221 */ /* 0x000fe20000010000 */
[----:B------:R-:W-:Y:S02]  /*9440*/  SEL R105, RZ, 0x1, P6 ;  /* 0x00000001ff697807 */ /* 0x000fe40003000000 */
[----:B------:R-:W-:Y:S02]  /*9450*/  LEA R106, P0, R109, UR12, 0x4 ;  /* 0x0000000c6d6a7c11 */ /* 0x000fe4000f8020ff */
[----:B------:R-:W-:Y:S02]  /*9460*/  LOP3.LUT R111, R73, R72, R111, 0xfe, !PT ;  /* 0x00000048496f7212 */ /* 0x000fe400078efe6f */
[----:B------:R-:W-:Y:S02]  /*9470*/  LEA R104, P1, R109, UR14, 0x3 ;  /* 0x0000000e6d687c11 */ /* 0x000fe4000f8218ff */
[----:B------:R-:W-:-:S02]  /*9480*/  LOP3.LUT R100, R100, R105, RZ, 0xfc, !PT ;  /* 0x0000006964647212 */ /* 0x000fc400078efcff */
[----:B------:R-:W-:Y:S02]  /*9490*/  F2FP.F16.F32.PACK_AB R74, R93, R88 ;  /* 0x000000585d4a723e */ /* 0x000fe400000000ff */
[----:B------:R-:W-:Y:S02]  /*94a0*/  F2FP.F16.F32.PACK_AB R73, R87, R82 ;  /* 0x000000525749723e */ /* 0x000fe400000000ff */
[----:B------:R-:W-:Y:S02]  /*94b0*/  F2FP.F16.F32.PACK_AB R72, R81, R76 ;  /* 0x0000004c5148723e */ /* 0x000fe400000000ff */
[----:B------:R-:W-:Y:S02]  /*94c0*/  LEA.HI.X R107, R109, UR13, RZ, 0x4, P0 ;  /* 0x0000000d6d6b7c11 */ /* 0x000fe400080f24ff */
[----:B------:R-:W-:Y:S02]  /*94d0*/  F2FP.F16.F32.PACK_AB R75, R97, R94 ;  /* 0x0000005e614b723e */ /* 0x000fe400000000ff */
[----:B------:R-:W-:-:S02]  /*94e0*/  LEA.HI.X R105, R109, UR15, RZ, 0x3, P1 ;  /* 0x0000000f6d697c11 */ /* 0x000fc400088f1cff */
[----:B------:R-:W-:Y:S01]  /*94f0*/  LOP3.LUT R101, R101, R111, R103, 0xfe, !PT ;  /* 0x0000006f65657212 */ /* 0x000fe200078efe67 */
[----:B------:R3:W-:Y:S04]  /*9500*/  STG.E.128 desc[UR4][R106.64], R72 ;  /* 0x000000486a007986 */ /* 0x0007e8000c101d04 */
[----:B------:R3:W-:Y:S02]  /*9510*/  STG.E.64 desc[UR4][R104.64], R100 ;  /* 0x0000006468007986 */ /* 0x0007e4000c101b04 */
.L_x_12371:
[----:B------:R-:W-:Y:S05]  /*9520*/  BSYNC B0 ;  /* 0x0000000000007941 */ /* 0x000fea0003800000 */
.L_x_12370:
[----:B0-23--:R-:W-:Y:S01]  /*9530*/  FADD.FTZ R72, RZ, R16 ;  /* 0x00000010ff487221 */ /* 0x00dfe20000010000 */
        /* <DEDUP_REMOVED lines=103> */
.L_x_12446:
        /* <DEDUP_REMOVED lines=78> */
[----:B0-----:R-:W-:-:S04]  /*a090*/  @!P0 IMAD.WIDE R72, R6, 0x4, R72 ;  /* 0x0000000406488825 */ /* 0x001fc800078e0248 */
[----:B-1----:R-:W-:-:S05]  /*a0a0*/  FMUL.FTZ R99, R105, R105 ;  /* 0x0000006969637220 */ /* 0x002fca0000410000 */
[----:B------:R-:W-:Y:S01]  /*a0b0*/  FSEL R104, R99, RZ, !P2 ;  /* 0x000000ff63687208 */ /* 0x000fe20005000000 */
[----:B---3--:R-:W-:Y:S01]  /*a0c0*/  @!P0 IMAD.WIDE R74, R6, 0x4, R74 ;  /* 0x00000004064a8825 */ /* 0x008fe200078e024a */
[----:B------:R-:W-:-:S03]  /*a0d0*/  PLOP3.LUT P2, PT, PT, PT, UP1, 0x40, 0x0 ;  /* 0x000000000000781c */ /* 0x000fc60003f4e818 */
[----:B--2---:R-:W-:Y:S01]  /*a0e0*/  FFMA.FTZ R99, R100, UR16, R101 ;  /* 0x0000001064637c23 */ /* 0x004fe20008010065 */
[----:B------:R0:W-:Y:S03]  /*a0f0*/  @!P0 STG.E desc[UR4][R74.64], R105 ;  /* 0x000000694a008986 */ /* 0x0001e6000c101904 */
[----:B------:R-:W-:Y:S01]  /*a100*/  FADD.FTZ R99, R99, R104 ;  /* 0x0000006863637221 */ /* 0x000fe20000010000 */
[----:B------:R-:W-:-:S05]  /*a110*/  FSEL R103, R105, RZ, P2 ;  /* 0x000000ff69677208 */ /* 0x000fca0001000000 */
        /* <DEDUP_REMOVED lines=35> */
.L_x_12430:
[----:B------:R-:W-:Y:S05]  /*a350*/  BSYNC B0 ;  /* 0x0000000000007941 */ /* 0x000fea0003800000 */
.L_x_12429:
        /* <DEDUP_REMOVED lines=31> */
[----:B------:R-:W-:Y:S01]  /*a550*/  F2FP.F16.F32.PACK_AB R74, R105, R74 ;  /* 0x0000004a694a723e */ /* 0x000fe200000000ff */
[----:B------:R-:W-:Y:S01]  /*a560*/  VIADD R98, R98, 0x100 ;  /* 0x0000010062627836 */ /* 0x000fe20000000000 */
[----:B------:R-:W-:-:S05]  /*a570*/  F2FP.F16.F32.PACK_AB R75, R112, R107 ;  /* 0x0000006b704b723e */ /* 0x000fca00000000ff */
[----:B------:R2:W-:Y:S02]  /*a580*/  STG.E.128 desc[UR4][R100.64], R72 ;  /* 0x0000004864007986 */ /* 0x0005e4000c101d04 */
.L_x_12432:
[----:B------:R-:W-:Y:S05]  /*a590*/  BSYNC B0 ;  /* 0x0000000000007941 */ /* 0x000fea0003800000 */
.L_x_12431:
        /* <DEDUP_REMOVED lines=34> */
.L_x_12434:
[----:B------:R-:W-:Y:S05]  /*a7c0*/  BSYNC B0 ;  /* 0x0000000000007941 */ /* 0x000fea0003800000 */
.L_x_12433:
[----:B------:R-:W-:Y:S02]  /*a7d0*/  IADD3 R6, R6, UR18, RZ ;  /* 0x0000001206067c10 */ /* 0x000fe4000fffe0ff */
[----:B0--3--:R-:W-:Y:S02]  /*a7e0*/  SEL R99, RZ, 0x1, P1 ;  /* 0x00000001ff637807 */ /* 0x009fe40000800000 */
[----:B------:R-:W-:-:S13]  /*a7f0*/  ISETP.GE.AND P0, PT, R6, UR19, PT ;  /* 0x0000001306007c0c */ /* 0x000fda000bf06270 */
[----:B------:R-:W-:Y:S05]  /*a800*/  @!P0 BRA `(.L_x_12435) ;  /* 0xffffff6000f08947 */ /* 0x000fea000383ffff */
[----:B------:R-:W-:Y:S05]  /*a810*/  EXIT ;  /* 0x000000000000794d */ /* 0x000fea0003800000 */
.L_x_12428:
[----:B------:R-:W-:Y:S01]  /*a820*/  HFMA2.MMA R108, -RZ, RZ, 0, 1.847743988037109375e-06 ;  /* 0x0000001fff6c7435 */ /* 0x000fe200000001ff */
[----:B------:R-:W-:Y:S01]  /*a830*/  MOV R106, R73 ;  /* 0x00000049006a7202 */ /* 0x000fe20000000f00 */
[----:B------:R-:W-:Y:S01]  /*a840*/  IMAD.MOV.U32 R107, RZ, RZ, 0x1 ;  /* 0x00000001ff6b7424 */ /* 0x000fe200078e00ff */
[----:B------:R-:W-:-:S08]  /*a850*/  MOV R105, 0xffffffff ;  /* 0xffffffff00697802 */ /* 0x000fd00000000f00 */
[----:B-1---5:R-:W-:Y:S05]  /*a860*/  WARPSYNC.COLLECTIVE R105, `(.L_x_12436) ;  /* 0x0000000069087348 */ /* 0x022fea0003c00000 */
[----:B------:R0:W2:Y:S02]  /*a870*/  SHFL.BFLY P4, R103, R106, R107, R108 ;  /* 0x0c00006b6a677389 */ /* 0x0000a4000008006c */
[----:B012--5:R-:W-:Y:S01]  /*a880*/  ENDCOLLECTIVE ;  /* 0x000000000000791b */ /* 0x027fe20003800000 */
.L_x_12436:
[----:B------:R-:W-:Y:S01]  /*a890*/  HFMA2.MMA R107, -RZ, RZ, 0, 1.1920928955078125e-07 ;  /* 0x00000002ff6b7435 */ /* 0x000fe200000001ff */
[----:B------:R-:W-:-:S04]  /*a8a0*/  IMAD.MOV.U32 R72, RZ, RZ, R103 ;  /* 0x000000ffff487224 */ /* 0x000fc800078e0067 */
[----:B------:R-:W-:-:S05]  /*a8b0*/  FADD.FTZ R99, R73, R72 ;  /* 0x0000004849637221 */ /* 0x000fca0000010000 */
[----:B------:R-:W-:-:S07]  /*a8c0*/  MOV R106, R99 ;  /* 0x00000063006a7202 */ /* 0x000fce0000000f00 */
[----:B------:R-:W-:Y:S05]  /*a8d0*/  WARPSYNC.COLLECTIVE R105, `(.L_x_12437) ;  /* 0x0000000069087348 */ /* 0x000fea0003c00000 */
[----:B------:R0:W1:Y:S02]  /*a8e0*/  SHFL.BFLY P4, R103, R106, R107, R108 ;  /* 0x0c00006b6a677389 */ /* 0x000064000008006c */
[----:B01----:R-:W-:Y:S01]  /*a8f0*/  ENDCOLLECTIVE ;  /* 0x000000000000791b */ /* 0x003fe20003800000 */
.L_x_12437:
[----:B------:R-:W-:Y:S01]  /*a900*/  HFMA2.MMA R107, -RZ, RZ, 0, 2.384185791015625e-07 ;  /* 0x00000004ff6b7435 */ /* 0x000fe200000001ff */
[----:B------:R-:W-:-:S04]  /*a910*/  IMAD.MOV.U32 R72, RZ, RZ, R103 ;  /* 0x000000ffff487224 */ /* 0x000fc800078e0067 */
[----:B------:R-:W-:-:S05]  /*a920*/  FADD.FTZ R100, R99, R72 ;  /* 0x0000004863647221 */ /* 0x000fca0000010000 */
[----:B------:R-:W-:-:S07]  /*a930*/  MOV R106, R100 ;  /* 0x00000064006a7202 */ /* 0x000fce0000000f00 */
[----:B------:R-:W-:Y:S05]  /*a940*/  WARPSYNC.COLLECTIVE R105, `(.L_x_12438) ;  /* 0x0000000069087348 */ /* 0x000fea0003c00000 */
[----:B------:R0:W1:Y:S02]  /*a950*/  SHFL.BFLY P4, R103, R106, R107, R108 ;  /* 0x0c00006b6a677389 */ /* 0x000064000008006c */
[----:B01----:R-:W-:Y:S01]  /*a960*/  ENDCOLLECTIVE ;  /* 0x000000000000791b */ /* 0x003fe20003800000 */
.L_x_12438:
[----:B------:R-:W-:Y:S01]  /*a970*/  HFMA2.MMA R107, -RZ, RZ, 0, 4.76837158203125e-07 ;  /* 0x00000008ff6b7435 */ /* 0x000fe200000001ff */
[----:B------:R-:W-:-:S04]  /*a980*/  IMAD.MOV.U32 R101, RZ, RZ, R103 ;  /* 0x000000ffff657224 */ /* 0x000fc800078e0067 */
[----:B------:R-:W-:-:S05]  /*a990*/  FADD.FTZ R101, R100, R101 ;  /* 0x0000006564657221 */ /* 0x000fca0000010000 */
[----:B------:R-:W-:-:S07]  /*a9a0*/  MOV R106, R101 ;  /* 0x00000065006a7202 */ /* 0x000fce0000000f00 */
[----:B------:R-:W-:Y:S05]  /*a9b0*/  WARPSYNC.COLLECTIVE R105, `(.L_x_12439) ;  /* 0x0000000069087348 */ /* 0x000fea0003c00000 */
[----:B------:R0:W1:Y:S02]  /*a9c0*/  SHFL.BFLY P4, R103, R106, R107, R108 ;  /* 0x0c00006b6a677389 */ /* 0x000064000008006c */
[----:B01----:R-:W-:Y:S01]  /*a9d0*/  ENDCOLLECTIVE ;  /* 0x000000000000791b */ /* 0x003fe20003800000 */
.L_x_12439:
[----:B------:R-:W-:Y:S01]  /*a9e0*/  HFMA2.MMA R107, -RZ, RZ, 0, 9.5367431640625e-07 ;  /* 0x00000010ff6b7435 */ /* 0x000fe200000001ff */
[----:B------:R-:W-:-:S04]  /*a9f0*/  IMAD.MOV.U32 R72, RZ, RZ, R103 ;  /* 0x000000ffff487224 */ /* 0x000fc800078e0067 */
[----:B------:R-:W-:-:S05]  /*aa00*/  FADD.FTZ R102, R101, R72 ;  /* 0x0000004865667221 */ /* 0x000fca0000010000 */
[----:B------:R-:W-:-:S07]  /*aa10*/  MOV R106, R102 ;  /* 0x00000066006a7202 */ /* 0x000fce0000000f00 */
[----:B------:R-:W-:Y:S05]  /*aa20*/  WARPSYNC.COLLECTIVE R105, `(.L_x_12440) ;  /* 0x0000000069087348 */ /* 0x000fea0003c00000 */
[----:B------:R0:W1:Y:S02]  /*aa30*/  SHFL.BFLY P4, R103, R106, R107, R108 ;  /* 0x0c00006b6a677389 */ /* 0x000064000008006c */
[----:B01----:R-:W-:Y:S01]  /*aa40*/  ENDCOLLECTIVE ;  /* 0x000000000000791b */ /* 0x003fe20003800000 */
.L_x_12440:
        /* <DEDUP_REMOVED lines=56> */
.L_x_12441:
[----:B------:R-:W-:Y:S01]  /*add0*/  HFMA2.MMA R107, -RZ, RZ, 0, 1.1920928955078125e-07 ;  /* 0x00000002ff6b7435 */ /* 0x000fe200000001ff */
[----:B------:R-:W-:-:S05]  /*ade0*/  MOV R100, R103 ;  /* 0x0000006700647202 */ /* 0x000fca0000000f00 */
[----:B------:R-:W-:-:S04]  /*adf0*/  FADD.FTZ R100, R73, R100 ;  /* 0x0000006449647221 */ /* 0x000fc80000010000 */
[----:B------:R-:W-:-:S07]  /*ae00*/  IMAD.MOV.U32 R106, RZ, RZ, R100 ;  /* 0x000000ffff6a7224 */ /* 0x000fce00078e0064 */
[----:B------:R-:W-:Y:S05]  /*ae10*/  WARPSYNC.COLLECTIVE R105, `(.L_x_12442) ;  /* 0x0000000069087348 */ /* 0x000fea0003c00000 */
[----:B------:R0:W1:Y:S02]  /*ae20*/  SHFL.BFLY P4, R103, R106, R107, R108 ;  /* 0x0c00006b6a677389 */ /* 0x000064000008006c */
[----:B01----:R-:W-:Y:S01]  /*ae30*/  ENDCOLLECTIVE ;  /* 0x000000000000791b */ /* 0x003fe20003800000 */
.L_x_12442:
[----:B------:R-:W-:Y:S01]  /*ae40*/  HFMA2.MMA R107, -RZ, RZ, 0, 2.384185791015625e-07 ;  /* 0x00000004ff6b7435 */ /* 0x000fe200000001ff */
[----:B------:R-:W-:-:S05]  /*ae50*/  MOV R99, R103 ;  /* 0x0000006700637202 */ /* 0x000fca0000000f00 */
[----:B------:R-:W-:-:S04]  /*ae60*/  FADD.FTZ R99, R100, R99 ;  /* 0x0000006364637221 */ /* 0x000fc80000010000 */
[----:B------:R-:W-:-:S07]  /*ae70*/  IMAD.MOV.U32 R106, RZ, RZ, R99 ;  /* 0x000000ffff6a7224 */ /* 0x000fce00078e0063 */
[----:B------:R-:W-:Y:S05]  /*ae80*/  WARPSYNC.COLLECTIVE R105, `(.L_x_12443) ;  /* 0x0000000069087348 */ /* 0x000fea0003c00000 */
[----:B------:R0:W1:Y:S02]  /*ae90*/  SHFL.BFLY P4, R103, R106, R107, R108 ;  /* 0x0c00006b6a677389 */ /* 0x000064000008006c */
[----:B01----:R-:W-:Y:S01]  /*aea0*/  ENDCOLLECTIVE ;  /* 0x000000000000791b */ /* 0x003fe20003800000 */
.L_x_12443:
[----:B------:R-:W-:Y:S01]  /*aeb0*/  HFMA2.MMA R107, -RZ, RZ, 0, 4.76837158203125e-07 ;  /* 0x00000008ff6b7435 */ /* 0x000fe200000001ff */
[----:B------:R-:W-:-:S05]  /*aec0*/  MOV R102, R103 ;  /* 0x0000006700667202 */ /* 0x000fca0000000f00 */
[----:B------:R-:W-:-:S04]  /*aed0*/  FADD.FTZ R102, R99, R102 ;  /* 0x0000006663667221 */ /* 0x000fc80000010000 */
[----:B------:R-:W-:-:S07]  /*aee0*/  IMAD.MOV.U32 R106, RZ, RZ, R102 ;  /* 0x000000ffff6a7224 */ /* 0x000fce00078e0066 */
[----:B------:R-:W-:Y:S05]  /*aef0*/  WARPSYNC.COLLECTIVE R105, `(.L_x_12444) ;  /* 0x0000000069087348 */ /* 0x000fea0003c00000 */
[----:B------:R0:W1:Y:S02]  /*af00*/  SHFL.BFLY P4, R103, R106, R107, R108 ;  /* 0x0c00006b6a677389 */ /* 0x000064000008006c */
[----:B01----:R-:W-:Y:S01]  /*af10*/  ENDCOLLECTIVE ;  /* 0x000000000000791b */ /* 0x003fe20003800000 */
.L_x_12444:
[----:B------:R-:W-:Y:S01]  /*af20*/  HFMA2.MMA R107, -RZ, RZ, 0, 9.5367431640625e-07 ;  /* 0x00000010ff6b7435 */ /* 0x000fe200000001ff */
[----:B------:R-:W-:-:S05]  /*af30*/  MOV R101, R103 ;  /* 0x0000006700657202 */ /* 0x000fca0000000f00 */
[----:B------:R-:W-:-:S04]  /*af40*/  FADD.FTZ R101, R102, R101 ;  /* 0x0000006566657221 */ /* 0x000fc80000010000 */
[----:B------:R-:W-:-:S07]  /*af50*/  IMAD.MOV.U32 R106, RZ, RZ, R101 ;  /* 0x000000ffff6a7224 */ /* 0x000fce00078e0065 */
[----:B------:R-:W-:Y:S05]  /*af60*/  WARPSYNC.COLLECTIVE R105, `(.L_x_12445) ;  /* 0x0000000069087348 */ /* 0x000fea0003c00000 */
[----:B------:R0:W1:Y:S02]  /*af70*/  SHFL.BFLY P4, R103, R106, R107, R108 ;  /* 0x0c00006b6a677389 */ /* 0x000064000008006c */
[----:B01----:R-:W-:Y:S01]  /*af80*/  ENDCOLLECTIVE ;  /* 0x000000000000791b */ /* 0x003fe20003800000 */
.L_x_12445:
[----:B------:R-:W-:Y:S01]  /*af90*/  MOV R104, R103 ;  /* 0x0000006700687202 */ /* 0x000fe20000000f00 */
[----:B------:R-:W-:Y:S06]  /*afa0*/  BRA `(.L_x_12446) ;  /* 0xffffffec00007947 */ /* 0x000fec000383ffff */
.L_x_12447:
        /* <DEDUP_REMOVED lines=13> */
.L_x_23296:


//--------------------- .text._ZN10layer_norm13ln_fwd_kernelINS_13Kernel_traitsIf6__halfS2_S2_fjLj6144ELj1ELj1ELj8ELj16ENS_18Kernel_traits_baseILj6144EfS2_S2_S2_fjLj256EEEEELb1ELb0ELb0ELb1EEEvNS_9FwdParamsE --------------------------
	.section	.text._ZN10layer_norm13ln_fwd_kernelINS_13Kernel_traitsIf6__halfS2_S2_fjLj6144ELj1ELj1ELj8ELj16ENS_18Kernel_traits_baseILj6144EfS2_S2_S2_fjLj256EEEEELb1ELb0ELb0ELb1EEEvNS_9FwdParamsE,"ax",@progbits
	.align	128
        .global         _ZN10layer_norm13ln_fwd_kernelINS_13Kernel_traitsIf6__halfS2_S2_fjLj6144ELj1ELj1ELj8ELj16ENS_18Kernel_traits_baseILj6144EfS2_S2_S2_fjLj256EEEEELb1ELb0ELb0ELb1EEEvNS_9FwdParamsE
        .type           _ZN10layer_norm13ln_fwd_kernelINS_13Kernel_traitsIf6__halfS2_S2_fjLj6144ELj1ELj1ELj8ELj16ENS_18Kernel_traits_baseILj6144EfS2_S2_S2_fjLj256EEEEELb1ELb0ELb0ELb1EEEvNS_9FwdParamsE,@function
        .size           _ZN10layer_norm13ln_fwd_kernelINS_13Kernel_traitsIf6__halfS2_S2_fjLj6144ELj1ELj1ELj8ELj16ENS_18Kernel_traits_baseILj6144EfS2_S2_S2_fjLj256EEEEELb1ELb0ELb0ELb1EEEvNS_9FwdParamsE,(.L_x_23297 - _ZN10layer_norm13ln_fwd_kernelINS_13Kernel_traitsIf6__halfS2_S2_fjLj6144ELj1ELj1ELj8ELj16ENS_18Kernel_traits_baseILj6144EfS2_S2_S2_fjLj256EEEEELb1ELb0ELb0ELb1EEEvNS_9FwdParamsE)
        .other          _ZN10layer_norm13ln_fwd_kernelINS_13Kernel_traitsIf6__halfS2_S2_fjLj6144ELj1ELj1ELj8ELj16ENS_18Kernel_traits_baseILj6144EfS2_S2_S2_fjLj256EEEEELb1ELb0ELb0ELb1EEEvNS_9FwdParamsE,@"STO_CUDA_ENTRY STV_DEFAULT"
_ZN10layer_norm13ln_fwd_kernelINS_13Kernel_traitsIf6__halfS2_S2_fjLj6144ELj1ELj1ELj8ELj16ENS_18Kernel_traits_baseILj6144EfS2_S2_S2_fjLj256EEEEELb1ELb0ELb0ELb1EEEvNS_9FwdParamsE:
.text._ZN10layer_norm13ln_fwd_kernelINS_13Kernel_traitsIf6__halfS2_S2_fjLj6144ELj1ELj1ELj8ELj16ENS_18Kernel_traits_baseILj6144EfS2_S2_S2_fjLj256EEEEELb1ELb0ELb0ELb1EEEvNS_9FwdParamsE:
        /* <DEDUP_REMOVED lines=139> */
.L_x_12617:
        /* <DEDUP_REMOVED lines=22> */
[----:B------:R-:W-:Y:S01]  /*0a10*/  MOV R18, 0x3f800000 ;  /* 0x3f80000000127802 */ /* 0x000fe20000000f00 */
[----:B------:R-:W-:-:S10]  /*0a20*/  VIADD R15, R90, 0x1 ;  /* 0x000000015a0f7836 */ /* 0x000fd40000000000 */
[----:B--2---:R-:W-:Y:S01]  /*0a30*/  @P2 HADD2.F32 R18, -RZ, R10.H0_H0 ;  /* 0x2000000aff122230 */ /* 0x004fe20000004100 */
        /* <DEDUP_REMOVED lines=9> */
.L_x_12449:
[----:B------:R-:W-:-:S07]  /*0ad0*/  IMAD.MOV.U32 R9, RZ, RZ, R86 ;  /* 0x000000ffff097224 */ /* 0x000fce00078e0056 */
.L_x_12450:
[----:B------:R-:W-:Y:S05]  /*0ae0*/  BSYNC B0 ;  /* 0x0000000000007941 */ /* 0x000fea0003800000 */
.L_x_12448:
        /* <DEDUP_REMOVED lines=16> */
.L_x_12454:
[----:B------:R-:W-:Y:S05]  /*0bf0*/  BSYNC B1 ;  /* 0x0000000000017941 */ /* 0x000fea0003800000 */
.L_x_12453:
        /* <DEDUP_REMOVED lines=42> */
.L_x_12452:
[----:B------:R-:W-:Y:S05]  /*0ea0*/  BSYNC B0 ;  /* 0x0000000000007941 */ /* 0x000fea0003800000 */
.L_x_12451:
        /* <DEDUP_REMOVED lines=25> */
.L_x_12456:
[----:B------:R-:W-:-:S07]  /*1040*/  IMAD.MOV.U32 R10, RZ, RZ, R86 ;  /* 0x000000ffff0a7224 */ /* 0x000fce00078e0056 */
.L_x_12457:
[----:B------:R-:W-:Y:S05]  /*1050*/  BSYNC B0 ;  /* 0x0000000000007941 */ /* 0x000fea0003800000 */
.L_x_12455:
        /* <DEDUP_REMOVED lines=16> */
.L_x_12461:
[----:B------:R-:W-:Y:S05]  /*1160*/  BSYNC B1 ;  /* 0x0000000000017941 */ /* 0x000fea0003800000 */
.L_x_12460:
        /* <DEDUP_REMOVED lines=42> */
.L_x_12459:
[----:B------:R-:W-:Y:S05]  /*1410*/  BSYNC B0 ;  /* 0x0000000000007941 */ /* 0x000fea0003800000 */
.L_x_12458:
        /* <DEDUP_REMOVED lines=22> */
.L_x_12463:
[----:B------:R-:W-:-:S07]  /*1580*/  MOV R10, R86 ;  /* 0x00000056000a7202 */ /* 0x000fce0000000f00 */
.L_x_12464:
[----:B------:R-:W-:Y:S05]  /*1590*/  BSYNC B0 ;  /* 0x0000000000007941 */ /* 0x000fea0003800000 */
.L_x_12462:
        /* <DEDUP_REMOVED lines=16> */
.L_x_12468:
[----:B------:R-:W-:Y:S05]  /*16a0*/  BSYNC B1 ;  /* 0x0000000000017941 */ /* 0x000fea0003800000 */
.L_x_12467:
        /* <DEDUP_REMOVED lines=42> */
.L_x_12466:
[----:B------:R-:W-:Y:S05]  /*1950*/  BSYNC B0 ;  /* 0x0000000000007941 */ /* 0x000fea0003800000 */
.L_x_12465:
[----:B------:R-:W-:Y:S01]  /*1960*/  I2FP.F32.U32 R13, R10 ;  /* 0x0000000a000d7245 */ /* 0x000fe20000201000 */
[----:B------:R-:W-:Y:S01]  /*1970*/  HADD2.F32 R15, -RZ, R21.H0_H0 ;  /* 0x20000015ff0f7230 */ /* 0x000fe20000004100 */
[----:B------:R-:W-:Y:S01]  /*1980*/  ISETP.NE.AND P2, PT, R19, 0x1, PT ;  /* 0x000000011300780c */ /* 0x000fe20003f45270 */
        /* <DEDUP_REMOVED lines=18> */
.L_x_12470:
[----:B------:R-:W-:-:S07]  /*1ab0*/  IMAD.MOV.U32 R10, RZ, RZ, R86 ;  /* 0x000000ffff0a7224 */ /* 0x000fce00078e0056 */
.L_x_12471:
[----:B------:R-:W-:Y:S05]  /*1ac0*/  BSYNC B0 ;  /* 0x0000000000007941 */ /* 0x000fea0003800000 */
.L_x_12469:
        /* <DEDUP_REMOVED lines=16> */
.L_x_12475:
[----:B------:R-:W-:Y:S05]  /*1bd0*/  BSYNC B1 ;  /* 0x0000000000017941 */ /* 0x000fea0003800000 */
.L_x_12474:
        /* <DEDUP_REMOVED lines=42> */
.L_x_12473:
[----:B------:R-:W-:Y:S05]  /*1e80*/  BSYNC B0 ;  /* 0x0000000000007941 */ /* 0x000fea0003800000 */
.L_x_12472:
[----:B------:R-:W-:Y:S01]  /*1e90*/  I2FP.F32.U32 R15, R10 ;  /* 0x0000000a000f7245 */ /* 0x000fe20000201000 */
[----:B------:R-:W-:Y:S01]  /*1ea0*/  HADD2.F32 R21, -RZ, R21.H1_H1 ;  /* 0x30000015ff157230 */ /* 0x000fe20000004100 */
[----:B------:R-:W-:Y:S01]  /*1eb0*/  ISETP.NE.AND P3, PT, R17, 0x1, PT ;  /* 0x000000011100780c */ /* 0x000fe20003f65270 */
[----:B------:R-:W-:Y:S01]  /*1ec0*/  @P0 HADD2.F32 R10, -RZ, R25.H1_H1 ;  /* 0x30000019ff0a0230 */ /* 0x000fe20000004100 */
[----:B------:R-:W-:Y:S01]  /*1ed0*/  BSSY B0, `(.L_x_12476) ;  /* 0x0000012000007945 */ /* 0x000fe20003800000 */
[----:B------:R-:W-:Y:S01]  /*1ee0*/  FFMA.FTZ R15, R15, R12, 1.1641532182693481445e-10 ;  /* 0x2f0000000f0f7423 */ /* 0x000fe2000001000c */
[----:B------:R-:W-:-:S04]  /*1ef0*/  FMUL.FTZ R21, R21, R18 ;  /* 0x0000001215157220 */ /* 0x000fc80000410000 */
[----:B------:R-:W-:Y:S01]  /*1f00*/  FMUL.FTZ R21, R21, R16 ;  /* 0x0000001015157220 */ /* 0x000fe20000410000 */
[----:B------:R-:W-:-:S04]  /*1f10*/  FSETP.GTU.FTZ.AND P2, PT, R15, R14, PT ;  /* 0x0000000e0f00720b */ /* 0x000fc80003f5c000 */
[----:B------:R-:W-:Y:S02]  /*1f20*/  FSEL R15, R21, RZ, !P2 ;  /* 0x000000ff150f7208 */ /* 0x000fe40005000000 */
        /* <DEDUP_REMOVED lines=11> */
.L_x_12477:
[----:B------:R-:W-:-:S07]  /*1fe0*/  MOV R10, R86 ;  /* 0x00000056000a7202 */ /* 0x000fce0000000f00 */
.L_x_12478:
[----:B------:R-:W-:Y:S05]  /*1ff0*/  BSYNC B0 ;  /* 0x0000000000007941 */ /* 0x000fea0003800000 */
.L_x_12476:
        /* <DEDUP_REMOVED lines=16> */
.L_x_12482:
[----:B------:R-:W-:Y:S05]  /*2100*/  BSYNC B1 ;  /* 0x0000000000017941 */ /* 0x000fea0003800000 */
.L_x_12481:
        /* <DEDUP_REMOVED lines=42> */
.L_x_12480:
[----:B------:R-:W-:Y:S05]  /*23b0*/  BSYNC B0 ;  /* 0x0000000000007941 */ /* 0x000fea0003800000 */
.L_x_12479:
        /* <DEDUP_REMOVED lines=21> */
.L_x_12484:
[----:B------:R-:W-:-:S07]  /*2510*/  IMAD.MOV.U32 R10, RZ, RZ, R86 ;  /* 0x000000ffff0a7224 */ /* 0x000fce00078e0056 */
.L_x_12485:
[----:B------:R-:W-:Y:S05]  /*2520*/  BSYNC B0 ;  /* 0x0000000000007941 */ /* 0x000fea0003800000 */
.L_x_12483:
        /* <DEDUP_REMOVED lines=16> */
.L_x_12489:
[----:B------:R-:W-:Y:S05]  /*2630*/  BSYNC B1 ;  /* 0x0000000000017941 */ /* 0x000fea0003800000 */
.L_x_12488:
        /* <DEDUP_REMOVED lines=42> */
.L_x_12487:
[----:B------:R-:W-:Y:S05]  /*28e0*/  BSYNC B0 ;  /* 0x0000000000007941 */ /* 0x000fea0003800000 */
.L_x_12486:
        /* <DEDUP_REMOVED lines=21> */
.L_x_12491:
[----:B------:R-:W-:-:S07]  /*2a40*/  MOV R10, R86 ;  /* 0x00000056000a7202 */ /* 0x000fce0000000f00 */
.L_x_12492:
[----:B------:R-:W-:Y:S05]  /*2a50*/  BSYNC B0 ;  /* 0x0000000000007941 */ /* 0x000fea0003800000 */
.L_x_12490:
        /* <DEDUP_REMOVED lines=16> */
.L_x_12496:
[----:B------:R-:W-:Y:S05]  /*2b60*/  BSYNC B1 ;  /* 0x0000000000017941 */ /* 0x000fea0003800000 */
.L_x_12495:
        /* <DEDUP_REMOVED lines=42> */
.L_x_12494:
[----:B------:R-:W-:Y:S05]  /*2e10*/  BSYNC B0 ;  /* 0x0000000000007941 */ /* 0x000fea0003800000 */
.L_x_12493:
        /* <DEDUP_REMOVED lines=21> */
.L_x_12498:
[----:B------:R-:W-:-:S07]  /*2f70*/  IMAD.MOV.U32 R10, RZ, RZ, R86 ;  /* 0x000000ffff0a7224 */ /* 0x000fce00078e0056 */
.L_x_12499:
[----:B------:R-:W-:Y:S05]  /*2f80*/  BSYNC B0 ;  /* 0x0000000000007941 */ /* 0x000fea0003800000 */
.L_x_12497:
        /* <DEDUP_REMOVED lines=18> */
.L_x_12503:
[----:B------:R-:W-:Y:S05]  /*30b0*/  BSYNC B1 ;  /* 0x0000000000017941 */ /* 0x000fea0003800000 */
.L_x_12502:
        /* <DEDUP_REMOVED lines=42> */
.L_x_12501:
[----:B------:R-:W-:Y:S05]  /*3360*/  BSYNC B0 ;  /* 0x0000000000007941 */ /* 0x000fea0003800000 */
.L_x_12500:
[----:B------:R-:W-:Y:S01]  /*3370*/  I2FP.F32.U32 R77, R10 ;  /* 0x0000000a004d7245 */ /* 0x000fe20000201000 */
[----:B------:R-:W-:Y:S01]  /*3380*/  HADD2.F32 R23, -RZ, R23.H1_H1 ;  /* 0x30000017ff177230 */ /* 0x000fe20000004100 */
[----:B------:R-:W-:Y:S01]  /*3390*/  SEL R80, RZ, 0x1, P2 ;  /* 0x00000001ff507807 */ /* 0x000fe20001000000 */
[----:B------:R-:W0:Y:S01]  /*33a0*/  LDC.64 R96, c[0x0][0x238] ;  /* 0x00008e00ff607b82 */ /* 0x000e220000000a00 */
[----:B------:R-:W-:Y:S01]  /*33b0*/  SEL R85, RZ, 0x10000, P5 ;  /* 0x00010000ff557807 */ /* 0x000fe20002800000 */
[----:B------:R-:W-:Y:S01]  /*33c0*/  FFMA.FTZ R77, R77, R12, 1.1641532182693481445e-10 ;  /* 0x2f0000004d4d7423 */ /* 0x000fe2000001000c */
[----:B------:R-:W-:Y:S01]  /*33d0*/  ISETP.NE.AND P5, PT, R20, RZ, PT ;  /* 0x000000ff1400720c */ /* 0x000fe20003fa5270 */
[----:B------:R-:W-:Y:S01]  /*33e0*/  FMUL.FTZ R23, R23, R18 ;  /* 0x0000001217177220 */ /* 0x000fe20000410000 */
[----:B------:R-:W-:Y:S01]  /*33f0*/  SEL R94, RZ, 0x1, P1 ;  /* 0x00000001ff5e7807 */ /* 0x000fe20000800000 */
[----:B------:R-:W-:Y:S01]  /*3400*/  IMAD.WIDE.U32 R80, R80, 0x1000000, RZ ;  /* 0x0100000050507825 */ /* 0x000fe200078e00ff */
[----:B------:R-:W-:Y:S01]  /*3410*/  FSETP.GTU.FTZ.AND P2, PT, R77, R14, PT ;  /* 0x0000000e4d00720b */ /* 0x000fe20003f5c000 */
[----:B------:R-:W1:Y:S01]  /*3420*/  LDC.64 R92, c[0x0][0x240] ;  /* 0x00009000ff5c7b82 */ /* 0x000e620000000a00 */
[----:B------:R-:W-:Y:S01]  /*3430*/  SEL R78, RZ, 0x1, P5 ;  /* 0x00000001ff4e7807 */ /* 0x000fe20002800000 */
[----:B------:R-:W-:Y:S01]  /*3440*/  FMUL.FTZ R23, R23, R16 ;  /* 0x0000001017177220 */ /* 0x000fe20000410000 */
[----:B------:R-:W-:Y:S01]  /*3450*/  IMAD.WIDE.U32 R94, R94, 0x10000, RZ ;  /* 0x000100005e5e7825 */ /* 0x000fe200078e00ff */
[----:B------:R-:W-:-:S02]  /*3460*/  SEL R20, RZ, 0x100, P4 ;  /* 0x00000100ff147807 */ /* 0x000fc40002000000 */
[----:B------:R-:W-:Y:S01]  /*3470*/  SEL R82, RZ, 0x1000000, P2 ;  /* 0x01000000ff527807 */ /* 0x000fe20001000000 */
[----:B------:R-:W-:Y:S01]  /*3480*/  IMAD.WIDE.U32 R78, R78, 0x100, RZ ;  /* 0x000001004e4e7825 */ /* 0x000fe200078e00ff */
[----:B------:R-:W2:Y:S01]  /*3490*/  @P0 LDC.64 R76, c[0x0][0x230] ;  /* 0x00008c00ff4c0b82 */ /* 0x000ea20000000a00 */
[----:B------:R-:W-:Y:S02]  /*34a0*/  FSEL R23, R23, RZ, !P2 ;  /* 0x000000ff17177208 */ /* 0x000fe40005000000 */
[----:B------:R-:W-:Y:S01]  /*34b0*/  @P0 HADD2.F32 R10, -RZ, R27.H1_H1 ;  /* 0x3000001bff0a0230 */ /* 0x000fe20000004100 */
[----:B------:R-:W-:Y:S02]  /*34c0*/  ISETP.NE.AND P6, PT, R90, RZ, PT ;  /* 0x000000ff5a00720c */ /* 0x000fe40003fc5270 */
[----:B------:R-:W-:Y:S02]  /*34d0*/  LOP3.LUT R94, R78, R80, R94, 0xfe, !PT ;  /* 0x000000504e5e7212 */ /* 0x000fe400078efe5e */
[----:B------:R-:W-:Y:S01]  /*34e0*/  LOP3.LUT R80, R20, R82, R85, 0xfe, !PT ;  /* 0x0000005214507212 */ /* 0x000fe200078efe55 */
[----:B------:R-:W-:Y:S01]  /*34f0*/  @P0 FADD.FTZ R23, R23, R10 ;  /* 0x0000000a17170221 */ /* 0x000fe20000010000 */
[----:B------:R-:W-:Y:S01]  /*3500*/  SEL R85, RZ, 0x1, P3 ;  /* 0x00000001ff557807 */ /* 0x000fe20001800000 */
[----:B0-----:R-:W-:Y:S01]  /*3510*/  IMAD.WIDE.U32 R90, R8, 0x10, R96 ;  /* 0x00000010085a7825 */ /* 0x001fe200078e0060 */
[----:B------:R-:W-:-:S02]  /*3520*/  SEL R83, RZ, 0x1, P6 ;  /* 0x00000001ff537807 */ /* 0x000fc40003000000 */
[C---:B------:R-:W-:Y:S02]  /*3530*/  IADD3 R10, R8.reuse, 0x100, RZ ;  /* 0x00000100080a7810 */ /* 0x040fe40007ffe0ff */
[----:B------:R-:W-:Y:S01]  /*3540*/  LOP3.LUT R85, R81, R80, R85, 0xfe, !PT ;  /* 0x0000005051557212 */ /* 0x000fe200078efe55 */
[----:B-1----:R-:W-:Y:S01]  /*3550*/  IMAD.WIDE.U32 R98, R8, 0x8, R92 ;  /* 0x0000000808627825 */ /* 0x002fe200078e005c */
[----:B------:R-:W-:Y:S02]  /*3560*/  LOP3.LUT R94, R94, R83, RZ, 0xfc, !PT ;  /* 0x000000535e5e7212 */ /* 0x000fe400078efcff */
[----:B------:R-:W-:Y:S02]  /*3570*/  F2FP.F16.F32.PACK_AB R82, R19, R17 ;  /* 0x000000111352723e */ /* 0x000fe400000000ff */
[----:B------:R-:W-:Y:S02]  /*3580*/  F2FP.F16.F32.PACK_AB R81, R15, R13 ;  /* 0x0000000d0f51723e */ /* 0x000fe400000000ff */
[----:B------:R-:W-:Y:S01]  /*3590*/  F2FP.F16.F32.PACK_AB R80, R11, R9 ;  /* 0x000000090b50723e */ /* 0x000fe200000000ff */
[----:B--2---:R-:W-:Y:S01]  /*35a0*/  @P0 IMAD.WIDE.U32 R100, R10, 0x10, R76 ;  /* 0x000000100a640825 */ /* 0x004fe200078e004c */
[----:B------:R-:W-:-:S02]  /*35b0*/  F2FP.F16.F32.PACK_AB R83, R23, R21 ;  /* 0x000000151753723e */ /* 0x000fc400000000ff */
        /* <DEDUP_REMOVED lines=18> */
.L_x_12505:
[----:B------:R-:W-:-:S07]  /*36e0*/  IMAD.MOV.U32 R20, RZ, RZ, R86 ;  /* 0x000000ffff147224 */ /* 0x000fce00078e0056 */
.L_x_12506:
[----:B------:R-:W-:Y:S05]  /*36f0*/  BSYNC B0 ;  /* 0x0000000000007941 */ /* 0x000fea0003800000 */
.L_x_12504:
        /* <DEDUP_REMOVED lines=16> */
.L_x_12510:
[----:B------:R-:W-:Y:S05]  /*3800*/  BSYNC B1 ;  /* 0x0000000000017941 */ /* 0x000fea0003800000 */
.L_x_12509:
        /* <DEDUP_REMOVED lines=42> */
.L_x_12508:
[----:B------:R-:W-:Y:S05]  /*3ab0*/  BSYNC B0 ;  /* 0x0000000000007941 */ /* 0x000fea0003800000 */
.L_x_12507:
[----:B------:R-:W-:Y:S01]  /*3ac0*/  I2FP.F32.U32 R81, R20 ;  /* 0x0000001400517245 */ /* 0x000fe20000201000 */
[----:B-----5:R-:W-:Y:S01]  /*3ad0*/  HADD2.F32 R83, -RZ, R76.H0_H0 ;  /* 0x2000004cff537230 */ /* 0x020fe20000004100 */
        /* <DEDUP_REMOVED lines=20> */
.L_x_12512:
[----:B------:R-:W-:-:S07]  /*3c20*/  MOV R22, R86 ;  /* 0x0000005600167202 */ /* 0x000fce0000000f00 */
.L_x_12513:
[----:B------:R-:W-:Y:S05]  /*3c30*/  BSYNC B0 ;  /* 0x0000000000007941 */ /* 0x000fea0003800000 */
.L_x_12511:
        /* <DEDUP_REMOVED lines=16> */
.L_x_12517:
[----:B------:R-:W-:Y:S05]  /*3d40*/  BSYNC B1 ;  /* 0x0000000000017941 */ /* 0x000fea0003800000 */
.L_x_12516:
        /* <DEDUP_REMOVED lines=43> */
.L_x_12515:
[----:B------:R-:W-:Y:S05]  /*4000*/  BSYNC B0 ;  /* 0x0000000000007941 */ /* 0x000fea0003800000 */
.L_x_12514:
        /* <DEDUP_REMOVED lines=22> */
.L_x_12519:
[----:B------:R-:W-:-:S07]  /*4170*/  MOV R76, R86 ;  /* 0x00000056004c7202 */ /* 0x000fce0000000f00 */
.L_x_12520:
[----:B------:R-:W-:Y:S05]  /*4180*/  BSYNC B0 ;  /* 0x0000000000007941 */ /* 0x000fea0003800000 */
.L_x_12518:
        /* <DEDUP_REMOVED lines=16> */
.L_x_12524:
[----:B------:R-:W-:Y:S05]  /*4290*/  BSYNC B1 ;  /* 0x0000000000017941 */ /* 0x000fea0003800000 */
.L_x_12523:
        /* <DEDUP_REMOVED lines=41> */
[----:B------:R-:W-:Y:S01]  /*4530*/  HFMA2.MMA R82, -RZ, RZ, 0, 0 ;  /* 0x00000000ff527435 */ /* 0x000fe200000001ff */
[----:B------:R-:W-:Y:S01]  /*4540*/  LOP3.LUT R104, R81, UR35, R104, 0x96, !PT ;  /* 0x0000002351687c12 */ /* 0x000fe2000f8e9668 */
[----:B------:R-:W-:-:S09]  /*4550*/  IMAD.MOV.U32 R88, RZ, RZ, R80 ;  /* 0x000000ffff587224 */ /* 0x000fd200078e0050 */
.L_x_12522:
[----:B------:R-:W-:Y:S05]  /*4560*/  BSYNC B0 ;  /* 0x0000000000007941 */ /* 0x000fea0003800000 */
.L_x_12521:
        /* <DEDUP_REMOVED lines=21> */
.L_x_12526:
[----:B------:R-:W-:-:S07]  /*46c0*/  MOV R76, R86 ;  /* 0x00000056004c7202 */ /* 0x000fce0000000f00 */
.L_x_12527:
[----:B------:R-:W-:Y:S05]  /*46d0*/  BSYNC B0 ;  /* 0x0000000000007941 */ /* 0x000fea0003800000 */
.L_x_12525:
        /* <DEDUP_REMOVED lines=16> */
.L_x_12531:
[----:B------:R-:W-:Y:S05]  /*47e0*/  BSYNC B1 ;  /* 0x0000000000017941 */ /* 0x000fea0003800000 */
.L_x_12530:
        /* <DEDUP_REMOVED lines=44> */
.L_x_12529:
[----:B------:R-:W-:Y:S05]  /*4ab0*/  BSYNC B0 ;  /* 0x0000000000007941 */ /* 0x000fea0003800000 */
.L_x_12528:
        /* <DEDUP_REMOVED lines=21> */
.L_x_12533:
[----:B------:R-:W-:-:S07]  /*4c10*/  MOV R94, R86 ;  /* 0x00000056005e7202 */ /* 0x000fce0000000f00 */
.L_x_12534:
[----:B------:R-:W-:Y:S05]  /*4c20*/  BSYNC B0 ;  /* 0x0000000000007941 */ /* 0x000fea0003800000 */
.L_x_12532:
        /* <DEDUP_REMOVED lines=16> */
.L_x_12538:
[----:B------:R-:W-:Y:S05]  /*4d30*/  BSYNC B1 ;  /* 0x0000000000017941 */ /* 0x000fea0003800000 */
.L_x_12537:
        /* <DEDUP_REMOVED lines=44> */
.L_x_12536:
[----:B------:R-:W-:Y:S05]  /*5000*/  BSYNC B0 ;  /* 0x0000000000007941 */ /* 0x000fea0003800000 */
.L_x_12535:
        /* <DEDUP_REMOVED lines=21> */
.L_x_12540:
[----:B------:R-:W-:-:S07]  /*5160*/  MOV R90, R86 ;  /* 0x00000056005a7202 */ /* 0x000fce0000000f00 */
.L_x_12541:
[----:B------:R-:W-:Y:S05]  /*5170*/  BSYNC B0 ;  /* 0x0000000000007941 */ /* 0x000fea0003800000 */
.L_x_12539:
        /* <DEDUP_REMOVED lines=16> */
.L_x_12545:
[----:B------:R-:W-:Y:S05]  /*5280*/  BSYNC B1 ;  /* 0x0000000000017941 */ /* 0x000fea0003800000 */
.L_x_12544:
        /* <DEDUP_REMOVED lines=44> */
.L_x_12543:
[----:B------:R-:W-:Y:S05]  /*5550*/  BSYNC B0 ;  /* 0x0000000000007941 */ /* 0x000fea0003800000 */
.L_x_12542:
        /* <DEDUP_REMOVED lines=21> */
.L_x_12547:
[----:B------:R-:W-:-:S07]  /*56b0*/  MOV R78, R86 ;  /* 0x00000056004e7202 */ /* 0x000fce0000000f00 */
.L_x_12548:
[----:B------:R-:W-:Y:S05]  /*56c0*/  BSYNC B0 ;  /* 0x0000000000007941 */ /* 0x000fea0003800000 */
.L_x_12546:
        /* <DEDUP_REMOVED lines=16> */
.L_x_12552:
[----:B------:R-:W-:Y:S05]  /*57d0*/  BSYNC B1 ;  /* 0x0000000000017941 */ /* 0x000fea0003800000 */
.L_x_12551:
        /* <DEDUP_REMOVED lines=44> */
.L_x_12550:
[----:B------:R-:W-:Y:S05]  /*5aa0*/  BSYNC B0 ;  /* 0x0000000000007941 */ /* 0x000fea0003800000 */
.L_x_12549:
        /* <DEDUP_REMOVED lines=21> */
.L_x_12554:
[----:B------:R-:W-:-:S07]  /*5c00*/  MOV R78, R86 ;  /* 0x00000056004e7202 */ /* 0x000fce0000000f00 */
.L_x_12555:
[----:B------:R-:W-:Y:S05]  /*5c10*/  BSYNC B0 ;  /* 0x0000000000007941 */ /* 0x000fea0003800000 */
.L_x_12553:
        /* <DEDUP_REMOVED lines=18> */
.L_x_12559:
[----:B------:R-:W-:Y:S05]  /*5d40*/  BSYNC B1 ;  /* 0x0000000000017941 */ /* 0x000fea0003800000 */
.L_x_12558:
        /* <DEDUP_REMOVED lines=44> */
.L_x_12557:
[----:B------:R-:W-:Y:S05]  /*6010*/  BSYNC B0 ;  /* 0x0000000000007941 */ /* 0x000fea0003800000 */
.L_x_12556:
        /* <DEDUP_REMOVED lines=19> */
[----:B------:R-:W-:Y:S01]  /*6150*/  SEL R103, RZ, 0x1, P6 ;  /* 0x00000001ff677807 */ /* 0x000fe20003000000 */
[----:B------:R-:W-:Y:S01]  /*6160*/  IMAD.WIDE.U32 R114, R10, 0x10, R96 ;  /* 0x000000100a727825 */ /* 0x000fe200078e0060 */
[----:B------:R-:W-:-:S02]  /*6170*/  LOP3.LUT R110, R78, R80, R110, 0xfe, !PT ;  /* 0x000000504e6e7212 */ /* 0x000fc400078efe6e */
[----:B------:R-:W-:Y:S01]  /*6180*/  FSEL R107, R83, RZ, !P2 ;  /* 0x000000ff536b7208 */ /* 0x000fe20005000000 */
[----:B------:R-:W-:Y:S01]  /*6190*/  IMAD.WIDE.U32 R112, R10, 0x8, R92 ;  /* 0x000000080a707825 */ /* 0x000fe200078e005c */
[----:B------:R-:W-:Y:S02]  /*61a0*/  LOP3.LUT R80, R20, R22, R105, 0xfe, !PT ;  /* 0x0000001614507212 */ /* 0x000fe400078efe69 */
[----:B------:R-:W-:Y:S01]  /*61b0*/  SEL R105, RZ, 0x1, P3 ;  /* 0x00000001ff697807 */ /* 0x000fe20001800000 */
[----:B------:R-:W-:Y:S01]  /*61c0*/  @P0 FADD.FTZ R107, R82, R107 ;  /* 0x0000006b526b0221 */ /* 0x000fe20000010000 */
[----:B------:R-:W-:Y:S02]  /*61d0*/  LOP3.LUT R110, R110, R103, RZ, 0xfc, !PT ;  /* 0x000000676e6e7212 */ /* 0x000fe400078efcff */
[----:B------:R-:W-:Y:S02]  /*61e0*/  IADD3 R103, R8, 0x200, RZ ;  /* 0x0000020008677810 */ /* 0x000fe40007ffe0ff */
[----:B------:R-:W-:-:S02]  /*61f0*/  LOP3.LUT R105, R81, R80, R105, 0xfe, !PT ;  /* 0x0000005051697212 */ /* 0x000fc400078efe69 */
[----:B------:R-:W-:Y:S01]  /*6200*/  F2FP.F16.F32.PACK_AB R82, R101, R91 ;  /* 0x0000005b6552723e */ /* 0x000fe200000000ff */
[----:B0-----:R-:W-:Y:S01]  /*6210*/  @P0 IMAD.WIDE.U32 R116, R103, 0x10, R76 ;  /* 0x0000001067740825 */ /* 0x001fe200078e004c */
[----:B------:R-:W-:Y:S02]  /*6220*/  F2FP.F16.F32.PACK_AB R81, R95, R87 ;  /* 0x000000575f51723e */ /* 0x000fe400000000ff */
[----:B------:R-:W-:Y:S01]  /*6230*/  F2FP.F16.F32.PACK_AB R80, R89, R85 ;  /* 0x000000555950723e */ /* 0x000fe200000000ff */
[----:B------:R-:W-:Y:S01]  /*6240*/  IMAD.WIDE.U32 R76, R103, 0x10, R108 ;  /* 0x00000010674c7825 */ /* 0x000fe200078e006c */
[----:B------:R-:W-:Y:S02]  /*6250*/  F2FP.F16.F32.PACK_AB R83, R107, R99 ;  /* 0x000000636b53723e */ /* 0x000fe400000000ff */
[----:B------:R-:W-:-:S03]  /*6260*/  LOP3.LUT R111, R79, R105, R111, 0xfe, !PT ;  /* 0x000000694f6f7212 */ /* 0x000fc600078efe6f */
        /* <DEDUP_REMOVED lines=16> */
.L_x_12561:
[----:B------:R-:W-:-:S07]  /*6370*/  IMAD.MOV.U32 R20, RZ, RZ, R86 ;  /* 0x000000ffff147224 */ /* 0x000fce00078e0056 */
.L_x_12562:
[----:B------:R-:W-:Y:S05]  /*6380*/  BSYNC B0 ;  /* 0x0000000000007941 */ /* 0x000fea0003800000 */
.L_x_12560:
        /* <DEDUP_REMOVED lines=16> */
.L_x_12566:
[----:B------:R-:W-:Y:S05]  /*6490*/  BSYNC B1 ;  /* 0x0000000000017941 */ /* 0x000fea0003800000 */
.L_x_12565:
        /* <DEDUP_REMOVED lines=44> */
.L_x_12564:
[----:B------:R-:W-:Y:S05]  /*6760*/  BSYNC B0 ;  /* 0x0000000000007941 */ /* 0x000fea0003800000 */
.L_x_12563:
        /* <DEDUP_REMOVED lines=22> */
.L_x_12568:
[----:B------:R-:W-:-:S07]  /*68d0*/  IMAD.MOV.U32 R22, RZ, RZ, R86 ;  /* 0x000000ffff167224 */ /* 0x000fce00078e0056 */
.L_x_12569:
[----:B------:R-:W-:Y:S05]  /*68e0*/  BSYNC B0 ;  /* 0x0000000000007941 */ /* 0x000fea0003800000 */
.L_x_12567:
        /* <DEDUP_REMOVED lines=16> */
.L_x_12573:
[----:B------:R-:W-:Y:S05]  /*69f0*/  BSYNC B1 ;  /* 0x0000000000017941 */ /* 0x000fea0003800000 */
.L_x_12572:
        /* <DEDUP_REMOVED lines=44> */
.L_x_12571:
[----:B------:R-:W-:Y:S05]  /*6cc0*/  BSYNC B0 ;  /* 0x0000000000007941 */ /* 0x000fea0003800000 */
.L_x_12570:
        /* <DEDUP_REMOVED lines=22> */
.L_x_12575:
[----:B------:R-:W-:-:S07]  /*6e30*/  IMAD.MOV.U32 R76, RZ, RZ, R86 ;  /* 0x000000ffff4c7224 */ /* 0x000fce00078e0056 */
.L_x_12576:
[----:B------:R-:W-:Y:S05]  /*6e40*/  BSYNC B0 ;  /* 0x0000000000007941 */ /* 0x000fea0003800000 */
.L_x_12574:
        /* <DEDUP_REMOVED lines=16> */
.L_x_12580:
[----:B------:R-:W-:Y:S05]  /*6f50*/  BSYNC B1 ;  /* 0x0000000000017941 */ /* 0x000fea0003800000 */
.L_x_12579:
        /* <DEDUP_REMOVED lines=44> */
.L_x_12578:
[----:B------:R-:W-:Y:S05]  /*7220*/  BSYNC B0 ;  /* 0x0000000000007941 */ /* 0x000fea0003800000 */
.L_x_12577:
        /* <DEDUP_REMOVED lines=21> */
.L_x_12582:
[----:B------:R-:W-:-:S07]  /*7380*/  IMAD.MOV.U32 R76, RZ, RZ, R86 ;  /* 0x000000ffff4c7224 */ /* 0x000fce00078e0056 */
.L_x_12583:
[----:B------:R-:W-:Y:S05]  /*7390*/  BSYNC B0 ;  /* 0x0000000000007941 */ /* 0x000fea0003800000 */
.L_x_12581:
        /* <DEDUP_REMOVED lines=16> */
.L_x_12587:
[----:B------:R-:W-:Y:S05]  /*74a0*/  BSYNC B1 ;  /* 0x0000000000017941 */ /* 0x000fea0003800000 */
.L_x_12586:
        /* <DEDUP_REMOVED lines=44> */
.L_x_12585:
[----:B------:R-:W-:Y:S05]  /*7770*/  BSYNC B0 ;  /* 0x0000000000007941 */ /* 0x000fea0003800000 */
.L_x_12584:
        /* <DEDUP_REMOVED lines=21> */
.L_x_12589:
[----:B------:R-:W-:-:S07]  /*78d0*/  IMAD.MOV.U32 R90, RZ, RZ, R86 ;  /* 0x000000ffff5a7224 */ /* 0x000fce00078e0056 */
.L_x_12590:
[----:B------:R-:W-:Y:S05]  /*78e0*/  BSYNC B0 ;  /* 0x0000000000007941 */ /* 0x000fea0003800000 */
.L_x_12588:
        /* <DEDUP_REMOVED lines=16> */
.L_x_12594:
[----:B------:R-:W-:Y:S05]  /*79f0*/  BSYNC B1 ;  /* 0x0000000000017941 */ /* 0x000fea0003800000 */
.L_x_12593:
        /* <DEDUP_REMOVED lines=44> */
.L_x_12592:
[----:B------:R-:W-:Y:S05]  /*7cc0*/  BSYNC B0 ;  /* 0x0000000000007941 */ /* 0x000fea0003800000 */
.L_x_12591:
        /* <DEDUP_REMOVED lines=21> */
.L_x_12596:
[----:B------:R-:W-:-:S07]  /*7e20*/  IMAD.MOV.U32 R90, RZ, RZ, R86 ;  /* 0x000000ffff5a7224 */ /* 0x000fce00078e0056 */
.L_x_12597:
[----:B------:R-:W-:Y:S05]  /*7e30*/  BSYNC B0 ;  /* 0x0000000000007941 */ /* 0x000fea0003800000 */
.L_x_12595:
        /* <DEDUP_REMOVED lines=16> */
.L_x_12601:
[----:B------:R-:W-:Y:S05]  /*7f40*/  BSYNC B1 ;  /* 0x0000000000017941 */ /* 0x000fea0003800000 */
.L_x_12600:
        /* <DEDUP_REMOVED lines=44> */
.L_x_12599:
[----:B------:R-:W-:Y:S05]  /*8210*/  BSYNC B0 ;  /* 0x0000000000007941 */ /* 0x000fea0003800000 */
.L_x_12598:
        /* <DEDUP_REMOVED lines=21> */
.L_x_12603:
[----:B------:R-:W-:-:S07]  /*8370*/  IMAD.MOV.U32 R78, RZ, RZ, R86 ;  /* 0x000000ffff4e7224 */ /* 0x000fce00078e0056 */
.L_x_12604:
[----:B------:R-:W-:Y:S05]  /*8380*/  BSYNC B0 ;  /* 0x0000000000007941 */ /* 0x000fea0003800000 */
.L_x_12602:
        /* <DEDUP_REMOVED lines=16> */
.L_x_12608:
[----:B------:R-:W-:Y:S05]  /*8490*/  BSYNC B1 ;  /* 0x0000000000017941 */ /* 0x000fea0003800000 */
.L_x_12607:
        /* <DEDUP_REMOVED lines=44> */
.L_x_12606:
[----:B------:R-:W-:Y:S05]  /*8760*/  BSYNC B0 ;  /* 0x0000000000007941 */ /* 0x000fea0003800000 */
.L_x_12605:
        /* <DEDUP_REMOVED lines=21> */
.L_x_12610:
[----:B------:R-:W-:-:S07]  /*88c0*/  IMAD.MOV.U32 R78, RZ, RZ, R86 ;  /* 0x000000ffff4e7224 */ /* 0x000fce00078e0056 */
.L_x_12611:
[----:B------:R-:W-:Y:S05]  /*88d0*/  BSYNC B0 ;  /* 0x0000000000007941 */ /* 0x000fea0003800000 */
.L_x_12609:
        /* <DEDUP_REMOVED lines=18> */
.L_x_12615:
[----:B------:R-:W-:Y:S05]  /*8a00*/  BSYNC B1 ;  /* 0x0000000000017941 */ /* 0x000fea0003800000 */
.L_x_12614:
        /* <DEDUP_REMOVED lines=44> */
.L_x_12613:
[----:B------:R-:W-:Y:S05]  /*8cd0*/  BSYNC B0 ;  /* 0x0000000000007941 */ /* 0x000fea0003800000 */
.L_x_12612:
[----:B------:R-:W-:Y:S01]  /*8ce0*/  ISETP.NE.AND P6, PT, R20, RZ, PT ;  /* 0x000000ff1400720c */ /* 0x000fe20003fc5270 */
[----:B------:R-:W-:Y:S01]  /*8cf0*/  FADD.FTZ R20, RZ, R9 ;  /* 0x00000009ff147221 */ /* 0x000fe20000010000 */
[----:B------:R-:W-:Y:S01]  /*8d00*/  I2FP.F32.U32 R77, R78 ;  /* 0x0000004e004d7245 */ /* 0x000fe20000201000 */
[----:B------:R-:W-:Y:S01]  /*8d10*/  HADD2.F32 R79, -RZ, R79.H1_H1 ;  /* 0x3000004fff4f7230 */ /* 0x000fe20000004100 */
[----:B------:R-:W-:Y:S01]  /*8d20*/  SEL R76, RZ, 0x1, P2 ;  /* 0x00000001ff4c7807 */ /* 0x000fe20001000000 */
[----:B------:R-:W-:Y:S01]  /*8d30*/  FADD.FTZ R20, R20, R11 ;  /* 0x0000000b14147221 */ /* 0x000fe20000010000 */
[----:B------:R-:W-:Y:S01]  /*8d40*/  ISETP.NE.AND P2, PT, R22, RZ, PT ;  /* 0x000000ff1600720c */ /* 0x000fe20003f45270 */
[----:B------:R-:W-:Y:S01]  /*8d50*/  FFMA.FTZ R77, R77, R12, 1.1641532182693481445e-10 ;  /* 0x2f0000004d4d7423 */ /* 0x000fe2000001000c */
[----:B------:R-:W-:Y:S01]  /*8d60*/  FMUL.FTZ R79, R79, R18 ;  /* 0x000000124f4f7220 */ /* 0x000fe20000410000 */
[----:B------:R-:W-:Y:S01]  /*8d70*/  FADD.FTZ R20, R20, R13 ;  /* 0x0000000d14147221 */ /* 0x000fe20000010000 */
[----:B------:R-:W-:Y:S01]  /*8d80*/  SEL R82, RZ, 0x1, P1 ;  /* 0x00000001ff527807 */ /* 0x000fe20000800000 */
[----:B------:R-:W-:Y:S01]  /*8d90*/  IMAD.WIDE.U32 R96, R103, 0x10, R96 ;  /* 0x0000001067607825 */ /* 0x000fe200078e0060 */
[----:B------:R-:W-:-:S03]  /*8da0*/  SEL R80, RZ, 0x1, P2 ;  /* 0x00000001ff507807 */ /* 0x000fc60001000000 */
[----:B------:R-:W-:Y:S01]  /*8db0*/  FADD.FTZ R20, R20, R15 ;  /* 0x0000000f14147221 */ /* 0x000fe20000010000 */
[----:B------:R-:W-:Y:S01]  /*8dc0*/  FSETP.GTU.FTZ.AND P1, PT, R77, R14, PT ;  /* 0x0000000e4d00720b */ /* 0x000fe20003f3c000 */
[----:B------:R-:W-:Y:S01]  /*8dd0*/  FMUL.FTZ R79, R79, R16 ;  /* 0x000000104f4f7220 */ /* 0x000fe20000410000 */
[----:B------:R-:W-:-:S04]  /*8de0*/  IMAD.WIDE.U32 R76, R76, 0x1000000, RZ ;  /* 0x010000004c4c7825 */ /* 0x000fc800078e00ff */
[----:B------:R-:W-:Y:S01]  /*8df0*/  FADD.FTZ R20, R20, R17 ;  /* 0x0000001114147221 */ /* 0x000fe20000010000 */
[----:B------:R-:W-:Y:S01]  /*8e00*/  SEL R125, RZ, 0x10000, P5 ;  /* 0x00010000ff7d7807 */ /* 0x000fe20002800000 */
[----:B------:R-:W-:Y:S01]  /*8e10*/  UMOV UR8, 0xffffffff ;  /* 0xffffffff00087882 */ /* 0x000fe20000000000 */
[----:B------:R-:W-:-:S04]  /*8e20*/  IMAD.WIDE.U32 R82, R82, 0x10000, RZ ;  /* 0x0001000052527825 */ /* 0x000fc800078e00ff */
[----:B------:R-:W-:Y:S01]  /*8e30*/  FADD.FTZ R20, R20, R19 ;  /* 0x0000001314147221 */ /* 0x000fe20000010000 */
[----:B------:R-:W-:Y:S01]  /*8e40*/  SEL R12, RZ, 0x100, P4 ;  /* 0x00000100ff0c7807 */ /* 0x000fe20002000000 */
[----:B------:R-:W-:-:S04]  /*8e50*/  IMAD.WIDE.U32 R80, R80, 0x100, RZ ;  /* 0x0000010050507825 */ /* 0x000fc800078e00ff */
[----:B------:R-:W-:Y:S01]  /*8e60*/  FADD.FTZ R20, R20, R21 ;  /* 0x0000001514147221 */ /* 0x000fe20000010000 */
[----:B------:R-:W-:Y:S01]  /*8e70*/  SEL R14, RZ, 0x1000000, P1 ;  /* 0x01000000ff0e7807 */ /* 0x000fe20000800000 */
[----:B------:R-:W-:Y:S02]  /*8e80*/  @P0 HADD2.F32 R16, -RZ, R27.H1_H1 ;  /* 0x3000001bff100230 */ /* 0x000fe40000004100 */
[----:B------:R-:W-:Y:S01]  /*8e90*/  FADD.FTZ R20, R20, R23 ;  /* 0x0000001714147221 */ /* 0x000fe20000010000 */
[----:B------:R-:W-:Y:S01]  /*8ea0*/  FSEL R105, R79, RZ, !P1 ;  /* 0x000000ff4f697208 */ /* 0x000fe20004800000 */
[----:B------:R-:W-:Y:S01]  /*8eb0*/  IMAD.WIDE.U32 R92, R103, 0x8, R92 ;  /* 0x00000008675c7825 */ /* 0x000fe200078e005c */
[----:B------:R-:W-:-:S03]  /*8ec0*/  SEL R123, RZ, 0x1, P6 ;  /* 0x00000001ff7b7807 */ /* 0x000fc60003000000 */
[----:B------:R-:W-:Y:S01]  /*8ed0*/  FADD.FTZ R20, R20, R85 ;  /* 0x0000005514147221 */ /* 0x000fe20000010000 */
[----:B------:R-:W-:Y:S01]  /*8ee0*/  LOP3.LUT R80, R80, R76, R82, 0xfe, !PT ;  /* 0x0000004c50507212 */ /* 0x000fe200078efe52 */
[----:B------:R-:W-:Y:S01]  /*8ef0*/  @P0 FADD.FTZ R105, R16, R105 ;  /* 0x0000006910690221 */ /* 0x000fe20000010000 */
[----:B------:R-:W-:Y:S01]  /*8f00*/  LOP3.LUT R79, R12, R14, R125, 0xfe, !PT ;  /* 0x0000000e0c4f7212 */ /* 0x000fe200078efe7d */
[----:B------:R-:W-:Y:S01]  /*8f10*/  FADD.FTZ R20, R20, R89 ;  /* 0x0000005914147221 */ /* 0x000fe20000010000 */
[----:B------:R-:W-:Y:S02]  /*8f20*/  SEL R76, RZ, 0x1, P3 ;  /* 0x00000001ff4c7807 */ /* 0x000fe40001800000 */
[----:B------:R-:W-:Y:S01]  /*8f30*/  LOP3.LUT R80, R80, R123, RZ, 0xfc, !PT ;  /* 0x0000007b50507212 */ /* 0x000fe200078efcff */
[----:B------:R-:W-:Y:S01]  /*8f40*/  FADD.FTZ R20, R20, R87 ;  /* 0x0000005714147221 */ /* 0x000fe20000010000 */
[----:B------:R-:W-:Y:S02]  /*8f50*/  LOP3.LUT R123, R77, R79, R76, 0xfe, !PT ;  /* 0x0000004f4d7b7212 */ /* 0x000fe400078efe4c */
[----:B------:R-:W-:Y:S01]  /*8f60*/  F2FP.F16.F32.PACK_AB R78, R119, R115 ;  /* 0x00000073774e723e */ /* 0x000fe200000000ff */
[----:B------:R-:W-:Y:S01]  /*8f70*/  FADD.FTZ R20, R20, R95 ;  /* 0x0000005f14147221 */ /* 0x000fe20000010000 */
[----:B------:R-:W-:-:S02]  /*8f80*/  F2FP.F16.F32.PACK_AB R77, R117, R111 ;  /* 0x0000006f754d723e */ /* 0x000fc400000000ff */
[----:B------:R-:W-:Y:S01]  /*8f90*/  F2FP.F16.F32.PACK_AB R76, R113, R109 ;  /* 0x0000006d714c723e */ /* 0x000fe200000000ff */
[----:B------:R-:W-:Y:S01]  /*8fa0*/  FADD.FTZ R20, R20, R91 ;  /* 0x0000005b14147221 */ /* 0x000fe20000010000 */
[----:B------:R-:W-:Y:S02]  /*8fb0*/  F2FP.F16.F32.PACK_AB R79, R105, R121 ;  /* 0x00000079694f723e */ /* 0x000fe400000000ff */
[----:B------:R-:W-:Y:S01]  /*8fc0*/  LOP3.LUT R81, R81, R123, R83, 0xfe, !PT ;  /* 0x0000007b51517212 */ /* 0x000fe200078efe53 */
[----:B------:R-:W-:Y:S01]  /*8fd0*/  FADD.FTZ R20, R20, R101 ;  /* 0x0000006514147221 */ /* 0x000fe20000010000 */
[----:B------:R-:W-:Y:S01]  /*8fe0*/  LOP3.LUT P0, RZ, R7, 0xff, RZ, 0xc0, !PT ;  /* 0x000000ff07ff7812 */ /* 0x000fe2000780c0ff */
[----:B------:R0:W-:Y:S01]  /*8ff0*/  STG.E.128 desc[UR4][R96.64], R76 ;  /* 0x0000004c60007986 */ /* 0x0001e2000c101d04 */
[----:B------:R-:W-:Y:S01]  /*9000*/  SHF.R.U32.HI R14, RZ, 0x5, R0 ;  /* 0x00000005ff0e7819 */ /* 0x000fe20000011600 */
[----:B------:R-:W-:Y:S01]  /*9010*/  FADD.FTZ R20, R20, R99 ;  /* 0x0000006314147221 */ /* 0x000fe20000010000 */
[----:B------:R-:W-:Y:S01]  /*9020*/  LOP3.LUT P1, RZ, R0, 0x1f, RZ, 0xc0, !PT ;  /* 0x0000001f00ff7812 */ /* 0x000fe2000782c0ff */
[----:B------:R0:W-:Y:S01]  /*9030*/  STG.E.64 desc[UR4][R92.64], R80 ;  /* 0x000000505c007986 */ /* 0x0001e2000c101b04 */
[----:B------:R-:W-:Y:S01]  /*9040*/  LOP3.LUT R12, R14, 0x7fffff8, RZ, 0xc0, !PT ;  /* 0x07fffff80e0c7812 */ /* 0x000fe200078ec0ff */
[----:B------:R-:W-:-:S04]  /*9050*/  FADD.FTZ R20, R20, R107 ;  /* 0x0000006b14147221 */ /* 0x000fc80000010000 */
[----:B------:R-:W-:Y:S02]  /*9060*/  FADD.FTZ R20, R20, R109 ;  /* 0x0000006d14147221 */ /* 0x000fe40000010000 */
[----:B------:R-:W-:Y:S02]  /*9070*/  @!P0 IADD3 R12, R12, 0x8, RZ ;  /* 0x000000080c0c8810 */ /* 0x000fe40007ffe0ff */
[----:B------:R-:W-:-:S04]  /*9080*/  FADD.FTZ R20, R20, R113 ;  /* 0x0000007114147221 */ /* 0x000fc80000010000 */
[----:B------:R-:W-:-:S04]  /*9090*/  FADD.FTZ R20, R20, R111 ;  /* 0x0000006f14147221 */ /* 0x000fc80000010000 */
[----:B------:R-:W-:-:S04]  /*90a0*/  FADD.FTZ R20, R20, R117 ;  /* 0x0000007514147221 */ /* 0x000fc80000010000 */
        /* <DEDUP_REMOVED lines=73> */
.L_x_12628:
        /* <DEDUP_REMOVED lines=9> */
[----:B------:R-:W-:Y:S02]  /*95d0*/  @!P2 IADD3 R12, R12, R81, RZ ;  /* 0x000000510c0ca210 */ /* 0x000fe40007ffe0ff */
[----:B--2---:R-:W-:Y:S02]  /*95e0*/  @!P1 LEA R77, R77, R16, 0x18 ;  /* 0x000000104d4d9211 */ /* 0x004fe400078ec0ff */
[----:B------:R-:W-:Y:S02]  /*95f0*/  @!P2 MOV R16, 0x400 ;  /* 0x000004000010a802 */ /* 0x000fe40000000f00 */
[----:B------:R-:W-:Y:S01]  /*9600*/  @!P1 LEA R14, R14, R77, 0x3 ;  /* 0x0000004d0e0e9211 */ /* 0x000fe200078e18ff */
[----:B-1----:R-:W-:Y:S01]  /*9610*/  FADD.FTZ R77, R79, R20 ;  /* 0x000000144f4d7221 */ /* 0x002fe20000010000 */
[----:B0-----:R-:W-:-:S04]  /*9620*/  CS2R R78, SRZ ;  /* 0x00000000004e7805 */ /* 0x001fc8000001ff00 */
[----:B------:R-:W-:Y:S01]  /*9630*/  @!P1 STS.64 [R14], R76 ;  /* 0x0000004c0e009388 */ /* 0x000fe20000000a00 */
[----:B------:R-:W-:Y:S01]  /*9640*/  BAR.SYNC.DEFER_BLOCKING 0x0 ;  /* 0x0000000000007b1d */ /* 0x000fe20000010000 */
[----:B------:R-:W-:Y:S02]  /*9650*/  LOP3.LUT P1, RZ, R7, 0x1f, R0, 0xf8, !PT ;  /* 0x0000001f07ff7812 */ /* 0x000fe4000782f800 */
[----:B---3--:R-:W-:-:S05]  /*9660*/  @!P2 LEA R83, R83, R16, 0x18 ;  /* 0x000000105353a211 */ /* 0x008fca00078ec0ff */
[----:B------:R-:W-:Y:S01]  /*9670*/  @!P2 IMAD R16, R12, 0x8, R83 ;  /* 0x000000080c10a824 */ /* 0x000fe200078e0253 */
[----:B------:R-:W-:-:S06]  /*9680*/  HFMA2.MMA R12, -RZ, RZ, 0, 0 ;  /* 0x00000000ff0c7435 */ /* 0x000fcc00000001ff */
        /* <DEDUP_REMOVED lines=25> */
[-C--:B0-----:R-:W-:Y:S02]  /*9820*/  IADD3 R18, R18, R93.reuse, RZ ;  /* 0x0000005d12127210 */ /* 0x081fe40007ffe0ff */
[----:B------:R-:W-:Y:S01]  /*9830*/  I2FP.F32.S32 R93, R93 ;  /* 0x0000005d005d7245 */ /* 0x000fe20000201400 */
[----:B------:R-:W-:Y:S01]  /*9840*/  FFMA.FTZ R79, R22, R83, R79 ;  /* 0x00000053164f7223 */ /* 0x000fe2000001004f */
[----:B------:R-:W-:Y:S01]  /*9850*/  I2FP.F32.S32 R18, R18 ;  /* 0x0000001200127245 */ /* 0x000fe20000201400 */
[----:B------:R-:W0:Y:S03]  /*9860*/  MUFU.RCP R22, R16 ;  /* 0x0000001000167308 */ /* 0x000e260000001000 */
[----:B------:R-:W2:Y:S05]  /*9870*/  SHFL.DOWN PT, R14, R79, 0x2, 0x1f ;  /* 0x08401f004f0e7f89 */ /* 0x000eaa00000e0000 */
[----:B------:R-:W3:Y:S01]  /*9880*/  MUFU.RCP R18, R18 ;  /* 0x0000001200127308 */ /* 0x000ee20000001000 */
[----:B-1----:R-:W-:Y:S01]  /*9890*/  FMUL.FTZ R83, R12, R81 ;  /* 0x000000510c537220 */ /* 0x002fe20000410000 */
[----:B------:R-:W-:-:S03]  /*98a0*/  FADD.FTZ R12, R77, -R12 ;  /* 0x8000000c4d0c7221 */ /* 0x000fc60000010000 */
[----:B------:R-:W-:Y:S01]  /*98b0*/  FFMA.FTZ R83, R20, R77, R83 ;  /* 0x0000004d14537223 */ /* 0x000fe20000010053 */
[----:B------:R-:W-:-:S03]  /*98c0*/  FMUL.FTZ R77, R12, R12 ;  /* 0x0000000c0c4d7220 */ /* 0x000fc60000410000 */
[----:B0-----:R-:W-:Y:S01]  /*98d0*/  FMUL.FTZ R83, R22, R83 ;  /* 0x0000005316537220 */ /* 0x001fe20000410000 */
        /* <DEDUP_REMOVED lines=14> */
[----:B------:R-:W0:Y:S02]  /*99c0*/  LDC R14, c[0x0][0x2d8] ;  /* 0x0000b600ff0e7b82 */ /* 0x000e240000000800 */
[----:B------:R-:W1:Y:S01]  /*99d0*/  SHFL.IDX PT, R81, R81, RZ, 0x1f ;  /* 0x00001fff51517589 */ /* 0x000e6200000e0000 */
[----:B------:R-:W-:-:S05]  /*99e0*/  FFMA.FTZ R16, R18, R16, R79 ;  /* 0x0000001012107223 */ /* 0x000fca000001004f */
[----:B------:R-:W0:Y:S01]  /*99f0*/  SHFL.IDX PT, R77, R16, RZ, 0x1f ;  /* 0x00001fff104d7589 */ /* 0x000e2200000e0000 */
[----:B------:R-:W2:Y:S01]  /*9a00*/  @!P1 LDC.64 R78, c[0x0][0x250] ;  /* 0x00009400ff4e9b82 */ /* 0x000ea20000000a00 */
[----:B-1----:R-:W-:-:S05]  /*9a10*/  FMUL.FTZ R7, R81, R81 ;  /* 0x0000005151077220 */ /* 0x002fca0000410000 */
[----:B------:R-:W-:Y:S01]  /*9a20*/  FSEL R12, R7, RZ, !P2 ;  /* 0x000000ff070c7208 */ /* 0x000fe20005000000 */
[----:B0-----:R-:W-:Y:S01]  /*9a30*/  FFMA.FTZ R7, R77, UR11, R14 ;  /* 0x0000000b4d077c23 */ /* 0x001fe2000801000e */
[----:B------:R-:W-:Y:S01]  /*9a40*/  FSEL R14, R81, RZ, P3 ;  /* 0x000000ff510e7208 */ /* 0x000fe20001800000 */
[----:B------:R-:W0:Y:S01]  /*9a50*/  @!P1 LDC.64 R76, c[0x0][0x258] ;  /* 0x00009600ff4c9b82 */ /* 0x000e220000000a00 */
[----:B--2---:R-:W-:-:S04]  /*9a60*/  @!P1 IMAD.WIDE R78, R2, 0x4, R78 ;  /* 0x00000004024e9825 */ /* 0x004fc800078e024e */
[----:B------:R-:W-:Y:S01]  /*9a70*/  FADD.FTZ R7, R7, R12 ;  /* 0x0000000c07077221 */ /* 0x000fe20000010000 */
[C---:B------:R-:W-:Y:S01]  /*9a80*/  FADD.FTZ R20, -R14.reuse, R13 ;  /* 0x0000000d0e147221 */ /* 0x040fe20000010100 */
[C---:B------:R-:W-:Y:S01]  /*9a90*/  FADD.FTZ R16, -R14.reuse, R9 ;  /* 0x000000090e107221 */ /* 0x040fe20000010100 */
[C---:B------:R-:W-:Y:S01]  /*9aa0*/  FADD.FTZ R18, -R14.reuse, R11 ;  /* 0x0000000b0e127221 */ /* 0x040fe20000010100 */
[C---:B------:R-:W-:Y:S02]  /*9ab0*/  FADD.FTZ R82, -R14.reuse, R19 ;  /* 0x000000130e527221 */ /* 0x040fe40000010100 */
[----:B------:R-:W1:Y:S01]  /*9ac0*/  MUFU.RSQ R7, R7 ;  /* 0x0000000700077308 */ /* 0x000e620000001400 */
[----:B------:R-:W2:Y:S01]  /*9ad0*/  LDC.64 R12, c[0x0][0x2b8] ;  /* 0x0000ae00ff0c7b82 */ /* 0x000ea20000000a00 */
        /* <DEDUP_REMOVED lines=15> */
[C---:B-1----:R-:W-:Y:S01]  /*9bd0*/  FMUL.FTZ R11, R7.reuse, R16 ;  /* 0x00000010070b7220 */ /* 0x042fe20000410000 */
[C---:B------:R-:W-:Y:S01]  /*9be0*/  FMUL.FTZ R18, R7.reuse, R18 ;  /* 0x0000001207127220 */ /* 0x040fe20000410000 */
[C---:B------:R-:W-:Y:S01]  /*9bf0*/  FMUL.FTZ R15, R7.reuse, R20 ;  /* 0x00000014070f7220 */ /* 0x040fe20000410000 */
[C---:B------:R-:W-:Y:S01]  /*9c00*/  FADD.FTZ R120, -R14.reuse, R117 ;  /* 0x000000750e787221 */ /* 0x040fe20000010100 */
[C---:B------:R-:W-:Y:S01]  /*9c10*/  FADD.FTZ R122, -R14.reuse, R115 ;  /* 0x000000730e7a7221 */ /* 0x040fe20000010100 */
[C---:B------:R-:W-:Y:S01]  /*9c20*/  FADD.FTZ R124, -R14.reuse, R119 ;  /* 0x000000770e7c7221 */ /* 0x040fe20000010100 */
[C---:B------:R-:W-:Y:S01]  /*9c30*/  FADD.FTZ R121, -R14.reuse, R121 ;  /* 0x000000790e797221 */ /* 0x040fe20000010100 */
[----:B------:R-:W-:Y:S01]  /*9c40*/  FADD.FTZ R105, -R14, R105 ;  /* 0x000000690e697221 */ /* 0x000fe20000010100 */
[C---:B------:R-:W-:Y:S01]  /*9c50*/  FMUL.FTZ R82, R7.reuse, R82 ;  /* 0x0000005207527220 */ /* 0x040fe20000410000 */
[----:B------:R-:W-:Y:S01]  /*9c60*/  FMUL.FTZ R21, R7, R92 ;  /* 0x0000005c07157220 */ /* 0x000fe20000410000 */
[----:B0-----:R-:W-:-:S04]  /*9c70*/  @!P1 IMAD.WIDE R76, R2, 0x4, R76 ;  /* 0x00000004024c9825 */ /* 0x001fc800078e024c */
[----:B------:R-:W-:Y:S01]  /*9c80*/  FMUL.FTZ R14, R7, R22 ;  /* 0x00000016070e7220 */ /* 0x000fe20000410000 */
[----:B------:R-:W-:Y:S01]  /*9c90*/  FFMA.FTZ R11, R48, R11, R72 ;  /* 0x0000000b300b7223 */ /* 0x000fe20000010048 */
[----:B------:R-:W-:Y:S01]  /*9ca0*/  FFMA.FTZ R18, R49, R18, R73 ;  /* 0x0000001231127223 */ /* 0x000fe20000010049 */
[C---:B------:R-:W-:Y:S01]  /*9cb0*/  FMUL.FTZ R19, R7.reuse, R80 ;  /* 0x0000005007137220 */ /* 0x040fe20000410000 */
[C---:B------:R-:W-:Y:S01]  /*9cc0*/  FMUL.FTZ R85, R7.reuse, R106 ;  /* 0x0000006a07557220 */ /* 0x040fe20000410000 */
[----:B------:R-:W-:Y:S01]  /*9cd0*/  FMUL.FTZ R108, R7, R108 ;  /* 0x0000006c076c7220 */ /* 0x000fe20000410000 */
[----:B------:R-:W-:Y:S01]  /*9ce0*/  FFMA.FTZ R17, R50, R15, R74 ;  /* 0x0000000f32117223 */ /* 0x000fe2000001004a */
[----:B------:R0:W-:Y:S01]  /*9cf0*/  @!P1 STG.E desc[UR4][R78.64], R81 ;  /* 0x000000514e009986 */ /* 0x0001e2000c101904 */
[----:B------:R-:W-:Y:S01]  /*9d00*/  FFMA.FTZ R15, R46, R21, R70 ;  /* 0x000000152e0f7223 */ /* 0x000fe20000010046 */
[----:B------:R-:W-:Y:S01]  /*9d10*/  FFMA.FTZ R92, R45, R82, R69 ;  /* 0x000000522d5c7223 */ /* 0x000fe20000010045 */
[----:B------:R-:W-:Y:S01]  /*9d20*/  FFMA.FTZ R82, R51, R14, R75 ;  /* 0x0000000e33527223 */ /* 0x000fe2000001004b */
[----:B--2---:R-:W-:-:S04]  /*9d30*/  IMAD.WIDE.U32 R20, R10, 0x10, R12 ;  /* 0x000000100a147825 */ /* 0x004fc800078e000c */
[C---:B------:R-:W-:Y:S01]  /*9d40*/  FMUL.FTZ R94, R7.reuse, R94 ;  /* 0x0000005e075e7220 */ /* 0x040fe20000410000 */
[C---:B------:R-:W-:Y:S01]  /*9d50*/  FMUL.FTZ R98, R7.reuse, R98 ;  /* 0x0000006207627220 */ /* 0x040fe20000410000 */
[C---:B------:R-:W-:Y:S01]  /*9d60*/  FMUL.FTZ R83, R7.reuse, R100 ;  /* 0x0000006407537220 */ /* 0x040fe20000410000 */
[C---:B------:R-:W-:Y:S01]  /*9d70*/  FMUL.FTZ R16, R7.reuse, R102 ;  /* 0x0000006607107220 */ /* 0x040fe20000410000 */
[C---:B------:R-:W-:Y:S01]  /*9d80*/  FMUL.FTZ R87, R7.reuse, R110 ;  /* 0x0000006e07577220 */ /* 0x040fe20000410000 */
[C---:B------:R-:W-:Y:S01]  /*9d90*/  FMUL.FTZ R112, R7.reuse, R112 ;  /* 0x0000007007707220 */ /* 0x040fe20000410000 */
[C---:B------:R-:W-:Y:S01]  /*9da0*/  FMUL.FTZ R9, R7.reuse, R114 ;  /* 0x0000007207097220 */ /* 0x040fe20000410000 */
[C---:B0-----:R-:W-:Y:S01]  /*9db0*/  FMUL.FTZ R81, R7.reuse, R96 ;  /* 0x0000006007517220 */ /* 0x041fe20000410000 */
        /* <DEDUP_REMOVED lines=9> */
[----:B------:R-:W-:Y:S01]  /*9e50*/  F2FP.F16.F32.PACK_AB R12, R18, R11 ;  /* 0x0000000b120c723e */ /* 0x000fe200000000ff */
        /* <DEDUP_REMOVED lines=9> */
[----:B0-----:R-:W-:Y:S01]  /*9ef0*/  FFMA.FTZ R7, R37, R108, R61 ;  /* 0x0000006c25077223 */ /* 0x001fe2000001003d */
[----:B------:R-:W-:Y:S01]  /*9f00*/  FFMA.FTZ R112, R39, R112, R63 ;  /* 0x0000007027707223 */ /* 0x000fe2000001003f */
[----:B------:R-:W-:Y:S01]  /*9f10*/  LEA R76, P1, R8, UR14, 0x4 ;  /* 0x0000000e084c7c11 */ /* 0x000fe2000f8220ff */
        /* <DEDUP_REMOVED lines=9> */
[----:B------:R-:W-:Y:S01]  /*9fb0*/  LEA R82, P2, R103, UR14, 0x4 ;  /* 0x0000000e67527c11 */ /* 0x000fe2000f8420ff */
[----:B------:R-:W-:Y:S01]  /*9fc0*/  VIADD R2, R2, UR16 ;  /* 0x0000001002027c36 */ /* 0x000fe20008000000 */
[----:B------:R-:W-:-:S02]  /*9fd0*/  F2FP.F16.F32.PACK_AB R15, R94, R15 ;  /* 0x0000000f5e0f723e */ /* 0x000fc400000000ff */
[----:B------:R-:W-:Y:S02]  /*9fe0*/  F2FP.F16.F32.PACK_AB R17, R16, R17 ;  /* 0x000000111011723e */ /* 0x000fe400000000ff */
[----:B------:R-:W-:Y:S02]  /*9ff0*/  LEA.HI.X R77, R8, UR15, RZ, 0x4, P1 ;  /* 0x0000000f084d7c11 */ /* 0x000fe400088f24ff */
[----:B------:R-:W-:Y:S02]  /*a000*/  F2FP.F16.F32.PACK_AB R19, R112, R19 ;  /* 0x000000137013723e */ /* 0x000fe400000000ff */
[----:B------:R-:W-:Y:S01]  /*a010*/  F2FP.F16.F32.PACK_AB R16, R98, R81 ;  /* 0x000000516210723e */ /* 0x000fe200000000ff */
[----:B------:R0:W-:Y:S01]  /*a020*/  STG.E.128 desc[UR4][R76.64], R12 ;  /* 0x0000000c4c007986 */ /* 0x0001e2000c101d04 */
[----:B------:R-:W-:Y:S02]  /*a030*/  F2FP.F16.F32.PACK_AB R11, R96, R11 ;  /* 0x0000000b600b723e */ /* 0x000fe400000000ff */
[----:B------:R-:W-:Y:S01]  /*a040*/  F2FP.F16.F32.PACK_AB R10, R79, R10 ;  /* 0x0000000a4f0a723e */ /* 0x000fe200000000ff */
[----:B------:R0:W-:Y:S01]  /*a050*/  STG.E.128 desc[UR4][R20.64], R16 ;  /* 0x0000001014007986 */ /* 0x0001e2000c101d04 */
[----:B------:R-:W-:-:S02]  /*a060*/  F2FP.F16.F32.PACK_AB R9, R78, R23 ;  /* 0x000000174e09723e */ /* 0x000fc400000000ff */
[----:B------:R-:W-:Y:S02]  /*a070*/  LEA.HI.X R83, R103, UR15, RZ, 0x4, P2 ;  /* 0x0000000f67537c11 */ /* 0x000fe400090f24ff */
[----:B------:R-:W-:Y:S02]  /*a080*/  F2FP.F16.F32.PACK_AB R8, R22, R7 ;  /* 0x000000071608723e */ /* 0x000fe400000000ff */
[----:B------:R-:W-:Y:S02]  /*a090*/  ISETP.GE.AND P1, PT, R2, UR17, PT ;  /* 0x0000001102007c0c */ /* 0x000fe4000bf26270 */
[----:B------:R-:W-:Y:S01]  /*a0a0*/  SEL R7, RZ, 0x1, P0 ;  /* 0x00000001ff077807 */ /* 0x000fe20000000000 */
[----:B------:R0:W-:Y:S10]  /*a0b0*/  STG.E.128 desc[UR4][R82.64], R8 ;  /* 0x0000000852007986 */ /* 0x0001f4000c101d04 */
[----:B------:R-:W-:Y:S05]  /*a0c0*/  @!P1 BRA `(.L_x_12617) ;  /* 0xffffff6400f89947 */ /* 0x000fea000383ffff */
[----:B------:R-:W-:Y:S05]  /*a0d0*/  EXIT ;  /* 0x000000000000794d */ /* 0x000fea0003800000 */
.L_x_12616:
[----:B------:R-:W-:Y:S01]  /*a0e0*/  HFMA2.MMA R82, -RZ, RZ, 0, 5.9604644775390625e-08 ;  /* 0x00000001ff527435 */ /* 0x000fe200000001ff */
[----:B------:R-:W-:Y:S01]  /*a0f0*/  MOV R81, R20 ;  /* 0x0000001400517202 */ /* 0x000fe20000000f00 */
[----:B------:R-:W-:Y:S01]  /*a100*/  IMAD.MOV.U32 R83, RZ, RZ, 0x1f ;  /* 0x0000001fff537424 */ /* 0x000fe200078e00ff */
[----:B------:R-:W-:-:S08]  /*a110*/  MOV R78, 0xffffffff ;  /* 0xffffffff004e7802 */ /* 0x000fd00000000f00 */
[----:B------:R-:W-:Y:S05]  /*a120*/  WARPSYNC.COLLECTIVE R78, `(.L_x_12618) ;  /* 0x000000004e087348 */ /* 0x000fea0003c00000 */
[----:B------:R0:W1:Y:S02]  /*a130*/  SHFL.BFLY P2, R80, R81, R82, R83 ;  /* 0x0c00005251507389 */ /* 0x0000640000040053 */
[----:B01----:R-:W-:Y:S01]  /*a140*/  ENDCOLLECTIVE ;  /* 0x000000000000791b */ /* 0x003fe20003800000 */
.L_x_12618:
[----:B------:R-:W-:Y:S01]  /*a150*/  HFMA2.MMA R82, -RZ, RZ, 0, 1.1920928955078125e-07 ;  /* 0x00000002ff527435 */ /* 0x000fe200000001ff */
[----:B------:R-:W-:-:S05]  /*a160*/  MOV R7, R80 ;  /* 0x0000005000077202 */ /* 0x000fca0000000f00 */
[----:B------:R-:W-:-:S04]  /*a170*/  FADD.FTZ R16, R20, R7 ;  /* 0x0000000714107221 */ /* 0x000fc80000010000 */
[----:B------:R-:W-:-:S07]  /*a180*/  IMAD.MOV.U32 R81, RZ, RZ, R16 ;  /* 0x000000ffff517224 */ /* 0x000fce00078e0010 */
[----:B------:R-:W-:Y:S05]  /*a190*/  WARPSYNC.COLLECTIVE R78, `(.L_x_12619) ;  /* 0x000000004e087348 */ /* 0x000fea0003c00000 */
[----:B------:R0:W1:Y:S02]  /*a1a0*/  SHFL.BFLY P2, R80, R81, R82, R83 ;  /* 0x0c00005251507389 */ /* 0x0000640000040053 */
[----:B01----:R-:W-:Y:S01]  /*a1b0*/  ENDCOLLECTIVE ;  /* 0x000000000000791b */ /* 0x003fe20003800000 */
.L_x_12619:
[----:B------:R-:W-:Y:S01]  /*a1c0*/  HFMA2.MMA R82, -RZ, RZ, 0, 2.384185791015625e-07 ;  /* 0x00000004ff527435 */ /* 0x000fe200000001ff */
[----:B------:R-:W-:-:S05]  /*a1d0*/  MOV R7, R80 ;  /* 0x0000005000077202 */ /* 0x000fca0000000f00 */
[----:B------:R-:W-:-:S04]  /*a1e0*/  FADD.FTZ R18, R16, R7 ;  /* 0x0000000710127221 */ /* 0x000fc80000010000 */
[----:B------:R-:W-:-:S07]  /*a1f0*/  IMAD.MOV.U32 R81, RZ, RZ, R18 ;  /* 0x000000ffff517224 */ /* 0x000fce00078e0012 */
[----:B------:R-:W-:Y:S05]  /*a200*/  WARPSYNC.COLLECTIVE R78, `(.L_x_12620) ;  /* 0x000000004e087348 */ /* 0x000fea0003c00000 */
[----:B------:R0:W1:Y:S02]  /*a210*/  SHFL.BFLY P2, R80, R81, R82, R83 ;  /* 0x0c00005251507389 */ /* 0x0000640000040053 */
[----:B01----:R-:W-:Y:S01]  /*a220*/  ENDCOLLECTIVE ;  /* 0x000000000000791b */ /* 0x003fe20003800000 */
.L_x_12620:
[----:B------:R-:W-:Y:S01]  /*a230*/  HFMA2.MMA R82, -RZ, RZ, 0, 4.76837158203125e-07 ;  /* 0x00000008ff527435 */ /* 0x000fe200000001ff */
[----:B------:R-:W-:-:S05]  /*a240*/  MOV R7, R80 ;  /* 0x0000005000077202 */ /* 0x000fca0000000f00 */
[----:B------:R-:W-:-:S04]  /*a250*/  FADD.FTZ R22, R18, R7 ;  /* 0x0000000712167221 */ /* 0x000fc80000010000 */
[----:B------:R-:W-:-:S07]  /*a260*/  IMAD.MOV.U32 R81, RZ, RZ, R22 ;  /* 0x000000ffff517224 */ /* 0x000fce00078e0016 */
[----:B------:R-:W-:Y:S05]  /*a270*/  WARPSYNC.COLLECTIVE R78, `(.L_x_12621) ;  /* 0x000000004e087348 */ /* 0x000fea0003c00000 */
[----:B------:R0:W1:Y:S02]  /*a280*/  SHFL.BFLY P2, R80, R81, R82, R83 ;  /* 0x0c00005251507389 */ /* 0x0000640000040053 */
[----:B01----:R-:W-:Y:S01]  /*a290*/  ENDCOLLECTIVE ;  /* 0x000000000000791b */ /* 0x003fe20003800000 */
.L_x_12621:
[----:B------:R-:W-:Y:S01]  /*a2a0*/  HFMA2.MMA R82, -RZ, RZ, 0, 9.5367431640625e-07 ;  /* 0x00000010ff527435 */ /* 0x000fe200000001ff */
[----:B------:R-:W-:-:S05]  /*a2b0*/  MOV R7, R80 ;  /* 0x0000005000077202 */ /* 0x000fca0000000f00 */
[----:B------:R-:W-:-:S04]  /*a2c0*/  FADD.FTZ R77, R22, R7 ;  /* 0x00000007164d7221 */ /* 0x000fc80000010000 */
[----:B------:R-:W-:-:S07]  /*a2d0*/  IMAD.MOV.U32 R81, RZ, RZ, R77 ;  /* 0x000000ffff517224 */ /* 0x000fce00078e004d */
[----:B------:R-:W-:Y:S05]  /*a2e0*/  WARPSYNC.COLLECTIVE R78, `(.L_x_12622) ;  /* 0x000000004e087348 */ /* 0x000fea0003c00000 */
[----:B------:R0:W1:Y:S02]  /*a2f0*/  SHFL.BFLY P2, R80, R81, R82, R83 ;  /* 0x0c00005251507389 */ /* 0x0000640000040053 */
[----:B01----:R-:W-:Y:S01]  /*a300*/  ENDCOLLECTIVE ;  /* 0x000000000000791b */ /* 0x003fe20003800000 */
.L_x_12622:
        /* <DEDUP_REMOVED lines=56> */
.L_x_12623:
[----:B------:R-:W-:Y:S01]  /*a690*/  HFMA2.MMA R82, -RZ, RZ, 0, 1.1920928955078125e-07 ;  /* 0x00000002ff527435 */ /* 0x000fe200000001ff */
[----:B------:R-:W-:-:S05]  /*a6a0*/  MOV R16, R80 ;  /* 0x0000005000107202 */ /* 0x000fca0000000f00 */
[----:B------:R-:W-:-:S04]  /*a6b0*/  FADD.FTZ R16, R7, R16 ;  /* 0x0000001007107221 */ /* 0x000fc80000010000 */
[----:B------:R-:W-:-:S07]  /*a6c0*/  IMAD.MOV.U32 R81, RZ, RZ, R16 ;  /* 0x000000ffff517224 */ /* 0x000fce00078e0010 */
[----:B------:R-:W-:Y:S05]  /*a6d0*/  WARPSYNC.COLLECTIVE R78, `(.L_x_12624) ;  /* 0x000000004e087348 */ /* 0x000fea0003c00000 */
[----:B------:R0:W1:Y:S02]  /*a6e0*/  SHFL.BFLY P2, R80, R81, R82, R83 ;  /* 0x0c00005251507389 */ /* 0x0000640000040053 */
[----:B01----:R-:W-:Y:S01]  /*a6f0*/  ENDCOLLECTIVE ;  /* 0x000000000000791b */ /* 0x003fe20003800000 */
.L_x_12624:
[----:B------:R-:W-:Y:S01]  /*a700*/  HFMA2.MMA R82, -RZ, RZ, 0, 2.384185791015625e-07 ;  /* 0x00000004ff527435 */ /* 0x000fe200000001ff */
[----:B------:R-:W-:-:S05]  /*a710*/  MOV R77, R80 ;  /* 0x00000050004d7202 */ /* 0x000fca0000000f00 */
[----:B------:R-:W-:-:S04]  /*a720*/  FADD.FTZ R77, R16, R77 ;  /* 0x0000004d104d7221 */ /* 0x000fc80000010000 */
[----:B------:R-:W-:-:S07]  /*a730*/  IMAD.MOV.U32 R81, RZ, RZ, R77 ;  /* 0x000000ffff517224 */ /* 0x000fce00078e004d */
[----:B------:R-:W-:Y:S05]  /*a740*/  WARPSYNC.COLLECTIVE R78, `(.L_x_12625) ;  /* 0x000000004e087348 */ /* 0x000fea0003c00000 */
[----:B------:R0:W1:Y:S02]  /*a750*/  SHFL.BFLY P2, R80, R81, R82, R83 ;  /* 0x0c00005251507389 */ /* 0x0000640000040053 */
[----:B01----:R-:W-:Y:S01]  /*a760*/  ENDCOLLECTIVE ;  /* 0x000000000000791b */ /* 0x003fe20003800000 */
.L_x_12625:
[----:B------:R-:W-:Y:S01]  /*a770*/  HFMA2.MMA R82, -RZ, RZ, 0, 4.76837158203125e-07 ;  /* 0x00000008ff527435 */ /* 0x000fe200000001ff */
[----:B------:R-:W-:-:S05]  /*a780*/  MOV R18, R80 ;  /* 0x0000005000127202 */ /* 0x000fca0000000f00 */
[----:B------:R-:W-:-:S04]  /*a790*/  FADD.FTZ R18, R77, R18 ;  /* 0x000000124d127221 */ /* 0x000fc80000010000 */
[----:B------:R-:W-:-:S07]  /*a7a0*/  IMAD.MOV.U32 R81, RZ, RZ, R18 ;  /* 0x000000ffff517224 */ /* 0x000fce00078e0012 */
[----:B------:R-:W-:Y:S05]  /*a7b0*/  WARPSYNC.COLLECTIVE R78, `(.L_x_12626) ;  /* 0x000000004e087348 */ /* 0x000fea0003c00000 */
[----:B------:R0:W1:Y:S02]  /*a7c0*/  SHFL.BFLY P2, R80, R81, R82, R83 ;  /* 0x0c00005251507389 */ /* 0x0000640000040053 */
[----:B01----:R-:W-:Y:S01]  /*a7d0*/  ENDCOLLECTIVE ;  /* 0x000000000000791b */ /* 0x003fe20003800000 */
.L_x_12626:
[----:B------:R-:W-:Y:S01]  /*a7e0*/  HFMA2.MMA R82, -RZ, RZ, 0, 9.5367431640625e-07 ;  /* 0x00000010ff527435 */ /* 0x000fe200000001ff */
[----:B------:R-:W-:-:S05]  /*a7f0*/  MOV R79, R80 ;  /* 0x00000050004f7202 */ /* 0x000fca0000000f00 */
[----:B------:R-:W-:-:S04]  /*a800*/  FADD.FTZ R79, R18, R79 ;  /* 0x0000004f124f7221 */ /* 0x000fc80000010000 */
[----:B------:R-:W-:-:S07]  /*a810*/  IMAD.MOV.U32 R81, RZ, RZ, R79 ;  /* 0x000000ffff517224 */ /* 0x000fce00078e004f */
[----:B------:R-:W-:Y:S05]  /*a820*/  WARPSYNC.COLLECTIVE R78, `(.L_x_12627) ;  /* 0x000000004e087348 */ /* 0x000fea0003c00000 */
[----:B------:R0:W1:Y:S02]  /*a830*/  SHFL.BFLY P2, R80, R81, R82, R83 ;  /* 0x0c00005251507389 */ /* 0x0000640000040053 */
[----:B01----:R-:W-:Y:S01]  /*a840*/  ENDCOLLECTIVE ;  /* 0x000000000000791b */ /* 0x003fe20003800000 */
.L_x_12627:
[----:B------:R-:W-:Y:S01]  /*a850*/  MOV R20, R80 ;  /* 0x0000005000147202 */ /* 0x000fe20000000f00 */
[----:B------:R-:W-:Y:S06]  /*a860*/  BRA `(.L_x_12628) ;  /* 0xffffffec00347947 */ /* 0x000fec000383ffff */
.L_x_12629:
        /* <DEDUP_REMOVED lines=9> */
.L_x_23297:


//--------------------- .text._ZN10layer_norm13ln_fwd_kernelINS_13Kernel_traitsIf6__halfS2_S2_fjLj6144ELj1ELj1ELj8ELj16ENS_18Kernel_traits_baseILj6144EfS2_S2_S2_fjLj256EEEEELb1ELb0ELb1ELb0EEEvNS_9FwdParamsE --------------------------
	.section	.text._ZN10layer_norm13ln_fwd_kernelINS_13Kernel_traitsIf6__halfS2_S2_fjLj6144ELj1ELj1ELj8ELj16ENS_18Kernel_traits_baseILj6144EfS2_S2_S2_fjLj256EEEEELb1ELb0ELb1ELb0EEEvNS_9FwdParamsE,"ax",@progbits
	.align	128
        .global         _ZN10layer_norm13ln_fwd_kernelINS_13Kernel_traitsIf6__halfS2_S2_fjLj6144ELj1ELj1ELj8ELj16ENS_18Kernel_traits_baseILj6144EfS2_S2_S2_fjLj256EEEEELb1ELb0ELb1ELb0EEEvNS_9FwdParamsE
        .type           _ZN10layer_norm13ln_fwd_kernelINS_13Kernel_traitsIf6__halfS2_S2_fjLj6144ELj1ELj1ELj8ELj16ENS_18Kernel_traits_baseILj6144EfS2_S2_S2_fjLj256EEEEELb1ELb0ELb1ELb0EEEvNS_9FwdParamsE,@function
        .size           _ZN10layer_norm13ln_fwd_kernelINS_13Kernel_traitsIf6__halfS2_S2_fjLj6144ELj1ELj1ELj8ELj16ENS_18Kernel_traits_baseILj6144EfS2_S2_S2_fjLj256EEEEELb1ELb0ELb1ELb0EEEvNS_9FwdParamsE,(.L_x_23298 - _ZN10layer_norm13ln_fwd_kernelINS_13Kernel_traitsIf6__halfS2_S2_fjLj6144ELj1ELj1ELj8ELj16ENS_18Kernel_traits_baseILj6144EfS2_S2_S2_fjLj256EEEEELb1ELb0ELb1ELb0EEEvNS_9FwdParamsE)
        .other          _ZN10layer_norm13ln_fwd_kernelINS_13Kernel_traitsIf6__halfS2_S2_fjLj6144ELj1ELj1ELj8ELj16ENS_18Kernel_traits_baseILj6144EfS2_S2_S2_fjLj256EEEEELb1ELb0ELb1ELb0EEEvNS_9FwdParamsE,@"STO_CUDA_ENTRY STV_DEFAULT"
_ZN10layer_norm13ln_fwd_kernelINS_13Kernel_traitsIf6__halfS2_S2_fjLj6144ELj1ELj1ELj8ELj16ENS_18Kernel_traits_baseILj6144EfS2_S2_S2_fjLj256EEEEELb1ELb0ELb1ELb0EEEvNS_9FwdParamsE:
.text._ZN10layer_norm13ln_fwd_kernelINS_13Kernel_traitsIf6__halfS2_S2_fjLj6144ELj1ELj1ELj8ELj16ENS_18Kernel_traits_baseILj6144EfS2_S2_S2_fjLj256EEEEELb1ELb0ELb1ELb0EEEvNS_9FwdParamsE:
        /* <DEDUP_REMOVED lines=107> */
.L_x_12631:
[----:B------:R-:W-:Y:S05]  /*06b0*/  BSYNC B0 ;  /* 0x0000000000007941 */ /* 0x000fea0003800000 */
.L_x_12630:
        /* <DEDUP_REMOVED lines=18> */
.L_x_12633:
[----:B------:R-:W-:Y:S05]  /*07e0*/  BSYNC B0 ;  /* 0x0000000000007941 */ /* 0x000fea0003800000 */
.L_x_12632:
        /* <DEDUP_REMOVED lines=17> */
.L_x_12635:
[----:B------:R-:W-:Y:S05]  /*0900*/  BSYNC B0 ;  /* 0x0000000000007941 */ /* 0x000fea0003800000 */
.L_x_12634:
        /* <DEDUP_REMOVED lines=11> */
[----:B------:R-:W-:Y:S01]  /*09c0*/  ULDC.U8 UR8, c[0x0][0x2a0] ;  /* 0x0000a80000087ab9 */ /* 0x000fe20000000000 */
[----:B------:R-:W-:Y:S01]  /*09d0*/  VIADDMNMX R5, R2, -R5, RZ, !PT ;  /* 0x8000000502057246 */ /* 0x000fe200078001ff */
[----:B------:R-:W-:Y:S01]  /*09e0*/  IMAD R86, R13, -0x326172a9, RZ ;  /* 0xcd9e8d570d567824 */ /* 0x000fe200078e02ff */
[----:B------:R-:W-:Y:S01]  /*09f0*/  LOP3.LUT R7, R6, 0x3e0, RZ, 0xc0, !PT ;  /* 0x000003e006077812 */ /* 0x000fe200078ec0ff */
[----:B------:R-:W-:Y:S01]  /*0a00*/  IMAD.MOV.U32 R108, RZ, RZ, 0x1 ;  /* 0x00000001ff6c7424 */ /* 0x000fe200078e00ff */
        /* <DEDUP_REMOVED lines=12> */
[----:B------:R-:W-:Y:S01]  /*0ad0*/  IADD3 R7, R6, R7, RZ ;  /* 0x0000000706077210 */ /* 0x000fe20007ffe0ff */
[----:B------:R-:W-:Y:S01]  /*0ae0*/  ULDC UR11, c[0x0][0x290] ;  /* 0x0000a400000b7ab9 */ /* 0x000fe20000000800 */
[----:B------:R-:W-:Y:S01]  /*0af0*/  LOP3.LUT R0, R0, UR33, R9, 0x96, !PT ;  /* 0x0000002100007c12 */ /* 0x000fe2000f8e9609 */
[----:B------:R-:W-:Y:S01]  /*0b00*/  ULDC.64 UR12, c[0x0][0x298] ;  /* 0x0000a600000c7ab9 */ /* 0x000fe20000000a00 */
[----:B------:R-:W-:Y:S01]  /*0b10*/  I2FP.F32.U32 R90, R5 ;  /* 0x00000005005a7245 */ /* 0x000fe20000201000 */
[----:B------:R-:W-:Y:S01]  /*0b20*/  HFMA2.MMA R5, -RZ, RZ, 0, 0 ;  /* 0x00000000ff057435 */ /* 0x000fe200000001ff */
[----:B------:R-:W-:Y:S01]  /*0b30*/  LOP3.LUT R82, R82, 0x3, RZ, 0xc0, !PT ;  /* 0x0000000352527812 */ /* 0x000fe200078ec0ff */
[----:B------:R-:W-:Y:S01]  /*0b40*/  IMAD.SHL.U32 R88, R7, 0x8, RZ ;  /* 0x0000000807587824 */ /* 0x000fe200078e00ff */
[----:B------:R-:W-:Y:S01]  /*0b50*/  ULDC.64 UR8, c[0x0][0x230] ;  /* 0x00008c0000087ab9 */ /* 0x000fe20000000a00 */
[----:B------:R-:W-:Y:S01]  /*0b60*/  ULDC.64 UR14, c[0x0][0x210] ;  /* 0x00008400000e7ab9 */ /* 0x000fe20000000a00 */
[----:B------:R-:W0:Y:S06]  /*0b70*/  MUFU.RCP R90, R90 ;  /* 0x0000005a005a7308 */ /* 0x000e2c0000001000 */
.L_x_12893:
        /* <DEDUP_REMOVED lines=37> */
[----:B-----5:R-:W-:Y:S01]  /*0dd0*/  HADD2.F32 R7, -RZ, R68.H0_H0 ;  /* 0x20000044ff077230 */ /* 0x020fe20000004100 */
[----:B------:R-:W-:Y:S06]  /*0de0*/  BRA `(.L_x_12640) ;  /* 0x00000004005c7947 */ /* 0x000fec0003800000 */
.L_x_12639:
        /* <DEDUP_REMOVED lines=12> */
.L_x_12642:
[----:B------:R-:W-:-:S07]  /*0eb0*/  IMAD.MOV.U32 R9, RZ, RZ, R86 ;  /* 0x000000ffff097224 */ /* 0x000fce00078e0056 */
.L_x_12643:
[----:B------:R-:W-:Y:S05]  /*0ec0*/  BSYNC B2 ;  /* 0x0000000000027941 */ /* 0x000fea0003800000 */
.L_x_12641:
        /* <DEDUP_REMOVED lines=16> */
.L_x_12647:
[----:B------:R-:W-:Y:S05]  /*0fd0*/  BSYNC B3 ;  /* 0x0000000000037941 */ /* 0x000fea0003800000 */
.L_x_12646:
        /* <DEDUP_REMOVED lines=44> */
.L_x_12645:
[----:B------:R-:W-:Y:S05]  /*12a0*/  BSYNC B2 ;  /* 0x0000000000027941 */ /* 0x000fea0003800000 */
.L_x_12644:
        /* <DEDUP_REMOVED lines=11> */
.L_x_12640:
[----:B------:R-:W-:Y:S05]  /*1360*/  BSYNC B1 ;  /* 0x0000000000017941 */ /* 0x000fea0003800000 */
.L_x_12638:
        /* <DEDUP_REMOVED lines=8> */
.L_x_12649:
        /* <DEDUP_REMOVED lines=12> */
.L_x_12652:
[----:B------:R-:W-:-:S07]  /*14b0*/  MOV R11, R86 ;  /* 0x00000056000b7202 */ /* 0x000fce0000000f00 */
.L_x_12653:
[----:B------:R-:W-:Y:S05]  /*14c0*/  BSYNC B2 ;  /* 0x0000000000027941 */ /* 0x000fea0003800000 */
.L_x_12651:
        /* <DEDUP_REMOVED lines=16> */
.L_x_12657:
[----:B------:R-:W-:Y:S05]  /*15d0*/  BSYNC B3 ;  /* 0x0000000000037941 */ /* 0x000fea0003800000 */
.L_x_12656:
        /* <DEDUP_REMOVED lines=44> */
.L_x_12655:
[----:B------:R-:W-:Y:S05]  /*18a0*/  BSYNC B2 ;  /* 0x0000000000027941 */ /* 0x000fea0003800000 */
.L_x_12654:
[----:B------:R-:W-:Y:S01]  /*18b0*/  I2FP.F32.U32 R8, R11 ;  /* 0x0000000b00087245 */ /* 0x000fe20000201000 */
[----:B-----5:R-:W-:Y:S02]  /*18c0*/  HADD2.F32 R9, -RZ, R64.H1_H1 ;  /* 0x30000040ff097230 */ /* 0x020fe40000004100 */
[----:B------:R-:W-:Y:S02]  /*18d0*/  IMAD.MOV.U32 R11, RZ, RZ, 0x2f800000 ;  /* 0x2f800000ff0b7424 */ /* 0x000fe400078e00ff */
[----:B------:R-:W-:Y:S02]  /*18e0*/  @P3 HADD2.F32 R72, -RZ, R68.H1_H1 ;  /* 0x30000044ff483230 */ /* 0x000fe40000004100 */
[----:B------:R-:W-:Y:S01]  /*18f0*/  FMUL.FTZ R9, R9, UR13 ;  /* 0x0000000d09097c20 */ /* 0x000fe20008410000 */
[----:B------:R-:W-:-:S03]  /*1900*/  FFMA.FTZ R8, R8, R11, 1.1641532182693481445e-10 ;  /* 0x2f00000008087423 */ /* 0x000fc6000001000b */
[----:B------:R-:W-:Y:S02]  /*1910*/  FMUL.FTZ R9, R9, UR12 ;  /* 0x0000000c09097c20 */ /* 0x000fe40008410000 */
[----:B------:R-:W-:-:S04]  /*1920*/  FSETP.GTU.FTZ.AND P5, PT, R8, UR10, PT ;  /* 0x0000000a08007c0b */ /* 0x000fc8000bfbc000 */
[----:B------:R-:W-:Y:S02]  /*1930*/  FSEL R9, R9, RZ, !P5 ;  /* 0x000000ff09097208 */ /* 0x000fe40006800000 */
[----:B------:R-:W-:-:S03]  /*1940*/  SEL R8, RZ, 0x1, P5 ;  /* 0x00000001ff087807 */ /* 0x000fc60002800000 */
[----:B------:R-:W-:-:S07]  /*1950*/  @P3 FADD.FTZ R9, R72, R9 ;  /* 0x0000000948093221 */ /* 0x000fce0000010000 */
.L_x_12650:
[----:B------:R-:W-:Y:S05]  /*1960*/  BSYNC B1 ;  /* 0x0000000000017941 */ /* 0x000fea0003800000 */
.L_x_12648:
        /* <DEDUP_REMOVED lines=8> */
.L_x_12659:
        /* <DEDUP_REMOVED lines=12> */
.L_x_12662:
[----:B------:R-:W-:-:S07]  /*1ab0*/  IMAD.MOV.U32 R13, RZ, RZ, R86 ;  /* 0x000000ffff0d7224 */ /* 0x000fce00078e0056 */
.L_x_12663:
[----:B------:R-:W-:Y:S05]  /*1ac0*/  BSYNC B2 ;  /* 0x0000000000027941 */ /* 0x000fea0003800000 */
.L_x_12661:
        /* <DEDUP_REMOVED lines=16> */
.L_x_12667:
[----:B------:R-:W-:Y:S05]  /*1bd0*/  BSYNC B3 ;  /* 0x0000000000037941 */ /* 0x000fea0003800000 */
.L_x_12666:
        /* <DEDUP_REMOVED lines=44> */
.L_x_12665:
[----:B------:R-:W-:Y:S05]  /*1ea0*/  BSYNC B2 ;  /* 0x0000000000027941 */ /* 0x000fea0003800000 */
.L_x_12664:
        /* <DEDUP_REMOVED lines=11> */
.L_x_12660:
[----:B------:R-:W-:Y:S05]  /*1f60*/  BSYNC B1 ;  /* 0x0000000000017941 */ /* 0x000fea0003800000 */
.L_x_12658:
        /* <DEDUP_REMOVED lines=8> */
.L_x_12669:
        /* <DEDUP_REMOVED lines=12> */
.L_x_12672:
[----:B------:R-:W-:-:S07]  /*20b0*/  MOV R15, R86 ;  /* 0x00000056000f7202 */ /* 0x000fce0000000f00 */
.L_x_12673:
[----:B------:R-:W-:Y:S05]  /*20c0*/  BSYNC B2 ;  /* 0x0000000000027941 */ /* 0x000fea0003800000 */
.L_x_12671:
        /* <DEDUP_REMOVED lines=16> */
.L_x_12677:
[----:B------:R-:W-:Y:S05]  /*21d0*/  BSYNC B3 ;  /* 0x0000000000037941 */ /* 0x000fea0003800000 */
.L_x_12676:
        /* <DEDUP_REMOVED lines=44> */
.L_x_12675:
[----:B------:R-:W-:Y:S05]  /*24a0*/  BSYNC B2 ;  /* 0x0000000000027941 */ /* 0x000fea0003800000 */
.L_x_12674:
        /* <DEDUP_REMOVED lines=11> */
.L_x_12670:
[----:B------:R-:W-:Y:S05]  /*2560*/  BSYNC B1 ;  /* 0x0000000000017941 */ /* 0x000fea0003800000 */
.L_x_12668:
        /* <DEDUP_REMOVED lines=8> */
.L_x_12679:
        /* <DEDUP_REMOVED lines=12> */
.L_x_12682:
[----:B------:R-:W-:-:S07]  /*26b0*/  IMAD.MOV.U32 R77, RZ, RZ, R86 ;  /* 0x000000ffff4d7224 */ /* 0x000fce00078e0056 */
.L_x_12683:
[----:B------:R-:W-:Y:S05]  /*26c0*/  BSYNC B2 ;  /* 0x0000000000027941 */ /* 0x000fea0003800000 */
.L_x_12681:
        /* <DEDUP_REMOVED lines=16> */
.L_x_12687:
[----:B------:R-:W-:Y:S05]  /*27d0*/  BSYNC B3 ;  /* 0x0000000000037941 */ /* 0x000fea0003800000 */
.L_x_12686:
        /* <DEDUP_REMOVED lines=44> */
.L_x_12685:
[----:B------:R-:W-:Y:S05]  /*2aa0*/  BSYNC B2 ;  /* 0x0000000000027941 */ /* 0x000fea0003800000 */
.L_x_12684:
        /* <DEDUP_REMOVED lines=11> */
.L_x_12680:
[----:B------:R-:W-:Y:S05]  /*2b60*/  BSYNC B1 ;  /* 0x0000000000017941 */ /* 0x000fea0003800000 */
.L_x_12678:
        /* <DEDUP_REMOVED lines=8> */
.L_x_12689:
        /* <DEDUP_REMOVED lines=12> */
.L_x_12692:
[----:B------:R-:W-:-:S07]  /*2cb0*/  MOV R79, R86 ;  /* 0x00000056004f7202 */ /* 0x000fce0000000f00 */
.L_x_12693:
[----:B------:R-:W-:Y:S05]  /*2cc0*/  BSYNC B2 ;  /* 0x0000000000027941 */ /* 0x000fea0003800000 */
.L_x_12691:
        /* <DEDUP_REMOVED lines=16> */
.L_x_12697:
[----:B------:R-:W-:Y:S05]  /*2dd0*/  BSYNC B3 ;  /* 0x0000000000037941 */ /* 0x000fea0003800000 */
.L_x_12696:
        /* <DEDUP_REMOVED lines=44> */
.L_x_12695:
[----:B------:R-:W-:Y:S05]  /*30a0*/  BSYNC B2 ;  /* 0x0000000000027941 */ /* 0x000fea0003800000 */
.L_x_12694:
        /* <DEDUP_REMOVED lines=11> */
.L_x_12690:
[----:B------:R-:W-:Y:S05]  /*3160*/  BSYNC B1 ;  /* 0x0000000000017941 */ /* 0x000fea0003800000 */
.L_x_12688:
        /* <DEDUP_REMOVED lines=8> */
.L_x_12699:
        /* <DEDUP_REMOVED lines=12> */
.L_x_12702:
[----:B------:R-:W-:-:S07]  /*32b0*/  IMAD.MOV.U32 R81, RZ, RZ, R86 ;  /* 0x000000ffff517224 */ /* 0x000fce00078e0056 */
.L_x_12703:
[----:B------:R-:W-:Y:S05]  /*32c0*/  BSYNC B2 ;  /* 0x0000000000027941 */ /* 0x000fea0003800000 */
.L_x_12701:
        /* <DEDUP_REMOVED lines=16> */
.L_x_12707:
[----:B------:R-:W-:Y:S05]  /*33d0*/  BSYNC B3 ;  /* 0x0000000000037941 */ /* 0x000fea0003800000 */
.L_x_12706:
        /* <DEDUP_REMOVED lines=44> */
.L_x_12705:
[----:B------:R-:W-:Y:S05]  /*36a0*/  BSYNC B2 ;  /* 0x0000000000027941 */ /* 0x000fea0003800000 */
.L_x_12704:
        /* <DEDUP_REMOVED lines=11> */
.L_x_12700:
[----:B------:R-:W-:Y:S05]  /*3760*/  BSYNC B1 ;  /* 0x0000000000017941 */ /* 0x000fea0003800000 */
.L_x_12698:
        /* <DEDUP_REMOVED lines=8> */
.L_x_12709:
        /* <DEDUP_REMOVED lines=12> */
.L_x_12712:
[----:B------:R-:W-:-:S07]  /*38b0*/  MOV R114, R86 ;  /* 0x0000005600727202 */ /* 0x000fce0000000f00 */
.L_x_12713:
[----:B------:R-:W-:Y:S05]  /*38c0*/  BSYNC B2 ;  /* 0x0000000000027941 */ /* 0x000fea0003800000 */
.L_x_12711:
        /* <DEDUP_REMOVED lines=16> */
.L_x_12717:
[----:B------:R-:W-:Y:S05]  /*39d0*/  BSYNC B3 ;  /* 0x0000000000037941 */ /* 0x000fea0003800000 */
.L_x_12716:
        /* <DEDUP_REMOVED lines=44> */
.L_x_12715:
[----:B------:R-:W-:Y:S05]  /*3ca0*/  BSYNC B2 ;  /* 0x0000000000027941 */ /* 0x000fea0003800000 */
.L_x_12714:
        /* <DEDUP_REMOVED lines=11> */
.L_x_12710:
[----:B------:R-:W-:Y:S05]  /*3d60*/  BSYNC B1 ;  /* 0x0000000000017941 */ /* 0x000fea0003800000 */
.L_x_12708:
[----:B------:R-:W1:Y:S01]  /*3d70*/  LDC.64 R118, c[0x0][0x238] ;  /* 0x00008e00ff767b82 */ /* 0x000e620000000a00 */
[----:B------:R-:W-:Y:S01]  /*3d80*/  F2FP.F16.F32.PACK_AB R75, R81, R79 ;  /* 0x0000004f514b723e */ /* 0x000fe200000000ff */
[----:B------:R-:W-:Y:S01]  /*3d90*/  BSSY B1, `(.L_x_12718) ;  /* 0x000001b000017945 */ /* 0x000fe20003800000 */
[----:B------:R-:W-:Y:S02]  /*3da0*/  F2FP.F16.F32.PACK_AB R74, R77, R15 ;  /* 0x0000000f4d4a723e */ /* 0x000fe400000000ff */
[----:B------:R-:W-:Y:S02]  /*3db0*/  F2FP.F16.F32.PACK_AB R73, R13, R11 ;  /* 0x0000000b0d49723e */ /* 0x000fe400000000ff */
[----:B------:R-:W-:Y:S01]  /*3dc0*/  F2FP.F16.F32.PACK_AB R72, R9, R7 ;  /* 0x000000070948723e */ /* 0x000fe200000000ff */
[----:B-1----:R-:W-:-:S05]  /*3dd0*/  IMAD.WIDE.U32 R118, R110, 0x10, R118 ;  /* 0x000000106e767825 */ /* 0x002fca00078e0076 */
[----:B------:R1:W-:Y:S01]  /*3de0*/  STG.E.128 desc[UR6][R118.64], R72 ;  /* 0x0000004876007986 */ /* 0x0003e2000c101d06 */
[----:B------:R-:W-:Y:S05]  /*3df0*/  @!P2 BRA `(.L_x_12719) ;  /* 0x000000000050a947 */ /* 0x000fea0003800000 */
[----:B-1----:R-:W-:Y:S02]  /*3e00*/  SHF.L.U32 R72, R78, 0x10, RZ ;  /* 0x000000104e487819 */ /* 0x002fe400000006ff */
[----:B------:R-:W-:Y:S02]  /*3e10*/  LOP3.LUT R74, R80, 0xffff, RZ, 0xc0, !PT ;  /* 0x0000ffff504a7812 */ /* 0x000fe400078ec0ff */
[----:B------:R-:W-:Y:S02]  /*3e20*/  LOP3.LUT R123, R72, 0xff0000, RZ, 0xc0, !PT ;  /* 0x00ff0000487b7812 */ /* 0x000fe400078ec0ff */
[----:B------:R-:W1:Y:S01]  /*3e30*/  LDC.64 R72, c[0x0][0x240] ;  /* 0x00009000ff487b82 */ /* 0x000e620000000a00 */
        /* <DEDUP_REMOVED lines=16> */
.L_x_12719:
[----:B------:R-:W-:Y:S05]  /*3f40*/  BSYNC B1 ;  /* 0x0000000000017941 */ /* 0x000fea0003800000 */
.L_x_12718:
[----:B------:R-:W-:Y:S01]  /*3f50*/  VIADD R110, R110, 0x100 ;  /* 0x000001006e6e7836 */ /* 0x000fe20000000000 */
[----:B------:R-:W-:-:S07]  /*3f60*/  IADD3 R117, R117, 0x100, RZ ;  /* 0x0000010075757810 */ /* 0x000fce0007ffe0ff */
.L_x_12637:
[----:B------:R-:W-:Y:S05]  /*3f70*/  BSYNC B0 ;  /* 0x0000000000007941 */ /* 0x000fea0003800000 */
.L_x_12636:
        /* <DEDUP_REMOVED lines=18> */
[----:B-----5:R-:W-:Y:S01]  /*40a0*/  HADD2.F32 R83, -RZ, R68.H0_H0 ;  /* 0x20000044ff537230 */ /* 0x020fe20000004100 */
[----:B------:R-:W-:Y:S06]  /*40b0*/  BRA `(.L_x_12724) ;  /* 0x0000000400547947 */ /* 0x000fec0003800000 */
.L_x_12723:
        /* <DEDUP_REMOVED lines=12> */
.L_x_12726:
[----:B------:R-:W-:-:S07]  /*4180*/  MOV R6, R86 ;  /* 0x0000005600067202 */ /* 0x000fce0000000f00 */
.L_x_12727:
[----:B------:R-:W-:Y:S05]  /*4190*/  BSYNC B2 ;  /* 0x0000000000027941 */ /* 0x000fea0003800000 */
.L_x_12725:
        /* <DEDUP_REMOVED lines=16> */
.L_x_12731:
[----:B------:R-:W-:Y:S05]  /*42a0*/  BSYNC B3 ;  /* 0x0000000000037941 */ /* 0x000fea0003800000 */
.L_x_12730:
        /* <DEDUP_REMOVED lines=42> */
.L_x_12729:
[----:B------:R-:W-:Y:S05]  /*4550*/  BSYNC B2 ;  /* 0x0000000000027941 */ /* 0x000fea0003800000 */
.L_x_12728:
[----:B------:R-:W-:Y:S01]  /*4560*/  I2FP.F32.U32 R6, R6 ;  /* 0x0000000600067245 */ /* 0x000fe20000201000 */
[----:B-----5:R-:W-:Y:S02]  /*4570*/  HADD2.F32 R74, -RZ, R64.H0_H0 ;  /* 0x20000040ff4a7230 */ /* 0x020fe40000004100 */
[----:B------:R-:W-:Y:S02]  /*4580*/  IMAD.MOV.U32 R73, RZ, RZ, 0x2f800000 ;  /* 0x2f800000ff497424 */ /* 0x000fe400078e00ff */
[----:B------:R-:W-:Y:S02]  /*4590*/  @P3 HADD2.F32 R82, -RZ, R68.H0_H0 ;  /* 0x20000044ff523230 */ /* 0x000fe40000004100 */
[----:B------:R-:W-:Y:S01]  /*45a0*/  FMUL.FTZ R74, R74, UR13 ;  /* 0x0000000d4a4a7c20 */ /* 0x000fe20008410000 */
[----:B------:R-:W-:-:S03]  /*45b0*/  FFMA.FTZ R6, R6, R73, 1.1641532182693481445e-10 ;  /* 0x2f00000006067423 */ /* 0x000fc60000010049 */
[----:B------:R-:W-:Y:S02]  /*45c0*/  FMUL.FTZ R74, R74, UR12 ;  /* 0x0000000c4a4a7c20 */ /* 0x000fe40008410000 */
[----:B------:R-:W-:-:S04]  /*45d0*/  FSETP.GTU.FTZ.AND P5, PT, R6, UR10, PT ;  /* 0x0000000a06007c0b */ /* 0x000fc8000bfbc000 */
[----:B------:R-:W-:Y:S02]  /*45e0*/  FSEL R83, R74, RZ, !P5 ;  /* 0x000000ff4a537208 */ /* 0x000fe40006800000 */
[----:B------:R-:W-:-:S03]  /*45f0*/  SEL R6, RZ, 0x1, P5 ;  /* 0x00000001ff067807 */ /* 0x000fc60002800000 */
[----:B------:R-:W-:-:S07]  /*4600*/  @P3 FADD.FTZ R83, R82, R83 ;  /* 0x0000005352533221 */ /* 0x000fce0000010000 */
.L_x_12724:
[----:B------:R-:W-:Y:S05]  /*4610*/  BSYNC B1 ;  /* 0x0000000000017941 */ /* 0x000fea0003800000 */
.L_x_12722:
        /* <DEDUP_REMOVED lines=8> */
.L_x_12733:
        /* <DEDUP_REMOVED lines=12> */
.L_x_12736:
[----:B------:R-:W-:-:S07]  /*4760*/  IMAD.MOV.U32 R8, RZ, RZ, R86 ;  /* 0x000000ffff087224 */ /* 0x000fce00078e0056 */
.L_x_12737:
[----:B------:R-:W-:Y:S05]  /*4770*/  BSYNC B2 ;  /* 0x0000000000027941 */ /* 0x000fea0003800000 */
.L_x_12735:
        /* <DEDUP_REMOVED lines=16> */
.L_x_12741:
[----:B------:R-:W-:Y:S05]  /*4880*/  BSYNC B3 ;  /* 0x0000000000037941 */ /* 0x000fea0003800000 */
.L_x_12740:
        /* <DEDUP_REMOVED lines=42> */
.L_x_12739:
[----:B------:R-:W-:Y:S05]  /*4b30*/  BSYNC B2 ;  /* 0x0000000000027941 */ /* 0x000fea0003800000 */
.L_x_12738:
[----:B------:R-:W-:Y:S01]  /*4b40*/  HFMA2.MMA R75, -RZ, RZ, 0.1171875, 0 ;  /* 0x2f800000ff4b7435 */ /* 0x000fe200000001ff */
[----:B------:R-:W-:Y:S01]  /*4b50*/  I2FP.F32.U32 R8, R8 ;  /* 0x0000000800087245 */ /* 0x000fe20000201000 */
[----:B-----5:R-:W-:Y:S02]  /*4b60*/  HADD2.F32 R72, -RZ, R64.H1_H1 ;  /* 0x30000040ff487230 */ /* 0x020fe40000004100 */
[----:B------:R-:W-:-:S03]  /*4b70*/  @P3 HADD2.F32 R74, -RZ, R68.H1_H1 ;  /* 0x30000044ff4a3230 */ /* 0x000fc60000004100 */
[----:B------:R-:W-:-:S03]  /*4b80*/  FMUL.FTZ R72, R72, UR13 ;  /* 0x0000000d48487c20 */ /* 0x000fc60008410000 */
[----:B------:R-:W-:Y:S01]  /*4b90*/  FFMA.FTZ R8, R8, R75, 1.1641532182693481445e-10 ;  /* 0x2f00000008087423 */ /* 0x000fe2000001004b */
[----:B------:R-:W-:-:S04]  /*4ba0*/  FMUL.FTZ R72, R72, UR12 ;  /* 0x0000000c48487c20 */ /* 0x000fc80008410000 */
[----:B------:R-:W-:-:S04]  /*4bb0*/  FSETP.GTU.FTZ.AND P5, PT, R8, UR10, PT ;  /* 0x0000000a08007c0b */ /* 0x000fc8000bfbc000 */
[----:B------:R-:W-:Y:S02]  /*4bc0*/  FSEL R85, R72, RZ, !P5 ;  /* 0x000000ff48557208 */ /* 0x000fe40006800000 */
[----:B------:R-:W-:-:S03]  /*4bd0*/  SEL R8, RZ, 0x1, P5 ;  /* 0x00000001ff087807 */ /* 0x000fc60002800000 */
[----:B------:R-:W-:-:S07]  /*4be0*/  @P3 FADD.FTZ R85, R74, R85 ;  /* 0x000000554a553221 */ /* 0x000fce0000010000 */
.L_x_12734:
[----:B------:R-:W-:Y:S05]  /*4bf0*/  BSYNC B1 ;  /* 0x0000000000017941 */ /* 0x000fea0003800000 */
.L_x_12732:
[----:B------:R-:W-:Y:S04]  /*4c00*/  BSSY B1, `(.L_x_12742) ;  /* 0x000005e000017945 */ /* 0x000fe80003800000 */
[----:B------:R-:W-:Y:S05]  /*4c10*/  @P4 BRA `(.L_x_12743) ;  /* 0x0000000000184947 */ /* 0x000fea0003800000 */
[----:B------:R-:W-:Y:S01]  /*4c20*/  IMAD.MOV.U32 R87, RZ, RZ, RZ ;  /* 0x000000ffff577224 */ /* 0x000fe200078e00ff */
[----:B------:R-:W-:Y:S01]  /*4c30*/  MOV R72, R73 ;  /* 0x0000004900487202 */ /* 0x000fe20000000f00 */
[----:B------:R-:W-:Y:S06]  /*4c40*/  @!P3 BRA `(.L_x_12744) ;  /* 0x000000040064b947 */ /* 0x000fec0003800000 */
[----:B------:R-:W-:Y:S02]  /*4c50*/  IMAD.MOV.U32 R72, RZ, RZ, R73 ;  /* 0x000000ffff487224 */ /* 0x000fe400078e0049 */
[----:B-----5:R-:W-:Y:S01]  /*4c60*/  HADD2.F32 R87, -RZ, R69.H0_H0 ;  /* 0x20000045ff577230 */ /* 0x020fe20000004100 */
[----:B------:R-:W-:Y:S06]  /*4c70*/  BRA `(.L_x_12744) ;  /* 0x0000000400587947 */ /* 0x000fec0003800000 */
.L_x_12743:
        /* <DEDUP_REMOVED lines=12> */
.L_x_12746:
[----:B------:R-:W-:-:S07]  /*4d40*/  MOV R10, R86 ;  /* 0x00000056000a7202 */ /* 0x000fce0000000f00 */
.L_x_12747:
[----:B------:R-:W-:Y:S05]  /*4d50*/  BSYNC B2 ;  /* 0x0000000000027941 */ /* 0x000fea0003800000 */
.L_x_12745:
        /* <DEDUP_REMOVED lines=16> */
.L_x_12751:
[----:B------:R-:W-:Y:S05]  /*4e60*/  BSYNC B3 ;  /* 0x0000000000037941 */ /* 0x000fea0003800000 */
.L_x_12750:
        /* <DEDUP_REMOVED lines=43> */
.L_x_12749:
[----:B------:R-:W-:Y:S05]  /*5120*/  BSYNC B2 ;  /* 0x0000000000027941 */ /* 0x000fea0003800000 */
.L_x_12748:
        /* <DEDUP_REMOVED lines=11> */
.L_x_12744:
[----:B------:R-:W-:Y:S05]  /*51e0*/  BSYNC B1 ;  /* 0x0000000000017941 */ /* 0x000fea0003800000 */
.L_x_12742:
        /* <DEDUP_REMOVED lines=8> */
.L_x_12753:
        /* <DEDUP_REMOVED lines=12> */
.L_x_12756:
[----:B------:R-:W-:-:S07]  /*5330*/  MOV R12, R86 ;  /* 0x00000056000c7202 */ /* 0x000fce0000000f00 */
.L_x_12757:
[----:B------:R-:W-:Y:S05]  /*5340*/  BSYNC B2 ;  /* 0x0000000000027941 */ /* 0x000fea0003800000 */
.L_x_12755:
        /* <DEDUP_REMOVED lines=16> */
.L_x_12761:
[----:B------:R-:W-:Y:S05]  /*5450*/  BSYNC B3 ;  /* 0x0000000000037941 */ /* 0x000fea0003800000 */
.L_x_12760:
        /* <DEDUP_REMOVED lines=44> */
.L_x_12759:
[----:B------:R-:W-:Y:S05]  /*5720*/  BSYNC B2 ;  /* 0x0000000000027941 */ /* 0x000fea0003800000 */
.L_x_12758:
        /* <DEDUP_REMOVED lines=11> */
.L_x_12754:
[----:B------:R-:W-:Y:S05]  /*57e0*/  BSYNC B1 ;  /* 0x0000000000017941 */ /* 0x000fea0003800000 */
.L_x_12752:
        /* <DEDUP_REMOVED lines=8> */
.L_x_12763:
        /* <DEDUP_REMOVED lines=12> */
.L_x_12766:
[----:B------:R-:W-:-:S07]  /*5930*/  IMAD.MOV.U32 R14, RZ, RZ, R86 ;  /* 0x000000ffff0e7224 */ /* 0x000fce00078e0056 */
.L_x_12767:
[----:B------:R-:W-:Y:S05]  /*5940*/  BSYNC B2 ;  /* 0x0000000000027941 */ /* 0x000fea0003800000 */
.L_x_12765:
        /* <DEDUP_REMOVED lines=16> */
.L_x_12771:
[----:B------:R-:W-:Y:S05]  /*5a50*/  BSYNC B3 ;  /* 0x0000000000037941 */ /* 0x000fea0003800000 */
.L_x_12770:
        /* <DEDUP_REMOVED lines=44> */
.L_x_12769:
[----:B------:R-:W-:Y:S05]  /*5d20*/  BSYNC B2 ;  /* 0x0000000000027941 */ /* 0x000fea0003800000 */
.L_x_12768:
        /* <DEDUP_REMOVED lines=11> */
.L_x_12764:
[----:B------:R-:W-:Y:S05]  /*5de0*/  BSYNC B1 ;  /* 0x0000000000017941 */ /* 0x000fea0003800000 */
.L_x_12762:
        /* <DEDUP_REMOVED lines=8> */
.L_x_12773:
        /* <DEDUP_REMOVED lines=12> */
.L_x_12776:
[----:B------:R-:W-:-:S07]  /*5f30*/  MOV R76, R86 ;  /* 0x00000056004c7202 */ /* 0x000fce0000000f00 */
.L_x_12777:
[----:B------:R-:W-:Y:S05]  /*5f40*/  BSYNC B2 ;  /* 0x0000000000027941 */ /* 0x000fea0003800000 */
.L_x_12775:
        /* <DEDUP_REMOVED lines=16> */
.L_x_12781:
[----:B------:R-:W-:Y:S05]  /*6050*/  BSYNC B3 ;  /* 0x0000000000037941 */ /* 0x000fea0003800000 */
.L_x_12780:
        /* <DEDUP_REMOVED lines=44> */
.L_x_12779:
[----:B------:R-:W-:Y:S05]  /*6320*/  BSYNC B2 ;  /* 0x0000000000027941 */ /* 0x000fea0003800000 */
.L_x_12778:
        /* <DEDUP_REMOVED lines=11> */
.L_x_12774:
[----:B------:R-:W-:Y:S05]  /*63e0*/  BSYNC B1 ;  /* 0x0000000000017941 */ /* 0x000fea0003800000 */
.L_x_12772:
        /* <DEDUP_REMOVED lines=8> */
.L_x_12783:
        /* <DEDUP_REMOVED lines=12> */
.L_x_12786:
[----:B------:R-:W-:-:S07]  /*6530*/  IMAD.MOV.U32 R78, RZ, RZ, R86 ;  /* 0x000000ffff4e7224 */ /* 0x000fce00078e0056 */
.L_x_12787:
[----:B------:R-:W-:Y:S05]  /*6540*/  BSYNC B2 ;  /* 0x0000000000027941 */ /* 0x000fea0003800000 */
.L_x_12785:
        /* <DEDUP_REMOVED lines=16> */
.L_x_12791:
[----:B------:R-:W-:Y:S05]  /*6650*/  BSYNC B3 ;  /* 0x0000000000037941 */ /* 0x000fea0003800000 */
.L_x_12790:
        /* <DEDUP_REMOVED lines=44> */
.L_x_12789:
[----:B------:R-:W-:Y:S05]  /*6920*/  BSYNC B2 ;  /* 0x0000000000027941 */ /* 0x000fea0003800000 */
.L_x_12788:
        /* <DEDUP_REMOVED lines=11> */
.L_x_12784:
[----:B------:R-:W-:Y:S05]  /*69e0*/  BSYNC B1 ;  /* 0x0000000000017941 */ /* 0x000fea0003800000 */
.L_x_12782:
        /* <DEDUP_REMOVED lines=8> */
.L_x_12793:
        /* <DEDUP_REMOVED lines=12> */
.L_x_12796:
[----:B------:R-:W-:-:S07]  /*6b30*/  MOV R80, R86 ;  /* 0x0000005600507202 */ /* 0x000fce0000000f00 */
.L_x_12797:
[----:B------:R-:W-:Y:S05]  /*6b40*/  BSYNC B2 ;  /* 0x0000000000027941 */ /* 0x000fea0003800000 */
.L_x_12795:
        /* <DEDUP_REMOVED lines=16> */
.L_x_12801:
[----:B------:R-:W-:Y:S05]  /*6c50*/  BSYNC B3 ;  /* 0x0000000000037941 */ /* 0x000fea0003800000 */
.L_x_12800:
        /* <DEDUP_REMOVED lines=44> */
.L_x_12799:
[----:B------:R-:W-:Y:S05]  /*6f20*/  BSYNC B2 ;  /* 0x0000000000027941 */ /* 0x000fea0003800000 */
.L_x_12798:
        /* <DEDUP_REMOVED lines=11> */
.L_x_12794:
[----:B------:R-:W-:Y:S05]  /*6fe0*/  BSYNC B1 ;  /* 0x0000000000017941 */ /* 0x000fea0003800000 */
.L_x_12792:
        /* <DEDUP_REMOVED lines=29> */
.L_x_12803:
[----:B------:R-:W-:Y:S05]  /*71c0*/  BSYNC B1 ;  /* 0x0000000000017941 */ /* 0x000fea0003800000 */
.L_x_12802:
[----:B------:R-:W-:Y:S01]  /*71d0*/  VIADD R110, R110, 0x100 ;  /* 0x000001006e6e7836 */ /* 0x000fe20000000000 */
[----:B------:R-:W-:-:S07]  /*71e0*/  IADD3 R117, R117, 0x100, RZ ;  /* 0x0000010075757810 */ /* 0x000fce0007ffe0ff */
.L_x_12721:
[----:B------:R-:W-:Y:S05]  /*71f0*/  BSYNC B0 ;  /* 0x0000000000007941 */ /* 0x000fea0003800000 */
.L_x_12720:
        /* <DEDUP_REMOVED lines=19> */
.L_x_12807:
        /* <DEDUP_REMOVED lines=12> */
.L_x_12810:
[----:B------:R-:W-:-:S07]  /*73f0*/  MOV R6, R86 ;  /* 0x0000005600067202 */ /* 0x000fce0000000f00 */
.L_x_12811:
[----:B------:R-:W-:Y:S05]  /*7400*/  BSYNC B2 ;  /* 0x0000000000027941 */ /* 0x000fea0003800000 */
.L_x_12809:
        /* <DEDUP_REMOVED lines=16> */
.L_x_12815:
[----:B------:R-:W-:Y:S05]  /*7510*/  BSYNC B3 ;  /* 0x0000000000037941 */ /* 0x000fea0003800000 */
.L_x_12814:
        /* <DEDUP_REMOVED lines=44> */
.L_x_12813:
[----:B------:R-:W-:Y:S05]  /*77e0*/  BSYNC B2 ;  /* 0x0000000000027941 */ /* 0x000fea0003800000 */
.L_x_12812:
        /* <DEDUP_REMOVED lines=11> */
.L_x_12808:
[----:B------:R-:W-:Y:S05]  /*78a0*/  BSYNC B1 ;  /* 0x0000000000017941 */ /* 0x000fea0003800000 */
.L_x_12806:
        /* <DEDUP_REMOVED lines=8> */
.L_x_12817:
        /* <DEDUP_REMOVED lines=12> */
.L_x_12820:
[----:B------:R-:W-:-:S07]  /*79f0*/  IMAD.MOV.U32 R8, RZ, RZ, R86 ;  /* 0x000000ffff087224 */ /* 0x000fce00078e0056 */
.L_x_12821:
[----:B------:R-:W-:Y:S05]  /*7a00*/  BSYNC B2 ;  /* 0x0000000000027941 */ /* 0x000fea0003800000 */
.L_x_12819:
        /* <DEDUP_REMOVED lines=16> */
.L_x_12825:
[----:B------:R-:W-:Y:S05]  /*7b10*/  BSYNC B3 ;  /* 0x0000000000037941 */ /* 0x000fea0003800000 */
.L_x_12824:
        /* <DEDUP_REMOVED lines=44> */
.L_x_12823:
[----:B------:R-:W-:Y:S05]  /*7de0*/  BSYNC B2 ;  /* 0x0000000000027941 */ /* 0x000fea0003800000 */
.L_x_12822:
        /* <DEDUP_REMOVED lines=11> */
.L_x_12818:
[----:B------:R-:W-:Y:S05]  /*7ea0*/  BSYNC B1 ;  /* 0x0000000000017941 */ /* 0x000fea0003800000 */
.L_x_12816:
        /* <DEDUP_REMOVED lines=8> */
.L_x_12827:
        /* <DEDUP_REMOVED lines=12> */
.L_x_12830:
[----:B------:R-:W-:-:S07]  /*7ff0*/  MOV R10, R86 ;  /* 0x00000056000a7202 */ /* 0x000fce0000000f00 */
.L_x_12831:
[----:B------:R-:W-:Y:S05]  /*8000*/  BSYNC B2 ;  /* 0x0000000000027941 */ /* 0x000fea0003800000 */
.L_x_12829:
        /* <DEDUP_REMOVED lines=16> */
.L_x_12835:
[----:B------:R-:W-:Y:S05]  /*8110*/  BSYNC B3 ;  /* 0x0000000000037941 */ /* 0x000fea0003800000 */
.L_x_12834:
        /* <DEDUP_REMOVED lines=44> */
.L_x_12833:
[----:B------:R-:W-:Y:S05]  /*83e0*/  BSYNC B2 ;  /* 0x0000000000027941 */ /* 0x000fea0003800000 */
.L_x_12832:
        /* <DEDUP_REMOVED lines=11> */
.L_x_12828:
[----:B------:R-:W-:Y:S05]  /*84a0*/  BSYNC B1 ;  /* 0x0000000000017941 */ /* 0x000fea0003800000 */
.L_x_12826:
        /* <DEDUP_REMOVED lines=8> */
.L_x_12837:
        /* <DEDUP_REMOVED lines=12> */
.L_x_12840:
[----:B------:R-:W-:-:S07]  /*85f0*/  IMAD.MOV.U32 R12, RZ, RZ, R86 ;  /* 0x000000ffff0c7224 */ /* 0x000fce00078e0056 */
.L_x_12841:
[----:B------:R-:W-:Y:S05]  /*8600*/  BSYNC B2 ;  /* 0x0000000000027941 */ /* 0x000fea0003800000 */
.L_x_12839:
        /* <DEDUP_REMOVED lines=16> */
.L_x_12845:
[----:B------:R-:W-:Y:S05]  /*8710*/  BSYNC B3 ;  /* 0x0000000000037941 */ /* 0x000fea0003800000 */
.L_x_12844:
        /* <DEDUP_REMOVED lines=44> */
.L_x_12843:
[----:B------:R-:W-:Y:S05]  /*89e0*/  BSYNC B2 ;  /* 0x0000000000027941 */ /* 0x000fea0003800000 */
.L_x_12842:
[----:B------:R-:W-:Y:S01]  /*89f0*/  I2FP.F32.U32 R12, R12 ;  /* 0x0000000c000c7245 */ /* 0x000fe20000201000 */
[----:B-----5:R-:W-:Y:S01]  /*8a00*/  HADD2.F32 R72, -RZ, R65.H1_H1 ;  /* 0x30000041ff487230 */ /* 0x020fe20000004100 */
[----:B------:R-:W-:Y:S01]  /*8a10*/  MOV R75, 0x2f800000 ;  /* 0x2f800000004b7802 */ /* 0x000fe20000000f00 */
[----:B------:R-:W-:-:S03]  /*8a20*/  @P3 HADD2.F32 R74, -RZ, R69.H1_H1 ;  /* 0x30000045ff4a3230 */ /* 0x000fc60000004100 */
[----:B------:R-:W-:Y:S01]  /*8a30*/  FMUL.FTZ R72, R72, UR13 ;  /* 0x0000000d48487c20 */ /* 0x000fe20008410000 */
[----:B------:R-:W-:-:S03]  /*8a40*/  FFMA.FTZ R12, R12, R75, 1.1641532182693481445e-10 ;  /* 0x2f0000000c0c7423 */ /* 0x000fc6000001004b */
[----:B------:R-:W-:Y:S02]  /*8a50*/  FMUL.FTZ R72, R72, UR12 ;  /* 0x0000000c48487c20 */ /* 0x000fe40008410000 */
[----:B------:R-:W-:-:S04]  /*8a60*/  FSETP.GTU.FTZ.AND P5, PT, R12, UR10, PT ;  /* 0x0000000a0c007c0b */ /* 0x000fc8000bfbc000 */
[----:B------:R-:W-:Y:S02]  /*8a70*/  FSEL R105, R72, RZ, !P5 ;  /* 0x000000ff48697208 */ /* 0x000fe40006800000 */
[----:B------:R-:W-:-:S03]  /*8a80*/  SEL R12, RZ, 0x1, P5 ;  /* 0x00000001ff0c7807 */ /* 0x000fc60002800000 */
[----:B------:R-:W-:-:S07]  /*8a90*/  @P3 FADD.FTZ R105, R74, R105 ;  /* 0x000000694a693221 */ /* 0x000fce0000010000 */
.L_x_12838:
[----:B------:R-:W-:Y:S05]  /*8aa0*/  BSYNC B1 ;  /* 0x0000000000017941 */ /* 0x000fea0003800000 */
.L_x_12836:
        /* <DEDUP_REMOVED lines=8> */
.L_x_12847:
        /* <DEDUP_REMOVED lines=12> */
.L_x_12850:
[----:B------:R-:W-:-:S07]  /*8bf0*/  MOV R14, R86 ;  /* 0x00000056000e7202 */ /* 0x000fce0000000f00 */
.L_x_12851:
[----:B------:R-:W-:Y:S05]  /*8c00*/  BSYNC B2 ;  /* 0x0000000000027941 */ /* 0x000fea0003800000 */
.L_x_12849:
        /* <DEDUP_REMOVED lines=16> */
.L_x_12855:
[----:B------:R-:W-:Y:S05]  /*8d10*/  BSYNC B3 ;  /* 0x0000000000037941 */ /* 0x000fea0003800000 */
.L_x_12854:
        /* <DEDUP_REMOVED lines=44> */
.L_x_12853:
[----:B------:R-:W-:Y:S05]  /*8fe0*/  BSYNC B2 ;  /* 0x0000000000027941 */ /* 0x000fea0003800000 */
.L_x_12852:
        /* <DEDUP_REMOVED lines=11> */
.L_x_12848:
[----:B------:R-:W-:Y:S05]  /*90a0*/  BSYNC B1 ;  /* 0x0000000000017941 */ /* 0x000fea0003800000 */
.L_x_12846:
        /* <DEDUP_REMOVED lines=8> */
.L_x_12857:
        /* <DEDUP_REMOVED lines=12> */
.L_x_12860:
[----:B------:R-:W-:-:S07]  /*91f0*/  MOV R76, R86 ;  /* 0x00000056004c7202 */ /* 0x000fce0000000f00 */
.L_x_12861:
[----:B------:R-:W-:Y:S05]  /*9200*/  BSYNC B2 ;  /* 0x0000000000027941 */ /* 0x000fea0003800000 */
.L_x_12859:
        /* <DEDUP_REMOVED lines=16> */
.L_x_12865:
[----:B------:R-:W-:Y:S05]  /*9310*/  BSYNC B3 ;  /* 0x0000000000037941 */ /* 0x000fea0003800000 */
.L_x_12864:
        /* <DEDUP_REMOVED lines=44> */
.L_x_12863:
[----:B------:R-:W-:Y:S05]  /*95e0*/  BSYNC B2 ;  /* 0x0000000000027941 */ /* 0x000fea0003800000 */
.L_x_12862:
        /* <DEDUP_REMOVED lines=11> */
.L_x_12858:
[----:B------:R-:W-:Y:S05]  /*96a0*/  BSYNC B1 ;  /* 0x0000000000017941 */ /* 0x000fea0003800000 */
.L_x_12856:
        /* <DEDUP_REMOVED lines=8> */
.L_x_12867:
        /* <DEDUP_REMOVED lines=12> */
.L_x_12870:
[----:B------:R-:W-:-:S07]  /*97f0*/  IMAD.MOV.U32 R78, RZ, RZ, R86 ;  /* 0x000000ffff4e7224 */ /* 0x000fce00078e0056 */
.L_x_12871:
[----:B------:R-:W-:Y:S05]  /*9800*/  BSYNC B2 ;  /* 0x0000000000027941 */ /* 0x000fea0003800000 */
.L_x_12869:
        /* <DEDUP_REMOVED lines=16> */
.L_x_12875:
[----:B------:R-:W-:Y:S05]  /*9910*/  BSYNC B3 ;  /* 0x0000000000037941 */ /* 0x000fea0003800000 */
.L_x_12874:
        /* <DEDUP_REMOVED lines=44> */
.L_x_12873:
[----:B------:R-:W-:Y:S05]  /*9be0*/  BSYNC B2 ;  /* 0x0000000000027941 */ /* 0x000fea0003800000 */
.L_x_12872:
        /* <DEDUP_REMOVED lines=11> */
.L_x_12868:
[----:B------:R-:W-:Y:S05]  /*9ca0*/  BSYNC B1 ;  /* 0x0000000000017941 */ /* 0x000fea0003800000 */
.L_x_12866:
        /* <DEDUP_REMOVED lines=8> */
.L_x_12877:
        /* <DEDUP_REMOVED lines=12> */
.L_x_12880:
[----:B------:R-:W-:-:S07]  /*9df0*/  MOV R80, R86 ;  /* 0x0000005600507202 */ /* 0x000fce0000000f00 */
.L_x_12881:
[----:B------:R-:W-:Y:S05]  /*9e00*/  BSYNC B2 ;  /* 0x0000000000027941 */ /* 0x000fea0003800000 */
.L_x_12879:
        /* <DEDUP_REMOVED lines=16> */
.L_x_12885:
[----:B------:R-:W-:Y:S05]  /*9f10*/  BSYNC B3 ;  /* 0x0000000000037941 */ /* 0x000fea0003800000 */
.L_x_12884:
        /* <DEDUP_REMOVED lines=44> */
.L_x_12883:
[----:B------:R-:W-:Y:S05]  /*a1e0*/  BSYNC B2 ;  /* 0x0000000000027941 */ /* 0x000fea0003800000 */
.L_x_12882:
        /* <DEDUP_REMOVED lines=11> */
.L_x_12878:
[----:B------:R-:W-:Y:S05]  /*a2a0*/  BSYNC B1 ;  /* 0x0000000000017941 */ /* 0x000fea0003800000 */
.L_x_12876:
[----:B------:R-:W1:Y:S01]  /*a2b0*/  LDC.64 R72, c[0x0][0x238] ;  /* 0x00008e00ff487b82 */ /* 0x000e620000000a00 */
[----:B------:R-:W-:Y:S02]  /*a2c0*/  F2FP.F16.F32.PACK_AB R75, R113, R111 ;  /* 0x0000006f714b723e */ /* 0x000fe400000000ff */
[----:B------:R-:W-:Y:S01]  /*a2d0*/  F2FP.F16.F32.PACK_AB R74, R109, R107 ;  /* 0x0000006b6d4a723e */ /* 0x000fe200000000ff */
[----:B-1----:R-:W-:Y:S01]  /*a2e0*/  IMAD.WIDE.U32 R118, R110, 0x10, R72 ;  /* 0x000000106e767825 */ /* 0x002fe200078e0048 */
[----:B------:R-:W-:Y:S02]  /*a2f0*/  F2FP.F16.F32.PACK_AB R73, R105, R103 ;  /* 0x000000676949723e */ /* 0x000fe400000000ff */
[----:B------:R-:W-:-:S05]  /*a300*/  F2FP.F16.F32.PACK_AB R72, R101, R99 ;  /* 0x000000636548723e */ /* 0x000fca00000000ff */
        /* <DEDUP_REMOVED lines=22> */
.L_x_12805:
[----:B------:R-:W-:Y:S05]  /*a470*/  BSYNC B0 ;  /* 0x0000000000007941 */ /* 0x000fea0003800000 */
.L_x_12804:
        /* <DEDUP_REMOVED lines=103> */
.L_x_12904:
        /* <DEDUP_REMOVED lines=19> */
[----:B------:R-:W-:Y:S02]  /*ac20*/  I2FP.F32.S32 R121, R114 ;  /* 0x0000007200797245 */ /* 0x000fe40000201400 */
[----:B-1----:R-:W-:Y:S02]  /*ac30*/  @!P2 LEA R117, R73, R72, 0x18 ;  /* 0x000000484975a211 */ /* 0x002fe400078ec0ff */
[----:B------:R-:W-:-:S03]  /*ac40*/  CS2R R72, SRZ ;  /* 0x0000000000487805 */ /* 0x000fc6000001ff00 */
[----:B------:R-:W-:Y:S02]  /*ac50*/  @!P2 IMAD R116, R108, 0x8, R117 ;  /* 0x000000086c74a824 */ /* 0x000fe400078e0275 */
[----:B------:R-:W1:Y:S04]  /*ac60*/  SHFL.DOWN PT, R117, R114, 0x4, 0x1f ;  /* 0x08801f0072757f89 */ /* 0x000e6800000e0000 */
[----:B------:R-:W0:Y:S01]  /*ac70*/  @!P2 LDS.64 R72, [R116] ;  /* 0x000000007448a984 */ /* 0x000e220000000a00 */
[----:B------:R-:W-:Y:S01]  /*ac80*/  LOP3.LUT P2, RZ, R75, 0x1f, R4, 0xf8, !PT ;  /* 0x0000001f4bff7812 */ /* 0x000fe2000784f804 */
[----:B-1----:R-:W-:Y:S01]  /*ac90*/  IMAD.IADD R108, R117, 0x1, R114 ;  /* 0x00000001756c7824 */ /* 0x002fe200078e0272 */
[----:B------:R-:W-:-:S04]  /*aca0*/  I2FP.F32.S32 R112, R117 ;  /* 0x0000007500707245 */ /* 0x000fc80000201400 */
        /* <DEDUP_REMOVED lines=15> */
[-C--:B0-----:R-:W-:Y:S02]  /*ada0*/  IADD3 R110, R108, R119.reuse, RZ ;  /* 0x000000776c6e7210 */ /* 0x081fe40007ffe0ff */
[----:B------:R-:W-:Y:S02]  /*adb0*/  I2FP.F32.S32 R114, R119 ;  /* 0x0000007700727245 */ /* 0x000fe40000201400 */
[----:B------:R-:W-:Y:S01]  /*adc0*/  I2FP.F32.S32 R73, R110 ;  /* 0x0000006e00497245 */ /* 0x000fe20000201400 */
[----:B------:R-:W0:Y:S03]  /*add0*/  SHFL.DOWN PT, R119, R112, 0x2, 0x1f ;  /* 0x08401f0070777f89 */ /* 0x000e2600000e0000 */
        /* <DEDUP_REMOVED lines=9> */
[----:B0-----:R-:W-:-:S04]  /*ae70*/  FADD.FTZ R119, R112, R119 ;  /* 0x0000007770777221 */ /* 0x001fc80000010000 */
[----:B------:R-:W0:Y:S01]  /*ae80*/  SHFL.DOWN PT, R123, R72, 0x1, 0x1f ;  /* 0x08201f00487b7f89 */ /* 0x000e2200000e0000 */
[----:B------:R-:W2:Y:S01]  /*ae90*/  LDC R112, c[0x0][0x2d8] ;  /* 0x0000b600ff707b82 */ /* 0x000ea20000000800 */
[----:B------:R-:W-:-:S05]  /*aea0*/  FFMA.FTZ R119, R108, R121, R119 ;  /* 0x000000796c777223 */ /* 0x000fca0000010077 */
[----:B------:R-:W3:Y:S01]  /*aeb0*/  SHFL.DOWN PT, R74, R119, 0x1, 0x1f ;  /* 0x08201f00774a7f89 */ /* 0x000ee200000e0000 */
[-C--:B-1----:R-:W-:Y:S02]  /*aec0*/  IADD3 R108, R110, R117.reuse, RZ ;  /* 0x000000756e6c7210 */ /* 0x082fe40007ffe0ff */
[----:B------:R-:W-:Y:S02]  /*aed0*/  I2FP.F32.S32 R117, R117 ;  /* 0x0000007500757245 */ /* 0x000fe40000201400 */
[----:B------:R-:W-:-:S06]  /*aee0*/  I2FP.F32.S32 R108, R108 ;  /* 0x0000006c006c7245 */ /* 0x000fcc0000201400 */
[----:B------:R-:W1:Y:S01]  /*aef0*/  MUFU.RCP R108, R108 ;  /* 0x0000006c006c7308 */ /* 0x000e620000001000 */
[----:B0-----:R-:W-:Y:S01]  /*af00*/  FMUL.FTZ R110, R123, R117 ;  /* 0x000000757b6e7220 */ /* 0x001fe20000410000 */
[----:B------:R-:W-:-:S03]  /*af10*/  FADD.FTZ R123, R72, -R123 ;  /* 0x8000007b487b7221 */ /* 0x000fc60000010000 */
[----:B------:R-:W-:Y:S01]  /*af20*/  FFMA.FTZ R121, R73, R72, R110 ;  /* 0x0000004849797223 */ /* 0x000fe2000001006e */
[----:B------:R-:W-:-:S04]  /*af30*/  FMUL.FTZ R110, R123, R123 ;  /* 0x0000007b7b6e7220 */ /* 0x000fc80000410000 */
[----:B------:R-:W-:Y:S01]  /*af40*/  FMUL.FTZ R110, R73, R110 ;  /* 0x0000006e496e7220 */ /* 0x000fe20000410000 */
[----:B---3--:R-:W-:Y:S02]  /*af50*/  FADD.FTZ R73, R119, R74 ;  /* 0x0000004a77497221 */ /* 0x008fe40000010000 */
[----:B------:R-:W0:Y:S01]  /*af60*/  @!P2 LDC.64 R74, c[0x0][0x258] ;  /* 0x00009600ff4aab82 */ /* 0x000e220000000a00 */
[----:B-1----:R-:W-:Y:S01]  /*af70*/  FMUL.FTZ R121, R108, R121 ;  /* 0x000000796c797220 */ /* 0x002fe20000410000 */
[----:B------:R-:W-:-:S04]  /*af80*/  FMUL.FTZ R110, R110, R117 ;  /* 0x000000756e6e7220 */ /* 0x000fc80000410000 */
[----:B------:R-:W1:Y:S01]  /*af90*/  SHFL.IDX PT, R119, R121, RZ, 0x1f ;  /* 0x00001fff79777589 */ /* 0x000e6200000e0000 */
[----:B------:R-:W-:Y:S02]  /*afa0*/  FFMA.FTZ R110, R108, R110, R73 ;  /* 0x0000006e6c6e7223 */ /* 0x000fe40000010049 */
[----:B------:R-:W3:Y:S03]  /*afb0*/  @!P2 LDC.64 R72, c[0x0][0x250] ;  /* 0x00009400ff48ab82 */ /* 0x000ee60000000a00 */
[----:B------:R-:W2:Y:S01]  /*afc0*/  SHFL.IDX PT, R123, R110, RZ, 0x1f ;  /* 0x00001fff6e7b7589 */ /* 0x000ea200000e0000 */
[----:B0-----:R-:W-:-:S04]  /*afd0*/  @!P2 LEA R74, P5, R98, R74, 0x2 ;  /* 0x0000004a624aa211 */ /* 0x001fc800078a10ff */
[----:B------:R-:W-:Y:S01]  /*afe0*/  @!P2 LEA.HI.X R75, R98, R75, R106, 0x2, P5 ;  /* 0x0000004b624ba211 */ /* 0x000fe200028f146a */
[----:B-1----:R-:W-:-:S05]  /*aff0*/  FMUL.FTZ R108, R119, R119 ;  /* 0x00000077776c7220 */ /* 0x002fca0000410000 */
[----:B------:R-:W-:Y:S01]  /*b000*/  FSEL R117, R108, RZ, !P4 ;  /* 0x000000ff6c757208 */ /* 0x000fe20006000000 */
[----:B--2---:R-:W-:Y:S01]  /*b010*/  FFMA.FTZ R108, R123, UR11, R112 ;  /* 0x0000000b7b6c7c23 */ /* 0x004fe20008010070 */
        /* <DEDUP_REMOVED lines=50> */
.L_x_12890:
[----:B------:R-:W-:Y:S05]  /*b340*/  BSYNC B1 ;  /* 0x0000000000017941 */ /* 0x000fea0003800000 */
.L_x_12889:
        /* <DEDUP_REMOVED lines=35> */
.L_x_12892:
[----:B------:R-:W-:Y:S05]  /*b580*/  BSYNC B1 ;  /* 0x0000000000017941 */ /* 0x000fea0003800000 */
.L_x_12891:
        /* <DEDUP_REMOVED lines=32> */
.L_x_12888:
[----:B------:R-:W-:Y:S05]  /*b790*/  BSYNC B0 ;  /* 0x0000000000007941 */ /* 0x000fea0003800000 */
.L_x_12887:
[----:B------:R-:W-:Y:S01]  /*b7a0*/  VIADD R98, R98, UR14 ;  /* 0x0000000e62627c36 */ /* 0x000fe20008000000 */
[----:B------:R-:W-:-:S04]  /*b7b0*/  SEL R108, RZ, 0x1, P3 ;  /* 0x00000001ff6c7807 */ /* 0x000fc80001800000 */
[----:B------:R-:W-:-:S13]  /*b7c0*/  ISETP.GE.AND P2, PT, R98, UR15, PT ;  /* 0x0000000f62007c0c */ /* 0x000fda000bf46270 */
[----:B------:R-:W-:Y:S05]  /*b7d0*/  @!P2 BRA `(.L_x_12893) ;  /* 0xffffff5000e8a947 */ /* 0x000fea000383ffff */
[----:B------:R-:W-:Y:S05]  /*b7e0*/  EXIT ;  /* 0x000000000000794d */ /* 0x000fea0003800000 */
.L_x_12886:
[----:B------:R-:W-:Y:S01]  /*b7f0*/  HFMA2.MMA R122, -RZ, RZ, 0, 5.9604644775390625e-08 ;  /* 0x00000001ff7a7435 */ /* 0x000fe200000001ff */
[----:B------:R-:W-:Y:S01]  /*b800*/  MOV R121, R74 ;  /* 0x0000004a00797202 */ /* 0x000fe20000000f00 */
[----:B------:R-:W-:Y:S01]  /*b810*/  IMAD.MOV.U32 R123, RZ, RZ, 0x1f ;  /* 0x0000001fff7b7424 */ /* 0x000fe200078e00ff */
[----:B------:R-:W-:-:S08]  /*b820*/  MOV R118, 0xffffffff ;  /* 0xffffffff00767802 */ /* 0x000fd00000000f00 */
[----:B0----5:R-:W-:Y:S05]  /*b830*/  WARPSYNC.COLLECTIVE R118, `(.L_x_12894) ;  /* 0x0000000076087348 */ /* 0x021fea0003c00000 */
[----:B------:R1:W2:Y:S02]  /*b840*/  SHFL.BFLY P6, R120, R121, R122, R123 ;  /* 0x0c00007a79787389 */ /* 0x0002a400000c007b */
[----:B012--5:R-:W-:Y:S01]  /*b850*/  ENDCOLLECTIVE ;  /* 0x000000000000791b */ /* 0x027fe20003800000 */
.L_x_12894:
[----:B------:R-:W-:Y:S01]  /*b860*/  HFMA2.MMA R122, -RZ, RZ, 0, 1.1920928955078125e-07 ;  /* 0x00000002ff7a7435 */ /* 0x000fe200000001ff */
[----:B------:R-:W-:-:S05]  /*b870*/  MOV R73, R120 ;  /* 0x0000007800497202 */ /* 0x000fca0000000f00 */
[----:B------:R-:W-:-:S04]  /*b880*/  FADD.FTZ R110, R74, R73 ;  /* 0x000000494a6e7221 */ /* 0x000fc80000010000 */
[----:B------:R-:W-:-:S07]  /*b890*/  IMAD.MOV.U32 R121, RZ, RZ, R110 ;  /* 0x000000ffff797224 */ /* 0x000fce00078e006e */
[----:B------:R-:W-:Y:S05]  /*b8a0*/  WARPSYNC.COLLECTIVE R118, `(.L_x_12895) ;  /* 0x0000000076087348 */ /* 0x000fea0003c00000 */
[----:B------:R0:W1:Y:S02]  /*b8b0*/  SHFL.BFLY P6, R120, R121, R122, R123 ;  /* 0x0c00007a79787389 */ /* 0x00006400000c007b */
[----:B01----:R-:W-:Y:S01]  /*b8c0*/  ENDCOLLECTIVE ;  /* 0x000000000000791b */ /* 0x003fe20003800000 */
.L_x_12895:
[----:B------:R-:W-:Y:S01]  /*b8d0*/  HFMA2.MMA R122, -RZ, RZ, 0, 2.384185791015625e-07 ;  /* 0x00000004ff7a7435 */ /* 0x000fe200000001ff */
[----:B------:R-:W-:-:S05]  /*b8e0*/  MOV R73, R120 ;  /* 0x0000007800497202 */ /* 0x000fca0000000f00 */
[----:B------:R-:W-:-:S04]  /*b8f0*/  FADD.FTZ R112, R110, R73 ;  /* 0x000000496e707221 */ /* 0x000fc80000010000 */
[----:B------:R-:W-:-:S07]  /*b900*/  IMAD.MOV.U32 R121, RZ, RZ, R112 ;  /* 0x000000ffff797224 */ /* 0x000fce00078e0070 */
[----:B------:R-:W-:Y:S05]  /*b910*/  WARPSYNC.COLLECTIVE R118, `(.L_x_12896) ;  /* 0x0000000076087348 */ /* 0x000fea0003c00000 */
[----:B------:R0:W1:Y:S02]  /*b920*/  SHFL.BFLY P6, R120, R121, R122, R123 ;  /* 0x0c00007a79787389 */ /* 0x00006400000c007b */
[----:B01----:R-:W-:Y:S01]  /*b930*/  ENDCOLLECTIVE ;  /* 0x000000000000791b */ /* 0x003fe20003800000 */
.L_x_12896:
[----:B------:R-:W-:Y:S01]  /*b940*/  HFMA2.MMA R122, -RZ, RZ, 0, 4.76837158203125e-07 ;  /* 0x00000008ff7a7435 */ /* 0x000fe200000001ff */
[----:B------:R-:W-:-:S05]  /*b950*/  MOV R73, R120 ;  /* 0x0000007800497202 */ /* 0x000fca0000000f00 */
[----:B------:R-:W-:-:S04]  /*b960*/  FADD.FTZ R114, R112, R73 ;  /* 0x0000004970727221 */ /* 0x000fc80000010000 */
[----:B------:R-:W-:-:S07]  /*b970*/  IMAD.MOV.U32 R121, RZ, RZ, R114 ;  /* 0x000000ffff797224 */ /* 0x000fce00078e0072 */
[----:B------:R-:W-:Y:S05]  /*b980*/  WARPSYNC.COLLECTIVE R118, `(.L_x_12897) ;  /* 0x0000000076087348 */ /* 0x000fea0003c00000 */
[----:B------:R0:W1:Y:S02]  /*b990*/  SHFL.BFLY P6, R120, R121, R122, R123 ;  /* 0x0c00007a79787389 */ /* 0x00006400000c007b */
[----:B01----:R-:W-:Y:S01]  /*b9a0*/  ENDCOLLECTIVE ;  /* 0x000000000000791b */ /* 0x003fe20003800000 */
.L_x_12897:
[----:B------:R-:W-:Y:S01]  /*b9b0*/  HFMA2.MMA R122, -RZ, RZ, 0, 9.5367431640625e-07 ;  /* 0x00000010ff7a7435 */ /* 0x000fe200000001ff */
[----:B------:R-:W-:-:S05]  /*b9c0*/  MOV R73, R120 ;  /* 0x0000007800497202 */ /* 0x000fca0000000f00 */
[----:B------:R-:W-:-:S04]  /*b9d0*/  FADD.FTZ R116, R114, R73 ;  /* 0x0000004972747221 */ /* 0x000fc80000010000 */
[----:B------:R-:W-:-:S07]  /*b9e0*/  IMAD.MOV.U32 R121, RZ, RZ, R116 ;  /* 0x000000ffff797224 */ /* 0x000fce00078e0074 */
[----:B------:R-:W-:Y:S05]  /*b9f0*/  WARPSYNC.COLLECTIVE R118, `(.L_x_12898) ;  /* 0x0000000076087348 */ /* 0x000fea0003c00000 */
[----:B------:R0:W1:Y:S02]  /*ba00*/  SHFL.BFLY P6, R120, R121, R122, R123 ;  /* 0x0c00007a79787389 */ /* 0x00006400000c007b */
[----:B01----:R-:W-:Y:S01]  /*ba10*/  ENDCOLLECTIVE ;  /* 0x000000000000791b */ /* 0x003fe20003800000 */
.L_x_12898:
        /* <DEDUP_REMOVED lines=57> */
.L_x_12899:
[----:B------:R-:W-:Y:S01]  /*bdb0*/  HFMA2.MMA R122, -RZ, RZ, 0, 1.1920928955078125e-07 ;  /* 0x00000002ff7a7435 */ /* 0x000fe200000001ff */
[----:B------:R-:W-:-:S05]  /*bdc0*/  MOV R74, R120 ;  /* 0x00000078004a7202 */ /* 0x000fca0000000f00 */
[----:B------:R-:W-:-:S04]  /*bdd0*/  FADD.FTZ R74, R73, R74 ;  /* 0x0000004a494a7221 */ /* 0x000fc80000010000 */
[----:B------:R-:W-:-:S07]  /*bde0*/  IMAD.MOV.U32 R121, RZ, RZ, R74 ;  /* 0x000000ffff797224 */ /* 0x000fce00078e004a */
[----:B------:R-:W-:Y:S05]  /*bdf0*/  WARPSYNC.COLLECTIVE R118, `(.L_x_12900) ;  /* 0x0000000076087348 */ /* 0x000fea0003c00000 */
[----:B------:R0:W1:Y:S02]  /*be00*/  SHFL.BFLY P6, R120, R121, R122, R123 ;  /* 0x0c00007a79787389 */ /* 0x00006400000c007b */
[----:B01----:R-:W-:Y:S01]  /*be10*/  ENDCOLLECTIVE ;  /* 0x000000000000791b */ /* 0x003fe20003800000 */
.L_x_12900:
[----:B------:R-:W-:Y:S01]  /*be20*/  HFMA2.MMA R122, -RZ, RZ, 0, 2.384185791015625e-07 ;  /* 0x00000004ff7a7435 */ /* 0x000fe200000001ff */
[----:B------:R-:W-:-:S05]  /*be30*/  MOV R117, R120 ;  /* 0x0000007800757202 */ /* 0x000fca0000000f00 */
[----:B------:R-:W-:-:S04]  /*be40*/  FADD.FTZ R117, R74, R117 ;  /* 0x000000754a757221 */ /* 0x000fc80000010000 */
[----:B------:R-:W-:-:S07]  /*be50*/  IMAD.MOV.U32 R121, RZ, RZ, R117 ;  /* 0x000000ffff797224 */ /* 0x000fce00078e0075 */
[----:B------:R-:W-:Y:S05]  /*be60*/  WARPSYNC.COLLECTIVE R118, `(.L_x_12901) ;  /* 0x0000000076087348 */ /* 0x000fea0003c00000 */
[----:B------:R0:W1:Y:S02]  /*be70*/  SHFL.BFLY P6, R120, R121, R122, R123 ;  /* 0x0c00007a79787389 */ /* 0x00006400000c007b */
[----:B01----:R-:W-:Y:S01]  /*be80*/  ENDCOLLECTIVE ;  /* 0x000000000000791b */ /* 0x003fe20003800000 */
.L_x_12901:
[----:B------:R-:W-:Y:S01]  /*be90*/  HFMA2.MMA R122, -RZ, RZ, 0, 4.76837158203125e-07 ;  /* 0x00000008ff7a7435 */ /* 0x000fe200000001ff */
[----:B------:R-:W-:-:S05]  /*bea0*/  MOV R110, R120 ;  /* 0x00000078006e7202 */ /* 0x000fca0000000f00 */
[----:B------:R-:W-:-:S04]  /*beb0*/  FADD.FTZ R110, R117, R110 ;  /* 0x0000006e756e7221 */ /* 0x000fc80000010000 */
[----:B------:R-:W-:-:S07]  /*bec0*/  IMAD.MOV.U32 R121, RZ, RZ, R110 ;  /* 0x000000ffff797224 */ /* 0x000fce00078e006e */
[----:B------:R-:W-:Y:S05]  /*bed0*/  WARPSYNC.COLLECTIVE R118, `(.L_x_12902) ;  /* 0x0000000076087348 */ /* 0x000fea0003c00000 */
[----:B------:R0:W1:Y:S02]  /*bee0*/  SHFL.BFLY P6, R120, R121, R122, R123 ;  /* 0x0c00007a79787389 */ /* 0x00006400000c007b */
[----:B01----:R-:W-:Y:S01]  /*bef0*/  ENDCOLLECTIVE ;  /* 0x000000000000791b */ /* 0x003fe20003800000 */
.L_x_12902:
[----:B------:R-:W-:Y:S01]  /*bf00*/  HFMA2.MMA R122, -RZ, RZ, 0, 9.5367431640625e-07 ;  /* 0x00000010ff7a7435 */ /* 0x000fe200000001ff */
[----:B------:R-:W-:-:S05]  /*bf10*/  MOV R119, R120 ;  /* 0x0000007800777202 */ /* 0x000fca0000000f00 */
[----:B------:R-:W-:-:S04]  /*bf20*/  FADD.FTZ R119, R110, R119 ;  /* 0x000000776e777221 */ /* 0x000fc80000010000 */
[----:B------:R-:W-:-:S07]  /*bf30*/  IMAD.MOV.U32 R121, RZ, RZ, R119 ;  /* 0x000000ffff797224 */ /* 0x000fce00078e0077 */
[----:B------:R-:W-:Y:S05]  /*bf40*/  WARPSYNC.COLLECTIVE R118, `(.L_x_12903) ;  /* 0x0000000076087348 */ /* 0x000fea0003c00000 */
[----:B------:R0:W1:Y:S02]  /*bf50*/  SHFL.BFLY P6, R120, R121, R122, R123 ;  /* 0x0c00007a79787389 */ /* 0x00006400000c007b */
[----:B01----:R-:W-:Y:S01]  /*bf60*/  ENDCOLLECTIVE ;  /* 0x000000000000791b */ /* 0x003fe20003800000 */
.L_x_12903:
[----:B------:R-:W-:Y:S01]  /*bf70*/  MOV R112, R120 ;  /* 0x0000007800707202 */ /* 0x000fe20000000f00 */
[----:B------:R-:W-:Y:S06]  /*bf80*/  BRA `(.L_x_12904) ;  /* 0xffffffe800d87947 */ /* 0x000fec000383ffff */
.L_x_12905:
        /* <DEDUP_REMOVED lines=15> */
.L_x_23298:


//--------------------- .text._ZN10layer_norm13ln_fwd_kernelINS_13Kernel_traitsIf6__halfS2_S2_fjLj6144ELj1ELj1ELj8ELj16ENS_18Kernel_traits_baseILj6144EfS2_S2_S2_fjLj256EEEEELb1ELb0ELb1ELb1EEEvNS_9FwdParamsE --------------------------
	.section	.text._ZN10layer_norm13ln_fwd_kernelINS_13Kernel_traitsIf6__halfS2_S2_fjLj6144ELj1ELj1ELj8ELj16ENS_18Kernel_traits_baseILj6144EfS2_S2_S2_fjLj256EEEEELb1ELb0ELb1ELb1EEEvNS_9FwdParamsE,"ax",@progbits
	.align	128
        .global         _ZN10layer_norm13ln_fwd_kernelINS_13Kernel_traitsIf6__halfS2_S2_fjLj6144ELj1ELj1ELj8ELj16ENS_18Kernel_traits_baseILj6144EfS2_S2_S2_fjLj256EEEEELb1ELb0ELb1ELb1EEEvNS_9FwdParamsE
        .type           _ZN10layer_norm13ln_fwd_kernelINS_13Kernel_traitsIf6__halfS2_S2_fjLj6144ELj1ELj1ELj8ELj16ENS_18Kernel_traits_baseILj6144EfS2_S2_S2_fjLj256EEEEELb1ELb0ELb1ELb1EEEvNS_9FwdParamsE,@function
        .size           _ZN10layer_norm13ln_fwd_kernelINS_13Kernel_traitsIf6__halfS2_S2_fjLj6144ELj1ELj1ELj8ELj16ENS_18Kernel_traits_baseILj6144EfS2_S2_S2_fjLj256EEEEELb1ELb0ELb1ELb1EEEvNS_9FwdParamsE,(.L_x_23299 - _ZN10layer_norm13ln_fwd_kernelINS_13Kernel_traitsIf6__halfS2_S2_fjLj6144ELj1ELj1ELj8ELj16ENS_18Kernel_traits_baseILj6144EfS2_S2_S2_fjLj256EEEEELb1ELb0ELb1ELb1EEEvNS_9FwdParamsE)
        .other          _ZN10layer_norm13ln_fwd_kernelINS_13Kernel_traitsIf6__halfS2_S2_fjLj6144ELj1ELj1ELj8ELj16ENS_18Kernel_traits_baseILj6144EfS2_S2_S2_fjLj256EEEEELb1ELb0ELb1ELb1EEEvNS_9FwdParamsE,@"STO_CUDA_ENTRY STV_DEFAULT"
_ZN10layer_norm13ln_fwd_kernelINS_13Kernel_traitsIf6__halfS2_S2_fjLj6144ELj1ELj1ELj8ELj16ENS_18Kernel_traits_baseILj6144EfS2_S2_S2_fjLj256EEEEELb1ELb0ELb1ELb1EEEvNS_9FwdParamsE:
.text._ZN10layer_norm13ln_fwd_kernelINS_13Kernel_traitsIf6__halfS2_S2_fjLj6144ELj1ELj1ELj8ELj16ENS_18Kernel_traits_baseILj6144EfS2_S2_S2_fjLj256EEEEELb1ELb0ELb1ELb1EEEvNS_9FwdParamsE:
        /* <DEDUP_REMOVED lines=87> */
[----:B------:R-:W-:Y:S02]  /*0570*/  IMAD.SHL.U32 R7, R0, 0x20, RZ ;  /* 0x0000002000077824 */ /* 0x000fe400078e00ff */
[----:B------:R-:W-:-:S03]  /*0580*/  IMAD.WIDE.U32 R2, R3, -0x326172a9, RZ ;  /* 0xcd9e8d5703027825 */ /* 0x000fc600078e00ff */
[----:B------:R-:W-:Y:S01]  /*0590*/  LOP3.LUT R7, R7, 0x1fe0, RZ, 0xc0, !PT ;  /* 0x00001fe007077812 */ /* 0x000fe200078ec0ff */
[----:B------:R-:W-:Y:S01]  /*05a0*/  IMAD.HI.U32 R5, R14, -0x326172a9, RZ ;  /* 0xcd9e8d570e057827 */ /* 0x000fe200078e00ff */
[----:B------:R-:W-:Y:S02]  /*05b0*/  LOP3.LUT R13, R3, UR28, R4, 0x96, !PT ;  /* 0x0000001c030d7c12 */ /* 0x000fe4000f8e9604 */
[----:B------:R-:W-:Y:S02]  /*05c0*/  IADD3 R4, P2, R7, UR10, RZ ;  /* 0x0000000a07047c10 */ /* 0x000fe4000ff5e0ff */
[----:B------:R-:W-:Y:S01]  /*05d0*/  LOP3.LUT R15, R5, UR30, R2, 0x96, !PT ;  /* 0x0000001e050f7c12 */ /* 0x000fe2000f8e9602 */
[----:B------:R-:W-:Y:S01]  /*05e0*/  IMAD.HI.U32 R3, R13, -0x2daee0ad, RZ ;  /* 0xd2511f530d037827 */ /* 0x000fe200078e00ff */
[----:B------:R-:W-:Y:S02]  /*05f0*/  IADD3.X R5, RZ, UR11, RZ, P2, !PT ;  /* 0x0000000bff057c10 */ /* 0x000fe400097fe4ff */
[----:B------:R-:W-:-:S02]  /*0600*/  IADD3 R8, P1, R7, UR12, RZ ;  /* 0x0000000c07087c10 */ /* 0x000fc4000ff3e0ff */
[----:B------:R-:W-:Y:S01]  /*0610*/  LEA.HI R2, R0, UR8, RZ, 0x18 ;  /* 0x0000000800027c11 */ /* 0x000fe2000f8fc0ff */
[----:B------:R0:W5:Y:S01]  /*0620*/  @P0 LDG.E.128 R16, desc[UR4][R4.64] ;  /* 0x0000000404100981 */ /* 0x000162000c1e1d00 */
[----:B------:R-:W-:Y:S01]  /*0630*/  LOP3.LUT R64, R3, UR31, R6, 0x96, !PT ;  /* 0x0000001f03407c12 */ /* 0x000fe2000f8e9606 */
[----:B------:R-:W-:Y:S01]  /*0640*/  IMAD.X R9, RZ, RZ, UR13, P1 ;  /* 0x0000000dff097e24 */ /* 0x000fe200088e06ff */
[----:B------:R-:W-:Y:S01]  /*0650*/  ISETP.GE.AND P1, PT, R2, UR9, PT ;  /* 0x0000000902007c0c */ /* 0x000fe2000bf26270 */
        /* <DEDUP_REMOVED lines=15> */
[----:B------:R-:W-:Y:S01]  /*0750*/  HFMA2.MMA R94, -RZ, RZ, 0, 5.9604644775390625e-08 ;  /* 0x00000001ff5e7435 */ /* 0x000fe200000001ff */
[----:B------:R-:W5:Y:S01]  /*0760*/  LDG.E.128 R48, desc[UR4][R8.64+0x2000] ;  /* 0x0020000408307981 */ /* 0x000f62000c1e1d00 */
[----:B------:R-:W-:Y:S01]  /*0770*/  LOP3.LUT R88, R88, 0x3, RZ, 0xc0, !PT ;  /* 0x0000000358587812 */ /* 0x000fe200078ec0ff */
[----:B------:R-:W-:Y:S01]  /*0780*/  ULDC.U8 UR8, c[0x0][0x2a0] ;  /* 0x0000a80000087ab9 */ /* 0x000fe20000000000 */
[----:B------:R-:W-:Y:S01]  /*0790*/  LOP3.LUT R4, R7, UR33, R5, 0x96, !PT ;  /* 0x0000002107047c12 */ /* 0x000fe2000f8e9605 */
[----:B------:R-:W5:Y:S01]  /*07a0*/  LDG.E.128 R52, desc[UR4][R8.64+0x2010] ;  /* 0x0020100408347981 */ /* 0x000f62000c1e1d00 */
[----:B------:R-:W-:Y:S01]  /*07b0*/  MOV R5, R6 ;  /* 0x0000000600057202 */ /* 0x000fe20000000f00 */
[----:B------:R-:W-:-:S02]  /*07c0*/  IMAD.MOV.U32 R6, RZ, RZ, R10 ;  /* 0x000000ffff067224 */ /* 0x000fc400078e000a */
[----:B------:R-:W5:Y:S01]  /*07d0*/  LDG.E.128 R56, desc[UR4][R8.64+0x4000] ;  /* 0x0040000408387981 */ /* 0x000f62000c1e1d00 */
[----:B------:R-:W-:Y:S01]  /*07e0*/  MOV R7, R12 ;  /* 0x0000000c00077202 */ /* 0x000fe20000000f00 */
[----:B------:R-:W-:Y:S02]  /*07f0*/  IMAD.MOV.U32 R10, RZ, RZ, RZ ;  /* 0x000000ffff0a7224 */ /* 0x000fe400078e00ff */
[----:B------:R0:W5:Y:S01]  /*0800*/  LDG.E.128 R60, desc[UR4][R8.64+0x4010] ;  /* 0x00401004083c7981 */ /* 0x000162000c1e1d00 */
[----:B------:R-:W-:Y:S01]  /*0810*/  ISETP.NE.AND P2, PT, RZ, UR8, PT ;  /* 0x00000008ff007c0c */ /* 0x000fe2000bf45270 */
[----:B------:R-:W-:Y:S01]  /*0820*/  ULDC UR10, c[0x0][0x294] ;  /* 0x0000a500000a7ab9 */ /* 0x000fe20000000800 */
[----:B------:R-:W-:Y:S01]  /*0830*/  ULDC UR11, c[0x0][0x290] ;  /* 0x0000a400000b7ab9 */ /* 0x000fe20000000800 */
[----:B------:R-:W-:Y:S01]  /*0840*/  ULDC.64 UR12, c[0x0][0x298] ;  /* 0x0000a600000c7ab9 */ /* 0x000fe20000000a00 */
[----:B------:R-:W-:Y:S01]  /*0850*/  ULDC.64 UR8, c[0x0][0x230] ;  /* 0x00008c0000087ab9 */ /* 0x000fe20000000a00 */
[----:B------:R-:W-:Y:S01]  /*0860*/  ULDC.64 UR14, c[0x0][0x210] ;  /* 0x00008400000e7ab9 */ /* 0x000fe20000000a00 */
[----:B0-----:R-:W-:Y:S01]  /*0870*/  IMAD.MOV.U32 R8, RZ, RZ, R11 ;  /* 0x000000ffff087224 */ /* 0x001fe200078e000b */
[----:B------:R-:W-:Y:S01]  /*0880*/  LOP3.LUT R11, R0, 0xff, RZ, 0xc0, !PT ;  /* 0x000000ff000b7812 */ /* 0x000fe200078ec0ff */
[----:B------:R-:W-:-:S07]  /*0890*/  IMAD R9, R64, -0x326172a9, RZ ;  /* 0xcd9e8d5740097824 */ /* 0x000fce00078e02ff */
.L_x_13155:
        /* <DEDUP_REMOVED lines=37> */
.L_x_12907:
        /* <DEDUP_REMOVED lines=12> */
.L_x_12910:
[----:B------:R-:W-:-:S07]  /*0bb0*/  IMAD.MOV.U32 R12, RZ, RZ, R9 ;  /* 0x000000ffff0c7224 */ /* 0x000fce00078e0009 */
.L_x_12911:
[----:B------:R-:W-:Y:S05]  /*0bc0*/  BSYNC B1 ;  /* 0x0000000000017941 */ /* 0x000fea0003800000 */
.L_x_12909:
        /* <DEDUP_REMOVED lines=16> */
.L_x_12915:
[----:B------:R-:W-:Y:S05]  /*0cd0*/  BSYNC B2 ;  /* 0x0000000000027941 */ /* 0x000fea0003800000 */
.L_x_12914:
        /* <DEDUP_REMOVED lines=44> */
.L_x_12913:
[----:B------:R-:W-:Y:S05]  /*0fa0*/  BSYNC B1 ;  /* 0x0000000000017941 */ /* 0x000fea0003800000 */
.L_x_12912:
        /* <DEDUP_REMOVED lines=11> */
.L_x_12908:
[----:B------:R-:W-:Y:S05]  /*1060*/  BSYNC B0 ;  /* 0x0000000000007941 */ /* 0x000fea0003800000 */
.L_x_12906:
        /* <DEDUP_REMOVED lines=8> */
.L_x_12917:
        /* <DEDUP_REMOVED lines=12> */
.L_x_12920:
[----:B------:R-:W-:-:S07]  /*11b0*/  MOV R13, R9 ;  /* 0x00000009000d7202 */ /* 0x000fce0000000f00 */
.L_x_12921:
[----:B------:R-:W-:Y:S05]  /*11c0*/  BSYNC B1 ;  /* 0x0000000000017941 */ /* 0x000fea0003800000 */
.L_x_12919:
        /* <DEDUP_REMOVED lines=16> */
.L_x_12925:
[----:B------:R-:W-:Y:S05]  /*12d0*/  BSYNC B2 ;  /* 0x0000000000027941 */ /* 0x000fea0003800000 */
.L_x_12924:
        /* <DEDUP_REMOVED lines=44> */
.L_x_12923:
[----:B------:R-:W-:Y:S05]  /*15a0*/  BSYNC B1 ;  /* 0x0000000000017941 */ /* 0x000fea0003800000 */
.L_x_12922:
        /* <DEDUP_REMOVED lines=11> */
.L_x_12918:
[----:B------:R-:W-:Y:S05]  /*1660*/  BSYNC B0 ;  /* 0x0000000000007941 */ /* 0x000fea0003800000 */
.L_x_12916:
        /* <DEDUP_REMOVED lines=8> */
.L_x_12927:
        /* <DEDUP_REMOVED lines=12> */
.L_x_12930:
[----:B------:R-:W-:-:S07]  /*17b0*/  IMAD.MOV.U32 R14, RZ, RZ, R9 ;  /* 0x000000ffff0e7224 */ /* 0x000fce00078e0009 */
.L_x_12931:
[----:B------:R-:W-:Y:S05]  /*17c0*/  BSYNC B1 ;  /* 0x0000000000017941 */ /* 0x000fea0003800000 */
.L_x_12929:
        /* <DEDUP_REMOVED lines=16> */
.L_x_12935:
[----:B------:R-:W-:Y:S05]  /*18d0*/  BSYNC B2 ;  /* 0x0000000000027941 */ /* 0x000fea0003800000 */
.L_x_12934:
        /* <DEDUP_REMOVED lines=44> */
.L_x_12933:
[----:B------:R-:W-:Y:S05]  /*1ba0*/  BSYNC B1 ;  /* 0x0000000000017941 */ /* 0x000fea0003800000 */
.L_x_12932:
        /* <DEDUP_REMOVED lines=11> */
.L_x_12928:
[----:B------:R-:W-:Y:S05]  /*1c60*/  BSYNC B0 ;  /* 0x0000000000007941 */ /* 0x000fea0003800000 */
.L_x_12926:
        /* <DEDUP_REMOVED lines=8> */
.L_x_12937:
        /* <DEDUP_REMOVED lines=12> */
.L_x_12940:
[----:B------:R-:W-:-:S07]  /*1db0*/  MOV R15, R9 ;  /* 0x00000009000f7202 */ /* 0x000fce0000000f00 */
.L_x_12941:
[----:B------:R-:W-:Y:S05]  /*1dc0*/  BSYNC B1 ;  /* 0x0000000000017941 */ /* 0x000fea0003800000 */
.L_x_12939:
        /* <DEDUP_REMOVED lines=16> */
.L_x_12945:
[----:B------:R-:W-:Y:S05]  /*1ed0*/  BSYNC B2 ;  /* 0x0000000000027941 */ /* 0x000fea0003800000 */
.L_x_12944:
        /* <DEDUP_REMOVED lines=44> */
.L_x_12943:
[----:B------:R-:W-:Y:S05]  /*21a0*/  BSYNC B1 ;  /* 0x0000000000017941 */ /* 0x000fea0003800000 */
.L_x_12942:
        /* <DEDUP_REMOVED lines=11> */
.L_x_12938:
[----:B------:R-:W-:Y:S05]  /*2260*/  BSYNC B0 ;  /* 0x0000000000007941 */ /* 0x000fea0003800000 */
.L_x_12936:
        /* <DEDUP_REMOVED lines=8> */
.L_x_12947:
        /* <DEDUP_REMOVED lines=12> */
.L_x_12950:
[----:B------:R-:W-:-:S07]  /*23b0*/  IMAD.MOV.U32 R72, RZ, RZ, R9 ;  /* 0x000000ffff487224 */ /* 0x000fce00078e0009 */
.L_x_12951:
[----:B------:R-:W-:Y:S05]  /*23c0*/  BSYNC B1 ;  /* 0x0000000000017941 */ /* 0x000fea0003800000 */
.L_x_12949:
        /* <DEDUP_REMOVED lines=16> */
.L_x_12955:
[----:B------:R-:W-:Y:S05]  /*24d0*/  BSYNC B2 ;  /* 0x0000000000027941 */ /* 0x000fea0003800000 */
.L_x_12954:
        /* <DEDUP_REMOVED lines=44> */
.L_x_12953:
[----:B------:R-:W-:Y:S05]  /*27a0*/  BSYNC B1 ;  /* 0x0000000000017941 */ /* 0x000fea0003800000 */
.L_x_12952:
[----:B------:R-:W-:Y:S01]  /*27b0*/  HFMA2.MMA R75, -RZ, RZ, 0.1171875, 0 ;  /* 0x2f800000ff4b7435 */ /* 0x000fe200000001ff */
[----:B------:R-:W-:Y:S01]  /*27c0*/  I2FP.F32.U32 R72, R72 ;  /* 0x0000004800487245 */ /* 0x000fe20000201000 */
[----:B-----5:R-:W-:-:S05]  /*27d0*/  HADD2.F32 R73, -RZ, R66.H0_H0 ;  /* 0x20000042ff497230 */ /* 0x020fca0000004100 */
[----:B------:R-:W-:-:S03]  /*27e0*/  FMUL.FTZ R73, R73, UR13 ;  /* 0x0000000d49497c20 */ /* 0x000fc60008410000 */
[----:B------:R-:W-:Y:S01]  /*27f0*/  FFMA.FTZ R72, R72, R75, 1.1641532182693481445e-10 ;  /* 0x2f00000048487423 */ /* 0x000fe2000001004b */
[----:B------:R-:W-:-:S04]  /*2800*/  FMUL.FTZ R73, R73, UR12 ;  /* 0x0000000c49497c20 */ /* 0x000fc80008410000 */
[----:B------:R-:W-:Y:S01]  /*2810*/  FSETP.GTU.FTZ.AND P4, PT, R72, UR10, PT ;  /* 0x0000000a48007c0b */ /* 0x000fe2000bf9c000 */
[----:B------:R-:W-:-:S03]  /*2820*/  @P0 HADD2.F32 R72, -RZ, R70.H0_H0 ;  /* 0x20000046ff480230 */ /* 0x000fc60000004100 */
[----:B------:R-:W-:Y:S02]  /*2830*/  FSEL R79, R73, RZ, !P4 ;  /* 0x000000ff494f7208 */ /* 0x000fe40006000000 */
[----:B------:R-:W-:-:S03]  /*2840*/  SEL R84, RZ, 0x1, P4 ;  /* 0x00000001ff547807 */ /* 0x000fc60002000000 */
[----:B------:R-:W-:-:S07]  /*2850*/  @P0 FADD.FTZ R79, R79, R72 ;  /* 0x000000484f4f0221 */ /* 0x000fce0000010000 */
.L_x_12948:
[----:B------:R-:W-:Y:S05]  /*2860*/  BSYNC B0 ;  /* 0x0000000000007941 */ /* 0x000fea0003800000 */
.L_x_12946:
        /* <DEDUP_REMOVED lines=8> */
.L_x_12957:
        /* <DEDUP_REMOVED lines=12> */
.L_x_12960:
[----:B------:R-:W-:-:S07]  /*29b0*/  MOV R72, R9 ;  /* 0x0000000900487202 */ /* 0x000fce0000000f00 */
.L_x_12961:
[----:B------:R-:W-:Y:S05]  /*29c0*/  BSYNC B1 ;  /* 0x0000000000017941 */ /* 0x000fea0003800000 */
.L_x_12959:
        /* <DEDUP_REMOVED lines=16> */
.L_x_12965:
[----:B------:R-:W-:Y:S05]  /*2ad0*/  BSYNC B2 ;  /* 0x0000000000027941 */ /* 0x000fea0003800000 */
.L_x_12964:
        /* <DEDUP_REMOVED lines=44> */
.L_x_12963:
[----:B------:R-:W-:Y:S05]  /*2da0*/  BSYNC B1 ;  /* 0x0000000000017941 */ /* 0x000fea0003800000 */
.L_x_12962:
[----:B------:R-:W-:Y:S01]  /*2db0*/  I2FP.F32.U32 R72, R72 ;  /* 0x0000004800487245 */ /* 0x000fe20000201000 */
[----:B-----5:R-:W-:Y:S02]  /*2dc0*/  HADD2.F32 R74, -RZ, R66.H1_H1 ;  /* 0x30000042ff4a7230 */ /* 0x020fe40000004100 */
[----:B------:R-:W-:-:S03]  /*2dd0*/  IMAD.MOV.U32 R75, RZ, RZ, 0x2f800000 ;  /* 0x2f800000ff4b7424 */ /* 0x000fc600078e00ff */
[----:B------:R-:W-:Y:S01]  /*2de0*/  FMUL.FTZ R74, R74, UR13 ;  /* 0x0000000d4a4a7c20 */ /* 0x000fe20008410000 */
[----:B------:R-:W-:Y:S01]  /*2df0*/  FFMA.FTZ R72, R72, R75, 1.1641532182693481445e-10 ;  /* 0x2f00000048487423 */ /* 0x000fe2000001004b */
[----:B------:R-:W-:Y:S02]  /*2e00*/  @P0 HADD2.F32 R75, -RZ, R70.H1_H1 ;  /* 0x30000046ff4b0230 */ /* 0x000fe40000004100 */
[----:B------:R-:W-:Y:S02]  /*2e10*/  FMUL.FTZ R74, R74, UR12 ;  /* 0x0000000c4a4a7c20 */ /* 0x000fe40008410000 */
[----:B------:R-:W-:-:S04]  /*2e20*/  FSETP.GTU.FTZ.AND P4, PT, R72, UR10, PT ;  /* 0x0000000a48007c0b */ /* 0x000fc8000bf9c000 */
[----:B------:R-:W-:Y:S02]  /*2e30*/  FSEL R78, R74, RZ, !P4 ;  /* 0x000000ff4a4e7208 */ /* 0x000fe40006000000 */
[----:B------:R-:W-:-:S03]  /*2e40*/  SEL R85, RZ, 0x1, P4 ;  /* 0x00000001ff557807 */ /* 0x000fc60002000000 */
[----:B------:R-:W-:-:S07]  /*2e50*/  @P0 FADD.FTZ R78, R78, R75 ;  /* 0x0000004b4e4e0221 */ /* 0x000fce0000010000 */
.L_x_12958:
[----:B------:R-:W-:Y:S05]  /*2e60*/  BSYNC B0 ;  /* 0x0000000000007941 */ /* 0x000fea0003800000 */
.L_x_12956:
        /* <DEDUP_REMOVED lines=8> */
.L_x_12967:
        /* <DEDUP_REMOVED lines=12> */
.L_x_12970:
[----:B------:R-:W-:-:S07]  /*2fb0*/  IMAD.MOV.U32 R72, RZ, RZ, R9 ;  /* 0x000000ffff487224 */ /* 0x000fce00078e0009 */
.L_x_12971:
[----:B------:R-:W-:Y:S05]  /*2fc0*/  BSYNC B1 ;  /* 0x0000000000017941 */ /* 0x000fea0003800000 */
.L_x_12969:
        /* <DEDUP_REMOVED lines=16> */
.L_x_12975:
[----:B------:R-:W-:Y:S05]  /*30d0*/  BSYNC B2 ;  /* 0x0000000000027941 */ /* 0x000fea0003800000 */
.L_x_12974:
        /* <DEDUP_REMOVED lines=44> */
.L_x_12973:
[----:B------:R-:W-:Y:S05]  /*33a0*/  BSYNC B1 ;  /* 0x0000000000017941 */ /* 0x000fea0003800000 */
.L_x_12972:
        /* <DEDUP_REMOVED lines=11> */
.L_x_12968:
[----:B------:R-:W-:Y:S05]  /*3460*/  BSYNC B0 ;  /* 0x0000000000007941 */ /* 0x000fea0003800000 */
.L_x_12966:
        /* <DEDUP_REMOVED lines=8> */
.L_x_12977:
        /* <DEDUP_REMOVED lines=12> */
.L_x_12980:
[----:B------:R-:W-:-:S07]  /*35b0*/  MOV R74, R9 ;  /* 0x00000009004a7202 */ /* 0x000fce0000000f00 */
.L_x_12981:
[----:B------:R-:W-:Y:S05]  /*35c0*/  BSYNC B1 ;  /* 0x0000000000017941 */ /* 0x000fea0003800000 */
.L_x_12979:
        /* <DEDUP_REMOVED lines=16> */
.L_x_12985:
[----:B------:R-:W-:Y:S05]  /*36d0*/  BSYNC B2 ;  /* 0x0000000000027941 */ /* 0x000fea0003800000 */
.L_x_12984:
        /* <DEDUP_REMOVED lines=44> */
.L_x_12983:
[----:B------:R-:W-:Y:S05]  /*39a0*/  BSYNC B1 ;  /* 0x0000000000017941 */ /* 0x000fea0003800000 */
.L_x_12982:
        /* <DEDUP_REMOVED lines=11> */
.L_x_12978:
[----:B------:R-:W-:Y:S05]  /*3a60*/  BSYNC B0 ;  /* 0x0000000000007941 */ /* 0x000fea0003800000 */
.L_x_12976:
        /* <DEDUP_REMOVED lines=35> */
.L_x_12987:
[----:B------:R-:W-:Y:S05]  /*3ca0*/  BSYNC B0 ;  /* 0x0000000000007941 */ /* 0x000fea0003800000 */
.L_x_12986:
[----:B-----5:R2:W5:Y:S04]  /*3cb0*/  @P1 LDG.E.128 R64, desc[UR4][R98.64] ;  /* 0x0000000462401981 */ /* 0x020568000c1e1d00 */
[----:B------:R2:W5:Y:S01]  /*3cc0*/  @P0 LDG.E.128 R68, desc[UR4][R96.64] ;  /* 0x0000000460440981 */ /* 0x000562000c1e1d00 */
[----:B------:R-:W-:Y:S04]  /*3cd0*/  BSSY B0, `(.L_x_12988) ;  /* 0x000005f000007945 */ /* 0x000fe80003800000 */
[----:B------:R-:W-:Y:S05]  /*3ce0*/  @P3 BRA `(.L_x_12989) ;  /* 0x0000000000183947 */ /* 0x000fea0003800000 */
[----:B------:R-:W-:Y:S01]  /*3cf0*/  IMAD.MOV.U32 R103, RZ, RZ, RZ ;  /* 0x000000ffff677224 */ /* 0x000fe200078e00ff */
[----:B01----:R-:W-:Y:S01]  /*3d00*/  MOV R72, R104 ;  /* 0x0000006800487202 */ /* 0x003fe20000000f00 */
[----:B------:R-:W-:Y:S06]  /*3d10*/  @!P0 BRA `(.L_x_12990) ;  /* 0x0000000400688947 */ /* 0x000fec0003800000 */
[----:B------:R-:W-:Y:S02]  /*3d20*/  IMAD.MOV.U32 R72, RZ, RZ, R104 ;  /* 0x000000ffff487224 */ /* 0x000fe400078e0068 */
[----:B-----5:R-:W-:Y:S01]  /*3d30*/  HADD2.F32 R103, -RZ, R68.H0_H0 ;  /* 0x20000044ff677230 */ /* 0x020fe20000004100 */
[----:B------:R-:W-:Y:S06]  /*3d40*/  BRA `(.L_x_12990) ;  /* 0x00000004005c7947 */ /* 0x000fec0003800000 */
.L_x_12989:
        /* <DEDUP_REMOVED lines=12> */
.L_x_12992:
[----:B------:R-:W-:-:S07]  /*3e10*/  MOV R12, R9 ;  /* 0x00000009000c7202 */ /* 0x000fce0000000f00 */
.L_x_12993:
[----:B------:R-:W-:Y:S05]  /*3e20*/  BSYNC B1 ;  /* 0x0000000000017941 */ /* 0x000fea0003800000 */
.L_x_12991:
        /* <DEDUP_REMOVED lines=16> */
.L_x_12997:
[----:B------:R-:W-:Y:S05]  /*3f30*/  BSYNC B2 ;  /* 0x0000000000027941 */ /* 0x000fea0003800000 */
.L_x_12996:
        /* <DEDUP_REMOVED lines=44> */
.L_x_12995:
[----:B------:R-:W-:Y:S05]  /*4200*/  BSYNC B1 ;  /* 0x0000000000017941 */ /* 0x000fea0003800000 */
.L_x_12994:
[----:B------:R-:W-:Y:S01]  /*4210*/  I2FP.F32.U32 R12, R12 ;  /* 0x0000000c000c7245 */ /* 0x000fe20000201000 */
[----:B-----5:R-:W-:Y:S02]  /*4220*/  HADD2.F32 R74, -RZ, R64.H0_H0 ;  /* 0x20000040ff4a7230 */ /* 0x020fe40000004100 */
[----:B------:R-:W-:Y:S02]  /*4230*/  IMAD.MOV.U32 R73, RZ, RZ, 0x2f800000 ;  /* 0x2f800000ff497424 */ /* 0x000fe400078e00ff */
[----:B--2---:R-:W-:Y:S02]  /*4240*/  @P0 HADD2.F32 R96, -RZ, R68.H0_H0 ;  /* 0x20000044ff600230 */ /* 0x004fe40000004100 */
[----:B------:R-:W-:Y:S01]  /*4250*/  FMUL.FTZ R74, R74, UR13 ;  /* 0x0000000d4a4a7c20 */ /* 0x000fe20008410000 */
[----:B------:R-:W-:-:S03]  /*4260*/  FFMA.FTZ R12, R12, R73, 1.1641532182693481445e-10 ;  /* 0x2f0000000c0c7423 */ /* 0x000fc60000010049 */
[----:B------:R-:W-:Y:S02]  /*4270*/  FMUL.FTZ R74, R74, UR12 ;  /* 0x0000000c4a4a7c20 */ /* 0x000fe40008410000 */
[----:B------:R-:W-:-:S04]  /*4280*/  FSETP.GTU.FTZ.AND P4, PT, R12, UR10, PT ;  /* 0x0000000a0c007c0b */ /* 0x000fc8000bf9c000 */
[----:B------:R-:W-:Y:S02]  /*4290*/  FSEL R103, R74, RZ, !P4 ;  /* 0x000000ff4a677208 */ /* 0x000fe40006000000 */
[----:B------:R-:W-:-:S03]  /*42a0*/  SEL R12, RZ, 0x1, P4 ;  /* 0x00000001ff0c7807 */ /* 0x000fc60002000000 */
[----:B------:R-:W-:-:S07]  /*42b0*/  @P0 FADD.FTZ R103, R96, R103 ;  /* 0x0000006760670221 */ /* 0x000fce0000010000 */
.L_x_12990:
[----:B------:R-:W-:Y:S05]  /*42c0*/  BSYNC B0 ;  /* 0x0000000000007941 */ /* 0x000fea0003800000 */
.L_x_12988:
        /* <DEDUP_REMOVED lines=8> */
.L_x_12999:
        /* <DEDUP_REMOVED lines=12> */
.L_x_13002:
[----:B------:R-:W-:-:S07]  /*4410*/  IMAD.MOV.U32 R13, RZ, RZ, R9 ;  /* 0x000000ffff0d7224 */ /* 0x000fce00078e0009 */
.L_x_13003:
[----:B------:R-:W-:Y:S05]  /*4420*/  BSYNC B1 ;  /* 0x0000000000017941 */ /* 0x000fea0003800000 */
.L_x_13001:
        /* <DEDUP_REMOVED lines=16> */
.L_x_13007:
[----:B------:R-:W-:Y:S05]  /*4530*/  BSYNC B2 ;  /* 0x0000000000027941 */ /* 0x000fea0003800000 */
.L_x_13006:
        /* <DEDUP_REMOVED lines=44> */
.L_x_13005:
[----:B------:R-:W-:Y:S05]  /*4800*/  BSYNC B1 ;  /* 0x0000000000017941 */ /* 0x000fea0003800000 */
.L_x_13004:
        /* <DEDUP_REMOVED lines=11> */
.L_x_13000:
[----:B------:R-:W-:Y:S05]  /*48c0*/  BSYNC B0 ;  /* 0x0000000000007941 */ /* 0x000fea0003800000 */
.L_x_12998:
        /* <DEDUP_REMOVED lines=8> */
.L_x_13009:
        /* <DEDUP_REMOVED lines=12> */
.L_x_13012:
[----:B------:R-:W-:-:S07]  /*4a10*/  MOV R14, R9 ;  /* 0x00000009000e7202 */ /* 0x000fce0000000f00 */
.L_x_13013:
[----:B------:R-:W-:Y:S05]  /*4a20*/  BSYNC B1 ;  /* 0x0000000000017941 */ /* 0x000fea0003800000 */
.L_x_13011:
        /* <DEDUP_REMOVED lines=16> */
.L_x_13017:
[----:B------:R-:W-:Y:S05]  /*4b30*/  BSYNC B2 ;  /* 0x0000000000027941 */ /* 0x000fea0003800000 */
.L_x_13016:
        /* <DEDUP_REMOVED lines=44> */
.L_x_13015:
[----:B------:R-:W-:Y:S05]  /*4e00*/  BSYNC B1 ;  /* 0x0000000000017941 */ /* 0x000fea0003800000 */
.L_x_13014:
        /* <DEDUP_REMOVED lines=11> */
.L_x_13010:
[----:B------:R-:W-:Y:S05]  /*4ec0*/  BSYNC B0 ;  /* 0x0000000000007941 */ /* 0x000fea0003800000 */
.L_x_13008:
        /* <DEDUP_REMOVED lines=8> */
.L_x_13019:
        /* <DEDUP_REMOVED lines=12> */
.L_x_13022:
[----:B------:R-:W-:-:S07]  /*5010*/  IMAD.MOV.U32 R15, RZ, RZ, R9 ;  /* 0x000000ffff0f7224 */ /* 0x000fce00078e0009 */
.L_x_13023:
[----:B------:R-:W-:Y:S05]  /*5020*/  BSYNC B1 ;  /* 0x0000000000017941 */ /* 0x000fea0003800000 */
.L_x_13021:
        /* <DEDUP_REMOVED lines=16> */
.L_x_13027:
[----:B------:R-:W-:Y:S05]  /*5130*/  BSYNC B2 ;  /* 0x0000000000027941 */ /* 0x000fea0003800000 */
.L_x_13026:
        /* <DEDUP_REMOVED lines=44> */
.L_x_13025:
[----:B------:R-:W-:Y:S05]  /*5400*/  BSYNC B1 ;  /* 0x0000000000017941 */ /* 0x000fea0003800000 */
.L_x_13024:
        /* <DEDUP_REMOVED lines=11> */
.L_x_13020:
[----:B------:R-:W-:Y:S05]  /*54c0*/  BSYNC B0 ;  /* 0x0000000000007941 */ /* 0x000fea0003800000 */
.L_x_13018:
[----:B------:R-:W-:Y:S04]  /*54d0*/  BSSY B0, `(.L_x_13028) ;  /* 0x000005f000007945 */ /* 0x000fe80003800000 */
[----:B------:R-:W-:Y:S05]  /*54e0*/  @P3 BRA `(.L_x_13029) ;  /* 0x0000000000183947 */ /* 0x000fea0003800000 */
[----:B--2---:R-:W-:Y:S01]  /*54f0*/  IMAD.MOV.U32 R99, RZ, RZ, RZ ;  /* 0x000000ffff637224 */ /* 0x004fe200078e00ff */
[----:B------:R-:W-:Y:S01]  /*5500*/  MOV R72, R73 ;  /* 0x0000004900487202 */ /* 0x000fe20000000f00 */
[----:B------:R-:W-:Y:S06]  /*5510*/  @!P0 BRA `(.L_x_13030) ;  /* 0x0000000400688947 */ /* 0x000fec0003800000 */
[----:B------:R-:W-:Y:S01]  /*5520*/  MOV R72, R73 ;  /* 0x0000004900487202 */ /* 0x000fe20000000f00 */
[----:B-----5:R-:W-:Y:S01]  /*5530*/  HADD2.F32 R99, -RZ, R70.H0_H0 ;  /* 0x20000046ff637230 */ /* 0x020fe20000004100 */
[----:B------:R-:W-:Y:S06]  /*5540*/  BRA `(.L_x_13030) ;  /* 0x00000004005c7947 */ /* 0x000fec0003800000 */
.L_x_13029:
        /* <DEDUP_REMOVED lines=12> */
.L_x_13032:
[----:B------:R-:W-:-:S07]  /*5610*/  MOV R84, R9 ;  /* 0x0000000900547202 */ /* 0x000fce0000000f00 */
.L_x_13033:
[----:B------:R-:W-:Y:S05]  /*5620*/  BSYNC B1 ;  /* 0x0000000000017941 */ /* 0x000fea0003800000 */
.L_x_13031:
        /* <DEDUP_REMOVED lines=16> */
.L_x_13037:
[----:B------:R-:W-:Y:S05]  /*5730*/  BSYNC B2 ;  /* 0x0000000000027941 */ /* 0x000fea0003800000 */
.L_x_13036:
        /* <DEDUP_REMOVED lines=44> */
.L_x_13035:
[----:B------:R-:W-:Y:S05]  /*5a00*/  BSYNC B1 ;  /* 0x0000000000017941 */ /* 0x000fea0003800000 */
.L_x_13034:
        /* <DEDUP_REMOVED lines=8> */
[----:B--2---:R-:W-:Y:S02]  /*5a90*/  FSEL R99, R75, RZ, !P4 ;  /* 0x000000ff4b637208 */ /* 0x004fe40006000000 */
[----:B------:R-:W-:-:S03]  /*5aa0*/  SEL R84, RZ, 0x1, P4 ;  /* 0x00000001ff547807 */ /* 0x000fc60002000000 */
[----:B------:R-:W-:-:S07]  /*5ab0*/  @P0 FADD.FTZ R99, R74, R99 ;  /* 0x000000634a630221 */ /* 0x000fce0000010000 */
.L_x_13030:
[----:B------:R-:W-:Y:S05]  /*5ac0*/  BSYNC B0 ;  /* 0x0000000000007941 */ /* 0x000fea0003800000 */
.L_x_13028:
        /* <DEDUP_REMOVED lines=8> */
.L_x_13039:
        /* <DEDUP_REMOVED lines=12> */
.L_x_13042:
[----:B------:R-:W-:-:S07]  /*5c10*/  MOV R85, R9 ;  /* 0x0000000900557202 */ /* 0x000fce0000000f00 */
.L_x_13043:
[----:B------:R-:W-:Y:S05]  /*5c20*/  BSYNC B1 ;  /* 0x0000000000017941 */ /* 0x000fea0003800000 */
.L_x_13041:
        /* <DEDUP_REMOVED lines=16> */
.L_x_13047:
[----:B------:R-:W-:Y:S05]  /*5d30*/  BSYNC B2 ;  /* 0x0000000000027941 */ /* 0x000fea0003800000 */
.L_x_13046:
        /* <DEDUP_REMOVED lines=44> */
.L_x_13045:
[----:B------:R-:W-:Y:S05]  /*6000*/  BSYNC B1 ;  /* 0x0000000000017941 */ /* 0x000fea0003800000 */
.L_x_13044:
[----:B------:R-:W-:Y:S01]  /*6010*/  HFMA2.MMA R75, -RZ, RZ, 0.1171875, 0 ;  /* 0x2f800000ff4b7435 */ /* 0x000fe200000001ff */
[----:B------:R-:W-:Y:S01]  /*6020*/  I2FP.F32.U32 R72, R85 ;  /* 0x0000005500487245 */ /* 0x000fe20000201000 */
[----:B-----5:R-:W-:-:S05]  /*6030*/  HADD2.F32 R74, -RZ, R66.H1_H1 ;  /* 0x30000042ff4a7230 */ /* 0x020fca0000004100 */
[----:B------:R-:W-:-:S03]  /*6040*/  FMUL.FTZ R74, R74, UR13 ;  /* 0x0000000d4a4a7c20 */ /* 0x000fc60008410000 */
[----:B------:R-:W-:Y:S01]  /*6050*/  FFMA.FTZ R72, R72, R75, 1.1641532182693481445e-10 ;  /* 0x2f00000048487423 */ /* 0x000fe2000001004b */
[----:B------:R-:W-:Y:S01]  /*6060*/  FMUL.FTZ R74, R74, UR12 ;  /* 0x0000000c4a4a7c20 */ /* 0x000fe20008410000 */
[----:B------:R-:W-:-:S03]  /*6070*/  @P0 HADD2.F32 R75, -RZ, R70.H1_H1 ;  /* 0x30000046ff4b0230 */ /* 0x000fc60000004100 */
[----:B------:R-:W-:-:S04]  /*6080*/  FSETP.GTU.FTZ.AND P4, PT, R72, UR10, PT ;  /* 0x0000000a48007c0b */ /* 0x000fc8000bf9c000 */
[----:B------:R-:W-:Y:S02]  /*6090*/  FSEL R98, R74, RZ, !P4 ;  /* 0x000000ff4a627208 */ /* 0x000fe40006000000 */
[----:B------:R-:W-:-:S03]  /*60a0*/  SEL R85, RZ, 0x1, P4 ;  /* 0x00000001ff557807 */ /* 0x000fc60002000000 */
[----:B------:R-:W-:-:S07]  /*60b0*/  @P0 FADD.FTZ R98, R75, R98 ;  /* 0x000000624b620221 */ /* 0x000fce0000010000 */
.L_x_13040:
[----:B------:R-:W-:Y:S05]  /*60c0*/  BSYNC B0 ;  /* 0x0000000000007941 */ /* 0x000fea0003800000 */
.L_x_13038:
        /* <DEDUP_REMOVED lines=8> */
.L_x_13049:
        /* <DEDUP_REMOVED lines=12> */
.L_x_13052:
[----:B------:R-:W-:-:S07]  /*6210*/  IMAD.MOV.U32 R86, RZ, RZ, R9 ;  /* 0x000000ffff567224 */ /* 0x000fce00078e0009 */
.L_x_13053:
[----:B------:R-:W-:Y:S05]  /*6220*/  BSYNC B1 ;  /* 0x0000000000017941 */ /* 0x000fea0003800000 */
.L_x_13051:
        /* <DEDUP_REMOVED lines=16> */
.L_x_13057:
[----:B------:R-:W-:Y:S05]  /*6330*/  BSYNC B2 ;  /* 0x0000000000027941 */ /* 0x000fea0003800000 */
.L_x_13056:
        /* <DEDUP_REMOVED lines=44> */
.L_x_13055:
[----:B------:R-:W-:Y:S05]  /*6600*/  BSYNC B1 ;  /* 0x0000000000017941 */ /* 0x000fea0003800000 */
.L_x_13054:
        /* <DEDUP_REMOVED lines=11> */
.L_x_13050:
[----:B------:R-:W-:Y:S05]  /*66c0*/  BSYNC B0 ;  /* 0x0000000000007941 */ /* 0x000fea0003800000 */
.L_x_13048:
        /* <DEDUP_REMOVED lines=8> */
.L_x_13059:
        /* <DEDUP_REMOVED lines=12> */
.L_x_13062:
[----:B------:R-:W-:-:S07]  /*6810*/  MOV R87, R9 ;  /* 0x0000000900577202 */ /* 0x000fce0000000f00 */
.L_x_13063:
[----:B------:R-:W-:Y:S05]  /*6820*/  BSYNC B1 ;  /* 0x0000000000017941 */ /* 0x000fea0003800000 */
.L_x_13061:
        /* <DEDUP_REMOVED lines=16> */
.L_x_13067:
[----:B------:R-:W-:Y:S05]  /*6930*/  BSYNC B2 ;  /* 0x0000000000027941 */ /* 0x000fea0003800000 */
.L_x_13066:
        /* <DEDUP_REMOVED lines=44> */
.L_x_13065:
[----:B------:R-:W-:Y:S05]  /*6c00*/  BSYNC B1 ;  /* 0x0000000000017941 */ /* 0x000fea0003800000 */
.L_x_13064:
        /* <DEDUP_REMOVED lines=11> */
.L_x_13060:
[----:B------:R-:W-:Y:S05]  /*6cc0*/  BSYNC B0 ;  /* 0x0000000000007941 */ /* 0x000fea0003800000 */
.L_x_13058:
        /* <DEDUP_REMOVED lines=34> */
.L_x_13069:
[----:B------:R-:W-:Y:S05]  /*6ef0*/  BSYNC B0 ;  /* 0x0000000000007941 */ /* 0x000fea0003800000 */
.L_x_13068:
[----:B-----5:R1:W5:Y:S04]  /*6f00*/  @P1 LDG.E.128 R64, desc[UR4][R106.64] ;  /* 0x000000046a401981 */ /* 0x020368000c1e1d00 */
[----:B------:R1:W5:Y:S01]  /*6f10*/  @P0 LDG.E.128 R68, desc[UR4][R104.64] ;  /* 0x0000000468440981 */ /* 0x000362000c1e1d00 */
[----:B------:R-:W-:Y:S04]  /*6f20*/  BSSY B0, `(.L_x_13070) ;  /* 0x000005f000007945 */ /* 0x000fe80003800000 */
[----:B------:R-:W-:Y:S05]  /*6f30*/  @P3 BRA `(.L_x_13071) ;  /* 0x0000000000183947 */ /* 0x000fea0003800000 */
[----:B-1----:R-:W-:Y:S02]  /*6f40*/  MOV R104, RZ ;  /* 0x000000ff00687202 */ /* 0x002fe40000000f00 */
[----:B0-----:R-:W-:Y:S01]  /*6f50*/  MOV R72, R113 ;  /* 0x0000007100487202 */ /* 0x001fe20000000f00 */
[----:B------:R-:W-:Y:S06]  /*6f60*/  @!P0 BRA `(.L_x_13072) ;  /* 0x0000000400688947 */ /* 0x000fec0003800000 */
[----:B------:R-:W-:Y:S02]  /*6f70*/  IMAD.MOV.U32 R72, RZ, RZ, R113 ;  /* 0x000000ffff487224 */ /* 0x000fe400078e0071 */
[----:B-----5:R-:W-:Y:S01]  /*6f80*/  HADD2.F32 R104, -RZ, R68.H0_H0 ;  /* 0x20000044ff687230 */ /* 0x020fe20000004100 */
[----:B------:R-:W-:Y:S06]  /*6f90*/  BRA `(.L_x_13072) ;  /* 0x00000004005c7947 */ /* 0x000fec0003800000 */
.L_x_13071:
        /* <DEDUP_REMOVED lines=12> */
.L_x_13074:
[----:B------:R-:W-:-:S07]  /*7060*/  MOV R12, R9 ;  /* 0x00000009000c7202 */ /* 0x000fce0000000f00 */
.L_x_13075:
[----:B------:R-:W-:Y:S05]  /*7070*/  BSYNC B1 ;  /* 0x0000000000017941 */ /* 0x000fea0003800000 */
.L_x_13073:
        /* <DEDUP_REMOVED lines=16> */
.L_x_13079:
[----:B------:R-:W-:Y:S05]  /*7180*/  BSYNC B2 ;  /* 0x0000000000027941 */ /* 0x000fea0003800000 */
.L_x_13078:
        /* <DEDUP_REMOVED lines=44> */
.L_x_13077:
[----:B------:R-:W-:Y:S05]  /*7450*/  BSYNC B1 ;  /* 0x0000000000017941 */ /* 0x000fea0003800000 */
.L_x_13076:
        /* <DEDUP_REMOVED lines=11> */
.L_x_13072:
[----:B------:R-:W-:Y:S05]  /*7510*/  BSYNC B0 ;  /* 0x0000000000007941 */ /* 0x000fea0003800000 */
.L_x_13070:
        /* <DEDUP_REMOVED lines=8> */
.L_x_13081:
        /* <DEDUP_REMOVED lines=12> */
.L_x_13084:
[----:B------:R-:W-:-:S07]  /*7660*/  IMAD.MOV.U32 R13, RZ, RZ, R9 ;  /* 0x000000ffff0d7224 */ /* 0x000fce00078e0009 */
.L_x_13085:
[----:B------:R-:W-:Y:S05]  /*7670*/  BSYNC B1 ;  /* 0x0000000000017941 */ /* 0x000fea0003800000 */
.L_x_13083:
        /* <DEDUP_REMOVED lines=16> */
.L_x_13089:
[----:B------:R-:W-:Y:S05]  /*7780*/  BSYNC B2 ;  /* 0x0000000000027941 */ /* 0x000fea0003800000 */
.L_x_13088:
        /* <DEDUP_REMOVED lines=44> */
.L_x_13087:
[----:B------:R-:W-:Y:S05]  /*7a50*/  BSYNC B1 ;  /* 0x0000000000017941 */ /* 0x000fea0003800000 */
.L_x_13086:
[----:B------:R-:W-:Y:S01]  /*7a60*/  I2FP.F32.U32 R13, R13 ;  /* 0x0000000d000d7245 */ /* 0x000fe20000201000 */
[----:B-----5:R-:W-:Y:S01]  /*7a70*/  HADD2.F32 R74, -RZ, R64.H1_H1 ;  /* 0x30000040ff4a7230 */ /* 0x020fe20000004100 */
[----:B------:R-:W-:-:S04]  /*7a80*/  MOV R72, 0x2f800000 ;  /* 0x2f80000000487802 */ /* 0x000fc80000000f00 */
        /* <DEDUP_REMOVED lines=8> */
.L_x_13082:
[----:B------:R-:W-:Y:S05]  /*7b10*/  BSYNC B0 ;  /* 0x0000000000007941 */ /* 0x000fea0003800000 */
.L_x_13080:
        /* <DEDUP_REMOVED lines=8> */
.L_x_13091:
        /* <DEDUP_REMOVED lines=12> */
.L_x_13094:
[----:B------:R-:W-:-:S07]  /*7c60*/  MOV R14, R9 ;  /* 0x00000009000e7202 */ /* 0x000fce0000000f00 */
.L_x_13095:
[----:B------:R-:W-:Y:S05]  /*7c70*/  BSYNC B1 ;  /* 0x0000000000017941 */ /* 0x000fea0003800000 */
.L_x_13093:
        /* <DEDUP_REMOVED lines=16> */
.L_x_13099:
[----:B------:R-:W-:Y:S05]  /*7d80*/  BSYNC B2 ;  /* 0x0000000000027941 */ /* 0x000fea0003800000 */
.L_x_13098:
        /* <DEDUP_REMOVED lines=44> */
.L_x_13097:
[----:B------:R-:W-:Y:S05]  /*8050*/  BSYNC B1 ;  /* 0x0000000000017941 */ /* 0x000fea0003800000 */
.L_x_13096:
        /* <DEDUP_REMOVED lines=11> */
.L_x_13092:
[----:B------:R-:W-:Y:S05]  /*8110*/  BSYNC B0 ;  /* 0x0000000000007941 */ /* 0x000fea0003800000 */
.L_x_13090:
        /* <DEDUP_REMOVED lines=8> */
.L_x_13101:
        /* <DEDUP_REMOVED lines=12> */
.L_x_13104:
[----:B------:R-:W-:-:S07]  /*8260*/  MOV R15, R9 ;  /* 0x00000009000f7202 */ /* 0x000fce0000000f00 */
.L_x_13105:
[----:B------:R-:W-:Y:S05]  /*8270*/  BSYNC B1 ;  /* 0x0000000000017941 */ /* 0x000fea0003800000 */
.L_x_13103:
        /* <DEDUP_REMOVED lines=16> */
.L_x_13109:
[----:B------:R-:W-:Y:S05]  /*8380*/  BSYNC B2 ;  /* 0x0000000000027941 */ /* 0x000fea0003800000 */
.L_x_13108:
        /* <DEDUP_REMOVED lines=44> */
.L_x_13107:
[----:B------:R-:W-:Y:S05]  /*8650*/  BSYNC B1 ;  /* 0x0000000000017941 */ /* 0x000fea0003800000 */
.L_x_13106:
        /* <DEDUP_REMOVED lines=11> */
.L_x_13102:
[----:B------:R-:W-:Y:S05]  /*8710*/  BSYNC B0 ;  /* 0x0000000000007941 */ /* 0x000fea0003800000 */
.L_x_13100:
        /* <DEDUP_REMOVED lines=8> */
.L_x_13111:
        /* <DEDUP_REMOVED lines=12> */
.L_x_13114:
[----:B------:R-:W-:-:S07]  /*8860*/  IMAD.MOV.U32 R84, RZ, RZ, R9 ;  /* 0x000000ffff547224 */ /* 0x000fce00078e0009 */
.L_x_13115:
[----:B------:R-:W-:Y:S05]  /*8870*/  BSYNC B1 ;  /* 0x0000000000017941 */ /* 0x000fea0003800000 */
.L_x_13113:
        /* <DEDUP_REMOVED lines=16> */
.L_x_13119:
[----:B------:R-:W-:Y:S05]  /*8980*/  BSYNC B2 ;  /* 0x0000000000027941 */ /* 0x000fea0003800000 */
.L_x_13118:
        /* <DEDUP_REMOVED lines=44> */
.L_x_13117:
[----:B------:R-:W-:Y:S05]  /*8c50*/  BSYNC B1 ;  /* 0x0000000000017941 */ /* 0x000fea0003800000 */
.L_x_13116:
[----:B------:R-:W-:Y:S01]  /*8c60*/  I2FP.F32.U32 R73, R84 ;  /* 0x0000005400497245 */ /* 0x000fe20000201000 */
[----:B-----5:R-:W-:Y:S01]  /*8c70*/  HADD2.F32 R75, -RZ, R66.H0_H0 ;  /* 0x20000042ff4b7230 */ /* 0x020fe20000004100 */
[----:B------:R-:W-:-:S04]  /*8c80*/  MOV R74, 0x2f800000 ;  /* 0x2f800000004a7802 */ /* 0x000fc80000000f00 */
[----:B------:R-:W-:Y:S01]  /*8c90*/  FMUL.FTZ R75, R75, UR13 ;  /* 0x0000000d4b4b7c20 */ /* 0x000fe20008410000 */
[----:B------:R-:W-:-:S03]  /*8ca0*/  FFMA.FTZ R73, R73, R74, 1.1641532182693481445e-10 ;  /* 0x2f00000049497423 */ /* 0x000fc6000001004a */
[----:B------:R-:W-:Y:S02]  /*8cb0*/  FMUL.FTZ R75, R75, UR12 ;  /* 0x0000000c4b4b7c20 */ /* 0x000fe40008410000 */
[----:B------:R-:W-:Y:S01]  /*8cc0*/  FSETP.GTU.FTZ.AND P4, PT, R73, UR10, PT ;  /* 0x0000000a49007c0b */ /* 0x000fe2000bf9c000 */
[----:B------:R-:W-:-:S03]  /*8cd0*/  @P0 HADD2.F32 R73, -RZ, R70.H0_H0 ;  /* 0x20000046ff490230 */ /* 0x000fc60000004100 */
[----:B------:R-:W-:Y:S02]  /*8ce0*/  FSEL R108, R75, RZ, !P4 ;  /* 0x000000ff4b6c7208 */ /* 0x000fe40006000000 */
[----:B------:R-:W-:-:S03]  /*8cf0*/  SEL R84, RZ, 0x1, P4 ;  /* 0x00000001ff547807 */ /* 0x000fc60002000000 */
[----:B------:R-:W-:-:S07]  /*8d00*/  @P0 FADD.FTZ R108, R73, R108 ;  /* 0x0000006c496c0221 */ /* 0x000fce0000010000 */
.L_x_13112:
[----:B------:R-:W-:Y:S05]  /*8d10*/  BSYNC B0 ;  /* 0x0000000000007941 */ /* 0x000fea0003800000 */
.L_x_13110:
        /* <DEDUP_REMOVED lines=8> */
.L_x_13121:
        /* <DEDUP_REMOVED lines=12> */
.L_x_13124:
[----:B------:R-:W-:-:S07]  /*8e60*/  MOV R85, R9 ;  /* 0x0000000900557202 */ /* 0x000fce0000000f00 */
.L_x_13125:
[----:B------:R-:W-:Y:S05]  /*8e70*/  BSYNC B1 ;  /* 0x0000000000017941 */ /* 0x000fea0003800000 */
.L_x_13123:
        /* <DEDUP_REMOVED lines=16> */
.L_x_13129:
[----:B------:R-:W-:Y:S05]  /*8f80*/  BSYNC B2 ;  /* 0x0000000000027941 */ /* 0x000fea0003800000 */
.L_x_13128:
        /* <DEDUP_REMOVED lines=44> */
.L_x_13127:
[----:B------:R-:W-:Y:S05]  /*9250*/  BSYNC B1 ;  /* 0x0000000000017941 */ /* 0x000fea0003800000 */
.L_x_13126:
        /* <DEDUP_REMOVED lines=11> */
.L_x_13122:
[----:B------:R-:W-:Y:S05]  /*9310*/  BSYNC B0 ;  /* 0x0000000000007941 */ /* 0x000fea0003800000 */
.L_x_13120:
        /* <DEDUP_REMOVED lines=8> */
.L_x_13131:
        /* <DEDUP_REMOVED lines=12> */
.L_x_13134:
[----:B------:R-:W-:-:S07]  /*9460*/  MOV R86, R9 ;  /* 0x0000000900567202 */ /* 0x000fce0000000f00 */
.L_x_13135:
[----:B------:R-:W-:Y:S05]  /*9470*/  BSYNC B1 ;  /* 0x0000000000017941 */ /* 0x000fea0003800000 */
.L_x_13133:
        /* <DEDUP_REMOVED lines=16> */
.L_x_13139:
[----:B------:R-:W-:Y:S05]  /*9580*/  BSYNC B2 ;  /* 0x0000000000027941 */ /* 0x000fea0003800000 */
.L_x_13138:
        /* <DEDUP_REMOVED lines=44> */
.L_x_13137:
[----:B------:R-:W-:Y:S05]  /*9850*/  BSYNC B1 ;  /* 0x0000000000017941 */ /* 0x000fea0003800000 */
.L_x_13136:
        /* <DEDUP_REMOVED lines=11> */
.L_x_13132:
[----:B------:R-:W-:Y:S05]  /*9910*/  BSYNC B0 ;  /* 0x0000000000007941 */ /* 0x000fea0003800000 */
.L_x_13130:
        /* <DEDUP_REMOVED lines=8> */
.L_x_13141:
        /* <DEDUP_REMOVED lines=12> */
.L_x_13144:
[----:B------:R-:W-:-:S07]  /*9a60*/  IMAD.MOV.U32 R87, RZ, RZ, R9 ;  /* 0x000000ffff577224 */ /* 0x000fce00078e0009 */
.L_x_13145:
[----:B------:R-:W-:Y:S05]  /*9a70*/  BSYNC B1 ;  /* 0x0000000000017941 */ /* 0x000fea0003800000 */
.L_x_13143:
        /* <DEDUP_REMOVED lines=16> */
.L_x_13149:
[----:B------:R-:W-:Y:S05]  /*9b80*/  BSYNC B2 ;  /* 0x0000000000027941 */ /* 0x000fea0003800000 */
.L_x_13148:
        /* <DEDUP_REMOVED lines=44> */
.L_x_13147:
[----:B------:R-:W-:Y:S05]  /*9e50*/  BSYNC B1 ;  /* 0x0000000000017941 */ /* 0x000fea0003800000 */
.L_x_13146:
        /* <DEDUP_REMOVED lines=11> */
.L_x_13142:
[----:B------:R-:W-:Y:S05]  /*9f10*/  BSYNC B0 ;  /* 0x0000000000007941 */ /* 0x000fea0003800000 */
.L_x_13140:
[----:B------:R-:W-:Y:S01]  /*9f20*/  FADD.FTZ R73, RZ, R83 ;  /* 0x00000053ff497221 */ /* 0x000fe20000010000 */
[----:B------:R-:W-:Y:S01]  /*9f30*/  IMAD.WIDE.U32 R90, R95, 0x10, R90 ;  /* 0x000000105f5a7825 */ /* 0x000fe200078e005a */
[----:B------:R-:W-:Y:S01]  /*9f40*/  F2FP.F16.F32.PACK_AB R75, R111, R110 ;  /* 0x0000006e6f4b723e */ /* 0x000fe200000000ff */
[----:B------:R-:W-:Y:S02]  /*9f50*/  BSSY B0, `(.L_x_13150) ;  /* 0x0000034000007945 */ /* 0x000fe40003800000 */
[----:B------:R-:W-:Y:S01]  /*9f60*/  FADD.FTZ R72, R73, R82 ;  /* 0x0000005249487221 */ /* 0x000fe20000010000 */
[----:B------:R-:W-:Y:S02]  /*9f70*/  F2FP.F16.F32.PACK_AB R74, R109, R108 ;  /* 0x0000006c6d4a723e */ /* 0x000fe400000000ff */
        /* <DEDUP_REMOVED lines=37> */
[----:B------:R-:W-:Y:S02]  /*a1d0*/  LOP3.LUT R91, R74, 0xff00, R91, 0xf8, !PT ;  /* 0x0000ff004a5b7812 */ /* 0x000fe400078ef85b */
[----:B------:R-:W-:Y:S01]  /*a1e0*/  LOP3.LUT R94, R13, 0xff, RZ, 0xc0, !PT ;  /* 0x000000ff0d5e7812 */ /* 0x000fe200078ec0ff */
[----:B------:R-:W-:Y:S01]  /*a1f0*/  IMAD.WIDE.U32 R74, R75, 0x1000000, RZ ;  /* 0x010000004b4a7825 */ /* 0x000fe200078e00ff */
[----:B------:R-:W-:-:S03]  /*a200*/  LOP3.LUT R115, R91, 0xff, R84, 0xf8, !PT ;  /* 0x000000ff5b737812 */ /* 0x000fc600078ef854 */
        /* <DEDUP_REMOVED lines=8> */
.L_x_13151:
[----:B------:R-:W-:Y:S05]  /*a290*/  BSYNC B0 ;  /* 0x0000000000007941 */ /* 0x000fea0003800000 */
.L_x_13150:
        /* <DEDUP_REMOVED lines=72> */
.L_x_13166:
        /* <DEDUP_REMOVED lines=126> */
[----:B------:R-:W-:Y:S01]  /*af00*/  FMUL.FTZ R90, R91, R76 ;  /* 0x0000004c5b5a7220 */ /* 0x000fe20000410000 */
[----:B------:R-:W-:Y:S01]  /*af10*/  FFMA.FTZ R74, R44, R75, R20 ;  /* 0x0000004b2c4a7223 */ /* 0x000fe20000010014 */
[----:B------:R-:W-:Y:S01]  /*af20*/  FFMA.FTZ R75, R46, R95, R22 ;  /* 0x0000005f2e4b7223 */ /* 0x000fe20000010016 */
[C---:B------:R-:W-:Y:S01]  /*af30*/  VIADD R95, R93.reuse, 0x100 ;  /* 0x000001005d5f7836 */ /* 0x040fe20000000000 */
        /* <DEDUP_REMOVED lines=53> */
[----:B------:R0:W-:Y:S01]  /*b290*/  STG.E.128 desc[UR4][R90.64], R72 ;  /* 0x000000485a007986 */ /* 0x0001e2000c101d04 */
[----:B------:R-:W-:Y:S02]  /*b2a0*/  F2FP.F16.F32.PACK_AB R83, R98, R83 ;  /* 0x000000536253723e */ /* 0x000fe400000000ff */
[----:B------:R-:W-:Y:S01]  /*b2b0*/  F2FP.F16.F32.PACK_AB R82, R97, R82 ;  /* 0x000000526152723e */ /* 0x000fe200000000ff */
[----:B------:R0:W-:Y:S01]  /*b2c0*/  STG.E.128 desc[UR4][R92.64], R76 ;  /* 0x0000004c5c007986 */ /* 0x0001e2000c101d04 */
[----:B------:R-:W-:-:S02]  /*b2d0*/  F2FP.F16.F32.PACK_AB R81, R104, R99 ;  /* 0x000000636851723e */ /* 0x000fc400000000ff */
[----:B------:R-:W-:-:S05]  /*b2e0*/  F2FP.F16.F32.PACK_AB R80, R89, R80 ;  /* 0x000000505950723e */ /* 0x000fca00000000ff */
[----:B------:R0:W-:Y:S02]  /*b2f0*/  STG.E.128 desc[UR4][R94.64], R80 ;  /* 0x000000505e007986 */ /* 0x0001e4000c101d04 */
.L_x_13154:
[----:B------:R-:W-:Y:S05]  /*b300*/  BSYNC B0 ;  /* 0x0000000000007941 */ /* 0x000fea0003800000 */
.L_x_13153:
[----:B------:R-:W-:Y:S02]  /*b310*/  IADD3 R2, R2, UR14, RZ ;  /* 0x0000000e02027c10 */ /* 0x000fe4000fffe0ff */
[----:B0-----:R-:W-:Y:S02]  /*b320*/  SEL R94, RZ, 0x1, P0 ;  /* 0x00000001ff5e7807 */ /* 0x001fe40000000000 */
[----:B------:R-:W-:-:S13]  /*b330*/  ISETP.GE.AND P1, PT, R2, UR15, PT ;  /* 0x0000000f02007c0c */ /* 0x000fda000bf26270 */
[----:B------:R-:W-:Y:S05]  /*b340*/  @!P1 BRA `(.L_x_13155) ;  /* 0xffffff5400549947 */ /* 0x000fea000383ffff */
[----:B------:R-:W-:Y:S05]  /*b350*/  EXIT ;  /* 0x000000000000794d */ /* 0x000fea0003800000 */
.L_x_13152:
[----:B------:R-:W-:Y:S01]  /*b360*/  HFMA2.MMA R115, -RZ, RZ, 0, 1.847743988037109375e-06 ;  /* 0x0000001fff737435 */ /* 0x000fe200000001ff */
[----:B------:R-:W-:Y:S01]  /*b370*/  IMAD.MOV.U32 R112, RZ, RZ, 0x1 ;  /* 0x00000001ff707424 */ /* 0x000fe200078e00ff */
[----:B------:R-:W-:-:S09]  /*b380*/  MOV R95, 0xffffffff ;  /* 0xffffffff005f7802 */ /* 0x000fd20000000f00 */
[----:B01---5:R-:W-:Y:S05]  /*b390*/  WARPSYNC.COLLECTIVE R95, `(.L_x_13156) ;  /* 0x000000005f087348 */ /* 0x023fea0003c00000 */
[----:B------:R2:W3:Y:S02]  /*b3a0*/  SHFL.BFLY P1, R94, R116, R112, R115 ;  /* 0x0c000070745e7389 */ /* 0x0004e40000020073 */
[----:B0123-5:R-:W-:Y:S01]  /*b3b0*/  ENDCOLLECTIVE ;  /* 0x000000000000791b */ /* 0x02ffe20003800000 */
.L_x_13156:
[----:B------:R-:W-:Y:S01]  /*b3c0*/  HFMA2.MMA R112, -RZ, RZ, 0, 1.1920928955078125e-07 ;  /* 0x00000002ff707435 */ /* 0x000fe200000001ff */
[----:B------:R-:W-:-:S04]  /*b3d0*/  IMAD.MOV.U32 R73, RZ, RZ, R94 ;  /* 0x000000ffff497224 */ /* 0x000fc800078e005e */
[----:B------:R-:W-:-:S05]  /*b3e0*/  FADD.FTZ R74, R116, R73 ;  /* 0x00000049744a7221 */ /* 0x000fca0000010000 */
[----:B------:R-:W-:-:S07]  /*b3f0*/  MOV R116, R74 ;  /* 0x0000004a00747202 */ /* 0x000fce0000000f00 */
[----:B------:R-:W-:Y:S05]  /*b400*/  WARPSYNC.COLLECTIVE R95, `(.L_x_13157) ;  /* 0x000000005f087348 */ /* 0x000fea0003c00000 */
[----:B------:R0:W1:Y:S02]  /*b410*/  SHFL.BFLY P1, R94, R116, R112, R115 ;  /* 0x0c000070745e7389 */ /* 0x0000640000020073 */
[----:B01----:R-:W-:Y:S01]  /*b420*/  ENDCOLLECTIVE ;  /* 0x000000000000791b */ /* 0x003fe20003800000 */
.L_x_13157:
[----:B------:R-:W-:Y:S01]  /*b430*/  HFMA2.MMA R112, -RZ, RZ, 0, 2.384185791015625e-07 ;  /* 0x00000004ff707435 */ /* 0x000fe200000001ff */
[----:B------:R-:W-:-:S04]  /*b440*/  IMAD.MOV.U32 R73, RZ, RZ, R94 ;  /* 0x000000ffff497224 */ /* 0x000fc800078e005e */
[----:B------:R-:W-:-:S05]  /*b450*/  FADD.FTZ R75, R74, R73 ;  /* 0x000000494a4b7221 */ /* 0x000fca0000010000 */
[----:B------:R-:W-:-:S07]  /*b460*/  MOV R116, R75 ;  /* 0x0000004b00747202 */ /* 0x000fce0000000f00 */
[----:B------:R-:W-:Y:S05]  /*b470*/  WARPSYNC.COLLECTIVE R95, `(.L_x_13158) ;  /* 0x000000005f087348 */ /* 0x000fea0003c00000 */
[----:B------:R0:W1:Y:S02]  /*b480*/  SHFL.BFLY P1, R94, R116, R112, R115 ;  /* 0x0c000070745e7389 */ /* 0x0000640000020073 */
[----:B01----:R-:W-:Y:S01]  /*b490*/  ENDCOLLECTIVE ;  /* 0x000000000000791b */ /* 0x003fe20003800000 */
.L_x_13158:
[----:B------:R-:W-:Y:S01]  /*b4a0*/  HFMA2.MMA R112, -RZ, RZ, 0, 4.76837158203125e-07 ;  /* 0x00000008ff707435 */ /* 0x000fe200000001ff */
[----:B------:R-:W-:-:S04]  /*b4b0*/  IMAD.MOV.U32 R72, RZ, RZ, R94 ;  /* 0x000000ffff487224 */ /* 0x000fc800078e005e */
[----:B------:R-:W-:-:S05]  /*b4c0*/  FADD.FTZ R90, R75, R72 ;  /* 0x000000484b5a7221 */ /* 0x000fca0000010000 */
[----:B------:R-:W-:-:S07]  /*b4d0*/  MOV R116, R90 ;  /* 0x0000005a00747202 */ /* 0x000fce0000000f00 */
[----:B------:R-:W-:Y:S05]  /*b4e0*/  WARPSYNC.COLLECTIVE R95, `(.L_x_13159) ;  /* 0x000000005f087348 */ /* 0x000fea0003c00000 */
[----:B------:R0:W1:Y:S02]  /*b4f0*/  SHFL.BFLY P1, R94, R116, R112, R115 ;  /* 0x0c000070745e7389 */ /* 0x0000640000020073 */
[----:B01----:R-:W-:Y:S01]  /*b500*/  ENDCOLLECTIVE ;  /* 0x000000000000791b */ /* 0x003fe20003800000 */
.L_x_13159:
[----:B------:R-:W-:Y:S01]  /*b510*/  HFMA2.MMA R112, -RZ, RZ, 0, 9.5367431640625e-07 ;  /* 0x00000010ff707435 */ /* 0x000fe200000001ff */
[----:B------:R-:W-:-:S04]  /*b520*/  IMAD.MOV.U32 R73, RZ, RZ, R94 ;  /* 0x000000ffff497224 */ /* 0x000fc800078e005e */
[----:B------:R-:W-:-:S05]  /*b530*/  FADD.FTZ R91, R90, R73 ;  /* 0x000000495a5b7221 */ /* 0x000fca0000010000 */
[----:B------:R-:W-:-:S07]  /*b540*/  MOV R116, R91 ;  /* 0x0000005b00747202 */ /* 0x000fce0000000f00 */
[----:B------:R-:W-:Y:S05]  /*b550*/  WARPSYNC.COLLECTIVE R95, `(.L_x_13160) ;  /* 0x000000005f087348 */ /* 0x000fea0003c00000 */
[----:B------:R0:W1:Y:S02]  /*b560*/  SHFL.BFLY P1, R94, R116, R112, R115 ;  /* 0x0c000070745e7389 */ /* 0x0000640000020073 */
[----:B01----:R-:W-:Y:S01]  /*b570*/  ENDCOLLECTIVE ;  /* 0x000000000000791b */ /* 0x003fe20003800000 */
.L_x_13160:
        /* <DEDUP_REMOVED lines=56> */
.L_x_13161:
[----:B------:R-:W-:Y:S01]  /*b900*/  HFMA2.MMA R112, -RZ, RZ, 0, 1.1920928955078125e-07 ;  /* 0x00000002ff707435 */ /* 0x000fe200000001ff */
[----:B------:R-:W-:-:S04]  /*b910*/  IMAD.MOV.U32 R74, RZ, RZ, R94 ;  /* 0x000000ffff4a7224 */ /* 0x000fc800078e005e */
[----:B------:R-:W-:-:S05]  /*b920*/  FADD.FTZ R74, R73, R74 ;  /* 0x0000004a494a7221 */ /* 0x000fca0000010000 */
[----:B------:R-:W-:-:S07]  /*b930*/  MOV R116, R74 ;  /* 0x0000004a00747202 */ /* 0x000fce0000000f00 */
[----:B------:R-:W-:Y:S05]  /*b940*/  WARPSYNC.COLLECTIVE R95, `(.L_x_13162) ;  /* 0x000000005f087348 */ /* 0x000fea0003c00000 */
[----:B------:R0:W1:Y:S02]  /*b950*/  SHFL.BFLY P1, R94, R116, R112, R115 ;  /* 0x0c000070745e7389 */ /* 0x0000640000020073 */
[----:B01----:R-:W-:Y:S01]  /*b960*/  ENDCOLLECTIVE ;  /* 0x000000000000791b */ /* 0x003fe20003800000 */
.L_x_13162:
[----:B------:R-:W-:Y:S01]  /*b970*/  HFMA2.MMA R112, -RZ, RZ, 0, 2.384185791015625e-07 ;  /* 0x00000004ff707435 */ /* 0x000fe200000001ff */
[----:B------:R-:W-:-:S04]  /*b980*/  IMAD.MOV.U32 R75, RZ, RZ, R94 ;  /* 0x000000ffff4b7224 */ /* 0x000fc800078e005e */
[----:B------:R-:W-:-:S05]  /*b990*/  FADD.FTZ R75, R74, R75 ;  /* 0x0000004b4a4b7221 */ /* 0x000fca0000010000 */
[----:B------:R-:W-:-:S07]  /*b9a0*/  MOV R116, R75 ;  /* 0x0000004b00747202 */ /* 0x000fce0000000f00 */
[----:B------:R-:W-:Y:S05]  /*b9b0*/  WARPSYNC.COLLECTIVE R95, `(.L_x_13163) ;  /* 0x000000005f087348 */ /* 0x000fea0003c00000 */
[----:B------:R0:W1:Y:S02]  /*b9c0*/  SHFL.BFLY P1, R94, R116, R112, R115 ;  /* 0x0c000070745e7389 */ /* 0x0000640000020073 */
[----:B01----:R-:W-:Y:S01]  /*b9d0*/  ENDCOLLECTIVE ;  /* 0x000000000000791b */ /* 0x003fe20003800000 */
.L_x_13163:
[----:B------:R-:W-:Y:S01]  /*b9e0*/  HFMA2.MMA R112, -RZ, RZ, 0, 4.76837158203125e-07 ;  /* 0x00000008ff707435 */ /* 0x000fe200000001ff */
[----:B------:R-:W-:-:S04]  /*b9f0*/  IMAD.MOV.U32 R90, RZ, RZ, R94 ;  /* 0x000000ffff5a7224 */ /* 0x000fc800078e005e */
[----:B------:R-:W-:-:S05]  /*ba00*/  FADD.FTZ R90, R75, R90 ;  /* 0x0000005a4b5a7221 */ /* 0x000fca0000010000 */
[----:B------:R-:W-:-:S07]  /*ba10*/  MOV R116, R90 ;  /* 0x0000005a00747202 */ /* 0x000fce0000000f00 */
[----:B------:R-:W-:Y:S05]  /*ba20*/  WARPSYNC.COLLECTIVE R95, `(.L_x_13164) ;  /* 0x000000005f087348 */ /* 0x000fea0003c00000 */
[----:B------:R0:W1:Y:S02]  /*ba30*/  SHFL.BFLY P1, R94, R116, R112, R115 ;  /* 0x0c000070745e7389 */ /* 0x0000640000020073 */
[----:B01----:R-:W-:Y:S01]  /*ba40*/  ENDCOLLECTIVE ;  /* 0x000000000000791b */ /* 0x003fe20003800000 */
.L_x_13164:
[----:B------:R-:W-:Y:S01]  /*ba50*/  HFMA2.MMA R112, -RZ, RZ, 0, 9.5367431640625e-07 ;  /* 0x00000010ff707435 */ /* 0x000fe200000001ff */
[----:B------:R-:W-:-:S04]  /*ba60*/  IMAD.MOV.U32 R91, RZ, RZ, R94 ;  /* 0x000000ffff5b7224 */ /* 0x000fc800078e005e */
[----:B------:R-:W-:-:S05]  /*ba70*/  FADD.FTZ R91, R90, R91 ;  /* 0x0000005b5a5b7221 */ /* 0x000fca0000010000 */
[----:B------:R-:W-:-:S07]  /*ba80*/  MOV R116, R91 ;  /* 0x0000005b00747202 */ /* 0x000fce0000000f00 */
[----:B------:R-:W-:Y:S05]  /*ba90*/  WARPSYNC.COLLECTIVE R95, `(.L_x_13165) ;  /* 0x000000005f087348 */ /* 0x000fea0003c00000 */
[----:B------:R0:W1:Y:S02]  /*baa0*/  SHFL.BFLY P1, R94, R116, R112, R115 ;  /* 0x0c000070745e7389 */ /* 0x0000640000020073 */
[----:B01----:R-:W-:Y:S01]  /*bab0*/  ENDCOLLECTIVE ;  /* 0x000000000000791b */ /* 0x003fe20003800000 */
.L_x_13165:
[----:B------:R-:W-:Y:S05]  /*bac0*/  BRA `(.L_x_13166) ;  /* 0xffffffec00147947 */ /* 0x000fea000383ffff */
.L_x_13167:
        /* <DEDUP_REMOVED lines=11> */
.L_x_23299:


//--------------------- .text._ZN10layer_norm13ln_fwd_kernelINS_13Kernel_traitsIf6__halfS2_S2_fjLj6144ELj1ELj1ELj8ELj16ENS_18Kernel_traits_baseILj6144EfS2_S2_S2_fjLj256EEEEELb1ELb1ELb0ELb0EEEvNS_9FwdParamsE --------------------------
	.section	.text._ZN10layer_norm13ln_fwd_kernelINS_13Kernel_traitsIf6__halfS2_S2_fjLj6144ELj1ELj1ELj8ELj16ENS_18Kernel_traits_baseILj6144EfS2_S2_S2_fjLj256EEEEELb1ELb1ELb0ELb0EEEvNS_9FwdParamsE,"ax",@progbits
	.align	128
        .global         _ZN10layer_norm13ln_fwd_kernelINS_13Kernel_traitsIf6__halfS2_S2_fjLj6144ELj1ELj1ELj8ELj16ENS_18Kernel_traits_baseILj6144EfS2_S2_S2_fjLj256EEEEELb1ELb1ELb0ELb0EEEvNS_9FwdParamsE
        .type           _ZN10layer_norm13ln_fwd_kernelINS_13Kernel_traitsIf6__halfS2_S2_fjLj6144ELj1ELj1ELj8ELj16ENS_18Kernel_traits_baseILj6144EfS2_S2_S2_fjLj256EEEEELb1ELb1ELb0ELb0EEEvNS_9FwdParamsE,@function
        .size           _ZN10layer_norm13ln_fwd_kernelINS_13Kernel_traitsIf6__halfS2_S2_fjLj6144ELj1ELj1ELj8ELj16ENS_18Kernel_traits_baseILj6144EfS2_S2_S2_fjLj256EEEEELb1ELb1ELb0ELb0EEEvNS_9FwdParamsE,(.L_x_23300 - _ZN10layer_norm13ln_fwd_kernelINS_13Kernel_traitsIf6__halfS2_S2_fjLj6144ELj1ELj1ELj8ELj16ENS_18Kernel_traits_baseILj6144EfS2_S2_S2_fjLj256EEEEELb1ELb1ELb0ELb0EEEvNS_9FwdParamsE)
        .other          _ZN10layer_norm13ln_fwd_kernelINS_13Kernel_traitsIf6__halfS2_S2_fjLj6144ELj1ELj1ELj8ELj16ENS_18Kernel_traits_baseILj6144EfS2_S2_S2_fjLj256EEEEELb1ELb1ELb0ELb0EEEvNS_9FwdParamsE,@"STO_CUDA_ENTRY STV_DEFAULT"
_ZN10layer_norm13ln_fwd_kernelINS_13Kernel_traitsIf6__halfS2_S2_fjLj6144ELj1ELj1ELj8ELj16ENS_18Kernel_traits_baseILj6144EfS2_S2_S2_fjLj256EEEEELb1ELb1ELb0ELb0EEEvNS_9FwdParamsE:
.text._ZN10layer_norm13ln_fwd_kernelINS_13Kernel_traitsIf6__halfS2_S2_fjLj6144ELj1ELj1ELj8ELj16ENS_18Kernel_traits_baseILj6144EfS2_S2_S2_fjLj256EEEEELb1ELb1ELb0ELb0EEEvNS_9FwdParamsE:
        /* <DEDUP_REMOVED lines=113> */
.L_x_13169:
[----:B------:R-:W-:Y:S05]  /*0710*/  BSYNC B0 ;  /* 0x0000000000007941 */ /* 0x000fea0003800000 */
.L_x_13168:
        /* <DEDUP_REMOVED lines=23> */
.L_x_13171:
[----:B------:R-:W-:Y:S05]  /*0890*/  BSYNC B0 ;  /* 0x0000000000007941 */ /* 0x000fea0003800000 */
.L_x_13170:
        /* <DEDUP_REMOVED lines=22> */
.L_x_13173:
[----:B------:R-:W-:Y:S05]  /*0a00*/  BSYNC B0 ;  /* 0x0000000000007941 */ /* 0x000fea0003800000 */
.L_x_13172:
[----:B------:R-:W-:Y:S01]  /*0a10*/  ULDC UR8, c[0x0][0x214] ;  /* 0x0000850000087ab9 */ /* 0x000fe20000000800 */
[----:B------:R-:W-:Y:S02]  /*0a20*/  LOP3.LUT R89, R89, UR34, R86, 0x96, !PT ;  /* 0x0000002259597c12 */ /* 0x000fe4000f8e9656 */
[----:B------:R-:W-:-:S13]  /*0a30*/  ISETP.GE.AND P0, PT, R83, UR8, PT ;  /* 0x0000000853007c0c */ /* 0x000fda000bf06270 */
[----:B------:R-:W-:Y:S05]  /*0a40*/  @P0 EXIT ;  /* 0x000000000000094d */ /* 0x000fea0003800000 */
[----:B------:R-:W-:Y:S01]  /*0a50*/  SHF.R.S32.HI R0, RZ, 0x3, R0 ;  /* 0x00000003ff007819 */ /* 0x000fe20000011400 */
[----:B--2---:R-:W-:Y:S01]  /*0a60*/  IMAD R85, R90, -0x326172a9, RZ ;  /* 0xcd9e8d575a557824 */ /* 0x004fe200078e02ff */
[----:B------:R-:W-:Y:S01]  /*0a70*/  LOP3.LUT R77, R2, 0xe0, RZ, 0xc0, !PT ;  /* 0x000000e0024d7812 */ /* 0x000fe200078ec0ff */
[C---:B------:R-:W-:Y:S01]  /*0a80*/  IMAD.HI.U32 R92, R89.reuse, -0x326172a9, RZ ;  /* 0xcd9e8d57595c7827 */ /* 0x040fe200078e00ff */
[----:B------:R-:W-:Y:S01]  /*0a90*/  LOP3.LUT R76, R0, 0xff, RZ, 0xc0, !PT ;  /* 0x000000ff004c7812 */ /* 0x000fe200078ec0ff */
[----:B------:R-:W-:Y:S01]  /*0aa0*/  ULDC.64 UR8, c[0x0][0x270] ;  /* 0x00009c0000087ab9 */ /* 0x000fe20000000a00 */
[----:B------:R-:W-:Y:S01]  /*0ab0*/  SHF.R.U32.HI R0, RZ, 0x3, R0 ;  /* 0x00000003ff007819 */ /* 0x000fe20000011600 */
[----:B------:R-:W-:Y:S01]  /*0ac0*/  IMAD.HI.U32 R102, R104, -0x2daee0ad, RZ ;  /* 0xd2511f5368667827 */ /* 0x000fe200078e00ff */
[----:B------:R-:W-:Y:S01]  /*0ad0*/  VIADDMNMX R77, R76, -R77, RZ, !PT ;  /* 0x8000004d4c4d7246 */ /* 0x000fe200078001ff */
[----:B------:R-:W-:Y:S01]  /*0ae0*/  UISETP.NE.U32.AND UP0, UPT, UR8, URZ, UPT ;  /* 0x0000003f0800728c */ /* 0x000fe2000bf05070 */
[----:B------:R-:W-:Y:S01]  /*0af0*/  LOP3.LUT R0, R0, 0x1fffffe0, RZ, 0xc0, !PT ;  /* 0x1fffffe000007812 */ /* 0x000fe200078ec0ff */
[----:B------:R-:W-:Y:S01]  /*0b00*/  IMAD R100, R89, -0x326172a9, RZ ;  /* 0xcd9e8d5759647824 */ /* 0x000fe200078e02ff */
[----:B------:R-:W-:Y:S01]  /*0b10*/  VIMNMX R77, R77, 0x20, PT ;  /* 0x000000204d4d7848 */ /* 0x000fe20003fe0100 */
[----:B------:R-:W-:Y:S01]  /*0b20*/  IMAD R104, R104, -0x2daee0ad, RZ ;  /* 0xd2511f5368687824 */ /* 0x000fe200078e02ff */
[----:B------:R-:W-:Y:S01]  /*0b30*/  SHF.L.U32 R78, R2, 0x5, RZ ;  /* 0x00000005024e7819 */ /* 0x000fe200000006ff */
[----:B------:R-:W-:Y:S01]  /*0b40*/  ULDC.U8 UR8, c[0x0][0x2a0] ;  /* 0x0000a80000087ab9 */ /* 0x000fe20000000000 */
[----:B------:R-:W-:Y:S01]  /*0b50*/  LOP3.LUT R92, R92, UR35, R85, 0x96, !PT ;  /* 0x000000235c5c7c12 */ /* 0x000fe2000f8e9655 */
[----:B------:R-:W-:Y:S01]  /*0b60*/  IMAD.IADD R77, R77, 0x1, R0 ;  /* 0x000000014d4d7824 */ /* 0x000fe200078e0200 */
[----:B------:R-:W-:Y:S01]  /*0b70*/  LOP3.LUT R79, R78, 0x3e0, RZ, 0xc0, !PT ;  /* 0x000003e04e4f7812 */ /* 0x000fe200078ec0ff */
[----:B------:R-:W-:Y:S01]  /*0b80*/  IMAD R85, R88, -0x2daee0ad, RZ ;  /* 0xd2511f5358557824 */ /* 0x000fe200078e02ff */
[----:B------:R-:W-:Y:S01]  /*0b90*/  LOP3.LUT R108, R108, 0x3, RZ, 0xc0, !PT ;  /* 0x000000036c6c7812 */ /* 0x000fe200078ec0ff */
[----:B------:R-:W-:Y:S01]  /*0ba0*/  UISETP.NE.AND.EX UP0, UPT, UR9, URZ, UPT, UP0 ;  /* 0x0000003f0900728c */ /* 0x000fe2000bf05300 */
[----:B------:R-:W-:Y:S01]  /*0bb0*/  SHF.L.U32 R77, R77, 0x3, RZ ;  /* 0x000000034d4d7819 */ /* 0x000fe200000006ff */
[----:B------:R-:W-:Y:S01]  /*0bc0*/  ULDC UR37, c[0x0][0x218] ;  /* 0x0000860000257ab9 */ /* 0x000fe20000000800 */
[----:B------:R-:W-:Y:S01]  /*0bd0*/  VIADDMNMX R79, R76, -R79, RZ, !PT ;  /* 0x8000004f4c4f7246 */ /* 0x000fe200078001ff */
[----:B------:R-:W-:Y:S01]  /*0be0*/  ULDC UR16, c[0x0][0x290] ;  /* 0x0000a40000107ab9 */ /* 0x000fe20000000800 */
[----:B------:R-:W-:Y:S01]  /*0bf0*/  I2FP.F32.U32 R77, R77 ;  /* 0x0000004d004d7245 */ /* 0x000fe20000201000 */
[----:B------:R-:W-:Y:S01]  /*0c00*/  UISETP.NE.AND UP1, UPT, UR8, URZ, UPT ;  /* 0x0000003f0800728c */ /* 0x000fe2000bf25270 */
[----:B------:R-:W-:Y:S01]  /*0c10*/  VIMNMX R79, R79, 0x20, PT ;  /* 0x000000204f4f7848 */ /* 0x000fe20003fe0100 */
[----:B------:R-:W-:Y:S01]  /*0c20*/  ULDC.64 UR10, c[0x0][0x230] ;  /* 0x00008c00000a7ab9 */ /* 0x000fe20000000a00 */
[----:B------:R2:W3:Y:S01]  /*0c30*/  MUFU.RCP R84, R77 ;  /* 0x0000004d00547308 */ /* 0x0004e20000001000 */
[----:B------:R-:W-:Y:S01]  /*0c40*/  LOP3.LUT R102, R102, UR36, R85, 0x96, !PT ;  /* 0x0000002466667c12 */ /* 0x000fe2000f8e9655 */
[----:B------:R-:W-:Y:S01]  /*0c50*/  IMAD.MOV.U32 R85, RZ, RZ, RZ ;  /* 0x000000ffff557224 */ /* 0x000fe200078e00ff */
[----:B------:R-:W-:Y:S01]  /*0c60*/  ULDC.64 UR12, c[0x0][0x238] ;  /* 0x00008e00000c7ab9 */ /* 0x000fe20000000a00 */
[----:B------:R-:W-:Y:S01]  /*0c70*/  IMAD.IADD R79, R0, 0x1, R79 ;  /* 0x00000001004f7824 */ /* 0x000fe200078e024f */
[----:B------:R-:W-:Y:S01]  /*0c80*/  HFMA2.MMA R0, -RZ, RZ, 0, 5.9604644775390625e-08 ;  /* 0x00000001ff007435 */ /* 0x000fe200000001ff */
[----:B------:R-:W-:Y:S01]  /*0c90*/  ULDC.64 UR14, c[0x0][0x240] ;  /* 0x00009000000e7ab9 */ /* 0x000fe20000000a00 */
[----:B------:R-:W-:-:S02]  /*0ca0*/  ULDC.64 UR18, c[0x0][0x210] ;  /* 0x0000840000127ab9 */ /* 0x000fc40000000a00 */
[----:B--2---:R-:W-:-:S07]  /*0cb0*/  SHF.L.U32 R86, R79, 0x3, RZ ;  /* 0x000000034f567819 */ /* 0x004fce00000006ff */
.L_x_13355:
[----:B------:R-:W-:Y:S01]  /*0cc0*/  PLOP3.LUT P0, PT, PT, PT, UP0, 0x80, 0x0 ;  /* 0x000000000000781c */ /* 0x000fe20003f0f008 */
[----:B--234-:R-:W-:Y:S01]  /*0cd0*/  IMAD.MOV.U32 R76, RZ, RZ, 0x2 ;  /* 0x00000002ff4c7424 */ /* 0x01cfe200078e00ff */
        /* <DEDUP_REMOVED lines=36> */
.L_x_13177:
[----:B------:R-:W-:-:S07]  /*0f20*/  MOV R98, R100 ;  /* 0x0000006400627202 */ /* 0x000fce0000000f00 */
.L_x_13178:
[----:B------:R-:W-:Y:S05]  /*0f30*/  BSYNC B1 ;  /* 0x0000000000017941 */ /* 0x000fea0003800000 */
.L_x_13176:
        /* <DEDUP_REMOVED lines=16> */
.L_x_13182:
[----:B------:R-:W-:Y:S05]  /*1040*/  BSYNC B2 ;  /* 0x0000000000027941 */ /* 0x000fea0003800000 */
.L_x_13181:
        /* <DEDUP_REMOVED lines=44> */
.L_x_13180:
[----:B------:R-:W-:Y:S05]  /*1310*/  BSYNC B1 ;  /* 0x0000000000017941 */ /* 0x000fea0003800000 */
.L_x_13179:
[----:B------:R-:W2:Y:S01]  /*1320*/  LDC R96, c[0x0][0x298] ;  /* 0x0000a600ff607b82 */ /* 0x000ea20000000800 */
[----:B------:R-:W-:Y:S01]  /*1330*/  I2FP.F32.U32 R119, R98 ;  /* 0x0000006200777245 */ /* 0x000fe20000201000 */
[----:B-----5:R-:W-:Y:S01]  /*1340*/  HADD2.F32 R121, -RZ, R76.H0_H0 ;  /* 0x2000004cff797230 */ /* 0x020fe20000004100 */
[----:B------:R-:W-:Y:S01]  /*1350*/  BSSY B1, `(.L_x_13183) ;  /* 0x0000018000017945 */ /* 0x000fe20003800000 */
[----:B------:R-:W-:Y:S01]  /*1360*/  IMAD.MOV.U32 R98, RZ, RZ, 0x2f800000 ;  /* 0x2f800000ff627424 */ /* 0x000fe200078e00ff */
[----:B------:R-:W-:Y:S01]  /*1370*/  IADD3 R118, R116, 0x1, RZ ;  /* 0x0000000174767810 */ /* 0x000fe20007ffe0ff */
[----:B------:R-:W-:Y:S02]  /*1380*/  @P0 HADD2.F32 R108, -RZ, R124.H0_H0 ;  /* 0x2000007cff6c0230 */ /* 0x000fe40000004100 */
[----:B------:R-:W-:Y:S01]  /*1390*/  FMUL.FTZ R121, R121, R90 ;  /* 0x0000005a79797220 */ /* 0x000fe20000410000 */
[----:B------:R-:W4:Y:S01]  /*13a0*/  LDC R94, c[0x0][0x294] ;  /* 0x0000a500ff5e7b82 */ /* 0x000f220000000800 */
[----:B------:R-:W-:-:S02]  /*13b0*/  FFMA.FTZ R119, R119, R98, 1.1641532182693481445e-10 ;  /* 0x2f00000077777423 */ /* 0x000fc40000010062 */
[----:B--2---:R-:W-:-:S03]  /*13c0*/  FMUL.FTZ R121, R121, R96 ;  /* 0x0000006079797220 */ /* 0x004fc60000410000 */
        /* <DEDUP_REMOVED lines=15> */
.L_x_13184:
[----:B------:R-:W-:-:S07]  /*14c0*/  MOV R108, R100 ;  /* 0x00000064006c7202 */ /* 0x000fce0000000f00 */
.L_x_13185:
[----:B------:R-:W-:Y:S05]  /*14d0*/  BSYNC B1 ;  /* 0x0000000000017941 */ /* 0x000fea0003800000 */
.L_x_13183:
        /* <DEDUP_REMOVED lines=16> */
.L_x_13189:
[----:B------:R-:W-:Y:S05]  /*15e0*/  BSYNC B2 ;  /* 0x0000000000027941 */ /* 0x000fea0003800000 */
.L_x_13188:
        /* <DEDUP_REMOVED lines=44> */
.L_x_13187:
[----:B------:R-:W-:Y:S05]  /*18b0*/  BSYNC B1 ;  /* 0x0000000000017941 */ /* 0x000fea0003800000 */
.L_x_13186:
        /* <DEDUP_REMOVED lines=23> */
.L_x_13191:
[----:B------:R-:W-:-:S07]  /*1a30*/  IMAD.MOV.U32 R76, RZ, RZ, R100 ;  /* 0x000000ffff4c7224 */ /* 0x000fce00078e0064 */
.L_x_13192:
[----:B------:R-:W-:Y:S05]  /*1a40*/  BSYNC B1 ;  /* 0x0000000000017941 */ /* 0x000fea0003800000 */
.L_x_13190:
        /* <DEDUP_REMOVED lines=16> */
.L_x_13196:
[----:B------:R-:W-:Y:S05]  /*1b50*/  BSYNC B2 ;  /* 0x0000000000027941 */ /* 0x000fea0003800000 */
.L_x_13195:
        /* <DEDUP_REMOVED lines=44> */
.L_x_13194:
[----:B------:R-:W-:Y:S05]  /*1e20*/  BSYNC B1 ;  /* 0x0000000000017941 */ /* 0x000fea0003800000 */
.L_x_13193:
        /* <DEDUP_REMOVED lines=22> */
.L_x_13198:
[----:B------:R-:W-:-:S07]  /*1f90*/  MOV R76, R100 ;  /* 0x00000064004c7202 */ /* 0x000fce0000000f00 */
.L_x_13199:
[----:B------:R-:W-:Y:S05]  /*1fa0*/  BSYNC B1 ;  /* 0x0000000000017941 */ /* 0x000fea0003800000 */
.L_x_13197:
        /* <DEDUP_REMOVED lines=16> */
.L_x_13203:
[----:B------:R-:W-:Y:S05]  /*20b0*/  BSYNC B2 ;  /* 0x0000000000027941 */ /* 0x000fea0003800000 */
.L_x_13202:
        /* <DEDUP_REMOVED lines=44> */
.L_x_13201:
[----:B------:R-:W-:Y:S05]  /*2380*/  BSYNC B1 ;  /* 0x0000000000017941 */ /* 0x000fea0003800000 */
.L_x_13200:
        /* <DEDUP_REMOVED lines=22> */
.L_x_13205:
[----:B------:R-:W-:-:S07]  /*24f0*/  IMAD.MOV.U32 R108, RZ, RZ, R100 ;  /* 0x000000ffff6c7224 */ /* 0x000fce00078e0064 */
.L_x_13206:
[----:B------:R-:W-:Y:S05]  /*2500*/  BSYNC B1 ;  /* 0x0000000000017941 */ /* 0x000fea0003800000 */
.L_x_13204:
        /* <DEDUP_REMOVED lines=16> */
.L_x_13210:
[----:B------:R-:W-:Y:S05]  /*2610*/  BSYNC B2 ;  /* 0x0000000000027941 */ /* 0x000fea0003800000 */
.L_x_13209:
        /* <DEDUP_REMOVED lines=44> */
.L_x_13208:
[----:B------:R-:W-:Y:S05]  /*28e0*/  BSYNC B1 ;  /* 0x0000000000017941 */ /* 0x000fea0003800000 */
.L_x_13207:
        /* <DEDUP_REMOVED lines=22> */
.L_x_13212:
[----:B------:R-:W-:-:S07]  /*2a50*/  MOV R108, R100 ;  /* 0x00000064006c7202 */ /* 0x000fce0000000f00 */
.L_x_13213:
[----:B------:R-:W-:Y:S05]  /*2a60*/  BSYNC B1 ;  /* 0x0000000000017941 */ /* 0x000fea0003800000 */
.L_x_13211:
        /* <DEDUP_REMOVED lines=16> */
.L_x_13217:
[----:B------:R-:W-:Y:S05]  /*2b70*/  BSYNC B2 ;  /* 0x0000000000027941 */ /* 0x000fea0003800000 */
.L_x_13216:
        /* <DEDUP_REMOVED lines=44> */
.L_x_13215:
[----:B------:R-:W-:Y:S05]  /*2e40*/  BSYNC B1 ;  /* 0x0000000000017941 */ /* 0x000fea0003800000 */
.L_x_13214:
        /* <DEDUP_REMOVED lines=22> */
.L_x_13219:
[----:B------:R-:W-:-:S07]  /*2fb0*/  IMAD.MOV.U32 R78, RZ, RZ, R100 ;  /* 0x000000ffff4e7224 */ /* 0x000fce00078e0064 */
.L_x_13220:
[----:B------:R-:W-:Y:S05]  /*2fc0*/  BSYNC B1 ;  /* 0x0000000000017941 */ /* 0x000fea0003800000 */
.L_x_13218:
        /* <DEDUP_REMOVED lines=16> */
.L_x_13224:
[----:B------:R-:W-:Y:S05]  /*30d0*/  BSYNC B2 ;  /* 0x0000000000027941 */ /* 0x000fea0003800000 */
.L_x_13223:
        /* <DEDUP_REMOVED lines=44> */
.L_x_13222:
[----:B------:R-:W-:Y:S05]  /*33a0*/  BSYNC B1 ;  /* 0x0000000000017941 */ /* 0x000fea0003800000 */
.L_x_13221:
        /* <DEDUP_REMOVED lines=22> */
.L_x_13226:
[----:B------:R-:W-:-:S07]  /*3510*/  MOV R78, R100 ;  /* 0x00000064004e7202 */ /* 0x000fce0000000f00 */
.L_x_13227:
[----:B------:R-:W-:Y:S05]  /*3520*/  BSYNC B1 ;  /* 0x0000000000017941 */ /* 0x000fea0003800000 */
.L_x_13225:
        /* <DEDUP_REMOVED lines=18> */
.L_x_13231:
[----:B------:R-:W-:Y:S05]  /*3650*/  BSYNC B2 ;  /* 0x0000000000027941 */ /* 0x000fea0003800000 */
.L_x_13230:
        /* <DEDUP_REMOVED lines=44> */
.L_x_13229:
[----:B------:R-:W-:Y:S05]  /*3920*/  BSYNC B1 ;  /* 0x0000000000017941 */ /* 0x000fea0003800000 */
.L_x_13228:
        /* <DEDUP_REMOVED lines=39> */
.L_x_13175:
[----:B------:R-:W-:Y:S05]  /*3ba0*/  BSYNC B0 ;  /* 0x0000000000007941 */ /* 0x000fea0003800000 */
.L_x_13174:
        /* <DEDUP_REMOVED lines=23> */
.L_x_13235:
[----:B------:R-:W-:-:S07]  /*3d20*/  MOV R106, R100 ;  /* 0x00000064006a7202 */ /* 0x000fce0000000f00 */
.L_x_13236:
[----:B------:R-:W-:Y:S05]  /*3d30*/  BSYNC B1 ;  /* 0x0000000000017941 */ /* 0x000fea0003800000 */
.L_x_13234:
        /* <DEDUP_REMOVED lines=16> */
.L_x_13240:
[----:B------:R-:W-:Y:S05]  /*3e40*/  BSYNC B2 ;  /* 0x0000000000027941 */ /* 0x000fea0003800000 */
.L_x_13239:
        /* <DEDUP_REMOVED lines=42> */
.L_x_13238:
[----:B------:R-:W-:Y:S05]  /*40f0*/  BSYNC B1 ;  /* 0x0000000000017941 */ /* 0x000fea0003800000 */
.L_x_13237:
        /* <DEDUP_REMOVED lines=26> */
.L_x_13242:
[----:B------:R-:W-:-:S07]  /*42a0*/  MOV R97, R100 ;  /* 0x0000006400617202 */ /* 0x000fce0000000f00 */
.L_x_13243:
[----:B------:R-:W-:Y:S05]  /*42b0*/  BSYNC B1 ;  /* 0x0000000000017941 */ /* 0x000fea0003800000 */
.L_x_13241:
        /* <DEDUP_REMOVED lines=16> */
.L_x_13247:
[----:B------:R-:W-:Y:S05]  /*43c0*/  BSYNC B2 ;  /* 0x0000000000027941 */ /* 0x000fea0003800000 */
.L_x_13246:
        /* <DEDUP_REMOVED lines=44> */
.L_x_13245:
[----:B------:R-:W-:Y:S05]  /*4690*/  BSYNC B1 ;  /* 0x0000000000017941 */ /* 0x000fea0003800000 */
.L_x_13244:
        /* <DEDUP_REMOVED lines=23> */
.L_x_13249:
[----:B------:R-:W-:-:S07]  /*4810*/  IMAD.MOV.U32 R76, RZ, RZ, R100 ;  /* 0x000000ffff4c7224 */ /* 0x000fce00078e0064 */
.L_x_13250:
[----:B------:R-:W-:Y:S05]  /*4820*/  BSYNC B1 ;  /* 0x0000000000017941 */ /* 0x000fea0003800000 */
.L_x_13248:
        /* <DEDUP_REMOVED lines=16> */
.L_x_13254:
[----:B------:R-:W-:Y:S05]  /*4930*/  BSYNC B2 ;  /* 0x0000000000027941 */ /* 0x000fea0003800000 */
.L_x_13253:
        /* <DEDUP_REMOVED lines=44> */
.L_x_13252:
[----:B------:R-:W-:Y:S05]  /*4c00*/  BSYNC B1 ;  /* 0x0000000000017941 */ /* 0x000fea0003800000 */
.L_x_13251:
        /* <DEDUP_REMOVED lines=22> */
.L_x_13256:
[----:B------:R-:W-:-:S07]  /*4d70*/  MOV R76, R100 ;  /* 0x00000064004c7202 */ /* 0x000fce0000000f00 */
.L_x_13257:
[----:B------:R-:W-:Y:S05]  /*4d80*/  BSYNC B1 ;  /* 0x0000000000017941 */ /* 0x000fea0003800000 */
.L_x_13255:
        /* <DEDUP_REMOVED lines=16> */
.L_x_13261:
[----:B------:R-:W-:Y:S05]  /*4e90*/  BSYNC B2 ;  /* 0x0000000000027941 */ /* 0x000fea0003800000 */
.L_x_13260:
        /* <DEDUP_REMOVED lines=34> */
[----:B------:R-:W-:-:S05]  /*50c0*/  IMAD.WIDE.U32 R104, R104, -0x2daee0ad, RZ ;  /* 0xd2511f5368687825 */ /* 0x000fca00078e00ff */
[----:B------:R-:W-:Y:S01]  /*50d0*/  LOP3.LUT R92, R105, UR34, R100, 0x96, !PT ;  /* 0x00000022695c7c12 */ /* 0x000fe2000f8e9664 */
[----:B------:R-:W-:-:S05]  /*50e0*/  IMAD.WIDE.U32 R100, R101, -0x326172a9, RZ ;  /* 0xcd9e8d5765647825 */ /* 0x000fca00078e00ff */
[----:B------:R-:W-:-:S05]  /*50f0*/  LOP3.LUT R138, R101, UR33, R102, 0x96, !PT ;  /* 0x00000021658a7c12 */ /* 0x000fca000f8e9666 */
[----:B------:R-:W-:-:S05]  /*5100*/  IMAD.WIDE.U32 R138, R138, -0x2daee0ad, RZ ;  /* 0xd2511f538a8a7825 */ /* 0x000fca00078e00ff */
[----:B------:R-:W-:Y:S02]  /*5110*/  LOP3.LUT R102, R139, UR36, R104, 0x96, !PT ;  /* 0x000000248b667c12 */ /* 0x000fe4000f8e9668 */
[----:B------:R-:W-:Y:S01]  /*5120*/  MOV R104, R138 ;  /* 0x0000008a00687202 */ /* 0x000fe20000000f00 */
[----:B------:R-:W-:-:S05]  /*5130*/  IMAD.WIDE.U32 R138, R92, -0x326172a9, RZ ;  /* 0xcd9e8d575c8a7825 */ /* 0x000fca00078e00ff */
[----:B------:R-:W-:Y:S01]  /*5140*/  LOP3.LUT R92, R139, UR35, R100, 0x96, !PT ;  /* 0x000000238b5c7c12 */ /* 0x000fe2000f8e9664 */
[----:B------:R-:W-:-:S07]  /*5150*/  IMAD.MOV.U32 R100, RZ, RZ, R138 ;  /* 0x000000ffff647224 */ /* 0x000fce00078e008a */
.L_x_13259:
[----:B------:R-:W-:Y:S05]  /*5160*/  BSYNC B1 ;  /* 0x0000000000017941 */ /* 0x000fea0003800000 */
.L_x_13258:
        /* <DEDUP_REMOVED lines=22> */
.L_x_13263:
[----:B------:R-:W-:-:S07]  /*52d0*/  IMAD.MOV.U32 R108, RZ, RZ, R100 ;  /* 0x000000ffff6c7224 */ /* 0x000fce00078e0064 */
.L_x_13264:
[----:B------:R-:W-:Y:S05]  /*52e0*/  BSYNC B1 ;  /* 0x0000000000017941 */ /* 0x000fea0003800000 */
.L_x_13262:
        /* <DEDUP_REMOVED lines=16> */
.L_x_13268:
[----:B------:R-:W-:Y:S05]  /*53f0*/  BSYNC B2 ;  /* 0x0000000000027941 */ /* 0x000fea0003800000 */
.L_x_13267:
        /* <DEDUP_REMOVED lines=42> */
.L_x_13266:
[----:B------:R-:W-:Y:S05]  /*56a0*/  BSYNC B1 ;  /* 0x0000000000017941 */ /* 0x000fea0003800000 */
.L_x_13265:
        /* <DEDUP_REMOVED lines=22> */
.L_x_13270:
[----:B------:R-:W-:-:S07]  /*5810*/  MOV R108, R100 ;  /* 0x00000064006c7202 */ /* 0x000fce0000000f00 */
.L_x_13271:
[----:B------:R-:W-:Y:S05]  /*5820*/  BSYNC B1 ;  /* 0x0000000000017941 */ /* 0x000fea0003800000 */
.L_x_13269:
        /* <DEDUP_REMOVED lines=16> */
.L_x_13275:
[----:B------:R-:W-:Y:S05]  /*5930*/  BSYNC B2 ;  /* 0x0000000000027941 */ /* 0x000fea0003800000 */
.L_x_13274:
        /* <DEDUP_REMOVED lines=44> */
.L_x_13273:
[----:B------:R-:W-:Y:S05]  /*5c00*/  BSYNC B1 ;  /* 0x0000000000017941 */ /* 0x000fea0003800000 */
.L_x_13272:
        /* <DEDUP_REMOVED lines=22> */
.L_x_13277:
[----:B------:R-:W-:-:S07]  /*5d70*/  IMAD.MOV.U32 R78, RZ, RZ, R100 ;  /* 0x000000ffff4e7224 */ /* 0x000fce00078e0064 */
.L_x_13278:
[----:B------:R-:W-:Y:S05]  /*5d80*/  BSYNC B1 ;  /* 0x0000000000017941 */ /* 0x000fea0003800000 */
.L_x_13276:
        /* <DEDUP_REMOVED lines=16> */
.L_x_13282:
[----:B------:R-:W-:Y:S05]  /*5e90*/  BSYNC B2 ;  /* 0x0000000000027941 */ /* 0x000fea0003800000 */
.L_x_13281:
        /* <DEDUP_REMOVED lines=43> */
.L_x_13280:
[----:B------:R-:W-:Y:S05]  /*6150*/  BSYNC B1 ;  /* 0x0000000000017941 */ /* 0x000fea0003800000 */
.L_x_13279:
[----:B------:R-:W-:Y:S01]  /*6160*/  I2FP.F32.U32 R77, R78 ;  /* 0x0000004e004d7245 */ /* 0x000fe20000201000 */
[----:B------:R-:W-:Y:S01]  /*6170*/  @P0 HADD2.F32 R76, -RZ, R127.H0_H0 ;  /* 0x2000007fff4c0230 */ /* 0x000fe20000004100 */
[C---:B------:R-:W-:Y:S01]  /*6180*/  ISETP.NE.AND P6, PT, R120.reuse, 0x1, PT ;  /* 0x000000017800780c */ /* 0x040fe20003fc5270 */
[----:B------:R-:W-:Y:S01]  /*6190*/  BSSY B1, `(.L_x_13283) ;  /* 0x0000014000017945 */ /* 0x000fe20003800000 */
[----:B------:R-:W-:Y:S02]  /*61a0*/  VIADD R108, R120, 0x1 ;  /* 0x00000001786c7836 */ /* 0x000fe40000000000 */
        /* <DEDUP_REMOVED lines=17> */
.L_x_13284:
[----:B------:R-:W-:-:S07]  /*62c0*/  IMAD.MOV.U32 R78, RZ, RZ, R100 ;  /* 0x000000ffff4e7224 */ /* 0x000fce00078e0064 */
.L_x_13285:
[----:B------:R-:W-:Y:S05]  /*62d0*/  BSYNC B1 ;  /* 0x0000000000017941 */ /* 0x000fea0003800000 */
.L_x_13283:
        /* <DEDUP_REMOVED lines=18> */
.L_x_13289:
[----:B------:R-:W-:Y:S05]  /*6400*/  BSYNC B2 ;  /* 0x0000000000027941 */ /* 0x000fea0003800000 */
.L_x_13288:
        /* <DEDUP_REMOVED lines=44> */
.L_x_13287:
[----:B------:R-:W-:Y:S05]  /*66d0*/  BSYNC B1 ;  /* 0x0000000000017941 */ /* 0x000fea0003800000 */
.L_x_13286:
        /* <DEDUP_REMOVED lines=39> */
.L_x_13233:
[----:B------:R-:W-:Y:S05]  /*6950*/  BSYNC B0 ;  /* 0x0000000000007941 */ /* 0x000fea0003800000 */
.L_x_13232:
        /* <DEDUP_REMOVED lines=23> */
.L_x_13293:
[----:B------:R-:W-:-:S07]  /*6ad0*/  IMAD.MOV.U32 R87, RZ, RZ, R100 ;  /* 0x000000ffff577224 */ /* 0x000fce00078e0064 */
.L_x_13294:
[----:B------:R-:W-:Y:S05]  /*6ae0*/  BSYNC B1 ;  /* 0x0000000000017941 */ /* 0x000fea0003800000 */
.L_x_13292:
        /* <DEDUP_REMOVED lines=16> */
.L_x_13298:
[----:B------:R-:W-:Y:S05]  /*6bf0*/  BSYNC B2 ;  /* 0x0000000000027941 */ /* 0x000fea0003800000 */
.L_x_13297:
        /* <DEDUP_REMOVED lines=44> */
.L_x_13296:
[----:B------:R-:W-:Y:S05]  /*6ec0*/  BSYNC B1 ;  /* 0x0000000000017941 */ /* 0x000fea0003800000 */
.L_x_13295:
[----:B------:R-:W2:Y:S01]  /*6ed0*/  LDC R98, c[0x0][0x298] ;  /* 0x0000a600ff627b82 */ /* 0x000ea20000000800 */
[----:B------:R-:W-:Y:S01]  /*6ee0*/  HFMA2.MMA R106, -RZ, RZ, 0.1171875, 0 ;  /* 0x2f800000ff6a7435 */ /* 0x000fe200000001ff */
[----:B------:R-:W-:Y:S01]  /*6ef0*/  I2FP.F32.U32 R87, R87 ;  /* 0x0000005700577245 */ /* 0x000fe20000201000 */
[----:B-----5:R-:W-:Y:S01]  /*6f00*/  HADD2.F32 R91, -RZ, R76.H0_H0 ;  /* 0x2000004cff5b7230 */ /* 0x020fe20000004100 */
[----:B------:R-:W-:Y:S01]  /*6f10*/  BSSY B1, `(.L_x_13299) ;  /* 0x0000017000017945 */ /* 0x000fe20003800000 */
[----:B------:R-:W-:Y:S02]  /*6f20*/  @P0 HADD2.F32 R108, -RZ, R124.H0_H0 ;  /* 0x2000007cff6c0230 */ /* 0x000fe40000004100 */
[----:B------:R-:W-:Y:S01]  /*6f30*/  VIADD R107, R89, 0x1 ;  /* 0x00000001596b7836 */ /* 0x000fe20000000000 */
[----:B------:R-:W4:Y:S01]  /*6f40*/  LDC R96, c[0x0][0x294] ;  /* 0x0000a500ff607b82 */ /* 0x000f220000000800 */
[----:B------:R-:W-:Y:S02]  /*6f50*/  FMUL.FTZ R91, R91, R90 ;  /* 0x0000005a5b5b7220 */ /* 0x000fe40000410000 */
        /* <DEDUP_REMOVED lines=17> */
.L_x_13300:
[----:B------:R-:W-:-:S07]  /*7070*/  IMAD.MOV.U32 R91, RZ, RZ, R100 ;  /* 0x000000ffff5b7224 */ /* 0x000fce00078e0064 */
.L_x_13301:
[----:B------:R-:W-:Y:S05]  /*7080*/  BSYNC B1 ;  /* 0x0000000000017941 */ /* 0x000fea0003800000 */
.L_x_13299:
        /* <DEDUP_REMOVED lines=16> */
.L_x_13305:
[----:B------:R-:W-:Y:S05]  /*7190*/  BSYNC B2 ;  /* 0x0000000000027941 */ /* 0x000fea0003800000 */
.L_x_13304:
        /* <DEDUP_REMOVED lines=44> */
.L_x_13303:
[----:B------:R-:W-:Y:S05]  /*7460*/  BSYNC B1 ;  /* 0x0000000000017941 */ /* 0x000fea0003800000 */
.L_x_13302:
        /* <DEDUP_REMOVED lines=23> */
.L_x_13307:
[----:B------:R-:W-:-:S07]  /*75e0*/  MOV R76, R100 ;  /* 0x00000064004c7202 */ /* 0x000fce0000000f00 */
.L_x_13308:
[----:B------:R-:W-:Y:S05]  /*75f0*/  BSYNC B1 ;  /* 0x0000000000017941 */ /* 0x000fea0003800000 */
.L_x_13306:
        /* <DEDUP_REMOVED lines=16> */
.L_x_13312:
[----:B------:R-:W-:Y:S05]  /*7700*/  BSYNC B2 ;  /* 0x0000000000027941 */ /* 0x000fea0003800000 */
.L_x_13311:
        /* <DEDUP_REMOVED lines=44> */
.L_x_13310:
[----:B------:R-:W-:Y:S05]  /*79d0*/  BSYNC B1 ;  /* 0x0000000000017941 */ /* 0x000fea0003800000 */
.L_x_13309:
        /* <DEDUP_REMOVED lines=22> */
.L_x_13314:
[----:B------:R-:W-:-:S07]  /*7b40*/  IMAD.MOV.U32 R76, RZ, RZ, R100 ;  /* 0x000000ffff4c7224 */ /* 0x000fce00078e0064 */
.L_x_13315:
[----:B------:R-:W-:Y:S05]  /*7b50*/  BSYNC B1 ;  /* 0x0000000000017941 */ /* 0x000fea0003800000 */
.L_x_13313:
        /* <DEDUP_REMOVED lines=16> */
.L_x_13319:
[----:B------:R-:W-:Y:S05]  /*7c60*/  BSYNC B2 ;  /* 0x0000000000027941 */ /* 0x000fea0003800000 */
.L_x_13318:
        /* <DEDUP_REMOVED lines=39> */
[----:B------:R-:W-:Y:S02]  /*7ee0*/  LOP3.LUT R102, R117, UR36, R138, 0x96, !PT ;  /* 0x0000002475667c12 */ /* 0x000fe4000f8e968a */
[----:B------:R-:W-:Y:S01]  /*7ef0*/  MOV R104, R116 ;  /* 0x0000007400687202 */ /* 0x000fe20000000f00 */
[----:B------:R-:W-:-:S04]  /*7f00*/  IMAD.WIDE.U32 R116, R92, -0x326172a9, RZ ;  /* 0xcd9e8d575c747825 */ /* 0x000fc800078e00ff */
[----:B------:R-:W-:Y:S01]  /*7f10*/  IMAD.MOV.U32 R100, RZ, RZ, R116 ;  /* 0x000000ffff647224 */ /* 0x000fe200078e0074 */
[----:B------:R-:W-:-:S07]  /*7f20*/  LOP3.LUT R92, R117, UR35, R108, 0x96, !PT ;  /* 0x00000023755c7c12 */ /* 0x000fce000f8e966c */
.L_x_13317:
[----:B------:R-:W-:Y:S05]  /*7f30*/  BSYNC B1 ;  /* 0x0000000000017941 */ /* 0x000fea0003800000 */
.L_x_13316:
        /* <DEDUP_REMOVED lines=22> */
.L_x_13321:
[----:B------:R-:W-:-:S07]  /*80a0*/  IMAD.MOV.U32 R111, RZ, RZ, R100 ;  /* 0x000000ffff6f7224 */ /* 0x000fce00078e0064 */
.L_x_13322:
[----:B------:R-:W-:Y:S05]  /*80b0*/  BSYNC B1 ;  /* 0x0000000000017941 */ /* 0x000fea0003800000 */
.L_x_13320:
        /* <DEDUP_REMOVED lines=16> */
.L_x_13326:
[----:B------:R-:W-:Y:S05]  /*81c0*/  BSYNC B2 ;  /* 0x0000000000027941 */ /* 0x000fea0003800000 */
.L_x_13325:
        /* <DEDUP_REMOVED lines=44> */
.L_x_13324:
[----:B------:R-:W-:Y:S05]  /*8490*/  BSYNC B1 ;  /* 0x0000000000017941 */ /* 0x000fea0003800000 */
.L_x_13323:
        /* <DEDUP_REMOVED lines=22> */
.L_x_13328:
[----:B------:R-:W-:-:S07]  /*8600*/  IMAD.MOV.U32 R108, RZ, RZ, R100 ;  /* 0x000000ffff6c7224 */ /* 0x000fce00078e0064 */
.L_x_13329:
[----:B------:R-:W-:Y:S05]  /*8610*/  BSYNC B1 ;  /* 0x0000000000017941 */ /* 0x000fea0003800000 */
.L_x_13327:
        /* <DEDUP_REMOVED lines=16> */
.L_x_13333:
[----:B------:R-:W-:Y:S05]  /*8720*/  BSYNC B2 ;  /* 0x0000000000027941 */ /* 0x000fea0003800000 */
.L_x_13332:
        /* <DEDUP_REMOVED lines=44> */
.L_x_13331:
[----:B------:R-:W-:Y:S05]  /*89f0*/  BSYNC B1 ;  /* 0x0000000000017941 */ /* 0x000fea0003800000 */
.L_x_13330:
        /* <DEDUP_REMOVED lines=22> */
.L_x_13335:
[----:B------:R-:W-:-:S07]  /*8b60*/  IMAD.MOV.U32 R78, RZ, RZ, R100 ;  /* 0x000000ffff4e7224 */ /* 0x000fce00078e0064 */
.L_x_13336:
[----:B------:R-:W-:Y:S05]  /*8b70*/  BSYNC B1 ;  /* 0x0000000000017941 */ /* 0x000fea0003800000 */
.L_x_13334:
        /* <DEDUP_REMOVED lines=16> */
.L_x_13340:
[----:B------:R-:W-:Y:S05]  /*8c80*/  BSYNC B2 ;  /* 0x0000000000027941 */ /* 0x000fea0003800000 */
.L_x_13339:
        /* <DEDUP_REMOVED lines=44> */
.L_x_13338:
[----:B------:R-:W-:Y:S05]  /*8f50*/  BSYNC B1 ;  /* 0x0000000000017941 */ /* 0x000fea0003800000 */
.L_x_13337:
        /* <DEDUP_REMOVED lines=22> */
.L_x_13342:
[----:B------:R-:W-:-:S07]  /*90c0*/  IMAD.MOV.U32 R78, RZ, RZ, R100 ;  /* 0x000000ffff4e7224 */ /* 0x000fce00078e0064 */
.L_x_13343:
[----:B------:R-:W-:Y:S05]  /*90d0*/  BSYNC B1 ;  /* 0x0000000000017941 */ /* 0x000fea0003800000 */
.L_x_13341:
        /* <DEDUP_REMOVED lines=18> */
.L_x_13347:
[----:B------:R-:W-:Y:S05]  /*9200*/  BSYNC B2 ;  /* 0x0000000000027941 */ /* 0x000fea0003800000 */
.L_x_13346:
        /* <DEDUP_REMOVED lines=44> */
.L_x_13345:
[----:B------:R-:W-:Y:S05]  /*94d0*/  BSYNC B1 ;  /* 0x0000000000017941 */ /* 0x000fea0003800000 */
.L_x_13344:
        /* <DEDUP_REMOVED lines=38> */
.L_x_13291:
[----:B------:R-:W-:Y:S05]  /*9740*/  BSYNC B0 ;  /* 0x0000000000007941 */ /* 0x000fea0003800000 */
.L_x_13290:
        /* <DEDUP_REMOVED lines=104> */
.L_x_13366:
        /* <DEDUP_REMOVED lines=13> */
[----:B------:R-:W-:Y:S01]  /*9ea0*/  BSSY B0, `(.L_x_13349) ;  /* 0x000006d000007945 */ /* 0x000fe20003800000 */
[----:B------:R-:W-:Y:S01]  /*9eb0*/  @!P0 IADD3 R79, R79, R90, RZ ;  /* 0x0000005a4f4f8210 */ /* 0x000fe20007ffe0ff */
[----:B------:R-:W-:Y:S01]  /*9ec0*/  BAR.SYNC.DEFER_BLOCKING 0x0 ;  /* 0x0000000000007b1d */ /* 0x000fe20000010000 */
[----:B------:R-:W-:Y:S02]  /*9ed0*/  PLOP3.LUT P1, PT, PT, PT, UP1, 0x40, 0x0 ;  /* 0x000000000000781c */ /* 0x000fe40003f2e818 */
[----:B---3--:R-:W-:Y:S02]  /*9ee0*/  @!P0 LEA R0, R77, R0, 0x18 ;  /* 0x000000004d008211 */ /* 0x008fe400078ec0ff */
[----:B------:R-:W-:-:S03]  /*9ef0*/  CS2R R76, SRZ ;  /* 0x00000000004c7805 */ /* 0x000fc6000001ff00 */
[----:B------:R-:W-:Y:S01]  /*9f00*/  @!P0 IMAD R79, R79, 0x8, R0 ;  /* 0x000000084f4f8824 */ /* 0x000fe200078e0200 */
[----:B------:R-:W-:-:S04]  /*9f10*/  HFMA2.MMA R0, -RZ, RZ, 0, 0 ;  /* 0x00000000ff007435 */ /* 0x000fc800000001ff */
[----:B------:R-:W3:Y:S02]  /*9f20*/  @!P0 LDS.64 R76, [R79] ;  /* 0x000000004f4c8984 */ /* 0x000ee40000000a00 */
[----:B------:R-:W-:Y:S02]  /*9f30*/  @!P0 MOV R0, R86 ;  /* 0x0000005600008202 */ /* 0x000fe40000000f00 */
        /* <DEDUP_REMOVED lines=40> */
[----:B------:R-:W-:Y:S01]  /*a1c0*/  FMUL.FTZ R143, R0, R143 ;  /* 0x0000008f008f7220 */ /* 0x000fe20000410000 */
[----:B------:R-:W-:-:S03]  /*a1d0*/  I2FP.F32.S32 R78, R78 ;  /* 0x0000004e004e7245 */ /* 0x000fc60000201400 */
[-C--:B------:R-:W-:Y:S01]  /*a1e0*/  FMUL.FTZ R143, R143, R141.reuse ;  /* 0x0000008d8f8f7220 */ /* 0x080fe20000410000 */
[----:B------:R-:W-:Y:S02]  /*a1f0*/  FMUL.FTZ R141, R76, R141 ;  /* 0x0000008d4c8d7220 */ /* 0x000fe40000410000 */
[----:B------:R-:W2:Y:S02]  /*a200*/  MUFU.RCP R78, R78 ;  /* 0x0000004e004e7308 */ /* 0x000ea40000001000 */
        /* <DEDUP_REMOVED lines=38> */
[----:B------:R-:W-:Y:S02]  /*a470*/  F2FP.F16.F32.PACK_AB R76, R77, R76 ;  /* 0x0000004c4d4c723e */ /* 0x000fe400000000ff */
[----:B------:R-:W-:Y:S01]  /*a480*/  F2FP.F16.F32.PACK_AB R77, R78, R79 ;  /* 0x0000004f4e4d723e */ /* 0x000fe200000000ff */
        /* <DEDUP_REMOVED lines=9> */
[----:B------:R-:W-:Y:S01]  /*a520*/  F2FP.F16.F32.PACK_AB R78, R79, R78 ;  /* 0x0000004e4f4e723e */ /* 0x000fe200000000ff */
[----:B------:R-:W-:-:S04]  /*a530*/  FMUL.FTZ R79, R145, R0 ;  /* 0x00000000914f7220 */ /* 0x000fc80000410000 */
[----:B------:R-:W-:-:S05]  /*a540*/  FFMA.FTZ R79, R62, R79, R70 ;  /* 0x0000004f3e4f7223 */ /* 0x000fca0000010046 */
[----:B------:R-:W-:-:S05]  /*a550*/  F2FP.F16.F32.PACK_AB R79, R90, R79 ;  /* 0x0000004f5a4f723e */ /* 0x000fca00000000ff */
[----:B------:R3:W-:Y:S02]  /*a560*/  STG.E.128 desc[UR4][R138.64], R76 ;  /* 0x0000004c8a007986 */ /* 0x0007e4000c101d04 */
.L_x_13350:
[----:B------:R-:W-:Y:S05]  /*a570*/  BSYNC B0 ;  /* 0x0000000000007941 */ /* 0x000fea0003800000 */
.L_x_13349:
        /* <DEDUP_REMOVED lines=30> */
[----:B------:R-:W-:Y:S01]  /*a760*/  F2FP.F16.F32.PACK_AB R78, R79, R78 ;  /* 0x0000004e4f4e723e */ /* 0x000fe200000000ff */
[----:B------:R-:W-:-:S04]  /*a770*/  FMUL.FTZ R79, R145, R0 ;  /* 0x00000000914f7220 */ /* 0x000fc80000410000 */
[----:B------:R-:W-:-:S05]  /*a780*/  FFMA.FTZ R79, R38, R79, R46 ;  /* 0x0000004f264f7223 */ /* 0x000fca000001002e */
[----:B------:R-:W-:-:S05]  /*a790*/  F2FP.F16.F32.PACK_AB R79, R90, R79 ;  /* 0x0000004f5a4f723e */ /* 0x000fca00000000ff */
[----:B------:R4:W-:Y:S02]  /*a7a0*/  STG.E.128 desc[UR4][R138.64], R76 ;  /* 0x0000004c8a007986 */ /* 0x0009e4000c101d04 */
.L_x_13352:
[----:B------:R-:W-:Y:S05]  /*a7b0*/  BSYNC B0 ;  /* 0x0000000000007941 */ /* 0x000fea0003800000 */
.L_x_13351:
        /* <DEDUP_REMOVED lines=18> */
[----:B------:R-:W-:Y:S01]  /*a8e0*/  F2FP.F16.F32.PACK_AB R76, R139, R76 ;  /* 0x0000004c8b4c723e */ /* 0x000fe200000000ff */
        /* <DEDUP_REMOVED lines=10> */
[----:B------:R-:W-:Y:S02]  /*a990*/  F2FP.F16.F32.PACK_AB R78, R94, R141 ;  /* 0x0000008d5e4e723e */ /* 0x000fe400000000ff */
[----:B------:R-:W-:Y:S02]  /*a9a0*/  F2FP.F16.F32.PACK_AB R79, R98, R79 ;  /* 0x0000004f624f723e */ /* 0x000fe400000000ff */
[----:B------:R-:W-:Y:S01]  /*a9b0*/  F2FP.F16.F32.PACK_AB R77, R90, R77 ;  /* 0x0000004d5a4d723e */ /* 0x000fe200000000ff */
[----:B--2---:R-:W-:-:S05]  /*a9c0*/  IMAD.WIDE.U32 R138, R88, 0x10, R138 ;  /* 0x00000010588a7825 */ /* 0x004fca00078e008a */
[----:B------:R2:W-:Y:S02]  /*a9d0*/  STG.E.128 desc[UR4][R138.64], R76 ;  /* 0x0000004c8a007986 */ /* 0x0005e4000c101d04 */
.L_x_13354:
[----:B------:R-:W-:Y:S05]  /*a9e0*/  BSYNC B0 ;  /* 0x0000000000007941 */ /* 0x000fea0003800000 */
.L_x_13353:
[----:B------:R-:W-:Y:S02]  /*a9f0*/  IADD3 R83, R83, UR18, RZ ;  /* 0x0000001253537c10 */ /* 0x000fe4000fffe0ff */
[----:B------:R-:W-:Y:S02]  /*aa00*/  SEL R0, RZ, 0x1, P2 ;  /* 0x00000001ff007807 */ /* 0x000fe40001000000 */
[----:B------:R-:W-:-:S13]  /*aa10*/  ISETP.GE.AND P0, PT, R83, UR19, PT ;  /* 0x0000001353007c0c */ /* 0x000fda000bf06270 */
[----:B------:R-:W-:Y:S05]  /*aa20*/  @!P0 BRA `(.L_x_13355) ;  /* 0xffffff6000a48947 */ /* 0x000fea000383ffff */
[----:B------:R-:W-:Y:S05]  /*aa30*/  EXIT ;  /* 0x000000000000794d */ /* 0x000fea0003800000 */
.L_x_13348:
[----:B------:R-:W-:Y:S01]  /*aa40*/  HFMA2.MMA R106, -RZ, RZ, 0, 5.9604644775390625e-08 ;  /* 0x00000001ff6a7435 */ /* 0x000fe200000001ff */
[----:B------:R-:W-:Y:S01]  /*aa50*/  IMAD.MOV.U32 R143, RZ, RZ, R90 ;  /* 0x000000ffff8f7224 */ /* 0x000fe200078e005a */
[----:B------:R-:W-:Y:S01]  /*aa60*/  MOV R145, 0x1f ;  /* 0x0000001f00917802 */ /* 0x000fe20000000f00 */
[----:B------:R-:W-:-:S08]  /*aa70*/  IMAD.MOV.U32 R98, RZ, RZ, -0x1 ;  /* 0xffffffffff627424 */ /* 0x000fd000078e00ff */
[----:B01-3-5:R-:W-:Y:S05]  /*aa80*/  WARPSYNC.COLLECTIVE R98, `(.L_x_13356) ;  /* 0x0000000062087348 */ /* 0x02bfea0003c00000 */
[----:B------:R2:W4:Y:S02]  /*aa90*/  SHFL.BFLY P4, R141, R143, R106, R145 ;  /* 0x0c00006a8f8d7389 */ /* 0x0005240000080091 */
[----:B012345:R-:W-:Y:S01]  /*aaa0*/  ENDCOLLECTIVE ;  /* 0x000000000000791b */ /* 0x03ffe20003800000 */
.L_x_13356:
[----:B------:R-:W-:Y:S01]  /*aab0*/  IMAD.MOV.U32 R106, RZ, RZ, 0x2 ;  /* 0x00000002ff6a7424 */ /* 0x000fe200078e00ff */
[----:B------:R-:W-:-:S05]  /*aac0*/  MOV R77, R141 ;  /* 0x0000008d004d7202 */ /* 0x000fca0000000f00 */
[----:B------:R-:W-:-:S05]  /*aad0*/  FADD.FTZ R77, R90, R77 ;  /* 0x0000004d5a4d7221 */ /* 0x000fca0000010000 */
[----:B------:R-:W-:-:S07]  /*aae0*/  MOV R143, R77 ;  /* 0x0000004d008f7202 */ /* 0x000fce0000000f00 */
[----:B------:R-:W-:Y:S05]  /*aaf0*/  WARPSYNC.COLLECTIVE R98, `(.L_x_13357) ;  /* 0x0000000062087348 */ /* 0x000fea0003c00000 */
[----:B------:R0:W1:Y:S02]  /*ab00*/  SHFL.BFLY P4, R141, R143, R106, R145 ;  /* 0x0c00006a8f8d7389 */ /* 0x0000640000080091 */
[----:B01----:R-:W-:Y:S01]  /*ab10*/  ENDCOLLECTIVE ;  /* 0x000000000000791b */ /* 0x003fe20003800000 */
.L_x_13357:
[----:B------:R-:W-:Y:S01]  /*ab20*/  IMAD.MOV.U32 R106, RZ, RZ, 0x4 ;  /* 0x00000004ff6a7424 */ /* 0x000fe200078e00ff */
[----:B------:R-:W-:-:S05]  /*ab30*/  MOV R0, R141 ;  /* 0x0000008d00007202 */ /* 0x000fca0000000f00 */
[----:B------:R-:W-:-:S05]  /*ab40*/  FADD.FTZ R94, R77, R0 ;  /* 0x000000004d5e7221 */ /* 0x000fca0000010000 */
[----:B------:R-:W-:-:S07]  /*ab50*/  MOV R143, R94 ;  /* 0x0000005e008f7202 */ /* 0x000fce0000000f00 */
[----:B------:R-:W-:Y:S05]  /*ab60*/  WARPSYNC.COLLECTIVE R98, `(.L_x_13358) ;  /* 0x0000000062087348 */ /* 0x000fea0003c00000 */
[----:B------:R0:W1:Y:S02]  /*ab70*/  SHFL.BFLY P4, R141, R143, R106, R145 ;  /* 0x0c00006a8f8d7389 */ /* 0x0000640000080091 */
[----:B01----:R-:W-:Y:S01]  /*ab80*/  ENDCOLLECTIVE ;  /* 0x000000000000791b */ /* 0x003fe20003800000 */
.L_x_13358:
[----:B------:R-:W-:Y:S01]  /*ab90*/  IMAD.MOV.U32 R106, RZ, RZ, 0x8 ;  /* 0x00000008ff6a7424 */ /* 0x000fe200078e00ff */
[----:B------:R-:W-:-:S05]  /*aba0*/  MOV R139, R141 ;  /* 0x0000008d008b7202 */ /* 0x000fca0000000f00 */
[----:B------:R-:W-:-:S05]  /*abb0*/  FADD.FTZ R139, R94, R139 ;  /* 0x0000008b5e8b7221 */ /* 0x000fca0000010000 */
[----:B------:R-:W-:-:S07]  /*abc0*/  MOV R143, R139 ;  /* 0x0000008b008f7202 */ /* 0x000fce0000000f00 */
[----:B------:R-:W-:Y:S05]  /*abd0*/  WARPSYNC.COLLECTIVE R98, `(.L_x_13359) ;  /* 0x0000000062087348 */ /* 0x000fea0003c00000 */
[----:B------:R0:W1:Y:S02]  /*abe0*/  SHFL.BFLY P4, R141, R143, R106, R145 ;  /* 0x0c00006a8f8d7389 */ /* 0x0000640000080091 */
[----:B01----:R-:W-:Y:S01]  /*abf0*/  ENDCOLLECTIVE ;  /* 0x000000000000791b */ /* 0x003fe20003800000 */
.L_x_13359:
[----:B------:R-:W-:Y:S01]  /*ac00*/  IMAD.MOV.U32 R106, RZ, RZ, 0x10 ;  /* 0x00000010ff6a7424 */ /* 0x000fe200078e00ff */
[----:B------:R-:W-:-:S05]  /*ac10*/  MOV R0, R141 ;  /* 0x0000008d00007202 */ /* 0x000fca0000000f00 */
[----:B------:R-:W-:-:S05]  /*ac20*/  FADD.FTZ R96, R139, R0 ;  /* 0x000000008b607221 */ /* 0x000fca0000010000 */
[----:B------:R-:W-:-:S07]  /*ac30*/  MOV R143, R96 ;  /* 0x00000060008f7202 */ /* 0x000fce0000000f00 */
[----:B------:R-:W-:Y:S05]  /*ac40*/  WARPSYNC.COLLECTIVE R98, `(.L_x_13360) ;  /* 0x0000000062087348 */ /* 0x000fea0003c00000 */
[----:B------:R0:W1:Y:S02]  /*ac50*/  SHFL.BFLY P4, R141, R143, R106, R145 ;  /* 0x0c00006a8f8d7389 */ /* 0x0000640000080091 */
[----:B01----:R-:W-:Y:S01]  /*ac60*/  ENDCOLLECTIVE ;  /* 0x000000000000791b */ /* 0x003fe20003800000 */
.L_x_13360:
        /* <DEDUP_REMOVED lines=56> */
.L_x_13361:
[----:B------:R-:W-:Y:S01]  /*aff0*/  HFMA2.MMA R106, -RZ, RZ, 0, 1.1920928955078125e-07 ;  /* 0x00000002ff6a7435 */ /* 0x000fe200000001ff */
[----:B------:R-:W-:-:S04]  /*b000*/  IMAD.MOV.U32 R77, RZ, RZ, R141 ;  /* 0x000000ffff4d7224 */ /* 0x000fc800078e008d */
[----:B------:R-:W-:-:S05]  /*b010*/  FADD.FTZ R77, R0, R77 ;  /* 0x0000004d004d7221 */ /* 0x000fca0000010000 */
[----:B------:R-:W-:-:S07]  /*b020*/  MOV R143, R77 ;  /* 0x0000004d008f7202 */ /* 0x000fce0000000f00 */
[----:B------:R-:W-:Y:S05]  /*b030*/  WARPSYNC.COLLECTIVE R98, `(.L_x_13362) ;  /* 0x0000000062087348 */ /* 0x000fea0003c00000 */
[----:B------:R0:W1:Y:S02]  /*b040*/  SHFL.BFLY P4, R141, R143, R106, R145 ;  /* 0x0c00006a8f8d7389 */ /* 0x0000640000080091 */
[----:B01----:R-:W-:Y:S01]  /*b050*/  ENDCOLLECTIVE ;  /* 0x000000000000791b */ /* 0x003fe20003800000 */
.L_x_13362:
[----:B------:R-:W-:Y:S01]  /*b060*/  HFMA2.MMA R106, -RZ, RZ, 0, 2.384185791015625e-07 ;  /* 0x00000004ff6a7435 */ /* 0x000fe200000001ff */
[----:B------:R-:W-:-:S04]  /*b070*/  IMAD.MOV.U32 R90, RZ, RZ, R141 ;  /* 0x000000ffff5a7224 */ /* 0x000fc800078e008d */
[----:B------:R-:W-:-:S05]  /*b080*/  FADD.FTZ R90, R77, R90 ;  /* 0x0000005a4d5a7221 */ /* 0x000fca0000010000 */
[----:B------:R-:W-:-:S07]  /*b090*/  MOV R143, R90 ;  /* 0x0000005a008f7202 */ /* 0x000fce0000000f00 */
[----:B------:R-:W-:Y:S05]  /*b0a0*/  WARPSYNC.COLLECTIVE R98, `(.L_x_13363) ;  /* 0x0000000062087348 */ /* 0x000fea0003c00000 */
[----:B------:R0:W1:Y:S02]  /*b0b0*/  SHFL.BFLY P4, R141, R143, R106, R145 ;  /* 0x0c00006a8f8d7389 */ /* 0x0000640000080091 */
[----:B01----:R-:W-:Y:S01]  /*b0c0*/  ENDCOLLECTIVE ;  /* 0x000000000000791b */ /* 0x003fe20003800000 */
.L_x_13363:
[----:B------:R-:W-:Y:S01]  /*b0d0*/  HFMA2.MMA R106, -RZ, RZ, 0, 4.76837158203125e-07 ;  /* 0x00000008ff6a7435 */ /* 0x000fe200000001ff */
[----:B------:R-:W-:-:S04]  /*b0e0*/  IMAD.MOV.U32 R139, RZ, RZ, R141 ;  /* 0x000000ffff8b7224 */ /* 0x000fc800078e008d */
[----:B------:R-:W-:-:S05]  /*b0f0*/  FADD.FTZ R139, R90, R139 ;  /* 0x0000008b5a8b7221 */ /* 0x000fca0000010000 */
[----:B------:R-:W-:-:S07]  /*b100*/  MOV R143, R139 ;  /* 0x0000008b008f7202 */ /* 0x000fce0000000f00 */
[----:B------:R-:W-:Y:S05]  /*b110*/  WARPSYNC.COLLECTIVE R98, `(.L_x_13364) ;  /* 0x0000000062087348 */ /* 0x000fea0003c00000 */
[----:B------:R0:W1:Y:S02]  /*b120*/  SHFL.BFLY P4, R141, R143, R106, R145 ;  /* 0x0c00006a8f8d7389 */ /* 0x0000640000080091 */
[----:B01----:R-:W-:Y:S01]  /*b130*/  ENDCOLLECTIVE ;  /* 0x000000000000791b */ /* 0x003fe20003800000 */
.L_x_13364:
[----:B------:R-:W-:Y:S01]  /*b140*/  HFMA2.MMA R106, -RZ, RZ, 0, 9.5367431640625e-07 ;  /* 0x00000010ff6a7435 */ /* 0x000fe200000001ff */
[----:B------:R-:W-:-:S04]  /*b150*/  IMAD.MOV.U32 R94, RZ, RZ, R141 ;  /* 0x000000ffff5e7224 */ /* 0x000fc800078e008d */
[----:B------:R-:W-:-:S05]  /*b160*/  FADD.FTZ R94, R139, R94 ;  /* 0x0000005e8b5e7221 */ /* 0x000fca0000010000 */
[----:B------:R-:W-:-:S07]  /*b170*/  MOV R143, R94 ;  /* 0x0000005e008f7202 */ /* 0x000fce0000000f00 */
[----:B------:R-:W-:Y:S05]  /*b180*/  WARPSYNC.COLLECTIVE R98, `(.L_x_13365) ;  /* 0x0000000062087348 */ /* 0x000fea0003c00000 */
[----:B------:R0:W1:Y:S02]  /*b190*/  SHFL.BFLY P4, R141, R143, R106, R145 ;  /* 0x0c00006a8f8d7389 */ /* 0x0000640000080091 */
[----:B01----:R-:W-:Y:S01]  /*b1a0*/  ENDCOLLECTIVE ;  /* 0x000000000000791b */ /* 0x003fe20003800000 */
.L_x_13365:
[----:B------:R-:W-:Y:S05]  /*b1b0*/  BRA `(.L_x_13366) ;  /* 0xffffffec00047947 */ /* 0x000fea000383ffff */
.L_x_13367:
        /* <DEDUP_REMOVED lines=12> */
.L_x_23300:


//--------------------- .text._ZN10layer_norm13ln_fwd_kernelINS_13Kernel_traitsIf6__halfS2_S2_fjLj6144ELj1ELj1ELj8ELj16ENS_18Kernel_traits_baseILj6144EfS2_S2_S2_fjLj256EEEEELb1ELb1ELb0ELb1EEEvNS_9FwdParamsE --------------------------
	.section	.text._ZN10layer_norm13ln_fwd_kernelINS_13Kernel_traitsIf6__halfS2_S2_fjLj6144ELj1ELj1ELj8ELj16ENS_18Kernel_traits_baseILj6144EfS2_S2_S2_fjLj256EEEEELb1ELb1ELb0ELb1EEEvNS_9FwdParamsE,"ax",@progbits
	.align	128
        .global         _ZN10layer_norm13ln_fwd_kernelINS_13Kernel_traitsIf6__halfS2_S2_fjLj6144ELj1ELj1ELj8ELj16ENS_18Kernel_traits_baseILj6144EfS2_S2_S2_fjLj256EEEEELb1ELb1ELb0ELb1EEEvNS_9FwdParamsE
        .type           _ZN10layer_norm13ln_fwd_kernelINS_13Kernel_traitsIf6__halfS2_S2_fjLj6144ELj1ELj1ELj8ELj16ENS_18Kernel_traits_baseILj6144EfS2_S2_S2_fjLj256EEEEELb1ELb1ELb0ELb1EEEvNS_9FwdParamsE,@function
        .size           _ZN10layer_norm13ln_fwd_kernelINS_13Kernel_traitsIf6__halfS2_S2_fjLj6144ELj1ELj1ELj8ELj16ENS_18Kernel_traits_baseILj6144EfS2_S2_S2_fjLj256EEEEELb1ELb1ELb0ELb1EEEvNS_9FwdParamsE,(.L_x_23301 - _ZN10layer_norm13ln_fwd_kernelINS_13Kernel_traitsIf6__halfS2_S2_fjLj6144ELj1ELj1ELj8ELj16ENS_18Kernel_traits_baseILj6144EfS2_S2_S2_fjLj256EEEEELb1ELb1ELb0ELb1EEEvNS_9FwdParamsE)
        .other          _ZN10layer_norm13ln_fwd_kernelINS_13Kernel_traitsIf6__halfS2_S2_fjLj6144ELj1ELj1ELj8ELj16ENS_18Kernel_traits_baseILj6144EfS2_S2_S2_fjLj256EEEEELb1ELb1ELb0ELb1EEEvNS_9FwdParamsE,@"STO_CUDA_ENTRY STV_DEFAULT"
_ZN10layer_norm13ln_fwd_kernelINS_13Kernel_traitsIf6__halfS2_S2_fjLj6144ELj1ELj1ELj8ELj16ENS_18Kernel_traits_baseILj6144EfS2_S2_S2_fjLj256EEEEELb1ELb1ELb0ELb1EEEvNS_9FwdParamsE:
.text._ZN10layer_norm13ln_fwd_kernelINS_13Kernel_traitsIf6__halfS2_S2_fjLj6144ELj1ELj1ELj8ELj16ENS_18Kernel_traits_baseILj6144EfS2_S2_S2_fjLj256EEEEELb1ELb1ELb0ELb1EEEvNS_9FwdParamsE:
        /* <DEDUP_REMOVED lines=146> */
.L_x_13537:
        /* <DEDUP_REMOVED lines=33> */
.L_x_13369:
[----:B------:R-:W-:-:S07]  /*0b30*/  IMAD.MOV.U32 R108, RZ, RZ, R102 ;  /* 0x000000ffff6c7224 */ /* 0x000fce00078e0066 */
.L_x_13370:
[----:B------:R-:W-:Y:S05]  /*0b40*/  BSYNC B0 ;  /* 0x0000000000007941 */ /* 0x000fea0003800000 */
.L_x_13368:
        /* <DEDUP_REMOVED lines=16> */
.L_x_13374:
[----:B------:R-:W-:Y:S05]  /*0c50*/  BSYNC B1 ;  /* 0x0000000000017941 */ /* 0x000fea0003800000 */
.L_x_13373:
        /* <DEDUP_REMOVED lines=42> */
.L_x_13372:
[----:B------:R-:W-:Y:S05]  /*0f00*/  BSYNC B0 ;  /* 0x0000000000007941 */ /* 0x000fea0003800000 */
.L_x_13371:
[----:B------:R-:W0:Y:S01]  /*0f10*/  LDC R96, c[0x0][0x298] ;  /* 0x0000a600ff607b82 */ /* 0x000e220000000800 */
[----:B------:R-:W-:Y:S01]  /*0f20*/  HFMA2.MMA R99, -RZ, RZ, 0.1171875, 0 ;  /* 0x2f800000ff637435 */ /* 0x000fe200000001ff */
[----:B------:R-:W-:Y:S01]  /*0f30*/  I2FP.F32.U32 R84, R108 ;  /* 0x0000006c00547245 */ /* 0x000fe20000201000 */
[----:B-----5:R-:W-:Y:S01]  /*0f40*/  HADD2.F32 R86, -RZ, R80.H0_H0 ;  /* 0x20000050ff567230 */ /* 0x020fe20000004100 */
[----:B------:R-:W-:Y:S04]  /*0f50*/  BSSY B0, `(.L_x_13375) ;  /* 0x0000017000007945 */ /* 0x000fe80003800000 */
[----:B------:R-:W1:Y:S01]  /*0f60*/  LDC R98, c[0x0][0x294] ;  /* 0x0000a500ff627b82 */ /* 0x000e620000000800 */
[----:B------:R-:W-:Y:S01]  /*0f70*/  FMUL.FTZ R97, R86, R93 ;  /* 0x0000005d56617220 */ /* 0x000fe20000410000 */
[----:B------:R-:W-:-:S02]  /*0f80*/  VIADD R86, R85, 0x1 ;  /* 0x0000000155567836 */ /* 0x000fc40000000000 */
[----:B------:R-:W-:Y:S01]  /*0f90*/  FFMA.FTZ R87, R84, R99, 1.1641532182693481445e-10 ;  /* 0x2f00000054577423 */ /* 0x000fe20000010063 */
[----:B------:R-:W-:Y:S02]  /*0fa0*/  @P0 HADD2.F32 R84, -RZ, R4.H0_H0 ;  /* 0x20000004ff540230 */ /* 0x000fe40000004100 */
[----:B0-----:R-:W-:Y:S02]  /*0fb0*/  FMUL.FTZ R97, R97, R96 ;  /* 0x0000006061617220 */ /* 0x001fe40000410000 */
        /* <DEDUP_REMOVED lines=15> */
.L_x_13376:
[----:B------:R-:W-:-:S07]  /*10b0*/  IMAD.MOV.U32 R109, RZ, RZ, R102 ;  /* 0x000000ffff6d7224 */ /* 0x000fce00078e0066 */
.L_x_13377:
[----:B------:R-:W-:Y:S05]  /*10c0*/  BSYNC B0 ;  /* 0x0000000000007941 */ /* 0x000fea0003800000 */
.L_x_13375:
        /* <DEDUP_REMOVED lines=16> */
.L_x_13381:
[----:B------:R-:W-:Y:S05]  /*11d0*/  BSYNC B1 ;  /* 0x0000000000017941 */ /* 0x000fea0003800000 */
.L_x_13380:
        /* <DEDUP_REMOVED lines=42> */
.L_x_13379:
[----:B------:R-:W-:Y:S05]  /*1480*/  BSYNC B0 ;  /* 0x0000000000007941 */ /* 0x000fea0003800000 */
.L_x_13378:
        /* <DEDUP_REMOVED lines=23> */
.L_x_13383:
[----:B------:R-:W-:-:S07]  /*1600*/  MOV R80, R102 ;  /* 0x0000006600507202 */ /* 0x000fce0000000f00 */
.L_x_13384:
[----:B------:R-:W-:Y:S05]  /*1610*/  BSYNC B0 ;  /* 0x0000000000007941 */ /* 0x000fea0003800000 */
.L_x_13382:
        /* <DEDUP_REMOVED lines=16> */
.L_x_13388:
[----:B------:R-:W-:Y:S05]  /*1720*/  BSYNC B1 ;  /* 0x0000000000017941 */ /* 0x000fea0003800000 */
.L_x_13387:
        /* <DEDUP_REMOVED lines=43> */
.L_x_13386:
[----:B------:R-:W-:Y:S05]  /*19e0*/  BSYNC B0 ;  /* 0x0000000000007941 */ /* 0x000fea0003800000 */
.L_x_13385:
        /* <DEDUP_REMOVED lines=22> */
.L_x_13390:
[----:B------:R-:W-:-:S07]  /*1b50*/  MOV R80, R102 ;  /* 0x0000006600507202 */ /* 0x000fce0000000f00 */
.L_x_13391:
[----:B------:R-:W-:Y:S05]  /*1b60*/  BSYNC B0 ;  /* 0x0000000000007941 */ /* 0x000fea0003800000 */
.L_x_13389:
        /* <DEDUP_REMOVED lines=16> */
.L_x_13395:
[----:B------:R-:W-:Y:S05]  /*1c70*/  BSYNC B1 ;  /* 0x0000000000017941 */ /* 0x000fea0003800000 */
.L_x_13394:
        /* <DEDUP_REMOVED lines=44> */
.L_x_13393:
[----:B------:R-:W-:Y:S05]  /*1f40*/  BSYNC B0 ;  /* 0x0000000000007941 */ /* 0x000fea0003800000 */
.L_x_13392:
        /* <DEDUP_REMOVED lines=22> */
.L_x_13397:
[----:B------:R-:W-:-:S07]  /*20b0*/  IMAD.MOV.U32 R109, RZ, RZ, R102 ;  /* 0x000000ffff6d7224 */ /* 0x000fce00078e0066 */
.L_x_13398:
[----:B------:R-:W-:Y:S05]  /*20c0*/  BSYNC B0 ;  /* 0x0000000000007941 */ /* 0x000fea0003800000 */
.L_x_13396:
        /* <DEDUP_REMOVED lines=16> */
.L_x_13402:
[----:B------:R-:W-:Y:S05]  /*21d0*/  BSYNC B1 ;  /* 0x0000000000017941 */ /* 0x000fea0003800000 */
.L_x_13401:
        /* <DEDUP_REMOVED lines=44> */
.L_x_13400:
[----:B------:R-:W-:Y:S05]  /*24a0*/  BSYNC B0 ;  /* 0x0000000000007941 */ /* 0x000fea0003800000 */
.L_x_13399:
[----:B------:R-:W-:Y:S01]  /*24b0*/  I2FP.F32.U32 R80, R109 ;  /* 0x0000006d00507245 */ /* 0x000fe20000201000 */
[----:B------:R-:W-:Y:S01]  /*24c0*/  HADD2.F32 R84, -RZ, R82.H0_H0 ;  /* 0x20000052ff547230 */ /* 0x000fe20000004100 */
[C---:B------:R-:W-:Y:S01]  /*24d0*/  ISETP.NE.AND P4, PT, R87.reuse, 0x1, PT ;  /* 0x000000015700780c */ /* 0x040fe20003f85270 */
[----:B------:R-:W-:Y:S02]  /*24e0*/  BSSY B0, `(.L_x_13403) ;  /* 0x0000014000007945 */ /* 0x000fe40003800000 */
        /* <DEDUP_REMOVED lines=18> */
.L_x_13404:
[----:B------:R-:W-:-:S07]  /*2610*/  MOV R109, R102 ;  /* 0x00000066006d7202 */ /* 0x000fce0000000f00 */
.L_x_13405:
[----:B------:R-:W-:Y:S05]  /*2620*/  BSYNC B0 ;  /* 0x0000000000007941 */ /* 0x000fea0003800000 */
.L_x_13403:
        /* <DEDUP_REMOVED lines=16> */
.L_x_13409:
[----:B------:R-:W-:Y:S05]  /*2730*/  BSYNC B1 ;  /* 0x0000000000017941 */ /* 0x000fea0003800000 */
.L_x_13408:
        /* <DEDUP_REMOVED lines=44> */
.L_x_13407:
[----:B------:R-:W-:Y:S05]  /*2a00*/  BSYNC B0 ;  /* 0x0000000000007941 */ /* 0x000fea0003800000 */
.L_x_13406:
        /* <DEDUP_REMOVED lines=22> */
.L_x_13411:
[----:B------:R-:W-:-:S07]  /*2b70*/  IMAD.MOV.U32 R82, RZ, RZ, R102 ;  /* 0x000000ffff527224 */ /* 0x000fce00078e0066 */
.L_x_13412:
[----:B------:R-:W-:Y:S05]  /*2b80*/  BSYNC B0 ;  /* 0x0000000000007941 */ /* 0x000fea0003800000 */
.L_x_13410:
        /* <DEDUP_REMOVED lines=16> */
.L_x_13416:
[----:B------:R-:W-:Y:S05]  /*2c90*/  BSYNC B1 ;  /* 0x0000000000017941 */ /* 0x000fea0003800000 */
.L_x_13415:
        /* <DEDUP_REMOVED lines=44> */
.L_x_13414:
[----:B------:R-:W-:Y:S05]  /*2f60*/  BSYNC B0 ;  /* 0x0000000000007941 */ /* 0x000fea0003800000 */
.L_x_13413:
        /* <DEDUP_REMOVED lines=22> */
.L_x_13418:
[----:B------:R-:W-:-:S07]  /*30d0*/  IMAD.MOV.U32 R82, RZ, RZ, R102 ;  /* 0x000000ffff527224 */ /* 0x000fce00078e0066 */
.L_x_13419:
[----:B------:R-:W-:Y:S05]  /*30e0*/  BSYNC B0 ;  /* 0x0000000000007941 */ /* 0x000fea0003800000 */
.L_x_13417:
        /* <DEDUP_REMOVED lines=18> */
.L_x_13423:
[----:B------:R-:W-:Y:S05]  /*3210*/  BSYNC B1 ;  /* 0x0000000000017941 */ /* 0x000fea0003800000 */
.L_x_13422:
        /* <DEDUP_REMOVED lines=44> */
.L_x_13421:
[----:B------:R-:W-:Y:S05]  /*34e0*/  BSYNC B0 ;  /* 0x0000000000007941 */ /* 0x000fea0003800000 */
.L_x_13420:
[----:B------:R-:W-:Y:S01]  /*34f0*/  I2FP.F32.U32 R80, R82 ;  /* 0x0000005200507245 */ /* 0x000fe20000201000 */
[----:B------:R-:W0:Y:S01]  /*3500*/  LDC.64 R114, c[0x0][0x238] ;  /* 0x00008e00ff727b82 */ /* 0x000e220000000a00 */
[----:B------:R-:W-:Y:S02]  /*3510*/  ISETP.NE.AND P6, PT, R108, RZ, PT ;  /* 0x000000ff6c00720c */ /* 0x000fe40003fc5270 */
[----:B------:R-:W-:Y:S01]  /*3520*/  SEL R108, RZ, 0x10000, P5 ;  /* 0x00010000ff6c7807 */ /* 0x000fe20002800000 */
[----:B------:R-:W-:Y:S01]  /*3530*/  FFMA.FTZ R81, R80, R99, 1.1641532182693481445e-10 ;  /* 0x2f00000050517423 */ /* 0x000fe20000010063 */
[----:B------:R-:W-:Y:S01]  /*3540*/  HADD2.F32 R80, -RZ, R83.H1_H1 ;  /* 0x30000053ff507230 */ /* 0x000fe20000004100 */
[----:B------:R-:W-:Y:S02]  /*3550*/  SEL R85, RZ, 0x100, P4 ;  /* 0x00000100ff557807 */ /* 0x000fe40002000000 */
[----:B------:R-:W-:Y:S01]  /*3560*/  ISETP.NE.AND P5, PT, R112, RZ, PT ;  /* 0x000000ff7000720c */ /* 0x000fe20003fa5270 */
[----:B------:R-:W1:Y:S01]  /*3570*/  @P0 LDC.64 R120, c[0x0][0x230] ;  /* 0x00008c00ff780b82 */ /* 0x000e620000000a00 */
[----:B------:R-:W-:Y:S01]  /*3580*/  FSETP.GTU.FTZ.AND P4, PT, R81, R98, PT ;  /* 0x000000625100720b */ /* 0x000fe20003f9c000 */
[----:B------:R-:W-:Y:S01]  /*3590*/  FMUL.FTZ R81, R80, R93 ;  /* 0x0000005d50517220 */ /* 0x000fe20000410000 */
[----:B------:R-:W-:-:S02]  /*35a0*/  SEL R82, RZ, 0x1, P2 ;  /* 0x00000001ff527807 */ /* 0x000fc40001000000 */
[----:B------:R-:W-:Y:S01]  /*35b0*/  SEL R83, RZ, 0x1, P1 ;  /* 0x00000001ff537807 */ /* 0x000fe20000800000 */
[----:B------:R-:W-:Y:S01]  /*35c0*/  FMUL.FTZ R84, R81, R96 ;  /* 0x0000006051547220 */ /* 0x000fe20000410000 */
[----:B------:R-:W-:Y:S01]  /*35d0*/  SEL R86, RZ, 0x1, P5 ;  /* 0x00000001ff567807 */ /* 0x000fe20002800000 */
[----:B------:R-:W2:Y:S01]  /*35e0*/  LDC.64 R112, c[0x0][0x240] ;  /* 0x00009000ff707b82 */ /* 0x000ea20000000a00 */
[----:B------:R-:W-:Y:S01]  /*35f0*/  SEL R110, RZ, 0x1000000, P4 ;  /* 0x01000000ff6e7807 */ /* 0x000fe20002000000 */
[----:B------:R-:W-:Y:S01]  /*3600*/  IMAD.WIDE.U32 R80, R82, 0x1000000, RZ ;  /* 0x0100000052507825 */ /* 0x000fe200078e00ff */
[----:B------:R-:W-:Y:S02]  /*3610*/  FSEL R84, R84, RZ, !P4 ;  /* 0x000000ff54547208 */ /* 0x000fe40006000000 */
[----:B------:R-:W-:Y:S01]  /*3620*/  LOP3.LUT R85, R85, R110, R108, 0xfe, !PT ;  /* 0x0000006e55557212 */ /* 0x000fe200078efe6c */
[----:B------:R-:W-:Y:S01]  /*3630*/  IMAD.WIDE.U32 R82, R83, 0x10000, RZ ;  /* 0x0001000053527825 */ /* 0x000fe200078e00ff */
[----:B------:R-:W-:-:S03]  /*3640*/  SEL R123, RZ, 0x1, P6 ;  /* 0x00000001ff7b7807 */ /* 0x000fc60003000000 */
[----:B------:R-:W-:Y:S01]  /*3650*/  FMUL.FTZ R119, R27, R84 ;  /* 0x000000541b777220 */ /* 0x000fe20000410000 */
[----:B------:R-:W-:Y:S01]  /*3660*/  IADD3 R117, R92, 0x100, RZ ;  /* 0x000001005c757810 */ /* 0x000fe20007ffe0ff */
[----:B------:R-:W-:Y:S01]  /*3670*/  IMAD.WIDE.U32 R86, R86, 0x100, RZ ;  /* 0x0000010056567825 */ /* 0x000fe200078e00ff */
[----:B------:R-:W-:Y:S02]  /*3680*/  F2FP.F16.F32.PACK_AB R126, R109, R107 ;  /* 0x0000006b6d7e723e */ /* 0x000fe400000000ff */
[----:B------:R-:W-:Y:S01]  /*3690*/  F2FP.F16.F32.PACK_AB R125, R105, R103 ;  /* 0x00000067697d723e */ /* 0x000fe200000000ff */
[----:B------:R-:W-:Y:S01]  /*36a0*/  @P0 HADD2.F32 R108, -RZ, R7.H1_H1 ;  /* 0x30000007ff6c0230 */ /* 0x000fe20000004100 */
[----:B------:R-:W-:Y:S01]  /*36b0*/  LOP3.LUT R122, R86, R80, R82, 0xfe, !PT ;  /* 0x00000050567a7212 */ /* 0x000fe200078efe52 */
[----:B-1----:R-:W-:Y:S01]  /*36c0*/  @P0 IMAD.WIDE.U32 R120, R117, 0x10, R120 ;  /* 0x0000001075780825 */ /* 0x002fe200078e0078 */
[----:B------:R-:W-:-:S03]  /*36d0*/  SEL R80, RZ, 0x1, P3 ;  /* 0x00000001ff507807 */ /* 0x000fc60001800000 */
[----:B------:R-:W-:Y:S01]  /*36e0*/  @P0 FADD.FTZ R119, R119, R108 ;  /* 0x0000006c77770221 */ /* 0x000fe20000010000 */
[----:B------:R-:W-:Y:S02]  /*36f0*/  LOP3.LUT R122, R122, R123, RZ, 0xfc, !PT ;  /* 0x0000007b7a7a7212 */ /* 0x000fe400078efcff */
[----:B------:R-:W-:Y:S01]  /*3700*/  LOP3.LUT R81, R81, R85, R80, 0xfe, !PT ;  /* 0x0000005551517212 */ /* 0x000fe200078efe50 */
[C---:B0-----:R-:W-:Y:S01]  /*3710*/  IMAD.WIDE.U32 R84, R92.reuse, 0x10, R114 ;  /* 0x000000105c547825 */ /* 0x041fe200078e0072 */
[----:B------:R-:W-:Y:S02]  /*3720*/  F2FP.F16.F32.PACK_AB R124, R101, R97 ;  /* 0x00000061657c723e */ /* 0x000fe400000000ff */
[----:B------:R-:W-:Y:S02]  /*3730*/  F2FP.F16.F32.PACK_AB R127, R119, R111 ;  /* 0x0000006f777f723e */ /* 0x000fe400000000ff */
[----:B------:R-:W-:Y:S01]  /*3740*/  LOP3.LUT R123, R87, R81, R83, 0xfe, !PT ;  /* 0x00000051577b7212 */ /* 0x000fe200078efe53 */
[----:B--2---:R-:W-:-:S02]  /*3750*/  IMAD.WIDE.U32 R86, R92, 0x8, R112 ;  /* 0x000000085c567825 */ /* 0x004fc400078e0070 */
        /* <DEDUP_REMOVED lines=17> */
.L_x_13425:
[----:B------:R-:W-:-:S07]  /*3870*/  MOV R108, R102 ;  /* 0x00000066006c7202 */ /* 0x000fce0000000f00 */
.L_x_13426:
[----:B------:R-:W-:Y:S05]  /*3880*/  BSYNC B0 ;  /* 0x0000000000007941 */ /* 0x000fea0003800000 */
.L_x_13424:
        /* <DEDUP_REMOVED lines=16> */
.L_x_13430:
[----:B------:R-:W-:Y:S05]  /*3990*/  BSYNC B1 ;  /* 0x0000000000017941 */ /* 0x000fea0003800000 */
.L_x_13429:
        /* <DEDUP_REMOVED lines=44> */
.L_x_13428:
[----:B------:R-:W-:Y:S05]  /*3c60*/  BSYNC B0 ;  /* 0x0000000000007941 */ /* 0x000fea0003800000 */
.L_x_13427:
[----:B------:R-:W-:Y:S01]  /*3c70*/  I2FP.F32.U32 R84, R108 ;  /* 0x0000006c00547245 */ /* 0x000fe20000201000 */
[----:B-----5:R-:W-:Y:S01]  /*3c80*/  HADD2.F32 R86, -RZ, R80.H0_H0 ;  /* 0x20000050ff567230 */ /* 0x020fe20000004100 */
[----:B------:R-:W-:Y:S03]  /*3c90*/  BSSY B0, `(.L_x_13431) ;  /* 0x0000016000007945 */ /* 0x000fe60003800000 */
[----:B------:R-:W-:Y:S01]  /*3ca0*/  FFMA.FTZ R85, R84, R99, 1.1641532182693481445e-10 ;  /* 0x2f00000054557423 */ /* 0x000fe20000010063 */
[----:B------:R-:W-:Y:S01]  /*3cb0*/  FMUL.FTZ R87, R86, R93 ;  /* 0x0000005d56577220 */ /* 0x000fe20000410000 */
[----:B------:R-:W-:Y:S02]  /*3cc0*/  @P0 HADD2.F32 R84, -RZ, R4.H0_H0 ;  /* 0x20000004ff540230 */ /* 0x000fe40000004100 */
        /* <DEDUP_REMOVED lines=17> */
.L_x_13432:
[----:B------:R-:W-:-:S07]  /*3de0*/  MOV R116, R102 ;  /* 0x0000006600747202 */ /* 0x000fce0000000f00 */
.L_x_13433:
[----:B------:R-:W-:Y:S05]  /*3df0*/  BSYNC B0 ;  /* 0x0000000000007941 */ /* 0x000fea0003800000 */
.L_x_13431:
        /* <DEDUP_REMOVED lines=16> */
.L_x_13437:
[----:B------:R-:W-:Y:S05]  /*3f00*/  BSYNC B1 ;  /* 0x0000000000017941 */ /* 0x000fea0003800000 */
.L_x_13436:
        /* <DEDUP_REMOVED lines=44> */
.L_x_13435:
[----:B------:R-:W-:Y:S05]  /*41d0*/  BSYNC B0 ;  /* 0x0000000000007941 */ /* 0x000fea0003800000 */
.L_x_13434:
        /* <DEDUP_REMOVED lines=23> */
.L_x_13439:
[----:B------:R-:W-:-:S07]  /*4350*/  MOV R80, R102 ;  /* 0x0000006600507202 */ /* 0x000fce0000000f00 */
.L_x_13440:
[----:B------:R-:W-:Y:S05]  /*4360*/  BSYNC B0 ;  /* 0x0000000000007941 */ /* 0x000fea0003800000 */
.L_x_13438:
        /* <DEDUP_REMOVED lines=16> */
.L_x_13444:
[----:B------:R-:W-:Y:S05]  /*4470*/  BSYNC B1 ;  /* 0x0000000000017941 */ /* 0x000fea0003800000 */
.L_x_13443:
        /* <DEDUP_REMOVED lines=44> */
.L_x_13442:
[----:B------:R-:W-:Y:S05]  /*4740*/  BSYNC B0 ;  /* 0x0000000000007941 */ /* 0x000fea0003800000 */
.L_x_13441:
        /* <DEDUP_REMOVED lines=22> */
.L_x_13446:
[----:B------:R-:W-:-:S07]  /*48b0*/  MOV R80, R102 ;  /* 0x0000006600507202 */ /* 0x000fce0000000f00 */
.L_x_13447:
[----:B------:R-:W-:Y:S05]  /*48c0*/  BSYNC B0 ;  /* 0x0000000000007941 */ /* 0x000fea0003800000 */
.L_x_13445:
        /* <DEDUP_REMOVED lines=16> */
.L_x_13451:
[----:B------:R-:W-:Y:S05]  /*49d0*/  BSYNC B1 ;  /* 0x0000000000017941 */ /* 0x000fea0003800000 */
.L_x_13450:
        /* <DEDUP_REMOVED lines=44> */
.L_x_13449:
[----:B------:R-:W-:Y:S05]  /*4ca0*/  BSYNC B0 ;  /* 0x0000000000007941 */ /* 0x000fea0003800000 */
.L_x_13448:
        /* <DEDUP_REMOVED lines=22> */
.L_x_13453:
[----:B------:R-:W-:-:S07]  /*4e10*/  MOV R116, R102 ;  /* 0x0000006600747202 */ /* 0x000fce0000000f00 */
.L_x_13454:
[----:B------:R-:W-:Y:S05]  /*4e20*/  BSYNC B0 ;  /* 0x0000000000007941 */ /* 0x000fea0003800000 */
.L_x_13452:
        /* <DEDUP_REMOVED lines=16> */
.L_x_13458:
[----:B------:R-:W-:Y:S05]  /*4f30*/  BSYNC B1 ;  /* 0x0000000000017941 */ /* 0x000fea0003800000 */
.L_x_13457:
        /* <DEDUP_REMOVED lines=44> */
.L_x_13456:
[----:B------:R-:W-:Y:S05]  /*5200*/  BSYNC B0 ;  /* 0x0000000000007941 */ /* 0x000fea0003800000 */
.L_x_13455:
[----:B------:R-:W-:Y:S01]  /*5210*/  I2FP.F32.U32 R80, R116 ;  /* 0x0000007400507245 */ /* 0x000fe20000201000 */
[----:B------:R-:W-:Y:S01]  /*5220*/  HADD2.F32 R84, -RZ, R82.H0_H0 ;  /* 0x20000052ff547230 */ /* 0x000fe20000004100 */
[C---:B------:R-:W-:Y:S01]  /*5230*/  ISETP.NE.AND P4, PT, R87.reuse, 0x1, PT ;  /* 0x000000015700780c */ /* 0x040fe20003f85270 */
[----:B------:R-:W-:Y:S02]  /*5240*/  BSSY B0, `(.L_x_13459) ;  /* 0x0000014000007945 */ /* 0x000fe40003800000 */
        /* <DEDUP_REMOVED lines=18> */
.L_x_13460:
[----:B------:R-:W-:-:S07]  /*5370*/  MOV R116, R102 ;  /* 0x0000006600747202 */ /* 0x000fce0000000f00 */
.L_x_13461:
[----:B------:R-:W-:Y:S05]  /*5380*/  BSYNC B0 ;  /* 0x0000000000007941 */ /* 0x000fea0003800000 */
.L_x_13459:
        /* <DEDUP_REMOVED lines=16> */
.L_x_13465:
[----:B------:R-:W-:Y:S05]  /*5490*/  BSYNC B1 ;  /* 0x0000000000017941 */ /* 0x000fea0003800000 */
.L_x_13464:
        /* <DEDUP_REMOVED lines=44> */
.L_x_13463:
[----:B------:R-:W-:Y:S05]  /*5760*/  BSYNC B0 ;  /* 0x0000000000007941 */ /* 0x000fea0003800000 */
.L_x_13462:
        /* <DEDUP_REMOVED lines=22> */
.L_x_13467:
[----:B------:R-:W-:-:S07]  /*58d0*/  MOV R82, R102 ;  /* 0x0000006600527202 */ /* 0x000fce0000000f00 */
.L_x_13468:
[----:B------:R-:W-:Y:S05]  /*58e0*/  BSYNC B0 ;  /* 0x0000000000007941 */ /* 0x000fea0003800000 */
.L_x_13466:
        /* <DEDUP_REMOVED lines=16> */
.L_x_13472:
[----:B------:R-:W-:Y:S05]  /*59f0*/  BSYNC B1 ;  /* 0x0000000000017941 */ /* 0x000fea0003800000 */
.L_x_13471:
        /* <DEDUP_REMOVED lines=44> */
.L_x_13470:
[----:B------:R-:W-:Y:S05]  /*5cc0*/  BSYNC B0 ;  /* 0x0000000000007941 */ /* 0x000fea0003800000 */
.L_x_13469:
        /* <DEDUP_REMOVED lines=22> */
.L_x_13474:
[----:B------:R-:W-:-:S07]  /*5e30*/  MOV R82, R102 ;  /* 0x0000006600527202 */ /* 0x000fce0000000f00 */
.L_x_13475:
[----:B------:R-:W-:Y:S05]  /*5e40*/  BSYNC B0 ;  /* 0x0000000000007941 */ /* 0x000fea0003800000 */
.L_x_13473:
        /* <DEDUP_REMOVED lines=18> */
.L_x_13479:
[----:B------:R-:W-:Y:S05]  /*5f70*/  BSYNC B1 ;  /* 0x0000000000017941 */ /* 0x000fea0003800000 */
.L_x_13478:
        /* <DEDUP_REMOVED lines=44> */
.L_x_13477:
[----:B------:R-:W-:Y:S05]  /*6240*/  BSYNC B0 ;  /* 0x0000000000007941 */ /* 0x000fea0003800000 */
.L_x_13476:
[----:B------:R-:W-:Y:S01]  /*6250*/  I2FP.F32.U32 R80, R82 ;  /* 0x0000005200507245 */ /* 0x000fe20000201000 */
[----:B------:R-:W0:Y:S01]  /*6260*/  @P0 LDC.64 R142, c[0x0][0x230] ;  /* 0x00008c00ff8e0b82 */ /* 0x000e220000000a00 */
[----:B------:R-:W-:Y:S01]  /*6270*/  SEL R85, RZ, 0x100, P4 ;  /* 0x00000100ff557807 */ /* 0x000fe20002000000 */
[----:B------:R-:W-:Y:S01]  /*6280*/  VIADD R135, R92, 0x200 ;  /* 0x000002005c877836 */ /* 0x000fe20000000000 */
[----:B------:R-:W-:Y:S01]  /*6290*/  SEL R86, RZ, 0x10000, P5 ;  /* 0x00010000ff567807 */ /* 0x000fe20002800000 */
[----:B------:R-:W-:Y:S01]  /*62a0*/  FFMA.FTZ R81, R80, R99, 1.1641532182693481445e-10 ;  /* 0x2f00000050517423 */ /* 0x000fe20000010063 */
[----:B------:R-:W-:Y:S01]  /*62b0*/  HADD2.F32 R80, -RZ, R83.H1_H1 ;  /* 0x30000053ff507230 */ /* 0x000fe20000004100 */
[----:B------:R-:W-:Y:S01]  /*62c0*/  ISETP.NE.AND P5, PT, R110, RZ, PT ;  /* 0x000000ff6e00720c */ /* 0x000fe20003fa5270 */
[----:B------:R-:W-:Y:S01]  /*62d0*/  IMAD.WIDE.U32 R138, R117, 0x10, R114 ;  /* 0x00000010758a7825 */ /* 0x000fe200078e0072 */
[----:B------:R-:W-:Y:S02]  /*62e0*/  SEL R82, RZ, 0x1, P2 ;  /* 0x00000001ff527807 */ /* 0x000fe40001000000 */
[----:B------:R-:W-:Y:S01]  /*62f0*/  FSETP.GTU.FTZ.AND P4, PT, R81, R98, PT ;  /* 0x000000625100720b */ /* 0x000fe20003f9c000 */
[----:B------:R-:W-:Y:S01]  /*6300*/  FMUL.FTZ R81, R80, R93 ;  /* 0x0000005d50517220 */ /* 0x000fe20000410000 */
[----:B------:R-:W-:-:S02]  /*6310*/  SEL R83, RZ, 0x1, P1 ;  /* 0x00000001ff537807 */ /* 0x000fc40000800000 */
[----:B------:R-:W-:Y:S01]  /*6320*/  SEL R140, RZ, 0x1, P5 ;  /* 0x00000001ff8c7807 */ /* 0x000fe20002800000 */
[----:B------:R-:W-:Y:S01]  /*6330*/  FMUL.FTZ R84, R81, R96 ;  /* 0x0000006051547220 */ /* 0x000fe20000410000 */
[----:B------:R-:W-:Y:S01]  /*6340*/  SEL R87, RZ, 0x1000000, P4 ;  /* 0x01000000ff577807 */ /* 0x000fe20002000000 */
[----:B------:R-:W-:Y:S01]  /*6350*/  IMAD.WIDE.U32 R80, R82, 0x1000000, RZ ;  /* 0x0100000052507825 */ /* 0x000fe200078e00ff */
[----:B------:R-:W-:Y:S02]  /*6360*/  ISETP.NE.AND P6, PT, R108, RZ, PT ;  /* 0x000000ff6c00720c */ /* 0x000fe40003fc5270 */
[----:B------:R-:W-:Y:S01]  /*6370*/  FSEL R84, R84, RZ, !P4 ;  /* 0x000000ff54547208 */ /* 0x000fe20006000000 */
[----:B------:R-:W-:Y:S01]  /*6380*/  IMAD.WIDE.U32 R82, R83, 0x10000, RZ ;  /* 0x0001000053527825 */ /* 0x000fe200078e00ff */
[----:B------:R-:W-:Y:S02]  /*6390*/  LOP3.LUT R85, R85, R87, R86, 0xfe, !PT ;  /* 0x0000005755557212 */ /* 0x000fe400078efe56 */
[----:B------:R-:W-:Y:S01]  /*63a0*/  SEL R145, RZ, 0x1, P6 ;  /* 0x00000001ff917807 */ /* 0x000fe20003000000 */
[----:B------:R-:W-:-:S04]  /*63b0*/  IMAD.WIDE.U32 R140, R140, 0x100, RZ ;  /* 0x000001008c8c7825 */ /* 0x000fc800078e00ff */
[----:B------:R-:W-:Y:S01]  /*63c0*/  FMUL.FTZ R137, R19, R84 ;  /* 0x0000005413897220 */ /* 0x000fe20000410000 */
[----:B------:R-:W-:Y:S01]  /*63d0*/  F2FP.F16.F32.PACK_AB R84, R123, R121 ;  /* 0x000000797b54723e */ /* 0x000fe200000000ff */
[----:B------:R-:W-:Y:S01]  /*63e0*/  @P0 HADD2.F32 R86, -RZ, R7.H1_H1 ;  /* 0x30000007ff560230 */ /* 0x000fe20000004100 */
[----:B------:R-:W-:Y:S01]  /*63f0*/  LOP3.LUT R144, R140, R80, R82, 0xfe, !PT ;  /* 0x000000508c907212 */ /* 0x000fe200078efe52 */
[----:B0-----:R-:W-:Y:S01]  /*6400*/  @P0 IMAD.WIDE.U32 R142, R135, 0x10, R142 ;  /* 0x00000010878e0825 */ /* 0x001fe200078e008e */
[----:B------:R-:W-:-:S03]  /*6410*/  SEL R80, RZ, 0x1, P3 ;  /* 0x00000001ff507807 */ /* 0x000fc60001800000 */
[----:B------:R-:W-:Y:S01]  /*6420*/  @P0 FADD.FTZ R137, R86, R137 ;  /* 0x0000008956890221 */ /* 0x000fe20000010000 */
[----:B------:R-:W-:Y:S02]  /*6430*/  LOP3.LUT R144, R144, R145, RZ, 0xfc, !PT ;  /* 0x0000009190907212 */ /* 0x000fe400078efcff */
[----:B------:R-:W-:Y:S02]  /*6440*/  LOP3.LUT R81, R81, R85, R80, 0xfe, !PT ;  /* 0x0000005551517212 */ /* 0x000fe400078efe50 */
[----:B------:R-:W-:Y:S02]  /*6450*/  F2FP.F16.F32.PACK_AB R86, R131, R129 ;  /* 0x000000818356723e */ /* 0x000fe400000000ff */
[----:B------:R-:W-:Y:S02]  /*6460*/  F2FP.F16.F32.PACK_AB R85, R127, R125 ;  /* 0x0000007d7f55723e */ /* 0x000fe400000000ff */
[----:B------:R-:W-:Y:S02]  /*6470*/  F2FP.F16.F32.PACK_AB R87, R137, R133 ;  /* 0x000000858957723e */ /* 0x000fe400000000ff */
[----:B------:R-:W-:Y:S01]  /*6480*/  LOP3.LUT R145, R141, R81, R83, 0xfe, !PT ;  /* 0x000000518d917212 */ /* 0x000fe200078efe53 */
[----:B------:R-:W-:-:S02]  /*6490*/  IMAD.WIDE.U32 R140, R117, 0x8, R112 ;  /* 0x00000008758c7825 */ /* 0x000fc400078e0070 */
[----:B------:R0:W-:Y:S02]  /*64a0*/  STG.E.128 desc[UR4][R138.64], R84 ;  /* 0x000000548a007986 */ /* 0x0001e4000c101d04 */
[----:B------:R-:W-:Y:S02]  /*64b0*/  IMAD.WIDE.U32 R80, R135, 0x10, R94 ;  /* 0x0000001087507825 */ /* 0x000fe400078e005e */
        /* <DEDUP_REMOVED lines=15> */
.L_x_13481:
[----:B------:R-:W-:-:S07]  /*65b0*/  MOV R108, R102 ;  /* 0x00000066006c7202 */ /* 0x000fce0000000f00 */
.L_x_13482:
[----:B------:R-:W-:Y:S05]  /*65c0*/  BSYNC B0 ;  /* 0x0000000000007941 */ /* 0x000fea0003800000 */
.L_x_13480:
        /* <DEDUP_REMOVED lines=16> */
.L_x_13486:
[----:B------:R-:W-:Y:S05]  /*66d0*/  BSYNC B1 ;  /* 0x0000000000017941 */ /* 0x000fea0003800000 */
.L_x_13485:
        /* <DEDUP_REMOVED lines=44> */
.L_x_13484:
[----:B------:R-:W-:Y:S05]  /*69a0*/  BSYNC B0 ;  /* 0x0000000000007941 */ /* 0x000fea0003800000 */
.L_x_13483:
        /* <DEDUP_REMOVED lines=23> */
.L_x_13488:
[----:B------:R-:W-:-:S07]  /*6b20*/  MOV R84, R102 ;  /* 0x0000006600547202 */ /* 0x000fce0000000f00 */
.L_x_13489:
[----:B------:R-:W-:Y:S05]  /*6b30*/  BSYNC B0 ;  /* 0x0000000000007941 */ /* 0x000fea0003800000 */
.L_x_13487:
        /* <DEDUP_REMOVED lines=16> */
.L_x_13493:
[----:B------:R-:W-:Y:S05]  /*6c40*/  BSYNC B1 ;  /* 0x0000000000017941 */ /* 0x000fea0003800000 */
.L_x_13492:
        /* <DEDUP_REMOVED lines=44> */
.L_x_13491:
[----:B------:R-:W-:Y:S05]  /*6f10*/  BSYNC B0 ;  /* 0x0000000000007941 */ /* 0x000fea0003800000 */
.L_x_13490:
        /* <DEDUP_REMOVED lines=23> */
.L_x_13495:
[----:B------:R-:W-:-:S07]  /*7090*/  MOV R80, R102 ;  /* 0x0000006600507202 */ /* 0x000fce0000000f00 */
.L_x_13496:
[----:B------:R-:W-:Y:S05]  /*70a0*/  BSYNC B0 ;  /* 0x0000000000007941 */ /* 0x000fea0003800000 */
.L_x_13494:
        /* <DEDUP_REMOVED lines=16> */
.L_x_13500:
[----:B------:R-:W-:Y:S05]  /*71b0*/  BSYNC B1 ;  /* 0x0000000000017941 */ /* 0x000fea0003800000 */
.L_x_13499:
        /* <DEDUP_REMOVED lines=44> */
.L_x_13498:
[----:B------:R-:W-:Y:S05]  /*7480*/  BSYNC B0 ;  /* 0x0000000000007941 */ /* 0x000fea0003800000 */
.L_x_13497:
        /* <DEDUP_REMOVED lines=22> */
.L_x_13502:
[----:B------:R-:W-:-:S07]  /*75f0*/  MOV R80, R102 ;  /* 0x0000006600507202 */ /* 0x000fce0000000f00 */
.L_x_13503:
[----:B------:R-:W-:Y:S05]  /*7600*/  BSYNC B0 ;  /* 0x0000000000007941 */ /* 0x000fea0003800000 */
.L_x_13501:
        /* <DEDUP_REMOVED lines=16> */
.L_x_13507:
[----:B------:R-:W-:Y:S05]  /*7710*/  BSYNC B1 ;  /* 0x0000000000017941 */ /* 0x000fea0003800000 */
.L_x_13506:
        /* <DEDUP_REMOVED lines=44> */
.L_x_13505:
[----:B------:R-:W-:Y:S05]  /*79e0*/  BSYNC B0 ;  /* 0x0000000000007941 */ /* 0x000fea0003800000 */
.L_x_13504:
        /* <DEDUP_REMOVED lines=22> */
.L_x_13509:
[----:B------:R-:W-:-:S07]  /*7b50*/  MOV R84, R102 ;  /* 0x0000006600547202 */ /* 0x000fce0000000f00 */
.L_x_13510:
[----:B------:R-:W-:Y:S05]  /*7b60*/  BSYNC B0 ;  /* 0x0000000000007941 */ /* 0x000fea0003800000 */
.L_x_13508:
        /* <DEDUP_REMOVED lines=16> */
.L_x_13514:
[----:B------:R-:W-:Y:S05]  /*7c70*/  BSYNC B1 ;  /* 0x0000000000017941 */ /* 0x000fea0003800000 */
.L_x_13513:
        /* <DEDUP_REMOVED lines=44> */
.L_x_13512:
[----:B------:R-:W-:Y:S05]  /*7f40*/  BSYNC B0 ;  /* 0x0000000000007941 */ /* 0x000fea0003800000 */
.L_x_13511:
        /* <DEDUP_REMOVED lines=22> */
.L_x_13516:
[----:B------:R-:W-:-:S07]  /*80b0*/  MOV R84, R102 ;  /* 0x0000006600547202 */ /* 0x000fce0000000f00 */
.L_x_13517:
[----:B------:R-:W-:Y:S05]  /*80c0*/  BSYNC B0 ;  /* 0x0000000000007941 */ /* 0x000fea0003800000 */
.L_x_13515:
        /* <DEDUP_REMOVED lines=16> */
.L_x_13521:
[----:B------:R-:W-:Y:S05]  /*81d0*/  BSYNC B1 ;  /* 0x0000000000017941 */ /* 0x000fea0003800000 */
.L_x_13520:
        /* <DEDUP_REMOVED lines=44> */
.L_x_13519:
[----:B------:R-:W-:Y:S05]  /*84a0*/  BSYNC B0 ;  /* 0x0000000000007941 */ /* 0x000fea0003800000 */
.L_x_13518:
        /* <DEDUP_REMOVED lines=22> */
.L_x_13523:
[----:B------:R-:W-:-:S07]  /*8610*/  MOV R82, R102 ;  /* 0x0000006600527202 */ /* 0x000fce0000000f00 */
.L_x_13524:
[----:B------:R-:W-:Y:S05]  /*8620*/  BSYNC B0 ;  /* 0x0000000000007941 */ /* 0x000fea0003800000 */
.L_x_13522:
        /* <DEDUP_REMOVED lines=16> */
.L_x_13528:
[----:B------:R-:W-:Y:S05]  /*8730*/  BSYNC B1 ;  /* 0x0000000000017941 */ /* 0x000fea0003800000 */
.L_x_13527:
        /* <DEDUP_REMOVED lines=44> */
.L_x_13526:
[----:B------:R-:W-:Y:S05]  /*8a00*/  BSYNC B0 ;  /* 0x0000000000007941 */ /* 0x000fea0003800000 */
.L_x_13525:
        /* <DEDUP_REMOVED lines=22> */
.L_x_13530:
[----:B------:R-:W-:-:S07]  /*8b70*/  MOV R82, R102 ;  /* 0x0000006600527202 */ /* 0x000fce0000000f00 */
.L_x_13531:
[----:B------:R-:W-:Y:S05]  /*8b80*/  BSYNC B0 ;  /* 0x0000000000007941 */ /* 0x000fea0003800000 */
.L_x_13529:
        /* <DEDUP_REMOVED lines=18> */
.L_x_13535:
[----:B------:R-:W-:Y:S05]  /*8cb0*/  BSYNC B1 ;  /* 0x0000000000017941 */ /* 0x000fea0003800000 */
.L_x_13534:
        /* <DEDUP_REMOVED lines=44> */
.L_x_13533:
[----:B------:R-:W-:Y:S05]  /*8f80*/  BSYNC B0 ;  /* 0x0000000000007941 */ /* 0x000fea0003800000 */
.L_x_13532:
[----:B------:R-:W-:Y:S01]  /*8f90*/  FADD.FTZ R80, RZ, R97 ;  /* 0x00000061ff507221 */ /* 0x000fe20000010000 */
[----:B------:R-:W-:Y:S01]  /*8fa0*/  SEL R94, RZ, 0x10000, P5 ;  /* 0x00010000ff5e7807 */ /* 0x000fe20002800000 */
[----:B------:R-:W-:Y:S01]  /*8fb0*/  IMAD.WIDE.U32 R114, R135, 0x10, R114 ;  /* 0x0000001087727825 */ /* 0x000fe200078e0072 */
[----:B------:R-:W-:-:S03]  /*8fc0*/  ISETP.NE.AND P5, PT, R86, RZ, PT ;  /* 0x000000ff5600720c */ /* 0x000fc60003fa5270 */
[----:B------:R-:W-:Y:S01]  /*8fd0*/  FADD.FTZ R80, R80, R101 ;  /* 0x0000006550507221 */ /* 0x000fe20000010000 */
[----:B------:R-:W-:Y:S01]  /*8fe0*/  SEL R81, RZ, 0x100, P4 ;  /* 0x00000100ff517807 */ /* 0x000fe20002000000 */
[----:B------:R-:W-:Y:S01]  /*8ff0*/  IMAD.WIDE.U32 R112, R135, 0x8, R112 ;  /* 0x0000000887707825 */ /* 0x000fe200078e0070 */
[----:B------:R-:W-:-:S03]  /*9000*/  SEL R146, RZ, 0x1, P5 ;  /* 0x00000001ff927807 */ /* 0x000fc60002800000 */
[----:B------:R-:W-:Y:S01]  /*9010*/  FADD.FTZ R80, R80, R103 ;  /* 0x0000006750507221 */ /* 0x000fe20000010000 */
[----:B------:R-:W-:Y:S01]  /*9020*/  ISETP.NE.AND P6, PT, R108, RZ, PT ;  /* 0x000000ff6c00720c */ /* 0x000fe20003fc5270 */
[----:B------:R-:W-:Y:S01]  /*9030*/  @P0 HADD2.F32 R108, -RZ, R7.H1_H1 ;  /* 0x30000007ff6c0230 */ /* 0x000fe20000004100 */
[----:B------:R-:W-:Y:S01]  /*9040*/  SEL R149, RZ, 0x1, P3 ;  /* 0x00000001ff957807 */ /* 0x000fe20001800000 */
[----:B------:R-:W-:Y:S01]  /*9050*/  FADD.FTZ R80, R80, R105 ;  /* 0x0000006950507221 */ /* 0x000fe20000010000 */
[----:B------:R-:W-:Y:S01]  /*9060*/  IMAD.WIDE.U32 R146, R146, 0x100, RZ ;  /* 0x0000010092927825 */ /* 0x000fe200078e00ff */
[----:B------:R-:W-:-:S03]  /*9070*/  UMOV UR8, 0xffffffff ;  /* 0xffffffff00087882 */ /* 0x000fc60000000000 */
[----:B------:R-:W-:-:S04]  /*9080*/  FADD.FTZ R80, R80, R107 ;  /* 0x0000006b50507221 */ /* 0x000fc80000010000 */
[----:B------:R-:W-:Y:S01]  /*9090*/  FADD.FTZ R86, R80, R109 ;  /* 0x0000006d50567221 */ /* 0x000fe20000010000 */
[----:B------:R-:W-:-:S03]  /*90a0*/  I2FP.F32.U32 R80, R82 ;  /* 0x0000005200507245 */ /* 0x000fc60000201000 */
[----:B------:R-:W-:Y:S02]  /*90b0*/  FADD.FTZ R86, R86, R111 ;  /* 0x0000006f56567221 */ /* 0x000fe40000010000 */
[----:B------:R-:W-:Y:S01]  /*90c0*/  FFMA.FTZ R99, R80, R99, 1.1641532182693481445e-10 ;  /* 0x2f00000050637423 */ /* 0x000fe20000010063 */
[----:B------:R-:W-:Y:S02]  /*90d0*/  HADD2.F32 R80, -RZ, R83.H1_H1 ;  /* 0x30000053ff507230 */ /* 0x000fe40000004100 */
[----:B------:R-:W-:Y:S01]  /*90e0*/  FADD.FTZ R86, R86, R119 ;  /* 0x0000007756567221 */ /* 0x000fe20000010000 */
[----:B------:R-:W-:Y:S02]  /*90f0*/  SEL R83, RZ, 0x1, P6 ;  /* 0x00000001ff537807 */ /* 0x000fe40003000000 */
[----:B------:R-:W-:Y:S01]  /*9100*/  FSETP.GTU.FTZ.AND P4, PT, R99, R98, PT ;  /* 0x000000626300720b */ /* 0x000fe20003f9c000 */
[----:B------:R-:W-:Y:S01]  /*9110*/  FADD.FTZ R86, R86, R121 ;  /* 0x0000007956567221 */ /* 0x000fe20000010000 */
[----:B------:R-:W-:Y:S01]  /*9120*/  FMUL.FTZ R93, R80, R93 ;  /* 0x0000005d505d7220 */ /* 0x000fe20000410000 */
[----:B------:R-:W-:-:S02]  /*9130*/  SEL R98, RZ, 0x1, P1 ;  /* 0x00000001ff627807 */ /* 0x000fc40000800000 */
[----:B------:R-:W-:Y:S01]  /*9140*/  FADD.FTZ R86, R86, R123 ;  /* 0x0000007b56567221 */ /* 0x000fe20000010000 */
[----:B------:R-:W-:Y:S01]  /*9150*/  SEL R80, RZ, 0x1000000, P4 ;  /* 0x01000000ff507807 */ /* 0x000fe20002000000 */
[----:B------:R-:W-:Y:S01]  /*9160*/  FMUL.FTZ R93, R93, R96 ;  /* 0x000000605d5d7220 */ /* 0x000fe20000410000 */
[----:B------:R-:W-:-:S04]  /*9170*/  IMAD.WIDE.U32 R98, R98, 0x10000, RZ ;  /* 0x0001000062627825 */ /* 0x000fc800078e00ff */
[----:B------:R-:W-:Y:S01]  /*9180*/  FADD.FTZ R86, R86, R125 ;  /* 0x0000007d56567221 */ /* 0x000fe20000010000 */
[----:B------:R-:W-:Y:S02]  /*9190*/  LOP3.LUT R96, R81, R80, R94, 0xfe, !PT ;  /* 0x0000005051607212 */ /* 0x000fe400078efe5e */
[----:B------:R-:W-:Y:S01]  /*91a0*/  SEL R80, RZ, 0x1, P2 ;  /* 0x00000001ff507807 */ /* 0x000fe20001000000 */
[----:B------:R-:W-:Y:S01]  /*91b0*/  FADD.FTZ R86, R86, R127 ;  /* 0x0000007f56567221 */ /* 0x000fe20000010000 */
[----:B------:R-:W-:-:S03]  /*91c0*/  FSEL R82, R93, RZ, !P4 ;  /* 0x000000ff5d527208 */ /* 0x000fc60006000000 */
[----:B------:R-:W-:Y:S01]  /*91d0*/  FADD.FTZ R94, R86, R129 ;  /* 0x00000081565e7221 */ /* 0x000fe20000010000 */
[----:B------:R-:W-:Y:S01]  /*91e0*/  IMAD.WIDE.U32 R80, R80, 0x1000000, RZ ;  /* 0x0100000050507825 */ /* 0x000fe200078e00ff */
[----:B------:R-:W0:Y:S03]  /*91f0*/  S2R R86, SR_TID.X ;  /* 0x0000000000567919 */ /* 0x000e260000002100 */
[----:B------:R-:W-:Y:S01]  /*9200*/  FMUL.FTZ R93, R11, R82 ;  /* 0x000000520b5d7220 */ /* 0x000fe20000410000 */
[----:B------:R-:W-:Y:S01]  /*9210*/  FADD.FTZ R94, R94, R131 ;  /* 0x000000835e5e7221 */ /* 0x000fe20000010000 */
[----:B------:R-:W-:Y:S02]  /*9220*/  F2FP.F16.F32.PACK_AB R82, R143, R141 ;  /* 0x0000008d8f52723e */ /* 0x000fe400000000ff */
[----:B------:R-:W-:Y:S01]  /*9230*/  LOP3.LUT R98, R146, R80, R98, 0xfe, !PT ;  /* 0x0000005092627212 */ /* 0x000fe200078efe62 */
[----:B------:R-:W-:Y:S01]  /*9240*/  FADD.FTZ R94, R94, R133 ;  /* 0x000000855e5e7221 */ /* 0x000fe20000010000 */
[----:B------:R-:W-:Y:S01]  /*9250*/  @P0 FADD.FTZ R93, R108, R93 ;  /* 0x0000005d6c5d0221 */ /* 0x000fe20000010000 */
[----:B------:R-:W-:-:S02]  /*9260*/  LOP3.LUT R149, R81, R96, R149, 0xfe, !PT ;  /* 0x0000006051957212 */ /* 0x000fc400078efe95 */
[----:B------:R-:W-:Y:S01]  /*9270*/  FADD.FTZ R94, R94, R137 ;  /* 0x000000895e5e7221 */ /* 0x000fe20000010000 */
[----:B------:R-:W-:Y:S02]  /*9280*/  LOP3.LUT R98, R98, R83, RZ, 0xfc, !PT ;  /* 0x0000005362627212 */ /* 0x000fe400078efcff */
[----:B------:R-:W-:Y:S01]  /*9290*/  F2FP.F16.F32.PACK_AB R81, R139, R95 ;  /* 0x0000005f8b51723e */ /* 0x000fe200000000ff */
[----:B------:R-:W-:Y:S01]  /*92a0*/  FADD.FTZ R94, R94, R85 ;  /* 0x000000555e5e7221 */ /* 0x000fe20000010000 */
[----:B------:R-:W-:Y:S02]  /*92b0*/  F2FP.F16.F32.PACK_AB R80, R87, R85 ;  /* 0x000000555750723e */ /* 0x000fe400000000ff */
[----:B------:R-:W-:Y:S01]  /*92c0*/  F2FP.F16.F32.PACK_AB R83, R93, R145 ;  /* 0x000000915d53723e */ /* 0x000fe200000000ff */
[----:B------:R-:W-:Y:S01]  /*92d0*/  FADD.FTZ R94, R94, R87 ;  /* 0x000000575e5e7221 */ /* 0x000fe20000010000 */
[----:B------:R-:W-:Y:S02]  /*92e0*/  LOP3.LUT R99, R147, R149, R99, 0xfe, !PT ;  /* 0x0000009593637212 */ /* 0x000fe400078efe63 */
[----:B------:R-:W-:Y:S01]  /*92f0*/  LOP3.LUT P0, RZ, R0, 0xff, RZ, 0xc0, !PT ;  /* 0x000000ff00ff7812 */ /* 0x000fe2000780c0ff */
[----:B------:R1:W-:Y:S01]  /*9300*/  STG.E.128 desc[UR4][R114.64], R80 ;  /* 0x0000005072007986 */ /* 0x0003e2000c101d04 */
[----:B------:R-:W-:-:S03]  /*9310*/  FADD.FTZ R94, R94, R95 ;  /* 0x0000005f5e5e7221 */ /* 0x000fc60000010000 */
[----:B------:R1:W-:Y:S01]  /*9320*/  STG.E.64 desc[UR4][R112.64], R98 ;  /* 0x0000006270007986 */ /* 0x0003e2000c101b04 */
        /* <DEDUP_REMOVED lines=8> */
[----:B------:R-:W-:Y:S01]  /*93b0*/  FADD.FTZ R0, R0, R93 ;  /* 0x0000005d00007221 */ /* 0x000fe20000010000 */
[----:B-1----:R-:W-:Y:S06]  /*93c0*/  BRA.DIV UR8, `(.L_x_13536) ;  /* 0x0000000e08f87947 */ /* 0x002fec000b800000 */
        /* <DEDUP_REMOVED lines=68> */
.L_x_13548:
        /* <DEDUP_REMOVED lines=165> */
[----:B------:R-:W-:-:S02]  /*a260*/  F2FP.F16.F32.PACK_AB R113, R112, R125 ;  /* 0x0000007d7071723e */ /* 0x000fc400000000ff */
[----:B------:R-:W-:Y:S02]  /*a270*/  F2FP.F16.F32.PACK_AB R83, R108, R83 ;  /* 0x000000536c53723e */ /* 0x000fe400000000ff */
[----:B------:R-:W-:Y:S02]  /*a280*/  F2FP.F16.F32.PACK_AB R82, R98, R107 ;  /* 0x0000006b6252723e */ /* 0x000fe400000000ff */
[----:B------:R-:W-:Y:S02]  /*a290*/  F2FP.F16.F32.PACK_AB R80, R85, R80 ;  /* 0x000000505550723e */ /* 0x000fe400000000ff */
[----:B------:R-:W-:Y:S02]  /*a2a0*/  F2FP.F16.F32.PACK_AB R112, R110, R121 ;  /* 0x000000796e70723e */ /* 0x000fe400000000ff */
[----:B------:R-:W-:Y:S02]  /*a2b0*/  LEA.HI.X R87, R92, UR15, RZ, 0x4, P1 ;  /* 0x0000000f5c577c11 */ /* 0x000fe400088f24ff */
[----:B------:R-:W-:-:S02]  /*a2c0*/  F2FP.F16.F32.PACK_AB R115, R116, R133 ;  /* 0x000000857473723e */ /* 0x000fc400000000ff */
[----:B------:R-:W-:Y:S01]  /*a2d0*/  F2FP.F16.F32.PACK_AB R114, R114, R129 ;  /* 0x000000817272723e */ /* 0x000fe200000000ff */
[----:B------:R0:W-:Y:S01]  /*a2e0*/  STG.E.128 desc[UR4][R86.64], R80 ;  /* 0x0000005056007986 */ /* 0x0001e2000c101d04 */
[----:B------:R-:W-:Y:S02]  /*a2f0*/  F2FP.F16.F32.PACK_AB R121, R120, R99 ;  /* 0x000000637879723e */ /* 0x000fe400000000ff */
[----:B------:R-:W-:Y:S01]  /*a300*/  F2FP.F16.F32.PACK_AB R123, R124, R145 ;  /* 0x000000917c7b723e */ /* 0x000fe200000000ff */
[----:B------:R0:W-:Y:S01]  /*a310*/  STG.E.128 desc[UR4][R94.64], R112 ;  /* 0x000000705e007986 */ /* 0x0001e2000c101d04 */
[----:B------:R-:W-:Y:S02]  /*a320*/  F2FP.F16.F32.PACK_AB R122, R122, R141 ;  /* 0x0000008d7a7a723e */ /* 0x000fe400000000ff */
[----:B------:R-:W-:Y:S02]  /*a330*/  LEA.HI.X R97, R135, UR15, RZ, 0x4, P2 ;  /* 0x0000000f87617c11 */ /* 0x000fe400090f24ff */
[----:B------:R-:W-:-:S02]  /*a340*/  F2FP.F16.F32.PACK_AB R120, R118, R93 ;  /* 0x0000005d7678723e */ /* 0x000fc400000000ff */
[----:B------:R-:W-:Y:S02]  /*a350*/  IADD3 R3, R3, UR16, RZ ;  /* 0x0000001003037c10 */ /* 0x000fe4000fffe0ff */
[----:B------:R-:W-:Y:S01]  /*a360*/  SEL R0, RZ, 0x1, P0 ;  /* 0x00000001ff007807 */ /* 0x000fe20000000000 */
[----:B------:R0:W-:Y:S01]  /*a370*/  STG.E.128 desc[UR4][R96.64], R120 ;  /* 0x0000007860007986 */ /* 0x0001e2000c101d04 */
[----:B------:R-:W-:-:S13]  /*a380*/  ISETP.GE.AND P1, PT, R3, UR17, PT ;  /* 0x0000001103007c0c */ /* 0x000fda000bf26270 */
[----:B------:R-:W-:Y:S05]  /*a390*/  @!P1 BRA `(.L_x_13537) ;  /* 0xffffff6400609947 */ /* 0x000fea000383ffff */
[----:B------:R-:W-:Y:S05]  /*a3a0*/  EXIT ;  /* 0x000000000000794d */ /* 0x000fea0003800000 */
.L_x_13536:
[----:B------:R-:W-:Y:S01]  /*a3b0*/  HFMA2.MMA R110, -RZ, RZ, 0, 5.9604644775390625e-08 ;  /* 0x00000001ff6e7435 */ /* 0x000fe200000001ff */
[----:B------:R-:W-:Y:S01]  /*a3c0*/  IMAD.MOV.U32 R113, RZ, RZ, R0 ;  /* 0x000000ffff717224 */ /* 0x000fe200078e0000 */
[----:B------:R-:W-:Y:S01]  /*a3d0*/  MOV R115, 0x1f ;  /* 0x0000001f00737802 */ /* 0x000fe20000000f00 */
[----:B------:R-:W-:-:S08]  /*a3e0*/  IMAD.MOV.U32 R108, RZ, RZ, -0x1 ;  /* 0xffffffffff6c7424 */ /* 0x000fd000078e00ff */
[----:B------:R-:W-:Y:S05]  /*a3f0*/  WARPSYNC.COLLECTIVE R108, `(.L_x_13538) ;  /* 0x000000006c087348 */ /* 0x000fea0003c00000 */
[----:B------:R0:W1:Y:S02]  /*a400*/  SHFL.BFLY P2, R99, R113, R110, R115 ;  /* 0x0c00006e71637389 */ /* 0x0000640000040073 */
[----:B01----:R-:W-:Y:S01]  /*a410*/  ENDCOLLECTIVE ;  /* 0x000000000000791b */ /* 0x003fe20003800000 */
.L_x_13538:
[----:B------:R-:W-:Y:S01]  /*a420*/  IMAD.MOV.U32 R110, RZ, RZ, 0x2 ;  /* 0x00000002ff6e7424 */ /* 0x000fe200078e00ff */
[----:B------:R-:W-:-:S05]  /*a430*/  MOV R81, R99 ;  /* 0x0000006300517202 */ /* 0x000fca0000000f00 */
[----:B------:R-:W-:-:S05]  /*a440*/  FADD.FTZ R81, R0, R81 ;  /* 0x0000005100517221 */ /* 0x000fca0000010000 */
[----:B------:R-:W-:-:S07]  /*a450*/  MOV R113, R81 ;  /* 0x0000005100717202 */ /* 0x000fce0000000f00 */
[----:B------:R-:W-:Y:S05]  /*a460*/  WARPSYNC.COLLECTIVE R108, `(.L_x_13539) ;  /* 0x000000006c087348 */ /* 0x000fea0003c00000 */
[----:B------:R0:W1:Y:S02]  /*a470*/  SHFL.BFLY P2, R99, R113, R110, R115 ;  /* 0x0c00006e71637389 */ /* 0x0000640000040073 */
[----:B01----:R-:W-:Y:S01]  /*a480*/  ENDCOLLECTIVE ;  /* 0x000000000000791b */ /* 0x003fe20003800000 */
.L_x_13539:
[----:B------:R-:W-:Y:S01]  /*a490*/  IMAD.MOV.U32 R110, RZ, RZ, 0x4 ;  /* 0x00000004ff6e7424 */ /* 0x000fe200078e00ff */
[----:B------:R-:W-:-:S05]  /*a4a0*/  MOV R80, R99 ;  /* 0x0000006300507202 */ /* 0x000fca0000000f00 */
[----:B------:R-:W-:-:S05]  /*a4b0*/  FADD.FTZ R82, R81, R80 ;  /* 0x0000005051527221 */ /* 0x000fca0000010000 */
[----:B------:R-:W-:-:S07]  /*a4c0*/  MOV R113, R82 ;  /* 0x0000005200717202 */ /* 0x000fce0000000f00 */
[----:B------:R-:W-:Y:S05]  /*a4d0*/  WARPSYNC.COLLECTIVE R108, `(.L_x_13540) ;  /* 0x000000006c087348 */ /* 0x000fea0003c00000 */
[----:B------:R0:W1:Y:S02]  /*a4e0*/  SHFL.BFLY P2, R99, R113, R110, R115 ;  /* 0x0c00006e71637389 */ /* 0x0000640000040073 */
[----:B01----:R-:W-:Y:S01]  /*a4f0*/  ENDCOLLECTIVE ;  /* 0x000000000000791b */ /* 0x003fe20003800000 */
.L_x_13540:
[----:B------:R-:W-:Y:S01]  /*a500*/  IMAD.MOV.U32 R110, RZ, RZ, 0x8 ;  /* 0x00000008ff6e7424 */ /* 0x000fe200078e00ff */
[----:B------:R-:W-:-:S05]  /*a510*/  MOV R83, R99 ;  /* 0x0000006300537202 */ /* 0x000fca0000000f00 */
[----:B------:R-:W-:-:S05]  /*a520*/  FADD.FTZ R83, R82, R83 ;  /* 0x0000005352537221 */ /* 0x000fca0000010000 */
[----:B------:R-:W-:-:S07]  /*a530*/  MOV R113, R83 ;  /* 0x0000005300717202 */ /* 0x000fce0000000f00 */
[----:B------:R-:W-:Y:S05]  /*a540*/  WARPSYNC.COLLECTIVE R108, `(.L_x_13541) ;  /* 0x000000006c087348 */ /* 0x000fea0003c00000 */
[----:B------:R0:W1:Y:S02]  /*a550*/  SHFL.BFLY P2, R99, R113, R110, R115 ;  /* 0x0c00006e71637389 */ /* 0x0000640000040073 */
[----:B01----:R-:W-:Y:S01]  /*a560*/  ENDCOLLECTIVE ;  /* 0x000000000000791b */ /* 0x003fe20003800000 */
.L_x_13541:
[----:B------:R-:W-:Y:S01]  /*a570*/  IMAD.MOV.U32 R110, RZ, RZ, 0x10 ;  /* 0x00000010ff6e7424 */ /* 0x000fe200078e00ff */
[----:B------:R-:W-:-:S05]  /*a580*/  MOV R80, R99 ;  /* 0x0000006300507202 */ /* 0x000fca0000000f00 */
[----:B------:R-:W-:-:S05]  /*a590*/  FADD.FTZ R98, R83, R80 ;  /* 0x0000005053627221 */ /* 0x000fca0000010000 */
[----:B------:R-:W-:-:S07]  /*a5a0*/  MOV R113, R98 ;  /* 0x0000006200717202 */ /* 0x000fce0000000f00 */
[----:B------:R-:W-:Y:S05]  /*a5b0*/  WARPSYNC.COLLECTIVE R108, `(.L_x_13542) ;  /* 0x000000006c087348 */ /* 0x000fea0003c00000 */
[----:B------:R0:W1:Y:S02]  /*a5c0*/  SHFL.BFLY P2, R99, R113, R110, R115 ;  /* 0x0c00006e71637389 */ /* 0x0000640000040073 */
[----:B01----:R-:W-:Y:S01]  /*a5d0*/  ENDCOLLECTIVE ;  /* 0x000000000000791b */ /* 0x003fe20003800000 */
.L_x_13542:
        /* <DEDUP_REMOVED lines=55> */
.L_x_13543:
[----:B------:R-:W-:Y:S01]  /*a950*/  HFMA2.MMA R110, -RZ, RZ, 0, 1.1920928955078125e-07 ;  /* 0x00000002ff6e7435 */ /* 0x000fe200000001ff */
[----:B------:R-:W-:-:S04]  /*a960*/  IMAD.MOV.U32 R81, RZ, RZ, R99 ;  /* 0x000000ffff517224 */ /* 0x000fc800078e0063 */
[----:B------:R-:W-:-:S05]  /*a970*/  FADD.FTZ R81, R0, R81 ;  /* 0x0000005100517221 */ /* 0x000fca0000010000 */
[----:B------:R-:W-:-:S07]  /*a980*/  MOV R113, R81 ;  /* 0x0000005100717202 */ /* 0x000fce0000000f00 */
[----:B------:R-:W-:Y:S05]  /*a990*/  WARPSYNC.COLLECTIVE R108, `(.L_x_13544) ;  /* 0x000000006c087348 */ /* 0x000fea0003c00000 */
[----:B------:R0:W1:Y:S02]  /*a9a0*/  SHFL.BFLY P2, R99, R113, R110, R115 ;  /* 0x0c00006e71637389 */ /* 0x0000640000040073 */
[----:B01----:R-:W-:Y:S01]  /*a9b0*/  ENDCOLLECTIVE ;  /* 0x000000000000791b */ /* 0x003fe20003800000 */
.L_x_13544:
[----:B------:R-:W-:Y:S01]  /*a9c0*/  HFMA2.MMA R110, -RZ, RZ, 0, 2.384185791015625e-07 ;  /* 0x00000004ff6e7435 */ /* 0x000fe200000001ff */
[----:B------:R-:W-:-:S04]  /*a9d0*/  IMAD.MOV.U32 R82, RZ, RZ, R99 ;  /* 0x000000ffff527224 */ /* 0x000fc800078e0063 */
[----:B------:R-:W-:-:S05]  /*a9e0*/  FADD.FTZ R82, R81, R82 ;  /* 0x0000005251527221 */ /* 0x000fca0000010000 */
[----:B------:R-:W-:-:S07]  /*a9f0*/  MOV R113, R82 ;  /* 0x0000005200717202 */ /* 0x000fce0000000f00 */
[----:B------:R-:W-:Y:S05]  /*aa00*/  WARPSYNC.COLLECTIVE R108, `(.L_x_13545) ;  /* 0x000000006c087348 */ /* 0x000fea0003c00000 */
[----:B------:R0:W1:Y:S02]  /*aa10*/  SHFL.BFLY P2, R99, R113, R110, R115 ;  /* 0x0c00006e71637389 */ /* 0x0000640000040073 */
[----:B01----:R-:W-:Y:S01]  /*aa20*/  ENDCOLLECTIVE ;  /* 0x000000000000791b */ /* 0x003fe20003800000 */
.L_x_13545:
[----:B------:R-:W-:Y:S01]  /*aa30*/  HFMA2.MMA R110, -RZ, RZ, 0, 4.76837158203125e-07 ;  /* 0x00000008ff6e7435 */ /* 0x000fe200000001ff */
[----:B------:R-:W-:-:S04]  /*aa40*/  IMAD.MOV.U32 R83, RZ, RZ, R99 ;  /* 0x000000ffff537224 */ /* 0x000fc800078e0063 */
[----:B------:R-:W-:-:S05]  /*aa50*/  FADD.FTZ R83, R82, R83 ;  /* 0x0000005352537221 */ /* 0x000fca0000010000 */
[----:B------:R-:W-:-:S07]  /*aa60*/  MOV R113, R83 ;  /* 0x0000005300717202 */ /* 0x000fce0000000f00 */
[----:B------:R-:W-:Y:S05]  /*aa70*/  WARPSYNC.COLLECTIVE R108, `(.L_x_13546) ;  /* 0x000000006c087348 */ /* 0x000fea0003c00000 */
[----:B------:R0:W1:Y:S02]  /*aa80*/  SHFL.BFLY P2, R99, R113, R110, R115 ;  /* 0x0c00006e71637389 */ /* 0x0000640000040073 */
[----:B01----:R-:W-:Y:S01]  /*aa90*/  ENDCOLLECTIVE ;  /* 0x000000000000791b */ /* 0x003fe20003800000 */
.L_x_13546:
[----:B------:R-:W-:Y:S01]  /*aaa0*/  HFMA2.MMA R110, -RZ, RZ, 0, 9.5367431640625e-07 ;  /* 0x00000010ff6e7435 */ /* 0x000fe200000001ff */
[----:B------:R-:W-:-:S04]  /*aab0*/  IMAD.MOV.U32 R98, RZ, RZ, R99 ;  /* 0x000000ffff627224 */ /* 0x000fc800078e0063 */
[----:B------:R-:W-:-:S05]  /*aac0*/  FADD.FTZ R98, R83, R98 ;  /* 0x0000006253627221 */ /* 0x000fca0000010000 */
[----:B------:R-:W-:-:S07]  /*aad0*/  MOV R113, R98 ;  /* 0x0000006200717202 */ /* 0x000fce0000000f00 */
[----:B------:R-:W-:Y:S05]  /*aae0*/  WARPSYNC.COLLECTIVE R108, `(.L_x_13547) ;  /* 0x000000006c087348 */ /* 0x000fea0003c00000 */
[----:B------:R0:W1:Y:S02]  /*aaf0*/  SHFL.BFLY P2, R99, R113, R110, R115 ;  /* 0x0c00006e71637389 */ /* 0x0000640000040073 */
[----:B01----:R-:W-:Y:S01]  /*ab00*/  ENDCOLLECTIVE ;  /* 0x000000000000791b */ /* 0x003fe20003800000 */
.L_x_13547:
[----:B------:R-:W-:Y:S05]  /*ab10*/  BRA `(.L_x_13548) ;  /* 0xffffffec003c7947 */ /* 0x000fea000383ffff */
.L_x_13549:
        /* <DEDUP_REMOVED lines=14> */
.L_x_23301:


//--------------------- .text._ZN10layer_norm13ln_fwd_kernelINS_13Kernel_traitsIf6__halfS2_S2_fjLj6144ELj1ELj1ELj8ELj16ENS_18Kernel_traits_baseILj6144EfS2_S2_S2_fjLj256EEEEELb1ELb1ELb1ELb0EEEvNS_9FwdParamsE --------------------------
	.section	.text._ZN10layer_norm13ln_fwd_kernelINS_13Kernel_traitsIf6__halfS2_S2_fjLj6144ELj1ELj1ELj8ELj16ENS_18Kernel_traits_baseILj6144EfS2_S2_S2_fjLj256EEEEELb1ELb1ELb1ELb0EEEvNS_9FwdParamsE,"ax",@progbits
	.align	128
        .global         _ZN10layer_norm13ln_fwd_kernelINS_13Kernel_traitsIf6__halfS2_S2_fjLj6144ELj1ELj1ELj8ELj16ENS_18Kernel_traits_baseILj6144EfS2_S2_S2_fjLj256EEEEELb1ELb1ELb1ELb0EEEvNS_9FwdParamsE
        .type           _ZN10layer_norm13ln_fwd_kernelINS_13Kernel_traitsIf6__halfS2_S2_fjLj6144ELj1ELj1ELj8ELj16ENS_18Kernel_traits_baseILj6144EfS2_S2_S2_fjLj256EEEEELb1ELb1ELb1ELb0EEEvNS_9FwdParamsE,@function
        .size           _ZN10layer_norm13ln_fwd_kernelINS_13Kernel_traitsIf6__halfS2_S2_fjLj6144ELj1ELj1ELj8ELj16ENS_18Kernel_traits_baseILj6144EfS2_S2_S2_fjLj256EEEEELb1ELb1ELb1ELb0EEEvNS_9FwdParamsE,(.L_x_23302 - _ZN10layer_norm13ln_fwd_kernelINS_13Kernel_traitsIf6__halfS2_S2_fjLj6144ELj1ELj1ELj8ELj16ENS_18Kernel_traits_baseILj6144EfS2_S2_S2_fjLj256EEEEELb1ELb1ELb1ELb0EEEvNS_9FwdParamsE)
        .other          _ZN10layer_norm13ln_fwd_kernelINS_13Kernel_traitsIf6__halfS2_S2_fjLj6144ELj1ELj1ELj8ELj16ENS_18Kernel_traits_baseILj6144EfS2_S2_S2_fjLj256EEEEELb1ELb1ELb1ELb0EEEvNS_9FwdParamsE,@"STO_CUDA_ENTRY STV_DEFAULT"
_ZN10layer_norm13ln_fwd_kernelINS_13Kernel_traitsIf6__halfS2_S2_fjLj6144ELj1ELj1ELj8ELj16ENS_18Kernel_traits_baseILj6144EfS2_S2_S2_fjLj256EEEEELb1ELb1ELb1ELb0EEEvNS_9FwdParamsE:
.text._ZN10layer_norm13ln_fwd_kernelINS_13Kernel_traitsIf6__halfS2_S2_fjLj6144ELj1ELj1ELj8ELj16ENS_18Kernel_traits_baseILj6144EfS2_S2_S2_fjLj256EEEEELb1ELb1ELb1ELb0EEEvNS_9FwdParamsE:
        /* <DEDUP_REMOVED lines=22> */
[----:B------:R-:W-:-:S04]  /*0160*/  LEA.HI R105, R0, R105, RZ, 0x3 ;  /* 0x0000006900697211 */ /* 0x000fc800078f18ff */
[----:B------:R-:W-:-:S04]  /*0170*/  LOP3.LUT R0, R61, 0xff, RZ, 0x3c, !PT ;  /* 0x000000ff3d007812 */ /* 0x000fc800078e3cff */
[----:B------:R-:W-:Y:S01]  /*0180*/  LEA.HI.SX32 R97, R105, R0, 0x1d ;  /* 0x0000000069617211 */ /* 0x000fe200078feaff */
[----:B------:R-:W-:Y:S01]  /*0190*/  BSSY B0, `(.L_x_13550) ;  /* 0x0000044000007945 */ /* 0x000fe20003800000 */
[----:B------:R-:W-:Y:S02]  /*01a0*/  LEA.HI R101, R84, UR6, RZ, 0x18 ;  /* 0x0000000654657c11 */ /* 0x000fe4000f8fc0ff */
[----:B------:R-:W-:-:S04]  /*01b0*/  ISETP.GE.U32.AND P4, PT, R97, 0x200, PT ;  /* 0x000002006100780c */ /* 0x000fc80003f86070 */
[----:B------:R-:W-:Y:S01]  /*01c0*/  P2R R148, PR, RZ, 0x10 ;  /* 0x00000010ff947803 */ /* 0x000fe20000000000 */
        /* <DEDUP_REMOVED lines=24> */
[----:B------:R-:W-:Y:S01]  /*0350*/  IMAD.WIDE.U32 R4, R5, -0x326172a9, RZ ;  /* 0xcd9e8d5705047825 */ /* 0x000fe200078e00ff */
[----:B------:R-:W-:-:S04]  /*0360*/  IADD3 R96, R2, 0x78dde6e4, RZ ;  /* 0x78dde6e402607810 */ /* 0x000fc80007ffe0ff */
[----:B------:R-:W-:Y:S01]  /*0370*/  LOP3.LUT R8, R5, R10, R94, 0x96, !PT ;  /* 0x0000000a05087212 */ /* 0x000fe200078e965e */
[----:B------:R-:W-:Y:S01]  /*0380*/  IMAD.WIDE.U32 R10, R11, -0x326172a9, RZ ;  /* 0xcd9e8d570b0a7825 */ /* 0x000fe200078e00ff */
[----:B------:R-:W-:-:S03]  /*0390*/  LOP3.LUT P1, RZ, R97, 0xffffff00, RZ, 0xc0, !PT ;  /* 0xffffff0061ff7812 */ /* 0x000fc6000782c0ff */
[----:B------:R-:W-:Y:S01]  /*03a0*/  IMAD.WIDE.U32 R8, R8, -0x2daee0ad, RZ ;  /* 0xd2511f5308087825 */ /* 0x000fe200078e00ff */
[----:B------:R-:W-:-:S03]  /*03b0*/  LOP3.LUT R82, R11, R4, R96, 0x96, !PT ;  /* 0x000000040b527212 */ /* 0x000fc600078e9660 */
[C---:B------:R-:W-:Y:S01]  /*03c0*/  VIADD R95, R3.reuse, 0xed9eba14 ;  /* 0xed9eba14035f7836 */ /* 0x040fe20000000000 */
[----:B------:R-:W-:Y:S01]  /*03d0*/  IADD3 R99, R3, -0x56f99767, RZ ;  /* 0xa906689903637810 */ /* 0x000fe20007ffe0ff */
[----:B------:R-:W-:-:S03]  /*03e0*/  IMAD.WIDE.U32 R82, R82, -0x2daee0ad, RZ ;  /* 0xd2511f5352527825 */ /* 0x000fc600078e00ff */
[----:B------:R-:W-:Y:S01]  /*03f0*/  LOP3.LUT R102, R9, R6, R95, 0x96, !PT ;  /* 0x0000000609667212 */ /* 0x000fe200078e965f */
[----:B------:R-:W-:Y:S01]  /*0400*/  VIADD R98, R2, 0x1715609d ;  /* 0x1715609d02627836 */ /* 0x000fe20000000000 */
[----:B------:R-:W-:-:S03]  /*0410*/  LOP3.LUT R106, R83, R8, R99, 0x96, !PT ;  /* 0x00000008536a7212 */ /* 0x000fc600078e9663 */
[----:B------:R-:W-:Y:S01]  /*0420*/  IMAD.WIDE.U32 R102, R102, -0x326172a9, RZ ;  /* 0xcd9e8d5766667825 */ /* 0x000fe200078e00ff */
[----:B------:R-:W-:Y:S02]  /*0430*/  ISETP.GE.U32.AND P0, PT, R97, 0x300, PT ;  /* 0x000003006100780c */ /* 0x000fe40003f06070 */
[----:B------:R-:W-:Y:S01]  /*0440*/  IADD3 R100, R2, -0x4ab325aa, RZ ;  /* 0xb54cda5602647810 */ /* 0x000fe20007ffe0ff */
[----:B------:R-:W-:Y:S01]  /*0450*/  IMAD.WIDE.U32 R106, R106, -0x326172a9, RZ ;  /* 0xcd9e8d576a6a7825 */ /* 0x000fe200078e00ff */
[----:B------:R-:W-:Y:S01]  /*0460*/  LOP3.LUT R0, R103, R10, R98, 0x96, !PT ;  /* 0x0000000a67007212 */ /* 0x000fe200078e9662 */
[----:B------:R-:W-:Y:S08]  /*0470*/  @!P1 BRA `(.L_x_13551) ;  /* 0x0000000000549947 */ /* 0x000ff00003800000 */
        /* <DEDUP_REMOVED lines=21> */
.L_x_13551:
[----:B------:R-:W-:Y:S05]  /*05d0*/  BSYNC B0 ;  /* 0x0000000000007941 */ /* 0x000fea0003800000 */
.L_x_13550:
        /* <DEDUP_REMOVED lines=23> */
.L_x_13553:
[----:B------:R-:W-:Y:S05]  /*0750*/  BSYNC B0 ;  /* 0x0000000000007941 */ /* 0x000fea0003800000 */
.L_x_13552:
        /* <DEDUP_REMOVED lines=22> */
.L_x_13555:
[----:B------:R-:W-:Y:S05]  /*08c0*/  BSYNC B0 ;  /* 0x0000000000007941 */ /* 0x000fea0003800000 */
.L_x_13554:
[----:B------:R-:W-:Y:S01]  /*08d0*/  ULDC UR6, c[0x0][0x214] ;  /* 0x0000850000067ab9 */ /* 0x000fe20000000800 */
[----:B--2---:R-:W-:Y:S01]  /*08e0*/  LOP3.LUT R78, R107, R102, R100, 0x96, !PT ;  /* 0x000000666b4e7212 */ /* 0x004fe200078e9664 */
[----:B------:R-:W-:Y:S01]  /*08f0*/  IMAD.WIDE.U32 R76, R0, -0x2daee0ad, RZ ;  /* 0xd2511f53004c7825 */ /* 0x000fe200078e00ff */
[----:B------:R-:W-:Y:S02]  /*0900*/  ISETP.GE.AND P2, PT, R101, UR6, PT ;  /* 0x0000000665007c0c */ /* 0x000fe4000bf46270 */
[----:B------:R-:W-:Y:S01]  /*0910*/  IADD3 R102, R3, 0x646e171e, RZ ;  /* 0x646e171e03667810 */ /* 0x000fe20007ffe0ff */
[----:B------:R-:W-:Y:S01]  /*0920*/  IMAD.WIDE.U32 R78, R78, -0x2daee0ad, RZ ;  /* 0xd2511f534e4e7825 */ /* 0x000fe200078e00ff */
[----:B------:R-:W-:Y:S02]  /*0930*/  IADD3 R104, R2, 0x5384540f, RZ ;  /* 0x5384540f02687810 */ /* 0x000fe40007ffe0ff */
        /* <DEDUP_REMOVED lines=12> */
[----:B------:R-:W-:Y:S01]  /*0a00*/  VIADD R106, R3, 0xdb3d7428 ;  /* 0xdb3d7428036a7836 */ /* 0x000fe20000000000 */
[----:B------:R-:W-:Y:S01]  /*0a10*/  SHF.R.U32.HI R79, RZ, 0x3, R79 ;  /* 0x00000003ff4f7819 */ /* 0x000fe2000001164f */
[----:B------:R-:W-:Y:S01]  /*0a20*/  IMAD R138, R138, -0x326172a9, RZ ;  /* 0xcd9e8d578a8a7824 */ /* 0x000fe200078e02ff */
[----:B------:R-:W-:Y:S01]  /*0a30*/  LOP3.LUT R146, R0, R76, R105, 0x96, !PT ;  /* 0x0000004c00927212 */ /* 0x000fe200078e9669 */
[----:B------:R-:W-:Y:S01]  /*0a40*/  VIADD R108, R2, 0x8ff34781 ;  /* 0x8ff34781026c7836 */ /* 0x000fe20000000000 */
[----:B------:R-:W-:Y:S01]  /*0a50*/  VIADDMNMX R0, R80, -R77, RZ, !PT ;  /* 0x8000004d50007246 */ /* 0x000fe200078001ff */
[----:B------:R-:W-:Y:S01]  /*0a60*/  IMAD.HI.U32 R77, R82, -0x2daee0ad, RZ ;  /* 0xd2511f53524d7827 */ /* 0x000fe200078e00ff */
[----:B------:R-:W-:Y:S01]  /*0a70*/  LOP3.LUT R79, R79, 0x1fffffe0, RZ, 0xc0, !PT ;  /* 0x1fffffe04f4f7812 */ /* 0x000fe200078ec0ff */
[----:B------:R-:W-:Y:S01]  /*0a80*/  HFMA2.MMA R111, -RZ, RZ, 0, 0 ;  /* 0x00000000ff6f7435 */ /* 0x000fe200000001ff */
[----:B------:R-:W-:Y:S01]  /*0a90*/  VIMNMX R0, R0, 0x20, PT ;  /* 0x0000002000007848 */ /* 0x000fe20003fe0100 */
[----:B------:R-:W-:Y:S01]  /*0aa0*/  IMAD.HI.U32 R142, R146, -0x2daee0ad, RZ ;  /* 0xd2511f53928e7827 */ /* 0x000fe200078e00ff */
[----:B------:R-:W-:Y:S01]  /*0ab0*/  SHF.L.U32 R81, R84, 0x5, RZ ;  /* 0x0000000554517819 */ /* 0x000fe200000006ff */
[----:B------:R-:W-:Y:S01]  /*0ac0*/  ULDC UR8, c[0x0][0x294] ;  /* 0x0000a50000087ab9 */ /* 0x000fe20000000800 */
[----:B------:R-:W-:Y:S01]  /*0ad0*/  LOP3.LUT R78, R77, R78, R106, 0x96, !PT ;  /* 0x0000004e4d4e7212 */ /* 0x000fe200078e966a */
[----:B------:R-:W-:Y:S01]  /*0ae0*/  IMAD.IADD R0, R0, 0x1, R79 ;  /* 0x0000000100007824 */ /* 0x000fe200078e024f */
[----:B------:R-:W-:Y:S01]  /*0af0*/  LOP3.LUT R81, R81, 0x3e0, RZ, 0xc0, !PT ;  /* 0x000003e051517812 */ /* 0x000fe200078ec0ff */
[----:B------:R-:W-:Y:S01]  /*0b00*/  IMAD R77, R82, -0x2daee0ad, RZ ;  /* 0xd2511f53524d7824 */ /* 0x000fe200078e02ff */
[----:B------:R-:W-:Y:S01]  /*0b10*/  IADD3 R107, R3, -0x695add53, RZ ;  /* 0x96a522ad036b7810 */ /* 0x000fe20007ffe0ff */
[----:B------:R-:W-:Y:S01]  /*0b20*/  IMAD R146, R146, -0x2daee0ad, RZ ;  /* 0xd2511f5392927824 */ /* 0x000fe200078e02ff */
[----:B------:R-:W-:Y:S01]  /*0b30*/  SHF.L.U32 R0, R0, 0x3, RZ ;  /* 0x0000000300007819 */ /* 0x000fe200000006ff */
[----:B------:R-:W-:Y:S01]  /*0b40*/  IMAD R140, R78, -0x326172a9, RZ ;  /* 0xcd9e8d574e8c7824 */ /* 0x000fe200078e02ff */
[----:B------:R-:W-:Y:S01]  /*0b50*/  VIADDMNMX R81, R80, -R81, RZ, !PT ;  /* 0x8000005150517246 */ /* 0x000fe200078001ff */
[----:B------:R-:W-:Y:S01]  /*0b60*/  ULDC UR9, c[0x0][0x290] ;  /* 0x0000a40000097ab9 */ /* 0x000fe20000000800 */
[----:B------:R-:W-:Y:S01]  /*0b70*/  I2FP.F32.U32 R109, R0 ;  /* 0x00000000006d7245 */ /* 0x000fe20000201000 */
[----:B------:R-:W-:Y:S01]  /*0b80*/  IMAD.MOV.U32 R0, RZ, RZ, 0x1 ;  /* 0x00000001ff007424 */ /* 0x000fe200078e00ff */
[----:B------:R-:W-:Y:S01]  /*0b90*/  VIMNMX R76, R81, 0x20, PT ;  /* 0x00000020514c7848 */ /* 0x000fe20003fe0100 */
[----:B------:R-:W-:Y:S01]  /*0ba0*/  IMAD.HI.U32 R81, R78, -0x326172a9, RZ ;  /* 0xcd9e8d574e517827 */ /* 0x000fe200078e00ff */
[----:B------:R-:W-:Y:S01]  /*0bb0*/  ISETP.NE.AND P2, PT, RZ, UR6, PT ;  /* 0x00000006ff007c0c */ /* 0x000fe2000bf45270 */
[----:B------:R-:W-:Y:S01]  /*0bc0*/  ULDC.64 UR10, c[0x0][0x298] ;  /* 0x0000a600000a7ab9 */ /* 0x000fe20000000a00 */
[----:B------:R-:W2:Y:S01]  /*0bd0*/  MUFU.RCP R109, R109 ;  /* 0x0000006d006d7308 */ /* 0x000ea20000001000 */
[----:B------:R-:W-:Y:S01]  /*0be0*/  IADD3 R76, R79, R76, RZ ;  /* 0x0000004c4f4c7210 */ /* 0x000fe20007ffe0ff */
[----:B------:R-:W-:Y:S01]  /*0bf0*/  ULDC.64 UR6, c[0x0][0x230] ;  /* 0x00008c0000067ab9 */ /* 0x000fe20000000a00 */
[----:B------:R-:W-:Y:S01]  /*0c00*/  LOP3.LUT R142, R142, R77, R107, 0x96, !PT ;  /* 0x0000004d8e8e7212 */ /* 0x000fe200078e966b */
[----:B------:R-:W-:Y:S01]  /*0c10*/  ULDC.64 UR12, c[0x0][0x210] ;  /* 0x00008400000c7ab9 */ /* 0x000fe20000000a00 */
[----:B------:R-:W-:Y:S01]  /*0c20*/  LOP3.LUT R138, R81, R138, R108, 0x96, !PT ;  /* 0x0000008a518a7212 */ /* 0x000fe200078e966c */
[----:B------:R-:W-:Y:S01]  /*0c30*/  IMAD.SHL.U32 R110, R76, 0x8, RZ ;  /* 0x000000084c6e7824 */ /* 0x000fe200078e00ff */
[----:B------:R-:W-:-:S02]  /*0c40*/  LOP3.LUT R144, R144, 0x3, RZ, 0xc0, !PT ;  /* 0x0000000390907812 */ /* 0x000fc400078ec0ff */
[----:B------:R-:W-:-:S07]  /*0c50*/  P2R R150, PR, RZ, 0x4 ;  /* 0x00000004ff967803 */ /* 0x000fce0000000000 */
.L_x_13813:
        /* <DEDUP_REMOVED lines=39> */
.L_x_13559:
        /* <DEDUP_REMOVED lines=12> */
.L_x_13562:
[----:B------:R-:W-:-:S07]  /*0f90*/  IMAD.MOV.U32 R130, RZ, RZ, R140 ;  /* 0x000000ffff827224 */ /* 0x000fce00078e008c */
.L_x_13563:
[----:B------:R-:W-:Y:S05]  /*0fa0*/  BSYNC B2 ;  /* 0x0000000000027941 */ /* 0x000fea0003800000 */
.L_x_13561:
        /* <DEDUP_REMOVED lines=16> */
.L_x_13567:
[----:B------:R-:W-:Y:S05]  /*10b0*/  BSYNC B3 ;  /* 0x0000000000037941 */ /* 0x000fea0003800000 */
.L_x_13566:
        /* <DEDUP_REMOVED lines=44> */
.L_x_13565:
[----:B------:R-:W-:Y:S05]  /*1380*/  BSYNC B2 ;  /* 0x0000000000027941 */ /* 0x000fea0003800000 */
.L_x_13564:
[----:B------:R-:W-:Y:S01]  /*1390*/  I2FP.F32.U32 R81, R130 ;  /* 0x0000008200517245 */ /* 0x000fe20000201000 */
[----:B------:R-:W-:Y:S01]  /*13a0*/  HFMA2.MMA R130, -RZ, RZ, 0.1171875, 0 ;  /* 0x2f800000ff827435 */ /* 0x000fe200000001ff */
[----:B-----5:R-:W-:-:S05]  /*13b0*/  HADD2.F32 R82, -RZ, R120.H0_H0 ;  /* 0x20000078ff527230 */ /* 0x020fca0000004100 */
[----:B------:R-:W-:-:S04]  /*13c0*/  FMUL.FTZ R82, R82, UR11 ;  /* 0x0000000b52527c20 */ /* 0x000fc80008410000 */
        /* <DEDUP_REMOVED lines=8> */
.L_x_13560:
[----:B------:R-:W-:Y:S05]  /*1450*/  BSYNC B1 ;  /* 0x0000000000017941 */ /* 0x000fea0003800000 */
.L_x_13558:
        /* <DEDUP_REMOVED lines=8> */
.L_x_13569:
        /* <DEDUP_REMOVED lines=12> */
.L_x_13572:
[----:B------:R-:W-:-:S07]  /*15a0*/  MOV R112, R140 ;  /* 0x0000008c00707202 */ /* 0x000fce0000000f00 */
.L_x_13573:
[----:B------:R-:W-:Y:S05]  /*15b0*/  BSYNC B2 ;  /* 0x0000000000027941 */ /* 0x000fea0003800000 */
.L_x_13571:
        /* <DEDUP_REMOVED lines=16> */
.L_x_13577:
[----:B------:R-:W-:Y:S05]  /*16c0*/  BSYNC B3 ;  /* 0x0000000000037941 */ /* 0x000fea0003800000 */
.L_x_13576:
        /* <DEDUP_REMOVED lines=44> */
.L_x_13575:
[----:B------:R-:W-:Y:S05]  /*1990*/  BSYNC B2 ;  /* 0x0000000000027941 */ /* 0x000fea0003800000 */
.L_x_13574:
        /* <DEDUP_REMOVED lines=12> */
.L_x_13570:
[----:B------:R-:W-:Y:S05]  /*1a60*/  BSYNC B1 ;  /* 0x0000000000017941 */ /* 0x000fea0003800000 */
.L_x_13568:
        /* <DEDUP_REMOVED lines=8> */
.L_x_13579:
        /* <DEDUP_REMOVED lines=12> */
.L_x_13582:
[----:B------:R-:W-:-:S07]  /*1bb0*/  IMAD.MOV.U32 R113, RZ, RZ, R140 ;  /* 0x000000ffff717224 */ /* 0x000fce00078e008c */
.L_x_13583:
[----:B------:R-:W-:Y:S05]  /*1bc0*/  BSYNC B2 ;  /* 0x0000000000027941 */ /* 0x000fea0003800000 */
.L_x_13581:
        /* <DEDUP_REMOVED lines=16> */
.L_x_13587:
[----:B------:R-:W-:Y:S05]  /*1cd0*/  BSYNC B3 ;  /* 0x0000000000037941 */ /* 0x000fea0003800000 */
.L_x_13586:
        /* <DEDUP_REMOVED lines=44> */
.L_x_13585:
[----:B------:R-:W-:Y:S05]  /*1fa0*/  BSYNC B2 ;  /* 0x0000000000027941 */ /* 0x000fea0003800000 */
.L_x_13584:
        /* <DEDUP_REMOVED lines=12> */
.L_x_13580:
[----:B------:R-:W-:Y:S05]  /*2070*/  BSYNC B1 ;  /* 0x0000000000017941 */ /* 0x000fea0003800000 */
.L_x_13578:
        /* <DEDUP_REMOVED lines=8> */
.L_x_13589:
        /* <DEDUP_REMOVED lines=12> */
.L_x_13592:
[----:B------:R-:W-:-:S07]  /*21c0*/  MOV R114, R140 ;  /* 0x0000008c00727202 */ /* 0x000fce0000000f00 */
.L_x_13593:
[----:B------:R-:W-:Y:S05]  /*21d0*/  BSYNC B2 ;  /* 0x0000000000027941 */ /* 0x000fea0003800000 */
.L_x_13591:
        /* <DEDUP_REMOVED lines=16> */
.L_x_13597:
[----:B------:R-:W-:Y:S05]  /*22e0*/  BSYNC B3 ;  /* 0x0000000000037941 */ /* 0x000fea0003800000 */
.L_x_13596:
        /* <DEDUP_REMOVED lines=44> */
.L_x_13595:
[----:B------:R-:W-:Y:S05]  /*25b0*/  BSYNC B2 ;  /* 0x0000000000027941 */ /* 0x000fea0003800000 */
.L_x_13594:
        /* <DEDUP_REMOVED lines=12> */
.L_x_13590:
[----:B------:R-:W-:Y:S05]  /*2680*/  BSYNC B1 ;  /* 0x0000000000017941 */ /* 0x000fea0003800000 */
.L_x_13588:
        /* <DEDUP_REMOVED lines=8> */
.L_x_13599:
        /* <DEDUP_REMOVED lines=12> */
.L_x_13602:
[----:B------:R-:W-:-:S07]  /*27d0*/  IMAD.MOV.U32 R115, RZ, RZ, R140 ;  /* 0x000000ffff737224 */ /* 0x000fce00078e008c */
.L_x_13603:
[----:B------:R-:W-:Y:S05]  /*27e0*/  BSYNC B2 ;  /* 0x0000000000027941 */ /* 0x000fea0003800000 */
.L_x_13601:
        /* <DEDUP_REMOVED lines=16> */
.L_x_13607:
[----:B------:R-:W-:Y:S05]  /*28f0*/  BSYNC B3 ;  /* 0x0000000000037941 */ /* 0x000fea0003800000 */
.L_x_13606:
        /* <DEDUP_REMOVED lines=44> */
.L_x_13605:
[----:B------:R-:W-:Y:S05]  /*2bc0*/  BSYNC B2 ;  /* 0x0000000000027941 */ /* 0x000fea0003800000 */
.L_x_13604:
        /* <DEDUP_REMOVED lines=12> */
.L_x_13600:
[----:B------:R-:W-:Y:S05]  /*2c90*/  BSYNC B1 ;  /* 0x0000000000017941 */ /* 0x000fea0003800000 */
.L_x_13598:
        /* <DEDUP_REMOVED lines=8> */
.L_x_13609:
        /* <DEDUP_REMOVED lines=12> */
.L_x_13612:
[----:B------:R-:W-:-:S07]  /*2de0*/  MOV R116, R140 ;  /* 0x0000008c00747202 */ /* 0x000fce0000000f00 */
.L_x_13613:
[----:B------:R-:W-:Y:S05]  /*2df0*/  BSYNC B2 ;  /* 0x0000000000027941 */ /* 0x000fea0003800000 */
.L_x_13611:
        /* <DEDUP_REMOVED lines=16> */
.L_x_13617:
[----:B------:R-:W-:Y:S05]  /*2f00*/  BSYNC B3 ;  /* 0x0000000000037941 */ /* 0x000fea0003800000 */
.L_x_13616:
        /* <DEDUP_REMOVED lines=44> */
.L_x_13615:
[----:B------:R-:W-:Y:S05]  /*31d0*/  BSYNC B2 ;  /* 0x0000000000027941 */ /* 0x000fea0003800000 */
.L_x_13614:
        /* <DEDUP_REMOVED lines=12> */
.L_x_13610:
[----:B------:R-:W-:Y:S05]  /*32a0*/  BSYNC B1 ;  /* 0x0000000000017941 */ /* 0x000fea0003800000 */
.L_x_13608:
        /* <DEDUP_REMOVED lines=8> */
.L_x_13619:
        /* <DEDUP_REMOVED lines=12> */
.L_x_13622:
[----:B------:R-:W-:-:S07]  /*33f0*/  IMAD.MOV.U32 R117, RZ, RZ, R140 ;  /* 0x000000ffff757224 */ /* 0x000fce00078e008c */
.L_x_13623:
[----:B------:R-:W-:Y:S05]  /*3400*/  BSYNC B2 ;  /* 0x0000000000027941 */ /* 0x000fea0003800000 */
.L_x_13621:
        /* <DEDUP_REMOVED lines=16> */
.L_x_13627:
[----:B------:R-:W-:Y:S05]  /*3510*/  BSYNC B3 ;  /* 0x0000000000037941 */ /* 0x000fea0003800000 */
.L_x_13626:
        /* <DEDUP_REMOVED lines=44> */
.L_x_13625:
[----:B------:R-:W-:Y:S05]  /*37e0*/  BSYNC B2 ;  /* 0x0000000000027941 */ /* 0x000fea0003800000 */
.L_x_13624:
        /* <DEDUP_REMOVED lines=12> */
.L_x_13620:
[----:B------:R-:W-:Y:S05]  /*38b0*/  BSYNC B1 ;  /* 0x0000000000017941 */ /* 0x000fea0003800000 */
.L_x_13618:
        /* <DEDUP_REMOVED lines=8> */
.L_x_13629:
        /* <DEDUP_REMOVED lines=12> */
.L_x_13632:
[----:B------:R-:W-:-:S07]  /*3a00*/  MOV R118, R140 ;  /* 0x0000008c00767202 */ /* 0x000fce0000000f00 */
.L_x_13633:
[----:B------:R-:W-:Y:S05]  /*3a10*/  BSYNC B2 ;  /* 0x0000000000027941 */ /* 0x000fea0003800000 */
.L_x_13631:
        /* <DEDUP_REMOVED lines=16> */
.L_x_13637:
[----:B------:R-:W-:Y:S05]  /*3b20*/  BSYNC B3 ;  /* 0x0000000000037941 */ /* 0x000fea0003800000 */
.L_x_13636:
        /* <DEDUP_REMOVED lines=44> */
.L_x_13635:
[----:B------:R-:W-:Y:S05]  /*3df0*/  BSYNC B2 ;  /* 0x0000000000027941 */ /* 0x000fea0003800000 */
.L_x_13634:
[----:B------:R-:W-:Y:S01]  /*3e00*/  I2FP.F32.U32 R80, R118 ;  /* 0x0000007600507245 */ /* 0x000fe20000201000 */
[----:B------:R-:W-:-:S04]  /*3e10*/  IMAD.MOV.U32 R81, RZ, RZ, 0x2f800000 ;  /* 0x2f800000ff517424 */ /* 0x000fc800078e00ff */
        /* <DEDUP_REMOVED lines=10> */
.L_x_13630:
[----:B------:R-:W-:Y:S05]  /*3ec0*/  BSYNC B1 ;  /* 0x0000000000017941 */ /* 0x000fea0003800000 */
.L_x_13628:
        /* <DEDUP_REMOVED lines=29> */
.L_x_13639:
[----:B------:R-:W-:Y:S05]  /*40a0*/  BSYNC B1 ;  /* 0x0000000000017941 */ /* 0x000fea0003800000 */
.L_x_13638:
[----:B------:R-:W-:Y:S01]  /*40b0*/  VIADD R136, R136, 0x100 ;  /* 0x0000010088887836 */ /* 0x000fe20000000000 */
[----:B------:R-:W-:-:S07]  /*40c0*/  IADD3 R132, R132, 0x100, RZ ;  /* 0x0000010084847810 */ /* 0x000fce0007ffe0ff */
.L_x_13557:
[----:B------:R-:W-:Y:S05]  /*40d0*/  BSYNC B0 ;  /* 0x0000000000007941 */ /* 0x000fea0003800000 */
.L_x_13556:
        /* <DEDUP_REMOVED lines=20> */
.L_x_13643:
        /* <DEDUP_REMOVED lines=12> */
.L_x_13646:
[----:B------:R-:W-:-:S07]  /*42e0*/  MOV R119, R140 ;  /* 0x0000008c00777202 */ /* 0x000fce0000000f00 */
.L_x_13647:
[----:B------:R-:W-:Y:S05]  /*42f0*/  BSYNC B2 ;  /* 0x0000000000027941 */ /* 0x000fea0003800000 */
.L_x_13645:
        /* <DEDUP_REMOVED lines=16> */
.L_x_13651:
[----:B------:R-:W-:Y:S05]  /*4400*/  BSYNC B3 ;  /* 0x0000000000037941 */ /* 0x000fea0003800000 */
.L_x_13650:
        /* <DEDUP_REMOVED lines=44> */
.L_x_13649:
[----:B------:R-:W-:Y:S05]  /*46d0*/  BSYNC B2 ;  /* 0x0000000000027941 */ /* 0x000fea0003800000 */
.L_x_13648:
        /* <DEDUP_REMOVED lines=12> */
.L_x_13644:
[----:B------:R-:W-:Y:S05]  /*47a0*/  BSYNC B1 ;  /* 0x0000000000017941 */ /* 0x000fea0003800000 */
.L_x_13642:
        /* <DEDUP_REMOVED lines=8> */
.L_x_13653:
        /* <DEDUP_REMOVED lines=12> */
.L_x_13656:
[----:B------:R-:W-:-:S07]  /*48f0*/  IMAD.MOV.U32 R112, RZ, RZ, R140 ;  /* 0x000000ffff707224 */ /* 0x000fce00078e008c */
.L_x_13657:
[----:B------:R-:W-:Y:S05]  /*4900*/  BSYNC B2 ;  /* 0x0000000000027941 */ /* 0x000fea0003800000 */
.L_x_13655:
        /* <DEDUP_REMOVED lines=16> */
.L_x_13661:
[----:B------:R-:W-:Y:S05]  /*4a10*/  BSYNC B3 ;  /* 0x0000000000037941 */ /* 0x000fea0003800000 */
.L_x_13660:
        /* <DEDUP_REMOVED lines=44> */
.L_x_13659:
[----:B------:R-:W-:Y:S05]  /*4ce0*/  BSYNC B2 ;  /* 0x0000000000027941 */ /* 0x000fea0003800000 */
.L_x_13658:
        /* <DEDUP_REMOVED lines=12> */
.L_x_13654:
[----:B------:R-:W-:Y:S05]  /*4db0*/  BSYNC B1 ;  /* 0x0000000000017941 */ /* 0x000fea0003800000 */
.L_x_13652:
        /* <DEDUP_REMOVED lines=8> */
.L_x_13663:
        /* <DEDUP_REMOVED lines=12> */
.L_x_13666:
[----:B------:R-:W-:-:S07]  /*4f00*/  MOV R113, R140 ;  /* 0x0000008c00717202 */ /* 0x000fce0000000f00 */
.L_x_13667:
[----:B------:R-:W-:Y:S05]  /*4f10*/  BSYNC B2 ;  /* 0x0000000000027941 */ /* 0x000fea0003800000 */
.L_x_13665:
        /* <DEDUP_REMOVED lines=16> */
.L_x_13671:
[----:B------:R-:W-:Y:S05]  /*5020*/  BSYNC B3 ;  /* 0x0000000000037941 */ /* 0x000fea0003800000 */
.L_x_13670:
        /* <DEDUP_REMOVED lines=44> */
.L_x_13669:
[----:B------:R-:W-:Y:S05]  /*52f0*/  BSYNC B2 ;  /* 0x0000000000027941 */ /* 0x000fea0003800000 */
.L_x_13668:
        /* <DEDUP_REMOVED lines=12> */
.L_x_13664:
[----:B------:R-:W-:Y:S05]  /*53c0*/  BSYNC B1 ;  /* 0x0000000000017941 */ /* 0x000fea0003800000 */
.L_x_13662:
        /* <DEDUP_REMOVED lines=8> */
.L_x_13673:
        /* <DEDUP_REMOVED lines=12> */
.L_x_13676:
[----:B------:R-:W-:-:S07]  /*5510*/  IMAD.MOV.U32 R114, RZ, RZ, R140 ;  /* 0x000000ffff727224 */ /* 0x000fce00078e008c */
.L_x_13677:
[----:B------:R-:W-:Y:S05]  /*5520*/  BSYNC B2 ;  /* 0x0000000000027941 */ /* 0x000fea0003800000 */
.L_x_13675:
        /* <DEDUP_REMOVED lines=16> */
.L_x_13681:
[----:B------:R-:W-:Y:S05]  /*5630*/  BSYNC B3 ;  /* 0x0000000000037941 */ /* 0x000fea0003800000 */
.L_x_13680:
        /* <DEDUP_REMOVED lines=44> */
.L_x_13679:
[----:B------:R-:W-:Y:S05]  /*5900*/  BSYNC B2 ;  /* 0x0000000000027941 */ /* 0x000fea0003800000 */
.L_x_13678:
        /* <DEDUP_REMOVED lines=12> */
.L_x_13674:
[----:B------:R-:W-:Y:S05]  /*59d0*/  BSYNC B1 ;  /* 0x0000000000017941 */ /* 0x000fea0003800000 */
.L_x_13672:
        /* <DEDUP_REMOVED lines=8> */
.L_x_13683:
        /* <DEDUP_REMOVED lines=12> */
.L_x_13686:
[----:B------:R-:W-:-:S07]  /*5b20*/  MOV R115, R140 ;  /* 0x0000008c00737202 */ /* 0x000fce0000000f00 */
.L_x_13687:
[----:B------:R-:W-:Y:S05]  /*5b30*/  BSYNC B2 ;  /* 0x0000000000027941 */ /* 0x000fea0003800000 */
.L_x_13685:
        /* <DEDUP_REMOVED lines=16> */
.L_x_13691:
[----:B------:R-:W-:Y:S05]  /*5c40*/  BSYNC B3 ;  /* 0x0000000000037941 */ /* 0x000fea0003800000 */
.L_x_13690:
        /* <DEDUP_REMOVED lines=44> */
.L_x_13689:
[----:B------:R-:W-:Y:S05]  /*5f10*/  BSYNC B2 ;  /* 0x0000000000027941 */ /* 0x000fea0003800000 */
.L_x_13688:
        /* <DEDUP_REMOVED lines=12> */
.L_x_13684:
[----:B------:R-:W-:Y:S05]  /*5fe0*/  BSYNC B1 ;  /* 0x0000000000017941 */ /* 0x000fea0003800000 */
.L_x_13682:
        /* <DEDUP_REMOVED lines=8> */
.L_x_13693:
        /* <DEDUP_REMOVED lines=12> */
.L_x_13696:
[----:B------:R-:W-:-:S07]  /*6130*/  IMAD.MOV.U32 R116, RZ, RZ, R140 ;  /* 0x000000ffff747224 */ /* 0x000fce00078e008c */
.L_x_13697:
[----:B------:R-:W-:Y:S05]  /*6140*/  BSYNC B2 ;  /* 0x0000000000027941 */ /* 0x000fea0003800000 */
.L_x_13695:
        /* <DEDUP_REMOVED lines=16> */
.L_x_13701:
[----:B------:R-:W-:Y:S05]  /*6250*/  BSYNC B3 ;  /* 0x0000000000037941 */ /* 0x000fea0003800000 */
.L_x_13700:
        /* <DEDUP_REMOVED lines=44> */
.L_x_13699:
[----:B------:R-:W-:Y:S05]  /*6520*/  BSYNC B2 ;  /* 0x0000000000027941 */ /* 0x000fea0003800000 */
.L_x_13698:
        /* <DEDUP_REMOVED lines=12> */
.L_x_13694:
[----:B------:R-:W-:Y:S05]  /*65f0*/  BSYNC B1 ;  /* 0x0000000000017941 */ /* 0x000fea0003800000 */
.L_x_13692:
        /* <DEDUP_REMOVED lines=8> */
.L_x_13703:
        /* <DEDUP_REMOVED lines=12> */
.L_x_13706:
[----:B------:R-:W-:-:S07]  /*6740*/  MOV R117, R140 ;  /* 0x0000008c00757202 */ /* 0x000fce0000000f00 */
.L_x_13707:
[----:B------:R-:W-:Y:S05]  /*6750*/  BSYNC B2 ;  /* 0x0000000000027941 */ /* 0x000fea0003800000 */
.L_x_13705:
        /* <DEDUP_REMOVED lines=16> */
.L_x_13711:
[----:B------:R-:W-:Y:S05]  /*6860*/  BSYNC B3 ;  /* 0x0000000000037941 */ /* 0x000fea0003800000 */
.L_x_13710:
        /* <DEDUP_REMOVED lines=44> */
.L_x_13709:
[----:B------:R-:W-:Y:S05]  /*6b30*/  BSYNC B2 ;  /* 0x0000000000027941 */ /* 0x000fea0003800000 */
.L_x_13708:
        /* <DEDUP_REMOVED lines=12> */
.L_x_13704:
[----:B------:R-:W-:Y:S05]  /*6c00*/  BSYNC B1 ;  /* 0x0000000000017941 */ /* 0x000fea0003800000 */
.L_x_13702:
        /* <DEDUP_REMOVED lines=8> */
.L_x_13713:
        /* <DEDUP_REMOVED lines=12> */
.L_x_13716:
[----:B------:R-:W-:-:S07]  /*6d50*/  MOV R118, R140 ;  /* 0x0000008c00767202 */ /* 0x000fce0000000f00 */
.L_x_13717:
[----:B------:R-:W-:Y:S05]  /*6d60*/  BSYNC B2 ;  /* 0x0000000000027941 */ /* 0x000fea0003800000 */
.L_x_13715:
        /* <DEDUP_REMOVED lines=16> */
.L_x_13721:
[----:B------:R-:W-:Y:S05]  /*6e70*/  BSYNC B3 ;  /* 0x0000000000037941 */ /* 0x000fea0003800000 */
.L_x_13720:
        /* <DEDUP_REMOVED lines=42> */
[----:B------:R-:W-:Y:S02]  /*7120*/  LOP3.LUT R142, R81, R170, R107, 0x96, !PT ;  /* 0x000000aa518e7212 */ /* 0x000fe400078e966b */
[----:B------:R-:W-:-:S07]  /*7130*/  MOV R146, R80 ;  /* 0x0000005000927202 */ /* 0x000fce0000000f00 */
.L_x_13719:
[----:B------:R-:W-:Y:S05]  /*7140*/  BSYNC B2 ;  /* 0x0000000000027941 */ /* 0x000fea0003800000 */
.L_x_13718:
        /* <DEDUP_REMOVED lines=12> */
.L_x_13714:
[----:B------:R-:W-:Y:S05]  /*7210*/  BSYNC B1 ;  /* 0x0000000000017941 */ /* 0x000fea0003800000 */
.L_x_13712:
[----:B------:R-:W0:Y:S01]  /*7220*/  LDC.64 R80, c[0x0][0x238] ;  /* 0x00008e00ff507b82 */ /* 0x000e220000000a00 */
[----:B------:R-:W-:Y:S01]  /*7230*/  F2FP.F16.F32.PACK_AB R83, R137, R135 ;  /* 0x000000878953723e */ /* 0x000fe200000000ff */
[----:B------:R-:W-:Y:S01]  /*7240*/  BSSY B1, `(.L_x_13722) ;  /* 0x000001b000017945 */ /* 0x000fe20003800000 */
[----:B------:R-:W-:Y:S01]  /*7250*/  F2FP.F16.F32.PACK_AB R82, R133, R131 ;  /* 0x000000838552723e */ /* 0x000fe200000000ff */
[----:B0-----:R-:W-:Y:S01]  /*7260*/  IMAD.WIDE.U32 R170, R136, 0x10, R80 ;  /* 0x0000001088aa7825 */ /* 0x001fe200078e0050 */
[----:B------:R-:W-:Y:S02]  /*7270*/  F2FP.F16.F32.PACK_AB R81, R129, R127 ;  /* 0x0000007f8151723e */ /* 0x000fe400000000ff */
[----:B------:R-:W-:-:S05]  /*7280*/  F2FP.F16.F32.PACK_AB R80, R125, R119 ;  /* 0x000000777d50723e */ /* 0x000fca00000000ff */
        /* <DEDUP_REMOVED lines=22> */
.L_x_13723:
[----:B------:R-:W-:Y:S05]  /*73f0*/  BSYNC B1 ;  /* 0x0000000000017941 */ /* 0x000fea0003800000 */
.L_x_13722:
[----:B------:R-:W-:Y:S01]  /*7400*/  VIADD R136, R136, 0x100 ;  /* 0x0000010088887836 */ /* 0x000fe20000000000 */
[----:B------:R-:W-:-:S07]  /*7410*/  IADD3 R132, R132, 0x100, RZ ;  /* 0x0000010084847810 */ /* 0x000fce0007ffe0ff */
.L_x_13641:
[----:B------:R-:W-:Y:S05]  /*7420*/  BSYNC B0 ;  /* 0x0000000000007941 */ /* 0x000fea0003800000 */
.L_x_13640:
        /* <DEDUP_REMOVED lines=19> */
.L_x_13727:
        /* <DEDUP_REMOVED lines=12> */
.L_x_13730:
[----:B------:R-:W-:-:S07]  /*7620*/  IMAD.MOV.U32 R130, RZ, RZ, R140 ;  /* 0x000000ffff827224 */ /* 0x000fce00078e008c */
.L_x_13731:
[----:B------:R-:W-:Y:S05]  /*7630*/  BSYNC B2 ;  /* 0x0000000000027941 */ /* 0x000fea0003800000 */
.L_x_13729:
        /* <DEDUP_REMOVED lines=16> */
.L_x_13735:
[----:B------:R-:W-:Y:S05]  /*7740*/  BSYNC B3 ;  /* 0x0000000000037941 */ /* 0x000fea0003800000 */
.L_x_13734:
        /* <DEDUP_REMOVED lines=42> */
.L_x_13733:
[----:B------:R-:W-:Y:S05]  /*79f0*/  BSYNC B2 ;  /* 0x0000000000027941 */ /* 0x000fea0003800000 */
.L_x_13732:
        /* <DEDUP_REMOVED lines=12> */
.L_x_13728:
[----:B------:R-:W-:Y:S05]  /*7ac0*/  BSYNC B1 ;  /* 0x0000000000017941 */ /* 0x000fea0003800000 */
.L_x_13726:
        /* <DEDUP_REMOVED lines=8> */
.L_x_13737:
        /* <DEDUP_REMOVED lines=12> */
.L_x_13740:
[----:B------:R-:W-:-:S07]  /*7c10*/  MOV R112, R140 ;  /* 0x0000008c00707202 */ /* 0x000fce0000000f00 */
.L_x_13741:
[----:B------:R-:W-:Y:S05]  /*7c20*/  BSYNC B2 ;  /* 0x0000000000027941 */ /* 0x000fea0003800000 */
.L_x_13739:
        /* <DEDUP_REMOVED lines=16> */
.L_x_13745:
[----:B------:R-:W-:Y:S05]  /*7d30*/  BSYNC B3 ;  /* 0x0000000000037941 */ /* 0x000fea0003800000 */
.L_x_13744:
        /* <DEDUP_REMOVED lines=43> */
.L_x_13743:
[----:B------:R-:W-:Y:S05]  /*7ff0*/  BSYNC B2 ;  /* 0x0000000000027941 */ /* 0x000fea0003800000 */
.L_x_13742:
        /* <DEDUP_REMOVED lines=12> */
.L_x_13738:
[----:B------:R-:W-:Y:S05]  /*80c0*/  BSYNC B1 ;  /* 0x0000000000017941 */ /* 0x000fea0003800000 */
.L_x_13736:
        /* <DEDUP_REMOVED lines=8> */
.L_x_13747:
        /* <DEDUP_REMOVED lines=12> */
.L_x_13750:
[----:B------:R-:W-:-:S07]  /*8210*/  MOV R113, R140 ;  /* 0x0000008c00717202 */ /* 0x000fce0000000f00 */
.L_x_13751:
[----:B------:R-:W-:Y:S05]  /*8220*/  BSYNC B2 ;  /* 0x0000000000027941 */ /* 0x000fea0003800000 */
.L_x_13749:
        /* <DEDUP_REMOVED lines=16> */
.L_x_13755:
[----:B------:R-:W-:Y:S05]  /*8330*/  BSYNC B3 ;  /* 0x0000000000037941 */ /* 0x000fea0003800000 */
.L_x_13754:
        /* <DEDUP_REMOVED lines=39> */
[----:B------:R-:W-:Y:S01]  /*85b0*/  MOV R140, R80 ;  /* 0x00000050008c7202 */ /* 0x000fe20000000f00 */
[----:B------:R-:W-:Y:S01]  /*85c0*/  HFMA2.MMA R80, -RZ, RZ, 0, 0 ;  /* 0x00000000ff507435 */ /* 0x000fe200000001ff */
[----:B------:R-:W-:Y:S02]  /*85d0*/  LOP3.LUT R138, R81, R138, R108, 0x96, !PT ;  /* 0x0000008a518a7212 */ /* 0x000fe400078e966c */
[----:B------:R-:W-:-:S08]  /*85e0*/  LOP3.LUT R142, R147, R144, R107, 0x96, !PT ;  /* 0x00000090938e7212 */ /* 0x000fd000078e966b */
.L_x_13753:
[----:B------:R-:W-:Y:S05]  /*85f0*/  BSYNC B2 ;  /* 0x0000000000027941 */ /* 0x000fea0003800000 */
.L_x_13752:
        /* <DEDUP_REMOVED lines=12> */
.L_x_13748:
[----:B------:R-:W-:Y:S05]  /*86c0*/  BSYNC B1 ;  /* 0x0000000000017941 */ /* 0x000fea0003800000 */
.L_x_13746:
        /* <DEDUP_REMOVED lines=8> */
.L_x_13757:
        /* <DEDUP_REMOVED lines=12> */
.L_x_13760:
[----:B------:R-:W-:-:S07]  /*8810*/  MOV R114, R140 ;  /* 0x0000008c00727202 */ /* 0x000fce0000000f00 */
.L_x_13761:
[----:B------:R-:W-:Y:S05]  /*8820*/  BSYNC B2 ;  /* 0x0000000000027941 */ /* 0x000fea0003800000 */
.L_x_13759:
        /* <DEDUP_REMOVED lines=16> */
.L_x_13765:
[----:B------:R-:W-:Y:S05]  /*8930*/  BSYNC B3 ;  /* 0x0000000000037941 */ /* 0x000fea0003800000 */
.L_x_13764:
        /* <DEDUP_REMOVED lines=44> */
.L_x_13763:
[----:B------:R-:W-:Y:S05]  /*8c00*/  BSYNC B2 ;  /* 0x0000000000027941 */ /* 0x000fea0003800000 */
.L_x_13762:
        /* <DEDUP_REMOVED lines=12> */
.L_x_13758:
[----:B------:R-:W-:Y:S05]  /*8cd0*/  BSYNC B1 ;  /* 0x0000000000017941 */ /* 0x000fea0003800000 */
.L_x_13756:
        /* <DEDUP_REMOVED lines=8> */
.L_x_13767:
        /* <DEDUP_REMOVED lines=12> */
.L_x_13770:
[----:B------:R-:W-:-:S07]  /*8e20*/  IMAD.MOV.U32 R115, RZ, RZ, R140 ;  /* 0x000000ffff737224 */ /* 0x000fce00078e008c */
.L_x_13771:
[----:B------:R-:W-:Y:S05]  /*8e30*/  BSYNC B2 ;  /* 0x0000000000027941 */ /* 0x000fea0003800000 */
.L_x_13769:
        /* <DEDUP_REMOVED lines=16> */
.L_x_13775:
[----:B------:R-:W-:Y:S05]  /*8f40*/  BSYNC B3 ;  /* 0x0000000000037941 */ /* 0x000fea0003800000 */
.L_x_13774:
        /* <DEDUP_REMOVED lines=44> */
.L_x_13773:
[----:B------:R-:W-:Y:S05]  /*9210*/  BSYNC B2 ;  /* 0x0000000000027941 */ /* 0x000fea0003800000 */
.L_x_13772:
        /* <DEDUP_REMOVED lines=12> */
.L_x_13768:
[----:B------:R-:W-:Y:S05]  /*92e0*/  BSYNC B1 ;  /* 0x0000000000017941 */ /* 0x000fea0003800000 */
.L_x_13766:
        /* <DEDUP_REMOVED lines=8> */
.L_x_13777:
        /* <DEDUP_REMOVED lines=12> */
.L_x_13780:
[----:B------:R-:W-:-:S07]  /*9430*/  MOV R116, R140 ;  /* 0x0000008c00747202 */ /* 0x000fce0000000f00 */
.L_x_13781:
[----:B------:R-:W-:Y:S05]  /*9440*/  BSYNC B2 ;  /* 0x0000000000027941 */ /* 0x000fea0003800000 */
.L_x_13779:
        /* <DEDUP_REMOVED lines=16> */
.L_x_13785:
[----:B------:R-:W-:Y:S05]  /*9550*/  BSYNC B3 ;  /* 0x0000000000037941 */ /* 0x000fea0003800000 */
.L_x_13784:
        /* <DEDUP_REMOVED lines=40> */
[----:B------:R-:W-:-:S05]  /*97e0*/  IMAD.WIDE.U32 R80, R82, -0x2daee0ad, RZ ;  /* 0xd2511f5352507825 */ /* 0x000fca00078e00ff */
[----:B------:R-:W-:Y:S01]  /*97f0*/  LOP3.LUT R142, R81, R152, R107, 0x96, !PT ;  /* 0x00000098518e7212 */ /* 0x000fe200078e966b */
[----:B------:R-:W-:Y:S01]  /*9800*/  HFMA2.MMA R81, -RZ, RZ, 0, 0 ;  /* 0x00000000ff517435 */ /* 0x000fe200000001ff */
[----:B------:R-:W-:-:S10]  /*9810*/  MOV R146, R80 ;  /* 0x0000005000927202 */ /* 0x000fd40000000f00 */
.L_x_13783:
[----:B------:R-:W-:Y:S05]  /*9820*/  BSYNC B2 ;  /* 0x0000000000027941 */ /* 0x000fea0003800000 */
.L_x_13782:
        /* <DEDUP_REMOVED lines=12> */
.L_x_13778:
[----:B------:R-:W-:Y:S05]  /*98f0*/  BSYNC B1 ;  /* 0x0000000000017941 */ /* 0x000fea0003800000 */
.L_x_13776:
        /* <DEDUP_REMOVED lines=8> */
.L_x_13787:
        /* <DEDUP_REMOVED lines=12> */
.L_x_13790:
[----:B------:R-:W-:-:S07]  /*9a40*/  MOV R117, R140 ;  /* 0x0000008c00757202 */ /* 0x000fce0000000f00 */
.L_x_13791:
[----:B------:R-:W-:Y:S05]  /*9a50*/  BSYNC B2 ;  /* 0x0000000000027941 */ /* 0x000fea0003800000 */
.L_x_13789:
        /* <DEDUP_REMOVED lines=16> */
.L_x_13795:
[----:B------:R-:W-:Y:S05]  /*9b60*/  BSYNC B3 ;  /* 0x0000000000037941 */ /* 0x000fea0003800000 */
.L_x_13794:
        /* <DEDUP_REMOVED lines=40> */
[----:B------:R-:W-:-:S03]  /*9df0*/  IMAD.WIDE.U32 R80, R82, -0x2daee0ad, RZ ;  /* 0xd2511f5352507825 */ /* 0x000fc600078e00ff */
[----:B------:R-:W-:Y:S01]  /*9e00*/  MOV R146, R80 ;  /* 0x0000005000927202 */ /* 0x000fe20000000f00 */
[----:B------:R-:W-:Y:S01]  /*9e10*/  IMAD.MOV.U32 R80, RZ, RZ, RZ ;  /* 0x000000ffff507224 */ /* 0x000fe200078e00ff */
[----:B------:R-:W-:-:S07]  /*9e20*/  LOP3.LUT R142, R81, R152, R107, 0x96, !PT ;  /* 0x00000098518e7212 */ /* 0x000fce00078e966b */
.L_x_13793:
[----:B------:R-:W-:Y:S05]  /*9e30*/  BSYNC B2 ;  /* 0x0000000000027941 */ /* 0x000fea0003800000 */
.L_x_13792:
        /* <DEDUP_REMOVED lines=12> */
.L_x_13788:
[----:B------:R-:W-:Y:S05]  /*9f00*/  BSYNC B1 ;  /* 0x0000000000017941 */ /* 0x000fea0003800000 */
.L_x_13786:
        /* <DEDUP_REMOVED lines=8> */
.L_x_13797:
        /* <DEDUP_REMOVED lines=12> */
.L_x_13800:
[----:B------:R-:W-:-:S07]  /*a050*/  IMAD.MOV.U32 R118, RZ, RZ, R140 ;  /* 0x000000ffff767224 */ /* 0x000fce00078e008c */
.L_x_13801:
[----:B------:R-:W-:Y:S05]  /*a060*/  BSYNC B2 ;  /* 0x0000000000027941 */ /* 0x000fea0003800000 */
.L_x_13799:
        /* <DEDUP_REMOVED lines=16> */
.L_x_13805:
[----:B------:R-:W-:Y:S05]  /*a170*/  BSYNC B3 ;  /* 0x0000000000037941 */ /* 0x000fea0003800000 */
.L_x_13804:
        /* <DEDUP_REMOVED lines=44> */
.L_x_13803:
[----:B------:R-:W-:Y:S05]  /*a440*/  BSYNC B2 ;  /* 0x0000000000027941 */ /* 0x000fea0003800000 */
.L_x_13802:
        /* <DEDUP_REMOVED lines=12> */
.L_x_13798:
[----:B------:R-:W-:Y:S05]  /*a510*/  BSYNC B1 ;  /* 0x0000000000017941 */ /* 0x000fea0003800000 */
.L_x_13796:
        /* <DEDUP_REMOVED lines=8> */
[----:B----4-:R-:W-:Y:S01]  /*a5a0*/  IMAD.U32 R80, R117, 0x10000, RZ ;  /* 0x0001000075507824 */ /* 0x010fe200078e00ff */
        /* <DEDUP_REMOVED lines=19> */
.L_x_13725:
[----:B------:R-:W-:Y:S05]  /*a6e0*/  BSYNC B0 ;  /* 0x0000000000007941 */ /* 0x000fea0003800000 */
.L_x_13724:
        /* <DEDUP_REMOVED lines=103> */
.L_x_13824:
        /* <DEDUP_REMOVED lines=18> */
[----:B------:R-:W-:Y:S01]  /*ae80*/  IMAD.MOV.U32 R0, RZ, RZ, RZ ;  /* 0x000000ffff007224 */ /* 0x000fe200078e00ff */
[----:B------:R-:W-:Y:S02]  /*ae90*/  @!P2 MOV R0, R110 ;  /* 0x0000006e0000a202 */ /* 0x000fe40000000f00 */
[----:B------:R-:W-:-:S02]  /*aea0*/  @!P2 LEA R82, R82, R81, 0x3 ;  /* 0x000000515252a211 */ /* 0x000fc400078e18ff */
[----:B------:R-:W-:Y:S01]  /*aeb0*/  CS2R R80, SRZ ;  /* 0x0000000000507805 */ /* 0x000fe2000001ff00 */
[----:B------:R-:W2:Y:S05]  /*aec0*/  SHFL.DOWN PT, R171, R0, 0x4, 0x1f ;  /* 0x08801f0000ab7f89 */ /* 0x000eaa00000e0000 */
[----:B------:R-:W3:Y:S01]  /*aed0*/  @!P2 LDS.64 R80, [R82] ;  /* 0x000000005250a984 */ /* 0x000ee20000000a00 */
[----:B------:R-:W-:Y:S02]  /*aee0*/  LOP3.LUT P2, RZ, R83, 0x1f, R84, 0xf8, !PT ;  /* 0x0000001f53ff7812 */ /* 0x000fe4000784f854 */
[----:B--2---:R-:W-:Y:S02]  /*aef0*/  IADD3 R132, R171, R0, RZ ;  /* 0x00000000ab847210 */ /* 0x004fe40007ffe0ff */
[----:B------:R-:W-:-:S02]  /*af00*/  I2FP.F32.S32 R154, R171 ;  /* 0x000000ab009a7245 */ /* 0x000fc40000201400 */
[----:B0-----:R-:W-:Y:S01]  /*af10*/  I2FP.F32.S32 R134, R132 ;  /* 0x0000008400867245 */ /* 0x001fe20000201400 */
[----:B------:R-:W-:Y:S01]  /*af20*/  SHFL.DOWN PT, R175, R132, 0x2, 0x1f ;  /* 0x08401f0084af7f89 */ /* 0x000fe200000e0000 */
[----:B------:R-:W-:Y:S02]  /*af30*/  I2FP.F32.S32 R171, R0 ;  /* 0x0000000000ab7245 */ /* 0x000fe40000201400 */
[----:B------:R-:W0:Y:S01]  /*af40*/  MUFU.RCP R136, R134 ;  /* 0x0000008600887308 */ /* 0x000e220000001000 */
[----:B---3--:R-:W2:Y:S04]  /*af50*/  SHFL.DOWN PT, R173, R80, 0x4, 0x1f ;  /* 0x08801f0050ad7f89 */ /* 0x008ea800000e0000 */
        /* <DEDUP_REMOVED lines=94> */
[----:B------:R-:W-:Y:S01]  /*b540*/  F2FP.F16.F32.PACK_AB R82, R83, R82 ;  /* 0x000000525352723e */ /* 0x000fe200000000ff */
[----:B0-----:R-:W-:-:S02]  /*b550*/  IMAD.WIDE.U32 R170, R173, 0x10, R170 ;  /* 0x00000010adaa7825 */ /* 0x001fc400078e00aa */
[----:B------:R-:W-:Y:S02]  /*b560*/  F2FP.F16.F32.PACK_AB R81, R0, R81 ;  /* 0x000000510051723e */ /* 0x000fe400000000ff */
[----:B------:R-:W-:Y:S01]  /*b570*/  F2FP.F16.F32.PACK_AB R83, R128, R175 ;  /* 0x000000af8053723e */ /* 0x000fe200000000ff */
[----:B------:R-:W-:-:S04]  /*b580*/  VIADD R173, R173, 0x100 ;  /* 0x00000100adad7836 */ /* 0x000fc80000000000 */
[----:B------:R0:W-:Y:S03]  /*b590*/  STG.E.128 desc[UR4][R170.64], R80 ;  /* 0x00000050aa007986 */ /* 0x0001e6000c101d04 */
.L_x_13810:
[----:B------:R-:W-:Y:S05]  /*b5a0*/  BSYNC B1 ;  /* 0x0000000000017941 */ /* 0x000fea0003800000 */
.L_x_13809:
        /* <DEDUP_REMOVED lines=30> */
[C---:B0-----:R-:W-:Y:S01]  /*b790*/  IMAD.WIDE.U32 R170, R173.reuse, 0x10, R170 ;  /* 0x00000010adaa7825 */ /* 0x041fe200078e00aa */
[----:B------:R-:W-:-:S02]  /*b7a0*/  IADD3 R173, R173, 0x100, RZ ;  /* 0x00000100adad7810 */ /* 0x000fc40007ffe0ff */
[----:B------:R-:W-:Y:S02]  /*b7b0*/  F2FP.F16.F32.PACK_AB R81, R0, R81 ;  /* 0x000000510051723e */ /* 0x000fe400000000ff */
[----:B------:R-:W-:-:S05]  /*b7c0*/  F2FP.F16.F32.PACK_AB R83, R128, R175 ;  /* 0x000000af8053723e */ /* 0x000fca00000000ff */
[----:B------:R2:W-:Y:S02]  /*b7d0*/  STG.E.128 desc[UR4][R170.64], R80 ;  /* 0x00000050aa007986 */ /* 0x0005e4000c101d04 */
.L_x_13812:
[----:B------:R-:W-:Y:S05]  /*b7e0*/  BSYNC B1 ;  /* 0x0000000000017941 */ /* 0x000fea0003800000 */
.L_x_13811:
        /* <DEDUP_REMOVED lines=27> */
[----:B0-----:R-:W-:-:S02]  /*b9a0*/  IMAD.WIDE.U32 R170, R173, 0x10, R170 ;  /* 0x00000010adaa7825 */ /* 0x001fc400078e00aa */
[----:B------:R-:W-:Y:S02]  /*b9b0*/  F2FP.F16.F32.PACK_AB R82, R126, R177 ;  /* 0x000000b17e52723e */ /* 0x000fe400000000ff */
[----:B------:R-:W-:Y:S02]  /*b9c0*/  F2FP.F16.F32.PACK_AB R81, R124, R81 ;  /* 0x000000517c51723e */ /* 0x000fe400000000ff */
[----:B------:R-:W-:-:S05]  /*b9d0*/  F2FP.F16.F32.PACK_AB R80, R175, R80 ;  /* 0x00000050af50723e */ /* 0x000fca00000000ff */
[----:B------:R3:W-:Y:S02]  /*b9e0*/  STG.E.128 desc[UR4][R170.64], R80 ;  /* 0x00000050aa007986 */ /* 0x0007e4000c101d04 */
.L_x_13808:
[----:B------:R-:W-:Y:S05]  /*b9f0*/  BSYNC B0 ;  /* 0x0000000000007941 */ /* 0x000fea0003800000 */
.L_x_13807:
[----:B------:R-:W-:Y:S02]  /*ba00*/  IADD3 R101, R101, UR12, RZ ;  /* 0x0000000c65657c10 */ /* 0x000fe4000fffe0ff */
[----:B------:R-:W-:Y:S02]  /*ba10*/  SEL R0, RZ, 0x1, P4 ;  /* 0x00000001ff007807 */ /* 0x000fe40002000000 */
[----:B------:R-:W-:-:S13]  /*ba20*/  ISETP.GE.AND P2, PT, R101, UR13, PT ;  /* 0x0000000d65007c0c */ /* 0x000fda000bf46270 */
[----:B------:R-:W-:Y:S05]  /*ba30*/  @!P2 BRA `(.L_x_13813) ;  /* 0xffffff500088a947 */ /* 0x000fea000383ffff */
[----:B------:R-:W-:Y:S05]  /*ba40*/  EXIT ;  /* 0x000000000000794d */ /* 0x000fea0003800000 */
.L_x_13806:
[----:B------:R-:W-:Y:S01]  /*ba50*/  HFMA2.MMA R154, -RZ, RZ, 0, 5.9604644775390625e-08 ;  /* 0x00000001ff9a7435 */ /* 0x000fe200000001ff */
[----:B------:R-:W-:Y:S01]  /*ba60*/  IMAD.MOV.U32 R175, RZ, RZ, R132 ;  /* 0x000000ffffaf7224 */ /* 0x000fe200078e0084 */
[----:B------:R-:W-:Y:S01]  /*ba70*/  MOV R177, 0x1f ;  /* 0x0000001f00b17802 */ /* 0x000fe20000000f00 */
[----:B------:R-:W-:-:S08]  /*ba80*/  IMAD.MOV.U32 R152, RZ, RZ, -0x1 ;  /* 0xffffffffff987424 */ /* 0x000fd000078e00ff */
[----:B-12--5:R-:W-:Y:S05]  /*ba90*/  WARPSYNC.COLLECTIVE R152, `(.L_x_13814) ;  /* 0x0000000098087348 */ /* 0x026fea0003c00000 */
[----:B------:R0:W3:Y:S02]  /*baa0*/  SHFL.BFLY P6, R173, R175, R154, R177 ;  /* 0x0c00009aafad7389 */ /* 0x0000e400000c00b1 */
[----:B0123-5:R-:W-:Y:S01]  /*bab0*/  ENDCOLLECTIVE ;  /* 0x000000000000791b */ /* 0x02ffe20003800000 */
.L_x_13814:
[----:B------:R-:W-:Y:S01]  /*bac0*/  IMAD.MOV.U32 R154, RZ, RZ, 0x2 ;  /* 0x00000002ff9a7424 */ /* 0x000fe200078e00ff */
[----:B------:R-:W-:-:S05]  /*bad0*/  MOV R81, R173 ;  /* 0x000000ad00517202 */ /* 0x000fca0000000f00 */
[----:B------:R-:W-:-:S05]  /*bae0*/  FADD.FTZ R81, R132, R81 ;  /* 0x0000005184517221 */ /* 0x000fca0000010000 */
[----:B------:R-:W-:-:S07]  /*baf0*/  MOV R175, R81 ;  /* 0x0000005100af7202 */ /* 0x000fce0000000f00 */
[----:B------:R-:W-:Y:S05]  /*bb00*/  WARPSYNC.COLLECTIVE R152, `(.L_x_13815) ;  /* 0x0000000098087348 */ /* 0x000fea0003c00000 */
[----:B------:R0:W1:Y:S02]  /*bb10*/  SHFL.BFLY P6, R173, R175, R154, R177 ;  /* 0x0c00009aafad7389 */ /* 0x00006400000c00b1 */
[----:B01----:R-:W-:Y:S01]  /*bb20*/  ENDCOLLECTIVE ;  /* 0x000000000000791b */ /* 0x003fe20003800000 */
.L_x_13815:
[----:B------:R-:W-:Y:S01]  /*bb30*/  IMAD.MOV.U32 R154, RZ, RZ, 0x4 ;  /* 0x00000004ff9a7424 */ /* 0x000fe200078e00ff */
[----:B------:R-:W-:-:S05]  /*bb40*/  MOV R0, R173 ;  /* 0x000000ad00007202 */ /* 0x000fca0000000f00 */
[----:B------:R-:W-:-:S05]  /*bb50*/  FADD.FTZ R134, R81, R0 ;  /* 0x0000000051867221 */ /* 0x000fca0000010000 */
[----:B------:R-:W-:-:S07]  /*bb60*/  MOV R175, R134 ;  /* 0x0000008600af7202 */ /* 0x000fce0000000f00 */
[----:B------:R-:W-:Y:S05]  /*bb70*/  WARPSYNC.COLLECTIVE R152, `(.L_x_13816) ;  /* 0x0000000098087348 */ /* 0x000fea0003c00000 */
[----:B------:R0:W1:Y:S02]  /*bb80*/  SHFL.BFLY P6, R173, R175, R154, R177 ;  /* 0x0c00009aafad7389 */ /* 0x00006400000c00b1 */
[----:B01----:R-:W-:Y:S01]  /*bb90*/  ENDCOLLECTIVE ;  /* 0x000000000000791b */ /* 0x003fe20003800000 */
.L_x_13816:
[----:B------:R-:W-:Y:S01]  /*bba0*/  IMAD.MOV.U32 R154, RZ, RZ, 0x8 ;  /* 0x00000008ff9a7424 */ /* 0x000fe200078e00ff */
[----:B------:R-:W-:-:S05]  /*bbb0*/  MOV R171, R173 ;  /* 0x000000ad00ab7202 */ /* 0x000fca0000000f00 */
[----:B------:R-:W-:-:S05]  /*bbc0*/  FADD.FTZ R171, R134, R171 ;  /* 0x000000ab86ab7221 */ /* 0x000fca0000010000 */
[----:B------:R-:W-:-:S07]  /*bbd0*/  MOV R175, R171 ;  /* 0x000000ab00af7202 */ /* 0x000fce0000000f00 */
[----:B------:R-:W-:Y:S05]  /*bbe0*/  WARPSYNC.COLLECTIVE R152, `(.L_x_13817) ;  /* 0x0000000098087348 */ /* 0x000fea0003c00000 */
[----:B------:R0:W1:Y:S02]  /*bbf0*/  SHFL.BFLY P6, R173, R175, R154, R177 ;  /* 0x0c00009aafad7389 */ /* 0x00006400000c00b1 */
[----:B01----:R-:W-:Y:S01]  /*bc00*/  ENDCOLLECTIVE ;  /* 0x000000000000791b */ /* 0x003fe20003800000 */
.L_x_13817:
[----:B------:R-:W-:Y:S01]  /*bc10*/  IMAD.MOV.U32 R154, RZ, RZ, 0x10 ;  /* 0x00000010ff9a7424 */ /* 0x000fe200078e00ff */
[----:B------:R-:W-:-:S05]  /*bc20*/  MOV R0, R173 ;  /* 0x000000ad00007202 */ /* 0x000fca0000000f00 */
[----:B------:R-:W-:-:S05]  /*bc30*/  FADD.FTZ R136, R171, R0 ;  /* 0x00000000ab887221 */ /* 0x000fca0000010000 */
[----:B------:R-:W-:-:S07]  /*bc40*/  MOV R175, R136 ;  /* 0x0000008800af7202 */ /* 0x000fce0000000f00 */
[----:B------:R-:W-:Y:S05]  /*bc50*/  WARPSYNC.COLLECTIVE R152, `(.L_x_13818) ;  /* 0x0000000098087348 */ /* 0x000fea0003c00000 */
[----:B------:R0:W1:Y:S02]  /*bc60*/  SHFL.BFLY P6, R173, R175, R154, R177 ;  /* 0x0c00009aafad7389 */ /* 0x00006400000c00b1 */
[----:B01----:R-:W-:Y:S01]  /*bc70*/  ENDCOLLECTIVE ;  /* 0x000000000000791b */ /* 0x003fe20003800000 */
.L_x_13818:
        /* <DEDUP_REMOVED lines=56> */
.L_x_13819:
[----:B------:R-:W-:Y:S01]  /*c000*/  HFMA2.MMA R154, -RZ, RZ, 0, 1.1920928955078125e-07 ;  /* 0x00000002ff9a7435 */ /* 0x000fe200000001ff */
[----:B------:R-:W-:-:S04]  /*c010*/  IMAD.MOV.U32 R81, RZ, RZ, R173 ;  /* 0x000000ffff517224 */ /* 0x000fc800078e00ad */
[----:B------:R-:W-:-:S05]  /*c020*/  FADD.FTZ R81, R0, R81 ;  /* 0x0000005100517221 */ /* 0x000fca0000010000 */
[----:B------:R-:W-:-:S07]  /*c030*/  MOV R175, R81 ;  /* 0x0000005100af7202 */ /* 0x000fce0000000f00 */
[----:B------:R-:W-:Y:S05]  /*c040*/  WARPSYNC.COLLECTIVE R152, `(.L_x_13820) ;  /* 0x0000000098087348 */ /* 0x000fea0003c00000 */
[----:B------:R0:W1:Y:S02]  /*c050*/  SHFL.BFLY P6, R173, R175, R154, R177 ;  /* 0x0c00009aafad7389 */ /* 0x00006400000c00b1 */
[----:B01----:R-:W-:Y:S01]  /*c060*/  ENDCOLLECTIVE ;  /* 0x000000000000791b */ /* 0x003fe20003800000 */
.L_x_13820:
[----:B------:R-:W-:Y:S01]  /*c070*/  HFMA2.MMA R154, -RZ, RZ, 0, 2.384185791015625e-07 ;  /* 0x00000004ff9a7435 */ /* 0x000fe200000001ff */
[----:B------:R-:W-:-:S04]  /*c080*/  IMAD.MOV.U32 R132, RZ, RZ, R173 ;  /* 0x000000ffff847224 */ /* 0x000fc800078e00ad */
[----:B------:R-:W-:-:S05]  /*c090*/  FADD.FTZ R132, R81, R132 ;  /* 0x0000008451847221 */ /* 0x000fca0000010000 */
[----:B------:R-:W-:-:S07]  /*c0a0*/  MOV R175, R132 ;  /* 0x0000008400af7202 */ /* 0x000fce0000000f00 */
[----:B------:R-:W-:Y:S05]  /*c0b0*/  WARPSYNC.COLLECTIVE R152, `(.L_x_13821) ;  /* 0x0000000098087348 */ /* 0x000fea0003c00000 */
[----:B------:R0:W1:Y:S02]  /*c0c0*/  SHFL.BFLY P6, R173, R175, R154, R177 ;  /* 0x0c00009aafad7389 */ /* 0x00006400000c00b1 */
[----:B01----:R-:W-:Y:S01]  /*c0d0*/  ENDCOLLECTIVE ;  /* 0x000000000000791b */ /* 0x003fe20003800000 */
.L_x_13821:
[----:B------:R-:W-:Y:S01]  /*c0e0*/  HFMA2.MMA R154, -RZ, RZ, 0, 4.76837158203125e-07 ;  /* 0x00000008ff9a7435 */ /* 0x000fe200000001ff */
[----:B------:R-:W-:-:S04]  /*c0f0*/  IMAD.MOV.U32 R171, RZ, RZ, R173 ;  /* 0x000000ffffab7224 */ /* 0x000fc800078e00ad */
[----:B------:R-:W-:-:S05]  /*c100*/  FADD.FTZ R171, R132, R171 ;  /* 0x000000ab84ab7221 */ /* 0x000fca0000010000 */
[----:B------:R-:W-:-:S07]  /*c110*/  MOV R175, R171 ;  /* 0x000000ab00af7202 */ /* 0x000fce0000000f00 */
[----:B------:R-:W-:Y:S05]  /*c120*/  WARPSYNC.COLLECTIVE R152, `(.L_x_13822) ;  /* 0x0000000098087348 */ /* 0x000fea0003c00000 */
[----:B------:R0:W1:Y:S02]  /*c130*/  SHFL.BFLY P6, R173, R175, R154, R177 ;  /* 0x0c00009aafad7389 */ /* 0x00006400000c00b1 */
[----:B01----:R-:W-:Y:S01]  /*c140*/  ENDCOLLECTIVE ;  /* 0x000000000000791b */ /* 0x003fe20003800000 */
.L_x_13822:
[----:B------:R-:W-:Y:S01]  /*c150*/  HFMA2.MMA R154, -RZ, RZ, 0, 9.5367431640625e-07 ;  /* 0x00000010ff9a7435 */ /* 0x000fe200000001ff */
[----:B------:R-:W-:-:S04]  /*c160*/  IMAD.MOV.U32 R134, RZ, RZ, R173 ;  /* 0x000000ffff867224 */ /* 0x000fc800078e00ad */
[----:B------:R-:W-:-:S05]  /*c170*/  FADD.FTZ R134, R171, R134 ;  /* 0x00000086ab867221 */ /* 0x000fca0000010000 */
[----:B------:R-:W-:-:S07]  /*c180*/  MOV R175, R134 ;  /* 0x0000008600af7202 */ /* 0x000fce0000000f00 */
[----:B------:R-:W-:Y:S05]  /*c190*/  WARPSYNC.COLLECTIVE R152, `(.L_x_13823) ;  /* 0x0000000098087348 */ /* 0x000fea0003c00000 */
[----:B------:R0:W1:Y:S02]  /*c1a0*/  SHFL.BFLY P6, R173, R175, R154, R177 ;  /* 0x0c00009aafad7389 */ /* 0x00006400000c00b1 */
[----:B01----:R-:W-:Y:S01]  /*c1b0*/  ENDCOLLECTIVE ;  /* 0x000000000000791b */ /* 0x003fe20003800000 */
.L_x_13823:
[----:B------:R-:W-:Y:S05]  /*c1c0*/  BRA `(.L_x_13824) ;  /* 0xffffffe800e47947 */ /* 0x000fea000383ffff */
.L_x_13825:
        /* <DEDUP_REMOVED lines=11> */
.L_x_23302:


//--------------------- .text._ZN10layer_norm13ln_fwd_kernelINS_13Kernel_traitsIf6__halfS2_S2_fjLj6144ELj1ELj1ELj8ELj16ENS_18Kernel_traits_baseILj6144EfS2_S2_S2_fjLj256EEEEELb1ELb1ELb1ELb1EEEvNS_9FwdParamsE --------------------------
	.section	.text._ZN10layer_norm13ln_fwd_kernelINS_13Kernel_traitsIf6__halfS2_S2_fjLj6144ELj1ELj1ELj8ELj16ENS_18Kernel_traits_baseILj6144EfS2_S2_S2_fjLj256EEEEELb1ELb1ELb1ELb1EEEvNS_9FwdParamsE,"ax",@progbits
	.align	128
        .global         _ZN10layer_norm13ln_fwd_kernelINS_13Kernel_traitsIf6__halfS2_S2_fjLj6144ELj1ELj1ELj8ELj16ENS_18Kernel_traits_baseILj6144EfS2_S2_S2_fjLj256EEEEELb1ELb1ELb1ELb1EEEvNS_9FwdParamsE
        .type           _ZN10layer_norm13ln_fwd_kernelINS_13Kernel_traitsIf6__halfS2_S2_fjLj6144ELj1ELj1ELj8ELj16ENS_18Kernel_traits_baseILj6144EfS2_S2_S2_fjLj256EEEEELb1ELb1ELb1ELb1EEEvNS_9FwdParamsE,@function
        .size           _ZN10layer_norm13ln_fwd_kernelINS_13Kernel_traitsIf6__halfS2_S2_fjLj6144ELj1ELj1ELj8ELj16ENS_18Kernel_traits_baseILj6144EfS2_S2_S2_fjLj256EEEEELb1ELb1ELb1ELb1EEEvNS_9FwdParamsE,(.L_x_23303 - _ZN10layer_norm13ln_fwd_kernelINS_13Kernel_traitsIf6__halfS2_S2_fjLj6144ELj1ELj1ELj8ELj16ENS_18Kernel_traits_baseILj6144EfS2_S2_S2_fjLj256EEEEELb1ELb1ELb1ELb1EEEvNS_9FwdParamsE)
        .other          _ZN10layer_norm13ln_fwd_kernelINS_13Kernel_traitsIf6__halfS2_S2_fjLj6144ELj1ELj1ELj8ELj16ENS_18Kernel_traits_baseILj6144EfS2_S2_S2_fjLj256EEEEELb1ELb1ELb1ELb1EEEvNS_9FwdParamsE,@"STO_CUDA_ENTRY STV_DEFAULT"
_ZN10layer_norm13ln_fwd_kernelINS_13Kernel_traitsIf6__halfS2_S2_fjLj6144ELj1ELj1ELj8ELj16ENS_18Kernel_traits_baseILj6144EfS2_S2_S2_fjLj256EEEEELb1ELb1ELb1ELb1EEEvNS_9FwdParamsE:
.text._ZN10layer_norm13ln_fwd_kernelINS_13Kernel_traitsIf6__halfS2_S2_fjLj6144ELj1ELj1ELj8ELj16ENS_18Kernel_traits_baseILj6144EfS2_S2_S2_fjLj256EEEEELb1ELb1ELb1ELb1EEEvNS_9FwdParamsE:
        /* <DEDUP_REMOVED lines=141> */
.L_x_14075:
        /* <DEDUP_REMOVED lines=33> */
[----:B------:R-:W-:Y:S02]  /*0ae0*/  IMAD.MOV.U32 R84, RZ, RZ, R134 ;  /* 0x000000ffff547224 */ /* 0x000fe400078e0086 */
[----:B-----5:R-:W-:Y:S01]  /*0af0*/  HADD2.F32 R129, -RZ, R76.H0_H0 ;  /* 0x2000004cff817230 */ /* 0x020fe20000004100 */
[----:B------:R-:W-:Y:S06]  /*0b00*/  BRA `(.L_x_13828) ;  /* 0x0000000400587947 */ /* 0x000fec0003800000 */
.L_x_13827:
        /* <DEDUP_REMOVED lines=12> */
.L_x_13830:
[----:B------:R-:W-:-:S07]  /*0bd0*/  MOV R94, R130 ;  /* 0x00000082005e7202 */ /* 0x000fce0000000f00 */
.L_x_13831:
[----:B------:R-:W-:Y:S05]  /*0be0*/  BSYNC B1 ;  /* 0x0000000000017941 */ /* 0x000fea0003800000 */
.L_x_13829:
        /* <DEDUP_REMOVED lines=16> */
.L_x_13835:
[----:B------:R-:W-:Y:S05]  /*0cf0*/  BSYNC B2 ;  /* 0x0000000000027941 */ /* 0x000fea0003800000 */
.L_x_13834:
        /* <DEDUP_REMOVED lines=42> */
.L_x_13833:
[----:B------:R-:W-:Y:S05]  /*0fa0*/  BSYNC B1 ;  /* 0x0000000000017941 */ /* 0x000fea0003800000 */
.L_x_13832:
        /* <DEDUP_REMOVED lines=12> */
.L_x_13828:
[----:B------:R-:W-:Y:S05]  /*1070*/  BSYNC B0 ;  /* 0x0000000000007941 */ /* 0x000fea0003800000 */
.L_x_13826:
        /* <DEDUP_REMOVED lines=8> */
.L_x_13837:
        /* <DEDUP_REMOVED lines=12> */
.L_x_13840:
[----:B------:R-:W-:-:S07]  /*11c0*/  IMAD.MOV.U32 R94, RZ, RZ, R130 ;  /* 0x000000ffff5e7224 */ /* 0x000fce00078e0082 */
.L_x_13841:
[----:B------:R-:W-:Y:S05]  /*11d0*/  BSYNC B1 ;  /* 0x0000000000017941 */ /* 0x000fea0003800000 */
.L_x_13839:
        /* <DEDUP_REMOVED lines=16> */
.L_x_13845:
[----:B------:R-:W-:Y:S05]  /*12e0*/  BSYNC B2 ;  /* 0x0000000000027941 */ /* 0x000fea0003800000 */
.L_x_13844:
        /* <DEDUP_REMOVED lines=43> */
.L_x_13843:
[----:B------:R-:W-:Y:S05]  /*15a0*/  BSYNC B1 ;  /* 0x0000000000017941 */ /* 0x000fea0003800000 */
.L_x_13842:
        /* <DEDUP_REMOVED lines=12> */
.L_x_13838:
[----:B------:R-:W-:Y:S05]  /*1670*/  BSYNC B0 ;  /* 0x0000000000007941 */ /* 0x000fea0003800000 */
.L_x_13836:
        /* <DEDUP_REMOVED lines=8> */
.L_x_13847:
        /* <DEDUP_REMOVED lines=12> */
.L_x_13850:
[----:B------:R-:W-:-:S07]  /*17c0*/  IMAD.MOV.U32 R94, RZ, RZ, R130 ;  /* 0x000000ffff5e7224 */ /* 0x000fce00078e0082 */
.L_x_13851:
[----:B------:R-:W-:Y:S05]  /*17d0*/  BSYNC B1 ;  /* 0x0000000000017941 */ /* 0x000fea0003800000 */
.L_x_13849:
        /* <DEDUP_REMOVED lines=16> */
.L_x_13855:
[----:B------:R-:W-:Y:S05]  /*18e0*/  BSYNC B2 ;  /* 0x0000000000027941 */ /* 0x000fea0003800000 */
.L_x_13854:
        /* <DEDUP_REMOVED lines=44> */
.L_x_13853:
[----:B------:R-:W-:Y:S05]  /*1bb0*/  BSYNC B1 ;  /* 0x0000000000017941 */ /* 0x000fea0003800000 */
.L_x_13852:
        /* <DEDUP_REMOVED lines=12> */
.L_x_13848:
[----:B------:R-:W-:Y:S05]  /*1c80*/  BSYNC B0 ;  /* 0x0000000000007941 */ /* 0x000fea0003800000 */
.L_x_13846:
        /* <DEDUP_REMOVED lines=8> */
.L_x_13857:
        /* <DEDUP_REMOVED lines=12> */
.L_x_13860:
[----:B------:R-:W-:-:S07]  /*1dd0*/  MOV R94, R130 ;  /* 0x00000082005e7202 */ /* 0x000fce0000000f00 */
.L_x_13861:
[----:B------:R-:W-:Y:S05]  /*1de0*/  BSYNC B1 ;  /* 0x0000000000017941 */ /* 0x000fea0003800000 */
.L_x_13859:
        /* <DEDUP_REMOVED lines=16> */
.L_x_13865:
[----:B------:R-:W-:Y:S05]  /*1ef0*/  BSYNC B2 ;  /* 0x0000000000027941 */ /* 0x000fea0003800000 */
.L_x_13864:
        /* <DEDUP_REMOVED lines=44> */
.L_x_13863:
[----:B------:R-:W-:Y:S05]  /*21c0*/  BSYNC B1 ;  /* 0x0000000000017941 */ /* 0x000fea0003800000 */
.L_x_13862:
        /* <DEDUP_REMOVED lines=12> */
.L_x_13858:
[----:B------:R-:W-:Y:S05]  /*2290*/  BSYNC B0 ;  /* 0x0000000000007941 */ /* 0x000fea0003800000 */
.L_x_13856:
        /* <DEDUP_REMOVED lines=8> */
.L_x_13867:
        /* <DEDUP_REMOVED lines=12> */
.L_x_13870:
[----:B------:R-:W-:-:S07]  /*23e0*/  IMAD.MOV.U32 R94, RZ, RZ, R130 ;  /* 0x000000ffff5e7224 */ /* 0x000fce00078e0082 */
.L_x_13871:
[----:B------:R-:W-:Y:S05]  /*23f0*/  BSYNC B1 ;  /* 0x0000000000017941 */ /* 0x000fea0003800000 */
.L_x_13869:
        /* <DEDUP_REMOVED lines=16> */
.L_x_13875:
[----:B------:R-:W-:Y:S05]  /*2500*/  BSYNC B2 ;  /* 0x0000000000027941 */ /* 0x000fea0003800000 */
.L_x_13874:
        /* <DEDUP_REMOVED lines=44> */
.L_x_13873:
[----:B------:R-:W-:Y:S05]  /*27d0*/  BSYNC B1 ;  /* 0x0000000000017941 */ /* 0x000fea0003800000 */
.L_x_13872:
        /* <DEDUP_REMOVED lines=12> */
.L_x_13868:
[----:B------:R-:W-:Y:S05]  /*28a0*/  BSYNC B0 ;  /* 0x0000000000007941 */ /* 0x000fea0003800000 */
.L_x_13866:
        /* <DEDUP_REMOVED lines=8> */
.L_x_13877:
        /* <DEDUP_REMOVED lines=12> */
.L_x_13880:
[----:B------:R-:W-:-:S07]  /*29f0*/  MOV R94, R130 ;  /* 0x00000082005e7202 */ /* 0x000fce0000000f00 */
.L_x_13881:
[----:B------:R-:W-:Y:S05]  /*2a00*/  BSYNC B1 ;  /* 0x0000000000017941 */ /* 0x000fea0003800000 */
.L_x_13879:
        /* <DEDUP_REMOVED lines=16> */
.L_x_13885:
[----:B------:R-:W-:Y:S05]  /*2b10*/  BSYNC B2 ;  /* 0x0000000000027941 */ /* 0x000fea0003800000 */
.L_x_13884:
        /* <DEDUP_REMOVED lines=44> */
.L_x_13883:
[----:B------:R-:W-:Y:S05]  /*2de0*/  BSYNC B1 ;  /* 0x0000000000017941 */ /* 0x000fea0003800000 */
.L_x_13882:
        /* <DEDUP_REMOVED lines=12> */
.L_x_13878:
[----:B------:R-:W-:Y:S05]  /*2eb0*/  BSYNC B0 ;  /* 0x0000000000007941 */ /* 0x000fea0003800000 */
.L_x_13876:
        /* <DEDUP_REMOVED lines=8> */
.L_x_13887:
        /* <DEDUP_REMOVED lines=12> */
.L_x_13890:
[----:B------:R-:W-:-:S07]  /*3000*/  IMAD.MOV.U32 R94, RZ, RZ, R130 ;  /* 0x000000ffff5e7224 */ /* 0x000fce00078e0082 */
.L_x_13891:
[----:B------:R-:W-:Y:S05]  /*3010*/  BSYNC B1 ;  /* 0x0000000000017941 */ /* 0x000fea0003800000 */
.L_x_13889:
        /* <DEDUP_REMOVED lines=16> */
.L_x_13895:
[----:B------:R-:W-:Y:S05]  /*3120*/  BSYNC B2 ;  /* 0x0000000000027941 */ /* 0x000fea0003800000 */
.L_x_13894:
        /* <DEDUP_REMOVED lines=44> */
.L_x_13893:
[----:B------:R-:W-:Y:S05]  /*33f0*/  BSYNC B1 ;  /* 0x0000000000017941 */ /* 0x000fea0003800000 */
.L_x_13892:
        /* <DEDUP_REMOVED lines=12> */
.L_x_13888:
[----:B------:R-:W-:Y:S05]  /*34c0*/  BSYNC B0 ;  /* 0x0000000000007941 */ /* 0x000fea0003800000 */
.L_x_13886:
        /* <DEDUP_REMOVED lines=8> */
.L_x_13897:
        /* <DEDUP_REMOVED lines=12> */
.L_x_13900:
[----:B------:R-:W-:-:S07]  /*3610*/  MOV R94, R130 ;  /* 0x00000082005e7202 */ /* 0x000fce0000000f00 */
.L_x_13901:
[----:B------:R-:W-:Y:S05]  /*3620*/  BSYNC B1 ;  /* 0x0000000000017941 */ /* 0x000fea0003800000 */
.L_x_13899:
        /* <DEDUP_REMOVED lines=16> */
.L_x_13905:
[----:B------:R-:W-:Y:S05]  /*3730*/  BSYNC B2 ;  /* 0x0000000000027941 */ /* 0x000fea0003800000 */
.L_x_13904:
        /* <DEDUP_REMOVED lines=44> */
.L_x_13903:
[----:B------:R-:W-:Y:S05]  /*3a00*/  BSYNC B1 ;  /* 0x0000000000017941 */ /* 0x000fea0003800000 */
.L_x_13902:
        /* <DEDUP_REMOVED lines=10> */
[----:B------:R-:W-:-:S04]  /*3ab0*/  FMUL.FTZ R145, R23, R84 ;  /* 0x0000005417917220 */ /* 0x000fc80000410000 */
[----:B------:R-:W-:-:S07]  /*3ac0*/  @P0 FADD.FTZ R145, R145, R86 ;  /* 0x0000005691910221 */ /* 0x000fce0000010000 */
.L_x_13898:
[----:B------:R-:W-:Y:S05]  /*3ad0*/  BSYNC B0 ;  /* 0x0000000000007941 */ /* 0x000fea0003800000 */
.L_x_13896:
        /* <DEDUP_REMOVED lines=35> */
.L_x_13907:
[----:B------:R-:W-:Y:S05]  /*3d10*/  BSYNC B0 ;  /* 0x0000000000007941 */ /* 0x000fea0003800000 */
.L_x_13906:
[----:B-----5:R2:W5:Y:S04]  /*3d20*/  @P2 LDG.E.128 R80, desc[UR4][R150.64] ;  /* 0x0000000496502981 */ /* 0x020568000c1e1d00 */
[----:B------:R2:W5:Y:S01]  /*3d30*/  @P0 LDG.E.128 R76, desc[UR4][R152.64] ;  /* 0x00000004984c0981 */ /* 0x000562000c1e1d00 */
[----:B------:R-:W-:Y:S04]  /*3d40*/  BSSY B0, `(.L_x_13908) ;  /* 0x0000060000007945 */ /* 0x000fe80003800000 */
[----:B------:R-:W-:Y:S05]  /*3d50*/  @P3 BRA `(.L_x_13909) ;  /* 0x0000000000183947 */ /* 0x000fea0003800000 */
[----:B0-----:R-:W-:Y:S01]  /*3d60*/  IMAD.MOV.U32 R149, RZ, RZ, RZ ;  /* 0x000000ffff957224 */ /* 0x001fe200078e00ff */
[----:B-1----:R-:W-:Y:S01]  /*3d70*/  MOV R84, R134 ;  /* 0x0000008600547202 */ /* 0x002fe20000000f00 */
[----:B------:R-:W-:Y:S06]  /*3d80*/  @!P0 BRA `(.L_x_13910) ;  /* 0x00000004006c8947 */ /* 0x000fec0003800000 */
[----:B------:R-:W-:Y:S01]  /*3d90*/  MOV R84, R134 ;  /* 0x0000008600547202 */ /* 0x000fe20000000f00 */
[----:B-----5:R-:W-:Y:S01]  /*3da0*/  HADD2.F32 R149, -RZ, R76.H0_H0 ;  /* 0x2000004cff957230 */ /* 0x020fe20000004100 */
[----:B------:R-:W-:Y:S06]  /*3db0*/  BRA `(.L_x_13910) ;  /* 0x0000000400607947 */ /* 0x000fec0003800000 */
.L_x_13909:
[C---:B------:R-:W-:Y:S01]  /*3dc0*/  ISETP.NE.AND P4, PT, R134.reuse, 0x1, PT ;  /* 0x000000018600780c */ /* 0x040fe20003f85270 */
[----:B------:R-:W-:Y:S01]  /*3dd0*/  BSSY B1, `(.L_x_13911) ;  /* 0x000000c000017945 */ /* 0x000fe20003800000 */
[----:B01----:R-:W-:-:S11]  /*3de0*/  VIADD R84, R134, 0x1 ;  /* 0x0000000186547836 */ /* 0x003fd60000000000 */
        /* <DEDUP_REMOVED lines=9> */
.L_x_13912:
[----:B------:R-:W-:-:S07]  /*3e80*/  MOV R127, R130 ;  /* 0x00000082007f7202 */ /* 0x000fce0000000f00 */
.L_x_13913:
[----:B------:R-:W-:Y:S05]  /*3e90*/  BSYNC B1 ;  /* 0x0000000000017941 */ /* 0x000fea0003800000 */
.L_x_13911:
        /* <DEDUP_REMOVED lines=16> */
.L_x_13917:
[----:B------:R-:W-:Y:S05]  /*3fa0*/  BSYNC B2 ;  /* 0x0000000000027941 */ /* 0x000fea0003800000 */
.L_x_13916:
        /* <DEDUP_REMOVED lines=44> */
.L_x_13915:
[----:B------:R-:W-:Y:S05]  /*4270*/  BSYNC B1 ;  /* 0x0000000000017941 */ /* 0x000fea0003800000 */
.L_x_13914:
        /* <DEDUP_REMOVED lines=12> */
.L_x_13910:
[----:B------:R-:W-:Y:S05]  /*4340*/  BSYNC B0 ;  /* 0x0000000000007941 */ /* 0x000fea0003800000 */
.L_x_13908:
[----:B------:R-:W-:Y:S04]  /*4350*/  BSSY B0, `(.L_x_13918) ;  /* 0x0000060000007945 */ /* 0x000fe80003800000 */
[----:B------:R-:W-:Y:S05]  /*4360*/  @P3 BRA `(.L_x_13919) ;  /* 0x0000000000183947 */ /* 0x000fea0003800000 */
[----:B--2---:R-:W-:Y:S02]  /*4370*/  MOV R151, RZ ;  /* 0x000000ff00977202 */ /* 0x004fe40000000f00 */
[----:B------:R-:W-:Y:S01]  /*4380*/  MOV R85, R84 ;  /* 0x0000005400557202 */ /* 0x000fe20000000f00 */
[----:B------:R-:W-:Y:S06]  /*4390*/  @!P0 BRA `(.L_x_13920) ;  /* 0x00000004006c8947 */ /* 0x000fec0003800000 */
[----:B------:R-:W-:Y:S02]  /*43a0*/  IMAD.MOV.U32 R85, RZ, RZ, R84 ;  /* 0x000000ffff557224 */ /* 0x000fe400078e0054 */
[----:B-----5:R-:W-:Y:S01]  /*43b0*/  HADD2.F32 R151, -RZ, R76.H1_H1 ;  /* 0x3000004cff977230 */ /* 0x020fe20000004100 */
[----:B------:R-:W-:Y:S06]  /*43c0*/  BRA `(.L_x_13920) ;  /* 0x0000000400607947 */ /* 0x000fec0003800000 */
.L_x_13919:
        /* <DEDUP_REMOVED lines=12> */
.L_x_13922:
[----:B------:R-:W-:-:S07]  /*4490*/  MOV R122, R130 ;  /* 0x00000082007a7202 */ /* 0x000fce0000000f00 */
.L_x_13923:
[----:B------:R-:W-:Y:S05]  /*44a0*/  BSYNC B1 ;  /* 0x0000000000017941 */ /* 0x000fea0003800000 */
.L_x_13921:
        /* <DEDUP_REMOVED lines=16> */
.L_x_13927:
[----:B------:R-:W-:Y:S05]  /*45b0*/  BSYNC B2 ;  /* 0x0000000000027941 */ /* 0x000fea0003800000 */
.L_x_13926:
        /* <DEDUP_REMOVED lines=44> */
.L_x_13925:
[----:B------:R-:W-:Y:S05]  /*4880*/  BSYNC B1 ;  /* 0x0000000000017941 */ /* 0x000fea0003800000 */
.L_x_13924:
        /* <DEDUP_REMOVED lines=10> */
[----:B--2---:R-:W-:-:S04]  /*4930*/  FMUL.FTZ R151, R17, R84 ;  /* 0x0000005411977220 */ /* 0x004fc80000410000 */
[----:B------:R-:W-:-:S07]  /*4940*/  @P0 FADD.FTZ R151, R86, R151 ;  /* 0x0000009756970221 */ /* 0x000fce0000010000 */
.L_x_13920:
[----:B------:R-:W-:Y:S05]  /*4950*/  BSYNC B0 ;  /* 0x0000000000007941 */ /* 0x000fea0003800000 */
.L_x_13918:
        /* <DEDUP_REMOVED lines=8> */
.L_x_13929:
        /* <DEDUP_REMOVED lines=12> */
.L_x_13932:
[----:B------:R-:W-:-:S07]  /*4aa0*/  IMAD.MOV.U32 R123, RZ, RZ, R130 ;  /* 0x000000ffff7b7224 */ /* 0x000fce00078e0082 */
.L_x_13933:
[----:B------:R-:W-:Y:S05]  /*4ab0*/  BSYNC B1 ;  /* 0x0000000000017941 */ /* 0x000fea0003800000 */
.L_x_13931:
        /* <DEDUP_REMOVED lines=16> */
.L_x_13937:
[----:B------:R-:W-:Y:S05]  /*4bc0*/  BSYNC B2 ;  /* 0x0000000000027941 */ /* 0x000fea0003800000 */
.L_x_13936:
        /* <DEDUP_REMOVED lines=44> */
.L_x_13935:
[----:B------:R-:W-:Y:S05]  /*4e90*/  BSYNC B1 ;  /* 0x0000000000017941 */ /* 0x000fea0003800000 */
.L_x_13934:
        /* <DEDUP_REMOVED lines=12> */
.L_x_13930:
[----:B------:R-:W-:Y:S05]  /*4f60*/  BSYNC B0 ;  /* 0x0000000000007941 */ /* 0x000fea0003800000 */
.L_x_13928:
        /* <DEDUP_REMOVED lines=8> */
.L_x_13939:
        /* <DEDUP_REMOVED lines=12> */
.L_x_13942:
[----:B------:R-:W-:-:S07]  /*50b0*/  MOV R124, R130 ;  /* 0x00000082007c7202 */ /* 0x000fce0000000f00 */
.L_x_13943:
[----:B------:R-:W-:Y:S05]  /*50c0*/  BSYNC B1 ;  /* 0x0000000000017941 */ /* 0x000fea0003800000 */
.L_x_13941:
        /* <DEDUP_REMOVED lines=16> */
.L_x_13947:
[----:B------:R-:W-:Y:S05]  /*51d0*/  BSYNC B2 ;  /* 0x0000000000027941 */ /* 0x000fea0003800000 */
.L_x_13946:
        /* <DEDUP_REMOVED lines=44> */
.L_x_13945:
[----:B------:R-:W-:Y:S05]  /*54a0*/  BSYNC B1 ;  /* 0x0000000000017941 */ /* 0x000fea0003800000 */
.L_x_13944:
        /* <DEDUP_REMOVED lines=12> */
.L_x_13940:
[----:B------:R-:W-:Y:S05]  /*5570*/  BSYNC B0 ;  /* 0x0000000000007941 */ /* 0x000fea0003800000 */
.L_x_13938:
        /* <DEDUP_REMOVED lines=8> */
.L_x_13949:
        /* <DEDUP_REMOVED lines=12> */
.L_x_13952:
[----:B------:R-:W-:-:S07]  /*56c0*/  MOV R125, R130 ;  /* 0x00000082007d7202 */ /* 0x000fce0000000f00 */
.L_x_13953:
[----:B------:R-:W-:Y:S05]  /*56d0*/  BSYNC B1 ;  /* 0x0000000000017941 */ /* 0x000fea0003800000 */
.L_x_13951:
        /* <DEDUP_REMOVED lines=16> */
.L_x_13957:
[----:B------:R-:W-:Y:S05]  /*57e0*/  BSYNC B2 ;  /* 0x0000000000027941 */ /* 0x000fea0003800000 */
.L_x_13956:
        /* <DEDUP_REMOVED lines=41> */
[----:B------:R-:W-:Y:S01]  /*5a80*/  MOV R132, R84 ;  /* 0x0000005400847202 */ /* 0x000fe20000000f00 */
[----:B------:R-:W-:Y:S01]  /*5a90*/  IMAD.MOV.U32 R84, RZ, RZ, RZ ;  /* 0x000000ffff547224 */ /* 0x000fe200078e00ff */
[----:B------:R-:W-:-:S07]  /*5aa0*/  LOP3.LUT R131, R85, R156, R114, 0x96, !PT ;  /* 0x0000009c55837212 */ /* 0x000fce00078e9672 */
.L_x_13955:
[----:B------:R-:W-:Y:S05]  /*5ab0*/  BSYNC B1 ;  /* 0x0000000000017941 */ /* 0x000fea0003800000 */
.L_x_13954:
        /* <DEDUP_REMOVED lines=12> */
.L_x_13950:
[----:B------:R-:W-:Y:S05]  /*5b80*/  BSYNC B0 ;  /* 0x0000000000007941 */ /* 0x000fea0003800000 */
.L_x_13948:
        /* <DEDUP_REMOVED lines=8> */
.L_x_13959:
        /* <DEDUP_REMOVED lines=12> */
.L_x_13962:
[----:B------:R-:W-:-:S07]  /*5cd0*/  IMAD.MOV.U32 R126, RZ, RZ, R130 ;  /* 0x000000ffff7e7224 */ /* 0x000fce00078e0082 */
.L_x_13963:
[----:B------:R-:W-:Y:S05]  /*5ce0*/  BSYNC B1 ;  /* 0x0000000000017941 */ /* 0x000fea0003800000 */
.L_x_13961:
        /* <DEDUP_REMOVED lines=16> */
.L_x_13967:
[----:B------:R-:W-:Y:S05]  /*5df0*/  BSYNC B2 ;  /* 0x0000000000027941 */ /* 0x000fea0003800000 */
.L_x_13966:
        /* <DEDUP_REMOVED lines=44> */
.L_x_13965:
[----:B------:R-:W-:Y:S05]  /*60c0*/  BSYNC B1 ;  /* 0x0000000000017941 */ /* 0x000fea0003800000 */
.L_x_13964:
[----:B------:R-:W-:Y:S01]  /*60d0*/  I2FP.F32.U32 R84, R126 ;  /* 0x0000007e00547245 */ /* 0x000fe20000201000 */
[----:B-----5:R-:W-:Y:S01]  /*60e0*/  HADD2.F32 R86, -RZ, R82.H1_H1 ;  /* 0x30000052ff567230 */ /* 0x020fe20000004100 */
[----:B------:R-:W-:-:S04]  /*60f0*/  MOV R87, 0x2f800000 ;  /* 0x2f80000000577802 */ /* 0x000fc80000000f00 */
        /* <DEDUP_REMOVED lines=9> */
.L_x_13960:
[----:B------:R-:W-:Y:S05]  /*6190*/  BSYNC B0 ;  /* 0x0000000000007941 */ /* 0x000fea0003800000 */
.L_x_13958:
        /* <DEDUP_REMOVED lines=8> */
.L_x_13969:
        /* <DEDUP_REMOVED lines=12> */
.L_x_13972:
[----:B------:R-:W-:-:S07]  /*62e0*/  MOV R116, R130 ;  /* 0x0000008200747202 */ /* 0x000fce0000000f00 */
.L_x_13973:
[----:B------:R-:W-:Y:S05]  /*62f0*/  BSYNC B1 ;  /* 0x0000000000017941 */ /* 0x000fea0003800000 */
.L_x_13971:
        /* <DEDUP_REMOVED lines=16> */
.L_x_13977:
[----:B------:R-:W-:Y:S05]  /*6400*/  BSYNC B2 ;  /* 0x0000000000027941 */ /* 0x000fea0003800000 */
.L_x_13976:
        /* <DEDUP_REMOVED lines=44> */
.L_x_13975:
[----:B------:R-:W-:Y:S05]  /*66d0*/  BSYNC B1 ;  /* 0x0000000000017941 */ /* 0x000fea0003800000 */
.L_x_13974:
        /* <DEDUP_REMOVED lines=12> */
.L_x_13970:
[----:B------:R-:W-:Y:S05]  /*67a0*/  BSYNC B0 ;  /* 0x0000000000007941 */ /* 0x000fea0003800000 */
.L_x_13968:
        /* <DEDUP_REMOVED lines=8> */
.L_x_13979:
        /* <DEDUP_REMOVED lines=12> */
.L_x_13982:
[----:B------:R-:W-:-:S07]  /*68f0*/  MOV R120, R130 ;  /* 0x0000008200787202 */ /* 0x000fce0000000f00 */
.L_x_13983:
[----:B------:R-:W-:Y:S05]  /*6900*/  BSYNC B1 ;  /* 0x0000000000017941 */ /* 0x000fea0003800000 */
.L_x_13981:
        /* <DEDUP_REMOVED lines=16> */
.L_x_13987:
[----:B------:R-:W-:Y:S05]  /*6a10*/  BSYNC B2 ;  /* 0x0000000000027941 */ /* 0x000fea0003800000 */
.L_x_13986:
        /* <DEDUP_REMOVED lines=42> */
[----:B------:R-:W-:Y:S02]  /*6cc0*/  LOP3.LUT R131, R85, R162, R114, 0x96, !PT ;  /* 0x000000a255837212 */ /* 0x000fe400078e9672 */
[----:B------:R-:W-:-:S07]  /*6cd0*/  MOV R132, R84 ;  /* 0x0000005400847202 */ /* 0x000fce0000000f00 */
.L_x_13985:
[----:B------:R-:W-:Y:S05]  /*6ce0*/  BSYNC B1 ;  /* 0x0000000000017941 */ /* 0x000fea0003800000 */
.L_x_13984:
        /* <DEDUP_REMOVED lines=12> */
.L_x_13980:
[----:B------:R-:W-:Y:S05]  /*6db0*/  BSYNC B0 ;  /* 0x0000000000007941 */ /* 0x000fea0003800000 */
.L_x_13978:
[----:B------:R-:W-:Y:S01]  /*6dc0*/  IMAD.WIDE.U32 R146, R147, 0x10, R88 ;  /* 0x0000001093927825 */ /* 0x000fe200078e0058 */
[----:B------:R-:W-:Y:S01]  /*6dd0*/  F2FP.F16.F32.PACK_AB R87, R163, R161 ;  /* 0x000000a1a357723e */ /* 0x000fe200000000ff */
[----:B------:R-:W0:Y:S01]  /*6de0*/  @P2 LDC.64 R164, c[0x0][0x220] ;  /* 0x00008800ffa42b82 */ /* 0x000e220000000a00 */
[----:B------:R-:W-:Y:S01]  /*6df0*/  F2FP.F16.F32.PACK_AB R86, R159, R157 ;  /* 0x0000009d9f56723e */ /* 0x000fe200000000ff */
[----:B------:R-:W-:Y:S01]  /*6e00*/  VIADD R95, R95, 0x200 ;  /* 0x000002005f5f7836 */ /* 0x000fe20000000000 */
[----:B------:R-:W-:Y:S01]  /*6e10*/  F2FP.F16.F32.PACK_AB R85, R155, R153 ;  /* 0x000000999b55723e */ /* 0x000fe200000000ff */
[----:B------:R-:W-:Y:S01]  /*6e20*/  BSSY B0, `(.L_x_13988) ;  /* 0x000001c000007945 */ /* 0x000fe20003800000 */
[----:B------:R-:W-:Y:S02]  /*6e30*/  F2FP.F16.F32.PACK_AB R84, R151, R149 ;  /* 0x000000959754723e */ /* 0x000fe400000000ff */
[----:B------:R-:W-:Y:S01]  /*6e40*/  IADD3 R93, R93, 0x200, RZ ;  /* 0x000002005d5d7810 */ /* 0x000fe20007ffe0ff */
[----:B------:R-:W1:Y:S02]  /*6e50*/  @P0 LDC.64 R166, c[0x0][0x230] ;  /* 0x00008c00ffa60b82 */ /* 0x000e640000000a00 */
[----:B------:R2:W-:Y:S02]  /*6e60*/  STG.E.128 desc[UR4][R146.64], R84 ;  /* 0x0000005492007986 */ /* 0x0005e4000c101d04 */
[----:B0-----:R-:W-:-:S04]  /*6e70*/  @P2 IMAD.WIDE.U32 R164, R93, 0x10, R164 ;  /* 0x000000105da42825 */ /* 0x001fc800078e00a4 */
[----:B-1----:R-:W-:Y:S01]  /*6e80*/  @P0 IMAD.WIDE.U32 R166, R95, 0x10, R166 ;  /* 0x000000105fa60825 */ /* 0x002fe200078e00a6 */
[----:B--2---:R-:W-:Y:S06]  /*6e90*/  @!P2 BRA `(.L_x_13989) ;  /* 0x000000000050a947 */ /* 0x004fec0003800000 */
        /* <DEDUP_REMOVED lines=20> */
.L_x_13989:
[----:B------:R-:W-:Y:S05]  /*6fe0*/  BSYNC B0 ;  /* 0x0000000000007941 */ /* 0x000fea0003800000 */
.L_x_13988:
        /* <DEDUP_REMOVED lines=8> */
[----:B-----5:R-:W-:Y:S01]  /*7070*/  HADD2.F32 R147, -RZ, R76.H0_H0 ;  /* 0x2000004cff937230 */ /* 0x020fe20000004100 */
[----:B------:R-:W-:Y:S06]  /*7080*/  BRA `(.L_x_13992) ;  /* 0x0000000400607947 */ /* 0x000fec0003800000 */
.L_x_13991:
        /* <DEDUP_REMOVED lines=12> */
.L_x_13994:
[----:B------:R-:W-:-:S07]  /*7150*/  IMAD.MOV.U32 R94, RZ, RZ, R130 ;  /* 0x000000ffff5e7224 */ /* 0x000fce00078e0082 */
.L_x_13995:
[----:B------:R-:W-:Y:S05]  /*7160*/  BSYNC B1 ;  /* 0x0000000000017941 */ /* 0x000fea0003800000 */
.L_x_13993:
        /* <DEDUP_REMOVED lines=16> */
.L_x_13999:
[----:B------:R-:W-:Y:S05]  /*7270*/  BSYNC B2 ;  /* 0x0000000000027941 */ /* 0x000fea0003800000 */
.L_x_13998:
        /* <DEDUP_REMOVED lines=44> */
.L_x_13997:
[----:B------:R-:W-:Y:S05]  /*7540*/  BSYNC B1 ;  /* 0x0000000000017941 */ /* 0x000fea0003800000 */
.L_x_13996:
        /* <DEDUP_REMOVED lines=12> */
.L_x_13992:
[----:B------:R-:W-:Y:S05]  /*7610*/  BSYNC B0 ;  /* 0x0000000000007941 */ /* 0x000fea0003800000 */
.L_x_13990:
[----:B------:R-:W-:Y:S04]  /*7620*/  BSSY B0, `(.L_x_14000) ;  /* 0x0000060000007945 */ /* 0x000fe80003800000 */
[----:B------:R-:W-:Y:S05]  /*7630*/  @P3 BRA `(.L_x_14001) ;  /* 0x0000000000183947 */ /* 0x000fea0003800000 */
[----:B-1----:R-:W-:Y:S01]  /*7640*/  IMAD.MOV.U32 R165, RZ, RZ, RZ ;  /* 0x000000ffffa57224 */ /* 0x002fe200078e00ff */
[----:B------:R-:W-:Y:S01]  /*7650*/  MOV R85, R84 ;  /* 0x0000005400557202 */ /* 0x000fe20000000f00 */
[----:B------:R-:W-:Y:S06]  /*7660*/  @!P0 BRA `(.L_x_14002) ;  /* 0x00000004006c8947 */ /* 0x000fec0003800000 */
[----:B------:R-:W-:Y:S01]  /*7670*/  MOV R85, R84 ;  /* 0x0000005400557202 */ /* 0x000fe20000000f00 */
[----:B-----5:R-:W-:Y:S01]  /*7680*/  HADD2.F32 R165, -RZ, R76.H1_H1 ;  /* 0x3000004cffa57230 */ /* 0x020fe20000004100 */
[----:B------:R-:W-:Y:S06]  /*7690*/  BRA `(.L_x_14002) ;  /* 0x0000000400607947 */ /* 0x000fec0003800000 */
.L_x_14001:
        /* <DEDUP_REMOVED lines=12> */
.L_x_14004:
[----:B------:R-:W-:-:S07]  /*7760*/  MOV R94, R130 ;  /* 0x00000082005e7202 */ /* 0x000fce0000000f00 */
.L_x_14005:
[----:B------:R-:W-:Y:S05]  /*7770*/  BSYNC B1 ;  /* 0x0000000000017941 */ /* 0x000fea0003800000 */
.L_x_14003:
        /* <DEDUP_REMOVED lines=16> */
.L_x_14009:
[----:B------:R-:W-:Y:S05]  /*7880*/  BSYNC B2 ;  /* 0x0000000000027941 */ /* 0x000fea0003800000 */
.L_x_14008:
        /* <DEDUP_REMOVED lines=44> */
.L_x_14007:
[----:B------:R-:W-:Y:S05]  /*7b50*/  BSYNC B1 ;  /* 0x0000000000017941 */ /* 0x000fea0003800000 */
.L_x_14006:
        /* <DEDUP_REMOVED lines=10> */
[----:B-1----:R-:W-:-:S04]  /*7c00*/  FMUL.FTZ R165, R9, R84 ;  /* 0x0000005409a57220 */ /* 0x002fc80000410000 */
[----:B------:R-:W-:-:S07]  /*7c10*/  @P0 FADD.FTZ R165, R86, R165 ;  /* 0x000000a556a50221 */ /* 0x000fce0000010000 */
.L_x_14002:
[----:B------:R-:W-:Y:S05]  /*7c20*/  BSYNC B0 ;  /* 0x0000000000007941 */ /* 0x000fea0003800000 */
.L_x_14000:
        /* <DEDUP_REMOVED lines=8> */
.L_x_14011:
        /* <DEDUP_REMOVED lines=12> */
.L_x_14014:
[----:B------:R-:W-:-:S07]  /*7d70*/  MOV R94, R130 ;  /* 0x00000082005e7202 */ /* 0x000fce0000000f00 */
.L_x_14015:
[----:B------:R-:W-:Y:S05]  /*7d80*/  BSYNC B1 ;  /* 0x0000000000017941 */ /* 0x000fea0003800000 */
.L_x_14013:
        /* <DEDUP_REMOVED lines=16> */
.L_x_14019:
[----:B------:R-:W-:Y:S05]  /*7e90*/  BSYNC B2 ;  /* 0x0000000000027941 */ /* 0x000fea0003800000 */
.L_x_14018:
        /* <DEDUP_REMOVED lines=44> */
.L_x_14017:
[----:B------:R-:W-:Y:S05]  /*8160*/  BSYNC B1 ;  /* 0x0000000000017941 */ /* 0x000fea0003800000 */
.L_x_14016:
        /* <DEDUP_REMOVED lines=12> */
.L_x_14012:
[----:B------:R-:W-:Y:S05]  /*8230*/  BSYNC B0 ;  /* 0x0000000000007941 */ /* 0x000fea0003800000 */
.L_x_14010:
        /* <DEDUP_REMOVED lines=8> */
.L_x_14021:
        /* <DEDUP_REMOVED lines=12> */
.L_x_14024:
[----:B------:R-:W-:-:S07]  /*8380*/  IMAD.MOV.U32 R94, RZ, RZ, R130 ;  /* 0x000000ffff5e7224 */ /* 0x000fce00078e0082 */
.L_x_14025:
[----:B------:R-:W-:Y:S05]  /*8390*/  BSYNC B1 ;  /* 0x0000000000017941 */ /* 0x000fea0003800000 */
.L_x_14023:
        /* <DEDUP_REMOVED lines=16> */
.L_x_14029:
[----:B------:R-:W-:Y:S05]  /*84a0*/  BSYNC B2 ;  /* 0x0000000000027941 */ /* 0x000fea0003800000 */
.L_x_14028:
        /* <DEDUP_REMOVED lines=44> */
.L_x_14027:
[----:B------:R-:W-:Y:S05]  /*8770*/  BSYNC B1 ;  /* 0x0000000000017941 */ /* 0x000fea0003800000 */
.L_x_14026:
        /* <DEDUP_REMOVED lines=12> */
.L_x_14022:
[----:B------:R-:W-:Y:S05]  /*8840*/  BSYNC B0 ;  /* 0x0000000000007941 */ /* 0x000fea0003800000 */
.L_x_14020:
        /* <DEDUP_REMOVED lines=8> */
.L_x_14031:
        /* <DEDUP_REMOVED lines=12> */
.L_x_14034:
[----:B------:R-:W-:-:S07]  /*8990*/  MOV R94, R130 ;  /* 0x00000082005e7202 */ /* 0x000fce0000000f00 */
.L_x_14035:
[----:B------:R-:W-:Y:S05]  /*89a0*/  BSYNC B1 ;  /* 0x0000000000017941 */ /* 0x000fea0003800000 */
.L_x_14033:
        /* <DEDUP_REMOVED lines=16> */
.L_x_14039:
[----:B------:R-:W-:Y:S05]  /*8ab0*/  BSYNC B2 ;  /* 0x0000000000027941 */ /* 0x000fea0003800000 */
.L_x_14038:
        /* <DEDUP_REMOVED lines=44> */
.L_x_14037:
[----:B------:R-:W-:Y:S05]  /*8d80*/  BSYNC B1 ;  /* 0x0000000000017941 */ /* 0x000fea0003800000 */
.L_x_14036:
        /* <DEDUP_REMOVED lines=12> */
.L_x_14032:
[----:B------:R-:W-:Y:S05]  /*8e50*/  BSYNC B0 ;  /* 0x0000000000007941 */ /* 0x000fea0003800000 */
.L_x_14030:
        /* <DEDUP_REMOVED lines=8> */
.L_x_14041:
        /* <DEDUP_REMOVED lines=12> */
.L_x_14044:
[----:B------:R-:W-:-:S07]  /*8fa0*/  MOV R94, R130 ;  /* 0x00000082005e7202 */ /* 0x000fce0000000f00 */
.L_x_14045:
[----:B------:R-:W-:Y:S05]  /*8fb0*/  BSYNC B1 ;  /* 0x0000000000017941 */ /* 0x000fea0003800000 */
.L_x_14043:
        /* <DEDUP_REMOVED lines=16> */
.L_x_14049:
[----:B------:R-:W-:Y:S05]  /*90c0*/  BSYNC B2 ;  /* 0x0000000000027941 */ /* 0x000fea0003800000 */
.L_x_14048:
        /* <DEDUP_REMOVED lines=44> */
.L_x_14047:
[----:B------:R-:W-:Y:S05]  /*9390*/  BSYNC B1 ;  /* 0x0000000000017941 */ /* 0x000fea0003800000 */
.L_x_14046:
        /* <DEDUP_REMOVED lines=12> */
.L_x_14042:
[----:B------:R-:W-:Y:S05]  /*9460*/  BSYNC B0 ;  /* 0x0000000000007941 */ /* 0x000fea0003800000 */
.L_x_14040:
        /* <DEDUP_REMOVED lines=8> */
.L_x_14051:
        /* <DEDUP_REMOVED lines=12> */
.L_x_14054:
[----:B------:R-:W-:-:S07]  /*95b0*/  IMAD.MOV.U32 R94, RZ, RZ, R130 ;  /* 0x000000ffff5e7224 */ /* 0x000fce00078e0082 */
.L_x_14055:
[----:B------:R-:W-:Y:S05]  /*95c0*/  BSYNC B1 ;  /* 0x0000000000017941 */ /* 0x000fea0003800000 */
.L_x_14053:
        /* <DEDUP_REMOVED lines=16> */
.L_x_14059:
[----:B------:R-:W-:Y:S05]  /*96d0*/  BSYNC B2 ;  /* 0x0000000000027941 */ /* 0x000fea0003800000 */
.L_x_14058:
        /* <DEDUP_REMOVED lines=43> */
.L_x_14057:
[----:B------:R-:W-:Y:S05]  /*9990*/  BSYNC B1 ;  /* 0x0000000000017941 */ /* 0x000fea0003800000 */
.L_x_14056:
        /* <DEDUP_REMOVED lines=12> */
.L_x_14052:
[----:B------:R-:W-:Y:S05]  /*9a60*/  BSYNC B0 ;  /* 0x0000000000007941 */ /* 0x000fea0003800000 */
.L_x_14050:
        /* <DEDUP_REMOVED lines=8> */
.L_x_14061:
        /* <DEDUP_REMOVED lines=12> */
.L_x_14064:
[----:B------:R-:W-:-:S07]  /*9bb0*/  IMAD.MOV.U32 R94, RZ, RZ, R130 ;  /* 0x000000ffff5e7224 */ /* 0x000fce00078e0082 */
.L_x_14065:
[----:B------:R-:W-:Y:S05]  /*9bc0*/  BSYNC B1 ;  /* 0x0000000000017941 */ /* 0x000fea0003800000 */
.L_x_14063:
        /* <DEDUP_REMOVED lines=16> */
.L_x_14069:
[----:B------:R-:W-:Y:S05]  /*9cd0*/  BSYNC B2 ;  /* 0x0000000000027941 */ /* 0x000fea0003800000 */
.L_x_14068:
        /* <DEDUP_REMOVED lines=43> */
.L_x_14067:
[----:B------:R-:W-:Y:S05]  /*9f90*/  BSYNC B1 ;  /* 0x0000000000017941 */ /* 0x000fea0003800000 */
.L_x_14066:
        /* <DEDUP_REMOVED lines=12> */
.L_x_14062:
[----:B------:R-:W-:Y:S05]  /*a060*/  BSYNC B0 ;  /* 0x0000000000007941 */ /* 0x000fea0003800000 */
.L_x_14060:
        /* <DEDUP_REMOVED lines=51> */
.L_x_14071:
[----:B------:R-:W-:Y:S05]  /*a3a0*/  BSYNC B0 ;  /* 0x0000000000007941 */ /* 0x000fea0003800000 */
.L_x_14070:
        /* <DEDUP_REMOVED lines=77> */
.L_x_14086:
        /* <DEDUP_REMOVED lines=13> */
[----:B------:R-:W-:Y:S01]  /*a950*/  @!P2 IMAD.IADD R87, R87, 0x1, R94 ;  /* 0x000000015757a824 */ /* 0x000fe200078e025e */
[----:B------:R-:W-:Y:S01]  /*a960*/  BSSY B0, `(.L_x_14073) ;  /* 0x00000af000007945 */ /* 0x000fe20003800000 */
[----:B------:R-:W-:Y:S01]  /*a970*/  BAR.SYNC.DEFER_BLOCKING 0x0 ;  /* 0x0000000000007b1d */ /* 0x000fe20000010000 */
[----:B-1----:R-:W-:Y:S02]  /*a980*/  @!P2 LEA R0, R85, R0, 0x18 ;  /* 0x000000005500a211 */ /* 0x002fe400078ec0ff */
[----:B------:R-:W-:Y:S02]  /*a990*/  CS2R R84, SRZ ;  /* 0x0000000000547805 */ /* 0x000fe4000001ff00 */
[----:B------:R-:W-:Y:S01]  /*a9a0*/  @!P2 LEA R87, R87, R0, 0x3 ;  /* 0x000000005757a211 */ /* 0x000fe200078e18ff */
        /* <DEDUP_REMOVED lines=18> */
[----:B------:R-:W-:Y:S02]  /*aad0*/  IADD3 R84, R89, R0, RZ ;  /* 0x0000000059547210 */ /* 0x000fe40007ffe0ff */
        /* <DEDUP_REMOVED lines=18> */
[----:B------:R-:W-:Y:S01]  /*ac00*/  IMAD.IADD R89, R84, 0x1, R181 ;  /* 0x0000000154597824 */ /* 0x000fe200078e02b5 */
[----:B------:R-:W-:Y:S02]  /*ac10*/  I2FP.F32.S32 R181, R181 ;  /* 0x000000b500b57245 */ /* 0x000fe40000201400 */
        /* <DEDUP_REMOVED lines=129> */
[----:B------:R-:W-:-:S05]  /*b430*/  F2FP.F16.F32.PACK_AB R92, R129, R92 ;  /* 0x0000005c815c723e */ /* 0x000fca00000000ff */
[----:B------:R0:W-:Y:S02]  /*b440*/  STG.E.128 desc[UR4][R140.64], R92 ;  /* 0x0000005c8c007986 */ /* 0x0001e4000c101d04 */
.L_x_14074:
[----:B------:R-:W-:Y:S05]  /*b450*/  BSYNC B0 ;  /* 0x0000000000007941 */ /* 0x000fea0003800000 */
.L_x_14073:
[----:B------:R-:W-:Y:S02]  /*b460*/  IADD3 R97, R97, UR12, RZ ;  /* 0x0000000c61617c10 */ /* 0x000fe4000fffe0ff */
[----:B------:R-:W-:Y:S02]  /*b470*/  SEL R0, RZ, 0x1, P0 ;  /* 0x00000001ff007807 */ /* 0x000fe40000000000 */
[----:B------:R-:W-:-:S13]  /*b480*/  ISETP.GE.AND P2, PT, R97, UR13, PT ;  /* 0x0000000d61007c0c */ /* 0x000fda000bf46270 */
[----:B------:R-:W-:Y:S05]  /*b490*/  @!P2 BRA `(.L_x_14075) ;  /* 0xffffff54000ca947 */ /* 0x000fea000383ffff */
[----:B------:R-:W-:Y:S05]  /*b4a0*/  EXIT ;  /* 0x000000000000794d */ /* 0x000fea0003800000 */
.L_x_14072:
[----:B------:R-:W-:Y:S01]  /*b4b0*/  HFMA2.MMA R181, -RZ, RZ, 0, 1.847743988037109375e-06 ;  /* 0x0000001fffb57435 */ /* 0x000fe200000001ff */
[----:B------:R-:W-:Y:S01]  /*b4c0*/  MOV R179, R0 ;  /* 0x0000000000b37202 */ /* 0x000fe20000000f00 */
[----:B------:R-:W-:Y:S01]  /*b4d0*/  IMAD.MOV.U32 R140, RZ, RZ, 0x1 ;  /* 0x00000001ff8c7424 */ /* 0x000fe200078e00ff */
[----:B------:R-:W-:-:S08]  /*b4e0*/  MOV R138, 0xffffffff ;  /* 0xffffffff008a7802 */ /* 0x000fd00000000f00 */
[----:B0----5:R-:W-:Y:S05]  /*b4f0*/  WARPSYNC.COLLECTIVE R138, `(.L_x_14076) ;  /* 0x000000008a087348 */ /* 0x021fea0003c00000 */
[----:B0-----:R0:W1:Y:S02]  /*b500*/  SHFL.BFLY P3, R95, R179, R140, R181 ;  /* 0x0c00008cb35f7389 */ /* 0x00106400000600b5 */
[----:B01---5:R-:W-:Y:S01]  /*b510*/  ENDCOLLECTIVE ;  /* 0x000000000000791b */ /* 0x023fe20003800000 */
.L_x_14076:
[----:B------:R-:W-:Y:S01]  /*b520*/  HFMA2.MMA R140, -RZ, RZ, 0, 1.1920928955078125e-07 ;  /* 0x00000002ff8c7435 */ /* 0x000fe200000001ff */
[----:B------:R-:W-:-:S04]  /*b530*/  IMAD.MOV.U32 R85, RZ, RZ, R95 ;  /* 0x000000ffff557224 */ /* 0x000fc800078e005f */
[----:B------:R-:W-:-:S05]  /*b540*/  FADD.FTZ R85, R0, R85 ;  /* 0x0000005500557221 */ /* 0x000fca0000010000 */
[----:B------:R-:W-:-:S07]  /*b550*/  MOV R179, R85 ;  /* 0x0000005500b37202 */ /* 0x000fce0000000f00 */
[----:B------:R-:W-:Y:S05]  /*b560*/  WARPSYNC.COLLECTIVE R138, `(.L_x_14077) ;  /* 0x000000008a087348 */ /* 0x000fea0003c00000 */
[----:B------:R0:W1:Y:S02]  /*b570*/  SHFL.BFLY P3, R95, R179, R140, R181 ;  /* 0x0c00008cb35f7389 */ /* 0x00006400000600b5 */
[----:B01----:R-:W-:Y:S01]  /*b580*/  ENDCOLLECTIVE ;  /* 0x000000000000791b */ /* 0x003fe20003800000 */
.L_x_14077:
[----:B------:R-:W-:Y:S01]  /*b590*/  HFMA2.MMA R140, -RZ, RZ, 0, 2.384185791015625e-07 ;  /* 0x00000004ff8c7435 */ /* 0x000fe200000001ff */
[----:B------:R-:W-:-:S04]  /*b5a0*/  IMAD.MOV.U32 R84, RZ, RZ, R95 ;  /* 0x000000ffff547224 */ /* 0x000fc800078e005f */
[----:B------:R-:W-:-:S05]  /*b5b0*/  FADD.FTZ R89, R85, R84 ;  /* 0x0000005455597221 */ /* 0x000fca0000010000 */
[----:B------:R-:W-:-:S07]  /*b5c0*/  MOV R179, R89 ;  /* 0x0000005900b37202 */ /* 0x000fce0000000f00 */
[----:B------:R-:W-:Y:S05]  /*b5d0*/  WARPSYNC.COLLECTIVE R138, `(.L_x_14078) ;  /* 0x000000008a087348 */ /* 0x000fea0003c00000 */
[----:B------:R0:W1:Y:S02]  /*b5e0*/  SHFL.BFLY P3, R95, R179, R140, R181 ;  /* 0x0c00008cb35f7389 */ /* 0x00006400000600b5 */
[----:B01----:R-:W-:Y:S01]  /*b5f0*/  ENDCOLLECTIVE ;  /* 0x000000000000791b */ /* 0x003fe20003800000 */
.L_x_14078:
[----:B------:R-:W-:Y:S01]  /*b600*/  HFMA2.MMA R140, -RZ, RZ, 0, 4.76837158203125e-07 ;  /* 0x00000008ff8c7435 */ /* 0x000fe200000001ff */
[----:B------:R-:W-:-:S04]  /*b610*/  IMAD.MOV.U32 R84, RZ, RZ, R95 ;  /* 0x000000ffff547224 */ /* 0x000fc800078e005f */
[----:B------:R-:W-:-:S05]  /*b620*/  FADD.FTZ R93, R89, R84 ;  /* 0x00000054595d7221 */ /* 0x000fca0000010000 */
[----:B------:R-:W-:-:S07]  /*b630*/  MOV R179, R93 ;  /* 0x0000005d00b37202 */ /* 0x000fce0000000f00 */
[----:B------:R-:W-:Y:S05]  /*b640*/  WARPSYNC.COLLECTIVE R138, `(.L_x_14079) ;  /* 0x000000008a087348 */ /* 0x000fea0003c00000 */
[----:B------:R0:W1:Y:S02]  /*b650*/  SHFL.BFLY P3, R95, R179, R140, R181 ;  /* 0x0c00008cb35f7389 */ /* 0x00006400000600b5 */
[----:B01----:R-:W-:Y:S01]  /*b660*/  ENDCOLLECTIVE ;  /* 0x000000000000791b */ /* 0x003fe20003800000 */
.L_x_14079:
[----:B------:R-:W-:Y:S01]  /*b670*/  HFMA2.MMA R140, -RZ, RZ, 0, 9.5367431640625e-07 ;  /* 0x00000010ff8c7435 */ /* 0x000fe200000001ff */
[----:B------:R-:W-:-:S04]  /*b680*/  IMAD.MOV.U32 R84, RZ, RZ, R95 ;  /* 0x000000ffff547224 */ /* 0x000fc800078e005f */
[----:B------:R-:W-:-:S05]  /*b690*/  FADD.FTZ R94, R93, R84 ;  /* 0x000000545d5e7221 */ /* 0x000fca0000010000 */
[----:B------:R-:W-:-:S07]  /*b6a0*/  MOV R179, R94 ;  /* 0x0000005e00b37202 */ /* 0x000fce0000000f00 */
[----:B------:R-:W-:Y:S05]  /*b6b0*/  WARPSYNC.COLLECTIVE R138, `(.L_x_14080) ;  /* 0x000000008a087348 */ /* 0x000fea0003c00000 */
[----:B------:R0:W1:Y:S02]  /*b6c0*/  SHFL.BFLY P3, R95, R179, R140, R181 ;  /* 0x0c00008cb35f7389 */ /* 0x00006400000600b5 */
[----:B01----:R-:W-:Y:S01]  /*b6d0*/  ENDCOLLECTIVE ;  /* 0x000000000000791b */ /* 0x003fe20003800000 */
.L_x_14080:
        /* <DEDUP_REMOVED lines=55> */
.L_x_14081:
[----:B------:R-:W-:Y:S01]  /*ba50*/  HFMA2.MMA R140, -RZ, RZ, 0, 1.1920928955078125e-07 ;  /* 0x00000002ff8c7435 */ /* 0x000fe200000001ff */
[----:B------:R-:W-:-:S05]  /*ba60*/  MOV R85, R95 ;  /* 0x0000005f00557202 */ /* 0x000fca0000000f00 */
[----:B------:R-:W-:-:S04]  /*ba70*/  FADD.FTZ R85, R0, R85 ;  /* 0x0000005500557221 */ /* 0x000fc80000010000 */
[----:B------:R-:W-:-:S07]  /*ba80*/  IMAD.MOV.U32 R179, RZ, RZ, R85 ;  /* 0x000000ffffb37224 */ /* 0x000fce00078e0055 */
[----:B------:R-:W-:Y:S05]  /*ba90*/  WARPSYNC.COLLECTIVE R138, `(.L_x_14082) ;  /* 0x000000008a087348 */ /* 0x000fea0003c00000 */
[----:B------:R0:W1:Y:S02]  /*baa0*/  SHFL.BFLY P3, R95, R179, R140, R181 ;  /* 0x0c00008cb35f7389 */ /* 0x00006400000600b5 */
[----:B01----:R-:W-:Y:S01]  /*bab0*/  ENDCOLLECTIVE ;  /* 0x000000000000791b */ /* 0x003fe20003800000 */
.L_x_14082:
[----:B------:R-:W-:Y:S01]  /*bac0*/  HFMA2.MMA R140, -RZ, RZ, 0, 2.384185791015625e-07 ;  /* 0x00000004ff8c7435 */ /* 0x000fe200000001ff */
[----:B------:R-:W-:-:S05]  /*bad0*/  MOV R94, R95 ;  /* 0x0000005f005e7202 */ /* 0x000fca0000000f00 */
[----:B------:R-:W-:-:S04]  /*bae0*/  FADD.FTZ R94, R85, R94 ;  /* 0x0000005e555e7221 */ /* 0x000fc80000010000 */
[----:B------:R-:W-:-:S07]  /*baf0*/  IMAD.MOV.U32 R179, RZ, RZ, R94 ;  /* 0x000000ffffb37224 */ /* 0x000fce00078e005e */
[----:B------:R-:W-:Y:S05]  /*bb00*/  WARPSYNC.COLLECTIVE R138, `(.L_x_14083) ;  /* 0x000000008a087348 */ /* 0x000fea0003c00000 */
[----:B------:R0:W1:Y:S02]  /*bb10*/  SHFL.BFLY P3, R95, R179, R140, R181 ;  /* 0x0c00008cb35f7389 */ /* 0x00006400000600b5 */
[----:B01----:R-:W-:Y:S01]  /*bb20*/  ENDCOLLECTIVE ;  /* 0x000000000000791b */ /* 0x003fe20003800000 */
.L_x_14083:
[----:B------:R-:W-:Y:S01]  /*bb30*/  HFMA2.MMA R140, -RZ, RZ, 0, 4.76837158203125e-07 ;  /* 0x00000008ff8c7435 */ /* 0x000fe200000001ff */
[----:B------:R-:W-:-:S05]  /*bb40*/  MOV R89, R95 ;  /* 0x0000005f00597202 */ /* 0x000fca0000000f00 */
[----:B------:R-:W-:-:S04]  /*bb50*/  FADD.FTZ R89, R94, R89 ;  /* 0x000000595e597221 */ /* 0x000fc80000010000 */
[----:B------:R-:W-:-:S07]  /*bb60*/  IMAD.MOV.U32 R179, RZ, RZ, R89 ;  /* 0x000000ffffb37224 */ /* 0x000fce00078e0059 */
[----:B------:R-:W-:Y:S05]  /*bb70*/  WARPSYNC.COLLECTIVE R138, `(.L_x_14084) ;  /* 0x000000008a087348 */ /* 0x000fea0003c00000 */
[----:B------:R0:W1:Y:S02]  /*bb80*/  SHFL.BFLY P3, R95, R179, R140, R181 ;  /* 0x0c00008cb35f7389 */ /* 0x00006400000600b5 */
[----:B01----:R-:W-:Y:S01]  /*bb90*/  ENDCOLLECTIVE ;  /* 0x000000000000791b */ /* 0x003fe20003800000 */
.L_x_14084:
[----:B------:R-:W-:Y:S01]  /*bba0*/  HFMA2.MMA R140, -RZ, RZ, 0, 9.5367431640625e-07 ;  /* 0x00000010ff8c7435 */ /* 0x000fe200000001ff */
[----:B------:R-:W-:-:S05]  /*bbb0*/  MOV R136, R95 ;  /* 0x0000005f00887202 */ /* 0x000fca0000000f00 */
[----:B------:R-:W-:-:S04]  /*bbc0*/  FADD.FTZ R136, R89, R136 ;  /* 0x0000008859887221 */ /* 0x000fc80000010000 */
[----:B------:R-:W-:-:S07]  /*bbd0*/  IMAD.MOV.U32 R179, RZ, RZ, R136 ;  /* 0x000000ffffb37224 */ /* 0x000fce00078e0088 */
[----:B------:R-:W-:Y:S05]  /*bbe0*/  WARPSYNC.COLLECTIVE R138, `(.L_x_14085) ;  /* 0x000000008a087348 */ /* 0x000fea0003c00000 */
[----:B------:R0:W1:Y:S02]  /*bbf0*/  SHFL.BFLY P3, R95, R179, R140, R181 ;  /* 0x0c00008cb35f7389 */ /* 0x00006400000600b5 */
[----:B01----:R-:W-:Y:S01]  /*bc00*/  ENDCOLLECTIVE ;  /* 0x000000000000791b */ /* 0x003fe20003800000 */
.L_x_14085:
[----:B------:R-:W-:Y:S01]  /*bc10*/  MOV R93, R95 ;  /* 0x0000005f005d7202 */ /* 0x000fe20000000f00 */
[----:B------:R-:W-:Y:S06]  /*bc20*/  BRA `(.L_x_14086) ;  /* 0xffffffec00147947 */ /* 0x000fec000383ffff */
.L_x_14087:
        /* <DEDUP_REMOVED lines=13> */
.L_x_23303:


//--------------------- .text._ZN10layer_norm13ln_fwd_kernelINS_13Kernel_traitsI6__halfS2_fS2_fjLj6144ELj1ELj1ELj8ELj16ENS_18Kernel_traits_baseILj6144ES2_S2_fS2_fjLj256EEEEELb0ELb0ELb0ELb0EEEvNS_9FwdParamsE --------------------------
	.section	.text._ZN10layer_norm13ln_fwd_kernelINS_13Kernel_traitsI6__halfS2_fS2_fjLj6144ELj1ELj1ELj8ELj16ENS_18Kernel_traits_baseILj6144ES2_S2_fS2_fjLj256EEEEELb0ELb0ELb0ELb0EEEvNS_9FwdParamsE,"ax",@progbits
	.align	128
        .global         _ZN10layer_norm13ln_fwd_kernelINS_13Kernel_traitsI6__halfS2_fS2_fjLj6144ELj1ELj1ELj8ELj16ENS_18Kernel_traits_baseILj6144ES2_S2_fS2_fjLj256EEEEELb0ELb0ELb0ELb0EEEvNS_9FwdParamsE
        .type           _ZN10layer_norm13ln_fwd_kernelINS_13Kernel_traitsI6__halfS2_fS2_fjLj6144ELj1ELj1ELj8ELj16ENS_18Kernel_traits_baseILj6144ES2_S2_fS2_fjLj256EEEEELb0ELb0ELb0ELb0EEEvNS_9FwdParamsE,@function
        .size           _ZN10layer_norm13ln_fwd_kernelINS_13Kernel_traitsI6__halfS2_fS2_fjLj6144ELj1ELj1ELj8ELj16ENS_18Kernel_traits_baseILj6144ES2_S2_fS2_fjLj256EEEEELb0ELb0ELb0ELb0EEEvNS_9FwdParamsE,(.L_x_23304 - _ZN10layer_norm13ln_fwd_kernelINS_13Kernel_traitsI6__halfS2_fS2_fjLj6144ELj1ELj1ELj8ELj16ENS_18Kernel_traits_baseILj6144ES2_S2_fS2_fjLj256EEEEELb0ELb0ELb0ELb0EEEvNS_9FwdParamsE)
        .other          _ZN10layer_norm13ln_fwd_kernelINS_13Kernel_traitsI6__halfS2_fS2_fjLj6144ELj1ELj1ELj8ELj16ENS_18Kernel_traits_baseILj6144ES2_S2_fS2_fjLj256EEEEELb0ELb0ELb0ELb0EEEvNS_9FwdParamsE,@"STO_CUDA_ENTRY STV_DEFAULT"
_ZN10layer_norm13ln_fwd_kernelINS_13Kernel_traitsI6__halfS2_fS2_fjLj6144ELj1ELj1ELj8ELj16ENS_18Kernel_traits_baseILj6144ES2_S2_fS2_fjLj256EEEEELb0ELb0ELb0ELb0EEEvNS_9FwdParamsE:
.text._ZN10layer_norm13ln_fwd_kernelINS_13Kernel_traitsI6__halfS2_fS2_fjLj6144ELj1ELj1ELj8ELj16ENS_18Kernel_traits_baseILj6144ES2_S2_fS2_fjLj256EEEEELb0ELb0ELb0ELb0EEEvNS_9FwdParamsE:
        /* <DEDUP_REMOVED lines=27> */
.L_x_14089:
[----:B------:R-:W-:Y:S05]  /*01b0*/  BSYNC B0 ;  /* 0x0000000000007941 */ /* 0x000fea0003800000 */
.L_x_14088:
        /* <DEDUP_REMOVED lines=14> */
.L_x_14091:
[----:B------:R-:W-:Y:S05]  /*02a0*/  BSYNC B0 ;  /* 0x0000000000007941 */ /* 0x000fea0003800000 */
.L_x_14090:
        /* <DEDUP_REMOVED lines=13> */
.L_x_14093:
[----:B------:R-:W-:Y:S05]  /*0380*/  BSYNC B0 ;  /* 0x0000000000007941 */ /* 0x000fea0003800000 */
.L_x_14092:
[----:B------:R-:W0:Y:S02]  /*0390*/  S2UR UR6, SR_CTAID.X ;  /* 0x00000000000679c3 */ /* 0x000e240000002500 */
[----:B0-----:R-:W-:Y:S01]  /*03a0*/  LEA.HI R90, R0, UR6, RZ, 0x18 ;  /* 0x00000006005a7c11 */ /* 0x001fe2000f8fc0ff */
[----:B------:R-:W-:-:S03]  /*03b0*/  ULDC UR6, c[0x0][0x214] ;  /* 0x0000850000067ab9 */ /* 0x000fc60000000800 */
[----:B------:R-:W-:-:S13]  /*03c0*/  ISETP.GE.AND P2, PT, R90, UR6, PT ;  /* 0x000000065a007c0c */ /* 0x000fda000bf46270 */
[----:B------:R-:W-:Y:S05]  /*03d0*/  @P2 EXIT ;  /* 0x000000000000294d */ /* 0x000fea0003800000 */
[----:B------:R-:W-:Y:S01]  /*03e0*/  SHF.R.S32.HI R40, RZ, 0x3, R40 ;  /* 0x00000003ff287819 */ /* 0x000fe20000011428 */
[--C-:B-----5:R-:W-:Y:S01]  /*03f0*/  HADD2.F32 R69, -RZ, R24.reuse.H0_H0 ;  /* 0x20000018ff457230 */ /* 0x120fe20000004100 */
[----:B------:R-:W-:Y:S01]  /*0400*/  ULDC.64 UR6, c[0x0][0x270] ;  /* 0x00009c0000067ab9 */ /* 0x000fe20000000a00 */
        /* <DEDUP_REMOVED lines=15> */
[----:B------:R-:W-:Y:S01]  /*0500*/  LOP3.LUT R33, R26, 0x3e0, RZ, 0xc0, !PT ;  /* 0x000003e01a217812 */ /* 0x000fe200078ec0ff */
[----:B------:R-:W-:Y:S01]  /*0510*/  HADD2.F32 R4, -RZ, R8.H1_H1 ;  /* 0x30000008ff047230 */ /* 0x000fe20000004100 */
[----:B------:R-:W-:Y:S01]  /*0520*/  IADD3 R25, R25, R40, RZ ;  /* 0x0000002819197210 */ /* 0x000fe20007ffe0ff */
[--C-:B------:R-:W-:Y:S01]  /*0530*/  HADD2.F32 R5, -RZ, R9.reuse.H0_H0 ;  /* 0x20000009ff057230 */ /* 0x100fe20000004100 */
[----:B------:R-:W-:Y:S01]  /*0540*/  VIADDMNMX R33, R24, -R33, RZ, !PT ;  /* 0x8000002118217246 */ /* 0x000fe200078001ff */
[----:B------:R-:W-:Y:S01]  /*0550*/  HADD2.F32 R6, -RZ, R9.H1_H1 ;  /* 0x30000009ff067230 */ /* 0x000fe20000004100 */
[----:B------:R-:W-:Y:S01]  /*0560*/  SHF.L.U32 R25, R25, 0x3, RZ ;  /* 0x0000000319197819 */ /* 0x000fe200000006ff */
[--C-:B------:R-:W-:Y:S01]  /*0570*/  HADD2.F32 R7, -RZ, R10.reuse.H0_H0 ;  /* 0x2000000aff077230 */ /* 0x100fe20000004100 */
[----:B------:R-:W-:Y:S01]  /*0580*/  VIMNMX R33, R33, 0x20, PT ;  /* 0x0000002021217848 */ /* 0x000fe20003fe0100 */
[----:B------:R-:W-:Y:S01]  /*0590*/  HADD2.F32 R8, -RZ, R10.H1_H1 ;  /* 0x3000000aff087230 */ /* 0x000fe20000004100 */
[----:B------:R-:W-:Y:S01]  /*05a0*/  I2FP.F32.U32 R25, R25 ;  /* 0x0000001900197245 */ /* 0x000fe20000201000 */
[--C-:B------:R-:W-:Y:S01]  /*05b0*/  HADD2.F32 R9, -RZ, R11.reuse.H0_H0 ;  /* 0x2000000bff097230 */ /* 0x100fe20000004100 */
[----:B------:R-:W-:Y:S01]  /*05c0*/  ISETP.NE.U32.AND P2, PT, RZ, UR6, PT ;  /* 0x00000006ff007c0c */ /* 0x000fe2000bf45070 */
[----:B------:R-:W-:Y:S01]  /*05d0*/  ULDC.U8 UR6, c[0x0][0x2a0] ;  /* 0x0000a80000067ab9 */ /* 0x000fe20000000000 */
[----:B------:R0:W1:Y:S01]  /*05e0*/  MUFU.RCP R89, R25 ;  /* 0x0000001900597308 */ /* 0x0000620000001000 */
[----:B------:R-:W-:Y:S01]  /*05f0*/  HADD2.F32 R10, -RZ, R11.H1_H1 ;  /* 0x3000000bff0a7230 */ /* 0x000fe20000004100 */
[----:B------:R-:W-:Y:S01]  /*0600*/  IADD3 R33, R40, R33, RZ ;  /* 0x0000002128217210 */ /* 0x000fe20007ffe0ff */
[--C-:B------:R-:W-:Y:S01]  /*0610*/  HADD2.F32 R12, -RZ, R16.reuse.H0_H0 ;  /* 0x20000010ff0c7230 */ /* 0x100fe20000004100 */
[----:B------:R-:W-:Y:S01]  /*0620*/  ISETP.NE.AND P3, PT, RZ, UR6, PT ;  /* 0x00000006ff007c0c */ /* 0x000fe2000bf65270 */
[----:B------:R-:W-:Y:S01]  /*0630*/  HADD2.F32 R11, -RZ, R16.H1_H1 ;  /* 0x30000010ff0b7230 */ /* 0x000fe20000004100 */
[----:B------:R-:W-:Y:S01]  /*0640*/  HFMA2.MMA R58, -RZ, RZ, 0, 5.9604644775390625e-08 ;  /* 0x00000001ff3a7435 */ /* 0x000fe200000001ff */
[--C-:B------:R-:W-:Y:S01]  /*0650*/  HADD2.F32 R14, -RZ, R17.reuse.H0_H0 ;  /* 0x20000011ff0e7230 */ /* 0x100fe20000004100 */
[----:B------:R-:W-:Y:S01]  /*0660*/  P2R R92, PR, RZ, 0x8 ;  /* 0x00000008ff5c7803 */ /* 0x000fe20000000000 */
[----:B------:R-:W-:Y:S01]  /*0670*/  HADD2.F32 R13, -RZ, R17.H1_H1 ;  /* 0x30000011ff0d7230 */ /* 0x000fe20000004100 */
[----:B------:R-:W-:Y:S01]  /*0680*/  SHF.L.U32 R91, R33, 0x3, RZ ;  /* 0x00000003215b7819 */ /* 0x000fe200000006ff */
[--C-:B------:R-:W-:Y:S01]  /*0690*/  HADD2.F32 R16, -RZ, R18.reuse.H0_H0 ;  /* 0x20000012ff107230 */ /* 0x100fe20000004100 */
[----:B------:R-:W-:Y:S01]  /*06a0*/  ISETP.NE.AND.EX P2, PT, RZ, UR7, PT, P2 ;  /* 0x00000007ff007c0c */ /* 0x000fe2000bf45320 */
        /* <DEDUP_REMOVED lines=31> */
[----:B01----:R-:W-:-:S07]  /*08a0*/  HADD2.F32 R88, -RZ, R31.H1_H1 ;  /* 0x3000001fff587230 */ /* 0x003fce0000004100 */
.L_x_14107:
        /* <DEDUP_REMOVED lines=10> */
[----:B------:R-:W-:Y:S01]  /*0950*/  MOV R81, R93 ;  /* 0x0000005d00517202 */ /* 0x000fe20000000f00 */
[----:B--2---:R-:W-:Y:S01]  /*0960*/  @P2 HADD2.F32 R59, -RZ, R56.H0_H0 ;  /* 0x20000038ff3b2230 */ /* 0x004fe20000004100 */
        /* <DEDUP_REMOVED lines=14> */
[----:B------:R-:W-:Y:S01]  /*0a50*/  IADD3 R81, R93, 0x100, RZ ;  /* 0x000001005d517810 */ /* 0x000fe20007ffe0ff */
[--C-:B--2---:R-:W-:Y:S02]  /*0a60*/  HADD2.F32 R38, -RZ, R32.reuse.H0_H0 ;  /* 0x20000020ff267230 */ /* 0x104fe40000004100 */
[----:B------:R-:W-:Y:S02]  /*0a70*/  HADD2.F32 R80, -RZ, R32.H1_H1 ;  /* 0x30000020ff507230 */ /* 0x000fe40000004100 */
[--C-:B------:R-:W-:Y:S02]  /*0a80*/  HADD2.F32 R94, -RZ, R33.reuse.H0_H0 ;  /* 0x20000021ff5e7230 */ /* 0x100fe40000004100 */
[-C--:B------:R-:W-:Y:S01]  /*0a90*/  FMUL.FTZ R32, R38, R59.reuse ;  /* 0x0000003b26207220 */ /* 0x080fe20000410000 */
[----:B------:R-:W-:Y:S02]  /*0aa0*/  HADD2.F32 R96, -RZ, R33.H1_H1 ;  /* 0x30000021ff607230 */ /* 0x000fe40000004100 */
[----:B------:R-:W-:Y:S01]  /*0ab0*/  FMUL.FTZ R33, R80, R59 ;  /* 0x0000003b50217220 */ /* 0x000fe20000410000 */
[----:B------:R-:W-:-:S02]  /*0ac0*/  HADD2.F32 R98, -RZ, R34.H0_H0 ;  /* 0x20000022ff627230 */ /* 0x000fc40000004100 */
[----:B---3--:R-:W-:Y:S01]  /*0ad0*/  @P3 FADD.FTZ R32, R24, R32 ;  /* 0x0000002018203221 */ /* 0x008fe20000010000 */
[----:B------:R-:W-:Y:S02]  /*0ae0*/  HADD2.F32 R100, -RZ, R34.H1_H1 ;  /* 0x30000022ff647230 */ /* 0x000fe40000004100 */
[-C--:B------:R-:W-:Y:S01]  /*0af0*/  FMUL.FTZ R34, R94, R59.reuse ;  /* 0x0000003b5e227220 */ /* 0x080fe20000410000 */
[--C-:B------:R-:W-:Y:S02]  /*0b00*/  HADD2.F32 R102, -RZ, R35.reuse.H0_H0 ;  /* 0x20000023ff667230 */ /* 0x100fe40000004100 */
[-C--:B0-----:R-:W-:Y:S01]  /*0b10*/  FMUL.FTZ R36, R98, R59.reuse ;  /* 0x0000003b62247220 */ /* 0x081fe20000410000 */
[----:B------:R-:W-:Y:S02]  /*0b20*/  HADD2.F32 R104, -RZ, R35.H1_H1 ;  /* 0x30000023ff687230 */ /* 0x000fe40000004100 */
[-C--:B------:R-:W-:Y:S01]  /*0b30*/  FMUL.FTZ R35, R96, R59.reuse ;  /* 0x0000003b60237220 */ /* 0x080fe20000410000 */
[-C--:B------:R-:W-:Y:S01]  /*0b40*/  FMUL.FTZ R37, R100, R59.reuse ;  /* 0x0000003b64257220 */ /* 0x080fe20000410000 */
[-C--:B------:R-:W-:Y:S01]  /*0b50*/  FMUL.FTZ R38, R102, R59.reuse ;  /* 0x0000003b66267220 */ /* 0x080fe20000410000 */
[----:B------:R-:W-:Y:S01]  /*0b60*/  @P3 FADD.FTZ R33, R25, R33 ;  /* 0x0000002119213221 */ /* 0x000fe20000010000 */
[----:B------:R-:W-:Y:S01]  /*0b70*/  FMUL.FTZ R39, R104, R59 ;  /* 0x0000003b68277220 */ /* 0x000fe20000410000 */
        /* <DEDUP_REMOVED lines=8> */
.L_x_14095:
[----:B------:R-:W-:Y:S05]  /*0c00*/  BSYNC B0 ;  /* 0x0000000000007941 */ /* 0x000fea0003800000 */
.L_x_14094:
        /* <DEDUP_REMOVED lines=28> */
[-C--:B-1----:R-:W-:Y:S01]  /*0dd0*/  FMUL.FTZ R44, R98, R59.reuse ;  /* 0x0000003b622c7220 */ /* 0x082fe20000410000 */
        /* <DEDUP_REMOVED lines=14> */
.L_x_14097:
[----:B------:R-:W-:Y:S05]  /*0ec0*/  BSYNC B0 ;  /* 0x0000000000007941 */ /* 0x000fea0003800000 */
.L_x_14096:
        /* <DEDUP_REMOVED lines=12> */
[C---:B01----:R-:W-:Y:S02]  /*0f90*/  LEA R56, P4, R81.reuse, UR8, 0x5 ;  /* 0x0000000851387c11 */ /* 0x043fe4000f8828ff */
[----:B------:R-:W-:Y:S02]  /*0fa0*/  ISETP.NE.AND.EX P3, PT, RZ, UR7, PT, P3 ;  /* 0x00000007ff007c0c */ /* 0x000fe4000bf65330 */
[----:B------:R-:W-:Y:S01]  /*0fb0*/  LEA.HI.X R57, R81, UR9, RZ, 0x5, P4 ;  /* 0x0000000951397c11 */ /* 0x000fe2000a0f2cff */
[----:B--2---:R-:W-:-:S02]  /*0fc0*/  HADD2.F32 R54, -RZ, R48.H0_H0 ;  /* 0x20000030ff367230 */ /* 0x004fc40000004100 */
[----:B------:R-:W-:Y:S02]  /*0fd0*/  HADD2.F32 R80, -RZ, R48.H1_H1 ;  /* 0x30000030ff507230 */ /* 0x000fe40000004100 */
[--C-:B------:R-:W-:Y:S02]  /*0fe0*/  HADD2.F32 R94, -RZ, R49.reuse.H0_H0 ;  /* 0x20000031ff5e7230 */ /* 0x100fe40000004100 */
[-C--:B------:R-:W-:Y:S01]  /*0ff0*/  FMUL.FTZ R48, R54, R59.reuse ;  /* 0x0000003b36307220 */ /* 0x080fe20000410000 */
[----:B------:R-:W-:Y:S02]  /*1000*/  HADD2.F32 R96, -RZ, R49.H1_H1 ;  /* 0x30000031ff607230 */ /* 0x000fe40000004100 */
[----:B------:R-:W-:Y:S01]  /*1010*/  FMUL.FTZ R49, R80, R59 ;  /* 0x0000003b50317220 */ /* 0x000fe20000410000 */
[--C-:B------:R-:W-:Y:S02]  /*1020*/  HADD2.F32 R98, -RZ, R50.reuse.H0_H0 ;  /* 0x20000032ff627230 */ /* 0x100fe40000004100 */
[----:B---3--:R-:W-:Y:S01]  /*1030*/  @P3 FADD.FTZ R48, R24, R48 ;  /* 0x0000003018303221 */ /* 0x008fe20000010000 */
[----:B------:R-:W-:-:S02]  /*1040*/  HADD2.F32 R100, -RZ, R50.H1_H1 ;  /* 0x30000032ff647230 */ /* 0x000fc40000004100 */
[-C--:B------:R-:W-:Y:S01]  /*1050*/  FMUL.FTZ R50, R94, R59.reuse ;  /* 0x0000003b5e327220 */ /* 0x080fe20000410000 */
[--C-:B------:R-:W-:Y:S02]  /*1060*/  HADD2.F32 R102, -RZ, R51.reuse.H0_H0 ;  /* 0x20000033ff667230 */ /* 0x100fe40000004100 */
[-C--:B----4-:R-:W-:Y:S01]  /*1070*/  FMUL.FTZ R52, R98, R59.reuse ;  /* 0x0000003b62347220 */ /* 0x090fe20000410000 */
        /* <DEDUP_REMOVED lines=14> */
.L_x_14099:
[----:B------:R-:W-:Y:S05]  /*1160*/  BSYNC B0 ;  /* 0x0000000000007941 */ /* 0x000fea0003800000 */
.L_x_14098:
        /* <DEDUP_REMOVED lines=104> */
.L_x_14118:
        /* <DEDUP_REMOVED lines=122> */
.L_x_14102:
[----:B------:R-:W-:Y:S05]  /*1f90*/  BSYNC B0 ;  /* 0x0000000000007941 */ /* 0x000fea0003800000 */
.L_x_14101:
        /* <DEDUP_REMOVED lines=35> */
.L_x_14104:
[----:B------:R-:W-:Y:S05]  /*21d0*/  BSYNC B0 ;  /* 0x0000000000007941 */ /* 0x000fea0003800000 */
.L_x_14103:
        /* <DEDUP_REMOVED lines=33> */
.L_x_14106:
[----:B------:R-:W-:Y:S05]  /*23f0*/  BSYNC B0 ;  /* 0x0000000000007941 */ /* 0x000fea0003800000 */
.L_x_14105:
[----:B------:R-:W-:Y:S02]  /*2400*/  IADD3 R90, R90, UR12, RZ ;  /* 0x0000000c5a5a7c10 */ /* 0x000fe4000fffe0ff */
[----:B0123--:R-:W-:Y:S02]  /*2410*/  SEL R58, RZ, 0x1, P4 ;  /* 0x00000001ff3a7807 */ /* 0x00ffe40002000000 */
[----:B------:R-:W-:-:S13]  /*2420*/  ISETP.GE.AND P3, PT, R90, UR13, PT ;  /* 0x0000000d5a007c0c */ /* 0x000fda000bf66270 */
[----:B------:R-:W-:Y:S05]  /*2430*/  @!P3 BRA `(.L_x_14107) ;  /* 0xffffffe4001cb947 */ /* 0x000fea000383ffff */
[----:B------:R-:W-:Y:S05]  /*2440*/  EXIT ;  /* 0x000000000000794d */ /* 0x000fea0003800000 */
.L_x_14100:
[----:B------:R-:W-:Y:S01]  /*2450*/  HFMA2.MMA R99, -RZ, RZ, 0, 5.9604644775390625e-08 ;  /* 0x00000001ff637435 */ /* 0x000fe200000001ff */
[----:B------:R-:W-:Y:S02]  /*2460*/  MOV R98, R57 ;  /* 0x0000003900627202 */ /* 0x000fe40000000f00 */
[----:B------:R-:W-:Y:S02]  /*2470*/  MOV R100, 0x1f ;  /* 0x0000001f00647802 */ /* 0x000fe40000000f00 */
[----:B------:R-:W-:-:S07]  /*2480*/  MOV R97, 0xffffffff ;  /* 0xffffffff00617802 */ /* 0x000fce0000000f00 */
[----:B------:R-:W-:Y:S05]  /*2490*/  WARPSYNC.COLLECTIVE R97, `(.L_x_14108) ;  /* 0x0000000061087348 */ /* 0x000fea0003c00000 */
[----:B------:R0:W1:Y:S02]  /*24a0*/  SHFL.BFLY P6, R96, R98, R99, R100 ;  /* 0x0c00006362607389 */ /* 0x00006400000c0064 */
[----:B01----:R-:W-:Y:S01]  /*24b0*/  ENDCOLLECTIVE ;  /* 0x000000000000791b */ /* 0x003fe20003800000 */
.L_x_14108:
[----:B------:R-:W-:Y:S01]  /*24c0*/  HFMA2.MMA R99, -RZ, RZ, 0, 1.1920928955078125e-07 ;  /* 0x00000002ff637435 */ /* 0x000fe200000001ff */
[----:B------:R-:W-:-:S05]  /*24d0*/  MOV R56, R96 ;  /* 0x0000006000387202 */ /* 0x000fca0000000f00 */
[----:B------:R-:W-:-:S05]  /*24e0*/  FADD.FTZ R80, R57, R56 ;  /* 0x0000003839507221 */ /* 0x000fca0000010000 */
[----:B------:R-:W-:-:S07]  /*24f0*/  MOV R98, R80 ;  /* 0x0000005000627202 */ /* 0x000fce0000000f00 */
[----:B------:R-:W-:Y:S05]  /*2500*/  WARPSYNC.COLLECTIVE R97, `(.L_x_14109) ;  /* 0x0000000061087348 */ /* 0x000fea0003c00000 */
[----:B------:R0:W1:Y:S02]  /*2510*/  SHFL.BFLY P6, R96, R98, R99, R100 ;  /* 0x0c00006362607389 */ /* 0x00006400000c0064 */
[----:B01----:R-:W-:Y:S01]  /*2520*/  ENDCOLLECTIVE ;  /* 0x000000000000791b */ /* 0x003fe20003800000 */
.L_x_14109:
[----:B------:R-:W-:Y:S01]  /*2530*/  HFMA2.MMA R99, -RZ, RZ, 0, 2.384185791015625e-07 ;  /* 0x00000004ff637435 */ /* 0x000fe200000001ff */
[----:B------:R-:W-:-:S05]  /*2540*/  MOV R81, R96 ;  /* 0x0000006000517202 */ /* 0x000fca0000000f00 */
[----:B------:R-:W-:-:S05]  /*2550*/  FADD.FTZ R81, R80, R81 ;  /* 0x0000005150517221 */ /* 0x000fca0000010000 */
[----:B------:R-:W-:-:S07]  /*2560*/  MOV R98, R81 ;  /* 0x0000005100627202 */ /* 0x000fce0000000f00 */
[----:B------:R-:W-:Y:S05]  /*2570*/  WARPSYNC.COLLECTIVE R97, `(.L_x_14110) ;  /* 0x0000000061087348 */ /* 0x000fea0003c00000 */
[----:B------:R0:W1:Y:S02]  /*2580*/  SHFL.BFLY P6, R96, R98, R99, R100 ;  /* 0x0c00006362607389 */ /* 0x00006400000c0064 */
[----:B01----:R-:W-:Y:S01]  /*2590*/  ENDCOLLECTIVE ;  /* 0x000000000000791b */ /* 0x003fe20003800000 */
.L_x_14110:
[----:B------:R-:W-:Y:S01]  /*25a0*/  HFMA2.MMA R99, -RZ, RZ, 0, 4.76837158203125e-07 ;  /* 0x00000008ff637435 */ /* 0x000fe200000001ff */
[----:B------:R-:W-:-:S05]  /*25b0*/  MOV R56, R96 ;  /* 0x0000006000387202 */ /* 0x000fca0000000f00 */
[----:B------:R-:W-:-:S05]  /*25c0*/  FADD.FTZ R94, R81, R56 ;  /* 0x00000038515e7221 */ /* 0x000fca0000010000 */
[----:B------:R-:W-:-:S07]  /*25d0*/  MOV R98, R94 ;  /* 0x0000005e00627202 */ /* 0x000fce0000000f00 */
[----:B------:R-:W-:Y:S05]  /*25e0*/  WARPSYNC.COLLECTIVE R97, `(.L_x_14111) ;  /* 0x0000000061087348 */ /* 0x000fea0003c00000 */
[----:B------:R0:W1:Y:S02]  /*25f0*/  SHFL.BFLY P6, R96, R98, R99, R100 ;  /* 0x0c00006362607389 */ /* 0x00006400000c0064 */
[----:B01----:R-:W-:Y:S01]  /*2600*/  ENDCOLLECTIVE ;  /* 0x000000000000791b */ /* 0x003fe20003800000 */
.L_x_14111:
[----:B------:R-:W-:Y:S01]  /*2610*/  HFMA2.MMA R99, -RZ, RZ, 0, 9.5367431640625e-07 ;  /* 0x00000010ff637435 */ /* 0x000fe200000001ff */
[----:B------:R-:W-:-:S05]  /*2620*/  MOV R95, R96 ;  /* 0x00000060005f7202 */ /* 0x000fca0000000f00 */
[----:B------:R-:W-:-:S05]  /*2630*/  FADD.FTZ R95, R94, R95 ;  /* 0x0000005f5e5f7221 */ /* 0x000fca0000010000 */
[----:B------:R-:W-:-:S07]  /*2640*/  MOV R98, R95 ;  /* 0x0000005f00627202 */ /* 0x000fce0000000f00 */
[----:B------:R-:W-:Y:S05]  /*2650*/  WARPSYNC.COLLECTIVE R97, `(.L_x_14112) ;  /* 0x0000000061087348 */ /* 0x000fea0003c00000 */
[----:B------:R0:W1:Y:S02]  /*2660*/  SHFL.BFLY P6, R96, R98, R99, R100 ;  /* 0x0c00006362607389 */ /* 0x00006400000c0064 */
[----:B01----:R-:W-:Y:S01]  /*2670*/  ENDCOLLECTIVE ;  /* 0x000000000000791b */ /* 0x003fe20003800000 */
.L_x_14112:
        /* <DEDUP_REMOVED lines=57> */
.L_x_14113:
[----:B------:R-:W-:Y:S01]  /*2a10*/  HFMA2.MMA R99, -RZ, RZ, 0, 1.1920928955078125e-07 ;  /* 0x00000002ff637435 */ /* 0x000fe200000001ff */
[----:B------:R-:W-:-:S05]  /*2a20*/  MOV R80, R96 ;  /* 0x0000006000507202 */ /* 0x000fca0000000f00 */
[----:B------:R-:W-:-:S05]  /*2a30*/  FADD.FTZ R80, R57, R80 ;  /* 0x0000005039507221 */ /* 0x000fca0000010000 */
[----:B------:R-:W-:-:S07]  /*2a40*/  MOV R98, R80 ;  /* 0x0000005000627202 */ /* 0x000fce0000000f00 */
[----:B------:R-:W-:Y:S05]  /*2a50*/  WARPSYNC.COLLECTIVE R97, `(.L_x_14114) ;  /* 0x0000000061087348 */ /* 0x000fea0003c00000 */
[----:B------:R0:W1:Y:S02]  /*2a60*/  SHFL.BFLY P6, R96, R98, R99, R100 ;  /* 0x0c00006362607389 */ /* 0x00006400000c0064 */
[----:B01----:R-:W-:Y:S01]  /*2a70*/  ENDCOLLECTIVE ;  /* 0x000000000000791b */ /* 0x003fe20003800000 */
.L_x_14114:
[----:B------:R-:W-:Y:S01]  /*2a80*/  HFMA2.MMA R99, -RZ, RZ, 0, 2.384185791015625e-07 ;  /* 0x00000004ff637435 */ /* 0x000fe200000001ff */
[----:B------:R-:W-:-:S05]  /*2a90*/  MOV R81, R96 ;  /* 0x0000006000517202 */ /* 0x000fca0000000f00 */
[----:B------:R-:W-:-:S05]  /*2aa0*/  FADD.FTZ R81, R80, R81 ;  /* 0x0000005150517221 */ /* 0x000fca0000010000 */
[----:B------:R-:W-:-:S07]  /*2ab0*/  MOV R98, R81 ;  /* 0x0000005100627202 */ /* 0x000fce0000000f00 */
[----:B------:R-:W-:Y:S05]  /*2ac0*/  WARPSYNC.COLLECTIVE R97, `(.L_x_14115) ;  /* 0x0000000061087348 */ /* 0x000fea0003c00000 */
[----:B------:R0:W1:Y:S02]  /*2ad0*/  SHFL.BFLY P6, R96, R98, R99, R100 ;  /* 0x0c00006362607389 */ /* 0x00006400000c0064 */
[----:B01----:R-:W-:Y:S01]  /*2ae0*/  ENDCOLLECTIVE ;  /* 0x000000000000791b */ /* 0x003fe20003800000 */
.L_x_14115:
[----:B------:R-:W-:Y:S01]  /*2af0*/  HFMA2.MMA R99, -RZ, RZ, 0, 4.76837158203125e-07 ;  /* 0x00000008ff637435 */ /* 0x000fe200000001ff */
[----:B------:R-:W-:-:S05]  /*2b00*/  MOV R94, R96 ;  /* 0x00000060005e7202 */ /* 0x000fca0000000f00 */
[----:B------:R-:W-:-:S05]  /*2b10*/  FADD.FTZ R94, R81, R94 ;  /* 0x0000005e515e7221 */ /* 0x000fca0000010000 */
[----:B------:R-:W-:-:S07]  /*2b20*/  MOV R98, R94 ;  /* 0x0000005e00627202 */ /* 0x000fce0000000f00 */
[----:B------:R-:W-:Y:S05]  /*2b30*/  WARPSYNC.COLLECTIVE R97, `(.L_x_14116) ;  /* 0x0000000061087348 */ /* 0x000fea0003c00000 */
[----:B------:R0:W1:Y:S02]  /*2b40*/  SHFL.BFLY P6, R96, R98, R99, R100 ;  /* 0x0c00006362607389 */ /* 0x00006400000c0064 */
[----:B01----:R-:W-:Y:S01]  /*2b50*/  ENDCOLLECTIVE ;  /* 0x000000000000791b */ /* 0x003fe20003800000 */
.L_x_14116:
[----:B------:R-:W-:Y:S01]  /*2b60*/  HFMA2.MMA R99, -RZ, RZ, 0, 9.5367431640625e-07 ;  /* 0x00000010ff637435 */ /* 0x000fe200000001ff */
[----:B------:R-:W-:-:S05]  /*2b70*/  MOV R95, R96 ;  /* 0x00000060005f7202 */ /* 0x000fca0000000f00 */
[----:B------:R-:W-:-:S05]  /*2b80*/  FADD.FTZ R95, R94, R95 ;  /* 0x0000005f5e5f7221 */ /* 0x000fca0000010000 */
[----:B------:R-:W-:-:S07]  /*2b90*/  MOV R98, R95 ;  /* 0x0000005f00627202 */ /* 0x000fce0000000f00 */
[----:B------:R-:W-:Y:S05]  /*2ba0*/  WARPSYNC.COLLECTIVE R97, `(.L_x_14117) ;  /* 0x0000000061087348 */ /* 0x000fea0003c00000 */
[----:B------:R0:W1:Y:S02]  /*2bb0*/  SHFL.BFLY P6, R96, R98, R99, R100 ;  /* 0x0c00006362607389 */ /* 0x00006400000c0064 */
[----:B01----:R-:W-:Y:S01]  /*2bc0*/  ENDCOLLECTIVE ;  /* 0x000000000000791b */ /* 0x003fe20003800000 */
.L_x_14117:
[----:B------:R-:W-:Y:S05]  /*2bd0*/  BRA `(.L_x_14118) ;  /* 0xffffffec00047947 */ /* 0x000fea000383ffff */
.L_x_14119:
        /* <DEDUP_REMOVED lines=10> */
.L_x_23304:


//--------------------- .text._ZN10layer_norm13ln_fwd_kernelINS_13Kernel_traitsI6__halfS2_fS2_fjLj6144ELj1ELj1ELj8ELj16ENS_18Kernel_traits_baseILj6144ES2_S2_fS2_fjLj256EEEEELb0ELb0ELb0ELb1EEEvNS_9FwdParamsE --------------------------
	.section	.text._ZN10layer_norm13ln_fwd_kernelINS_13Kernel_traitsI6__halfS2_fS2_fjLj6144ELj1ELj1ELj8ELj16ENS_18Kernel_traits_baseILj6144ES2_S2_fS2_fjLj256EEEEELb0ELb0ELb0ELb1EEEvNS_9FwdParamsE,"ax",@progbits
	.align	128
        .global         _ZN10layer_norm13ln_fwd_kernelINS_13Kernel_traitsI6__halfS2_fS2_fjLj6144ELj1ELj1ELj8ELj16ENS_18Kernel_traits_baseILj6144ES2_S2_fS2_fjLj256EEEEELb0ELb0ELb0ELb1EEEvNS_9FwdParamsE
        .type           _ZN10layer_norm13ln_fwd_kernelINS_13Kernel_traitsI6__halfS2_fS2_fjLj6144ELj1ELj1ELj8ELj16ENS_18Kernel_traits_baseILj6144ES2_S2_fS2_fjLj256EEEEELb0ELb0ELb0ELb1EEEvNS_9FwdParamsE,@function
        .size           _ZN10layer_norm13ln_fwd_kernelINS_13Kernel_traitsI6__halfS2_fS2_fjLj6144ELj1ELj1ELj8ELj16ENS_18Kernel_traits_baseILj6144ES2_S2_fS2_fjLj256EEEEELb0ELb0ELb0ELb1EEEvNS_9FwdParamsE,(.L_x_23305 - _ZN10layer_norm13ln_fwd_kernelINS_13Kernel_traitsI6__halfS2_fS2_fjLj6144ELj1ELj1ELj8ELj16ENS_18Kernel_traits_baseILj6144ES2_S2_fS2_fjLj256EEEEELb0ELb0ELb0ELb1EEEvNS_9FwdParamsE)
        .other          _ZN10layer_norm13ln_fwd_kernelINS_13Kernel_traitsI6__halfS2_fS2_fjLj6144ELj1ELj1ELj8ELj16ENS_18Kernel_traits_baseILj6144ES2_S2_fS2_fjLj256EEEEELb0ELb0ELb0ELb1EEEvNS_9FwdParamsE,@"STO_CUDA_ENTRY STV_DEFAULT"
_ZN10layer_norm13ln_fwd_kernelINS_13Kernel_traitsI6__halfS2_fS2_fjLj6144ELj1ELj1ELj8ELj16ENS_18Kernel_traits_baseILj6144ES2_S2_fS2_fjLj256EEEEELb0ELb0ELb0ELb1EEEvNS_9FwdParamsE:
.text._ZN10layer_norm13ln_fwd_kernelINS_13Kernel_traitsI6__halfS2_fS2_fjLj6144ELj1ELj1ELj8ELj16ENS_18Kernel_traits_baseILj6144ES2_S2_fS2_fjLj256EEEEELb0ELb0ELb0ELb1EEEvNS_9FwdParamsE:
        /* <DEDUP_REMOVED lines=30> */
[----:B------:R-:W-:Y:S01]  /*01e0*/  ULDC.64 UR6, c[0x0][0x270] ;  /* 0x00009c0000067ab9 */ /* 0x000fe20000000a00 */
[----:B------:R-:W-:Y:S01]  /*01f0*/  HFMA2.MMA R94, -RZ, RZ, 0, 5.9604644775390625e-08 ;  /* 0x00000001ff5e7435 */ /* 0x000fe200000001ff */
[----:B------:R-:W-:Y:S01]  /*0200*/  ISETP.NE.U32.AND P0, PT, RZ, UR6, PT ;  /* 0x00000006ff007c0c */ /* 0x000fe2000bf05070 */
[--C-:B------:R-:W-:Y:S01]  /*0210*/  HADD2.F32 R65, -RZ, R8.reuse.H0_H0 ;  /* 0x20000008ff417230 */ /* 0x100fe20000004100 */
[----:B------:R-:W-:Y:S01]  /*0220*/  ULDC.U8 UR6, c[0x0][0x2a0] ;  /* 0x0000a80000067ab9 */ /* 0x000fe20000000000 */
[----:B------:R-:W-:Y:S01]  /*0230*/  HADD2.F32 R64, -RZ, R8.H1_H1 ;  /* 0x30000008ff407230 */ /* 0x000fe20000004100 */
[----:B------:R-:W-:Y:S01]  /*0240*/  ISETP.NE.AND.EX P0, PT, RZ, UR7, PT, P0 ;  /* 0x00000007ff007c0c */ /* 0x000fe2000bf05300 */
        /* <DEDUP_REMOVED lines=25> */
[--C-:B0-----:R-:W-:Y:S02]  /*03e0*/  HADD2.F32 R3, -RZ, R39.reuse.H0_H0 ;  /* 0x20000027ff037230 */ /* 0x101fe40000004100 */
        /* <DEDUP_REMOVED lines=25> */
.L_x_14121:
        /* <DEDUP_REMOVED lines=25> */
[----:B0-----:R-:W-:-:S04]  /*0710*/  @P2 IMAD.WIDE.U32 R52, R95, 0x20, R52 ;  /* 0x000000205f342825 */ /* 0x001fc800078e0034 */
[----:B----4-:R-:W-:Y:S02]  /*0720*/  @P0 HADD2.F32 R96, -RZ, R38.H0_H0 ;  /* 0x20000026ff600230 */ /* 0x010fe40000004100 */
[--C-:B-----5:R-:W-:Y:S02]  /*0730*/  HADD2.F32 R39, -RZ, R32.reuse.H1_H1 ;  /* 0x30000020ff277230 */ /* 0x120fe40000004100 */
[----:B------:R-:W-:Y:S02]  /*0740*/  HADD2.F32 R41, -RZ, R32.H0_H0 ;  /* 0x20000020ff297230 */ /* 0x000fe40000004100 */
[--C-:B------:R-:W-:Y:S02]  /*0750*/  HADD2.F32 R43, -RZ, R33.reuse.H0_H0 ;  /* 0x20000021ff2b7230 */ /* 0x100fe40000004100 */
[----:B------:R-:W-:Y:S02]  /*0760*/  HADD2.F32 R45, -RZ, R33.H1_H1 ;  /* 0x30000021ff2d7230 */ /* 0x000fe40000004100 */
[----:B------:R-:W-:-:S02]  /*0770*/  HADD2.F32 R47, -RZ, R34.H0_H0 ;  /* 0x20000022ff2f7230 */ /* 0x000fc40000004100 */
        /* <DEDUP_REMOVED lines=18> */
[----:B------:R-:W-:Y:S01]  /*08a0*/  @P1 FADD.FTZ R39, R31, R39 ;  /* 0x000000271f271221 */ /* 0x000fe20000010000 */
[----:B------:R-:W-:Y:S01]  /*08b0*/  IMAD.WIDE.U32 R48, R95, 0x10, R56 ;  /* 0x000000105f307825 */ /* 0x000fe200078e0038 */
[----:B------:R-:W-:Y:S04]  /*08c0*/  STG.E.128 desc[UR4][R54.64], R32 ;  /* 0x0000002036007986 */ /* 0x000fe8000c101d04 */
[----:B------:R0:W-:Y:S04]  /*08d0*/  STG.E.128 desc[UR4][R54.64+0x10], R36 ;  /* 0x0000102436007986 */ /* 0x0001e8000c101d04 */
[----:B------:R-:W0:Y:S01]  /*08e0*/  LDG.E.128 R48, desc[UR4][R48.64] ;  /* 0x0000000430307981 */ /* 0x000e22000c1e1d00 */
[----:B------:R-:W-:-:S02]  /*08f0*/  MOV R40, R24 ;  /* 0x0000001800287202 */ /* 0x000fc40000000f00 */
[----:B------:R-:W-:Y:S02]  /*0900*/  MOV R41, R25 ;  /* 0x0000001900297202 */ /* 0x000fe40000000f00 */
        /* <DEDUP_REMOVED lines=8> */
[----:B------:R-:W-:Y:S01]  /*0990*/  IADD3 R97, R93, 0x200, RZ ;  /* 0x000002005d617810 */ /* 0x000fe20007ffe0ff */
[----:B------:R-:W-:-:S04]  /*09a0*/  IMAD.WIDE.U32 R62, R95, 0x20, R76 ;  /* 0x000000205f3e7825 */ /* 0x000fc800078e004c */
[----:B------:R-:W-:-:S04]  /*09b0*/  IMAD.WIDE.U32 R56, R97, 0x10, R56 ;  /* 0x0000001061387825 */ /* 0x000fc800078e0038 */
[----:B-1----:R-:W-:-:S04]  /*09c0*/  @P2 IMAD.WIDE.U32 R60, R97, 0x20, R60 ;  /* 0x00000020613c2825 */ /* 0x002fc800078e003c */
[--C-:B0-----:R-:W-:Y:S02]  /*09d0*/  HADD2.F32 R55, -RZ, R48.reuse.H0_H0 ;  /* 0x20000030ff377230 */ /* 0x101fe40000004100 */
[----:B------:R-:W-:Y:S02]  /*09e0*/  HADD2.F32 R59, -RZ, R48.H1_H1 ;  /* 0x30000030ff3b7230 */ /* 0x000fe40000004100 */
[--C-:B------:R-:W-:Y:S02]  /*09f0*/  HADD2.F32 R99, -RZ, R49.reuse.H0_H0 ;  /* 0x20000031ff637230 */ /* 0x100fe40000004100 */
[----:B------:R-:W-:Y:S02]  /*0a00*/  HADD2.F32 R101, -RZ, R49.H1_H1 ;  /* 0x30000031ff657230 */ /* 0x000fe40000004100 */
[--C-:B------:R-:W-:Y:S02]  /*0a10*/  HADD2.F32 R103, -RZ, R50.reuse.H0_H0 ;  /* 0x20000032ff677230 */ /* 0x100fe40000004100 */
[----:B------:R-:W-:-:S02]  /*0a20*/  HADD2.F32 R105, -RZ, R50.H1_H1 ;  /* 0x30000032ff697230 */ /* 0x000fc40000004100 */
[--C-:B------:R-:W-:Y:S02]  /*0a30*/  HADD2.F32 R107, -RZ, R51.reuse.H0_H0 ;  /* 0x20000033ff6b7230 */ /* 0x100fe40000004100 */
[----:B------:R-:W-:Y:S02]  /*0a40*/  HADD2.F32 R109, -RZ, R51.H1_H1 ;  /* 0x30000033ff6d7230 */ /* 0x000fe40000004100 */
[-C--:B------:R-:W-:Y:S01]  /*0a50*/  FMUL.FTZ R48, R55, R96.reuse ;  /* 0x0000006037307220 */ /* 0x080fe20000410000 */
[-C--:B------:R-:W-:Y:S01]  /*0a60*/  FMUL.FTZ R49, R59, R96.reuse ;  /* 0x000000603b317220 */ /* 0x080fe20000410000 */
[-C--:B------:R-:W-:Y:S01]  /*0a70*/  FMUL.FTZ R50, R99, R96.reuse ;  /* 0x0000006063327220 */ /* 0x080fe20000410000 */
[-C--:B------:R-:W-:Y:S01]  /*0a80*/  FMUL.FTZ R51, R101, R96.reuse ;  /* 0x0000006065337220 */ /* 0x080fe20000410000 */
[-C--:B---3--:R-:W-:Y:S01]  /*0a90*/  FMUL.FTZ R52, R103, R96.reuse ;  /* 0x0000006067347220 */ /* 0x088fe20000410000 */
[-C--:B------:R-:W-:Y:S01]  /*0aa0*/  FMUL.FTZ R53, R105, R96.reuse ;  /* 0x0000006069357220 */ /* 0x080fe20000410000 */
[-C--:B------:R-:W-:Y:S01]  /*0ab0*/  FMUL.FTZ R54, R107, R96.reuse ;  /* 0x000000606b367220 */ /* 0x080fe20000410000 */
[----:B------:R-:W-:Y:S01]  /*0ac0*/  FMUL.FTZ R55, R109, R96 ;  /* 0x000000606d377220 */ /* 0x000fe20000410000 */
[----:B--2---:R-:W-:Y:S01]  /*0ad0*/  @P1 FADD.FTZ R48, R40, R48 ;  /* 0x0000003028301221 */ /* 0x004fe20000010000 */
[----:B------:R-:W-:Y:S01]  /*0ae0*/  @P1 FADD.FTZ R49, R41, R49 ;  /* 0x0000003129311221 */ /* 0x000fe20000010000 */
[----:B------:R-:W-:Y:S01]  /*0af0*/  @P1 FADD.FTZ R50, R42, R50 ;  /* 0x000000322a321221 */ /* 0x000fe20000010000 */
[----:B------:R-:W-:Y:S01]  /*0b00*/  @P1 FADD.FTZ R51, R43, R51 ;  /* 0x000000332b331221 */ /* 0x000fe20000010000 */
[----:B----4-:R-:W-:Y:S01]  /*0b10*/  @P1 FADD.FTZ R52, R44, R52 ;  /* 0x000000342c341221 */ /* 0x010fe20000010000 */
[----:B------:R-:W-:Y:S01]  /*0b20*/  @P1 FADD.FTZ R53, R45, R53 ;  /* 0x000000352d351221 */ /* 0x000fe20000010000 */
[----:B------:R-:W-:Y:S01]  /*0b30*/  @P1 FADD.FTZ R54, R46, R54 ;  /* 0x000000362e361221 */ /* 0x000fe20000010000 */
[----:B------:R-:W-:Y:S01]  /*0b40*/  @P1 FADD.FTZ R55, R47, R55 ;  /* 0x000000372f371221 */ /* 0x000fe20000010000 */
[----:B------:R-:W-:Y:S04]  /*0b50*/  STG.E.128 desc[UR4][R62.64], R48 ;  /* 0x000000303e007986 */ /* 0x000fe8000c101d04 */
[----:B------:R0:W-:Y:S04]  /*0b60*/  STG.E.128 desc[UR4][R62.64+0x10], R52 ;  /* 0x000010343e007986 */ /* 0x0001e8000c101d04 */
[----:B------:R-:W2:Y:S01]  /*0b70*/  LDG.E.128 R56, desc[UR4][R56.64] ;  /* 0x0000000438387981 */ /* 0x000ea2000c1e1d00 */
[----:B------:R-:W-:-:S02]  /*0b80*/  @P2 MOV R24, R40 ;  /* 0x0000002800182202 */ /* 0x000fc40000000f00 */
[----:B------:R-:W-:Y:S02]  /*0b90*/  @P2 MOV R25, R41 ;  /* 0x0000002900192202 */ /* 0x000fe40000000f00 */
[----:B------:R-:W-:Y:S02]  /*0ba0*/  @P2 MOV R26, R42 ;  /* 0x0000002a001a2202 */ /* 0x000fe40000000f00 */
[----:B------:R-:W-:-:S06]  /*0bb0*/  @P2 MOV R27, R43 ;  /* 0x0000002b001b2202 */ /* 0x000fcc0000000f00 */
        /* <DEDUP_REMOVED lines=16> */
[--C-:B--2---:R-:W-:Y:S02]  /*0cc0*/  HADD2.F32 R63, -RZ, R56.reuse.H0_H0 ;  /* 0x20000038ff3f7230 */ /* 0x104fe40000004100 */
[----:B------:R-:W-:Y:S02]  /*0cd0*/  HADD2.F32 R99, -RZ, R56.H1_H1 ;  /* 0x30000038ff637230 */ /* 0x000fe40000004100 */
[----:B------:R-:W-:Y:S01]  /*0ce0*/  FADD.FTZ R56, R48, R103 ;  /* 0x0000006730387221 */ /* 0x000fe20000010000 */
[--C-:B-1----:R-:W-:Y:S02]  /*0cf0*/  HADD2.F32 R61, -RZ, R57.reuse.H0_H0 ;  /* 0x20000039ff3d7230 */ /* 0x102fe40000004100 */
[----:B------:R-:W-:Y:S02]  /*0d00*/  HADD2.F32 R101, -RZ, R57.H1_H1 ;  /* 0x30000039ff657230 */ /* 0x000fe40000004100 */
[----:B------:R-:W-:Y:S01]  /*0d10*/  FADD.FTZ R57, R49, R56 ;  /* 0x0000003831397221 */ /* 0x000fe20000010000 */
[----:B------:R-:W-:-:S03]  /*0d20*/  FMUL.FTZ R56, R63, R96 ;  /* 0x000000603f387220 */ /* 0x000fc60000410000 */
[----:B------:R-:W-:-:S04]  /*0d30*/  FADD.FTZ R60, R50, R57 ;  /* 0x00000039323c7221 */ /* 0x000fc80000010000 */
[----:B------:R-:W-:Y:S01]  /*0d40*/  FADD.FTZ R63, R51, R60 ;  /* 0x0000003c333f7221 */ /* 0x000fe20000010000 */
[----:B---3--:R-:W-:-:S03]  /*0d50*/  @P2 MOV R40, R24 ;  /* 0x0000001800282202 */ /* 0x008fc60000000f00 */
[----:B------:R-:W-:Y:S01]  /*0d60*/  FADD.FTZ R98, R52, R63 ;  /* 0x0000003f34627221 */ /* 0x000fe20000010000 */
[----:B------:R-:W-:Y:S01]  /*0d70*/  FMUL.FTZ R57, R99, R96 ;  /* 0x0000006063397220 */ /* 0x000fe20000410000 */
[----:B------:R-:W-:Y:S02]  /*0d80*/  @P2 MOV R41, R25 ;  /* 0x0000001900292202 */ /* 0x000fe40000000f00 */
[----:B------:R-:W-:Y:S01]  /*0d90*/  FADD.FTZ R99, R53, R98 ;  /* 0x0000006235637221 */ /* 0x000fe20000010000 */
[----:B------:R-:W-:Y:S01]  /*0da0*/  @P1 FADD.FTZ R56, R56, R40 ;  /* 0x0000002838381221 */ /* 0x000fe20000010000 */
[--C-:B------:R-:W-:Y:S02]  /*0db0*/  HADD2.F32 R103, -RZ, R58.reuse.H0_H0 ;  /* 0x2000003aff677230 */ /* 0x100fe40000004100 */
[----:B------:R-:W-:Y:S01]  /*0dc0*/  FADD.FTZ R40, R54, R99 ;  /* 0x0000006336287221 */ /* 0x000fe20000010000 */
[----:B------:R-:W-:Y:S02]  /*0dd0*/  HADD2.F32 R105, -RZ, R58.H1_H1 ;  /* 0x3000003aff697230 */ /* 0x000fe40000004100 */
[----:B------:R-:W-:Y:S01]  /*0de0*/  @P1 FADD.FTZ R57, R57, R41 ;  /* 0x0000002939391221 */ /* 0x000fe20000010000 */
[----:B------:R-:W-:-:S02]  /*0df0*/  HADD2.F32 R107, -RZ, R59.H0_H0 ;  /* 0x2000003bff6b7230 */ /* 0x000fc40000004100 */
[----:B------:R-:W-:Y:S02]  /*0e00*/  HADD2.F32 R109, -RZ, R59.H1_H1 ;  /* 0x3000003bff6d7230 */ /* 0x000fe40000004100 */
[----:B------:R-:W-:Y:S01]  /*0e10*/  FADD.FTZ R41, R55, R40 ;  /* 0x0000002837297221 */ /* 0x000fe20000010000 */
[----:B------:R-:W-:Y:S01]  /*0e20*/  FMUL.FTZ R58, R61, R96 ;  /* 0x000000603d3a7220 */ /* 0x000fe20000410000 */
[----:B------:R-:W-:Y:S01]  /*0e30*/  @P2 MOV R42, R26 ;  /* 0x0000001a002a2202 */ /* 0x000fe20000000f00 */
[-C--:B------:R-:W-:Y:S01]  /*0e40*/  FMUL.FTZ R59, R101, R96.reuse ;  /* 0x00000060653b7220 */ /* 0x080fe20000410000 */
[----:B------:R-:W-:Y:S01]  /*0e50*/  @P2 MOV R43, R27 ;  /* 0x0000001b002b2202 */ /* 0x000fe20000000f00 */
[----:B------:R-:W-:Y:S01]  /*0e60*/  FMUL.FTZ R60, R103, R96 ;  /* 0x00000060673c7220 */ /* 0x000fe20000410000 */
[----:B----4-:R-:W-:Y:S01]  /*0e70*/  @P2 MOV R44, R28 ;  /* 0x0000001c002c2202 */ /* 0x010fe20000000f00 */
[-C--:B------:R-:W-:Y:S01]  /*0e80*/  FMUL.FTZ R61, R105, R96.reuse ;  /* 0x00000060693d7220 */ /* 0x080fe20000410000 */
[----:B------:R-:W-:Y:S01]  /*0e90*/  @P2 MOV R45, R29 ;  /* 0x0000001d002d2202 */ /* 0x000fe20000000f00 */
[----:B------:R-:W-:Y:S01]  /*0ea0*/  FMUL.FTZ R62, R107, R96 ;  /* 0x000000606b3e7220 */ /* 0x000fe20000410000 */
[----:B------:R-:W-:Y:S01]  /*0eb0*/  @P2 MOV R46, R30 ;  /* 0x0000001e002e2202 */ /* 0x000fe20000000f00 */
[----:B------:R-:W-:Y:S01]  /*0ec0*/  FMUL.FTZ R63, R109, R96 ;  /* 0x000000606d3f7220 */ /* 0x000fe20000410000 */
[----:B------:R-:W-:Y:S01]  /*0ed0*/  @P2 MOV R47, R31 ;  /* 0x0000001f002f2202 */ /* 0x000fe20000000f00 */
[----:B------:R-:W-:Y:S01]  /*0ee0*/  FADD.FTZ R40, R56, R41 ;  /* 0x0000002938287221 */ /* 0x000fe20000010000 */
[----:B------:R-:W-:Y:S01]  /*0ef0*/  @P1 FADD.FTZ R58, R58, R42 ;  /* 0x0000002a3a3a1221 */ /* 0x000fe20000010000 */
[----:B------:R-:W-:Y:S01]  /*0f00*/  @P1 FADD.FTZ R59, R59, R43 ;  /* 0x0000002b3b3b1221 */ /* 0x000fe20000010000 */
[----:B------:R-:W-:Y:S01]  /*0f10*/  @P1 FADD.FTZ R60, R60, R44 ;  /* 0x0000002c3c3c1221 */ /* 0x000fe20000010000 */
[----:B------:R-:W-:Y:S01]  /*0f20*/  @P1 FADD.FTZ R61, R61, R45 ;  /* 0x0000002d3d3d1221 */ /* 0x000fe20000010000 */
[----:B------:R-:W-:Y:S01]  /*0f30*/  @P1 FADD.FTZ R62, R62, R46 ;  /* 0x0000002e3e3e1221 */ /* 0x000fe20000010000 */
[----:B------:R-:W-:Y:S01]  /*0f40*/  @P1 FADD.FTZ R63, R63, R47 ;  /* 0x0000002f3f3f1221 */ /* 0x000fe20000010000 */
[----:B------:R-:W-:Y:S01]  /*0f50*/  FADD.FTZ R41, R57, R40 ;  /* 0x0000002839297221 */ /* 0x000fe20000010000 */
[----:B------:R0:W-:Y:S03]  /*0f60*/  STG.E.128 desc[UR4][R76.64], R56 ;  /* 0x000000384c007986 */ /* 0x0001e6000c101d04 */
[----:B------:R-:W-:Y:S01]  /*0f70*/  FADD.FTZ R40, R58, R41 ;  /* 0x000000293a287221 */ /* 0x000fe20000010000 */
[----:B------:R0:W-:Y:S03]  /*0f80*/  STG.E.128 desc[UR4][R76.64+0x10], R60 ;  /* 0x0000103c4c007986 */ /* 0x0001e6000c101d04 */
        /* <DEDUP_REMOVED lines=79> */
.L_x_14132:
        /* <DEDUP_REMOVED lines=116> */
[----:B------:R-:W-:Y:S01]  /*1bc0*/  FMUL.FTZ R32, R99, R32 ;  /* 0x0000002063207220 */ /* 0x000fe20000410000 */
[----:B------:R-:W-:Y:S01]  /*1bd0*/  FFMA.FTZ R37, R33, R67, R64 ;  /* 0x0000004321257223 */ /* 0x000fe20000010040 */
[----:B------:R-:W-:Y:S01]  /*1be0*/  FFMA.FTZ R34, R112, R70, R21 ;  /* 0x0000004670227223 */ /* 0x000fe20000010015 */
[----:B------:R-:W-:Y:S01]  /*1bf0*/  F2FP.F16.F32.PACK_AB R35, R51, R116 ;  /* 0x000000743323723e */ /* 0x000fe200000000ff */
[--C-:B------:R-:W-:Y:S01]  /*1c00*/  FADD.FTZ R62, R62, -R106.reuse ;  /* 0x8000006a3e3e7221 */ /* 0x100fe20000010000 */
[----:B------:R-:W-:Y:S01]  /*1c10*/  F2FP.F16.F32.PACK_AB R33, R50, R39 ;  /* 0x000000273221723e */ /* 0x000fe200000000ff */
[----:B------:R-:W-:Y:S01]  /*1c20*/  FADD.FTZ R106, R63, -R106 ;  /* 0x8000006a3f6a7221 */ /* 0x000fe20000010000 */
[----:B------:R-:W0:Y:S01]  /*1c30*/  @!P2 LDC.64 R50, c[0x0][0x258] ;  /* 0x00009600ff32ab82 */ /* 0x000e220000000a00 */
[----:B------:R-:W-:Y:S01]  /*1c40*/  FFMA.FTZ R32, R32, R0, R65 ;  /* 0x0000000020207223 */ /* 0x000fe20000010041 */
[----:B------:R-:W-:Y:S01]  /*1c50*/  F2FP.F16.F32.PACK_AB R34, R43, R34 ;  /* 0x000000222b22723e */ /* 0x000fe200000000ff */
        /* <DEDUP_REMOVED lines=13> */
[----:B--2---:R-:W-:-:S04]  /*1d30*/  IMAD.WIDE.U32 R44, R93, 0x10, R40 ;  /* 0x000000105d2c7825 */ /* 0x004fc800078e0028 */
[----:B------:R-:W-:Y:S01]  /*1d40*/  FMUL.FTZ R39, R99, R76 ;  /* 0x0000004c63277220 */ /* 0x000fe20000410000 */
[----:B------:R-:W-:Y:S01]  /*1d50*/  FFMA.FTZ R98, R98, R82, R11 ;  /* 0x0000005262627223 */ /* 0x000fe2000001000b */
[----:B------:R-:W-:Y:S01]  /*1d60*/  FFMA.FTZ R55, R55, R83, R10 ;  /* 0x0000005337377223 */ /* 0x000fe2000001000a */
[----:B------:R-:W-:-:S04]  /*1d70*/  IMAD.WIDE.U32 R46, R95, 0x10, R40 ;  /* 0x000000105f2e7825 */ /* 0x000fc800078e0028 */
[----:B------:R-:W-:Y:S01]  /*1d80*/  FMUL.FTZ R42, R99, R42 ;  /* 0x0000002a632a7220 */ /* 0x000fe20000410000 */
[----:B------:R-:W-:Y:S01]  /*1d90*/  FFMA.FTZ R36, R36, R74, R17 ;  /* 0x0000004a24247223 */ /* 0x000fe20000010011 */
[----:B------:R-:W-:Y:S01]  /*1da0*/  F2FP.F16.F32.PACK_AB R38, R43, R38 ;  /* 0x000000262b26723e */ /* 0x000fe200000000ff */
[----:B------:R-:W-:-:S04]  /*1db0*/  IMAD.WIDE.U32 R48, R97, 0x10, R40 ;  /* 0x0000001061307825 */ /* 0x000fc800078e0028 */
[----:B------:R-:W-:Y:S01]  /*1dc0*/  FFMA.FTZ R41, R37, R75, R16 ;  /* 0x0000004b25297223 */ /* 0x000fe20000010010 */
[----:B------:R-:W-:Y:S01]  /*1dd0*/  FFMA.FTZ R40, R39, R79, R14 ;  /* 0x0000004f27287223 */ /* 0x000fe2000001000e */
[----:B------:R-:W-:Y:S01]  /*1de0*/  F2FP.F16.F32.PACK_AB R43, R57, R62 ;  /* 0x0000003e392b723e */ /* 0x000fe200000000ff */
        /* <DEDUP_REMOVED lines=15> */
[----:B------:R-:W-:Y:S01]  /*1ee0*/  FFMA.FTZ R55, R41, R85, R8 ;  /* 0x0000005529377223 */ /* 0x000fe20000010008 */
[----:B-1----:R-:W-:Y:S01]  /*1ef0*/  @!P2 IMAD.WIDE R52, R92, 0x4, R52 ;  /* 0x000000045c34a825 */ /* 0x002fe200078e0234 */
[----:B------:R-:W-:-:S02]  /*1f00*/  SEL R94, RZ, 0x1, P1 ;  /* 0x00000001ff5e7807 */ /* 0x000fc40000800000 */
[----:B------:R-:W-:Y:S01]  /*1f10*/  F2FP.F16.F32.PACK_AB R42, R59, R42 ;  /* 0x0000002a3b2a723e */ /* 0x000fe200000000ff */
[C---:B0-----:R-:W-:Y:S01]  /*1f20*/  @!P2 IMAD.WIDE R50, R92.reuse, 0x4, R50 ;  /* 0x000000045c32a825 */ /* 0x041fe200078e0232 */
[----:B------:R-:W-:Y:S01]  /*1f30*/  F2FP.F16.F32.PACK_AB R41, R57, R58 ;  /* 0x0000003a3929723e */ /* 0x000fe200000000ff */
[----:B------:R0:W-:Y:S01]  /*1f40*/  @!P2 STG.E desc[UR4][R52.64], R77 ;  /* 0x0000004d3400a986 */ /* 0x0001e2000c101904 */
[----:B------:R-:W-:Y:S02]  /*1f50*/  F2FP.F16.F32.PACK_AB R40, R55, R40 ;  /* 0x000000283728723e */ /* 0x000fe400000000ff */
        /* <DEDUP_REMOVED lines=8> */
.L_x_14120:
[----:B------:R-:W-:Y:S01]  /*1fe0*/  HFMA2.MMA R96, -RZ, RZ, 0, 5.9604644775390625e-08 ;  /* 0x00000001ff607435 */ /* 0x000fe200000001ff */
[----:B------:R-:W-:Y:S02]  /*1ff0*/  MOV R94, R41 ;  /* 0x00000029005e7202 */ /* 0x000fe40000000f00 */
[----:B------:R-:W-:Y:S02]  /*2000*/  MOV R99, 0x1f ;  /* 0x0000001f00637802 */ /* 0x000fe40000000f00 */
[----:B------:R-:W-:-:S07]  /*2010*/  MOV R77, 0xffffffff ;  /* 0xffffffff004d7802 */ /* 0x000fce0000000f00 */
[----:B------:R-:W-:Y:S05]  /*2020*/  WARPSYNC.COLLECTIVE R77, `(.L_x_14122) ;  /* 0x000000004d087348 */ /* 0x000fea0003c00000 */
[----:B------:R0:W1:Y:S02]  /*2030*/  SHFL.BFLY P4, R76, R94, R96, R99 ;  /* 0x0c0000605e4c7389 */ /* 0x0000640000080063 */
[----:B01----:R-:W-:Y:S01]  /*2040*/  ENDCOLLECTIVE ;  /* 0x000000000000791b */ /* 0x003fe20003800000 */
.L_x_14122:
[----:B------:R-:W-:Y:S01]  /*2050*/  HFMA2.MMA R96, -RZ, RZ, 0, 1.1920928955078125e-07 ;  /* 0x00000002ff607435 */ /* 0x000fe200000001ff */
[----:B------:R-:W-:-:S05]  /*2060*/  MOV R40, R76 ;  /* 0x0000004c00287202 */ /* 0x000fca0000000f00 */
[----:B------:R-:W-:-:S05]  /*2070*/  FADD.FTZ R44, R41, R40 ;  /* 0x00000028292c7221 */ /* 0x000fca0000010000 */
[----:B------:R-:W-:-:S07]  /*2080*/  MOV R94, R44 ;  /* 0x0000002c005e7202 */ /* 0x000fce0000000f00 */
[----:B------:R-:W-:Y:S05]  /*2090*/  WARPSYNC.COLLECTIVE R77, `(.L_x_14123) ;  /* 0x000000004d087348 */ /* 0x000fea0003c00000 */
[----:B------:R0:W1:Y:S02]  /*20a0*/  SHFL.BFLY P4, R76, R94, R96, R99 ;  /* 0x0c0000605e4c7389 */ /* 0x0000640000080063 */
[----:B01----:R-:W-:Y:S01]  /*20b0*/  ENDCOLLECTIVE ;  /* 0x000000000000791b */ /* 0x003fe20003800000 */
.L_x_14123:
[----:B------:R-:W-:Y:S01]  /*20c0*/  HFMA2.MMA R96, -RZ, RZ, 0, 2.384185791015625e-07 ;  /* 0x00000004ff607435 */ /* 0x000fe200000001ff */
[----:B------:R-:W-:-:S05]  /*20d0*/  MOV R45, R76 ;  /* 0x0000004c002d7202 */ /* 0x000fca0000000f00 */
[----:B------:R-:W-:-:S05]  /*20e0*/  FADD.FTZ R45, R44, R45 ;  /* 0x0000002d2c2d7221 */ /* 0x000fca0000010000 */
[----:B------:R-:W-:-:S07]  /*20f0*/  MOV R94, R45 ;  /* 0x0000002d005e7202 */ /* 0x000fce0000000f00 */
[----:B------:R-:W-:Y:S05]  /*2100*/  WARPSYNC.COLLECTIVE R77, `(.L_x_14124) ;  /* 0x000000004d087348 */ /* 0x000fea0003c00000 */
[----:B------:R0:W1:Y:S02]  /*2110*/  SHFL.BFLY P4, R76, R94, R96, R99 ;  /* 0x0c0000605e4c7389 */ /* 0x0000640000080063 */
[----:B01----:R-:W-:Y:S01]  /*2120*/  ENDCOLLECTIVE ;  /* 0x000000000000791b */ /* 0x003fe20003800000 */
.L_x_14124:
[----:B------:R-:W-:Y:S01]  /*2130*/  HFMA2.MMA R96, -RZ, RZ, 0, 4.76837158203125e-07 ;  /* 0x00000008ff607435 */ /* 0x000fe200000001ff */
[----:B------:R-:W-:-:S05]  /*2140*/  MOV R40, R76 ;  /* 0x0000004c00287202 */ /* 0x000fca0000000f00 */
[----:B------:R-:W-:-:S05]  /*2150*/  FADD.FTZ R46, R45, R40 ;  /* 0x000000282d2e7221 */ /* 0x000fca0000010000 */
[----:B------:R-:W-:-:S07]  /*2160*/  MOV R94, R46 ;  /* 0x0000002e005e7202 */ /* 0x000fce0000000f00 */
[----:B------:R-:W-:Y:S05]  /*2170*/  WARPSYNC.COLLECTIVE R77, `(.L_x_14125) ;  /* 0x000000004d087348 */ /* 0x000fea0003c00000 */
[----:B------:R0:W1:Y:S02]  /*2180*/  SHFL.BFLY P4, R76, R94, R96, R99 ;  /* 0x0c0000605e4c7389 */ /* 0x0000640000080063 */
[----:B01----:R-:W-:Y:S01]  /*2190*/  ENDCOLLECTIVE ;  /* 0x000000000000791b */ /* 0x003fe20003800000 */
.L_x_14125:
[----:B------:R-:W-:Y:S01]  /*21a0*/  HFMA2.MMA R96, -RZ, RZ, 0, 9.5367431640625e-07 ;  /* 0x00000010ff607435 */ /* 0x000fe200000001ff */
[----:B------:R-:W-:-:S05]  /*21b0*/  MOV R47, R76 ;  /* 0x0000004c002f7202 */ /* 0x000fca0000000f00 */
[----:B------:R-:W-:-:S05]  /*21c0*/  FADD.FTZ R47, R46, R47 ;  /* 0x0000002f2e2f7221 */ /* 0x000fca0000010000 */
[----:B------:R-:W-:-:S07]  /*21d0*/  MOV R94, R47 ;  /* 0x0000002f005e7202 */ /* 0x000fce0000000f00 */
[----:B------:R-:W-:Y:S05]  /*21e0*/  WARPSYNC.COLLECTIVE R77, `(.L_x_14126) ;  /* 0x000000004d087348 */ /* 0x000fea0003c00000 */
[----:B------:R0:W1:Y:S02]  /*21f0*/  SHFL.BFLY P4, R76, R94, R96, R99 ;  /* 0x0c0000605e4c7389 */ /* 0x0000640000080063 */
[----:B01----:R-:W-:Y:S01]  /*2200*/  ENDCOLLECTIVE ;  /* 0x000000000000791b */ /* 0x003fe20003800000 */
.L_x_14126:
        /* <DEDUP_REMOVED lines=56> */
.L_x_14127:
[----:B------:R-:W-:Y:S01]  /*2590*/  HFMA2.MMA R96, -RZ, RZ, 0, 1.1920928955078125e-07 ;  /* 0x00000002ff607435 */ /* 0x000fe200000001ff */
[----:B------:R-:W-:-:S05]  /*25a0*/  MOV R44, R76 ;  /* 0x0000004c002c7202 */ /* 0x000fca0000000f00 */
[----:B------:R-:W-:-:S05]  /*25b0*/  FADD.FTZ R44, R41, R44 ;  /* 0x0000002c292c7221 */ /* 0x000fca0000010000 */
[----:B------:R-:W-:-:S07]  /*25c0*/  MOV R94, R44 ;  /* 0x0000002c005e7202 */ /* 0x000fce0000000f00 */
[----:B------:R-:W-:Y:S05]  /*25d0*/  WARPSYNC.COLLECTIVE R77, `(.L_x_14128) ;  /* 0x000000004d087348 */ /* 0x000fea0003c00000 */
[----:B------:R0:W1:Y:S02]  /*25e0*/  SHFL.BFLY P4, R76, R94, R96, R99 ;  /* 0x0c0000605e4c7389 */ /* 0x0000640000080063 */
[----:B01----:R-:W-:Y:S01]  /*25f0*/  ENDCOLLECTIVE ;  /* 0x000000000000791b */ /* 0x003fe20003800000 */
.L_x_14128:
[----:B------:R-:W-:Y:S01]  /*2600*/  HFMA2.MMA R96, -RZ, RZ, 0, 2.384185791015625e-07 ;  /* 0x00000004ff607435 */ /* 0x000fe200000001ff */
[----:B------:R-:W-:-:S05]  /*2610*/  MOV R45, R76 ;  /* 0x0000004c002d7202 */ /* 0x000fca0000000f00 */
[----:B------:R-:W-:-:S05]  /*2620*/  FADD.FTZ R45, R44, R45 ;  /* 0x0000002d2c2d7221 */ /* 0x000fca0000010000 */
[----:B------:R-:W-:-:S07]  /*2630*/  MOV R94, R45 ;  /* 0x0000002d005e7202 */ /* 0x000fce0000000f00 */
[----:B------:R-:W-:Y:S05]  /*2640*/  WARPSYNC.COLLECTIVE R77, `(.L_x_14129) ;  /* 0x000000004d087348 */ /* 0x000fea0003c00000 */
[----:B------:R0:W1:Y:S02]  /*2650*/  SHFL.BFLY P4, R76, R94, R96, R99 ;  /* 0x0c0000605e4c7389 */ /* 0x0000640000080063 */
[----:B01----:R-:W-:Y:S01]  /*2660*/  ENDCOLLECTIVE ;  /* 0x000000000000791b */ /* 0x003fe20003800000 */
.L_x_14129:
[----:B------:R-:W-:Y:S01]  /*2670*/  HFMA2.MMA R96, -RZ, RZ, 0, 4.76837158203125e-07 ;  /* 0x00000008ff607435 */ /* 0x000fe200000001ff */
[----:B------:R-:W-:-:S05]  /*2680*/  MOV R46, R76 ;  /* 0x0000004c002e7202 */ /* 0x000fca0000000f00 */
[----:B------:R-:W-:-:S05]  /*2690*/  FADD.FTZ R46, R45, R46 ;  /* 0x0000002e2d2e7221 */ /* 0x000fca0000010000 */
[----:B------:R-:W-:-:S07]  /*26a0*/  MOV R94, R46 ;  /* 0x0000002e005e7202 */ /* 0x000fce0000000f00 */
[----:B------:R-:W-:Y:S05]  /*26b0*/  WARPSYNC.COLLECTIVE R77, `(.L_x_14130) ;  /* 0x000000004d087348 */ /* 0x000fea0003c00000 */
[----:B------:R0:W1:Y:S02]  /*26c0*/  SHFL.BFLY P4, R76, R94, R96, R99 ;  /* 0x0c0000605e4c7389 */ /* 0x0000640000080063 */
[----:B01----:R-:W-:Y:S01]  /*26d0*/  ENDCOLLECTIVE ;  /* 0x000000000000791b */ /* 0x003fe20003800000 */
.L_x_14130:
[----:B------:R-:W-:Y:S01]  /*26e0*/  HFMA2.MMA R96, -RZ, RZ, 0, 9.5367431640625e-07 ;  /* 0x00000010ff607435 */ /* 0x000fe200000001ff */
[----:B------:R-:W-:-:S05]  /*26f0*/  MOV R47, R76 ;  /* 0x0000004c002f7202 */ /* 0x000fca0000000f00 */
[----:B------:R-:W-:-:S05]  /*2700*/  FADD.FTZ R47, R46, R47 ;  /* 0x0000002f2e2f7221 */ /* 0x000fca0000010000 */
[----:B------:R-:W-:-:S07]  /*2710*/  MOV R94, R47 ;  /* 0x0000002f005e7202 */ /* 0x000fce0000000f00 */
[----:B------:R-:W-:Y:S05]  /*2720*/  WARPSYNC.COLLECTIVE R77, `(.L_x_14131) ;  /* 0x000000004d087348 */ /* 0x000fea0003c00000 */
[----:B------:R0:W1:Y:S02]  /*2730*/  SHFL.BFLY P4, R76, R94, R96, R99 ;  /* 0x0c0000605e4c7389 */ /* 0x0000640000080063 */
[----:B01----:R-:W-:Y:S01]  /*2740*/  ENDCOLLECTIVE ;  /* 0x000000000000791b */ /* 0x003fe20003800000 */
.L_x_14131:
[----:B------:R-:W-:Y:S05]  /*2750*/  BRA `(.L_x_14132) ;  /* 0xffffffec00487947 */ /* 0x000fea000383ffff */
.L_x_14133:
        /* <DEDUP_REMOVED lines=10> */
.L_x_23305:


//--------------------- .text._ZN10layer_norm13ln_fwd_kernelINS_13Kernel_traitsI6__halfS2_fS2_fjLj6144ELj1ELj1ELj8ELj16ENS_18Kernel_traits_baseILj6144ES2_S2_fS2_fjLj256EEEEELb0ELb0ELb1ELb0EEEvNS_9FwdParamsE --------------------------
	.section	.text._ZN10layer_norm13ln_fwd_kernelINS_13Kernel_traitsI6__halfS2_fS2_fjLj6144ELj1ELj1ELj8ELj16ENS_18Kernel_traits_baseILj6144ES2_S2_fS2_fjLj256EEEEELb0ELb0ELb1ELb0EEEvNS_9FwdParamsE,"ax",@progbits
	.align	128
        .global         _ZN10layer_norm13ln_fwd_kernelINS_13Kernel_traitsI6__halfS2_fS2_fjLj6144ELj1ELj1ELj8ELj16ENS_18Kernel_traits_baseILj6144ES2_S2_fS2_fjLj256EEEEELb0ELb0ELb1ELb0EEEvNS_9FwdParamsE
        .type           _ZN10layer_norm13ln_fwd_kernelINS_13Kernel_traitsI6__halfS2_fS2_fjLj6144ELj1ELj1ELj8ELj16ENS_18Kernel_traits_baseILj6144ES2_S2_fS2_fjLj256EEEEELb0ELb0ELb1ELb0EEEvNS_9FwdParamsE,@function
        .size           _ZN10layer_norm13ln_fwd_kernelINS_13Kernel_traitsI6__halfS2_fS2_fjLj6144ELj1ELj1ELj8ELj16ENS_18Kernel_traits_baseILj6144ES2_S2_fS2_fjLj256EEEEELb0ELb0ELb1ELb0EEEvNS_9FwdParamsE,(.L_x_23306 - _ZN10layer_norm13ln_fwd_kernelINS_13Kernel_traitsI6__halfS2_fS2_fjLj6144ELj1ELj1ELj8ELj16ENS_18Kernel_traits_baseILj6144ES2_S2_fS2_fjLj256EEEEELb0ELb0ELb1ELb0EEEvNS_9FwdParamsE)
        .other          _ZN10layer_norm13ln_fwd_kernelINS_13Kernel_traitsI6__halfS2_fS2_fjLj6144ELj1ELj1ELj8ELj16ENS_18Kernel_traits_baseILj6144ES2_S2_fS2_fjLj256EEEEELb0ELb0ELb1ELb0EEEvNS_9FwdParamsE,@"STO_CUDA_ENTRY STV_DEFAULT"
_ZN10layer_norm13ln_fwd_kernelINS_13Kernel_traitsI6__halfS2_fS2_fjLj6144ELj1ELj1ELj8ELj16ENS_18Kernel_traits_baseILj6144ES2_S2_fS2_fjLj256EEEEELb0ELb0ELb1ELb0EEEvNS_9FwdParamsE:
.text._ZN10layer_norm13ln_fwd_kernelINS_13Kernel_traitsI6__halfS2_fS2_fjLj6144ELj1ELj1ELj8ELj16ENS_18Kernel_traits_baseILj6144ES2_S2_fS2_fjLj256EEEEELb0ELb0ELb1ELb0EEEvNS_9FwdParamsE:
        /* <DEDUP_REMOVED lines=27> */
.L_x_14135:
[----:B------:R-:W-:Y:S05]  /*01b0*/  BSYNC B0 ;  /* 0x0000000000007941 */ /* 0x000fea0003800000 */
.L_x_14134:
        /* <DEDUP_REMOVED lines=14> */
.L_x_14137:
[----:B------:R-:W-:Y:S05]  /*02a0*/  BSYNC B0 ;  /* 0x0000000000007941 */ /* 0x000fea0003800000 */
.L_x_14136:
        /* <DEDUP_REMOVED lines=13> */
.L_x_14139:
[----:B------:R-:W-:Y:S05]  /*0380*/  BSYNC B0 ;  /* 0x0000000000007941 */ /* 0x000fea0003800000 */
.L_x_14138:
[----:B------:R-:W0:Y:S02]  /*0390*/  S2UR UR6, SR_CTAID.X ;  /* 0x00000000000679c3 */ /* 0x000e240000002500 */
[----:B0-----:R-:W-:Y:S01]  /*03a0*/  LEA.HI R93, R68, UR6, RZ, 0x18 ;  /* 0x00000006445d7c11 */ /* 0x001fe2000f8fc0ff */
[----:B------:R-:W-:-:S03]  /*03b0*/  ULDC UR6, c[0x0][0x214] ;  /* 0x0000850000067ab9 */ /* 0x000fc60000000800 */
[----:B------:R-:W-:-:S13]  /*03c0*/  ISETP.GE.AND P0, PT, R93, UR6, PT ;  /* 0x000000065d007c0c */ /* 0x000fda000bf06270 */
[----:B------:R-:W-:Y:S05]  /*03d0*/  @P0 EXIT ;  /* 0x000000000000094d */ /* 0x000fea0003800000 */
[----:B------:R-:W-:Y:S01]  /*03e0*/  SHF.R.S32.HI R40, RZ, 0x3, R40 ;  /* 0x00000003ff287819 */ /* 0x000fe20000011428 */
[--C-:B-----5:R-:W-:Y:S01]  /*03f0*/  HADD2.F32 R0, -RZ, R24.reuse.H0_H0 ;  /* 0x20000018ff007230 */ /* 0x120fe20000004100 */
[----:B------:R-:W-:Y:S01]  /*0400*/  ULDC.U8 UR6, c[0x0][0x2a0] ;  /* 0x0000a80000067ab9 */ /* 0x000fe20000000000 */
        /* <DEDUP_REMOVED lines=26> */
[----:B------:R-:W-:Y:S01]  /*05b0*/  HFMA2.MMA R97, -RZ, RZ, 0, 5.9604644775390625e-08 ;  /* 0x00000001ff617435 */ /* 0x000fe200000001ff */
[----:B------:R-:W-:Y:S01]  /*05c0*/  ISETP.NE.AND P0, PT, RZ, UR6, PT ;  /* 0x00000006ff007c0c */ /* 0x000fe2000bf05270 */
[----:B------:R-:W-:Y:S01]  /*05d0*/  HADD2.F32 R18, -RZ, R19.H0_H0 ;  /* 0x20000013ff127230 */ /* 0x000fe20000004100 */
[----:B------:R0:W1:Y:S01]  /*05e0*/  MUFU.RCP R90, R25 ;  /* 0x00000019005a7308 */ /* 0x0000620000001000 */
[----:B------:R-:W-:Y:S01]  /*05f0*/  IADD3 R27, R40, R27, RZ ;  /* 0x0000001b281b7210 */ /* 0x000fe20007ffe0ff */
[--C-:B------:R-:W-:Y:S01]  /*0600*/  HADD2.F32 R17, -RZ, R4.reuse.H0_H0 ;  /* 0x20000004ff117230 */ /* 0x100fe20000004100 */
[----:B------:R-:W-:Y:S01]  /*0610*/  P2R R95, PR, RZ, 0x1 ;  /* 0x00000001ff5f7803 */ /* 0x000fe20000000000 */
[----:B------:R-:W-:Y:S01]  /*0620*/  HADD2.F32 R16, -RZ, R4.H1_H1 ;  /* 0x30000004ff107230 */ /* 0x000fe20000004100 */
[----:B------:R-:W-:Y:S01]  /*0630*/  SHF.L.U32 R94, R27, 0x3, RZ ;  /* 0x000000031b5e7819 */ /* 0x000fe200000006ff */
[--C-:B------:R-:W-:Y:S01]  /*0640*/  HADD2.F32 R15, -RZ, R5.reuse.H0_H0 ;  /* 0x20000005ff0f7230 */ /* 0x100fe20000004100 */
[----:B------:R-:W-:Y:S01]  /*0650*/  ULDC UR6, c[0x0][0x29c] ;  /* 0x0000a70000067ab9 */ /* 0x000fe20000000800 */
[----:B------:R-:W-:Y:S01]  /*0660*/  HADD2.F32 R14, -RZ, R5.H1_H1 ;  /* 0x30000005ff0e7230 */ /* 0x000fe20000004100 */
[----:B------:R-:W-:Y:S01]  /*0670*/  ULDC UR7, c[0x0][0x290] ;  /* 0x0000a40000077ab9 */ /* 0x000fe20000000800 */
[--C-:B------:R-:W-:Y:S01]  /*0680*/  HADD2.F32 R13, -RZ, R6.reuse.H0_H0 ;  /* 0x20000006ff0d7230 */ /* 0x100fe20000004100 */
[----:B------:R-:W-:Y:S01]  /*0690*/  ULDC.64 UR8, c[0x0][0x210] ;  /* 0x0000840000087ab9 */ /* 0x000fe20000000a00 */
[----:B------:R-:W-:-:S02]  /*06a0*/  HADD2.F32 R12, -RZ, R6.H1_H1 ;  /* 0x30000006ff0c7230 */ /* 0x000fc40000004100 */
        /* <DEDUP_REMOVED lines=27> */
.L_x_14201:
[----:B------:R-:W0:Y:S08]  /*0860*/  LDC.64 R60, c[0x0][0x280] ;  /* 0x0000a000ff3c7b82 */ /* 0x000e300000000a00 */
        /* <DEDUP_REMOVED lines=59> */
[----:B-----5:R-:W-:-:S05]  /*0c20*/  HADD2.F32 R28, -RZ, R40.H0_H0 ;  /* 0x20000028ff1c7230 */ /* 0x020fca0000004100 */
[----:B------:R-:W-:-:S04]  /*0c30*/  FMUL.FTZ R28, R28, UR6 ;  /* 0x000000061c1c7c20 */ /* 0x000fc80008410000 */
[----:B------:R-:W-:-:S07]  /*0c40*/  @P2 FADD.FTZ R28, R24, R28 ;  /* 0x0000001c181c2221 */ /* 0x000fce0000010000 */
.L_x_14143:
[----:B------:R-:W-:Y:S05]  /*0c50*/  BSYNC B1 ;  /* 0x0000000000017941 */ /* 0x000fea0003800000 */
.L_x_14142:
[----:B------:R-:W-:Y:S04]  /*0c60*/  BSSY B1, `(.L_x_14144) ;  /* 0x0000005000017945 */ /* 0x000fe80003800000 */
[----:B------:R-:W-:Y:S05]  /*0c70*/  @!P6 BRA `(.L_x_14145) ;  /* 0x00000000000ce947 */ /* 0x000fea0003800000 */
[----:B-----5:R-:W-:-:S05]  /*0c80*/  HADD2.F32 R29, -RZ, R40.H1_H1 ;  /* 0x30000028ff1d7230 */ /* 0x020fca0000004100 */
[----:B------:R-:W-:-:S04]  /*0c90*/  FMUL.FTZ R29, R29, UR6 ;  /* 0x000000061d1d7c20 */ /* 0x000fc80008410000 */
[----:B------:R-:W-:-:S07]  /*0ca0*/  @P2 FADD.FTZ R29, R25, R29 ;  /* 0x0000001d191d2221 */ /* 0x000fce0000010000 */
.L_x_14145:
[----:B------:R-:W-:Y:S05]  /*0cb0*/  BSYNC B1 ;  /* 0x0000000000017941 */ /* 0x000fea0003800000 */
.L_x_14144:
[----:B------:R-:W-:Y:S04]  /*0cc0*/  BSSY B1, `(.L_x_14146) ;  /* 0x0000005000017945 */ /* 0x000fe80003800000 */
[----:B------:R-:W-:Y:S05]  /*0cd0*/  @!P6 BRA `(.L_x_14147) ;  /* 0x00000000000ce947 */ /* 0x000fea0003800000 */
[----:B-----5:R-:W-:-:S05]  /*0ce0*/  HADD2.F32 R30, -RZ, R41.H0_H0 ;  /* 0x20000029ff1e7230 */ /* 0x020fca0000004100 */
[----:B------:R-:W-:-:S04]  /*0cf0*/  FMUL.FTZ R30, R30, UR6 ;  /* 0x000000061e1e7c20 */ /* 0x000fc80008410000 */
[----:B------:R-:W-:-:S07]  /*0d00*/  @P2 FADD.FTZ R30, R26, R30 ;  /* 0x0000001e1a1e2221 */ /* 0x000fce0000010000 */
.L_x_14147:
[----:B------:R-:W-:Y:S05]  /*0d10*/  BSYNC B1 ;  /* 0x0000000000017941 */ /* 0x000fea0003800000 */
.L_x_14146:
[----:B------:R-:W-:Y:S04]  /*0d20*/  BSSY B1, `(.L_x_14148) ;  /* 0x0000005000017945 */ /* 0x000fe80003800000 */
[----:B------:R-:W-:Y:S05]  /*0d30*/  @!P6 BRA `(.L_x_14149) ;  /* 0x00000000000ce947 */ /* 0x000fea0003800000 */
[----:B-----5:R-:W-:-:S05]  /*0d40*/  HADD2.F32 R31, -RZ, R41.H1_H1 ;  /* 0x30000029ff1f7230 */ /* 0x020fca0000004100 */
[----:B------:R-:W-:-:S04]  /*0d50*/  FMUL.FTZ R31, R31, UR6 ;  /* 0x000000061f1f7c20 */ /* 0x000fc80008410000 */
[----:B------:R-:W-:-:S07]  /*0d60*/  @P2 FADD.FTZ R31, R27, R31 ;  /* 0x0000001f1b1f2221 */ /* 0x000fce0000010000 */
.L_x_14149:
[----:B------:R-:W-:Y:S05]  /*0d70*/  BSYNC B1 ;  /* 0x0000000000017941 */ /* 0x000fea0003800000 */
.L_x_14148:
[----:B------:R-:W-:Y:S04]  /*0d80*/  BSSY B1, `(.L_x_14150) ;  /* 0x0000005000017945 */ /* 0x000fe80003800000 */
[----:B------:R-:W-:Y:S05]  /*0d90*/  @!P6 BRA `(.L_x_14151) ;  /* 0x00000000000ce947 */ /* 0x000fea0003800000 */
[----:B-----5:R-:W-:-:S05]  /*0da0*/  HADD2.F32 R36, -RZ, R42.H0_H0 ;  /* 0x2000002aff247230 */ /* 0x020fca0000004100 */
[----:B------:R-:W-:-:S04]  /*0db0*/  FMUL.FTZ R36, R36, UR6 ;  /* 0x0000000624247c20 */ /* 0x000fc80008410000 */
[----:B------:R-:W-:-:S07]  /*0dc0*/  @P2 FADD.FTZ R36, R32, R36 ;  /* 0x0000002420242221 */ /* 0x000fce0000010000 */
.L_x_14151:
[----:B------:R-:W-:Y:S05]  /*0dd0*/  BSYNC B1 ;  /* 0x0000000000017941 */ /* 0x000fea0003800000 */
.L_x_14150:
[----:B------:R-:W-:Y:S04]  /*0de0*/  BSSY B1, `(.L_x_14152) ;  /* 0x0000005000017945 */ /* 0x000fe80003800000 */
[----:B------:R-:W-:Y:S05]  /*0df0*/  @!P6 BRA `(.L_x_14153) ;  /* 0x00000000000ce947 */ /* 0x000fea0003800000 */
[----:B-----5:R-:W-:-:S05]  /*0e00*/  HADD2.F32 R37, -RZ, R42.H1_H1 ;  /* 0x3000002aff257230 */ /* 0x020fca0000004100 */
[----:B------:R-:W-:-:S04]  /*0e10*/  FMUL.FTZ R37, R37, UR6 ;  /* 0x0000000625257c20 */ /* 0x000fc80008410000 */
[----:B------:R-:W-:-:S07]  /*0e20*/  @P2 FADD.FTZ R37, R33, R37 ;  /* 0x0000002521252221 */ /* 0x000fce0000010000 */
.L_x_14153:
[----:B------:R-:W-:Y:S05]  /*0e30*/  BSYNC B1 ;  /* 0x0000000000017941 */ /* 0x000fea0003800000 */
.L_x_14152:
[----:B------:R-:W-:Y:S04]  /*0e40*/  BSSY B1, `(.L_x_14154) ;  /* 0x0000005000017945 */ /* 0x000fe80003800000 */
[----:B------:R-:W-:Y:S05]  /*0e50*/  @!P6 BRA `(.L_x_14155) ;  /* 0x00000000000ce947 */ /* 0x000fea0003800000 */
[----:B-----5:R-:W-:-:S05]  /*0e60*/  HADD2.F32 R38, -RZ, R43.H0_H0 ;  /* 0x2000002bff267230 */ /* 0x020fca0000004100 */
[----:B------:R-:W-:-:S04]  /*0e70*/  FMUL.FTZ R38, R38, UR6 ;  /* 0x0000000626267c20 */ /* 0x000fc80008410000 */
[----:B------:R-:W-:-:S07]  /*0e80*/  @P2 FADD.FTZ R38, R34, R38 ;  /* 0x0000002622262221 */ /* 0x000fce0000010000 */
.L_x_14155:
[----:B------:R-:W-:Y:S05]  /*0e90*/  BSYNC B1 ;  /* 0x0000000000017941 */ /* 0x000fea0003800000 */
.L_x_14154:
[----:B------:R-:W-:Y:S04]  /*0ea0*/  BSSY B1, `(.L_x_14156) ;  /* 0x0000005000017945 */ /* 0x000fe80003800000 */
[----:B------:R-:W-:Y:S05]  /*0eb0*/  @!P6 BRA `(.L_x_14157) ;  /* 0x00000000000ce947 */ /* 0x000fea0003800000 */
[----:B-----5:R-:W-:-:S05]  /*0ec0*/  HADD2.F32 R39, -RZ, R43.H1_H1 ;  /* 0x3000002bff277230 */ /* 0x020fca0000004100 */
[----:B------:R-:W-:-:S04]  /*0ed0*/  FMUL.FTZ R39, R39, UR6 ;  /* 0x0000000627277c20 */ /* 0x000fc80008410000 */
[----:B------:R-:W-:-:S07]  /*0ee0*/  @P2 FADD.FTZ R39, R35, R39 ;  /* 0x0000002723272221 */ /* 0x000fce0000010000 */
.L_x_14157:
[----:B------:R-:W-:Y:S05]  /*0ef0*/  BSYNC B1 ;  /* 0x0000000000017941 */ /* 0x000fea0003800000 */
.L_x_14156:
[----:B------:R0:W-:Y:S01]  /*0f00*/  STG.E.128 desc[UR4][R60.64], R28 ;  /* 0x0000001c3c007986 */ /* 0x0001e2000c101d04 */
[----:B------:R-:W-:Y:S02]  /*0f10*/  IADD3 R103, R103, 0x100, RZ ;  /* 0x0000010067677810 */ /* 0x000fe40007ffe0ff */
[----:B------:R-:W-:Y:S01]  /*0f20*/  IADD3 R99, R99, 0x100, RZ ;  /* 0x0000010063637810 */ /* 0x000fe20007ffe0ff */
[----:B------:R0:W-:Y:S06]  /*0f30*/  STG.E.128 desc[UR4][R60.64+0x10], R36 ;  /* 0x000010243c007986 */ /* 0x0001ec000c101d04 */
.L_x_14141:
[----:B------:R-:W-:Y:S05]  /*0f40*/  BSYNC B0 ;  /* 0x0000000000007941 */ /* 0x000fea0003800000 */
.L_x_14140:
        /* <DEDUP_REMOVED lines=41> */
[----:B-----5:R-:W-:-:S05]  /*11e0*/  HADD2.F32 R44, -RZ, R40.H0_H0 ;  /* 0x20000028ff2c7230 */ /* 0x020fca0000004100 */
[----:B------:R-:W-:-:S04]  /*11f0*/  FMUL.FTZ R44, R44, UR6 ;  /* 0x000000062c2c7c20 */ /* 0x000fc80008410000 */
[----:B------:R-:W-:-:S07]  /*1200*/  @P2 FADD.FTZ R44, R24, R44 ;  /* 0x0000002c182c2221 */ /* 0x000fce0000010000 */
.L_x_14161:
[----:B------:R-:W-:Y:S05]  /*1210*/  BSYNC B1 ;  /* 0x0000000000017941 */ /* 0x000fea0003800000 */
.L_x_14160:
[----:B------:R-:W-:Y:S04]  /*1220*/  BSSY B1, `(.L_x_14162) ;  /* 0x0000005000017945 */ /* 0x000fe80003800000 */
[----:B------:R-:W-:Y:S05]  /*1230*/  @!P6 BRA `(.L_x_14163) ;  /* 0x00000000000ce947 */ /* 0x000fea0003800000 */
[----:B-----5:R-:W-:-:S05]  /*1240*/  HADD2.F32 R45, -RZ, R40.H1_H1 ;  /* 0x30000028ff2d7230 */ /* 0x020fca0000004100 */
[----:B------:R-:W-:-:S04]  /*1250*/  FMUL.FTZ R45, R45, UR6 ;  /* 0x000000062d2d7c20 */ /* 0x000fc80008410000 */
[----:B------:R-:W-:-:S07]  /*1260*/  @P2 FADD.FTZ R45, R25, R45 ;  /* 0x0000002d192d2221 */ /* 0x000fce0000010000 */
.L_x_14163:
[----:B------:R-:W-:Y:S05]  /*1270*/  BSYNC B1 ;  /* 0x0000000000017941 */ /* 0x000fea0003800000 */
.L_x_14162:
[----:B------:R-:W-:Y:S04]  /*1280*/  BSSY B1, `(.L_x_14164) ;  /* 0x0000005000017945 */ /* 0x000fe80003800000 */
[----:B------:R-:W-:Y:S05]  /*1290*/  @!P6 BRA `(.L_x_14165) ;  /* 0x00000000000ce947 */ /* 0x000fea0003800000 */
[----:B-----5:R-:W-:-:S05]  /*12a0*/  HADD2.F32 R46, -RZ, R41.H0_H0 ;  /* 0x20000029ff2e7230 */ /* 0x020fca0000004100 */
[----:B------:R-:W-:-:S04]  /*12b0*/  FMUL.FTZ R46, R46, UR6 ;  /* 0x000000062e2e7c20 */ /* 0x000fc80008410000 */
[----:B------:R-:W-:-:S07]  /*12c0*/  @P2 FADD.FTZ R46, R26, R46 ;  /* 0x0000002e1a2e2221 */ /* 0x000fce0000010000 */
.L_x_14165:
[----:B------:R-:W-:Y:S05]  /*12d0*/  BSYNC B1 ;  /* 0x0000000000017941 */ /* 0x000fea0003800000 */
.L_x_14164:
[----:B------:R-:W-:Y:S04]  /*12e0*/  BSSY B1, `(.L_x_14166) ;  /* 0x0000005000017945 */ /* 0x000fe80003800000 */
[----:B------:R-:W-:Y:S05]  /*12f0*/  @!P6 BRA `(.L_x_14167) ;  /* 0x00000000000ce947 */ /* 0x000fea0003800000 */
[----:B-----5:R-:W-:-:S05]  /*1300*/  HADD2.F32 R47, -RZ, R41.H1_H1 ;  /* 0x30000029ff2f7230 */ /* 0x020fca0000004100 */
[----:B------:R-:W-:-:S04]  /*1310*/  FMUL.FTZ R47, R47, UR6 ;  /* 0x000000062f2f7c20 */ /* 0x000fc80008410000 */
[----:B------:R-:W-:-:S07]  /*1320*/  @P2 FADD.FTZ R47, R27, R47 ;  /* 0x0000002f1b2f2221 */ /* 0x000fce0000010000 */
.L_x_14167:
[----:B------:R-:W-:Y:S05]  /*1330*/  BSYNC B1 ;  /* 0x0000000000017941 */ /* 0x000fea0003800000 */
.L_x_14166:
[----:B------:R-:W-:Y:S04]  /*1340*/  BSSY B1, `(.L_x_14168) ;  /* 0x0000005000017945 */ /* 0x000fe80003800000 */
[----:B------:R-:W-:Y:S05]  /*1350*/  @!P6 BRA `(.L_x_14169) ;  /* 0x00000000000ce947 */ /* 0x000fea0003800000 */
[----:B-----5:R-:W-:-:S05]  /*1360*/  HADD2.F32 R48, -RZ, R42.H0_H0 ;  /* 0x2000002aff307230 */ /* 0x020fca0000004100 */
[----:B------:R-:W-:-:S04]  /*1370*/  FMUL.FTZ R48, R48, UR6 ;  /* 0x0000000630307c20 */ /* 0x000fc80008410000 */
[----:B------:R-:W-:-:S07]  /*1380*/  @P2 FADD.FTZ R48, R32, R48 ;  /* 0x0000003020302221 */ /* 0x000fce0000010000 */
.L_x_14169:
[----:B------:R-:W-:Y:S05]  /*1390*/  BSYNC B1 ;  /* 0x0000000000017941 */ /* 0x000fea0003800000 */
.L_x_14168:
[----:B------:R-:W-:Y:S04]  /*13a0*/  BSSY B1, `(.L_x_14170) ;  /* 0x0000005000017945 */ /* 0x000fe80003800000 */
[----:B------:R-:W-:Y:S05]  /*13b0*/  @!P6 BRA `(.L_x_14171) ;  /* 0x00000000000ce947 */ /* 0x000fea0003800000 */
[----:B-----5:R-:W-:-:S05]  /*13c0*/  HADD2.F32 R49, -RZ, R42.H1_H1 ;  /* 0x3000002aff317230 */ /* 0x020fca0000004100 */
[----:B------:R-:W-:-:S04]  /*13d0*/  FMUL.FTZ R49, R49, UR6 ;  /* 0x0000000631317c20 */ /* 0x000fc80008410000 */
[----:B------:R-:W-:-:S07]  /*13e0*/  @P2 FADD.FTZ R49, R33, R49 ;  /* 0x0000003121312221 */ /* 0x000fce0000010000 */
.L_x_14171:
[----:B------:R-:W-:Y:S05]  /*13f0*/  BSYNC B1 ;  /* 0x0000000000017941 */ /* 0x000fea0003800000 */
.L_x_14170:
[----:B------:R-:W-:Y:S04]  /*1400*/  BSSY B1, `(.L_x_14172) ;  /* 0x0000005000017945 */ /* 0x000fe80003800000 */
[----:B------:R-:W-:Y:S05]  /*1410*/  @!P6 BRA `(.L_x_14173) ;  /* 0x00000000000ce947 */ /* 0x000fea0003800000 */
[----:B-----5:R-:W-:-:S05]  /*1420*/  HADD2.F32 R50, -RZ, R43.H0_H0 ;  /* 0x2000002bff327230 */ /* 0x020fca0000004100 */
[----:B------:R-:W-:-:S04]  /*1430*/  FMUL.FTZ R50, R50, UR6 ;  /* 0x0000000632327c20 */ /* 0x000fc80008410000 */
[----:B------:R-:W-:-:S07]  /*1440*/  @P2 FADD.FTZ R50, R34, R50 ;  /* 0x0000003222322221 */ /* 0x000fce0000010000 */
.L_x_14173:
[----:B------:R-:W-:Y:S05]  /*1450*/  BSYNC B1 ;  /* 0x0000000000017941 */ /* 0x000fea0003800000 */
.L_x_14172:
[----:B------:R-:W-:Y:S04]  /*1460*/  BSSY B1, `(.L_x_14174) ;  /* 0x0000005000017945 */ /* 0x000fe80003800000 */
[----:B------:R-:W-:Y:S05]  /*1470*/  @!P6 BRA `(.L_x_14175) ;  /* 0x00000000000ce947 */ /* 0x000fea0003800000 */
[----:B-----5:R-:W-:-:S05]  /*1480*/  HADD2.F32 R51, -RZ, R43.H1_H1 ;  /* 0x3000002bff337230 */ /* 0x020fca0000004100 */
[----:B------:R-:W-:-:S04]  /*1490*/  FMUL.FTZ R51, R51, UR6 ;  /* 0x0000000633337c20 */ /* 0x000fc80008410000 */
[----:B------:R-:W-:-:S07]  /*14a0*/  @P2 FADD.FTZ R51, R35, R51 ;  /* 0x0000003323332221 */ /* 0x000fce0000010000 */
.L_x_14175:
[----:B------:R-:W-:Y:S05]  /*14b0*/  BSYNC B1 ;  /* 0x0000000000017941 */ /* 0x000fea0003800000 */
.L_x_14174:
[----:B------:R1:W-:Y:S01]  /*14c0*/  STG.E.128 desc[UR4][R60.64], R44 ;  /* 0x0000002c3c007986 */ /* 0x0003e2000c101d04 */
[----:B------:R-:W-:Y:S02]  /*14d0*/  IADD3 R103, R103, 0x100, RZ ;  /* 0x0000010067677810 */ /* 0x000fe40007ffe0ff */
[----:B------:R-:W-:Y:S01]  /*14e0*/  IADD3 R99, R99, 0x100, RZ ;  /* 0x0000010063637810 */ /* 0x000fe20007ffe0ff */
[----:B------:R1:W-:Y:S06]  /*14f0*/  STG.E.128 desc[UR4][R60.64+0x10], R48 ;  /* 0x000010303c007986 */ /* 0x0003ec000c101d04 */
.L_x_14159:
[----:B------:R-:W-:Y:S05]  /*1500*/  BSYNC B0 ;  /* 0x0000000000007941 */ /* 0x000fea0003800000 */
.L_x_14158:
        /* <DEDUP_REMOVED lines=41> */
[----:B-----5:R-:W-:-:S05]  /*17a0*/  HADD2.F32 R52, -RZ, R40.H0_H0 ;  /* 0x20000028ff347230 */ /* 0x020fca0000004100 */
[----:B------:R-:W-:-:S04]  /*17b0*/  FMUL.FTZ R52, R52, UR6 ;  /* 0x0000000634347c20 */ /* 0x000fc80008410000 */
[----:B------:R-:W-:-:S07]  /*17c0*/  @P0 FADD.FTZ R52, R24, R52 ;  /* 0x0000003418340221 */ /* 0x000fce0000010000 */
.L_x_14179:
[----:B------:R-:W-:Y:S05]  /*17d0*/  BSYNC B1 ;  /* 0x0000000000017941 */ /* 0x000fea0003800000 */
.L_x_14178:
[----:B------:R-:W-:Y:S04]  /*17e0*/  BSSY B1, `(.L_x_14180) ;  /* 0x0000005000017945 */ /* 0x000fe80003800000 */
[----:B------:R-:W-:Y:S05]  /*17f0*/  @!P2 BRA `(.L_x_14181) ;  /* 0x00000000000ca947 */ /* 0x000fea0003800000 */
[----:B-----5:R-:W-:-:S05]  /*1800*/  HADD2.F32 R53, -RZ, R40.H1_H1 ;  /* 0x30000028ff357230 */ /* 0x020fca0000004100 */
[----:B------:R-:W-:-:S04]  /*1810*/  FMUL.FTZ R53, R53, UR6 ;  /* 0x0000000635357c20 */ /* 0x000fc80008410000 */
[----:B------:R-:W-:-:S07]  /*1820*/  @P0 FADD.FTZ R53, R25, R53 ;  /* 0x0000003519350221 */ /* 0x000fce0000010000 */
.L_x_14181:
[----:B------:R-:W-:Y:S05]  /*1830*/  BSYNC B1 ;  /* 0x0000000000017941 */ /* 0x000fea0003800000 */
.L_x_14180:
[----:B------:R-:W-:Y:S04]  /*1840*/  BSSY B1, `(.L_x_14182) ;  /* 0x0000005000017945 */ /* 0x000fe80003800000 */
[----:B------:R-:W-:Y:S05]  /*1850*/  @!P2 BRA `(.L_x_14183) ;  /* 0x00000000000ca947 */ /* 0x000fea0003800000 */
[----:B-----5:R-:W-:-:S05]  /*1860*/  HADD2.F32 R54, -RZ, R41.H0_H0 ;  /* 0x20000029ff367230 */ /* 0x020fca0000004100 */
[----:B------:R-:W-:-:S04]  /*1870*/  FMUL.FTZ R54, R54, UR6 ;  /* 0x0000000636367c20 */ /* 0x000fc80008410000 */
[----:B------:R-:W-:-:S07]  /*1880*/  @P0 FADD.FTZ R54, R26, R54 ;  /* 0x000000361a360221 */ /* 0x000fce0000010000 */
.L_x_14183:
[----:B------:R-:W-:Y:S05]  /*1890*/  BSYNC B1 ;  /* 0x0000000000017941 */ /* 0x000fea0003800000 */
.L_x_14182:
[----:B------:R-:W-:Y:S04]  /*18a0*/  BSSY B1, `(.L_x_14184) ;  /* 0x0000005000017945 */ /* 0x000fe80003800000 */
[----:B------:R-:W-:Y:S05]  /*18b0*/  @!P2 BRA `(.L_x_14185) ;  /* 0x00000000000ca947 */ /* 0x000fea0003800000 */
[----:B-----5:R-:W-:-:S05]  /*18c0*/  HADD2.F32 R55, -RZ, R41.H1_H1 ;  /* 0x30000029ff377230 */ /* 0x020fca0000004100 */
[----:B------:R-:W-:-:S04]  /*18d0*/  FMUL.FTZ R55, R55, UR6 ;  /* 0x0000000637377c20 */ /* 0x000fc80008410000 */
[----:B------:R-:W-:-:S07]  /*18e0*/  @P0 FADD.FTZ R55, R27, R55 ;  /* 0x000000371b370221 */ /* 0x000fce0000010000 */
.L_x_14185:
[----:B------:R-:W-:Y:S05]  /*18f0*/  BSYNC B1 ;  /* 0x0000000000017941 */ /* 0x000fea0003800000 */
.L_x_14184:
[----:B------:R-:W-:Y:S04]  /*1900*/  BSSY B1, `(.L_x_14186) ;  /* 0x0000005000017945 */ /* 0x000fe80003800000 */
[----:B------:R-:W-:Y:S05]  /*1910*/  @!P2 BRA `(.L_x_14187) ;  /* 0x00000000000ca947 */ /* 0x000fea0003800000 */
[----:B-----5:R-:W-:-:S05]  /*1920*/  HADD2.F32 R56, -RZ, R42.H0_H0 ;  /* 0x2000002aff387230 */ /* 0x020fca0000004100 */
[----:B------:R-:W-:-:S04]  /*1930*/  FMUL.FTZ R56, R56, UR6 ;  /* 0x0000000638387c20 */ /* 0x000fc80008410000 */
[----:B------:R-:W-:-:S07]  /*1940*/  @P0 FADD.FTZ R56, R32, R56 ;  /* 0x0000003820380221 */ /* 0x000fce0000010000 */
.L_x_14187:
[----:B------:R-:W-:Y:S05]  /*1950*/  BSYNC B1 ;  /* 0x0000000000017941 */ /* 0x000fea0003800000 */
.L_x_14186:
[----:B------:R-:W-:Y:S04]  /*1960*/  BSSY B1, `(.L_x_14188) ;  /* 0x0000005000017945 */ /* 0x000fe80003800000 */
[----:B------:R-:W-:Y:S05]  /*1970*/  @!P2 BRA `(.L_x_14189) ;  /* 0x00000000000ca947 */ /* 0x000fea0003800000 */
[----:B-----5:R-:W-:-:S05]  /*1980*/  HADD2.F32 R57, -RZ, R42.H1_H1 ;  /* 0x3000002aff397230 */ /* 0x020fca0000004100 */
[----:B------:R-:W-:-:S04]  /*1990*/  FMUL.FTZ R57, R57, UR6 ;  /* 0x0000000639397c20 */ /* 0x000fc80008410000 */
[----:B------:R-:W-:-:S07]  /*19a0*/  @P0 FADD.FTZ R57, R33, R57 ;  /* 0x0000003921390221 */ /* 0x000fce0000010000 */
.L_x_14189:
[----:B------:R-:W-:Y:S05]  /*19b0*/  BSYNC B1 ;  /* 0x0000000000017941 */ /* 0x000fea0003800000 */
.L_x_14188:
[----:B------:R-:W-:Y:S04]  /*19c0*/  BSSY B1, `(.L_x_14190) ;  /* 0x0000005000017945 */ /* 0x000fe80003800000 */
[----:B------:R-:W-:Y:S05]  /*19d0*/  @!P2 BRA `(.L_x_14191) ;  /* 0x00000000000ca947 */ /* 0x000fea0003800000 */
[----:B-----5:R-:W-:-:S05]  /*19e0*/  HADD2.F32 R58, -RZ, R43.H0_H0 ;  /* 0x2000002bff3a7230 */ /* 0x020fca0000004100 */
[----:B------:R-:W-:-:S04]  /*19f0*/  FMUL.FTZ R58, R58, UR6 ;  /* 0x000000063a3a7c20 */ /* 0x000fc80008410000 */
[----:B------:R-:W-:-:S07]  /*1a00*/  @P0 FADD.FTZ R58, R34, R58 ;  /* 0x0000003a223a0221 */ /* 0x000fce0000010000 */
.L_x_14191:
[----:B------:R-:W-:Y:S05]  /*1a10*/  BSYNC B1 ;  /* 0x0000000000017941 */ /* 0x000fea0003800000 */
.L_x_14190:
[----:B------:R-:W-:Y:S04]  /*1a20*/  BSSY B1, `(.L_x_14192) ;  /* 0x0000005000017945 */ /* 0x000fe80003800000 */
[----:B------:R-:W-:Y:S05]  /*1a30*/  @!P2 BRA `(.L_x_14193) ;  /* 0x00000000000ca947 */ /* 0x000fea0003800000 */
[----:B-----5:R-:W-:-:S05]  /*1a40*/  HADD2.F32 R59, -RZ, R43.H1_H1 ;  /* 0x3000002bff3b7230 */ /* 0x020fca0000004100 */
[----:B------:R-:W-:-:S04]  /*1a50*/  FMUL.FTZ R59, R59, UR6 ;  /* 0x000000063b3b7c20 */ /* 0x000fc80008410000 */
[----:B------:R-:W-:-:S07]  /*1a60*/  @P0 FADD.FTZ R59, R35, R59 ;  /* 0x0000003b233b0221 */ /* 0x000fce0000010000 */
.L_x_14193:
[----:B------:R-:W-:Y:S05]  /*1a70*/  BSYNC B1 ;  /* 0x0000000000017941 */ /* 0x000fea0003800000 */
.L_x_14192:
[----:B------:R2:W-:Y:S04]  /*1a80*/  STG.E.128 desc[UR4][R62.64], R52 ;  /* 0x000000343e007986 */ /* 0x0005e8000c101d04 */
[----:B------:R2:W-:Y:S02]  /*1a90*/  STG.E.128 desc[UR4][R62.64+0x10], R56 ;  /* 0x000010383e007986 */ /* 0x0005e4000c101d04 */
.L_x_14177:
[----:B------:R-:W-:Y:S05]  /*1aa0*/  BSYNC B0 ;  /* 0x0000000000007941 */ /* 0x000fea0003800000 */
.L_x_14176:
        /* <DEDUP_REMOVED lines=104> */
.L_x_14212:
        /* <DEDUP_REMOVED lines=14> */
[----:B------:R-:W-:Y:S01]  /*2210*/  HFMA2.MMA R97, -RZ, RZ, 0, 0 ;  /* 0x00000000ff617435 */ /* 0x000fe200000001ff */
[----:B------:R-:W-:Y:S01]  /*2220*/  @!P0 IADD3 R62, R62, R99, RZ ;  /* 0x000000633e3e8210 */ /* 0x000fe20007ffe0ff */
[----:B------:R-:W-:Y:S01]  /*2230*/  BAR.SYNC.DEFER_BLOCKING 0x0 ;  /* 0x0000000000007b1d */ /* 0x000fe20000010000 */
[----:B------:R-:W-:-:S03]  /*2240*/  ISETP.NE.AND P6, PT, R95, RZ, PT ;  /* 0x000000ff5f00720c */ /* 0x000fc60003fc5270 */
[----:B------:R-:W-:Y:S02]  /*2250*/  @!P0 MOV R97, R94 ;  /* 0x0000005e00618202 */ /* 0x000fe40000000f00 */
[----:B------:R-:W-:Y:S03]  /*2260*/  BSSY B0, `(.L_x_14195) ;  /* 0x00000b6000007945 */ /* 0x000fe60003800000 */
[----:B------:R-:W1:Y:S01]  /*2270*/  SHFL.DOWN PT, R102, R97, 0x4, 0x1f ;  /* 0x08801f0061667f89 */ /* 0x000e6200000e0000 */
[----:B0-----:R-:W-:Y:S02]  /*2280*/  @!P0 LEA R99, R61, R60, 0x18 ;  /* 0x0000003c3d638211 */ /* 0x001fe400078ec0ff */
[----:B------:R-:W-:Y:S02]  /*2290*/  CS2R R60, SRZ ;  /* 0x00000000003c7805 */ /* 0x000fe4000001ff00 */
[----:B------:R-:W-:-:S02]  /*22a0*/  @!P0 LEA R99, R62, R99, 0x3 ;  /* 0x000000633e638211 */ /* 0x000fc400078e18ff */
[----:B-1----:R-:W-:Y:S02]  /*22b0*/  IADD3 R103, R102, R97, RZ ;  /* 0x0000006166677210 */ /* 0x002fe40007ffe0ff */
[----:B------:R-:W-:Y:S01]  /*22c0*/  I2FP.F32.S32 R102, R102 ;  /* 0x0000006600667245 */ /* 0x000fe20000201400 */
[----:B------:R0:W-:Y:S01]  /*22d0*/  @!P0 LDS.64 R60, [R99] ;  /* 0x00000000633c8984 */ /* 0x0001e20000000a00 */
[----:B------:R-:W-:Y:S02]  /*22e0*/  I2FP.F32.S32 R62, R103 ;  /* 0x00000067003e7245 */ /* 0x000fe40000201400 */
[----:B------:R-:W-:Y:S01]  /*22f0*/  LOP3.LUT P0, RZ, R63, 0x1f, R68, 0xf8, !PT ;  /* 0x0000001f3fff7812 */ /* 0x000fe2000780f844 */
[----:B------:R-:W1:Y:S01]  /*2300*/  SHFL.DOWN PT, R108, R103, 0x2, 0x1f ;  /* 0x08401f00676c7f89 */ /* 0x000e6200000e0000 */
[----:B------:R-:W2:Y:S01]  /*2310*/  MUFU.RCP R105, R62 ;  /* 0x0000003e00697308 */ /* 0x000ea20000001000 */
[----:B0-----:R-:W-:Y:S02]  /*2320*/  I2FP.F32.S32 R99, R97 ;  /* 0x0000006100637245 */ /* 0x001fe40000201400 */
[----:B-1----:R-:W-:-:S02]  /*2330*/  IADD3 R103, R103, R108, RZ ;  /* 0x0000006c67677210 */ /* 0x002fc40007ffe0ff */
[----:B------:R-:W-:Y:S01]  /*2340*/  I2FP.F32.S32 R108, R108 ;  /* 0x0000006c006c7245 */ /* 0x000fe20000201400 */
        /* <DEDUP_REMOVED lines=35> */
[----:B------:R-:W-:-:S03]  /*2580*/  FFMA.FTZ R102, R61, R104, R102 ;  /* 0x000000683d667223 */ /* 0x000fc60000010066 */
[----:B------:R-:W-:Y:S01]  /*2590*/  FMUL.FTZ R62, R61, R62 ;  /* 0x0000003e3d3e7220 */ /* 0x000fe20000410000 */
[----:B0-----:R-:W-:Y:S01]  /*25a0*/  FMUL.FTZ R102, R103, R102 ;  /* 0x0000006667667220 */ /* 0x001fe20000410000 */
[----:B---3--:R-:W-:Y:S02]  /*25b0*/  FADD.FTZ R60, R97, R60 ;  /* 0x0000003c613c7221 */ /* 0x008fe40000010000 */
[----:B------:R-:W-:Y:S02]  /*25c0*/  FMUL.FTZ R62, R62, R106 ;  /* 0x0000006a3e3e7220 */ /* 0x000fe40000410000 */
[----:B------:R-:W0:Y:S02]  /*25d0*/  SHFL.IDX PT, R101, R102, RZ, 0x1f ;  /* 0x00001fff66657589 */ /* 0x000e2400000e0000 */
[----:B------:R-:W-:Y:S02]  /*25e0*/  FFMA.FTZ R103, R103, R62, R60 ;  /* 0x0000003e67677223 */ /* 0x000fe4000001003c */
[----:B------:R-:W1:Y:S03]  /*25f0*/  @!P0 LDC.64 R60, c[0x0][0x250] ;  /* 0x00009400ff3c8b82 */ /* 0x000e660000000a00 */
[----:B------:R-:W2:Y:S05]  /*2600*/  SHFL.IDX PT, R106, R103, RZ, 0x1f ;  /* 0x00001fff676a7589 */ /* 0x000eaa00000e0000 */
[----:B------:R-:W3:Y:S01]  /*2610*/  @!P0 LDC.64 R62, c[0x0][0x258] ;  /* 0x00009600ff3e8b82 */ /* 0x000ee20000000a00 */
[----:B0-----:R-:W-:Y:S01]  /*2620*/  FMUL.FTZ R97, R101, R101 ;  /* 0x0000006565617220 */ /* 0x001fe20000410000 */
[----:B-1----:R-:W-:-:S04]  /*2630*/  @!P0 LEA R60, P2, R93, R60, 0x2 ;  /* 0x0000003c5d3c8211 */ /* 0x002fc800078410ff */
[----:B------:R-:W-:Y:S01]  /*2640*/  FSEL R104, R97, RZ, P6 ;  /* 0x000000ff61687208 */ /* 0x000fe20003000000 */
[----:B--2---:R-:W-:Y:S01]  /*2650*/  FFMA.FTZ R97, R106, UR7, R99 ;  /* 0x000000076a617c23 */ /* 0x004fe20008010063 */
[----:B------:R-:W-:-:S03]  /*2660*/  @!P0 LEA.HI.X R61, R93, R61, R100, 0x2, P2 ;  /* 0x0000003d5d3d8211 */ /* 0x000fc600010f1464 */
[----:B------:R-:W-:Y:S01]  /*2670*/  FADD.FTZ R97, R97, R104 ;  /* 0x0000006861617221 */ /* 0x000fe20000010000 */
[C---:B---3--:R-:W-:Y:S01]  /*2680*/  @!P0 LEA R62, P2, R93.reuse, R62, 0x2 ;  /* 0x0000003e5d3e8211 */ /* 0x048fe200078410ff */
[----:B------:R0:W-:Y:S02]  /*2690*/  @!P0 STG.E desc[UR4][R60.64], R101 ;  /* 0x000000653c008986 */ /* 0x0001e4000c101904 */
[----:B------:R-:W1:Y:S01]  /*26a0*/  MUFU.RSQ R99, R97 ;  /* 0x0000006100637308 */ /* 0x000e620000001400 */
[----:B------:R-:W-:-:S05]  /*26b0*/  @!P0 LEA.HI.X R63, R93, R63, R100, 0x2, P2 ;  /* 0x0000003f5d3f8211 */ /* 0x000fca00010f1464 */
[----:B-1----:R0:W-:Y:S01]  /*26c0*/  @!P0 STG.E desc[UR4][R62.64], R99 ;  /* 0x000000633e008986 */ /* 0x0021e2000c101904 */
[----:B-----5:R-:W-:-:S13]  /*26d0*/  ISETP.GE.AND P0, PT, R96, 0x1, PT ;  /* 0x000000016000780c */ /* 0x020fda0003f06270 */
[----:B0-----:R-:W-:Y:S05]  /*26e0*/  @!P0 BRA `(.L_x_14196) ;  /* 0x0000000400b48947 */ /* 0x001fea0003800000 */
[----:B------:R-:W-:Y:S01]  /*26f0*/  IADD3 R61, R96, -0x1, RZ ;  /* 0xffffffff603d7810 */ /* 0x000fe20007ffe0ff */
[----:B------:R-:W-:Y:S01]  /*2700*/  BSSY B1, `(.L_x_14197) ;  /* 0x0000028000017945 */ /* 0x000fe20003800000 */
[----:B------:R-:W-:-:S03]  /*2710*/  LOP3.LUT R67, R68, 0xff, RZ, 0xc0, !PT ;  /* 0x000000ff44437812 */ /* 0x000fc600078ec0ff */
[----:B------:R-:W-:Y:S01]  /*2720*/  IMAD R61, R61, R98, RZ ;  /* 0x000000623d3d7224 */ /* 0x000fe200078e02ff */
[----:B------:R-:W-:-:S04]  /*2730*/  FSEL R98, R101, RZ, !P6 ;  /* 0x000000ff65627208 */ /* 0x000fc80007000000 */
        /* <DEDUP_REMOVED lines=36> */
.L_x_14198:
[----:B------:R-:W-:Y:S05]  /*2980*/  BSYNC B1 ;  /* 0x0000000000017941 */ /* 0x000fea0003800000 */
.L_x_14197:
        /* <DEDUP_REMOVED lines=34> */
.L_x_14200:
[----:B------:R-:W-:Y:S05]  /*2bb0*/  BSYNC B1 ;  /* 0x0000000000017941 */ /* 0x000fea0003800000 */
.L_x_14199:
        /* <DEDUP_REMOVED lines=32> */
.L_x_14196:
[----:B------:R-:W-:Y:S05]  /*2dc0*/  BSYNC B0 ;  /* 0x0000000000007941 */ /* 0x000fea0003800000 */
.L_x_14195:
[----:B------:R-:W-:Y:S02]  /*2dd0*/  IADD3 R93, R93, UR8, RZ ;  /* 0x000000085d5d7c10 */ /* 0x000fe4000fffe0ff */
[----:B012---:R-:W-:Y:S02]  /*2de0*/  SEL R97, RZ, 0x1, P1 ;  /* 0x00000001ff617807 */ /* 0x007fe40000800000 */
[----:B------:R-:W-:-:S13]  /*2df0*/  ISETP.GE.AND P0, PT, R93, UR9, PT ;  /* 0x000000095d007c0c */ /* 0x000fda000bf06270 */
[----:B------:R-:W-:Y:S05]  /*2e00*/  @!P0 BRA `(.L_x_14201) ;  /* 0xffffffd800948947 */ /* 0x000fea000383ffff */
[----:B------:R-:W-:Y:S05]  /*2e10*/  EXIT ;  /* 0x000000000000794d */ /* 0x000fea0003800000 */
.L_x_14194:
[----:B------:R-:W-:Y:S01]  /*2e20*/  HFMA2.MMA R107, -RZ, RZ, 0, 5.9604644775390625e-08 ;  /* 0x00000001ff6b7435 */ /* 0x000fe200000001ff */
[----:B------:R-:W-:Y:S02]  /*2e30*/  MOV R108, R61 ;  /* 0x0000003d006c7202 */ /* 0x000fe40000000f00 */
[----:B------:R-:W-:Y:S02]  /*2e40*/  MOV R110, 0x1f ;  /* 0x0000001f006e7802 */ /* 0x000fe40000000f00 */
[----:B------:R-:W-:-:S07]  /*2e50*/  MOV R105, 0xffffffff ;  /* 0xffffffff00697802 */ /* 0x000fce0000000f00 */
[----:B-----5:R-:W-:Y:S05]  /*2e60*/  WARPSYNC.COLLECTIVE R105, `(.L_x_14202) ;  /* 0x0000000069087348 */ /* 0x020fea0003c00000 */
[----:B------:R0:W1:Y:S02]  /*2e70*/  SHFL.BFLY P6, R103, R108, R107, R110 ;  /* 0x0c00006b6c677389 */ /* 0x00006400000c006e */
[----:B01---5:R-:W-:Y:S01]  /*2e80*/  ENDCOLLECTIVE ;  /* 0x000000000000791b */ /* 0x023fe20003800000 */
.L_x_14202:
[----:B------:R-:W-:Y:S01]  /*2e90*/  HFMA2.MMA R107, -RZ, RZ, 0, 1.1920928955078125e-07 ;  /* 0x00000002ff6b7435 */ /* 0x000fe200000001ff */
[----:B------:R-:W-:-:S05]  /*2ea0*/  MOV R60, R103 ;  /* 0x00000067003c7202 */ /* 0x000fca0000000f00 */
[----:B------:R-:W-:-:S05]  /*2eb0*/  FADD.FTZ R97, R61, R60 ;  /* 0x0000003c3d617221 */ /* 0x000fca0000010000 */
[----:B------:R-:W-:-:S07]  /*2ec0*/  MOV R108, R97 ;  /* 0x00000061006c7202 */ /* 0x000fce0000000f00 */
[----:B------:R-:W-:Y:S05]  /*2ed0*/  WARPSYNC.COLLECTIVE R105, `(.L_x_14203) ;  /* 0x0000000069087348 */ /* 0x000fea0003c00000 */
[----:B------:R0:W1:Y:S02]  /*2ee0*/  SHFL.BFLY P6, R103, R108, R107, R110 ;  /* 0x0c00006b6c677389 */ /* 0x00006400000c006e */
[----:B01----:R-:W-:Y:S01]  /*2ef0*/  ENDCOLLECTIVE ;  /* 0x000000000000791b */ /* 0x003fe20003800000 */
.L_x_14203:
[----:B------:R-:W-:Y:S01]  /*2f00*/  HFMA2.MMA R107, -RZ, RZ, 0, 2.384185791015625e-07 ;  /* 0x00000004ff6b7435 */ /* 0x000fe200000001ff */
[----:B------:R-:W-:-:S05]  /*2f10*/  MOV R60, R103 ;  /* 0x00000067003c7202 */ /* 0x000fca0000000f00 */
[----:B------:R-:W-:-:S05]  /*2f20*/  FADD.FTZ R99, R97, R60 ;  /* 0x0000003c61637221 */ /* 0x000fca0000010000 */
[----:B------:R-:W-:-:S07]  /*2f30*/  MOV R108, R99 ;  /* 0x00000063006c7202 */ /* 0x000fce0000000f00 */
[----:B------:R-:W-:Y:S05]  /*2f40*/  WARPSYNC.COLLECTIVE R105, `(.L_x_14204) ;  /* 0x0000000069087348 */ /* 0x000fea0003c00000 */
[----:B------:R0:W1:Y:S02]  /*2f50*/  SHFL.BFLY P6, R103, R108, R107, R110 ;  /* 0x0c00006b6c677389 */ /* 0x00006400000c006e */
[----:B01----:R-:W-:Y:S01]  /*2f60*/  ENDCOLLECTIVE ;  /* 0x000000000000791b */ /* 0x003fe20003800000 */
.L_x_14204:
[----:B------:R-:W-:Y:S01]  /*2f70*/  HFMA2.MMA R107, -RZ, RZ, 0, 4.76837158203125e-07 ;  /* 0x00000008ff6b7435 */ /* 0x000fe200000001ff */
[----:B------:R-:W-:-:S05]  /*2f80*/  MOV R60, R103 ;  /* 0x00000067003c7202 */ /* 0x000fca0000000f00 */
[----:B------:R-:W-:-:S05]  /*2f90*/  FADD.FTZ R101, R99, R60 ;  /* 0x0000003c63657221 */ /* 0x000fca0000010000 */
[----:B------:R-:W-:-:S07]  /*2fa0*/  MOV R108, R101 ;  /* 0x00000065006c7202 */ /* 0x000fce0000000f00 */
[----:B------:R-:W-:Y:S05]  /*2fb0*/  WARPSYNC.COLLECTIVE R105, `(.L_x_14205) ;  /* 0x0000000069087348 */ /* 0x000fea0003c00000 */
[----:B------:R0:W1:Y:S02]  /*2fc0*/  SHFL.BFLY P6, R103, R108, R107, R110 ;  /* 0x0c00006b6c677389 */ /* 0x00006400000c006e */
[----:B01----:R-:W-:Y:S01]  /*2fd0*/  ENDCOLLECTIVE ;  /* 0x000000000000791b */ /* 0x003fe20003800000 */
.L_x_14205:
[----:B------:R-:W-:Y:S01]  /*2fe0*/  HFMA2.MMA R107, -RZ, RZ, 0, 9.5367431640625e-07 ;  /* 0x00000010ff6b7435 */ /* 0x000fe200000001ff */
[----:B------:R-:W-:-:S05]  /*2ff0*/  MOV R60, R103 ;  /* 0x00000067003c7202 */ /* 0x000fca0000000f00 */
[----:B------:R-:W-:-:S05]  /*3000*/  FADD.FTZ R102, R101, R60 ;  /* 0x0000003c65667221 */ /* 0x000fca0000010000 */
[----:B------:R-:W-:-:S07]  /*3010*/  MOV R108, R102 ;  /* 0x00000066006c7202 */ /* 0x000fce0000000f00 */
[----:B------:R-:W-:Y:S05]  /*3020*/  WARPSYNC.COLLECTIVE R105, `(.L_x_14206) ;  /* 0x0000000069087348 */ /* 0x000fea0003c00000 */
[----:B------:R0:W1:Y:S02]  /*3030*/  SHFL.BFLY P6, R103, R108, R107, R110 ;  /* 0x0c00006b6c677389 */ /* 0x00006400000c006e */
[----:B01----:R-:W-:Y:S01]  /*3040*/  ENDCOLLECTIVE ;  /* 0x000000000000791b */ /* 0x003fe20003800000 */
.L_x_14206:
        /* <DEDUP_REMOVED lines=56> */
.L_x_14207:
[----:B------:R-:W-:Y:S01]  /*33d0*/  HFMA2.MMA R107, -RZ, RZ, 0, 1.1920928955078125e-07 ;  /* 0x00000002ff6b7435 */ /* 0x000fe200000001ff */
[----:B------:R-:W-:-:S05]  /*33e0*/  MOV R102, R103 ;  /* 0x0000006700667202 */ /* 0x000fca0000000f00 */
[----:B------:R-:W-:-:S05]  /*33f0*/  FADD.FTZ R102, R61, R102 ;  /* 0x000000663d667221 */ /* 0x000fca0000010000 */
[----:B------:R-:W-:-:S07]  /*3400*/  MOV R108, R102 ;  /* 0x00000066006c7202 */ /* 0x000fce0000000f00 */
[----:B------:R-:W-:Y:S05]  /*3410*/  WARPSYNC.COLLECTIVE R105, `(.L_x_14208) ;  /* 0x0000000069087348 */ /* 0x000fea0003c00000 */
[----:B------:R0:W1:Y:S02]  /*3420*/  SHFL.BFLY P6, R103, R108, R107, R110 ;  /* 0x0c00006b6c677389 */ /* 0x00006400000c006e */
[----:B01----:R-:W-:Y:S01]  /*3430*/  ENDCOLLECTIVE ;  /* 0x000000000000791b */ /* 0x003fe20003800000 */
.L_x_14208:
[----:B------:R-:W-:Y:S01]  /*3440*/  HFMA2.MMA R107, -RZ, RZ, 0, 2.384185791015625e-07 ;  /* 0x00000004ff6b7435 */ /* 0x000fe200000001ff */
[----:B------:R-:W-:-:S05]  /*3450*/  MOV R97, R103 ;  /* 0x0000006700617202 */ /* 0x000fca0000000f00 */
[----:B------:R-:W-:-:S05]  /*3460*/  FADD.FTZ R97, R102, R97 ;  /* 0x0000006166617221 */ /* 0x000fca0000010000 */
[----:B------:R-:W-:-:S07]  /*3470*/  MOV R108, R97 ;  /* 0x00000061006c7202 */ /* 0x000fce0000000f00 */
[----:B------:R-:W-:Y:S05]  /*3480*/  WARPSYNC.COLLECTIVE R105, `(.L_x_14209) ;  /* 0x0000000069087348 */ /* 0x000fea0003c00000 */
[----:B------:R0:W1:Y:S02]  /*3490*/  SHFL.BFLY P6, R103, R108, R107, R110 ;  /* 0x0c00006b6c677389 */ /* 0x00006400000c006e */
[----:B01----:R-:W-:Y:S01]  /*34a0*/  ENDCOLLECTIVE ;  /* 0x000000000000791b */ /* 0x003fe20003800000 */
.L_x_14209:
[----:B------:R-:W-:Y:S01]  /*34b0*/  HFMA2.MMA R107, -RZ, RZ, 0, 4.76837158203125e-07 ;  /* 0x00000008ff6b7435 */ /* 0x000fe200000001ff */
[----:B------:R-:W-:-:S05]  /*34c0*/  MOV R104, R103 ;  /* 0x0000006700687202 */ /* 0x000fca0000000f00 */
[----:B------:R-:W-:-:S05]  /*34d0*/  FADD.FTZ R104, R97, R104 ;  /* 0x0000006861687221 */ /* 0x000fca0000010000 */
[----:B------:R-:W-:-:S07]  /*34e0*/  MOV R108, R104 ;  /* 0x00000068006c7202 */ /* 0x000fce0000000f00 */
[----:B------:R-:W-:Y:S05]  /*34f0*/  WARPSYNC.COLLECTIVE R105, `(.L_x_14210) ;  /* 0x0000000069087348 */ /* 0x000fea0003c00000 */
[----:B------:R0:W1:Y:S02]  /*3500*/  SHFL.BFLY P6, R103, R108, R107, R110 ;  /* 0x0c00006b6c677389 */ /* 0x00006400000c006e */
[----:B01----:R-:W-:Y:S01]  /*3510*/  ENDCOLLECTIVE ;  /* 0x000000000000791b */ /* 0x003fe20003800000 */
.L_x_14210:
[----:B------:R-:W-:Y:S01]  /*3520*/  HFMA2.MMA R107, -RZ, RZ, 0, 9.5367431640625e-07 ;  /* 0x00000010ff6b7435 */ /* 0x000fe200000001ff */
[----:B------:R-:W-:-:S05]  /*3530*/  MOV R99, R103 ;  /* 0x0000006700637202 */ /* 0x000fca0000000f00 */
[----:B------:R-:W-:-:S05]  /*3540*/  FADD.FTZ R99, R104, R99 ;  /* 0x0000006368637221 */ /* 0x000fca0000010000 */
[----:B------:R-:W-:-:S07]  /*3550*/  MOV R108, R99 ;  /* 0x00000063006c7202 */ /* 0x000fce0000000f00 */
[----:B------:R-:W-:Y:S05]  /*3560*/  WARPSYNC.COLLECTIVE R105, `(.L_x_14211) ;  /* 0x0000000069087348 */ /* 0x000fea0003c00000 */
[----:B------:R0:W1:Y:S02]  /*3570*/  SHFL.BFLY P6, R103, R108, R107, R110 ;  /* 0x0c00006b6c677389 */ /* 0x00006400000c006e */
[----:B01----:R-:W-:Y:S01]  /*3580*/  ENDCOLLECTIVE ;  /* 0x000000000000791b */ /* 0x003fe20003800000 */
.L_x_14211:
[----:B------:R-:W-:Y:S01]  /*3590*/  MOV R106, R103 ;  /* 0x00000067006a7202 */ /* 0x000fe20000000f00 */
[----:B------:R-:W-:Y:S06]  /*35a0*/  BRA `(.L_x_14212) ;  /* 0xffffffe800e07947 */ /* 0x000fec000383ffff */
.L_x_14213:
        /* <DEDUP_REMOVED lines=13> */
.L_x_23306:


//--------------------- .text._ZN10layer_norm13ln_fwd_kernelINS_13Kernel_traitsI6__halfS2_fS2_fjLj6144ELj1ELj1ELj8ELj16ENS_18Kernel_traits_baseILj6144ES2_S2_fS2_fjLj256EEEEELb0ELb0ELb1ELb1EEEvNS_9FwdParamsE --------------------------
	.section	.text._ZN10layer_norm13ln_fwd_kernelINS_13Kernel_traitsI6__halfS2_fS2_fjLj6144ELj1ELj1ELj8ELj16ENS_18Kernel_traits_baseILj6144ES2_S2_fS2_fjLj256EEEEELb0ELb0ELb1ELb1EEEvNS_9FwdParamsE,"ax",@progbits
	.align	128
        .global         _ZN10layer_norm13ln_fwd_kernelINS_13Kernel_traitsI6__halfS2_fS2_fjLj6144ELj1ELj1ELj8ELj16ENS_18Kernel_traits_baseILj6144ES2_S2_fS2_fjLj256EEEEELb0ELb0ELb1ELb1EEEvNS_9FwdParamsE
        .type           _ZN10layer_norm13ln_fwd_kernelINS_13Kernel_traitsI6__halfS2_fS2_fjLj6144ELj1ELj1ELj8ELj16ENS_18Kernel_traits_baseILj6144ES2_S2_fS2_fjLj256EEEEELb0ELb0ELb1ELb1EEEvNS_9FwdParamsE,@function
        .size           _ZN10layer_norm13ln_fwd_kernelINS_13Kernel_traitsI6__halfS2_fS2_fjLj6144ELj1ELj1ELj8ELj16ENS_18Kernel_traits_baseILj6144ES2_S2_fS2_fjLj256EEEEELb0ELb0ELb1ELb1EEEvNS_9FwdParamsE,(.L_x_23307 - _ZN10layer_norm13ln_fwd_kernelINS_13Kernel_traitsI6__halfS2_fS2_fjLj6144ELj1ELj1ELj8ELj16ENS_18Kernel_traits_baseILj6144ES2_S2_fS2_fjLj256EEEEELb0ELb0ELb1ELb1EEEvNS_9FwdParamsE)
        .other          _ZN10layer_norm13ln_fwd_kernelINS_13Kernel_traitsI6__halfS2_fS2_fjLj6144ELj1ELj1ELj8ELj16ENS_18Kernel_traits_baseILj6144ES2_S2_fS2_fjLj256EEEEELb0ELb0ELb1ELb1EEEvNS_9FwdParamsE,@"STO_CUDA_ENTRY STV_DEFAULT"
_ZN10layer_norm13ln_fwd_kernelINS_13Kernel_traitsI6__halfS2_fS2_fjLj6144ELj1ELj1ELj8ELj16ENS_18Kernel_traits_baseILj6144ES2_S2_fS2_fjLj256EEEEELb0ELb0ELb1ELb1EEEvNS_9FwdParamsE:
.text._ZN10layer_norm13ln_fwd_kernelINS_13Kernel_traitsI6__halfS2_fS2_fjLj6144ELj1ELj1ELj8ELj16ENS_18Kernel_traits_baseILj6144ES2_S2_fS2_fjLj256EEEEELb0ELb0ELb1ELb1EEEvNS_9FwdParamsE:
        /* <DEDUP_REMOVED lines=29> */
[----:B------:R-:W-:Y:S01]  /*01d0*/  @!P0 CS2R R14, SRZ ;  /* 0x00000000000e8805 */ /* 0x000fe2000001ff00 */
[----:B------:R-:W-:Y:S01]  /*01e0*/  HFMA2.MMA R0, -RZ, RZ, 0, 5.9604644775390625e-08 ;  /* 0x00000001ff007435 */ /* 0x000fe200000001ff */
        /* <DEDUP_REMOVED lines=29> */
[----:B0-----:R-:W-:-:S07]  /*03c0*/  HADD2.F32 R74, -RZ, R15.H1_H1 ;  /* 0x3000000fff4a7230 */ /* 0x001fce0000004100 */
.L_x_14265:
        /* <DEDUP_REMOVED lines=60> */
[----:B-----5:R-:W-:-:S05]  /*0790*/  HADD2.F32 R28, -RZ, R20.H0_H0 ;  /* 0x20000014ff1c7230 */ /* 0x020fca0000004100 */
[----:B------:R-:W-:-:S04]  /*07a0*/  FMUL.FTZ R28, R28, UR6 ;  /* 0x000000061c1c7c20 */ /* 0x000fc80008410000 */
[----:B------:R-:W-:-:S07]  /*07b0*/  @P0 FADD.FTZ R28, R12, R28 ;  /* 0x0000001c0c1c0221 */ /* 0x000fce0000010000 */
.L_x_14215:
[----:B------:R-:W-:Y:S05]  /*07c0*/  BSYNC B0 ;  /* 0x0000000000007941 */ /* 0x000fea0003800000 */
.L_x_14214:
[----:B------:R-:W-:Y:S04]  /*07d0*/  BSSY B0, `(.L_x_14216) ;  /* 0x0000005000007945 */ /* 0x000fe80003800000 */
[----:B------:R-:W-:Y:S05]  /*07e0*/  @!P6 BRA `(.L_x_14217) ;  /* 0x00000000000ce947 */ /* 0x000fea0003800000 */
[----:B-----5:R-:W-:-:S05]  /*07f0*/  HADD2.F32 R29, -RZ, R20.H1_H1 ;  /* 0x30000014ff1d7230 */ /* 0x020fca0000004100 */
[----:B------:R-:W-:-:S04]  /*0800*/  FMUL.FTZ R29, R29, UR6 ;  /* 0x000000061d1d7c20 */ /* 0x000fc80008410000 */
[----:B------:R-:W-:-:S07]  /*0810*/  @P0 FADD.FTZ R29, R13, R29 ;  /* 0x0000001d0d1d0221 */ /* 0x000fce0000010000 */
.L_x_14217:
[----:B------:R-:W-:Y:S05]  /*0820*/  BSYNC B0 ;  /* 0x0000000000007941 */ /* 0x000fea0003800000 */
.L_x_14216:
[----:B------:R-:W-:Y:S04]  /*0830*/  BSSY B0, `(.L_x_14218) ;  /* 0x0000005000007945 */ /* 0x000fe80003800000 */
[----:B------:R-:W-:Y:S05]  /*0840*/  @!P6 BRA `(.L_x_14219) ;  /* 0x00000000000ce947 */ /* 0x000fea0003800000 */
[----:B-----5:R-:W-:-:S05]  /*0850*/  HADD2.F32 R30, -RZ, R21.H0_H0 ;  /* 0x20000015ff1e7230 */ /* 0x020fca0000004100 */
[----:B------:R-:W-:-:S04]  /*0860*/  FMUL.FTZ R30, R30, UR6 ;  /* 0x000000061e1e7c20 */ /* 0x000fc80008410000 */
[----:B------:R-:W-:-:S07]  /*0870*/  @P0 FADD.FTZ R30, R14, R30 ;  /* 0x0000001e0e1e0221 */ /* 0x000fce0000010000 */
.L_x_14219:
[----:B------:R-:W-:Y:S05]  /*0880*/  BSYNC B0 ;  /* 0x0000000000007941 */ /* 0x000fea0003800000 */
.L_x_14218:
[----:B------:R-:W-:Y:S04]  /*0890*/  BSSY B0, `(.L_x_14220) ;  /* 0x0000005000007945 */ /* 0x000fe80003800000 */
[----:B------:R-:W-:Y:S05]  /*08a0*/  @!P6 BRA `(.L_x_14221) ;  /* 0x00000000000ce947 */ /* 0x000fea0003800000 */
[----:B-----5:R-:W-:-:S05]  /*08b0*/  HADD2.F32 R31, -RZ, R21.H1_H1 ;  /* 0x30000015ff1f7230 */ /* 0x020fca0000004100 */
[----:B------:R-:W-:-:S04]  /*08c0*/  FMUL.FTZ R31, R31, UR6 ;  /* 0x000000061f1f7c20 */ /* 0x000fc80008410000 */
[----:B------:R-:W-:-:S07]  /*08d0*/  @P0 FADD.FTZ R31, R15, R31 ;  /* 0x0000001f0f1f0221 */ /* 0x000fce0000010000 */
.L_x_14221:
[----:B------:R-:W-:Y:S05]  /*08e0*/  BSYNC B0 ;  /* 0x0000000000007941 */ /* 0x000fea0003800000 */
.L_x_14220:
[----:B------:R-:W-:Y:S04]  /*08f0*/  BSSY B0, `(.L_x_14222) ;  /* 0x0000005000007945 */ /* 0x000fe80003800000 */
[----:B------:R-:W-:Y:S05]  /*0900*/  @!P6 BRA `(.L_x_14223) ;  /* 0x00000000000ce947 */ /* 0x000fea0003800000 */
[----:B-----5:R-:W-:-:S05]  /*0910*/  HADD2.F32 R24, -RZ, R22.H0_H0 ;  /* 0x20000016ff187230 */ /* 0x020fca0000004100 */
[----:B------:R-:W-:-:S04]  /*0920*/  FMUL.FTZ R24, R24, UR6 ;  /* 0x0000000618187c20 */ /* 0x000fc80008410000 */
[----:B------:R-:W-:-:S07]  /*0930*/  @P0 FADD.FTZ R24, R16, R24 ;  /* 0x0000001810180221 */ /* 0x000fce0000010000 */
.L_x_14223:
[----:B------:R-:W-:Y:S05]  /*0940*/  BSYNC B0 ;  /* 0x0000000000007941 */ /* 0x000fea0003800000 */
.L_x_14222:
[----:B------:R-:W-:Y:S04]  /*0950*/  BSSY B0, `(.L_x_14224) ;  /* 0x0000005000007945 */ /* 0x000fe80003800000 */
[----:B------:R-:W-:Y:S05]  /*0960*/  @!P6 BRA `(.L_x_14225) ;  /* 0x00000000000ce947 */ /* 0x000fea0003800000 */
[----:B-----5:R-:W-:-:S05]  /*0970*/  HADD2.F32 R25, -RZ, R22.H1_H1 ;  /* 0x30000016ff197230 */ /* 0x020fca0000004100 */
[----:B------:R-:W-:-:S04]  /*0980*/  FMUL.FTZ R25, R25, UR6 ;  /* 0x0000000619197c20 */ /* 0x000fc80008410000 */
[----:B------:R-:W-:-:S07]  /*0990*/  @P0 FADD.FTZ R25, R17, R25 ;  /* 0x0000001911190221 */ /* 0x000fce0000010000 */
.L_x_14225:
[----:B------:R-:W-:Y:S05]  /*09a0*/  BSYNC B0 ;  /* 0x0000000000007941 */ /* 0x000fea0003800000 */
.L_x_14224:
[----:B------:R-:W-:Y:S04]  /*09b0*/  BSSY B0, `(.L_x_14226) ;  /* 0x0000005000007945 */ /* 0x000fe80003800000 */
[----:B------:R-:W-:Y:S05]  /*09c0*/  @!P6 BRA `(.L_x_14227) ;  /* 0x00000000000ce947 */ /* 0x000fea0003800000 */
[----:B-----5:R-:W-:-:S05]  /*09d0*/  HADD2.F32 R26, -RZ, R23.H0_H0 ;  /* 0x20000017ff1a7230 */ /* 0x020fca0000004100 */
[----:B------:R-:W-:-:S04]  /*09e0*/  FMUL.FTZ R26, R26, UR6 ;  /* 0x000000061a1a7c20 */ /* 0x000fc80008410000 */
[----:B------:R-:W-:-:S07]  /*09f0*/  @P0 FADD.FTZ R26, R18, R26 ;  /* 0x0000001a121a0221 */ /* 0x000fce0000010000 */
.L_x_14227:
[----:B------:R-:W-:Y:S05]  /*0a00*/  BSYNC B0 ;  /* 0x0000000000007941 */ /* 0x000fea0003800000 */
.L_x_14226:
[----:B------:R-:W-:Y:S04]  /*0a10*/  BSSY B0, `(.L_x_14228) ;  /* 0x0000005000007945 */ /* 0x000fe80003800000 */
[----:B------:R-:W-:Y:S05]  /*0a20*/  @!P6 BRA `(.L_x_14229) ;  /* 0x00000000000ce947 */ /* 0x000fea0003800000 */
[----:B-----5:R-:W-:-:S05]  /*0a30*/  HADD2.F32 R27, -RZ, R23.H1_H1 ;  /* 0x30000017ff1b7230 */ /* 0x020fca0000004100 */
[----:B------:R-:W-:-:S04]  /*0a40*/  FMUL.FTZ R27, R27, UR6 ;  /* 0x000000061b1b7c20 */ /* 0x000fc80008410000 */
[----:B------:R-:W-:-:S07]  /*0a50*/  @P0 FADD.FTZ R27, R19, R27 ;  /* 0x0000001b131b0221 */ /* 0x000fce0000010000 */
.L_x_14229:
[----:B------:R-:W-:Y:S05]  /*0a60*/  BSYNC B0 ;  /* 0x0000000000007941 */ /* 0x000fea0003800000 */
.L_x_14228:
[----:B------:R-:W-:Y:S01]  /*0a70*/  STG.E.128 desc[UR4][R32.64], R28 ;  /* 0x0000001c20007986 */ /* 0x000fe2000c101d04 */
[----:B------:R-:W0:Y:S03]  /*0a80*/  @P5 LDC.64 R34, c[0x0][0x220] ;  /* 0x00008800ff225b82 */ /* 0x000e260000000a00 */
[----:B------:R1:W-:Y:S04]  /*0a90*/  STG.E.128 desc[UR4][R32.64+0x10], R24 ;  /* 0x0000101820007986 */ /* 0x0003e8000c101d04 */
[----:B------:R-:W2:Y:S01]  /*0aa0*/  @P0 LDG.E.128 R12, desc[UR4][R36.64] ;  /* 0x00000004240c0981 */ /* 0x000ea2000c1e1d00 */
[C---:B------:R-:W-:Y:S01]  /*0ab0*/  @!P6 ISETP.NE.U32.AND P2, PT, R82.reuse, RZ, PT ;  /* 0x000000ff5200e20c */ /* 0x040fe20003f45070 */
[----:B------:R-:W3:Y:S02]  /*0ac0*/  @P0 LDC.64 R42, c[0x0][0x230] ;  /* 0x00008c00ff2a0b82 */ /* 0x000ee40000000a00 */
[----:B------:R2:W1:Y:S01]  /*0ad0*/  @P0 LDG.E.128 R16, desc[UR4][R36.64+0x10] ;  /* 0x0000100424100981 */ /* 0x000462000c1e1d00 */
[----:B------:R-:W-:-:S02]  /*0ae0*/  @!P6 ISETP.NE.U32.AND P3, PT, R82, RZ, PT ;  /* 0x000000ff5200e20c */ /* 0x000fc40003f65070 */
[C---:B------:R-:W-:Y:S02]  /*0af0*/  @!P6 ISETP.NE.AND.EX P2, PT, R83.reuse, RZ, PT, P2 ;  /* 0x000000ff5300e20c */ /* 0x040fe40003f45320 */
[----:B------:R-:W-:Y:S02]  /*0b00*/  @!P6 ISETP.NE.AND.EX P3, PT, R83, RZ, PT, P3 ;  /* 0x000000ff5300e20c */ /* 0x000fe40003f65330 */
[----:B------:R-:W-:Y:S02]  /*0b10*/  @!P6 ISETP.NE.U32.AND P1, PT, R82, RZ, PT ;  /* 0x000000ff5200e20c */ /* 0x000fe40003f25070 */
[----:B------:R-:W-:Y:S02]  /*0b20*/  @P5 IADD3 R39, R45, 0x100, RZ ;  /* 0x000001002d275810 */ /* 0x000fe40007ffe0ff */
[----:B------:R-:W-:-:S03]  /*0b30*/  @!P6 ISETP.NE.AND.EX P1, PT, R83, RZ, PT, P1 ;  /* 0x000000ff5300e20c */ /* 0x000fc60003f25310 */
[----:B0-----:R-:W-:Y:S01]  /*0b40*/  @P5 IMAD.WIDE.U32 R34, R39, 0x10, R34 ;  /* 0x0000001027225825 */ /* 0x001fe200078e0022 */
[----:B------:R-:W-:Y:S01]  /*0b50*/  IADD3 R81, R81, 0x200, RZ ;  /* 0x0000020051517810 */ /* 0x000fe20007ffe0ff */
[----:B------:R-:W-:Y:S02]  /*0b60*/  BSSY B0, `(.L_x_14230) ;  /* 0x000001a000007945 */ /* 0x000fe40003800000 */
[----:B------:R-:W-:Y:S01]  /*0b70*/  IMAD.WIDE.U32 R40, R41, 0x20, R78 ;  /* 0x0000002029287825 */ /* 0x000fe200078e004e */
[----:B-----5:R0:W5:Y:S03]  /*0b80*/  @P5 LDG.E.128 R20, desc[UR4][R34.64] ;  /* 0x0000000422145981 */ /* 0x020166000c1e1d00 */
[----:B---3--:R-:W-:Y:S01]  /*0b90*/  @P0 IMAD.WIDE.U32 R42, R81, 0x20, R42 ;  /* 0x00000020512a0825 */ /* 0x008fe200078e002a */
[----:B--2---:R-:W-:Y:S02]  /*0ba0*/  @!P6 FSEL R37, R13, RZ, P2 ;  /* 0x000000ff0d25e208 */ /* 0x004fe40001000000 */
[----:B------:R-:W-:-:S02]  /*0bb0*/  @!P6 FSEL R38, R14, RZ, P3 ;  /* 0x000000ff0e26e208 */ /* 0x000fc40001800000 */
[C---:B------:R-:W-:Y:S02]  /*0bc0*/  @!P6 ISETP.NE.U32.AND P2, PT, R82.reuse, RZ, PT ;  /* 0x000000ff5200e20c */ /* 0x040fe40003f45070 */
[----:B------:R-:W-:Y:S02]  /*0bd0*/  @!P6 ISETP.NE.U32.AND P3, PT, R82, RZ, PT ;  /* 0x000000ff5200e20c */ /* 0x000fe40003f65070 */
[C---:B------:R-:W-:Y:S02]  /*0be0*/  @!P6 ISETP.NE.AND.EX P2, PT, R83.reuse, RZ, PT, P2 ;  /* 0x000000ff5300e20c */ /* 0x040fe40003f45320 */
[----:B------:R-:W-:Y:S02]  /*0bf0*/  @!P6 ISETP.NE.AND.EX P3, PT, R83, RZ, PT, P3 ;  /* 0x000000ff5300e20c */ /* 0x000fe40003f65330 */
[----:B------:R-:W-:Y:S02]  /*0c00*/  @!P6 FSEL R39, R15, RZ, P1 ;  /* 0x000000ff0f27e208 */ /* 0x000fe40000800000 */
[----:B-1----:R-:W-:-:S02]  /*0c10*/  @!P6 FSEL R32, R16, RZ, P2 ;  /* 0x000000ff1020e208 */ /* 0x002fc40001000000 */
        /* <DEDUP_REMOVED lines=11> */
[----:B-----5:R-:W-:-:S05]  /*0cd0*/  HADD2.F32 R36, -RZ, R20.H0_H0 ;  /* 0x20000014ff247230 */ /* 0x020fca0000004100 */
[----:B------:R-:W-:-:S04]  /*0ce0*/  FMUL.FTZ R36, R36, UR6 ;  /* 0x0000000624247c20 */ /* 0x000fc80008410000 */
[----:B------:R-:W-:-:S07]  /*0cf0*/  @P0 FADD.FTZ R36, R12, R36 ;  /* 0x000000240c240221 */ /* 0x000fce0000010000 */
.L_x_14231:
[----:B------:R-:W-:Y:S05]  /*0d00*/  BSYNC B0 ;  /* 0x0000000000007941 */ /* 0x000fea0003800000 */
.L_x_14230:
[----:B------:R-:W-:Y:S04]  /*0d10*/  BSSY B0, `(.L_x_14232) ;  /* 0x0000005000007945 */ /* 0x000fe80003800000 */
[----:B------:R-:W-:Y:S05]  /*0d20*/  @!P6 BRA `(.L_x_14233) ;  /* 0x00000000000ce947 */ /* 0x000fea0003800000 */
[----:B-----5:R-:W-:-:S05]  /*0d30*/  HADD2.F32 R37, -RZ, R20.H1_H1 ;  /* 0x30000014ff257230 */ /* 0x020fca0000004100 */
[----:B------:R-:W-:-:S04]  /*0d40*/  FMUL.FTZ R37, R37, UR6 ;  /* 0x0000000625257c20 */ /* 0x000fc80008410000 */
[----:B------:R-:W-:-:S07]  /*0d50*/  @P0 FADD.FTZ R37, R13, R37 ;  /* 0x000000250d250221 */ /* 0x000fce0000010000 */
.L_x_14233:
[----:B------:R-:W-:Y:S05]  /*0d60*/  BSYNC B0 ;  /* 0x0000000000007941 */ /* 0x000fea0003800000 */
.L_x_14232:
[----:B------:R-:W-:Y:S04]  /*0d70*/  BSSY B0, `(.L_x_14234) ;  /* 0x0000005000007945 */ /* 0x000fe80003800000 */
[----:B------:R-:W-:Y:S05]  /*0d80*/  @!P6 BRA `(.L_x_14235) ;  /* 0x00000000000ce947 */ /* 0x000fea0003800000 */
[----:B-----5:R-:W-:-:S05]  /*0d90*/  HADD2.F32 R38, -RZ, R21.H0_H0 ;  /* 0x20000015ff267230 */ /* 0x020fca0000004100 */
[----:B------:R-:W-:-:S04]  /*0da0*/  FMUL.FTZ R38, R38, UR6 ;  /* 0x0000000626267c20 */ /* 0x000fc80008410000 */
[----:B------:R-:W-:-:S07]  /*0db0*/  @P0 FADD.FTZ R38, R14, R38 ;  /* 0x000000260e260221 */ /* 0x000fce0000010000 */
.L_x_14235:
[----:B------:R-:W-:Y:S05]  /*0dc0*/  BSYNC B0 ;  /* 0x0000000000007941 */ /* 0x000fea0003800000 */
.L_x_14234:
[----:B------:R-:W-:Y:S04]  /*0dd0*/  BSSY B0, `(.L_x_14236) ;  /* 0x0000005000007945 */ /* 0x000fe80003800000 */
[----:B------:R-:W-:Y:S05]  /*0de0*/  @!P6 BRA `(.L_x_14237) ;  /* 0x00000000000ce947 */ /* 0x000fea0003800000 */
[----:B-----5:R-:W-:-:S05]  /*0df0*/  HADD2.F32 R39, -RZ, R21.H1_H1 ;  /* 0x30000015ff277230 */ /* 0x020fca0000004100 */
[----:B------:R-:W-:-:S04]  /*0e00*/  FMUL.FTZ R39, R39, UR6 ;  /* 0x0000000627277c20 */ /* 0x000fc80008410000 */
[----:B------:R-:W-:-:S07]  /*0e10*/  @P0 FADD.FTZ R39, R15, R39 ;  /* 0x000000270f270221 */ /* 0x000fce0000010000 */
.L_x_14237:
[----:B------:R-:W-:Y:S05]  /*0e20*/  BSYNC B0 ;  /* 0x0000000000007941 */ /* 0x000fea0003800000 */
.L_x_14236:
[----:B------:R-:W-:Y:S04]  /*0e30*/  BSSY B0, `(.L_x_14238) ;  /* 0x0000005000007945 */ /* 0x000fe80003800000 */
[----:B------:R-:W-:Y:S05]  /*0e40*/  @!P6 BRA `(.L_x_14239) ;  /* 0x00000000000ce947 */ /* 0x000fea0003800000 */
[----:B-----5:R-:W-:-:S05]  /*0e50*/  HADD2.F32 R32, -RZ, R22.H0_H0 ;  /* 0x20000016ff207230 */ /* 0x020fca0000004100 */
[----:B------:R-:W-:-:S04]  /*0e60*/  FMUL.FTZ R32, R32, UR6 ;  /* 0x0000000620207c20 */ /* 0x000fc80008410000 */
[----:B------:R-:W-:-:S07]  /*0e70*/  @P0 FADD.FTZ R32, R16, R32 ;  /* 0x0000002010200221 */ /* 0x000fce0000010000 */
.L_x_14239:
[----:B------:R-:W-:Y:S05]  /*0e80*/  BSYNC B0 ;  /* 0x0000000000007941 */ /* 0x000fea0003800000 */
.L_x_14238:
[----:B------:R-:W-:Y:S04]  /*0e90*/  BSSY B0, `(.L_x_14240) ;  /* 0x0000005000007945 */ /* 0x000fe80003800000 */
[----:B------:R-:W-:Y:S05]  /*0ea0*/  @!P6 BRA `(.L_x_14241) ;  /* 0x00000000000ce947 */ /* 0x000fea0003800000 */
[----:B-----5:R-:W-:-:S05]  /*0eb0*/  HADD2.F32 R33, -RZ, R22.H1_H1 ;  /* 0x30000016ff217230 */ /* 0x020fca0000004100 */
[----:B------:R-:W-:-:S04]  /*0ec0*/  FMUL.FTZ R33, R33, UR6 ;  /* 0x0000000621217c20 */ /* 0x000fc80008410000 */
[----:B------:R-:W-:-:S07]  /*0ed0*/  @P0 FADD.FTZ R33, R17, R33 ;  /* 0x0000002111210221 */ /* 0x000fce0000010000 */
.L_x_14241:
[----:B------:R-:W-:Y:S05]  /*0ee0*/  BSYNC B0 ;  /* 0x0000000000007941 */ /* 0x000fea0003800000 */
.L_x_14240:
[----:B------:R-:W-:Y:S04]  /*0ef0*/  BSSY B0, `(.L_x_14242) ;  /* 0x0000005000007945 */ /* 0x000fe80003800000 */
[----:B------:R-:W-:Y:S05]  /*0f00*/  @!P6 BRA `(.L_x_14243) ;  /* 0x00000000000ce947 */ /* 0x000fea0003800000 */
[----:B-----5:R-:W-:-:S05]  /*0f10*/  HADD2.F32 R34, -RZ, R23.H0_H0 ;  /* 0x20000017ff227230 */ /* 0x020fca0000004100 */
[----:B------:R-:W-:-:S04]  /*0f20*/  FMUL.FTZ R34, R34, UR6 ;  /* 0x0000000622227c20 */ /* 0x000fc80008410000 */
[----:B------:R-:W-:-:S07]  /*0f30*/  @P0 FADD.FTZ R34, R18, R34 ;  /* 0x0000002212220221 */ /* 0x000fce0000010000 */
.L_x_14243:
[----:B------:R-:W-:Y:S05]  /*0f40*/  BSYNC B0 ;  /* 0x0000000000007941 */ /* 0x000fea0003800000 */
.L_x_14242:
[----:B------:R-:W-:Y:S04]  /*0f50*/  BSSY B0, `(.L_x_14244) ;  /* 0x0000005000007945 */ /* 0x000fe80003800000 */
[----:B------:R-:W-:Y:S05]  /*0f60*/  @!P6 BRA `(.L_x_14245) ;  /* 0x00000000000ce947 */ /* 0x000fea0003800000 */
[----:B-----5:R-:W-:-:S05]  /*0f70*/  HADD2.F32 R35, -RZ, R23.H1_H1 ;  /* 0x30000017ff237230 */ /* 0x020fca0000004100 */
[----:B------:R-:W-:-:S04]  /*0f80*/  FMUL.FTZ R35, R35, UR6 ;  /* 0x0000000623237c20 */ /* 0x000fc80008410000 */
[----:B------:R-:W-:-:S07]  /*0f90*/  @P0 FADD.FTZ R35, R19, R35 ;  /* 0x0000002313230221 */ /* 0x000fce0000010000 */
.L_x_14245:
[----:B------:R-:W-:Y:S05]  /*0fa0*/  BSYNC B0 ;  /* 0x0000000000007941 */ /* 0x000fea0003800000 */
.L_x_14244:
        /* <DEDUP_REMOVED lines=34> */
[----:B-----5:R-:W-:-:S05]  /*11d0*/  HADD2.F32 R44, -RZ, R20.H0_H0 ;  /* 0x20000014ff2c7230 */ /* 0x020fca0000004100 */
[----:B------:R-:W-:-:S04]  /*11e0*/  FMUL.FTZ R44, R44, UR6 ;  /* 0x000000062c2c7c20 */ /* 0x000fc80008410000 */
[----:B------:R-:W-:-:S07]  /*11f0*/  @P0 FADD.FTZ R44, R12, R44 ;  /* 0x0000002c0c2c0221 */ /* 0x000fce0000010000 */
.L_x_14247:
[----:B------:R-:W-:Y:S05]  /*1200*/  BSYNC B0 ;  /* 0x0000000000007941 */ /* 0x000fea0003800000 */
.L_x_14246:
[----:B------:R-:W-:Y:S04]  /*1210*/  BSSY B0, `(.L_x_14248) ;  /* 0x0000005000007945 */ /* 0x000fe80003800000 */
[----:B------:R-:W-:Y:S05]  /*1220*/  @!P6 BRA `(.L_x_14249) ;  /* 0x00000000000ce947 */ /* 0x000fea0003800000 */
[----:B-----5:R-:W-:-:S05]  /*1230*/  HADD2.F32 R45, -RZ, R20.H1_H1 ;  /* 0x30000014ff2d7230 */ /* 0x020fca0000004100 */
[----:B------:R-:W-:-:S04]  /*1240*/  FMUL.FTZ R45, R45, UR6 ;  /* 0x000000062d2d7c20 */ /* 0x000fc80008410000 */
[----:B------:R-:W-:-:S07]  /*1250*/  @P0 FADD.FTZ R45, R13, R45 ;  /* 0x0000002d0d2d0221 */ /* 0x000fce0000010000 */
.L_x_14249:
[----:B------:R-:W-:Y:S05]  /*1260*/  BSYNC B0 ;  /* 0x0000000000007941 */ /* 0x000fea0003800000 */
.L_x_14248:
[----:B------:R-:W-:Y:S04]  /*1270*/  BSSY B0, `(.L_x_14250) ;  /* 0x0000005000007945 */ /* 0x000fe80003800000 */
[----:B------:R-:W-:Y:S05]  /*1280*/  @!P6 BRA `(.L_x_14251) ;  /* 0x00000000000ce947 */ /* 0x000fea0003800000 */
[----:B-----5:R-:W-:-:S05]  /*1290*/  HADD2.F32 R46, -RZ, R21.H0_H0 ;  /* 0x20000015ff2e7230 */ /* 0x020fca0000004100 */
[----:B------:R-:W-:-:S04]  /*12a0*/  FMUL.FTZ R46, R46, UR6 ;  /* 0x000000062e2e7c20 */ /* 0x000fc80008410000 */
[----:B------:R-:W-:-:S07]  /*12b0*/  @P0 FADD.FTZ R46, R14, R46 ;  /* 0x0000002e0e2e0221 */ /* 0x000fce0000010000 */
.L_x_14251:
[----:B------:R-:W-:Y:S05]  /*12c0*/  BSYNC B0 ;  /* 0x0000000000007941 */ /* 0x000fea0003800000 */
.L_x_14250:
[----:B------:R-:W-:Y:S04]  /*12d0*/  BSSY B0, `(.L_x_14252) ;  /* 0x0000005000007945 */ /* 0x000fe80003800000 */
[----:B------:R-:W-:Y:S05]  /*12e0*/  @!P6 BRA `(.L_x_14253) ;  /* 0x00000000000ce947 */ /* 0x000fea0003800000 */
[----:B-----5:R-:W-:-:S05]  /*12f0*/  HADD2.F32 R47, -RZ, R21.H1_H1 ;  /* 0x30000015ff2f7230 */ /* 0x020fca0000004100 */
[----:B------:R-:W-:-:S04]  /*1300*/  FMUL.FTZ R47, R47, UR6 ;  /* 0x000000062f2f7c20 */ /* 0x000fc80008410000 */
[----:B------:R-:W-:-:S07]  /*1310*/  @P0 FADD.FTZ R47, R15, R47 ;  /* 0x0000002f0f2f0221 */ /* 0x000fce0000010000 */
.L_x_14253:
[----:B------:R-:W-:Y:S05]  /*1320*/  BSYNC B0 ;  /* 0x0000000000007941 */ /* 0x000fea0003800000 */
.L_x_14252:
[----:B------:R-:W-:Y:S04]  /*1330*/  BSSY B0, `(.L_x_14254) ;  /* 0x0000005000007945 */ /* 0x000fe80003800000 */
[----:B------:R-:W-:Y:S05]  /*1340*/  @!P6 BRA `(.L_x_14255) ;  /* 0x00000000000ce947 */ /* 0x000fea0003800000 */
[----:B-----5:R-:W-:-:S05]  /*1350*/  HADD2.F32 R40, -RZ, R22.H0_H0 ;  /* 0x20000016ff287230 */ /* 0x020fca0000004100 */
[----:B------:R-:W-:-:S04]  /*1360*/  FMUL.FTZ R40, R40, UR6 ;  /* 0x0000000628287c20 */ /* 0x000fc80008410000 */
[----:B------:R-:W-:-:S07]  /*1370*/  @P0 FADD.FTZ R40, R16, R40 ;  /* 0x0000002810280221 */ /* 0x000fce0000010000 */
.L_x_14255:
[----:B------:R-:W-:Y:S05]  /*1380*/  BSYNC B0 ;  /* 0x0000000000007941 */ /* 0x000fea0003800000 */
.L_x_14254:
[----:B------:R-:W-:Y:S04]  /*1390*/  BSSY B0, `(.L_x_14256) ;  /* 0x0000005000007945 */ /* 0x000fe80003800000 */
[----:B------:R-:W-:Y:S05]  /*13a0*/  @!P6 BRA `(.L_x_14257) ;  /* 0x00000000000ce947 */ /* 0x000fea0003800000 */
[----:B-----5:R-:W-:-:S05]  /*13b0*/  HADD2.F32 R41, -RZ, R22.H1_H1 ;  /* 0x30000016ff297230 */ /* 0x020fca0000004100 */
[----:B------:R-:W-:-:S04]  /*13c0*/  FMUL.FTZ R41, R41, UR6 ;  /* 0x0000000629297c20 */ /* 0x000fc80008410000 */
[----:B------:R-:W-:-:S07]  /*13d0*/  @P0 FADD.FTZ R41, R17, R41 ;  /* 0x0000002911290221 */ /* 0x000fce0000010000 */
.L_x_14257:
[----:B------:R-:W-:Y:S05]  /*13e0*/  BSYNC B0 ;  /* 0x0000000000007941 */ /* 0x000fea0003800000 */
.L_x_14256:
[----:B------:R-:W-:Y:S04]  /*13f0*/  BSSY B0, `(.L_x_14258) ;  /* 0x0000005000007945 */ /* 0x000fe80003800000 */
[----:B------:R-:W-:Y:S05]  /*1400*/  @!P6 BRA `(.L_x_14259) ;  /* 0x00000000000ce947 */ /* 0x000fea0003800000 */
[----:B-----5:R-:W-:-:S05]  /*1410*/  HADD2.F32 R42, -RZ, R23.H0_H0 ;  /* 0x20000017ff2a7230 */ /* 0x020fca0000004100 */
[----:B------:R-:W-:-:S04]  /*1420*/  FMUL.FTZ R42, R42, UR6 ;  /* 0x000000062a2a7c20 */ /* 0x000fc80008410000 */
[----:B------:R-:W-:-:S07]  /*1430*/  @P0 FADD.FTZ R42, R18, R42 ;  /* 0x0000002a122a0221 */ /* 0x000fce0000010000 */
.L_x_14259:
[----:B------:R-:W-:Y:S05]  /*1440*/  BSYNC B0 ;  /* 0x0000000000007941 */ /* 0x000fea0003800000 */
.L_x_14258:
[----:B------:R-:W-:Y:S04]  /*1450*/  BSSY B0, `(.L_x_14260) ;  /* 0x0000005000007945 */ /* 0x000fe80003800000 */
[----:B------:R-:W-:Y:S05]  /*1460*/  @!P6 BRA `(.L_x_14261) ;  /* 0x00000000000ce947 */ /* 0x000fea0003800000 */
[----:B-----5:R-:W-:-:S05]  /*1470*/  HADD2.F32 R43, -RZ, R23.H1_H1 ;  /* 0x30000017ff2b7230 */ /* 0x020fca0000004100 */
[----:B------:R-:W-:-:S04]  /*1480*/  FMUL.FTZ R43, R43, UR6 ;  /* 0x000000062b2b7c20 */ /* 0x000fc80008410000 */
[----:B------:R-:W-:-:S07]  /*1490*/  @P0 FADD.FTZ R43, R19, R43 ;  /* 0x0000002b132b0221 */ /* 0x000fce0000010000 */
.L_x_14261:
[----:B------:R-:W-:Y:S05]  /*14a0*/  BSYNC B0 ;  /* 0x0000000000007941 */ /* 0x000fea0003800000 */
.L_x_14260:
        /* <DEDUP_REMOVED lines=103> */
.L_x_14276:
        /* <DEDUP_REMOVED lines=95> */
[----:B------:R-:W-:Y:S01]  /*2110*/  FADD.FTZ R87, -R76, R36 ;  /* 0x000000244c577221 */ /* 0x000fe20000010100 */
[----:B------:R-:W-:Y:S02]  /*2120*/  HADD2.F32 R27, -RZ, R63.H0_H0 ;  /* 0x2000003fff1b7230 */ /* 0x000fe40000004100 */
[----:B------:R-:W-:Y:S01]  /*2130*/  FMUL.FTZ R36, R0, R83 ;  /* 0x0000005300247220 */ /* 0x000fe20000410000 */
[----:B------:R-:W-:Y:S02]  /*2140*/  IMAD R80, R77, R80, RZ ;  /* 0x000000504d507224 */ /* 0x000fe400078e02ff */
[----:B------:R-:W-:Y:S01]  /*2150*/  FADD.FTZ R77, -R76, R28 ;  /* 0x0000001c4c4d7221 */ /* 0x000fe20000010100 */
[----:B------:R-:W-:-:S02]  /*2160*/  HADD2.F32 R24, -RZ, R62.H0_H0 ;  /* 0x2000003eff187230 */ /* 0x000fc40000004100 */
[----:B------:R-:W-:Y:S01]  /*2170*/  FADD.FTZ R25, -R76, R25 ;  /* 0x000000194c197221 */ /* 0x000fe20000010100 */
[----:B------:R-:W-:Y:S01]  /*2180*/  FMUL.FTZ R28, R0, R81 ;  /* 0x00000051001c7220 */ /* 0x000fe20000410000 */
[----:B------:R-:W-:Y:S01]  /*2190*/  FADD.FTZ R79, -R76, R30 ;  /* 0x0000001e4c4f7221 */ /* 0x000fe20000010100 */
[----:B------:R-:W-:Y:S01]  /*21a0*/  FFMA.FTZ R27, R36, R27, R53 ;  /* 0x0000001b241b7223 */ /* 0x000fe20000010035 */
[C---:B------:R-:W-:Y:S01]  /*21b0*/  FADD.FTZ R29, -R76.reuse, R29 ;  /* 0x0000001d4c1d7221 */ /* 0x040fe20000010100 */
[C---:B------:R-:W-:Y:S01]  /*21c0*/  FADD.FTZ R31, -R76.reuse, R31 ;  /* 0x0000001f4c1f7221 */ /* 0x040fe20000010100 */
[C---:B------:R-:W-:Y:S01]  /*21d0*/  FADD.FTZ R91, -R76.reuse, R38 ;  /* 0x000000264c5b7221 */ /* 0x040fe20000010100 */
[C---:B------:R-:W-:Y:S01]  /*21e0*/  FADD.FTZ R95, -R76.reuse, R33 ;  /* 0x000000214c5f7221 */ /* 0x040fe20000010100 */
[----:B------:R-:W-:Y:S02]  /*21f0*/  HADD2.F32 R36, -RZ, R62.H1_H1 ;  /* 0x3000003eff247230 */ /* 0x000fe40000004100 */
        /* <DEDUP_REMOVED lines=13> */
[----:B------:R-:W-:-:S02]  /*22d0*/  HADD2.F32 R38, -RZ, R63.H1_H1 ;  /* 0x3000003fff267230 */ /* 0x000fc40000004100 */
[----:B------:R-:W-:Y:S01]  /*22e0*/  FMUL.FTZ R33, R0, R25 ;  /* 0x0000001900217220 */ /* 0x000fe20000410000 */
[----:B------:R-:W-:Y:S01]  /*22f0*/  FFMA.FTZ R28, R28, R24, R51 ;  /* 0x000000181c1c7223 */ /* 0x000fe20000010033 */
[C---:B------:R-:W-:Y:S01]  /*2300*/  FMUL.FTZ R85, R0.reuse, R85 ;  /* 0x0000005500557220 */ /* 0x040fe20000410000 */
[----:B------:R-:W-:Y:S02]  /*2310*/  HADD2.F32 R25, -RZ, R61.H0_H0 ;  /* 0x2000003dff197230 */ /* 0x000fe40000004100 */
[C---:B------:R-:W-:Y:S01]  /*2320*/  FMUL.FTZ R42, R0.reuse, R77 ;  /* 0x0000004d002a7220 */ /* 0x040fe20000410000 */
[--C-:B------:R-:W-:Y:S02]  /*2330*/  HADD2.F32 R24, -RZ, R60.reuse.H0_H0 ;  /* 0x2000003cff187230 */ /* 0x100fe40000004100 */
        /* <DEDUP_REMOVED lines=21> */
[----:B------:R-:W-:-:S02]  /*2490*/  HADD2.F32 R36, -RZ, R60.H1_H1 ;  /* 0x3000003cff247230 */ /* 0x000fc40000004100 */
[----:B------:R-:W-:Y:S01]  /*24a0*/  FFMA.FTZ R30, R30, R25, R49 ;  /* 0x000000191e1e7223 */ /* 0x000fe20000010031 */
[----:B------:R-:W-:Y:S02]  /*24b0*/  HADD2.F32 R38, -RZ, R61.H1_H1 ;  /* 0x3000003dff267230 */ /* 0x000fe40000004100 */
[----:B------:R-:W-:Y:S01]  /*24c0*/  FFMA.FTZ R42, R42, R24, R3 ;  /* 0x000000182a2a7223 */ /* 0x000fe20000010003 */
[----:B------:R-:W-:Y:S01]  /*24d0*/  SHF.R.S32.HI R25, RZ, 0x1f, R80 ;  /* 0x0000001fff197819 */ /* 0x000fe20000011450 */
[--C-:B------:R-:W-:Y:S02]  /*24e0*/  HADD2.F32 R24, -RZ, R11.reuse.H0_H0 ;  /* 0x2000000bff187230 */ /* 0x100fe40000004100 */
[----:B------:R-:W-:Y:S01]  /*24f0*/  FFMA.FTZ R45, R37, R36, R48 ;  /* 0x00000024252d7223 */ /* 0x000fe20000010030 */
[----:B------:R-:W-:Y:S01]  /*2500*/  FFMA.FTZ R43, R43, R38, R50 ;  /* 0x000000262b2b7223 */ /* 0x000fe20000010032 */
[----:B------:R-:W-:Y:S01]  /*2510*/  LEA.HI R37, R25, R80, RZ, 0x3 ;  /* 0x0000005019257211 */ /* 0x000fe200078f18ff */
[----:B------:R-:W-:-:S02]  /*2520*/  HADD2.F32 R38, -RZ, R11.H1_H1 ;  /* 0x3000000bff267230 */ /* 0x000fc40000004100 */
[----:B------:R-:W-:Y:S01]  /*2530*/  FFMA.FTZ R77, R46, R24, R65 ;  /* 0x000000182e4d7223 */ /* 0x000fe20000010041 */
[--C-:B------:R-:W-:Y:S01]  /*2540*/  HADD2.F32 R25, -RZ, R10.reuse.H0_H0 ;  /* 0x2000000aff197230 */ /* 0x100fe20000004100 */
[----:B------:R-:W-:Y:S01]  /*2550*/  F2FP.F16.F32.PACK_AB R27, R0, R27 ;  /* 0x0000001b001b723e */ /* 0x000fe200000000ff */
[----:B------:R-:W-:Y:S02]  /*2560*/  HADD2.F32 R36, -RZ, R10.H1_H1 ;  /* 0x3000000aff247230 */ /* 0x000fe40000004100 */
[----:B------:R-:W-:Y:S01]  /*2570*/  FFMA.FTZ R78, R99, R38, R66 ;  /* 0x00000026634e7223 */ /* 0x000fe20000010042 */
[--C-:B------:R-:W-:Y:S02]  /*2580*/  HADD2.F32 R24, -RZ, R9.reuse.H0_H0 ;  /* 0x20000009ff187230 */ /* 0x100fe40000004100 */
[----:B------:R-:W-:Y:S01]  /*2590*/  FFMA.FTZ R46, R44, R25, R59 ;  /* 0x000000192c2e7223 */ /* 0x000fe2000001003b */
[----:B------:R-:W-:Y:S02]  /*25a0*/  HADD2.F32 R41, -RZ, R9.H1_H1 ;  /* 0x30000009ff297230 */ /* 0x000fe40000004100 */
[----:B------:R-:W-:Y:S01]  /*25b0*/  FFMA.FTZ R95, R95, R36, R64 ;  /* 0x000000245f5f7223 */ /* 0x000fe20000010040 */
[----:B------:R-:W-:-:S02]  /*25c0*/  HADD2.F32 R36, -RZ, R8.H0_H0 ;  /* 0x20000008ff247230 */ /* 0x000fc40000004100 */
[----:B------:R-:W-:Y:S01]  /*25d0*/  FFMA.FTZ R44, R40, R24, R57 ;  /* 0x00000018282c7223 */ /* 0x000fe20000010039 */
[----:B------:R-:W-:Y:S01]  /*25e0*/  HADD2.F32 R38, -RZ, R8.H1_H1 ;  /* 0x30000008ff267230 */ /* 0x000fe20000004100 */
[----:B------:R-:W0:Y:S01]  /*25f0*/  LDC.64 R24, c[0x0][0x2b8] ;  /* 0x0000ae00ff187b82 */ /* 0x000e220000000a00 */
[----:B------:R-:W-:Y:S01]  /*2600*/  FFMA.FTZ R47, R39, R41, R58 ;  /* 0x00000029272f7223 */ /* 0x000fe2000001003a */
[--C-:B------:R-:W-:Y:S02]  /*2610*/  HADD2.F32 R39, -RZ, R7.reuse.H0_H0 ;  /* 0x20000007ff277230 */ /* 0x100fe40000004100 */
[----:B------:R-:W-:Y:S01]  /*2620*/  FFMA.FTZ R34, R34, R36, R55 ;  /* 0x0000002422227223 */ /* 0x000fe20000010037 */
[----:B------:R-:W-:Y:S01]  /*2630*/  FFMA.FTZ R35, R35, R38, R56 ;  /* 0x0000002623237223 */ /* 0x000fe20000010038 */
[----:B------:R-:W-:Y:S02]  /*2640*/  HADD2.F32 R36, -RZ, R7.H1_H1 ;  /* 0x30000007ff247230 */ /* 0x000fe40000004100 */
[----:B------:R-:W-:-:S02]  /*2650*/  HADD2.F32 R38, -RZ, R6.H0_H0 ;  /* 0x20000006ff267230 */ /* 0x000fc40000004100 */
[----:B------:R-:W-:Y:S01]  /*2660*/  FFMA.FTZ R84, R82, R39, R73 ;  /* 0x0000002752547223 */ /* 0x000fe20000010049 */
[----:B------:R-:W-:Y:S02]  /*2670*/  HADD2.F32 R39, -RZ, R6.H1_H1 ;  /* 0x30000006ff277230 */ /* 0x000fe40000004100 */
[----:B------:R-:W-:Y:S01]  /*2680*/  FFMA.FTZ R109, R109, R36, R74 ;  /* 0x000000246d6d7223 */ /* 0x000fe2000001004a */
[--C-:B------:R-:W-:Y:S02]  /*2690*/  HADD2.F32 R36, -RZ, R5.reuse.H0_H0 ;  /* 0x20000005ff247230 */ /* 0x100fe40000004100 */
[----:B------:R-:W-:Y:S01]  /*26a0*/  FFMA.FTZ R82, R76, R38, R71 ;  /* 0x000000264c527223 */ /* 0x000fe20000010047 */
[----:B------:R-:W-:Y:S01]  /*26b0*/  LOP3.LUT R76, R2, 0xff, RZ, 0xc0, !PT ;  /* 0x000000ff024c7812 */ /* 0x000fe200078ec0ff */
[----:B------:R-:W-:Y:S02]  /*26c0*/  HADD2.F32 R38, -RZ, R5.H1_H1 ;  /* 0x30000005ff267230 */ /* 0x000fe40000004100 */
[----:B------:R-:W-:Y:S01]  /*26d0*/  FFMA.FTZ R83, R79, R39, R72 ;  /* 0x000000274f537223 */ /* 0x000fe20000010048 */
[----:B------:R-:W-:Y:S01]  /*26e0*/  FFMA.FTZ R80, R32, R36, R69 ;  /* 0x0000002420507223 */ /* 0x000fe20000010045 */
[----:B------:R-:W-:Y:S01]  /*26f0*/  LEA.HI.SX32 R37, R37, R76, 0x1d ;  /* 0x0000004c25257211 */ /* 0x000fe200078feaff */
[----:B------:R-:W-:-:S02]  /*2700*/  HADD2.F32 R32, -RZ, R4.H0_H0 ;  /* 0x20000004ff207230 */ /* 0x000fc40000004100 */
[----:B------:R-:W-:Y:S01]  /*2710*/  FFMA.FTZ R81, R31, R38, R70 ;  /* 0x000000261f517223 */ /* 0x000fe20000010046 */
[----:B------:R-:W-:Y:S01]  /*2720*/  HADD2.F32 R36, -RZ, R4.H1_H1 ;  /* 0x30000004ff247230 */ /* 0x000fe20000004100 */
[C---:B------:R-:W-:Y:S02]  /*2730*/  IADD3 R39, R37.reuse, 0x100, RZ ;  /* 0x0000010025277810 */ /* 0x040fe40007ffe0ff */
[----:B------:R-:W-:Y:S01]  /*2740*/  IADD3 R41, R37, 0x200, RZ ;  /* 0x0000020025297810 */ /* 0x000fe20007ffe0ff */
[----:B------:R-:W-:Y:S01]  /*2750*/  FFMA.FTZ R32, R26, R32, R67 ;  /* 0x000000201a207223 */ /* 0x000fe20000010043 */
[----:B------:R-:W-:Y:S01]  /*2760*/  FFMA.FTZ R79, R29, R36, R68 ;  /* 0x000000241d4f7223 */ /* 0x000fe20000010044 */
[--C-:B0-----:R-:W-:Y:S01]  /*2770*/  IMAD.WIDE.U32 R36, R37, 0x10, R24.reuse ;  /* 0x0000001025247825 */ /* 0x101fe200078e0018 */
[----:B------:R-:W-:Y:S02]  /*2780*/  F2FP.F16.F32.PACK_AB R26, R33, R28 ;  /* 0x0000001c211a723e */ /* 0x000fe400000000ff */
[----:B------:R-:W-:Y:S01]  /*2790*/  F2FP.F16.F32.PACK_AB R31, R78, R77 ;  /* 0x0000004d4e1f723e */ /* 0x000fe200000000ff */
[----:B------:R-:W-:Y:S01]  /*27a0*/  IMAD.WIDE.U32 R38, R39, 0x10, R24 ;  /* 0x0000001027267825 */ /* 0x000fe200078e0018 */
[----:B------:R-:W-:-:S02]  /*27b0*/  F2FP.F16.F32.PACK_AB R29, R47, R44 ;  /* 0x0000002c2f1d723e */ /* 0x000fc400000000ff */
[----:B------:R-:W-:Y:S01]  /*27c0*/  F2FP.F16.F32.PACK_AB R28, R35, R34 ;  /* 0x00000022231c723e */ /* 0x000fe200000000ff */
[----:B------:R-:W-:Y:S01]  /*27d0*/  IMAD.WIDE.U32 R40, R41, 0x10, R24 ;  /* 0x0000001029287825 */ /* 0x000fe200078e0018 */
[----:B------:R-:W-:Y:S02]  /*27e0*/  F2FP.F16.F32.PACK_AB R25, R43, R30 ;  /* 0x0000001e2b19723e */ /* 0x000fe400000000ff */
[----:B------:R-:W-:Y:S02]  /*27f0*/  F2FP.F16.F32.PACK_AB R24, R45, R42 ;  /* 0x0000002a2d18723e */ /* 0x000fe400000000ff */
[----:B------:R-:W-:Y:S02]  /*2800*/  F2FP.F16.F32.PACK_AB R30, R95, R46 ;  /* 0x0000002e5f1e723e */ /* 0x000fe400000000ff */
[----:B------:R-:W-:Y:S01]  /*2810*/  F2FP.F16.F32.PACK_AB R35, R109, R84 ;  /* 0x000000546d23723e */ /* 0x000fe200000000ff */
[----:B------:R0:W-:Y:S01]  /*2820*/  STG.E.128 desc[UR4][R36.64], R24 ;  /* 0x0000001824007986 */ /* 0x0001e2000c101d04 */
[----:B------:R-:W-:-:S02]  /*2830*/  F2FP.F16.F32.PACK_AB R34, R83, R82 ;  /* 0x000000525322723e */ /* 0x000fc400000000ff */
[----:B------:R-:W-:Y:S01]  /*2840*/  F2FP.F16.F32.PACK_AB R33, R81, R80 ;  /* 0x000000505121723e */ /* 0x000fe200000000ff */
[----:B------:R0:W-:Y:S01]  /*2850*/  STG.E.128 desc[UR4][R38.64], R28 ;  /* 0x0000001c26007986 */ /* 0x0001e2000c101d04 */
[----:B------:R-:W-:-:S05]  /*2860*/  F2FP.F16.F32.PACK_AB R32, R79, R32 ;  /* 0x000000204f20723e */ /* 0x000fca00000000ff */
[----:B------:R0:W-:Y:S02]  /*2870*/  STG.E.128 desc[UR4][R40.64], R32 ;  /* 0x0000002028007986 */ /* 0x0001e4000c101d04 */
.L_x_14264:
[----:B------:R-:W-:Y:S05]  /*2880*/  BSYNC B0 ;  /* 0x0000000000007941 */ /* 0x000fea0003800000 */
.L_x_14263:
[----:B------:R-:W-:Y:S02]  /*2890*/  IADD3 R75, R75, UR8, RZ ;  /* 0x000000084b4b7c10 */ /* 0x000fe4000fffe0ff */
[----:B------:R-:W-:Y:S02]  /*28a0*/  SEL R0, RZ, 0x1, P0 ;  /* 0x00000001ff007807 */ /* 0x000fe40000000000 */
[----:B------:R-:W-:-:S13]  /*28b0*/  ISETP.GE.AND P1, PT, R75, UR9, PT ;  /* 0x000000094b007c0c */ /* 0x000fda000bf26270 */
[----:B------:R-:W-:Y:S05]  /*28c0*/  @!P1 BRA `(.L_x_14265) ;  /* 0xffffffd800c09947 */ /* 0x000fea000383ffff */
[----:B------:R-:W-:Y:S05]  /*28d0*/  EXIT ;  /* 0x000000000000794d */ /* 0x000fea0003800000 */
.L_x_14262:
[----:B------:R-:W-:Y:S01]  /*28e0*/  HFMA2.MMA R90, -RZ, RZ, 0, 5.9604644775390625e-08 ;  /* 0x00000001ff5a7435 */ /* 0x000fe200000001ff */
[----:B------:R-:W-:Y:S02]  /*28f0*/  MOV R89, R0 ;  /* 0x0000000000597202 */ /* 0x000fe40000000f00 */
[----:B------:R-:W-:Y:S02]  /*2900*/  MOV R91, 0x1f ;  /* 0x0000001f005b7802 */ /* 0x000fe40000000f00 */
[----:B------:R-:W-:-:S07]  /*2910*/  MOV R88, 0xffffffff ;  /* 0xffffffff00587802 */ /* 0x000fce0000000f00 */
[----:B-----5:R-:W-:Y:S05]  /*2920*/  WARPSYNC.COLLECTIVE R88, `(.L_x_14266) ;  /* 0x0000000058087348 */ /* 0x020fea0003c00000 */
[----:B------:R0:W1:Y:S02]  /*2930*/  SHFL.BFLY P2, R87, R89, R90, R91 ;  /* 0x0c00005a59577389 */ /* 0x000064000004005b */
[----:B01---5:R-:W-:Y:S01]  /*2940*/  ENDCOLLECTIVE ;  /* 0x000000000000791b */ /* 0x023fe20003800000 */
.L_x_14266:
[----:B------:R-:W-:Y:S01]  /*2950*/  HFMA2.MMA R90, -RZ, RZ, 0, 1.1920928955078125e-07 ;  /* 0x00000002ff5a7435 */ /* 0x000fe200000001ff */
[----:B------:R-:W-:-:S05]  /*2960*/  MOV R79, R87 ;  /* 0x00000057004f7202 */ /* 0x000fca0000000f00 */
[----:B------:R-:W-:-:S05]  /*2970*/  FADD.FTZ R79, R0, R79 ;  /* 0x0000004f004f7221 */ /* 0x000fca0000010000 */
[----:B------:R-:W-:-:S07]  /*2980*/  MOV R89, R79 ;  /* 0x0000004f00597202 */ /* 0x000fce0000000f00 */
[----:B------:R-:W-:Y:S05]  /*2990*/  WARPSYNC.COLLECTIVE R88, `(.L_x_14267) ;  /* 0x0000000058087348 */ /* 0x000fea0003c00000 */
[----:B------:R0:W1:Y:S02]  /*29a0*/  SHFL.BFLY P2, R87, R89, R90, R91 ;  /* 0x0c00005a59577389 */ /* 0x000064000004005b */
[----:B01----:R-:W-:Y:S01]  /*29b0*/  ENDCOLLECTIVE ;  /* 0x000000000000791b */ /* 0x003fe20003800000 */
.L_x_14267:
[----:B------:R-:W-:Y:S01]  /*29c0*/  HFMA2.MMA R90, -RZ, RZ, 0, 2.384185791015625e-07 ;  /* 0x00000004ff5a7435 */ /* 0x000fe200000001ff */
[----:B------:R-:W-:-:S05]  /*29d0*/  MOV R78, R87 ;  /* 0x00000057004e7202 */ /* 0x000fca0000000f00 */
[----:B------:R-:W-:-:S05]  /*29e0*/  FADD.FTZ R84, R79, R78 ;  /* 0x0000004e4f547221 */ /* 0x000fca0000010000 */
[----:B------:R-:W-:-:S07]  /*29f0*/  MOV R89, R84 ;  /* 0x0000005400597202 */ /* 0x000fce0000000f00 */
[----:B------:R-:W-:Y:S05]  /*2a00*/  WARPSYNC.COLLECTIVE R88, `(.L_x_14268) ;  /* 0x0000000058087348 */ /* 0x000fea0003c00000 */
[----:B------:R0:W1:Y:S02]  /*2a10*/  SHFL.BFLY P2, R87, R89, R90, R91 ;  /* 0x0c00005a59577389 */ /* 0x000064000004005b */
[----:B01----:R-:W-:Y:S01]  /*2a20*/  ENDCOLLECTIVE ;  /* 0x000000000000791b */ /* 0x003fe20003800000 */
.L_x_14268:
[----:B------:R-:W-:Y:S01]  /*2a30*/  HFMA2.MMA R90, -RZ, RZ, 0, 4.76837158203125e-07 ;  /* 0x00000008ff5a7435 */ /* 0x000fe200000001ff */
[----:B------:R-:W-:-:S05]  /*2a40*/  MOV R85, R87 ;  /* 0x0000005700557202 */ /* 0x000fca0000000f00 */
[----:B------:R-:W-:-:S05]  /*2a50*/  FADD.FTZ R85, R84, R85 ;  /* 0x0000005554557221 */ /* 0x000fca0000010000 */
[----:B------:R-:W-:-:S07]  /*2a60*/  MOV R89, R85 ;  /* 0x0000005500597202 */ /* 0x000fce0000000f00 */
[----:B------:R-:W-:Y:S05]  /*2a70*/  WARPSYNC.COLLECTIVE R88, `(.L_x_14269) ;  /* 0x0000000058087348 */ /* 0x000fea0003c00000 */
[----:B------:R0:W1:Y:S02]  /*2a80*/  SHFL.BFLY P2, R87, R89, R90, R91 ;  /* 0x0c00005a59577389 */ /* 0x000064000004005b */
[----:B01----:R-:W-:Y:S01]  /*2a90*/  ENDCOLLECTIVE ;  /* 0x000000000000791b */ /* 0x003fe20003800000 */
.L_x_14269:
[----:B------:R-:W-:Y:S01]  /*2aa0*/  HFMA2.MMA R90, -RZ, RZ, 0, 9.5367431640625e-07 ;  /* 0x00000010ff5a7435 */ /* 0x000fe200000001ff */
[----:B------:R-:W-:-:S05]  /*2ab0*/  MOV R78, R87 ;  /* 0x00000057004e7202 */ /* 0x000fca0000000f00 */
[----:B------:R-:W-:-:S05]  /*2ac0*/  FADD.FTZ R86, R85, R78 ;  /* 0x0000004e55567221 */ /* 0x000fca0000010000 */
[----:B------:R-:W-:-:S07]  /*2ad0*/  MOV R89, R86 ;  /* 0x0000005600597202 */ /* 0x000fce0000000f00 */
[----:B------:R-:W-:Y:S05]  /*2ae0*/  WARPSYNC.COLLECTIVE R88, `(.L_x_14270) ;  /* 0x0000000058087348 */ /* 0x000fea0003c00000 */
[----:B------:R0:W1:Y:S02]  /*2af0*/  SHFL.BFLY P2, R87, R89, R90, R91 ;  /* 0x0c00005a59577389 */ /* 0x000064000004005b */
[----:B01----:R-:W-:Y:S01]  /*2b00*/  ENDCOLLECTIVE ;  /* 0x000000000000791b */ /* 0x003fe20003800000 */
.L_x_14270:
        /* <DEDUP_REMOVED lines=55> */
.L_x_14271:
[----:B------:R-:W-:Y:S01]  /*2e80*/  HFMA2.MMA R90, -RZ, RZ, 0, 1.1920928955078125e-07 ;  /* 0x00000002ff5a7435 */ /* 0x000fe200000001ff */
[----:B------:R-:W-:-:S05]  /*2e90*/  MOV R79, R87 ;  /* 0x00000057004f7202 */ /* 0x000fca0000000f00 */
[----:B------:R-:W-:-:S05]  /*2ea0*/  FADD.FTZ R79, R0, R79 ;  /* 0x0000004f004f7221 */ /* 0x000fca0000010000 */
[----:B------:R-:W-:-:S07]  /*2eb0*/  MOV R89, R79 ;  /* 0x0000004f00597202 */ /* 0x000fce0000000f00 */
[----:B------:R-:W-:Y:S05]  /*2ec0*/  WARPSYNC.COLLECTIVE R88, `(.L_x_14272) ;  /* 0x0000000058087348 */ /* 0x000fea0003c00000 */
[----:B------:R0:W1:Y:S02]  /*2ed0*/  SHFL.BFLY P2, R87, R89, R90, R91 ;  /* 0x0c00005a59577389 */ /* 0x000064000004005b */
[----:B01----:R-:W-:Y:S01]  /*2ee0*/  ENDCOLLECTIVE ;  /* 0x000000000000791b */ /* 0x003fe20003800000 */
.L_x_14272:
[----:B------:R-:W-:Y:S01]  /*2ef0*/  HFMA2.MMA R90, -RZ, RZ, 0, 2.384185791015625e-07 ;  /* 0x00000004ff5a7435 */ /* 0x000fe200000001ff */
[----:B------:R-:W-:-:S05]  /*2f00*/  MOV R84, R87 ;  /* 0x0000005700547202 */ /* 0x000fca0000000f00 */
[----:B------:R-:W-:-:S05]  /*2f10*/  FADD.FTZ R84, R79, R84 ;  /* 0x000000544f547221 */ /* 0x000fca0000010000 */
[----:B------:R-:W-:-:S07]  /*2f20*/  MOV R89, R84 ;  /* 0x0000005400597202 */ /* 0x000fce0000000f00 */
[----:B------:R-:W-:Y:S05]  /*2f30*/  WARPSYNC.COLLECTIVE R88, `(.L_x_14273) ;  /* 0x0000000058087348 */ /* 0x000fea0003c00000 */
[----:B------:R0:W1:Y:S02]  /*2f40*/  SHFL.BFLY P2, R87, R89, R90, R91 ;  /* 0x0c00005a59577389 */ /* 0x000064000004005b */
[----:B01----:R-:W-:Y:S01]  /*2f50*/  ENDCOLLECTIVE ;  /* 0x000000000000791b */ /* 0x003fe20003800000 */
.L_x_14273:
[----:B------:R-:W-:Y:S01]  /*2f60*/  HFMA2.MMA R90, -RZ, RZ, 0, 4.76837158203125e-07 ;  /* 0x00000008ff5a7435 */ /* 0x000fe200000001ff */
[----:B------:R-:W-:-:S05]  /*2f70*/  MOV R85, R87 ;  /* 0x0000005700557202 */ /* 0x000fca0000000f00 */
[----:B------:R-:W-:-:S05]  /*2f80*/  FADD.FTZ R85, R84, R85 ;  /* 0x0000005554557221 */ /* 0x000fca0000010000 */
[----:B------:R-:W-:-:S07]  /*2f90*/  MOV R89, R85 ;  /* 0x0000005500597202 */ /* 0x000fce0000000f00 */
[----:B------:R-:W-:Y:S05]  /*2fa0*/  WARPSYNC.COLLECTIVE R88, `(.L_x_14274) ;  /* 0x0000000058087348 */ /* 0x000fea0003c00000 */
[----:B------:R0:W1:Y:S02]  /*2fb0*/  SHFL.BFLY P2, R87, R89, R90, R91 ;  /* 0x0c00005a59577389 */ /* 0x000064000004005b */
[----:B01----:R-:W-:Y:S01]  /*2fc0*/  ENDCOLLECTIVE ;  /* 0x000000000000791b */ /* 0x003fe20003800000 */
.L_x_14274:
[----:B------:R-:W-:Y:S01]  /*2fd0*/  HFMA2.MMA R90, -RZ, RZ, 0, 9.5367431640625e-07 ;  /* 0x00000010ff5a7435 */ /* 0x000fe200000001ff */
[----:B------:R-:W-:-:S05]  /*2fe0*/  MOV R86, R87 ;  /* 0x0000005700567202 */ /* 0x000fca0000000f00 */
[----:B------:R-:W-:-:S05]  /*2ff0*/  FADD.FTZ R86, R85, R86 ;  /* 0x0000005655567221 */ /* 0x000fca0000010000 */
[----:B------:R-:W-:-:S07]  /*3000*/  MOV R89, R86 ;  /* 0x0000005600597202 */ /* 0x000fce0000000f00 */
[----:B------:R-:W-:Y:S05]  /*3010*/  WARPSYNC.COLLECTIVE R88, `(.L_x_14275) ;  /* 0x0000000058087348 */ /* 0x000fea0003c00000 */
[----:B------:R0:W1:Y:S02]  /*3020*/  SHFL.BFLY P2, R87, R89, R90, R91 ;  /* 0x0c00005a59577389 */ /* 0x000064000004005b */
[----:B01----:R-:W-:Y:S01]  /*3030*/  ENDCOLLECTIVE ;  /* 0x000000000000791b */ /* 0x003fe20003800000 */
.L_x_14275:
[----:B------:R-:W-:Y:S05]  /*3040*/  BRA `(.L_x_14276) ;  /* 0xffffffe800b47947 */ /* 0x000fea000383ffff */
.L_x_14277:
        /* <DEDUP_REMOVED lines=11> */
.L_x_23307:


//--------------------- .text._ZN10layer_norm13ln_fwd_kernelINS_13Kernel_traitsI6__halfS2_fS2_fjLj6144ELj1ELj1ELj8ELj16ENS_18Kernel_traits_baseILj6144ES2_S2_fS2_fjLj256EEEEELb0ELb1ELb0ELb0EEEvNS_9FwdParamsE --------------------------
	.section	.text._ZN10layer_norm13ln_fwd_kernelINS_13Kernel_traitsI6__halfS2_fS2_fjLj6144ELj1ELj1ELj8ELj16ENS_18Kernel_traits_baseILj6144ES2_S2_fS2_fjLj256EEEEELb0ELb1ELb0ELb0EEEvNS_9FwdParamsE,"ax",@progbits
	.align	128
        .global         _ZN10layer_norm13ln_fwd_kernelINS_13Kernel_traitsI6__halfS2_fS2_fjLj6144ELj1ELj1ELj8ELj16ENS_18Kernel_traits_baseILj6144ES2_S2_fS2_fjLj256EEEEELb0ELb1ELb0ELb0EEEvNS_9FwdParamsE
        .type           _ZN10layer_norm13ln_fwd_kernelINS_13Kernel_traitsI6__halfS2_fS2_fjLj6144ELj1ELj1ELj8ELj16ENS_18Kernel_traits_baseILj6144ES2_S2_fS2_fjLj256EEEEELb0ELb1ELb0ELb0EEEvNS_9FwdParamsE,@function
        .size           _ZN10layer_norm13ln_fwd_kernelINS_13Kernel_traitsI6__halfS2_fS2_fjLj6144ELj1ELj1ELj8ELj16ENS_18Kernel_traits_baseILj6144ES2_S2_fS2_fjLj256EEEEELb0ELb1ELb0ELb0EEEvNS_9FwdParamsE,(.L_x_23308 - _ZN10layer_norm13ln_fwd_kernelINS_13Kernel_traitsI6__halfS2_fS2_fjLj6144ELj1ELj1ELj8ELj16ENS_18Kernel_traits_baseILj6144ES2_S2_fS2_fjLj256EEEEELb0ELb1ELb0ELb0EEEvNS_9FwdParamsE)
        .other          _ZN10layer_norm13ln_fwd_kernelINS_13Kernel_traitsI6__halfS2_fS2_fjLj6144ELj1ELj1ELj8ELj16ENS_18Kernel_traits_baseILj6144ES2_S2_fS2_fjLj256EEEEELb0ELb1ELb0ELb0EEEvNS_9FwdParamsE,@"STO_CUDA_ENTRY STV_DEFAULT"
_ZN10layer_norm13ln_fwd_kernelINS_13Kernel_traitsI6__halfS2_fS2_fjLj6144ELj1ELj1ELj8ELj16ENS_18Kernel_traits_baseILj6144ES2_S2_fS2_fjLj256EEEEELb0ELb1ELb0ELb0EEEvNS_9FwdParamsE:
.text._ZN10layer_norm13ln_fwd_kernelINS_13Kernel_traitsI6__halfS2_fS2_fjLj6144ELj1ELj1ELj8ELj16ENS_18Kernel_traits_baseILj6144ES2_S2_fS2_fjLj256EEEEELb0ELb1ELb0ELb0EEEvNS_9FwdParamsE:
        /* <DEDUP_REMOVED lines=30> */
.L_x_14279:
[----:B------:R-:W-:Y:S05]  /*01e0*/  BSYNC B0 ;  /* 0x0000000000007941 */ /* 0x000fea0003800000 */
.L_x_14278:
        /* <DEDUP_REMOVED lines=18> */
.L_x_14281:
[----:B------:R-:W-:Y:S05]  /*0310*/  BSYNC B0 ;  /* 0x0000000000007941 */ /* 0x000fea0003800000 */
.L_x_14280:
        /* <DEDUP_REMOVED lines=17> */
.L_x_14283:
[----:B------:R-:W-:Y:S05]  /*0430*/  BSYNC B0 ;  /* 0x0000000000007941 */ /* 0x000fea0003800000 */
.L_x_14282:
        /* <DEDUP_REMOVED lines=11> */
[----:B------:R-:W-:Y:S01]  /*04f0*/  ULDC UR13, c[0x0][0x218] ;  /* 0x00008600000d7ab9 */ /* 0x000fe20000000800 */
[----:B------:R-:W-:Y:S01]  /*0500*/  HADD2.F32 R6, -RZ, R21.H1_H1 ;  /* 0x30000015ff067230 */ /* 0x000fe20000004100 */
[----:B------:R-:W-:Y:S01]  /*0510*/  ULDC.U8 UR6, c[0x0][0x2a0] ;  /* 0x0000a80000067ab9 */ /* 0x000fe20000000000 */
[--C-:B------:R-:W-:Y:S01]  /*0520*/  HADD2.F32 R3, -RZ, R23.reuse.H0_H0 ;  /* 0x20000017ff037230 */ /* 0x100fe20000004100 */
[----:B------:R-:W-:Y:S01]  /*0530*/  UISETP.NE.AND.EX UP0, UPT, UR7, URZ, UPT, UP0 ;  /* 0x0000003f0700728c */ /* 0x000fe2000bf05300 */
[----:B------:R-:W-:Y:S01]  /*0540*/  HADD2.F32 R2, -RZ, R23.H1_H1 ;  /* 0x30000017ff027230 */ /* 0x000fe20000004100 */
[----:B------:R-:W-:Y:S01]  /*0550*/  UISETP.NE.AND UP1, UPT, UR6, URZ, UPT ;  /* 0x0000003f0600728c */ /* 0x000fe2000bf25270 */
[--C-:B------:R-:W-:Y:S01]  /*0560*/  HADD2.F32 R0, -RZ, R24.reuse.H0_H0 ;  /* 0x20000018ff007230 */ /* 0x100fe20000004100 */
[----:B------:R-:W-:Y:S01]  /*0570*/  ULDC UR12, c[0x0][0x290] ;  /* 0x0000a400000c7ab9 */ /* 0x000fe20000000800 */
        /* <DEDUP_REMOVED lines=11> */
[----:B------:R-:W-:Y:S01]  /*0630*/  ULDC.64 UR8, c[0x0][0x230] ;  /* 0x00008c0000087ab9 */ /* 0x000fe20000000a00 */
[----:B------:R-:W-:Y:S01]  /*0640*/  HADD2.F32 R61, -RZ, R26.H1_H1 ;  /* 0x3000001aff3d7230 */ /* 0x000fe20000004100 */
[----:B------:R-:W-:Y:S01]  /*0650*/  VIMNMX R25, R25, 0x20, PT ;  /* 0x0000002019197848 */ /* 0x000fe20003fe0100 */
[--C-:B------:R-:W-:Y:S01]  /*0660*/  HADD2.F32 R60, -RZ, R27.reuse.H0_H0 ;  /* 0x2000001bff3c7230 */ /* 0x100fe20000004100 */
[----:B------:R-:W-:Y:S01]  /*0670*/  SHF.L.U32 R26, R19, 0x5, RZ ;  /* 0x00000005131a7819 */ /* 0x000fe200000006ff */
[----:B------:R-:W-:Y:S01]  /*0680*/  HADD2.F32 R62, -RZ, R27.H1_H1 ;  /* 0x3000001bff3e7230 */ /* 0x000fe20000004100 */
[----:B------:R-:W-:Y:S01]  /*0690*/  IADD3 R25, R25, R52, RZ ;  /* 0x0000003419197210 */ /* 0x000fe20007ffe0ff */
[--C-:B------:R-:W-:Y:S01]  /*06a0*/  HADD2.F32 R17, -RZ, R56.reuse.H0_H0 ;  /* 0x20000038ff117230 */ /* 0x100fe20000004100 */
[----:B------:R-:W-:Y:S01]  /*06b0*/  LOP3.LUT R27, R26, 0x3e0, RZ, 0xc0, !PT ;  /* 0x000003e01a1b7812 */ /* 0x000fe200078ec0ff */
[----:B------:R-:W-:Y:S01]  /*06c0*/  HADD2.F32 R16, -RZ, R56.H1_H1 ;  /* 0x30000038ff107230 */ /* 0x000fe20000004100 */
[----:B------:R-:W-:Y:S01]  /*06d0*/  SHF.L.U32 R25, R25, 0x3, RZ ;  /* 0x0000000319197819 */ /* 0x000fe200000006ff */
[----:B------:R-:W-:Y:S01]  /*06e0*/  HFMA2.MMA R56, -RZ, RZ, 0, 5.9604644775390625e-08 ;  /* 0x00000001ff387435 */ /* 0x000fe200000001ff */
[----:B------:R-:W-:Y:S01]  /*06f0*/  VIADDMNMX R27, R24, -R27, RZ, !PT ;  /* 0x8000001b181b7246 */ /* 0x000fe200078001ff */
[--C-:B------:R-:W-:Y:S01]  /*0700*/  HADD2.F32 R15, -RZ, R57.reuse.H0_H0 ;  /* 0x20000039ff0f7230 */ /* 0x100fe20000004100 */
[----:B------:R-:W-:Y:S01]  /*0710*/  I2FP.F32.U32 R25, R25 ;  /* 0x0000001900197245 */ /* 0x000fe20000201000 */
[----:B------:R-:W-:Y:S01]  /*0720*/  HADD2.F32 R14, -RZ, R57.H1_H1 ;  /* 0x30000039ff0e7230 */ /* 0x000fe20000004100 */
[----:B------:R-:W-:Y:S01]  /*0730*/  VIMNMX R27, R27, 0x20, PT ;  /* 0x000000201b1b7848 */ /* 0x000fe20003fe0100 */
[--C-:B------:R-:W-:Y:S01]  /*0740*/  HADD2.F32 R13, -RZ, R58.reuse.H0_H0 ;  /* 0x2000003aff0d7230 */ /* 0x100fe20000004100 */
[----:B------:R0:W1:Y:S01]  /*0750*/  MUFU.RCP R113, R25 ;  /* 0x0000001900717308 */ /* 0x0000620000001000 */
[----:B------:R-:W-:Y:S01]  /*0760*/  HADD2.F32 R12, -RZ, R58.H1_H1 ;  /* 0x3000003aff0c7230 */ /* 0x000fe20000004100 */
[----:B------:R-:W-:Y:S01]  /*0770*/  IADD3 R27, R52, R27, RZ ;  /* 0x0000001b341b7210 */ /* 0x000fe20007ffe0ff */
[--C-:B------:R-:W-:Y:S01]  /*0780*/  HADD2.F32 R11, -RZ, R59.reuse.H0_H0 ;  /* 0x2000003bff0b7230 */ /* 0x100fe20000004100 */
[----:B------:R-:W-:Y:S01]  /*0790*/  ULDC.64 UR10, c[0x0][0x238] ;  /* 0x00008e00000a7ab9 */ /* 0x000fe20000000a00 */
[----:B------:R-:W-:Y:S01]  /*07a0*/  HADD2.F32 R10, -RZ, R59.H1_H1 ;  /* 0x3000003bff0a7230 */ /* 0x000fe20000004100 */
[----:B------:R-:W-:Y:S01]  /*07b0*/  SHF.L.U32 R112, R27, 0x3, RZ ;  /* 0x000000031b707819 */ /* 0x000fe200000006ff */
        /* <DEDUP_REMOVED lines=49> */
.L_x_14297:
        /* <DEDUP_REMOVED lines=33> */
[----:B------:R-:W-:Y:S02]  /*0ce0*/  HADD2.F32 R32, -RZ, R34.H0_H0 ;  /* 0x20000022ff207230 */ /* 0x000fe40000004100 */
[----:B------:R-:W-:Y:S01]  /*0cf0*/  FMUL.FTZ R38, R38, R57 ;  /* 0x0000003926267220 */ /* 0x000fe20000410000 */
[--C-:B------:R-:W-:Y:S02]  /*0d00*/  HADD2.F32 R118, -RZ, R33.reuse.H0_H0 ;  /* 0x20000021ff767230 */ /* 0x100fe40000004100 */
[----:B------:R-:W-:-:S02]  /*0d10*/  HADD2.F32 R120, -RZ, R33.H1_H1 ;  /* 0x30000021ff787230 */ /* 0x000fc40000004100 */
[-C--:B------:R-:W-:Y:S01]  /*0d20*/  FMUL.FTZ R33, R116, R57.reuse ;  /* 0x0000003974217220 */ /* 0x080fe20000410000 */
        /* <DEDUP_REMOVED lines=27> */
.L_x_14285:
[----:B------:R-:W-:Y:S05]  /*0ee0*/  BSYNC B0 ;  /* 0x0000000000007941 */ /* 0x000fea0003800000 */
.L_x_14284:
[----:B------:R-:W-:Y:S04]  /*0ef0*/  BSSY B0, `(.L_x_14286) ;  /* 0x0000032000007945 */ /* 0x000fe80003800000 */
[----:B------:R-:W-:Y:S05]  /*0f00*/  @!P4 BRA `(.L_x_14287) ;  /* 0x0000000000c0c947 */ /* 0x000fea0003800000 */
        /* <DEDUP_REMOVED lines=9> */
[----:B------:R-:W-:-:S04]  /*0fa0*/  ISETP.NE.U32.AND P0, PT, RZ, UR8, PT ;  /* 0x00000008ff007c0c */ /* 0x000fc8000bf05070 */
[----:B------:R-:W-:Y:S01]  /*0fb0*/  ISETP.NE.AND.EX P0, PT, RZ, UR9, PT, P0 ;  /* 0x00000009ff007c0c */ /* 0x000fe2000bf05300 */
[--C-:B--2---:R-:W-:Y:S02]  /*0fc0*/  HADD2.F32 R46, -RZ, R40.reuse.H0_H0 ;  /* 0x20000028ff2e7230 */ /* 0x104fe40000004100 */
[----:B0-----:R-:W-:Y:S02]  /*0fd0*/  HADD2.F32 R58, -RZ, R40.H1_H1 ;  /* 0x30000028ff3a7230 */ /* 0x001fe40000004100 */
        /* <DEDUP_REMOVED lines=27> */
[----:B----4-:R-:W-:Y:S01]  /*1190*/  @P0 FADD.FTZ R44, R28, R44 ;  /* 0x0000002c1c2c0221 */ /* 0x010fe20000010000 */
[----:B------:R-:W-:Y:S01]  /*11a0*/  @P0 FADD.FTZ R45, R29, R45 ;  /* 0x0000002d1d2d0221 */ /* 0x000fe20000010000 */
[----:B------:R-:W-:Y:S01]  /*11b0*/  @P0 FADD.FTZ R46, R30, R46 ;  /* 0x0000002e1e2e0221 */ /* 0x000fe20000010000 */
[----:B------:R-:W-:Y:S01]  /*11c0*/  LEA.HI.X R59, R115, UR11, RZ, 0x5, P1 ;  /* 0x0000000b733b7c11 */ /* 0x000fe200088f2cff */
[----:B------:R-:W-:Y:S01]  /*11d0*/  @P0 FADD.FTZ R47, R31, R47 ;  /* 0x0000002f1f2f0221 */ /* 0x000fe20000010000 */
[----:B------:R-:W-:-:S03]  /*11e0*/  IADD3 R115, R115, 0x100, RZ ;  /* 0x0000010073737810 */ /* 0x000fc60007ffe0ff */
[----:B------:R1:W-:Y:S04]  /*11f0*/  STG.E.128 desc[UR4][R58.64], R40 ;  /* 0x000000283a007986 */ /* 0x0003e8000c101d04 */
[----:B------:R1:W-:Y:S02]  /*1200*/  STG.E.128 desc[UR4][R58.64+0x10], R44 ;  /* 0x0000102c3a007986 */ /* 0x0003e4000c101d04 */
.L_x_14287:
[----:B------:R-:W-:Y:S05]  /*1210*/  BSYNC B0 ;  /* 0x0000000000007941 */ /* 0x000fea0003800000 */
.L_x_14286:
        /* <DEDUP_REMOVED lines=10> */
[----:B------:R4:W5:Y:S01]  /*12c0*/  @P0 LDG.E.128 R28, desc[UR4][R52.64+0x10] ;  /* 0x00001004341c0981 */ /* 0x000962000c1e1d00 */
[----:B------:R-:W-:-:S04]  /*12d0*/  ISETP.NE.U32.AND P0, PT, RZ, UR8, PT ;  /* 0x00000008ff007c0c */ /* 0x000fc8000bf05070 */
[----:B------:R-:W-:Y:S01]  /*12e0*/  ISETP.NE.AND.EX P0, PT, RZ, UR9, PT, P0 ;  /* 0x00000009ff007c0c */ /* 0x000fe2000bf05300 */
[--C-:B--2---:R-:W-:Y:S02]  /*12f0*/  HADD2.F32 R54, -RZ, R48.reuse.H0_H0 ;  /* 0x20000030ff367230 */ /* 0x104fe40000004100 */
[----:B01----:R-:W-:Y:S02]  /*1300*/  HADD2.F32 R58, -RZ, R48.H1_H1 ;  /* 0x30000030ff3a7230 */ /* 0x003fe40000004100 */
[--C-:B------:R-:W-:Y:S02]  /*1310*/  HADD2.F32 R116, -RZ, R49.reuse.H0_H0 ;  /* 0x20000031ff747230 */ /* 0x100fe40000004100 */
[----:B------:R-:W-:Y:S02]  /*1320*/  HADD2.F32 R118, -RZ, R49.H1_H1 ;  /* 0x30000031ff767230 */ /* 0x000fe40000004100 */
[----:B------:R-:W-:Y:S01]  /*1330*/  FMUL.FTZ R49, R54, R57 ;  /* 0x0000003936317220 */ /* 0x000fe20000410000 */
[----:B------:R-:W-:-:S02]  /*1340*/  HADD2.F32 R48, -RZ, R50.H0_H0 ;  /* 0x20000032ff307230 */ /* 0x000fc40000004100 */
[----:B------:R-:W-:Y:S02]  /*1350*/  HADD2.F32 R120, -RZ, R50.H1_H1 ;  /* 0x30000032ff787230 */ /* 0x000fe40000004100 */
[-C--:B------:R-:W-:Y:S01]  /*1360*/  FMUL.FTZ R50, R58, R57.reuse ;  /* 0x000000393a327220 */ /* 0x080fe20000410000 */
[--C-:B------:R-:W-:Y:S02]  /*1370*/  HADD2.F32 R122, -RZ, R51.reuse.H0_H0 ;  /* 0x20000033ff7a7230 */ /* 0x100fe40000004100 */
[-C--:B------:R-:W-:Y:S01]  /*1380*/  FMUL.FTZ R118, R118, R57.reuse ;  /* 0x0000003976767220 */ /* 0x080fe20000410000 */
[----:B------:R-:W-:Y:S02]  /*1390*/  HADD2.F32 R124, -RZ, R51.H1_H1 ;  /* 0x30000033ff7c7230 */ /* 0x000fe40000004100 */
[-C--:B------:R-:W-:Y:S01]  /*13a0*/  FMUL.FTZ R51, R116, R57.reuse ;  /* 0x0000003974337220 */ /* 0x080fe20000410000 */
[-C--:B----4-:R-:W-:Y:S01]  /*13b0*/  FMUL.FTZ R53, R48, R57.reuse ;  /* 0x0000003930357220 */ /* 0x090fe20000410000 */
        /* <DEDUP_REMOVED lines=12> */
[----:B------:R-:W-:Y:S01]  /*1480*/  LEA.HI.X R59, R115, UR11, RZ, 0x5, P1 ;  /* 0x0000000b733b7c11 */ /* 0x000fe200088f2cff */
        /* <DEDUP_REMOVED lines=10> */
.L_x_14289:
[----:B------:R-:W-:Y:S05]  /*1530*/  BSYNC B0 ;  /* 0x0000000000007941 */ /* 0x000fea0003800000 */
.L_x_14288:
[----:B012---:R-:W-:Y:S01]  /*1540*/  FADD.FTZ R58, RZ, R32 ;  /* 0x00000020ff3a7221 */ /* 0x007fe20000010000 */
[----:B------:R-:W-:Y:S01]  /*1550*/  ISETP.GT.U32.AND P2, PT, R18, 0x1ff, PT ;  /* 0x000001ff1200780c */ /* 0x000fe20003f44070 */
[----:B------:R-:W-:Y:S01]  /*1560*/  UMOV UR6, 0xffffffff ;  /* 0xffffffff00067882 */ /* 0x000fe20000000000 */
[----:B------:R-:W-:Y:S01]  /*1570*/  LOP3.LUT P1, RZ, R56, 0xff, RZ, 0xc0, !PT ;  /* 0x000000ff38ff7812 */ /* 0x000fe2000782c0ff */
[----:B------:R-:W-:Y:S01]  /*1580*/  FADD.FTZ R57, R33, R58 ;  /* 0x0000003a21397221 */ /* 0x000fe20000010000 */
[----:B------:R-:W-:Y:S02]  /*1590*/  ISETP.GT.U32.AND P0, PT, R18, 0x2ff, PT ;  /* 0x000002ff1200780c */ /* 0x000fe40003f04070 */
[----:B------:R-:W-:Y:S01]  /*15a0*/  LOP3.LUT P6, RZ, R19, 0x1f, RZ, 0xc0, !PT ;  /* 0x0000001f13ff7812 */ /* 0x000fe200078cc0ff */
[----:B------:R-:W-:-:S03]  /*15b0*/  FADD.FTZ R58, R34, R57 ;  /* 0x00000039223a7221 */ /* 0x000fc60000010000 */
[----:B------:R-:W-:Y:S01]  /*15c0*/  P2R R115, PR, RZ, 0x40 ;  /* 0x00000040ff737803 */ /* 0x000fe20000000000 */
        /* <DEDUP_REMOVED lines=95> */
.L_x_14308:
        /* <DEDUP_REMOVED lines=27> */
[----:B------:R1:W2:Y:S01]  /*1d70*/  @!P0 LDS.64 R56, [R59] ;  /* 0x000000003b388984 */ /* 0x0002a20000000a00 */
[----:B------:R-:W-:-:S03]  /*1d80*/  LOP3.LUT P0, RZ, R58, 0x1f, R19, 0xf8, !PT ;  /* 0x0000001f3aff7812 */ /* 0x000fc6000780f813 */
[----:B------:R-:W-:Y:S01]  /*1d90*/  SHFL.DOWN PT, R119, R118, 0x2, 0x1f ;  /* 0x08401f0076777f89 */ /* 0x000fe200000e0000 */
[----:B-1----:R-:W-:-:S03]  /*1da0*/  I2FP.F32.S32 R59, R118 ;  /* 0x00000076003b7245 */ /* 0x002fc60000201400 */
[----:B--2---:R-:W1:Y:S02]  /*1db0*/  SHFL.DOWN PT, R117, R56, 0x4, 0x1f ;  /* 0x08801f0038757f89 */ /* 0x004e6400000e0000 */
[C---:B-1----:R-:W-:Y:S01]  /*1dc0*/  FMUL.FTZ R120, R117.reuse, R116 ;  /* 0x0000007475787220 */ /* 0x042fe20000410000 */
[----:B0-----:R-:W-:Y:S02]  /*1dd0*/  FADD.FTZ R121, -R117, R56 ;  /* 0x0000003875797221 */ /* 0x001fe40000010100 */
[----:B------:R-:W0:Y:S01]  /*1de0*/  MUFU.RCP R117, R59 ;  /* 0x0000003b00757308 */ /* 0x000e220000001000 */
[----:B------:R-:W-:Y:S01]  /*1df0*/  FFMA.FTZ R124, R115, R56, R120 ;  /* 0x00000038737c7223 */ /* 0x000fe20000010078 */
[----:B------:R-:W-:Y:S01]  /*1e00*/  FMUL.FTZ R122, R121, R121 ;  /* 0x00000079797a7220 */ /* 0x000fe20000410000 */
[----:B------:R-:W1:Y:S03]  /*1e10*/  SHFL.DOWN PT, R120, R57, 0x4, 0x1f ;  /* 0x08801f0039787f89 */ /* 0x000e6600000e0000 */
[----:B------:R-:W-:Y:S01]  /*1e20*/  FMUL.FTZ R121, R122, R115 ;  /* 0x000000737a797220 */ /* 0x000fe20000410000 */
[----:B------:R-:W-:-:S03]  /*1e30*/  I2FP.F32.S32 R122, R119 ;  /* 0x00000077007a7245 */ /* 0x000fc60000201400 */
[----:B------:R-:W-:Y:S01]  /*1e40*/  FMUL.FTZ R121, R121, R116 ;  /* 0x0000007479797220 */ /* 0x000fe20000410000 */
[----:B0-----:R-:W-:-:S05]  /*1e50*/  FMUL.FTZ R56, R117, R124 ;  /* 0x0000007c75387220 */ /* 0x001fca0000410000 */
[----:B------:R-:W0:Y:S01]  /*1e60*/  SHFL.DOWN PT, R115, R56, 0x2, 0x1f ;  /* 0x08401f0038737f89 */ /* 0x000e2200000e0000 */
[----:B-1----:R-:W-:-:S04]  /*1e70*/  FADD.FTZ R120, R120, R57 ;  /* 0x0000003978787221 */ /* 0x002fc80000010000 */
[----:B------:R-:W-:Y:S01]  /*1e80*/  FFMA.FTZ R120, R117, R121, R120 ;  /* 0x0000007975787223 */ /* 0x000fe20000010078 */
[----:B------:R-:W-:-:S04]  /*1e90*/  IADD3 R117, R118, R119, RZ ;  /* 0x0000007776757210 */ /* 0x000fc80007ffe0ff */
[----:B------:R-:W-:Y:S01]  /*1ea0*/  I2FP.F32.S32 R116, R117 ;  /* 0x0000007500747245 */ /* 0x000fe20000201400 */
[----:B------:R-:W1:Y:S03]  /*1eb0*/  SHFL.DOWN PT, R119, R120, 0x2, 0x1f ;  /* 0x08401f0078777f89 */ /* 0x000e6600000e0000 */
[----:B------:R-:W2:Y:S01]  /*1ec0*/  MUFU.RCP R57, R116 ;  /* 0x0000007400397308 */ /* 0x000ea20000001000 */
[----:B0-----:R-:W-:Y:S01]  /*1ed0*/  FMUL.FTZ R124, R115, R122 ;  /* 0x0000007a737c7220 */ /* 0x001fe20000410000 */
[----:B------:R-:W-:-:S03]  /*1ee0*/  FADD.FTZ R118, R56, -R115 ;  /* 0x8000007338767221 */ /* 0x000fc60000010000 */
[C---:B------:R-:W-:Y:S01]  /*1ef0*/  FFMA.FTZ R124, R59.reuse, R56, R124 ;  /* 0x000000383b7c7223 */ /* 0x040fe2000001007c */
[----:B------:R-:W-:Y:S01]  /*1f00*/  FMUL.FTZ R118, R118, R118 ;  /* 0x0000007676767220 */ /* 0x000fe20000410000 */
[----:B------:R-:W0:Y:S03]  /*1f10*/  SHFL.DOWN PT, R56, R117, 0x1, 0x1f ;  /* 0x08201f0075387f89 */ /* 0x000e2600000e0000 */
        /* <DEDUP_REMOVED lines=13> */
[----:B------:R-:W-:Y:S01]  /*1ff0*/  FMUL.FTZ R119, R119, R119 ;  /* 0x0000007777777220 */ /* 0x000fe20000410000 */
[----:B--2---:R-:W-:-:S03]  /*2000*/  FADD.FTZ R120, R57, R120 ;  /* 0x0000007839787221 */ /* 0x004fc60000010000 */
[C---:B------:R-:W-:Y:S01]  /*2010*/  FMUL.FTZ R119, R116.reuse, R119 ;  /* 0x0000007774777220 */ /* 0x040fe20000410000 */
[----:B------:R-:W-:Y:S02]  /*2020*/  FFMA.FTZ R116, R116, R59, R117 ;  /* 0x0000003b74747223 */ /* 0x000fe40000010075 */
[----:B------:R-:W1:Y:S01]  /*2030*/  @!P0 LDC.64 R58, c[0x0][0x250] ;  /* 0x00009400ff3a8b82 */ /* 0x000e620000000a00 */
[----:B------:R-:W-:-:S04]  /*2040*/  FMUL.FTZ R119, R119, R56 ;  /* 0x0000003877777220 */ /* 0x000fc80000410000 */
[C---:B0-----:R-:W-:Y:S01]  /*2050*/  FFMA.FTZ R119, R115.reuse, R119, R120 ;  /* 0x0000007773777223 */ /* 0x041fe20000010078 */
[----:B------:R-:W-:Y:S02]  /*2060*/  FMUL.FTZ R116, R115, R116 ;  /* 0x0000007473747220 */ /* 0x000fe40000410000 */
[----:B------:R-:W0:Y:S02]  /*2070*/  LDC R115, c[0x0][0x2d8] ;  /* 0x0000b600ff737b82 */ /* 0x000e240000000800 */
[----:B------:R-:W0:Y:S04]  /*2080*/  SHFL.IDX PT, R56, R119, RZ, 0x1f ;  /* 0x00001fff77387589 */ /* 0x000e2800000e0000 */
[----:B------:R-:W2:Y:S01]  /*2090*/  SHFL.IDX PT, R117, R116, RZ, 0x1f ;  /* 0x00001fff74757589 */ /* 0x000ea200000e0000 */
[----:B-1----:R-:W-:-:S04]  /*20a0*/  @!P0 IMAD.WIDE R58, R114, 0x4, R58 ;  /* 0x00000004723a8825 */ /* 0x002fc800078e023a */
[----:B0-----:R-:W-:Y:S01]  /*20b0*/  FFMA.FTZ R115, R56, UR12, R115 ;  /* 0x0000000c38737c23 */ /* 0x001fe20008010073 */
[----:B--2---:R-:W-:Y:S01]  /*20c0*/  FMUL.FTZ R56, R117, R117 ;  /* 0x0000007575387220 */ /* 0x004fe20000410000 */
[----:B------:R0:W-:Y:S04]  /*20d0*/  @!P0 STG.E desc[UR4][R58.64], R117 ;  /* 0x000000753a008986 */ /* 0x0001e8000c101904 */
        /* <DEDUP_REMOVED lines=19> */
[----:B------:R-:W-:Y:S01]  /*2210*/  FADD.FTZ R57, R36, -R115 ;  /* 0x8000007324397221 */ /* 0x000fe20000010000 */
[C---:B------:R-:W-:Y:S01]  /*2220*/  FMUL.FTZ R119, R118.reuse, R119 ;  /* 0x0000007776777220 */ /* 0x040fe20000410000 */
[----:B------:R-:W-:-:S02]  /*2230*/  FMUL.FTZ R121, R118, R121 ;  /* 0x0000007976797220 */ /* 0x000fc40000410000 */
[----:B------:R-:W-:Y:S01]  /*2240*/  F2FP.F16.F32.PACK_AB R56, R59, R56 ;  /* 0x000000383b38723e */ /* 0x000fe200000000ff */
        /* <DEDUP_REMOVED lines=18> */
.L_x_14292:
[----:B------:R-:W-:Y:S05]  /*2370*/  BSYNC B0 ;  /* 0x0000000000007941 */ /* 0x000fea0003800000 */
.L_x_14291:
        /* <DEDUP_REMOVED lines=34> */
.L_x_14294:
[----:B------:R-:W-:Y:S05]  /*25a0*/  BSYNC B0 ;  /* 0x0000000000007941 */ /* 0x000fea0003800000 */
.L_x_14293:
        /* <DEDUP_REMOVED lines=30> */
[----:B0-----:R-:W-:Y:S01]  /*2790*/  IMAD.WIDE.U32 R116, R111, 0x10, R116 ;  /* 0x000000106f747825 */ /* 0x001fe200078e0074 */
[----:B------:R-:W-:-:S05]  /*27a0*/  F2FP.F16.F32.PACK_AB R56, R56, R115 ;  /* 0x000000733838723e */ /* 0x000fca00000000ff */
[----:B------:R3:W-:Y:S02]  /*27b0*/  STG.E.128 desc[UR4][R116.64], R56 ;  /* 0x0000003874007986 */ /* 0x0007e4000c101d04 */
.L_x_14296:
[----:B------:R-:W-:Y:S05]  /*27c0*/  BSYNC B0 ;  /* 0x0000000000007941 */ /* 0x000fea0003800000 */
.L_x_14295:
[----:B------:R-:W-:Y:S02]  /*27d0*/  IADD3 R114, R114, UR14, RZ ;  /* 0x0000000e72727c10 */ /* 0x000fe4000fffe0ff */
[----:B0123--:R-:W-:Y:S02]  /*27e0*/  SEL R56, RZ, 0x1, P1 ;  /* 0x00000001ff387807 */ /* 0x00ffe40000800000 */
[----:B------:R-:W-:-:S13]  /*27f0*/  ISETP.GE.AND P0, PT, R114, UR15, PT ;  /* 0x0000000f72007c0c */ /* 0x000fda000bf06270 */
[----:B------:R-:W-:Y:S05]  /*2800*/  @!P0 BRA `(.L_x_14297) ;  /* 0xffffffe000b08947 */ /* 0x000fea000383ffff */
[----:B------:R-:W-:Y:S05]  /*2810*/  EXIT ;  /* 0x000000000000794d */ /* 0x000fea0003800000 */
.L_x_14290:
[----:B------:R-:W-:Y:S01]  /*2820*/  HFMA2.MMA R115, -RZ, RZ, 0, 5.9604644775390625e-08 ;  /* 0x00000001ff737435 */ /* 0x000fe200000001ff */
[----:B------:R-:W-:Y:S02]  /*2830*/  MOV R124, R57 ;  /* 0x00000039007c7202 */ /* 0x000fe40000000f00 */
[----:B------:R-:W-:Y:S02]  /*2840*/  MOV R116, 0x1f ;  /* 0x0000001f00747802 */ /* 0x000fe40000000f00 */
[----:B------:R-:W-:-:S07]  /*2850*/  MOV R117, 0xffffffff ;  /* 0xffffffff00757802 */ /* 0x000fce0000000f00 */
[----:B------:R-:W-:Y:S05]  /*2860*/  WARPSYNC.COLLECTIVE R117, `(.L_x_14298) ;  /* 0x0000000075087348 */ /* 0x000fea0003c00000 */
[----:B------:R0:W1:Y:S02]  /*2870*/  SHFL.BFLY P6, R122, R124, R115, R116 ;  /* 0x0c0000737c7a7389 */ /* 0x00006400000c0074 */
[----:B01----:R-:W-:Y:S01]  /*2880*/  ENDCOLLECTIVE ;  /* 0x000000000000791b */ /* 0x003fe20003800000 */
.L_x_14298:
[----:B------:R-:W-:Y:S01]  /*2890*/  HFMA2.MMA R115, -RZ, RZ, 0, 1.1920928955078125e-07 ;  /* 0x00000002ff737435 */ /* 0x000fe200000001ff */
[----:B------:R-:W-:-:S05]  /*28a0*/  MOV R56, R122 ;  /* 0x0000007a00387202 */ /* 0x000fca0000000f00 */
[----:B------:R-:W-:-:S05]  /*28b0*/  FADD.FTZ R118, R57, R56 ;  /* 0x0000003839767221 */ /* 0x000fca0000010000 */
[----:B------:R-:W-:-:S07]  /*28c0*/  MOV R124, R118 ;  /* 0x00000076007c7202 */ /* 0x000fce0000000f00 */
[----:B------:R-:W-:Y:S05]  /*28d0*/  WARPSYNC.COLLECTIVE R117, `(.L_x_14299) ;  /* 0x0000000075087348 */ /* 0x000fea0003c00000 */
[----:B------:R0:W1:Y:S02]  /*28e0*/  SHFL.BFLY P6, R122, R124, R115, R116 ;  /* 0x0c0000737c7a7389 */ /* 0x00006400000c0074 */
[----:B01----:R-:W-:Y:S01]  /*28f0*/  ENDCOLLECTIVE ;  /* 0x000000000000791b */ /* 0x003fe20003800000 */
.L_x_14299:
[----:B------:R-:W-:Y:S01]  /*2900*/  HFMA2.MMA R115, -RZ, RZ, 0, 2.384185791015625e-07 ;  /* 0x00000004ff737435 */ /* 0x000fe200000001ff */
[----:B------:R-:W-:-:S05]  /*2910*/  MOV R119, R122 ;  /* 0x0000007a00777202 */ /* 0x000fca0000000f00 */
[----:B------:R-:W-:-:S05]  /*2920*/  FADD.FTZ R119, R118, R119 ;  /* 0x0000007776777221 */ /* 0x000fca0000010000 */
[----:B------:R-:W-:-:S07]  /*2930*/  MOV R124, R119 ;  /* 0x00000077007c7202 */ /* 0x000fce0000000f00 */
[----:B------:R-:W-:Y:S05]  /*2940*/  WARPSYNC.COLLECTIVE R117, `(.L_x_14300) ;  /* 0x0000000075087348 */ /* 0x000fea0003c00000 */
[----:B------:R0:W1:Y:S02]  /*2950*/  SHFL.BFLY P6, R122, R124, R115, R116 ;  /* 0x0c0000737c7a7389 */ /* 0x00006400000c0074 */
[----:B01----:R-:W-:Y:S01]  /*2960*/  ENDCOLLECTIVE ;  /* 0x000000000000791b */ /* 0x003fe20003800000 */
.L_x_14300:
[----:B------:R-:W-:Y:S01]  /*2970*/  HFMA2.MMA R115, -RZ, RZ, 0, 4.76837158203125e-07 ;  /* 0x00000008ff737435 */ /* 0x000fe200000001ff */
[----:B------:R-:W-:-:S05]  /*2980*/  MOV R56, R122 ;  /* 0x0000007a00387202 */ /* 0x000fca0000000f00 */
[----:B------:R-:W-:-:S05]  /*2990*/  FADD.FTZ R120, R119, R56 ;  /* 0x0000003877787221 */ /* 0x000fca0000010000 */
[----:B------:R-:W-:-:S07]  /*29a0*/  MOV R124, R120 ;  /* 0x00000078007c7202 */ /* 0x000fce0000000f00 */
[----:B------:R-:W-:Y:S05]  /*29b0*/  WARPSYNC.COLLECTIVE R117, `(.L_x_14301) ;  /* 0x0000000075087348 */ /* 0x000fea0003c00000 */
[----:B------:R0:W1:Y:S02]  /*29c0*/  SHFL.BFLY P6, R122, R124, R115, R116 ;  /* 0x0c0000737c7a7389 */ /* 0x00006400000c0074 */
[----:B01----:R-:W-:Y:S01]  /*29d0*/  ENDCOLLECTIVE ;  /* 0x000000000000791b */ /* 0x003fe20003800000 */
.L_x_14301:
[----:B------:R-:W-:Y:S01]  /*29e0*/  HFMA2.MMA R115, -RZ, RZ, 0, 9.5367431640625e-07 ;  /* 0x00000010ff737435 */ /* 0x000fe200000001ff */
[----:B------:R-:W-:-:S05]  /*29f0*/  MOV R121, R122 ;  /* 0x0000007a00797202 */ /* 0x000fca0000000f00 */
[----:B------:R-:W-:-:S05]  /*2a00*/  FADD.FTZ R121, R120, R121 ;  /* 0x0000007978797221 */ /* 0x000fca0000010000 */
[----:B------:R-:W-:-:S07]  /*2a10*/  MOV R124, R121 ;  /* 0x00000079007c7202 */ /* 0x000fce0000000f00 */
[----:B------:R-:W-:Y:S05]  /*2a20*/  WARPSYNC.COLLECTIVE R117, `(.L_x_14302) ;  /* 0x0000000075087348 */ /* 0x000fea0003c00000 */
[----:B------:R0:W1:Y:S02]  /*2a30*/  SHFL.BFLY P6, R122, R124, R115, R116 ;  /* 0x0c0000737c7a7389 */ /* 0x00006400000c0074 */
[----:B01----:R-:W-:Y:S01]  /*2a40*/  ENDCOLLECTIVE ;  /* 0x000000000000791b */ /* 0x003fe20003800000 */
.L_x_14302:
        /* <DEDUP_REMOVED lines=58> */
.L_x_14303:
[----:B------:R-:W-:Y:S01]  /*2df0*/  HFMA2.MMA R115, -RZ, RZ, 0, 1.1920928955078125e-07 ;  /* 0x00000002ff737435 */ /* 0x000fe200000001ff */
[----:B------:R-:W-:-:S05]  /*2e00*/  MOV R118, R122 ;  /* 0x0000007a00767202 */ /* 0x000fca0000000f00 */
[----:B------:R-:W-:-:S05]  /*2e10*/  FADD.FTZ R118, R57, R118 ;  /* 0x0000007639767221 */ /* 0x000fca0000010000 */
[----:B------:R-:W-:-:S07]  /*2e20*/  MOV R124, R118 ;  /* 0x00000076007c7202 */ /* 0x000fce0000000f00 */
[----:B------:R-:W-:Y:S05]  /*2e30*/  WARPSYNC.COLLECTIVE R117, `(.L_x_14304) ;  /* 0x0000000075087348 */ /* 0x000fea0003c00000 */
[----:B------:R0:W1:Y:S02]  /*2e40*/  SHFL.BFLY P6, R122, R124, R115, R116 ;  /* 0x0c0000737c7a7389 */ /* 0x00006400000c0074 */
[----:B01----:R-:W-:Y:S01]  /*2e50*/  ENDCOLLECTIVE ;  /* 0x000000000000791b */ /* 0x003fe20003800000 */
.L_x_14304:
[----:B------:R-:W-:Y:S01]  /*2e60*/  HFMA2.MMA R115, -RZ, RZ, 0, 2.384185791015625e-07 ;  /* 0x00000004ff737435 */ /* 0x000fe200000001ff */
[----:B------:R-:W-:-:S05]  /*2e70*/  MOV R119, R122 ;  /* 0x0000007a00777202 */ /* 0x000fca0000000f00 */
[----:B------:R-:W-:-:S05]  /*2e80*/  FADD.FTZ R119, R118, R119 ;  /* 0x0000007776777221 */ /* 0x000fca0000010000 */
[----:B------:R-:W-:-:S07]  /*2e90*/  MOV R124, R119 ;  /* 0x00000077007c7202 */ /* 0x000fce0000000f00 */
[----:B------:R-:W-:Y:S05]  /*2ea0*/  WARPSYNC.COLLECTIVE R117, `(.L_x_14305) ;  /* 0x0000000075087348 */ /* 0x000fea0003c00000 */
[----:B------:R0:W1:Y:S02]  /*2eb0*/  SHFL.BFLY P6, R122, R124, R115, R116 ;  /* 0x0c0000737c7a7389 */ /* 0x00006400000c0074 */
[----:B01----:R-:W-:Y:S01]  /*2ec0*/  ENDCOLLECTIVE ;  /* 0x000000000000791b */ /* 0x003fe20003800000 */
.L_x_14305:
[----:B------:R-:W-:Y:S01]  /*2ed0*/  HFMA2.MMA R115, -RZ, RZ, 0, 4.76837158203125e-07 ;  /* 0x00000008ff737435 */ /* 0x000fe200000001ff */
[----:B------:R-:W-:-:S05]  /*2ee0*/  MOV R120, R122 ;  /* 0x0000007a00787202 */ /* 0x000fca0000000f00 */
[----:B------:R-:W-:-:S05]  /*2ef0*/  FADD.FTZ R120, R119, R120 ;  /* 0x0000007877787221 */ /* 0x000fca0000010000 */
[----:B------:R-:W-:-:S07]  /*2f00*/  MOV R124, R120 ;  /* 0x00000078007c7202 */ /* 0x000fce0000000f00 */
[----:B------:R-:W-:Y:S05]  /*2f10*/  WARPSYNC.COLLECTIVE R117, `(.L_x_14306) ;  /* 0x0000000075087348 */ /* 0x000fea0003c00000 */
[----:B------:R0:W1:Y:S02]  /*2f20*/  SHFL.BFLY P6, R122, R124, R115, R116 ;  /* 0x0c0000737c7a7389 */ /* 0x00006400000c0074 */
[----:B01----:R-:W-:Y:S01]  /*2f30*/  ENDCOLLECTIVE ;  /* 0x000000000000791b */ /* 0x003fe20003800000 */
.L_x_14306:
[----:B------:R-:W-:Y:S01]  /*2f40*/  HFMA2.MMA R115, -RZ, RZ, 0, 9.5367431640625e-07 ;  /* 0x00000010ff737435 */ /* 0x000fe200000001ff */
[----:B------:R-:W-:-:S05]  /*2f50*/  MOV R121, R122 ;  /* 0x0000007a00797202 */ /* 0x000fca0000000f00 */
[----:B------:R-:W-:-:S05]  /*2f60*/  FADD.FTZ R121, R120, R121 ;  /* 0x0000007978797221 */ /* 0x000fca0000010000 */
[----:B------:R-:W-:-:S07]  /*2f70*/  MOV R124, R121 ;  /* 0x00000079007c7202 */ /* 0x000fce0000000f00 */
[----:B------:R-:W-:Y:S05]  /*2f80*/  WARPSYNC.COLLECTIVE R117, `(.L_x_14307) ;  /* 0x0000000075087348 */ /* 0x000fea0003c00000 */
[----:B------:R0:W1:Y:S02]  /*2f90*/  SHFL.BFLY P6, R122, R124, R115, R116 ;  /* 0x0c0000737c7a7389 */ /* 0x00006400000c0074 */
[----:B01----:R-:W-:Y:S01]  /*2fa0*/  ENDCOLLECTIVE ;  /* 0x000000000000791b */ /* 0x003fe20003800000 */
.L_x_14307:
[----:B------:R-:W-:Y:S05]  /*2fb0*/  BRA `(.L_x_14308) ;  /* 0xffffffec00007947 */ /* 0x000fea000383ffff */
.L_x_14309:
        /* <DEDUP_REMOVED lines=12> */
.L_x_23308:


//--------------------- .text._ZN10layer_norm13ln_fwd_kernelINS_13Kernel_traitsI6__halfS2_fS2_fjLj6144ELj1ELj1ELj8ELj16ENS_18Kernel_traits_baseILj6144ES2_S2_fS2_fjLj256EEEEELb0ELb1ELb0ELb1EEEvNS_9FwdParamsE --------------------------
	.section	.text._ZN10layer_norm13ln_fwd_kernelINS_13Kernel_traitsI6__halfS2_fS2_fjLj6144ELj1ELj1ELj8ELj16ENS_18Kernel_traits_baseILj6144ES2_S2_fS2_fjLj256EEEEELb0ELb1ELb0ELb1EEEvNS_9FwdParamsE,"ax",@progbits
	.align	128
        .global         _ZN10layer_norm13ln_fwd_kernelINS_13Kernel_traitsI6__halfS2_fS2_fjLj6144ELj1ELj1ELj8ELj16ENS_18Kernel_traits_baseILj6144ES2_S2_fS2_fjLj256EEEEELb0ELb1ELb0ELb1EEEvNS_9FwdParamsE
        .type           _ZN10layer_norm13ln_fwd_kernelINS_13Kernel_traitsI6__halfS2_fS2_fjLj6144ELj1ELj1ELj8ELj16ENS_18Kernel_traits_baseILj6144ES2_S2_fS2_fjLj256EEEEELb0ELb1ELb0ELb1EEEvNS_9FwdParamsE,@function
        .size           _ZN10layer_norm13ln_fwd_kernelINS_13Kernel_traitsI6__halfS2_fS2_fjLj6144ELj1ELj1ELj8ELj16ENS_18Kernel_traits_baseILj6144ES2_S2_fS2_fjLj256EEEEELb0ELb1ELb0ELb1EEEvNS_9FwdParamsE,(.L_x_23309 - _ZN10layer_norm13ln_fwd_kernelINS_13Kernel_traitsI6__halfS2_fS2_fjLj6144ELj1ELj1ELj8ELj16ENS_18Kernel_traits_baseILj6144ES2_S2_fS2_fjLj256EEEEELb0ELb1ELb0ELb1EEEvNS_9FwdParamsE)
        .other          _ZN10layer_norm13ln_fwd_kernelINS_13Kernel_traitsI6__halfS2_fS2_fjLj6144ELj1ELj1ELj8ELj16ENS_18Kernel_traits_baseILj6144ES2_S2_fS2_fjLj256EEEEELb0ELb1ELb0ELb1EEEvNS_9FwdParamsE,@"STO_CUDA_ENTRY STV_DEFAULT"
_ZN10layer_norm13ln_fwd_kernelINS_13Kernel_traitsI6__halfS2_fS2_fjLj6144ELj1ELj1ELj8ELj16ENS_18Kernel_traits_baseILj6144ES2_S2_fS2_fjLj256EEEEELb0ELb1ELb0ELb1EEEvNS_9FwdParamsE:
.text._ZN10layer_norm13ln_fwd_kernelINS_13Kernel_traitsI6__halfS2_fS2_fjLj6144ELj1ELj1ELj8ELj16ENS_18Kernel_traits_baseILj6144ES2_S2_fS2_fjLj256EEEEELb0ELb1ELb0ELb1EEEvNS_9FwdParamsE:
        /* <DEDUP_REMOVED lines=15> */
[----:B------:R-:W-:Y:S01]  /*00f0*/  LOP3.LUT R18, R19, 0xff, RZ, 0xc0, !PT ;  /* 0x000000ff13127812 */ /* 0x000fe200078ec0ff */
[----:B------:R0:W5:Y:S01]  /*0100*/  @P0 LDG.E.128 R24, desc[UR4][R4.64+0x2000] ;  /* 0x0020000404180981 */ /* 0x000162000c1e1d00 */
[----:B-1----:R-:W-:Y:S01]  /*0110*/  IADD3 R116, R117, UR6, RZ ;  /* 0x0000000675747c10 */ /* 0x002fe2000fffe0ff */
[----:B------:R-:W-:Y:S01]  /*0120*/  ULDC UR6, c[0x0][0x214] ;  /* 0x0000850000067ab9 */ /* 0x000fe20000000800 */
[----:B------:R-:W-:-:S02]  /*0130*/  LEA R6, P2, R18, UR8, 0x4 ;  /* 0x0000000812067c11 */ /* 0x000fc4000f8420ff */
        /* <DEDUP_REMOVED lines=19> */
[----:B------:R-:W-:Y:S01]  /*0270*/  SHF.L.U32 R117, R117, 0x3, RZ ;  /* 0x0000000375757819 */ /* 0x000fe200000006ff */
[----:B------:R-:W-:Y:S01]  /*0280*/  HFMA2.MMA R123, -RZ, RZ, 0, 5.9604644775390625e-08 ;  /* 0x00000001ff7b7435 */ /* 0x000fe200000001ff */
[----:B------:R-:W-:Y:S01]  /*0290*/  SHF.R.U32.HI R118, RZ, 0x5, R19 ;  /* 0x00000005ff767819 */ /* 0x000fe20000011613 */
[--C-:B------:R-:W-:Y:S01]  /*02a0*/  HADD2.F32 R9, -RZ, R20.reuse.H0_H0 ;  /* 0x20000014ff097230 */ /* 0x100fe20000004100 */
[----:B------:R-:W-:Y:S01]  /*02b0*/  ISETP.NE.U32.AND P0, PT, RZ, UR6, PT ;  /* 0x00000006ff007c0c */ /* 0x000fe2000bf05070 */
[----:B------:R-:W-:Y:S01]  /*02c0*/  ULDC.U8 UR6, c[0x0][0x2a0] ;  /* 0x0000a80000067ab9 */ /* 0x000fe20000000000 */
[----:B------:R-:W-:Y:S01]  /*02d0*/  HADD2.F32 R8, -RZ, R20.H1_H1 ;  /* 0x30000014ff087230 */ /* 0x000fe20000004100 */
[----:B------:R-:W-:Y:S01]  /*02e0*/  ISETP.NE.AND P3, PT, RZ, UR6, PT ;  /* 0x00000006ff007c0c */ /* 0x000fe2000bf65270 */
[--C-:B0-----:R-:W-:Y:S01]  /*02f0*/  HADD2.F32 R7, -RZ, R21.reuse.H0_H0 ;  /* 0x20000015ff077230 */ /* 0x101fe20000004100 */
[----:B------:R-:W-:Y:S01]  /*0300*/  LOP3.LUT R119, R19, 0x1f, RZ, 0xc0, !PT ;  /* 0x0000001f13777812 */ /* 0x000fe200078ec0ff */
[----:B------:R-:W-:Y:S01]  /*0310*/  HADD2.F32 R6, -RZ, R21.H1_H1 ;  /* 0x30000015ff067230 */ /* 0x000fe20000004100 */
[----:B------:R-:W-:Y:S01]  /*0320*/  LOP3.LUT R118, R118, 0x7, RZ, 0xc0, !PT ;  /* 0x0000000776767812 */ /* 0x000fe200078ec0ff */
[--C-:B------:R-:W-:Y:S01]  /*0330*/  HADD2.F32 R5, -RZ, R22.reuse.H0_H0 ;  /* 0x20000016ff057230 */ /* 0x100fe20000004100 */
[----:B------:R-:W-:Y:S01]  /*0340*/  IADD3 R114, R117, 0x8, RZ ;  /* 0x0000000875727810 */ /* 0x000fe20007ffe0ff */
[----:B------:R-:W-:Y:S01]  /*0350*/  HADD2.F32 R4, -RZ, R22.H1_H1 ;  /* 0x30000016ff047230 */ /* 0x000fe20000004100 */
[----:B------:R-:W-:Y:S01]  /*0360*/  ISETP.NE.AND.EX P0, PT, RZ, UR7, PT, P0 ;  /* 0x00000007ff007c0c */ /* 0x000fe2000bf05300 */
[--C-:B-1----:R-:W-:Y:S01]  /*0370*/  HADD2.F32 R3, -RZ, R23.reuse.H0_H0 ;  /* 0x20000017ff037230 */ /* 0x102fe20000004100 */
        /* <DEDUP_REMOVED lines=70> */
[----:B------:R-:W-:-:S07]  /*07e0*/  HADD2.F32 R112, -RZ, R51.H1_H1 ;  /* 0x30000033ff707230 */ /* 0x000fce0000004100 */
.L_x_14311:
[----:B0-----:R-:W0:Y:S01]  /*07f0*/  LDC.64 R56, c[0x0][0x220] ;  /* 0x00008800ff387b82 */ /* 0x001e220000000a00 */
[----:B------:R-:W-:-:S05]  /*0800*/  IMAD R32, R116, UR7, RZ ;  /* 0x0000000774207c24 */ /* 0x000fca000f8e02ff */
[----:B------:R-:W-:Y:S02]  /*0810*/  SHF.R.S32.HI R33, RZ, 0x1f, R32 ;  /* 0x0000001fff217819 */ /* 0x000fe40000011420 */
[----:B------:R-:W1:Y:S02]  /*0820*/  @P0 LDC.64 R38, c[0x0][0x270] ;  /* 0x00009c00ff260b82 */ /* 0x000e640000000a00 */
[----:B------:R-:W-:Y:S02]  /*0830*/  LEA.HI R33, R33, R32, RZ, 0x3 ;  /* 0x0000002021217211 */ /* 0x000fe400078f18ff */
[----:B------:R-:W-:Y:S02]  /*0840*/  ISETP.NE.U32.AND P1, PT, RZ, UR8, PT ;  /* 0x00000008ff007c0c */ /* 0x000fe4000bf25070 */
[----:B------:R-:W-:Y:S02]  /*0850*/  LEA.HI.SX32 R120, R33, R18, 0x1d ;  /* 0x0000001221787211 */ /* 0x000fe400078feaff */
[----:B------:R-:W-:-:S03]  /*0860*/  ISETP.NE.AND.EX P1, PT, RZ, UR9, PT, P1 ;  /* 0x00000009ff007c0c */ /* 0x000fc6000bf25310 */
[----:B0-----:R-:W-:-:S06]  /*0870*/  IMAD.WIDE.U32 R32, R120, 0x10, R56 ;  /* 0x0000001078207825 */ /* 0x001fcc00078e0038 */
[----:B------:R-:W2:Y:S01]  /*0880*/  LDG.E.128 R32, desc[UR4][R32.64] ;  /* 0x0000000420207981 */ /* 0x000ea2000c1e1d00 */
[----:B-1----:R-:W-:-:S03]  /*0890*/  @P0 IMAD.WIDE R38, R116, 0x2, R38 ;  /* 0x0000000274260825 */ /* 0x002fc600078e0226 */
[----:B------:R-:W-:-:S03]  /*08a0*/  @P1 LEA R36, P2, R120, UR8, 0x5 ;  /* 0x0000000878241c11 */ /* 0x000fc6000f8428ff */
[----:B------:R0:W3:Y:S01]  /*08b0*/  @P0 LDG.E.U16 R38, desc[UR4][R38.64] ;  /* 0x0000000426260981 */ /* 0x0000e2000c1e1500 */
[----:B------:R-:W-:-:S05]  /*08c0*/  @P1 LEA.HI.X R37, R120, UR9, RZ, 0x5, P2 ;  /* 0x0000000978251c11 */ /* 0x000fca00090f2cff */
[----:B------:R-:W4:Y:S04]  /*08d0*/  @P1 LDG.E.128 R24, desc[UR4][R36.64] ;  /* 0x0000000424181981 */ /* 0x000f28000c1e1d00 */
[----:B------:R1:W5:Y:S01]  /*08e0*/  @P1 LDG.E.128 R28, desc[UR4][R36.64+0x10] ;  /* 0x00001004241c1981 */ /* 0x000362000c1e1d00 */
[----:B------:R-:W-:Y:S02]  /*08f0*/  ISETP.NE.U32.AND P2, PT, RZ, UR8, PT ;  /* 0x00000008ff007c0c */ /* 0x000fe4000bf45070 */
[----:B------:R-:W-:Y:S02]  /*0900*/  MOV R124, 0x3f800000 ;  /* 0x3f800000007c7802 */ /* 0x000fe40000000f00 */
[----:B------:R-:W-:Y:S02]  /*0910*/  ISETP.NE.AND.EX P2, PT, RZ, UR9, PT, P2 ;  /* 0x00000009ff007c0c */ /* 0x000fe4000bf45320 */
[----:B------:R-:W-:-:S02]  /*0920*/  IADD3 R121, R120, 0x100, RZ ;  /* 0x0000010078797810 */ /* 0x000fc40007ffe0ff */
[----:B------:R-:W-:-:S04]  /*0930*/  LEA R46, P4, R120, UR10, 0x5 ;  /* 0x0000000a782e7c11 */ /* 0x000fc8000f8828ff */
[----:B------:R-:W-:Y:S02]  /*0940*/  LEA.HI.X R47, R120, UR11, RZ, 0x5, P4 ;  /* 0x0000000b782f7c11 */ /* 0x000fe4000a0f2cff */
[----:B------:R-:W-:-:S04]  /*0950*/  @P1 LEA R52, P4, R121, UR8, 0x5 ;  /* 0x0000000879341c11 */ /* 0x000fc8000f8828ff */
[----:B------:R-:W-:Y:S01]  /*0960*/  @P1 LEA.HI.X R53, R121, UR9, RZ, 0x5, P4 ;  /* 0x0000000979351c11 */ /* 0x000fe2000a0f2cff */
[--C-:B--2---:R-:W-:Y:S02]  /*0970*/  HADD2.F32 R43, -RZ, R33.reuse.H0_H0 ;  /* 0x20000021ff2b7230 */ /* 0x104fe40000004100 */
[--C-:B0-----:R-:W-:Y:S02]  /*0980*/  HADD2.F32 R39, -RZ, R32.reuse.H0_H0 ;  /* 0x20000020ff277230 */ /* 0x101fe40000004100 */
[----:B------:R-:W-:Y:S02]  /*0990*/  HADD2.F32 R41, -RZ, R32.H1_H1 ;  /* 0x30000020ff297230 */ /* 0x000fe40000004100 */
[----:B------:R-:W-:Y:S02]  /*09a0*/  HADD2.F32 R33, -RZ, R33.H1_H1 ;  /* 0x30000021ff217230 */ /* 0x000fe40000004100 */
[----:B---3--:R-:W-:Y:S02]  /*09b0*/  @P0 HADD2.F32 R124, -RZ, R38.H0_H0 ;  /* 0x20000026ff7c0230 */ /* 0x008fe40000004100 */
[----:B------:R-:W-:-:S02]  /*09c0*/  HADD2.F32 R49, -RZ, R34.H1_H1 ;  /* 0x30000022ff317230 */ /* 0x000fc40000004100 */
[--C-:B-1----:R-:W-:Y:S02]  /*09d0*/  HADD2.F32 R37, -RZ, R35.reuse.H0_H0 ;  /* 0x20000023ff257230 */ /* 0x102fe40000004100 */
[----:B------:R-:W-:Y:S02]  /*09e0*/  HADD2.F32 R45, -RZ, R34.H0_H0 ;  /* 0x20000022ff2d7230 */ /* 0x000fe40000004100 */
        /* <DEDUP_REMOVED lines=21> */
[----:B-----5:R-:W-:Y:S01]  /*0b40*/  @P2 FADD.FTZ R36, R28, R36 ;  /* 0x000000241c242221 */ /* 0x020fe20000010000 */
[----:B------:R-:W-:Y:S01]  /*0b50*/  @P2 FADD.FTZ R37, R29, R37 ;  /* 0x000000251d252221 */ /* 0x000fe20000010000 */
[----:B------:R-:W-:Y:S01]  /*0b60*/  @P2 FADD.FTZ R38, R30, R38 ;  /* 0x000000261e262221 */ /* 0x000fe20000010000 */
[----:B------:R-:W-:Y:S01]  /*0b70*/  @P2 FADD.FTZ R39, R31, R39 ;  /* 0x000000271f272221 */ /* 0x000fe20000010000 */
[----:B------:R-:W-:Y:S01]  /*0b80*/  IMAD.WIDE.U32 R48, R121, 0x10, R56 ;  /* 0x0000001079307825 */ /* 0x000fe200078e0038 */
        /* <DEDUP_REMOVED lines=9> */
[----:B------:R-:W3:Y:S01]  /*0c20*/  @P1 LDG.E.128 R40, desc[UR4][R52.64] ;  /* 0x0000000434281981 */ /* 0x000ee2000c1e1d00 */
[----:B0-----:R-:W-:-:S02]  /*0c30*/  MOV R46, R30 ;  /* 0x0000001e002e7202 */ /* 0x001fc40000000f00 */
[----:B------:R-:W-:-:S06]  /*0c40*/  MOV R47, R31 ;  /* 0x0000001f002f7202 */ /* 0x000fcc0000000f00 */
[----:B------:R0:W4:Y:S01]  /*0c50*/  @P1 LDG.E.128 R44, desc[UR4][R52.64+0x10] ;  /* 0x00001004342c1981 */ /* 0x000122000c1e1d00 */
[----:B------:R-:W-:Y:S02]  /*0c60*/  LEA R60, P4, R121, UR10, 0x5 ;  /* 0x0000000a793c7c11 */ /* 0x000fe4000f8828ff */
[----:B------:R-:W-:Y:S01]  /*0c70*/  IADD3 R122, R120, 0x200, RZ ;  /* 0x00000200787a7810 */ /* 0x000fe20007ffe0ff */
[--C-:B--2---:R-:W-:Y:S02]  /*0c80*/  HADD2.F32 R55, -RZ, R48.reuse.H0_H0 ;  /* 0x20000030ff377230 */ /* 0x104fe40000004100 */
[----:B------:R-:W-:Y:S02]  /*0c90*/  HADD2.F32 R59, -RZ, R48.H1_H1 ;  /* 0x30000030ff3b7230 */ /* 0x000fe40000004100 */
[--C-:B------:R-:W-:Y:S02]  /*0ca0*/  HADD2.F32 R61, -RZ, R49.reuse.H0_H0 ;  /* 0x20000031ff3d7230 */ /* 0x100fe40000004100 */
[----:B------:R-:W-:-:S02]  /*0cb0*/  HADD2.F32 R49, -RZ, R49.H1_H1 ;  /* 0x30000031ff317230 */ /* 0x000fc40000004100 */
[--C-:B------:R-:W-:Y:S02]  /*0cc0*/  HADD2.F32 R125, -RZ, R50.reuse.H1_H1 ;  /* 0x30000032ff7d7230 */ /* 0x100fe40000004100 */
[--C-:B------:R-:W-:Y:S02]  /*0cd0*/  HADD2.F32 R48, -RZ, R51.reuse.H0_H0 ;  /* 0x20000033ff307230 */ /* 0x100fe40000004100 */
[----:B------:R-:W-:Y:S02]  /*0ce0*/  HADD2.F32 R63, -RZ, R50.H0_H0 ;  /* 0x20000032ff3f7230 */ /* 0x000fe40000004100 */
[----:B------:R-:W-:Y:S02]  /*0cf0*/  HADD2.F32 R51, -RZ, R51.H1_H1 ;  /* 0x30000033ff337230 */ /* 0x000fe40000004100 */
[-C--:B------:R-:W-:Y:S01]  /*0d00*/  FMUL.FTZ R55, R55, R124.reuse ;  /* 0x0000007c37377220 */ /* 0x080fe20000410000 */
[-C--:B------:R-:W-:Y:S01]  /*0d10*/  FMUL.FTZ R50, R59, R124.reuse ;  /* 0x0000007c3b327220 */ /* 0x080fe20000410000 */
[-C--:B0-----:R-:W-:Y:S01]  /*0d20*/  FMUL.FTZ R52, R49, R124.reuse ;  /* 0x0000007c31347220 */ /* 0x081fe20000410000 */
        /* <DEDUP_REMOVED lines=21> */
[----:B------:R-:W-:-:S04]  /*0e80*/  @P2 FADD.FTZ R55, R47, R55 ;  /* 0x000000372f372221 */ /* 0x000fc80000010000 */
[----:B------:R-:W-:Y:S04]  /*0e90*/  STG.E.128 desc[UR4][R60.64], R48 ;  /* 0x000000303c007986 */ /* 0x000fe8000c101d04 */
[----:B------:R0:W-:Y:S01]  /*0ea0*/  STG.E.128 desc[UR4][R60.64+0x10], R52 ;  /* 0x000010343c007986 */ /* 0x0001e2000c101d04 */
[----:B------:R-:W-:Y:S02]  /*0eb0*/  @P1 LEA R58, P4, R122, UR8, 0x5 ;  /* 0x000000087a3a1c11 */ /* 0x000fe4000f8828ff */
[----:B------:R-:W-:Y:S02]  /*0ec0*/  @P1 MOV R24, R40 ;  /* 0x0000002800181202 */ /* 0x000fe40000000f00 */
[----:B------:R-:W-:Y:S02]  /*0ed0*/  @P1 MOV R25, R41 ;  /* 0x0000002900191202 */ /* 0x000fe40000000f00 */
[----:B------:R-:W-:-:S02]  /*0ee0*/  @P1 MOV R26, R42 ;  /* 0x0000002a001a1202 */ /* 0x000fc40000000f00 */
[----:B------:R-:W-:Y:S01]  /*0ef0*/  @P1 MOV R27, R43 ;  /* 0x0000002b001b1202 */ /* 0x000fe20000000f00 */
[C---:B0-----:R-:W-:Y:S01]  /*0f00*/  IMAD.WIDE.U32 R60, R122.reuse, 0x10, R56 ;  /* 0x000000107a3c7825 */ /* 0x041fe200078e0038 */
[----:B------:R-:W-:-:S05]  /*0f10*/  @P1 LEA.HI.X R59, R122, UR9, RZ, 0x5, P4 ;  /* 0x000000097a3b1c11 */ /* 0x000fca000a0f2cff */
[----:B------:R-:W2:Y:S04]  /*0f20*/  LDG.E.128 R60, desc[UR4][R60.64] ;  /* 0x000000043c3c7981 */ /* 0x000ea8000c1e1d00 */
[----:B------:R-:W3:Y:S01]  /*0f30*/  @P1 LDG.E.128 R24, desc[UR4][R58.64] ;  /* 0x000000043a181981 */ /* 0x000ee2000c1e1d00 */
[----:B------:R-:W-:Y:S02]  /*0f40*/  @P1 MOV R28, R44 ;  /* 0x0000002c001c1202 */ /* 0x000fe40000000f00 */
[----:B------:R-:W-:Y:S02]  /*0f50*/  @P1 MOV R29, R45 ;  /* 0x0000002d001d1202 */ /* 0x000fe40000000f00 */
[----:B------:R-:W-:Y:S02]  /*0f60*/  @P1 MOV R30, R46 ;  /* 0x0000002e001e1202 */ /* 0x000fe40000000f00 */
[----:B------:R-:W-:-:S06]  /*0f70*/  @P1 MOV R31, R47 ;  /* 0x0000002f001f1202 */ /* 0x000fcc0000000f00 */
[----:B------:R0:W4:Y:S01]  /*0f80*/  @P1 LDG.E.128 R28, desc[UR4][R58.64+0x10] ;  /* 0x000010043a1c1981 */ /* 0x000122000c1e1d00 */
[----:B------:R-:W-:Y:S01]  /*0f90*/  UMOV UR6, 0xffffffff ;  /* 0xffffffff00067882 */ /* 0x000fe20000000000 */
[----:B--2---:R-:W-:-:S05]  /*0fa0*/  HADD2.F32 R57, -RZ, R60.H0_H0 ;  /* 0x2000003cff397230 */ /* 0x004fca0000004100 */
[----:B------:R-:W-:Y:S01]  /*0fb0*/  FMUL.FTZ R56, R57, R124 ;  /* 0x0000007c39387220 */ /* 0x000fe20000410000 */
[----:B---3--:R-:W-:Y:S01]  /*0fc0*/  @P1 MOV R40, R24 ;  /* 0x0000001800281202 */ /* 0x008fe20000000f00 */
[----:B------:R-:W-:Y:S02]  /*0fd0*/  HADD2.F32 R57, -RZ, R60.H1_H1 ;  /* 0x3000003cff397230 */ /* 0x000fe40000004100 */
[----:B------:R-:W-:Y:S01]  /*0fe0*/  FMUL.FTZ R56, R83, R56 ;  /* 0x0000003853387220 */ /* 0x000fe20000410000 */
[----:B------:R-:W-:-:S03]  /*0ff0*/  HADD2.F32 R125, -RZ, R61.H0_H0 ;  /* 0x2000003dff7d7230 */ /* 0x000fc60000004100 */
[----:B------:R-:W-:Y:S01]  /*1000*/  @P2 FADD.FTZ R56, R56, R40 ;  /* 0x0000002838382221 */ /* 0x000fe20000010000 */
[-C--:B------:R-:W-:Y:S01]  /*1010*/  FMUL.FTZ R40, R57, R124.reuse ;  /* 0x0000007c39287220 */ /* 0x080fe20000410000 */
[----:B------:R-:W-:Y:S01]  /*1020*/  @P1 MOV R41, R25 ;  /* 0x0000001900291202 */ /* 0x000fe20000000f00 */
[----:B------:R-:W-:Y:S01]  /*1030*/  FMUL.FTZ R125, R125, R124 ;  /* 0x0000007c7d7d7220 */ /* 0x000fe20000410000 */
[----:B------:R-:W-:Y:S02]  /*1040*/  HADD2.F32 R61, -RZ, R61.H1_H1 ;  /* 0x3000003dff3d7230 */ /* 0x000fe40000004100 */
[----:B------:R-:W-:Y:S01]  /*1050*/  FMUL.FTZ R57, R85, R40 ;  /* 0x0000002855397220 */ /* 0x000fe20000410000 */
[----:B------:R-:W-:Y:S01]  /*1060*/  @P1 MOV R42, R26 ;  /* 0x0000001a002a1202 */ /* 0x000fe20000000f00 */
[----:B0-----:R-:W-:Y:S02]  /*1070*/  FMUL.FTZ R58, R84, R125 ;  /* 0x0000007d543a7220 */ /* 0x001fe40000410000 */
[----:B------:R-:W-:Y:S01]  /*1080*/  @P2 FADD.FTZ R57, R57, R41 ;  /* 0x0000002939392221 */ /* 0x000fe20000010000 */
[----:B------:R-:W-:-:S02]  /*1090*/  HADD2.F32 R41, -RZ, R62.H0_H0 ;  /* 0x2000003eff297230 */ /* 0x000fc40000004100 */
[-C--:B------:R-:W-:Y:S01]  /*10a0*/  FMUL.FTZ R40, R61, R124.reuse ;  /* 0x0000007c3d287220 */ /* 0x080fe20000410000 */
[----:B------:R-:W-:Y:S02]  /*10b0*/  HADD2.F32 R125, -RZ, R62.H1_H1 ;  /* 0x3000003eff7d7230 */ /* 0x000fe40000004100 */
[--C-:B------:R-:W-:Y:S02]  /*10c0*/  HADD2.F32 R61, -RZ, R63.reuse.H0_H0 ;  /* 0x2000003fff3d7230 */ /* 0x100fe40000004100 */
[----:B------:R-:W-:Y:S01]  /*10d0*/  @P2 FADD.FTZ R58, R58, R42 ;  /* 0x0000002a3a3a2221 */ /* 0x000fe20000010000 */
[-C--:B------:R-:W-:Y:S01]  /*10e0*/  FMUL.FTZ R41, R41, R124.reuse ;  /* 0x0000007c29297220 */ /* 0x080fe20000410000 */
[----:B------:R-:W-:Y:S02]  /*10f0*/  HADD2.F32 R63, -RZ, R63.H1_H1 ;  /* 0x3000003fff3f7230 */ /* 0x000fe40000004100 */
[-C--:B------:R-:W-:Y:S01]  /*1100*/  FMUL.FTZ R42, R125, R124.reuse ;  /* 0x0000007c7d2a7220 */ /* 0x080fe20000410000 */
[----:B------:R-:W-:Y:S01]  /*1110*/  FMUL.FTZ R61, R61, R124 ;  /* 0x0000007c3d3d7220 */ /* 0x000fe20000410000 */
[----:B------:R-:W-:Y:S01]  /*1120*/  FMUL.FTZ R59, R87, R40 ;  /* 0x00000028573b7220 */ /* 0x000fe20000410000 */
[----:B------:R-:W-:Y:S01]  /*1130*/  @P1 MOV R43, R27 ;  /* 0x0000001b002b1202 */ /* 0x000fe20000000f00 */
[----:B------:R-:W-:Y:S01]  /*1140*/  FMUL.FTZ R40, R86, R41 ;  /* 0x0000002956287220 */ /* 0x000fe20000410000 */
[----:B------:R-:W-:Y:S01]  /*1150*/  FMUL.FTZ R41, R89, R42 ;  /* 0x0000002a59297220 */ /* 0x000fe20000410000 */
[----:B----4-:R-:W-:Y:S01]  /*1160*/  @P1 MOV R46, R30 ;  /* 0x0000001e002e1202 */ /* 0x010fe20000000f00 */
[----:B------:R-:W-:Y:S01]  /*1170*/  FMUL.FTZ R124, R63, R124 ;  /* 0x0000007c3f7c7220 */ /* 0x000fe20000410000 */
[----:B------:R-:W-:Y:S01]  /*1180*/  FMUL.FTZ R42, R88, R61 ;  /* 0x0000003d582a7220 */ /* 0x000fe20000410000 */
[----:B------:R-:W-:Y:S01]  /*1190*/  @P2 FADD.FTZ R59, R59, R43 ;  /* 0x0000002b3b3b2221 */ /* 0x000fe20000010000 */
[----:B------:R-:W-:Y:S01]  /*11a0*/  @P1 MOV R47, R31 ;  /* 0x0000001f002f1202 */ /* 0x000fe20000000f00 */
[----:B------:R-:W-:Y:S01]  /*11b0*/  FMUL.FTZ R43, R91, R124 ;  /* 0x0000007c5b2b7220 */ /* 0x000fe20000410000 */
[----:B------:R-:W-:Y:S01]  /*11c0*/  @P2 FADD.FTZ R42, R42, R46 ;  /* 0x0000002e2a2a2221 */ /* 0x000fe20000010000 */
[----:B------:R-:W-:-:S02]  /*11d0*/  FADD.FTZ R46, RZ, R32 ;  /* 0x00000020ff2e7221 */ /* 0x000fc40000010000 */
[----:B------:R-:W-:Y:S02]  /*11e0*/  @P2 FADD.FTZ R43, R43, R47 ;  /* 0x0000002f2b2b2221 */ /* 0x000fe40000010000 */
[----:B------:R-:W-:-:S04]  /*11f0*/  FADD.FTZ R47, R33, R46 ;  /* 0x0000002e212f7221 */ /* 0x000fc80000010000 */
[----:B------:R-:W-:-:S04]  /*1200*/  FADD.FTZ R46, R34, R47 ;  /* 0x0000002f222e7221 */ /* 0x000fc80000010000 */
[----:B------:R-:W-:-:S04]  /*1210*/  FADD.FTZ R47, R35, R46 ;  /* 0x0000002e232f7221 */ /* 0x000fc80000010000 */
[----:B------:R-:W-:-:S04]  /*1220*/  FADD.FTZ R46, R36, R47 ;  /* 0x0000002f242e7221 */ /* 0x000fc80000010000 */
[----:B------:R-:W-:Y:S01]  /*1230*/  FADD.FTZ R47, R37, R46 ;  /* 0x0000002e252f7221 */ /* 0x000fe20000010000 */
[----:B------:R-:W-:-:S03]  /*1240*/  @P1 MOV R44, R28 ;  /* 0x0000001c002c1202 */ /* 0x000fc60000000f00 */
[----:B------:R-:W-:Y:S01]  /*1250*/  FADD.FTZ R46, R38, R47 ;  /* 0x0000002f262e7221 */ /* 0x000fe20000010000 */
[----:B------:R-:W-:Y:S01]  /*1260*/  @P1 MOV R45, R29 ;  /* 0x0000001d002d1202 */ /* 0x000fe20000000f00 */
[----:B------:R-:W-:Y:S02]  /*1270*/  @P2 FADD.FTZ R40, R40, R44 ;  /* 0x0000002c28282221 */ /* 0x000fe40000010000 */
[----:B------:R-:W-:Y:S01]  /*1280*/  FADD.FTZ R47, R39, R46 ;  /* 0x0000002e272f7221 */ /* 0x000fe20000010000 */
[----:B------:R-:W-:Y:S01]  /*1290*/  LEA R44, P1, R122, UR10, 0x5 ;  /* 0x0000000a7a2c7c11 */ /* 0x000fe2000f8228ff */
[----:B------:R-:W-:Y:S02]  /*12a0*/  @P2 FADD.FTZ R41, R41, R45 ;  /* 0x0000002d29292221 */ /* 0x000fe40000010000 */
        /* <DEDUP_REMOVED lines=90> */
.L_x_14322:
        /* <DEDUP_REMOVED lines=105> */
[----:B------:R-:W-:Y:S01]  /*1ee0*/  FADD.FTZ R42, R42, -R60 ;  /* 0x8000003c2a2a7221 */ /* 0x000fe20000010000 */
[C---:B0-----:R-:W-:Y:S01]  /*1ef0*/  FMUL.FTZ R34, R61.reuse, R34 ;  /* 0x000000223d227220 */ /* 0x041fe20000410000 */
[----:B------:R0:W-:Y:S01]  /*1f00*/  @!P2 STG.E desc[UR4][R44.64], R61 ;  /* 0x0000003d2c00a986 */ /* 0x0001e2000c101904 */
[C---:B------:R-:W-:Y:S01]  /*1f10*/  FMUL.FTZ R36, R61.reuse, R36 ;  /* 0x000000243d247220 */ /* 0x040fe20000410000 */
[C---:B------:R-:W-:Y:S01]  /*1f20*/  FMUL.FTZ R37, R61.reuse, R37 ;  /* 0x000000253d257220 */ /* 0x040fe20000410000 */
[C---:B------:R-:W-:Y:S01]  /*1f30*/  FMUL.FTZ R48, R61.reuse, R48 ;  /* 0x000000303d307220 */ /* 0x040fe20000410000 */
[----:B------:R-:W-:Y:S01]  /*1f40*/  FFMA.FTZ R33, R92, R34, R15 ;  /* 0x000000225c217223 */ /* 0x000fe2000001000f */
[----:B------:R-:W-:Y:S01]  /*1f50*/  FMUL.FTZ R42, R61, R42 ;  /* 0x0000002a3d2a7220 */ /* 0x000fe20000410000 */
[----:B------:R-:W-:Y:S01]  /*1f60*/  FFMA.FTZ R34, R94, R36, R13 ;  /* 0x000000245e227223 */ /* 0x000fe2000001000d */
[----:B------:R-:W-:Y:S01]  /*1f70*/  FFMA.FTZ R37, R97, R37, R12 ;  /* 0x0000002561257223 */ /* 0x000fe2000001000c */
[--C-:B-1----:R-:W-:Y:S01]  /*1f80*/  FADD.FTZ R46, R39, -R60.reuse ;  /* 0x8000003c272e7221 */ /* 0x102fe20000010000 */
[C---:B------:R-:W-:Y:S01]  /*1f90*/  FMUL.FTZ R38, R61.reuse, R38 ;  /* 0x000000263d267220 */ /* 0x040fe20000410000 */
[C---:B------:R-:W-:Y:S01]  /*1fa0*/  FMUL.FTZ R40, R61.reuse, R40 ;  /* 0x000000283d287220 */ /* 0x040fe20000410000 */
[----:B------:R-:W-:Y:S01]  /*1fb0*/  FMUL.FTZ R41, R61, R41 ;  /* 0x000000293d297220 */ /* 0x000fe20000410000 */
[--C-:B0-----:R-:W-:Y:S01]  /*1fc0*/  FADD.FTZ R44, R49, -R60.reuse ;  /* 0x8000003c312c7221 */ /* 0x101fe20000010000 */
        /* <DEDUP_REMOVED lines=38> */
[----:B------:R-:W-:Y:S01]  /*2230*/  F2FP.F16.F32.PACK_AB R42, R41, R40 ;  /* 0x00000028292a723e */ /* 0x000fe200000000ff */
[----:B------:R-:W-:Y:S01]  /*2240*/  FFMA.FTZ R41, R111, R58, R20 ;  /* 0x0000003a6f297223 */ /* 0x000fe20000010014 */
[----:B------:R-:W-:Y:S01]  /*2250*/  LEA R48, P2, R120, UR14, 0x4 ;  /* 0x0000000e78307c11 */ /* 0x000fe2000f8420ff */
[----:B------:R-:W-:Y:S01]  /*2260*/  FFMA.FTZ R50, R108, R59, R23 ;  /* 0x0000003b6c327223 */ /* 0x000fe20000010017 */
[----:B------:R-:W-:Y:S01]  /*2270*/  F2FP.F16.F32.PACK_AB R37, R44, R37 ;  /* 0x000000252c25723e */ /* 0x000fe200000000ff */
[----:B------:R-:W-:Y:S01]  /*2280*/  FFMA.FTZ R40, R107, R56, R0 ;  /* 0x000000386b287223 */ /* 0x000fe20000010000 */
[----:B------:R-:W-:Y:S01]  /*2290*/  LEA R46, P4, R121, UR14, 0x4 ;  /* 0x0000000e792e7c11 */ /* 0x000fe2000f8820ff */
[----:B------:R-:W-:Y:S01]  /*22a0*/  FFMA.FTZ R57, R106, R57, R21 ;  /* 0x000000396a397223 */ /* 0x000fe20000010015 */
[----:B------:R-:W-:-:S02]  /*22b0*/  LEA R44, P5, R122, UR14, 0x4 ;  /* 0x0000000e7a2c7c11 */ /* 0x000fc4000f8a20ff */
[----:B------:R-:W-:Y:S02]  /*22c0*/  F2FP.F16.F32.PACK_AB R33, R124, R33 ;  /* 0x000000217c21723e */ /* 0x000fe400000000ff */
[----:B------:R-:W-:Y:S02]  /*22d0*/  F2FP.F16.F32.PACK_AB R32, R39, R32 ;  /* 0x000000202720723e */ /* 0x000fe400000000ff */
[----:B------:R-:W-:Y:S02]  /*22e0*/  LEA.HI.X R49, R120, UR15, RZ, 0x4, P2 ;  /* 0x0000000f78317c11 */ /* 0x000fe400090f24ff */
[----:B------:R-:W-:Y:S02]  /*22f0*/  F2FP.F16.F32.PACK_AB R39, R55, R54 ;  /* 0x000000363727723e */ /* 0x000fe400000000ff */
[----:B------:R-:W-:Y:S01]  /*2300*/  F2FP.F16.F32.PACK_AB R38, R53, R38 ;  /* 0x000000263526723e */ /* 0x000fe200000000ff */
[----:B------:R0:W-:Y:S01]  /*2310*/  STG.E.128 desc[UR4][R48.64], R32 ;  /* 0x0000002030007986 */ /* 0x0001e2000c101d04 */
[----:B------:R-:W-:-:S02]  /*2320*/  LEA.HI.X R47, R121, UR15, RZ, 0x4, P4 ;  /* 0x0000000f792f7c11 */ /* 0x000fc4000a0f24ff */
[----:B------:R-:W-:Y:S02]  /*2330*/  F2FP.F16.F32.PACK_AB R41, R50, R41 ;  /* 0x000000293229723e */ /* 0x000fe400000000ff */
[----:B------:R-:W-:Y:S01]  /*2340*/  F2FP.F16.F32.PACK_AB R40, R57, R40 ;  /* 0x000000283928723e */ /* 0x000fe200000000ff */
[----:B------:R0:W-:Y:S01]  /*2350*/  STG.E.128 desc[UR4][R46.64], R36 ;  /* 0x000000242e007986 */ /* 0x0001e2000c101d04 */
[----:B------:R-:W-:Y:S02]  /*2360*/  LEA.HI.X R45, R122, UR15, RZ, 0x4, P5 ;  /* 0x0000000f7a2d7c11 */ /* 0x000fe4000a8f24ff */
[----:B------:R-:W-:-:S03]  /*2370*/  IADD3 R116, R116, UR16, RZ ;  /* 0x0000001074747c10 */ /* 0x000fc6000fffe0ff */
[----:B------:R0:W-:Y:S01]  /*2380*/  STG.E.128 desc[UR4][R44.64], R40 ;  /* 0x000000282c007986 */ /* 0x0001e2000c101d04 */
[----:B------:R-:W-:-:S13]  /*2390*/  ISETP.GE.AND P2, PT, R116, UR17, PT ;  /* 0x0000001174007c0c */ /* 0x000fda000bf46270 */
[----:B------:R-:W-:Y:S05]  /*23a0*/  @!P2 BRA `(.L_x_14311) ;  /* 0xffffffe40010a947 */ /* 0x000fea000383ffff */
[----:B------:R-:W-:Y:S05]  /*23b0*/  EXIT ;  /* 0x000000000000794d */ /* 0x000fea0003800000 */
.L_x_14310:
[----:B------:R-:W-:Y:S01]  /*23c0*/  HFMA2.MMA R61, -RZ, RZ, 0, 5.9604644775390625e-08 ;  /* 0x00000001ff3d7435 */ /* 0x000fe200000001ff */
[----:B------:R-:W-:Y:S02]  /*23d0*/  MOV R60, 0x1f ;  /* 0x0000001f003c7802 */ /* 0x000fe40000000f00 */
[----:B------:R-:W-:-:S08]  /*23e0*/  MOV R47, 0xffffffff ;  /* 0xffffffff002f7802 */ /* 0x000fd00000000f00 */
[----:B------:R-:W-:Y:S05]  /*23f0*/  WARPSYNC.COLLECTIVE R47, `(.L_x_14312) ;  /* 0x000000002f087348 */ /* 0x000fea0003c00000 */
[----:B------:R0:W1:Y:S02]  /*2400*/  SHFL.BFLY P2, R45, R62, R61, R60 ;  /* 0x0c00003d3e2d7389 */ /* 0x000064000004003c */
[----:B01----:R-:W-:Y:S01]  /*2410*/  ENDCOLLECTIVE ;  /* 0x000000000000791b */ /* 0x003fe20003800000 */
.L_x_14312:
[----:B------:R-:W-:Y:S01]  /*2420*/  HFMA2.MMA R61, -RZ, RZ, 0, 1.1920928955078125e-07 ;  /* 0x00000002ff3d7435 */ /* 0x000fe200000001ff */
[----:B------:R-:W-:-:S05]  /*2430*/  FADD.FTZ R63, R62, R45 ;  /* 0x0000002d3e3f7221 */ /* 0x000fca0000010000 */
[----:B------:R-:W-:-:S07]  /*2440*/  MOV R62, R63 ;  /* 0x0000003f003e7202 */ /* 0x000fce0000000f00 */
[----:B------:R-:W-:Y:S05]  /*2450*/  WARPSYNC.COLLECTIVE R47, `(.L_x_14313) ;  /* 0x000000002f087348 */ /* 0x000fea0003c00000 */
[----:B------:R0:W1:Y:S02]  /*2460*/  SHFL.BFLY P2, R45, R62, R61, R60 ;  /* 0x0c00003d3e2d7389 */ /* 0x000064000004003c */
[----:B01----:R-:W-:Y:S01]  /*2470*/  ENDCOLLECTIVE ;  /* 0x000000000000791b */ /* 0x003fe20003800000 */
.L_x_14313:
[----:B------:R-:W-:Y:S01]  /*2480*/  HFMA2.MMA R61, -RZ, RZ, 0, 2.384185791015625e-07 ;  /* 0x00000004ff3d7435 */ /* 0x000fe200000001ff */
[----:B------:R-:W-:-:S05]  /*2490*/  FADD.FTZ R123, R63, R45 ;  /* 0x0000002d3f7b7221 */ /* 0x000fca0000010000 */
[----:B------:R-:W-:-:S07]  /*24a0*/  MOV R62, R123 ;  /* 0x0000007b003e7202 */ /* 0x000fce0000000f00 */
[----:B------:R-:W-:Y:S05]  /*24b0*/  WARPSYNC.COLLECTIVE R47, `(.L_x_14314) ;  /* 0x000000002f087348 */ /* 0x000fea0003c00000 */
[----:B------:R0:W1:Y:S02]  /*24c0*/  SHFL.BFLY P2, R45, R62, R61, R60 ;  /* 0x0c00003d3e2d7389 */ /* 0x000064000004003c */
[----:B01----:R-:W-:Y:S01]  /*24d0*/  ENDCOLLECTIVE ;  /* 0x000000000000791b */ /* 0x003fe20003800000 */
.L_x_14314:
[----:B------:R-:W-:Y:S01]  /*24e0*/  HFMA2.MMA R61, -RZ, RZ, 0, 4.76837158203125e-07 ;  /* 0x00000008ff3d7435 */ /* 0x000fe200000001ff */
[----:B------:R-:W-:-:S05]  /*24f0*/  FADD.FTZ R124, R123, R45 ;  /* 0x0000002d7b7c7221 */ /* 0x000fca0000010000 */
[----:B------:R-:W-:-:S07]  /*2500*/  MOV R62, R124 ;  /* 0x0000007c003e7202 */ /* 0x000fce0000000f00 */
[----:B------:R-:W-:Y:S05]  /*2510*/  WARPSYNC.COLLECTIVE R47, `(.L_x_14315) ;  /* 0x000000002f087348 */ /* 0x000fea0003c00000 */
[----:B------:R0:W1:Y:S02]  /*2520*/  SHFL.BFLY P2, R45, R62, R61, R60 ;  /* 0x0c00003d3e2d7389 */ /* 0x000064000004003c */
[----:B01----:R-:W-:Y:S01]  /*2530*/  ENDCOLLECTIVE ;  /* 0x000000000000791b */ /* 0x003fe20003800000 */
.L_x_14315:
[----:B------:R-:W-:Y:S01]  /*2540*/  HFMA2.MMA R61, -RZ, RZ, 0, 9.5367431640625e-07 ;  /* 0x00000010ff3d7435 */ /* 0x000fe200000001ff */
[----:B------:R-:W-:-:S05]  /*2550*/  FADD.FTZ R125, R124, R45 ;  /* 0x0000002d7c7d7221 */ /* 0x000fca0000010000 */
[----:B------:R-:W-:-:S07]  /*2560*/  MOV R62, R125 ;  /* 0x0000007d003e7202 */ /* 0x000fce0000000f00 */
[----:B------:R-:W-:Y:S05]  /*2570*/  WARPSYNC.COLLECTIVE R47, `(.L_x_14316) ;  /* 0x000000002f087348 */ /* 0x000fea0003c00000 */
[----:B------:R0:W1:Y:S02]  /*2580*/  SHFL.BFLY P2, R45, R62, R61, R60 ;  /* 0x0c00003d3e2d7389 */ /* 0x000064000004003c */
[----:B01----:R-:W-:Y:S01]  /*2590*/  ENDCOLLECTIVE ;  /* 0x000000000000791b */ /* 0x003fe20003800000 */
.L_x_14316:
        /* <DEDUP_REMOVED lines=55> */
.L_x_14317:
[----:B------:R-:W-:Y:S01]  /*2910*/  HFMA2.MMA R61, -RZ, RZ, 0, 1.1920928955078125e-07 ;  /* 0x00000002ff3d7435 */ /* 0x000fe200000001ff */
[----:B------:R-:W-:-:S05]  /*2920*/  FADD.FTZ R63, R62, R45 ;  /* 0x0000002d3e3f7221 */ /* 0x000fca0000010000 */
[----:B------:R-:W-:-:S07]  /*2930*/  MOV R62, R63 ;  /* 0x0000003f003e7202 */ /* 0x000fce0000000f00 */
[----:B------:R-:W-:Y:S05]  /*2940*/  WARPSYNC.COLLECTIVE R47, `(.L_x_14318) ;  /* 0x000000002f087348 */ /* 0x000fea0003c00000 */
[----:B------:R0:W1:Y:S02]  /*2950*/  SHFL.BFLY P2, R45, R62, R61, R60 ;  /* 0x0c00003d3e2d7389 */ /* 0x000064000004003c */
[----:B01----:R-:W-:Y:S01]  /*2960*/  ENDCOLLECTIVE ;  /* 0x000000000000791b */ /* 0x003fe20003800000 */
.L_x_14318:
[----:B------:R-:W-:Y:S01]  /*2970*/  HFMA2.MMA R61, -RZ, RZ, 0, 2.384185791015625e-07 ;  /* 0x00000004ff3d7435 */ /* 0x000fe200000001ff */
[----:B------:R-:W-:-:S05]  /*2980*/  FADD.FTZ R123, R63, R45 ;  /* 0x0000002d3f7b7221 */ /* 0x000fca0000010000 */
[----:B------:R-:W-:-:S07]  /*2990*/  MOV R62, R123 ;  /* 0x0000007b003e7202 */ /* 0x000fce0000000f00 */
[----:B------:R-:W-:Y:S05]  /*29a0*/  WARPSYNC.COLLECTIVE R47, `(.L_x_14319) ;  /* 0x000000002f087348 */ /* 0x000fea0003c00000 */
[----:B------:R0:W1:Y:S02]  /*29b0*/  SHFL.BFLY P2, R45, R62, R61, R60 ;  /* 0x0c00003d3e2d7389 */ /* 0x000064000004003c */
[----:B01----:R-:W-:Y:S01]  /*29c0*/  ENDCOLLECTIVE ;  /* 0x000000000000791b */ /* 0x003fe20003800000 */
.L_x_14319:
[----:B------:R-:W-:Y:S01]  /*29d0*/  HFMA2.MMA R61, -RZ, RZ, 0, 4.76837158203125e-07 ;  /* 0x00000008ff3d7435 */ /* 0x000fe200000001ff */
[----:B------:R-:W-:-:S05]  /*29e0*/  FADD.FTZ R124, R123, R45 ;  /* 0x0000002d7b7c7221 */ /* 0x000fca0000010000 */
[----:B------:R-:W-:-:S07]  /*29f0*/  MOV R62, R124 ;  /* 0x0000007c003e7202 */ /* 0x000fce0000000f00 */
[----:B------:R-:W-:Y:S05]  /*2a00*/  WARPSYNC.COLLECTIVE R47, `(.L_x_14320) ;  /* 0x000000002f087348 */ /* 0x000fea0003c00000 */
[----:B------:R0:W1:Y:S02]  /*2a10*/  SHFL.BFLY P2, R45, R62, R61, R60 ;  /* 0x0c00003d3e2d7389 */ /* 0x000064000004003c */
[----:B01----:R-:W-:Y:S01]  /*2a20*/  ENDCOLLECTIVE ;  /* 0x000000000000791b */ /* 0x003fe20003800000 */
.L_x_14320:
[----:B------:R-:W-:Y:S01]  /*2a30*/  HFMA2.MMA R61, -RZ, RZ, 0, 9.5367431640625e-07 ;  /* 0x00000010ff3d7435 */ /* 0x000fe200000001ff */
[----:B------:R-:W-:-:S05]  /*2a40*/  FADD.FTZ R125, R124, R45 ;  /* 0x0000002d7c7d7221 */ /* 0x000fca0000010000 */
[----:B------:R-:W-:-:S07]  /*2a50*/  MOV R62, R125 ;  /* 0x0000007d003e7202 */ /* 0x000fce0000000f00 */
[----:B------:R-:W-:Y:S05]  /*2a60*/  WARPSYNC.COLLECTIVE R47, `(.L_x_14321) ;  /* 0x000000002f087348 */ /* 0x000fea0003c00000 */
[----:B------:R0:W1:Y:S02]  /*2a70*/  SHFL.BFLY P2, R45, R62, R61, R60 ;  /* 0x0c00003d3e2d7389 */ /* 0x000064000004003c */
[----:B01----:R-:W-:Y:S01]  /*2a80*/  ENDCOLLECTIVE ;  /* 0x000000000000791b */ /* 0x003fe20003800000 */
.L_x_14321:
[----:B------:R-:W-:Y:S05]  /*2a90*/  BRA `(.L_x_14322) ;  /* 0xffffffec006c7947 */ /* 0x000fea000383ffff */
.L_x_14323:
        /* <DEDUP_REMOVED lines=14> */
.L_x_23309:


//--------------------- .text._ZN10layer_norm13ln_fwd_kernelINS_13Kernel_traitsI6__halfS2_fS2_fjLj6144ELj1ELj1ELj8ELj16ENS_18Kernel_traits_baseILj6144ES2_S2_fS2_fjLj256EEEEELb0ELb1ELb1ELb0EEEvNS_9FwdParamsE --------------------------
	.section	.text._ZN10layer_norm13ln_fwd_kernelINS_13Kernel_traitsI6__halfS2_fS2_fjLj6144ELj1ELj1ELj8ELj16ENS_18Kernel_traits_baseILj6144ES2_S2_fS2_fjLj256EEEEELb0ELb1ELb1ELb0EEEvNS_9FwdParamsE,"ax",@progbits
	.align	128
        .global         _ZN10layer_norm13ln_fwd_kernelINS_13Kernel_traitsI6__halfS2_fS2_fjLj6144ELj1ELj1ELj8ELj16ENS_18Kernel_traits_baseILj6144ES2_S2_fS2_fjLj256EEEEELb0ELb1ELb1ELb0EEEvNS_9FwdParamsE
        .type           _ZN10layer_norm13ln_fwd_kernelINS_13Kernel_traitsI6__halfS2_fS2_fjLj6144ELj1ELj1ELj8ELj16ENS_18Kernel_traits_baseILj6144ES2_S2_fS2_fjLj256EEEEELb0ELb1ELb1ELb0EEEvNS_9FwdParamsE,@function
        .size           _ZN10layer_norm13ln_fwd_kernelINS_13Kernel_traitsI6__halfS2_fS2_fjLj6144ELj1ELj1ELj8ELj16ENS_18Kernel_traits_baseILj6144ES2_S2_fS2_fjLj256EEEEELb0ELb1ELb1ELb0EEEvNS_9FwdParamsE,(.L_x_23310 - _ZN10layer_norm13ln_fwd_kernelINS_13Kernel_traitsI6__halfS2_fS2_fjLj6144ELj1ELj1ELj8ELj16ENS_18Kernel_traits_baseILj6144ES2_S2_fS2_fjLj256EEEEELb0ELb1ELb1ELb0EEEvNS_9FwdParamsE)
        .other          _ZN10layer_norm13ln_fwd_kernelINS_13Kernel_traitsI6__halfS2_fS2_fjLj6144ELj1ELj1ELj8ELj16ENS_18Kernel_traits_baseILj6144ES2_S2_fS2_fjLj256EEEEELb0ELb1ELb1ELb0EEEvNS_9FwdParamsE,@"STO_CUDA_ENTRY STV_DEFAULT"
_ZN10layer_norm13ln_fwd_kernelINS_13Kernel_traitsI6__halfS2_fS2_fjLj6144ELj1ELj1ELj8ELj16ENS_18Kernel_traits_baseILj6144ES2_S2_fS2_fjLj256EEEEELb0ELb1ELb1ELb0EEEvNS_9FwdParamsE:
.text._ZN10layer_norm13ln_fwd_kernelINS_13Kernel_traitsI6__halfS2_fS2_fjLj6144ELj1ELj1ELj8ELj16ENS_18Kernel_traits_baseILj6144ES2_S2_fS2_fjLj256EEEEELb0ELb1ELb1ELb0EEEvNS_9FwdParamsE:
        /* <DEDUP_REMOVED lines=31> */
.L_x_14325:
[----:B------:R-:W-:Y:S05]  /*01f0*/  BSYNC B0 ;  /* 0x0000000000007941 */ /* 0x000fea0003800000 */
.L_x_14324:
        /* <DEDUP_REMOVED lines=18> */
.L_x_14327:
[----:B------:R-:W-:Y:S05]  /*0320*/  BSYNC B0 ;  /* 0x0000000000007941 */ /* 0x000fea0003800000 */
.L_x_14326:
        /* <DEDUP_REMOVED lines=17> */
.L_x_14329:
[----:B------:R-:W-:Y:S05]  /*0440*/  BSYNC B0 ;  /* 0x0000000000007941 */ /* 0x000fea0003800000 */
.L_x_14328:
[----:B------:R-:W0:Y:S02]  /*0450*/  S2UR UR6, SR_CTAID.X ;  /* 0x00000000000679c3 */ /* 0x000e240000002500 */
[----:B0-----:R-:W-:Y:S01]  /*0460*/  LEA.HI R118, R0, UR6, RZ, 0x18 ;  /* 0x0000000600767c11 */ /* 0x001fe2000f8fc0ff */
[----:B------:R-:W-:-:S03]  /*0470*/  ULDC UR6, c[0x0][0x214] ;  /* 0x0000850000067ab9 */ /* 0x000fc60000000800 */
[----:B------:R-:W-:-:S13]  /*0480*/  ISETP.GE.AND P0, PT, R118, UR6, PT ;  /* 0x0000000676007c0c */ /* 0x000fda000bf06270 */
[----:B------:R-:W-:Y:S05]  /*0490*/  @P0 EXIT ;  /* 0x000000000000094d */ /* 0x000fea0003800000 */
[----:B------:R-:W-:Y:S01]  /*04a0*/  SHF.R.S32.HI R52, RZ, 0x3, R52 ;  /* 0x00000003ff347819 */ /* 0x000fe20000011434 */
[--C-:B-----5:R-:W-:Y:S01]  /*04b0*/  HADD2.F32 R20, -RZ, R24.reuse.H0_H0 ;  /* 0x20000018ff147230 */ /* 0x120fe20000004100 */
[----:B------:R-:W-:Y:S01]  /*04c0*/  HFMA2.MMA R123, -RZ, RZ, 0, 5.9604644775390625e-08 ;  /* 0x00000001ff7b7435 */ /* 0x000fe200000001ff */
        /* <DEDUP_REMOVED lines=31> */
[----:B------:R-:W-:Y:S01]  /*06c0*/  ULDC.U8 UR6, c[0x0][0x2a0] ;  /* 0x0000a80000067ab9 */ /* 0x000fe20000000000 */
[----:B------:R-:W-:Y:S01]  /*06d0*/  HADD2.F32 R13, -RZ, R16.H1_H1 ;  /* 0x30000010ff0d7230 */ /* 0x000fe20000004100 */
[----:B------:R-:W-:Y:S01]  /*06e0*/  SHF.L.U32 R117, R27, 0x3, RZ ;  /* 0x000000031b757819 */ /* 0x000fe200000006ff */
        /* <DEDUP_REMOVED lines=57> */
[----:B01----:R-:W-:-:S07]  /*0a80*/  HADD2.F32 R116, -RZ, R35.H1_H1 ;  /* 0x30000023ff747230 */ /* 0x003fce0000004100 */
.L_x_14391:
        /* <DEDUP_REMOVED lines=57> */
[----:B-----5:R-:W-:-:S05]  /*0e20*/  HADD2.F32 R36, -RZ, R32.H0_H0 ;  /* 0x20000020ff247230 */ /* 0x020fca0000004100 */
[----:B------:R-:W-:-:S04]  /*0e30*/  FMUL.FTZ R43, R36, UR6 ;  /* 0x00000006242b7c20 */ /* 0x000fc80008410000 */
[----:B------:R-:W-:-:S04]  /*0e40*/  FMUL.FTZ R36, R4, R43 ;  /* 0x0000002b04247220 */ /* 0x000fc80000410000 */
[----:B------:R-:W-:-:S07]  /*0e50*/  @P0 FADD.FTZ R36, R24, R36 ;  /* 0x0000002418240221 */ /* 0x000fce0000010000 */
.L_x_14333:
[----:B------:R-:W-:Y:S05]  /*0e60*/  BSYNC B1 ;  /* 0x0000000000017941 */ /* 0x000fea0003800000 */
.L_x_14332:
[----:B------:R-:W-:Y:S04]  /*0e70*/  BSSY B1, `(.L_x_14334) ;  /* 0x0000006000017945 */ /* 0x000fe80003800000 */
[----:B------:R-:W-:Y:S05]  /*0e80*/  @!P6 BRA `(.L_x_14335) ;  /* 0x000000000010e947 */ /* 0x000fea0003800000 */
[----:B-----5:R-:W-:-:S05]  /*0e90*/  HADD2.F32 R37, -RZ, R32.H1_H1 ;  /* 0x30000020ff257230 */ /* 0x020fca0000004100 */
[----:B------:R-:W-:-:S04]  /*0ea0*/  FMUL.FTZ R60, R37, UR6 ;  /* 0x00000006253c7c20 */ /* 0x000fc80008410000 */
[----:B------:R-:W-:-:S04]  /*0eb0*/  FMUL.FTZ R37, R5, R60 ;  /* 0x0000003c05257220 */ /* 0x000fc80000410000 */
[----:B------:R-:W-:-:S07]  /*0ec0*/  @P0 FADD.FTZ R37, R25, R37 ;  /* 0x0000002519250221 */ /* 0x000fce0000010000 */
.L_x_14335:
[----:B------:R-:W-:Y:S05]  /*0ed0*/  BSYNC B1 ;  /* 0x0000000000017941 */ /* 0x000fea0003800000 */
.L_x_14334:
[----:B------:R-:W-:Y:S04]  /*0ee0*/  BSSY B1, `(.L_x_14336) ;  /* 0x0000006000017945 */ /* 0x000fe80003800000 */
[----:B------:R-:W-:Y:S05]  /*0ef0*/  @!P6 BRA `(.L_x_14337) ;  /* 0x000000000010e947 */ /* 0x000fea0003800000 */
[----:B-----5:R-:W-:-:S05]  /*0f00*/  HADD2.F32 R38, -RZ, R33.H0_H0 ;  /* 0x20000021ff267230 */ /* 0x020fca0000004100 */
[----:B------:R-:W-:-:S04]  /*0f10*/  FMUL.FTZ R43, R38, UR6 ;  /* 0x00000006262b7c20 */ /* 0x000fc80008410000 */
[----:B------:R-:W-:-:S04]  /*0f20*/  FMUL.FTZ R38, R6, R43 ;  /* 0x0000002b06267220 */ /* 0x000fc80000410000 */
[----:B------:R-:W-:-:S07]  /*0f30*/  @P0 FADD.FTZ R38, R26, R38 ;  /* 0x000000261a260221 */ /* 0x000fce0000010000 */
.L_x_14337:
[----:B------:R-:W-:Y:S05]  /*0f40*/  BSYNC B1 ;  /* 0x0000000000017941 */ /* 0x000fea0003800000 */
.L_x_14336:
[----:B------:R-:W-:Y:S04]  /*0f50*/  BSSY B1, `(.L_x_14338) ;  /* 0x0000006000017945 */ /* 0x000fe80003800000 */
[----:B------:R-:W-:Y:S05]  /*0f60*/  @!P6 BRA `(.L_x_14339) ;  /* 0x000000000010e947 */ /* 0x000fea0003800000 */
[----:B-----5:R-:W-:-:S05]  /*0f70*/  HADD2.F32 R39, -RZ, R33.H1_H1 ;  /* 0x30000021ff277230 */ /* 0x020fca0000004100 */
[----:B------:R-:W-:-:S04]  /*0f80*/  FMUL.FTZ R60, R39, UR6 ;  /* 0x00000006273c7c20 */ /* 0x000fc80008410000 */
[----:B------:R-:W-:-:S04]  /*0f90*/  FMUL.FTZ R39, R7, R60 ;  /* 0x0000003c07277220 */ /* 0x000fc80000410000 */
[----:B------:R-:W-:-:S07]  /*0fa0*/  @P0 FADD.FTZ R39, R27, R39 ;  /* 0x000000271b270221 */ /* 0x000fce0000010000 */
.L_x_14339:
[----:B------:R-:W-:Y:S05]  /*0fb0*/  BSYNC B1 ;  /* 0x0000000000017941 */ /* 0x000fea0003800000 */
.L_x_14338:
[----:B------:R-:W-:Y:S04]  /*0fc0*/  BSSY B1, `(.L_x_14340) ;  /* 0x0000006000017945 */ /* 0x000fe80003800000 */
[----:B------:R-:W-:Y:S05]  /*0fd0*/  @!P6 BRA `(.L_x_14341) ;  /* 0x000000000010e947 */ /* 0x000fea0003800000 */
[----:B-----5:R-:W-:-:S05]  /*0fe0*/  HADD2.F32 R40, -RZ, R34.H0_H0 ;  /* 0x20000022ff287230 */ /* 0x020fca0000004100 */
[----:B------:R-:W-:-:S04]  /*0ff0*/  FMUL.FTZ R43, R40, UR6 ;  /* 0x00000006282b7c20 */ /* 0x000fc80008410000 */
[----:B------:R-:W-:-:S04]  /*1000*/  FMUL.FTZ R40, R8, R43 ;  /* 0x0000002b08287220 */ /* 0x000fc80000410000 */
[----:B------:R-:W-:-:S07]  /*1010*/  @P0 FADD.FTZ R40, R28, R40 ;  /* 0x000000281c280221 */ /* 0x000fce0000010000 */
.L_x_14341:
[----:B------:R-:W-:Y:S05]  /*1020*/  BSYNC B1 ;  /* 0x0000000000017941 */ /* 0x000fea0003800000 */
.L_x_14340:
[----:B------:R-:W-:Y:S04]  /*1030*/  BSSY B1, `(.L_x_14342) ;  /* 0x0000006000017945 */ /* 0x000fe80003800000 */
[----:B------:R-:W-:Y:S05]  /*1040*/  @!P6 BRA `(.L_x_14343) ;  /* 0x000000000010e947 */ /* 0x000fea0003800000 */
[----:B-----5:R-:W-:-:S05]  /*1050*/  HADD2.F32 R41, -RZ, R34.H1_H1 ;  /* 0x30000022ff297230 */ /* 0x020fca0000004100 */
[----:B------:R-:W-:-:S04]  /*1060*/  FMUL.FTZ R60, R41, UR6 ;  /* 0x00000006293c7c20 */ /* 0x000fc80008410000 */
[----:B------:R-:W-:-:S04]  /*1070*/  FMUL.FTZ R41, R9, R60 ;  /* 0x0000003c09297220 */ /* 0x000fc80000410000 */
[----:B------:R-:W-:-:S07]  /*1080*/  @P0 FADD.FTZ R41, R29, R41 ;  /* 0x000000291d290221 */ /* 0x000fce0000010000 */
.L_x_14343:
[----:B------:R-:W-:Y:S05]  /*1090*/  BSYNC B1 ;  /* 0x0000000000017941 */ /* 0x000fea0003800000 */
.L_x_14342:
[----:B------:R-:W-:Y:S04]  /*10a0*/  BSSY B1, `(.L_x_14344) ;  /* 0x0000006000017945 */ /* 0x000fe80003800000 */
[----:B------:R-:W-:Y:S05]  /*10b0*/  @!P6 BRA `(.L_x_14345) ;  /* 0x000000000010e947 */ /* 0x000fea0003800000 */
[----:B-----5:R-:W-:-:S05]  /*10c0*/  HADD2.F32 R42, -RZ, R35.H0_H0 ;  /* 0x20000023ff2a7230 */ /* 0x020fca0000004100 */
[----:B------:R-:W-:-:S04]  /*10d0*/  FMUL.FTZ R43, R42, UR6 ;  /* 0x000000062a2b7c20 */ /* 0x000fc80008410000 */
[----:B------:R-:W-:-:S04]  /*10e0*/  FMUL.FTZ R42, R10, R43 ;  /* 0x0000002b0a2a7220 */ /* 0x000fc80000410000 */
[----:B------:R-:W-:-:S07]  /*10f0*/  @P0 FADD.FTZ R42, R30, R42 ;  /* 0x0000002a1e2a0221 */ /* 0x000fce0000010000 */
.L_x_14345:
[----:B------:R-:W-:Y:S05]  /*1100*/  BSYNC B1 ;  /* 0x0000000000017941 */ /* 0x000fea0003800000 */
.L_x_14344:
[----:B------:R-:W-:Y:S01]  /*1110*/  BSSY B1, `(.L_x_14346) ;  /* 0x0000007000017945 */ /* 0x000fe20003800000 */
[----:B------:R-:W-:-:S03]  /*1120*/  @!P6 FSEL R43, R31, RZ, P2 ;  /* 0x000000ff1f2be208 */ /* 0x000fc60001000000 */
[----:B------:R-:W-:Y:S05]  /*1130*/  @!P6 BRA `(.L_x_14347) ;  /* 0x000000000010e947 */ /* 0x000fea0003800000 */
[----:B-----5:R-:W-:-:S05]  /*1140*/  HADD2.F32 R43, -RZ, R35.H1_H1 ;  /* 0x30000023ff2b7230 */ /* 0x020fca0000004100 */
[----:B------:R-:W-:-:S04]  /*1150*/  FMUL.FTZ R60, R43, UR6 ;  /* 0x000000062b3c7c20 */ /* 0x000fc80008410000 */
[----:B------:R-:W-:-:S04]  /*1160*/  FMUL.FTZ R43, R11, R60 ;  /* 0x0000003c0b2b7220 */ /* 0x000fc80000410000 */
[----:B------:R-:W-:-:S07]  /*1170*/  @P0 FADD.FTZ R43, R31, R43 ;  /* 0x0000002b1f2b0221 */ /* 0x000fce0000010000 */
.L_x_14347:
[----:B------:R-:W-:Y:S05]  /*1180*/  BSYNC B1 ;  /* 0x0000000000017941 */ /* 0x000fea0003800000 */
.L_x_14346:
[----:B------:R-:W0:Y:S01]  /*1190*/  LDC.64 R60, c[0x0][0x238] ;  /* 0x00008e00ff3c7b82 */ /* 0x000e220000000a00 */
[----:B------:R-:W-:Y:S01]  /*11a0*/  IADD3 R122, R122, 0x100, RZ ;  /* 0x000001007a7a7810 */ /* 0x000fe20007ffe0ff */
[C---:B0-----:R-:W-:Y:S01]  /*11b0*/  IMAD.WIDE.U32 R60, R121.reuse, 0x20, R60 ;  /* 0x00000020793c7825 */ /* 0x041fe200078e003c */
[----:B------:R-:W-:-:S04]  /*11c0*/  IADD3 R121, R121, 0x100, RZ ;  /* 0x0000010079797810 */ /* 0x000fc80007ffe0ff */
[----:B------:R0:W-:Y:S04]  /*11d0*/  STG.E.128 desc[UR4][R60.64], R36 ;  /* 0x000000243c007986 */ /* 0x0001e8000c101d04 */
[----:B------:R0:W-:Y:S02]  /*11e0*/  STG.E.128 desc[UR4][R60.64+0x10], R40 ;  /* 0x000010283c007986 */ /* 0x0001e4000c101d04 */
.L_x_14331:
[----:B------:R-:W-:Y:S05]  /*11f0*/  BSYNC B0 ;  /* 0x0000000000007941 */ /* 0x000fea0003800000 */
.L_x_14330:
        /* <DEDUP_REMOVED lines=42> */
.L_x_14351:
[----:B------:R-:W-:Y:S05]  /*14a0*/  BSYNC B1 ;  /* 0x0000000000017941 */ /* 0x000fea0003800000 */
.L_x_14350:
[----:B------:R-:W-:Y:S04]  /*14b0*/  BSSY B1, `(.L_x_14352) ;  /* 0x0000006000017945 */ /* 0x000fe80003800000 */
[----:B------:R-:W-:Y:S05]  /*14c0*/  @!P6 BRA `(.L_x_14353) ;  /* 0x000000000010e947 */ /* 0x000fea0003800000 */
[----:B-----5:R-:W-:-:S05]  /*14d0*/  HADD2.F32 R45, -RZ, R32.H1_H1 ;  /* 0x30000020ff2d7230 */ /* 0x020fca0000004100 */
[----:B------:R-:W-:-:S04]  /*14e0*/  FMUL.FTZ R60, R45, UR6 ;  /* 0x000000062d3c7c20 */ /* 0x000fc80008410000 */
[----:B------:R-:W-:-:S04]  /*14f0*/  FMUL.FTZ R45, R13, R60 ;  /* 0x0000003c0d2d7220 */ /* 0x000fc80000410000 */
[----:B------:R-:W-:-:S07]  /*1500*/  @P0 FADD.FTZ R45, R25, R45 ;  /* 0x0000002d192d0221 */ /* 0x000fce0000010000 */
.L_x_14353:
[----:B------:R-:W-:Y:S05]  /*1510*/  BSYNC B1 ;  /* 0x0000000000017941 */ /* 0x000fea0003800000 */
.L_x_14352:
[----:B------:R-:W-:Y:S04]  /*1520*/  BSSY B1, `(.L_x_14354) ;  /* 0x0000006000017945 */ /* 0x000fe80003800000 */
[----:B------:R-:W-:Y:S05]  /*1530*/  @!P6 BRA `(.L_x_14355) ;  /* 0x000000000010e947 */ /* 0x000fea0003800000 */
[----:B-----5:R-:W-:-:S05]  /*1540*/  HADD2.F32 R46, -RZ, R33.H0_H0 ;  /* 0x20000021ff2e7230 */ /* 0x020fca0000004100 */
[----:B------:R-:W-:-:S04]  /*1550*/  FMUL.FTZ R51, R46, UR6 ;  /* 0x000000062e337c20 */ /* 0x000fc80008410000 */
[----:B------:R-:W-:-:S04]  /*1560*/  FMUL.FTZ R46, R14, R51 ;  /* 0x000000330e2e7220 */ /* 0x000fc80000410000 */
[----:B------:R-:W-:-:S07]  /*1570*/  @P0 FADD.FTZ R46, R26, R46 ;  /* 0x0000002e1a2e0221 */ /* 0x000fce0000010000 */
.L_x_14355:
[----:B------:R-:W-:Y:S05]  /*1580*/  BSYNC B1 ;  /* 0x0000000000017941 */ /* 0x000fea0003800000 */
.L_x_14354:
[----:B------:R-:W-:Y:S04]  /*1590*/  BSSY B1, `(.L_x_14356) ;  /* 0x0000006000017945 */ /* 0x000fe80003800000 */
[----:B------:R-:W-:Y:S05]  /*15a0*/  @!P6 BRA `(.L_x_14357) ;  /* 0x000000000010e947 */ /* 0x000fea0003800000 */
[----:B-----5:R-:W-:-:S05]  /*15b0*/  HADD2.F32 R47, -RZ, R33.H1_H1 ;  /* 0x30000021ff2f7230 */ /* 0x020fca0000004100 */
[----:B------:R-:W-:-:S04]  /*15c0*/  FMUL.FTZ R60, R47, UR6 ;  /* 0x000000062f3c7c20 */ /* 0x000fc80008410000 */
[----:B------:R-:W-:-:S04]  /*15d0*/  FMUL.FTZ R47, R15, R60 ;  /* 0x0000003c0f2f7220 */ /* 0x000fc80000410000 */
[----:B------:R-:W-:-:S07]  /*15e0*/  @P0 FADD.FTZ R47, R27, R47 ;  /* 0x0000002f1b2f0221 */ /* 0x000fce0000010000 */
.L_x_14357:
[----:B------:R-:W-:Y:S05]  /*15f0*/  BSYNC B1 ;  /* 0x0000000000017941 */ /* 0x000fea0003800000 */
.L_x_14356:
[----:B------:R-:W-:Y:S04]  /*1600*/  BSSY B1, `(.L_x_14358) ;  /* 0x0000006000017945 */ /* 0x000fe80003800000 */
[----:B------:R-:W-:Y:S05]  /*1610*/  @!P6 BRA `(.L_x_14359) ;  /* 0x000000000010e947 */ /* 0x000fea0003800000 */
[----:B-----5:R-:W-:-:S05]  /*1620*/  HADD2.F32 R48, -RZ, R34.H0_H0 ;  /* 0x20000022ff307230 */ /* 0x020fca0000004100 */
[----:B------:R-:W-:-:S04]  /*1630*/  FMUL.FTZ R51, R48, UR6 ;  /* 0x0000000630337c20 */ /* 0x000fc80008410000 */
[----:B------:R-:W-:-:S04]  /*1640*/  FMUL.FTZ R48, R16, R51 ;  /* 0x0000003310307220 */ /* 0x000fc80000410000 */
[----:B------:R-:W-:-:S07]  /*1650*/  @P0 FADD.FTZ R48, R28, R48 ;  /* 0x000000301c300221 */ /* 0x000fce0000010000 */
.L_x_14359:
[----:B------:R-:W-:Y:S05]  /*1660*/  BSYNC B1 ;  /* 0x0000000000017941 */ /* 0x000fea0003800000 */
.L_x_14358:
[----:B------:R-:W-:Y:S04]  /*1670*/  BSSY B1, `(.L_x_14360) ;  /* 0x0000006000017945 */ /* 0x000fe80003800000 */
[----:B------:R-:W-:Y:S05]  /*1680*/  @!P6 BRA `(.L_x_14361) ;  /* 0x000000000010e947 */ /* 0x000fea0003800000 */
[----:B-----5:R-:W-:-:S05]  /*1690*/  HADD2.F32 R49, -RZ, R34.H1_H1 ;  /* 0x30000022ff317230 */ /* 0x020fca0000004100 */
[----:B------:R-:W-:-:S04]  /*16a0*/  FMUL.FTZ R60, R49, UR6 ;  /* 0x00000006313c7c20 */ /* 0x000fc80008410000 */
[----:B------:R-:W-:-:S04]  /*16b0*/  FMUL.FTZ R49, R17, R60 ;  /* 0x0000003c11317220 */ /* 0x000fc80000410000 */
[----:B------:R-:W-:-:S07]  /*16c0*/  @P0 FADD.FTZ R49, R29, R49 ;  /* 0x000000311d310221 */ /* 0x000fce0000010000 */
.L_x_14361:
[----:B------:R-:W-:Y:S05]  /*16d0*/  BSYNC B1 ;  /* 0x0000000000017941 */ /* 0x000fea0003800000 */
.L_x_14360:
[----:B------:R-:W-:Y:S04]  /*16e0*/  BSSY B1, `(.L_x_14362) ;  /* 0x0000006000017945 */ /* 0x000fe80003800000 */
[----:B------:R-:W-:Y:S05]  /*16f0*/  @!P6 BRA `(.L_x_14363) ;  /* 0x000000000010e947 */ /* 0x000fea0003800000 */
[----:B-----5:R-:W-:-:S05]  /*1700*/  HADD2.F32 R50, -RZ, R35.H0_H0 ;  /* 0x20000023ff327230 */ /* 0x020fca0000004100 */
[----:B------:R-:W-:-:S04]  /*1710*/  FMUL.FTZ R51, R50, UR6 ;  /* 0x0000000632337c20 */ /* 0x000fc80008410000 */
[----:B------:R-:W-:-:S04]  /*1720*/  FMUL.FTZ R50, R18, R51 ;  /* 0x0000003312327220 */ /* 0x000fc80000410000 */
[----:B------:R-:W-:-:S07]  /*1730*/  @P0 FADD.FTZ R50, R30, R50 ;  /* 0x000000321e320221 */ /* 0x000fce0000010000 */
.L_x_14363:
[----:B------:R-:W-:Y:S05]  /*1740*/  BSYNC B1 ;  /* 0x0000000000017941 */ /* 0x000fea0003800000 */
.L_x_14362:
[----:B------:R-:W-:Y:S01]  /*1750*/  BSSY B1, `(.L_x_14364) ;  /* 0x0000007000017945 */ /* 0x000fe20003800000 */
[----:B------:R-:W-:-:S03]  /*1760*/  @!P6 FSEL R51, R31, RZ, P2 ;  /* 0x000000ff1f33e208 */ /* 0x000fc60001000000 */
[----:B------:R-:W-:Y:S05]  /*1770*/  @!P6 BRA `(.L_x_14365) ;  /* 0x000000000010e947 */ /* 0x000fea0003800000 */
[----:B-----5:R-:W-:-:S05]  /*1780*/  HADD2.F32 R51, -RZ, R35.H1_H1 ;  /* 0x30000023ff337230 */ /* 0x020fca0000004100 */
[----:B------:R-:W-:-:S04]  /*1790*/  FMUL.FTZ R60, R51, UR6 ;  /* 0x00000006333c7c20 */ /* 0x000fc80008410000 */
[----:B------:R-:W-:-:S04]  /*17a0*/  FMUL.FTZ R51, R19, R60 ;  /* 0x0000003c13337220 */ /* 0x000fc80000410000 */
[----:B------:R-:W-:-:S07]  /*17b0*/  @P0 FADD.FTZ R51, R31, R51 ;  /* 0x000000331f330221 */ /* 0x000fce0000010000 */
.L_x_14365:
[----:B------:R-:W-:Y:S05]  /*17c0*/  BSYNC B1 ;  /* 0x0000000000017941 */ /* 0x000fea0003800000 */
.L_x_14364:
[----:B------:R-:W0:Y:S01]  /*17d0*/  LDC.64 R60, c[0x0][0x238] ;  /* 0x00008e00ff3c7b82 */ /* 0x000e220000000a00 */
[----:B------:R-:W-:Y:S01]  /*17e0*/  IADD3 R122, R122, 0x100, RZ ;  /* 0x000001007a7a7810 */ /* 0x000fe20007ffe0ff */
[C---:B0-----:R-:W-:Y:S01]  /*17f0*/  IMAD.WIDE.U32 R60, R121.reuse, 0x20, R60 ;  /* 0x00000020793c7825 */ /* 0x041fe200078e003c */
[----:B------:R-:W-:-:S04]  /*1800*/  IADD3 R121, R121, 0x100, RZ ;  /* 0x0000010079797810 */ /* 0x000fc80007ffe0ff */
[----:B------:R1:W-:Y:S04]  /*1810*/  STG.E.128 desc[UR4][R60.64], R44 ;  /* 0x0000002c3c007986 */ /* 0x0003e8000c101d04 */
[----:B------:R1:W-:Y:S02]  /*1820*/  STG.E.128 desc[UR4][R60.64+0x10], R48 ;  /* 0x000010303c007986 */ /* 0x0003e4000c101d04 */
.L_x_14349:
[----:B------:R-:W-:Y:S05]  /*1830*/  BSYNC B0 ;  /* 0x0000000000007941 */ /* 0x000fea0003800000 */
.L_x_14348:
        /* <DEDUP_REMOVED lines=39> */
[----:B-----5:R-:W-:-:S05]  /*1ab0*/  HADD2.F32 R52, -RZ, R32.H0_H0 ;  /* 0x20000020ff347230 */ /* 0x020fca0000004100 */
[----:B------:R-:W-:-:S04]  /*1ac0*/  FMUL.FTZ R59, R52, UR6 ;  /* 0x00000006343b7c20 */ /* 0x000fc80008410000 */
[----:B------:R-:W-:-:S04]  /*1ad0*/  FMUL.FTZ R52, R20, R59 ;  /* 0x0000003b14347220 */ /* 0x000fc80000410000 */
[----:B------:R-:W-:-:S07]  /*1ae0*/  @P0 FADD.FTZ R52, R24, R52 ;  /* 0x0000003418340221 */ /* 0x000fce0000010000 */
.L_x_14369:
[----:B------:R-:W-:Y:S05]  /*1af0*/  BSYNC B1 ;  /* 0x0000000000017941 */ /* 0x000fea0003800000 */
.L_x_14368:
[----:B------:R-:W-:Y:S04]  /*1b00*/  BSSY B1, `(.L_x_14370) ;  /* 0x0000006000017945 */ /* 0x000fe80003800000 */
[----:B------:R-:W-:Y:S05]  /*1b10*/  @!P6 BRA `(.L_x_14371) ;  /* 0x000000000010e947 */ /* 0x000fea0003800000 */
[----:B-----5:R-:W-:-:S05]  /*1b20*/  HADD2.F32 R53, -RZ, R32.H1_H1 ;  /* 0x30000020ff357230 */ /* 0x020fca0000004100 */
[----:B------:R-:W-:-:S04]  /*1b30*/  FMUL.FTZ R58, R53, UR6 ;  /* 0x00000006353a7c20 */ /* 0x000fc80008410000 */
[----:B------:R-:W-:-:S04]  /*1b40*/  FMUL.FTZ R53, R21, R58 ;  /* 0x0000003a15357220 */ /* 0x000fc80000410000 */
[----:B------:R-:W-:-:S07]  /*1b50*/  @P0 FADD.FTZ R53, R25, R53 ;  /* 0x0000003519350221 */ /* 0x000fce0000010000 */
.L_x_14371:
[----:B------:R-:W-:Y:S05]  /*1b60*/  BSYNC B1 ;  /* 0x0000000000017941 */ /* 0x000fea0003800000 */
.L_x_14370:
[----:B------:R-:W-:Y:S04]  /*1b70*/  BSSY B1, `(.L_x_14372) ;  /* 0x0000006000017945 */ /* 0x000fe80003800000 */
[----:B------:R-:W-:Y:S05]  /*1b80*/  @!P6 BRA `(.L_x_14373) ;  /* 0x000000000010e947 */ /* 0x000fea0003800000 */
[----:B-----5:R-:W-:-:S05]  /*1b90*/  HADD2.F32 R54, -RZ, R33.H0_H0 ;  /* 0x20000021ff367230 */ /* 0x020fca0000004100 */
[----:B------:R-:W-:-:S04]  /*1ba0*/  FMUL.FTZ R59, R54, UR6 ;  /* 0x00000006363b7c20 */ /* 0x000fc80008410000 */
[----:B------:R-:W-:-:S04]  /*1bb0*/  FMUL.FTZ R54, R22, R59 ;  /* 0x0000003b16367220 */ /* 0x000fc80000410000 */
[----:B------:R-:W-:-:S07]  /*1bc0*/  @P0 FADD.FTZ R54, R26, R54 ;  /* 0x000000361a360221 */ /* 0x000fce0000010000 */
.L_x_14373:
[----:B------:R-:W-:Y:S05]  /*1bd0*/  BSYNC B1 ;  /* 0x0000000000017941 */ /* 0x000fea0003800000 */
.L_x_14372:
[----:B------:R-:W-:Y:S04]  /*1be0*/  BSSY B1, `(.L_x_14374) ;  /* 0x0000006000017945 */ /* 0x000fe80003800000 */
[----:B------:R-:W-:Y:S05]  /*1bf0*/  @!P6 BRA `(.L_x_14375) ;  /* 0x000000000010e947 */ /* 0x000fea0003800000 */
[----:B-----5:R-:W-:-:S05]  /*1c00*/  HADD2.F32 R55, -RZ, R33.H1_H1 ;  /* 0x30000021ff377230 */ /* 0x020fca0000004100 */
[----:B------:R-:W-:-:S04]  /*1c10*/  FMUL.FTZ R58, R55, UR6 ;  /* 0x00000006373a7c20 */ /* 0x000fc80008410000 */
[----:B------:R-:W-:-:S04]  /*1c20*/  FMUL.FTZ R55, R23, R58 ;  /* 0x0000003a17377220 */ /* 0x000fc80000410000 */
[----:B------:R-:W-:-:S07]  /*1c30*/  @P0 FADD.FTZ R55, R27, R55 ;  /* 0x000000371b370221 */ /* 0x000fce0000010000 */
.L_x_14375:
[----:B------:R-:W-:Y:S05]  /*1c40*/  BSYNC B1 ;  /* 0x0000000000017941 */ /* 0x000fea0003800000 */
.L_x_14374:
[----:B------:R-:W-:Y:S04]  /*1c50*/  BSSY B1, `(.L_x_14376) ;  /* 0x0000006000017945 */ /* 0x000fe80003800000 */
[----:B------:R-:W-:Y:S05]  /*1c60*/  @!P6 BRA `(.L_x_14377) ;  /* 0x000000000010e947 */ /* 0x000fea0003800000 */
[----:B-----5:R-:W-:-:S05]  /*1c70*/  HADD2.F32 R56, -RZ, R34.H0_H0 ;  /* 0x20000022ff387230 */ /* 0x020fca0000004100 */
[----:B------:R-:W-:-:S04]  /*1c80*/  FMUL.FTZ R59, R56, UR6 ;  /* 0x00000006383b7c20 */ /* 0x000fc80008410000 */
[----:B------:R-:W-:-:S04]  /*1c90*/  FMUL.FTZ R56, R64, R59 ;  /* 0x0000003b40387220 */ /* 0x000fc80000410000 */
[----:B------:R-:W-:-:S07]  /*1ca0*/  @P0 FADD.FTZ R56, R28, R56 ;  /* 0x000000381c380221 */ /* 0x000fce0000010000 */
.L_x_14377:
[----:B------:R-:W-:Y:S05]  /*1cb0*/  BSYNC B1 ;  /* 0x0000000000017941 */ /* 0x000fea0003800000 */
.L_x_14376:
[----:B------:R-:W-:Y:S04]  /*1cc0*/  BSSY B1, `(.L_x_14378) ;  /* 0x0000006000017945 */ /* 0x000fe80003800000 */
[----:B------:R-:W-:Y:S05]  /*1cd0*/  @!P6 BRA `(.L_x_14379) ;  /* 0x000000000010e947 */ /* 0x000fea0003800000 */
[----:B-----5:R-:W-:-:S05]  /*1ce0*/  HADD2.F32 R57, -RZ, R34.H1_H1 ;  /* 0x30000022ff397230 */ /* 0x020fca0000004100 */
[----:B------:R-:W-:-:S04]  /*1cf0*/  FMUL.FTZ R58, R57, UR6 ;  /* 0x00000006393a7c20 */ /* 0x000fc80008410000 */
[----:B------:R-:W-:-:S04]  /*1d00*/  FMUL.FTZ R57, R65, R58 ;  /* 0x0000003a41397220 */ /* 0x000fc80000410000 */
[----:B------:R-:W-:-:S07]  /*1d10*/  @P0 FADD.FTZ R57, R29, R57 ;  /* 0x000000391d390221 */ /* 0x000fce0000010000 */
.L_x_14379:
[----:B------:R-:W-:Y:S05]  /*1d20*/  BSYNC B1 ;  /* 0x0000000000017941 */ /* 0x000fea0003800000 */
.L_x_14378:
[----:B------:R-:W-:Y:S01]  /*1d30*/  BSSY B1, `(.L_x_14380) ;  /* 0x0000007000017945 */ /* 0x000fe20003800000 */
[----:B------:R-:W-:-:S03]  /*1d40*/  @!P6 FSEL R58, R30, RZ, P1 ;  /* 0x000000ff1e3ae208 */ /* 0x000fc60000800000 */
[----:B------:R-:W-:Y:S05]  /*1d50*/  @!P6 BRA `(.L_x_14381) ;  /* 0x000000000010e947 */ /* 0x000fea0003800000 */
[----:B-----5:R-:W-:-:S05]  /*1d60*/  HADD2.F32 R58, -RZ, R35.H0_H0 ;  /* 0x20000023ff3a7230 */ /* 0x020fca0000004100 */
[----:B------:R-:W-:-:S04]  /*1d70*/  FMUL.FTZ R59, R58, UR6 ;  /* 0x000000063a3b7c20 */ /* 0x000fc80008410000 */
[----:B------:R-:W-:-:S04]  /*1d80*/  FMUL.FTZ R58, R66, R59 ;  /* 0x0000003b423a7220 */ /* 0x000fc80000410000 */
[----:B------:R-:W-:-:S07]  /*1d90*/  @P0 FADD.FTZ R58, R30, R58 ;  /* 0x0000003a1e3a0221 */ /* 0x000fce0000010000 */
.L_x_14381:
[----:B------:R-:W-:Y:S05]  /*1da0*/  BSYNC B1 ;  /* 0x0000000000017941 */ /* 0x000fea0003800000 */
.L_x_14380:
[----:B------:R-:W-:Y:S01]  /*1db0*/  BSSY B1, `(.L_x_14382) ;  /* 0x0000007000017945 */ /* 0x000fe20003800000 */
[----:B------:R-:W-:-:S03]  /*1dc0*/  @!P6 FSEL R59, R31, RZ, P2 ;  /* 0x000000ff1f3be208 */ /* 0x000fc60001000000 */
[----:B------:R-:W-:Y:S05]  /*1dd0*/  @!P6 BRA `(.L_x_14383) ;  /* 0x000000000010e947 */ /* 0x000fea0003800000 */
[----:B-----5:R-:W-:-:S05]  /*1de0*/  HADD2.F32 R59, -RZ, R35.H1_H1 ;  /* 0x30000023ff3b7230 */ /* 0x020fca0000004100 */
[----:B------:R-:W-:-:S04]  /*1df0*/  FMUL.FTZ R120, R59, UR6 ;  /* 0x000000063b787c20 */ /* 0x000fc80008410000 */
[----:B------:R-:W-:-:S04]  /*1e00*/  FMUL.FTZ R59, R67, R120 ;  /* 0x00000078433b7220 */ /* 0x000fc80000410000 */
[----:B------:R-:W-:-:S07]  /*1e10*/  @P0 FADD.FTZ R59, R31, R59 ;  /* 0x0000003b1f3b0221 */ /* 0x000fce0000010000 */
.L_x_14383:
[----:B------:R-:W-:Y:S05]  /*1e20*/  BSYNC B1 ;  /* 0x0000000000017941 */ /* 0x000fea0003800000 */
.L_x_14382:
[----:B------:R2:W-:Y:S04]  /*1e30*/  STG.E.128 desc[UR4][R60.64], R52 ;  /* 0x000000343c007986 */ /* 0x0005e8000c101d04 */
[----:B------:R2:W-:Y:S02]  /*1e40*/  STG.E.128 desc[UR4][R60.64+0x10], R56 ;  /* 0x000010383c007986 */ /* 0x0005e4000c101d04 */
.L_x_14367:
[----:B------:R-:W-:Y:S05]  /*1e50*/  BSYNC B0 ;  /* 0x0000000000007941 */ /* 0x000fea0003800000 */
.L_x_14366:
        /* <DEDUP_REMOVED lines=104> */
.L_x_14402:
        /* <DEDUP_REMOVED lines=23> */
[----:B------:R-:W-:Y:S02]  /*2650*/  CS2R R60, SRZ ;  /* 0x00000000003c7805 */ /* 0x000fe4000001ff00 */
[-C--:B0-----:R-:W-:Y:S02]  /*2660*/  IADD3 R120, R124, R125.reuse, RZ ;  /* 0x0000007d7c787210 */ /* 0x081fe40007ffe0ff */
[----:B------:R-:W-:Y:S02]  /*2670*/  I2FP.F32.S32 R124, R124 ;  /* 0x0000007c007c7245 */ /* 0x000fe40000201400 */
[----:B------:R0:W1:Y:S02]  /*2680*/  @!P2 LDS.64 R60, [R121] ;  /* 0x00000000793ca984 */ /* 0x0000640000000a00 */
[----:B0-----:R-:W-:-:S02]  /*2690*/  I2FP.F32.S32 R121, R125 ;  /* 0x0000007d00797245 */ /* 0x001fc40000201400 */
        /* <DEDUP_REMOVED lines=87> */
[----:B------:R-:W-:Y:S01]  /*2c10*/  F2FP.F16.F32.PACK_AB R60, R63, R60 ;  /* 0x0000003c3f3c723e */ /* 0x000fe200000000ff */
[----:B------:R-:W-:Y:S01]  /*2c20*/  FADD.FTZ R63, R40, -R121 ;  /* 0x80000079283f7221 */ /* 0x000fe20000010000 */
[----:B------:R-:W-:Y:S01]  /*2c30*/  FMUL.FTZ R123, R120, R123 ;  /* 0x0000007b787b7220 */ /* 0x000fe20000410000 */
[----:B------:R-:W-:Y:S02]  /*2c40*/  F2FP.F16.F32.PACK_AB R61, R62, R61 ;  /* 0x0000003d3e3d723e */ /* 0x000fe400000000ff */
[----:B------:R-:W-:Y:S01]  /*2c50*/  FMUL.FTZ R63, R120, R63 ;  /* 0x0000003f783f7220 */ /* 0x000fe20000410000 */
[----:B------:R-:W-:-:S03]  /*2c60*/  FFMA.FTZ R123, R73, R123, R80 ;  /* 0x0000007b497b7223 */ /* 0x000fc60000010050 */
[----:B------:R-:W-:Y:S01]  /*2c70*/  FFMA.FTZ R62, R71, R63, R78 ;  /* 0x0000003f473e7223 */ /* 0x000fe2000001004e */
[----:B------:R-:W-:-:S04]  /*2c80*/  FADD.FTZ R63, R42, -R121 ;  /* 0x800000792a3f7221 */ /* 0x000fc80000010000 */
[----:B------:R-:W-:Y:S01]  /*2c90*/  F2FP.F16.F32.PACK_AB R62, R123, R62 ;  /* 0x0000003e7b3e723e */ /* 0x000fe200000000ff */
[----:B------:R-:W-:Y:S01]  /*2ca0*/  FADD.FTZ R123, R43, -R121 ;  /* 0x800000792b7b7221 */ /* 0x000fe20000010000 */
[----:B------:R-:W-:-:S03]  /*2cb0*/  FMUL.FTZ R63, R120, R63 ;  /* 0x0000003f783f7220 */ /* 0x000fc60000410000 */
[----:B------:R-:W-:Y:S01]  /*2cc0*/  FMUL.FTZ R123, R120, R123 ;  /* 0x0000007b787b7220 */ /* 0x000fe20000410000 */
[----:B------:R-:W-:-:S03]  /*2cd0*/  FFMA.FTZ R63, R74, R63, R83 ;  /* 0x0000003f4a3f7223 */ /* 0x000fc60000010053 */
[----:B------:R-:W-:-:S05]  /*2ce0*/  FFMA.FTZ R122, R75, R123, R84 ;  /* 0x0000007b4b7a7223 */ /* 0x000fca0000010054 */
[----:B------:R-:W-:Y:S02]  /*2cf0*/  F2FP.F16.F32.PACK_AB R63, R122, R63 ;  /* 0x0000003f7a3f723e */ /* 0x000fe400000000ff */
[----:B------:R-:W0:Y:S02]  /*2d00*/  LDC.64 R122, c[0x0][0x2b8] ;  /* 0x0000ae00ff7a7b82 */ /* 0x000e240000000a00 */
[C---:B0-----:R-:W-:Y:S01]  /*2d10*/  IMAD.WIDE.U32 R122, R119.reuse, 0x10, R122 ;  /* 0x00000010777a7825 */ /* 0x041fe200078e007a */
[----:B------:R-:W-:-:S04]  /*2d20*/  IADD3 R119, R119, 0x100, RZ ;  /* 0x0000010077777810 */ /* 0x000fc80007ffe0ff */
[----:B------:R0:W-:Y:S03]  /*2d30*/  STG.E.128 desc[UR4][R122.64], R60 ;  /* 0x0000003c7a007986 */ /* 0x0001e6000c101d04 */
.L_x_14388:
[----:B------:R-:W-:Y:S05]  /*2d40*/  BSYNC B1 ;  /* 0x0000000000017941 */ /* 0x000fea0003800000 */
.L_x_14387:
        /* <DEDUP_REMOVED lines=34> */
.L_x_14390:
[----:B------:R-:W-:Y:S05]  /*2f70*/  BSYNC B1 ;  /* 0x0000000000017941 */ /* 0x000fea0003800000 */
.L_x_14389:
        /* <DEDUP_REMOVED lines=26> */
[----:B------:R-:W-:-:S02]  /*3120*/  F2FP.F16.F32.PACK_AB R63, R120, R63 ;  /* 0x0000003f783f723e */ /* 0x000fc400000000ff */
[----:B------:R-:W-:Y:S02]  /*3130*/  F2FP.F16.F32.PACK_AB R61, R122, R121 ;  /* 0x000000797a3d723e */ /* 0x000fe400000000ff */
[----:B------:R-:W0:Y:S01]  /*3140*/  LDC.64 R120, c[0x0][0x2b8] ;  /* 0x0000ae00ff787b82 */ /* 0x000e220000000a00 */
[----:B------:R-:W-:Y:S01]  /*3150*/  F2FP.F16.F32.PACK_AB R60, R123, R60 ;  /* 0x0000003c7b3c723e */ /* 0x000fe200000000ff */
[----:B0-----:R-:W-:-:S05]  /*3160*/  IMAD.WIDE.U32 R120, R119, 0x10, R120 ;  /* 0x0000001077787825 */ /* 0x001fca00078e0078 */
[----:B------:R2:W-:Y:S02]  /*3170*/  STG.E.128 desc[UR4][R120.64], R60 ;  /* 0x0000003c78007986 */ /* 0x0005e4000c101d04 */
.L_x_14386:
[----:B------:R-:W-:Y:S05]  /*3180*/  BSYNC B0 ;  /* 0x0000000000007941 */ /* 0x000fea0003800000 */
.L_x_14385:
[----:B------:R-:W-:Y:S02]  /*3190*/  IADD3 R118, R118, UR8, RZ ;  /* 0x0000000876767c10 */ /* 0x000fe4000fffe0ff */
[----:B01----:R-:W-:Y:S02]  /*31a0*/  SEL R123, RZ, 0x1, P0 ;  /* 0x00000001ff7b7807 */ /* 0x003fe40000000000 */
[----:B------:R-:W-:-:S13]  /*31b0*/  ISETP.GE.AND P1, PT, R118, UR9, PT ;  /* 0x0000000976007c0c */ /* 0x000fda000bf26270 */
[----:B------:R-:W-:Y:S05]  /*31c0*/  @!P1 BRA `(.L_x_14391) ;  /* 0xffffffd800309947 */ /* 0x000fea000383ffff */
[----:B------:R-:W-:Y:S05]  /*31d0*/  EXIT ;  /* 0x000000000000794d */ /* 0x000fea0003800000 */
.L_x_14384:
[----:B------:R-:W-:Y:S01]  /*31e0*/  HFMA2.MMA R122, -RZ, RZ, 0, 5.9604644775390625e-08 ;  /* 0x00000001ff7a7435 */ /* 0x000fe200000001ff */
[----:B------:R-:W-:Y:S02]  /*31f0*/  MOV R123, 0x1f ;  /* 0x0000001f007b7802 */ /* 0x000fe40000000f00 */
[----:B------:R-:W-:-:S08]  /*3200*/  MOV R124, 0xffffffff ;  /* 0xffffffff007c7802 */ /* 0x000fd00000000f00 */
[----:B-----5:R-:W-:Y:S05]  /*3210*/  WARPSYNC.COLLECTIVE R124, `(.L_x_14392) ;  /* 0x000000007c087348 */ /* 0x020fea0003c00000 */
[----:B------:R0:W1:Y:S02]  /*3220*/  SHFL.BFLY P6, R61, R125, R122, R123 ;  /* 0x0c00007a7d3d7389 */ /* 0x00006400000c007b */
[----:B01---5:R-:W-:Y:S01]  /*3230*/  ENDCOLLECTIVE ;  /* 0x000000000000791b */ /* 0x023fe20003800000 */
.L_x_14392:
[----:B------:R-:W-:Y:S01]  /*3240*/  HFMA2.MMA R122, -RZ, RZ, 0, 1.1920928955078125e-07 ;  /* 0x00000002ff7a7435 */ /* 0x000fe200000001ff */
[----:B------:R-:W-:-:S10]  /*3250*/  FADD.FTZ R125, R125, R61 ;  /* 0x0000003d7d7d7221 */ /* 0x000fd40000010000 */
[----:B------:R-:W-:Y:S05]  /*3260*/  WARPSYNC.COLLECTIVE R124, `(.L_x_14393) ;  /* 0x000000007c087348 */ /* 0x000fea0003c00000 */
[----:B------:R0:W1:Y:S02]  /*3270*/  SHFL.BFLY P6, R61, R125, R122, R123 ;  /* 0x0c00007a7d3d7389 */ /* 0x00006400000c007b */
[----:B01----:R-:W-:Y:S01]  /*3280*/  ENDCOLLECTIVE ;  /* 0x000000000000791b */ /* 0x003fe20003800000 */
.L_x_14393:
[----:B------:R-:W-:Y:S01]  /*3290*/  HFMA2.MMA R122, -RZ, RZ, 0, 2.384185791015625e-07 ;  /* 0x00000004ff7a7435 */ /* 0x000fe200000001ff */
[----:B------:R-:W-:-:S05]  /*32a0*/  FADD.FTZ R60, R125, R61 ;  /* 0x0000003d7d3c7221 */ /* 0x000fca0000010000 */
[----:B------:R-:W-:-:S07]  /*32b0*/  MOV R125, R60 ;  /* 0x0000003c007d7202 */ /* 0x000fce0000000f00 */
[----:B------:R-:W-:Y:S05]  /*32c0*/  WARPSYNC.COLLECTIVE R124, `(.L_x_14394) ;  /* 0x000000007c087348 */ /* 0x000fea0003c00000 */
[----:B------:R0:W1:Y:S02]  /*32d0*/  SHFL.BFLY P6, R61, R125, R122, R123 ;  /* 0x0c00007a7d3d7389 */ /* 0x00006400000c007b */
[----:B01----:R-:W-:Y:S01]  /*32e0*/  ENDCOLLECTIVE ;  /* 0x000000000000791b */ /* 0x003fe20003800000 */
.L_x_14394:
[----:B------:R-:W-:Y:S01]  /*32f0*/  HFMA2.MMA R122, -RZ, RZ, 0, 4.76837158203125e-07 ;  /* 0x00000008ff7a7435 */ /* 0x000fe200000001ff */
[----:B------:R-:W-:-:S05]  /*3300*/  FADD.FTZ R60, R60, R61 ;  /* 0x0000003d3c3c7221 */ /* 0x000fca0000010000 */
[----:B------:R-:W-:-:S07]  /*3310*/  MOV R125, R60 ;  /* 0x0000003c007d7202 */ /* 0x000fce0000000f00 */
[----:B------:R-:W-:Y:S05]  /*3320*/  WARPSYNC.COLLECTIVE R124, `(.L_x_14395) ;  /* 0x000000007c087348 */ /* 0x000fea0003c00000 */
[----:B------:R0:W1:Y:S02]  /*3330*/  SHFL.BFLY P6, R61, R125, R122, R123 ;  /* 0x0c00007a7d3d7389 */ /* 0x00006400000c007b */
[----:B01----:R-:W-:Y:S01]  /*3340*/  ENDCOLLECTIVE ;  /* 0x000000000000791b */ /* 0x003fe20003800000 */
.L_x_14395:
[----:B------:R-:W-:Y:S01]  /*3350*/  MOV R122, 0x10 ;  /* 0x00000010007a7802 */ /* 0x000fe20000000f00 */
[----:B------:R-:W-:-:S07]  /*3360*/  FADD.FTZ R125, R60, R61 ;  /* 0x0000003d3c7d7221 */ /* 0x000fce0000010000 */
[----:B------:R-:W-:Y:S05]  /*3370*/  WARPSYNC.COLLECTIVE R124, `(.L_x_14396) ;  /* 0x000000007c087348 */ /* 0x000fea0003c00000 */
[----:B------:R0:W1:Y:S02]  /*3380*/  SHFL.BFLY P6, R61, R125, R122, R123 ;  /* 0x0c00007a7d3d7389 */ /* 0x00006400000c007b */
[----:B01----:R-:W-:Y:S01]  /*3390*/  ENDCOLLECTIVE ;  /* 0x000000000000791b */ /* 0x003fe20003800000 */
.L_x_14396:
        /* <DEDUP_REMOVED lines=55> */
.L_x_14397:
[----:B------:R-:W-:Y:S01]  /*3710*/  MOV R122, 0x2 ;  /* 0x00000002007a7802 */ /* 0x000fe20000000f00 */
[----:B------:R-:W-:-:S07]  /*3720*/  FADD.FTZ R125, R125, R61 ;  /* 0x0000003d7d7d7221 */ /* 0x000fce0000010000 */
[----:B------:R-:W-:Y:S05]  /*3730*/  WARPSYNC.COLLECTIVE R124, `(.L_x_14398) ;  /* 0x000000007c087348 */ /* 0x000fea0003c00000 */
[----:B------:R0:W1:Y:S02]  /*3740*/  SHFL.BFLY P6, R61, R125, R122, R123 ;  /* 0x0c00007a7d3d7389 */ /* 0x00006400000c007b */
[----:B01----:R-:W-:Y:S01]  /*3750*/  ENDCOLLECTIVE ;  /* 0x000000000000791b */ /* 0x003fe20003800000 */
.L_x_14398:
[----:B------:R-:W-:Y:S01]  /*3760*/  HFMA2.MMA R122, -RZ, RZ, 0, 2.384185791015625e-07 ;  /* 0x00000004ff7a7435 */ /* 0x000fe200000001ff */
[----:B------:R-:W-:-:S10]  /*3770*/  FADD.FTZ R125, R125, R61 ;  /* 0x0000003d7d7d7221 */ /* 0x000fd40000010000 */
[----:B------:R-:W-:Y:S05]  /*3780*/  WARPSYNC.COLLECTIVE R124, `(.L_x_14399) ;  /* 0x000000007c087348 */ /* 0x000fea0003c00000 */
[----:B------:R0:W1:Y:S02]  /*3790*/  SHFL.BFLY P6, R61, R125, R122, R123 ;  /* 0x0c00007a7d3d7389 */ /* 0x00006400000c007b */
[----:B01----:R-:W-:Y:S01]  /*37a0*/  ENDCOLLECTIVE ;  /* 0x000000000000791b */ /* 0x003fe20003800000 */
.L_x_14399:
[----:B------:R-:W-:Y:S01]  /*37b0*/  MOV R122, 0x8 ;  /* 0x00000008007a7802 */ /* 0x000fe20000000f00 */
[----:B------:R-:W-:-:S07]  /*37c0*/  FADD.FTZ R125, R125, R61 ;  /* 0x0000003d7d7d7221 */ /* 0x000fce0000010000 */
[----:B------:R-:W-:Y:S05]  /*37d0*/  WARPSYNC.COLLECTIVE R124, `(.L_x_14400) ;  /* 0x000000007c087348 */ /* 0x000fea0003c00000 */
[----:B------:R0:W1:Y:S02]  /*37e0*/  SHFL.BFLY P6, R61, R125, R122, R123 ;  /* 0x0c00007a7d3d7389 */ /* 0x00006400000c007b */
[----:B01----:R-:W-:Y:S01]  /*37f0*/  ENDCOLLECTIVE ;  /* 0x000000000000791b */ /* 0x003fe20003800000 */
.L_x_14400:
[----:B------:R-:W-:Y:S01]  /*3800*/  HFMA2.MMA R122, -RZ, RZ, 0, 9.5367431640625e-07 ;  /* 0x00000010ff7a7435 */ /* 0x000fe200000001ff */
[----:B------:R-:W-:-:S10]  /*3810*/  FADD.FTZ R125, R125, R61 ;  /* 0x0000003d7d7d7221 */ /* 0x000fd40000010000 */
[----:B------:R-:W-:Y:S05]  /*3820*/  WARPSYNC.COLLECTIVE R124, `(.L_x_14401) ;  /* 0x000000007c087348 */ /* 0x000fea0003c00000 */
[----:B------:R0:W1:Y:S02]  /*3830*/  SHFL.BFLY P6, R61, R125, R122, R123 ;  /* 0x0c00007a7d3d7389 */ /* 0x00006400000c007b */
[----:B01----:R-:W-:Y:S01]  /*3840*/  ENDCOLLECTIVE ;  /* 0x000000000000791b */ /* 0x003fe20003800000 */
.L_x_14401:
[----:B------:R-:W-:Y:S05]  /*3850*/  BRA `(.L_x_14402) ;  /* 0xffffffec00207947 */ /* 0x000fea000383ffff */
.L_x_14403:
        /* <DEDUP_REMOVED lines=10> */
.L_x_23310:


//--------------------- .text._ZN10layer_norm13ln_fwd_kernelINS_13Kernel_traitsI6__halfS2_fS2_fjLj6144ELj1ELj1ELj8ELj16ENS_18Kernel_traits_baseILj6144ES2_S2_fS2_fjLj256EEEEELb0ELb1ELb1ELb1EEEvNS_9FwdParamsE --------------------------
	.section	.text._ZN10layer_norm13ln_fwd_kernelINS_13Kernel_traitsI6__halfS2_fS2_fjLj6144ELj1ELj1ELj8ELj16ENS_18Kernel_traits_baseILj6144ES2_S2_fS2_fjLj256EEEEELb0ELb1ELb1ELb1EEEvNS_9FwdParamsE,"ax",@progbits
	.align	128
        .global         _ZN10layer_norm13ln_fwd_kernelINS_13Kernel_traitsI6__halfS2_fS2_fjLj6144ELj1ELj1ELj8ELj16ENS_18Kernel_traits_baseILj6144ES2_S2_fS2_fjLj256EEEEELb0ELb1ELb1ELb1EEEvNS_9FwdParamsE
        .type           _ZN10layer_norm13ln_fwd_kernelINS_13Kernel_traitsI6__halfS2_fS2_fjLj6144ELj1ELj1ELj8ELj16ENS_18Kernel_traits_baseILj6144ES2_S2_fS2_fjLj256EEEEELb0ELb1ELb1ELb1EEEvNS_9FwdParamsE,@function
        .size           _ZN10layer_norm13ln_fwd_kernelINS_13Kernel_traitsI6__halfS2_fS2_fjLj6144ELj1ELj1ELj8ELj16ENS_18Kernel_traits_baseILj6144ES2_S2_fS2_fjLj256EEEEELb0ELb1ELb1ELb1EEEvNS_9FwdParamsE,(.L_x_23311 - _ZN10layer_norm13ln_fwd_kernelINS_13Kernel_traitsI6__halfS2_fS2_fjLj6144ELj1ELj1ELj8ELj16ENS_18Kernel_traits_baseILj6144ES2_S2_fS2_fjLj256EEEEELb0ELb1ELb1ELb1EEEvNS_9FwdParamsE)
        .other          _ZN10layer_norm13ln_fwd_kernelINS_13Kernel_traitsI6__halfS2_fS2_fjLj6144ELj1ELj1ELj8ELj16ENS_18Kernel_traits_baseILj6144ES2_S2_fS2_fjLj256EEEEELb0ELb1ELb1ELb1EEEvNS_9FwdParamsE,@"STO_CUDA_ENTRY STV_DEFAULT"
_ZN10layer_norm13ln_fwd_kernelINS_13Kernel_traitsI6__halfS2_fS2_fjLj6144ELj1ELj1ELj8ELj16ENS_18Kernel_traits_baseILj6144ES2_S2_fS2_fjLj256EEEEELb0ELb1ELb1ELb1EEEvNS_9FwdParamsE:
.text._ZN10layer_norm13ln_fwd_kernelINS_13Kernel_traitsI6__halfS2_fS2_fjLj6144ELj1ELj1ELj8ELj16ENS_18Kernel_traits_baseILj6144ES2_S2_fS2_fjLj256EEEEELb0ELb1ELb1ELb1EEEvNS_9FwdParamsE:
        /* <DEDUP_REMOVED lines=66> */
[----:B0-----:R-:W-:-:S07]  /*0420*/  HADD2.F32 R87, -RZ, R27.H1_H1 ;  /* 0x3000001bff577230 */ /* 0x001fce0000004100 */
.L_x_14455:
        /* <DEDUP_REMOVED lines=60> */
[----:B-----5:R-:W-:Y:S02]  /*07f0*/  HADD2.F32 R40, -RZ, R32.H0_H0 ;  /* 0x20000020ff287230 */ /* 0x020fe40000004100 */
[----:B------:R-:W-:-:S03]  /*0800*/  HADD2.F32 R49, -RZ, R12.H0_H0 ;  /* 0x2000000cff317230 */ /* 0x000fc60000004100 */
[----:B------:R-:W-:-:S04]  /*0810*/  FMUL.FTZ R40, R40, UR6 ;  /* 0x0000000628287c20 */ /* 0x000fc80008410000 */
[----:B------:R-:W-:-:S04]  /*0820*/  FMUL.FTZ R40, R40, R49 ;  /* 0x0000003128287220 */ /* 0x000fc80000410000 */
[----:B------:R-:W-:-:S07]  /*0830*/  @P0 FADD.FTZ R40, R24, R40 ;  /* 0x0000002818280221 */ /* 0x000fce0000010000 */
.L_x_14405:
[----:B------:R-:W-:Y:S05]  /*0840*/  BSYNC B0 ;  /* 0x0000000000007941 */ /* 0x000fea0003800000 */
.L_x_14404:
[----:B------:R-:W-:Y:S04]  /*0850*/  BSSY B0, `(.L_x_14406) ;  /* 0x0000007000007945 */ /* 0x000fe80003800000 */
[----:B------:R-:W-:Y:S05]  /*0860*/  @!P6 BRA `(.L_x_14407) ;  /* 0x000000000014e947 */ /* 0x000fea0003800000 */
[----:B-----5:R-:W-:Y:S02]  /*0870*/  HADD2.F32 R41, -RZ, R32.H1_H1 ;  /* 0x30000020ff297230 */ /* 0x020fe40000004100 */
[----:B------:R-:W-:-:S03]  /*0880*/  HADD2.F32 R48, -RZ, R12.H1_H1 ;  /* 0x3000000cff307230 */ /* 0x000fc60000004100 */
[----:B------:R-:W-:-:S04]  /*0890*/  FMUL.FTZ R41, R41, UR6 ;  /* 0x0000000629297c20 */ /* 0x000fc80008410000 */
[----:B------:R-:W-:-:S04]  /*08a0*/  FMUL.FTZ R41, R41, R48 ;  /* 0x0000003029297220 */ /* 0x000fc80000410000 */
[----:B------:R-:W-:-:S07]  /*08b0*/  @P0 FADD.FTZ R41, R25, R41 ;  /* 0x0000002919290221 */ /* 0x000fce0000010000 */
.L_x_14407:
[----:B------:R-:W-:Y:S05]  /*08c0*/  BSYNC B0 ;  /* 0x0000000000007941 */ /* 0x000fea0003800000 */
.L_x_14406:
[----:B------:R-:W-:Y:S04]  /*08d0*/  BSSY B0, `(.L_x_14408) ;  /* 0x0000007000007945 */ /* 0x000fe80003800000 */
[----:B------:R-:W-:Y:S05]  /*08e0*/  @!P6 BRA `(.L_x_14409) ;  /* 0x000000000014e947 */ /* 0x000fea0003800000 */
[----:B-----5:R-:W-:Y:S02]  /*08f0*/  HADD2.F32 R42, -RZ, R33.H0_H0 ;  /* 0x20000021ff2a7230 */ /* 0x020fe40000004100 */
[----:B------:R-:W-:-:S03]  /*0900*/  HADD2.F32 R49, -RZ, R13.H0_H0 ;  /* 0x2000000dff317230 */ /* 0x000fc60000004100 */
[----:B------:R-:W-:-:S04]  /*0910*/  FMUL.FTZ R42, R42, UR6 ;  /* 0x000000062a2a7c20 */ /* 0x000fc80008410000 */
[----:B------:R-:W-:-:S04]  /*0920*/  FMUL.FTZ R42, R42, R49 ;  /* 0x000000312a2a7220 */ /* 0x000fc80000410000 */
[----:B------:R-:W-:-:S07]  /*0930*/  @P0 FADD.FTZ R42, R26, R42 ;  /* 0x0000002a1a2a0221 */ /* 0x000fce0000010000 */
.L_x_14409:
[----:B------:R-:W-:Y:S05]  /*0940*/  BSYNC B0 ;  /* 0x0000000000007941 */ /* 0x000fea0003800000 */
.L_x_14408:
[----:B------:R-:W-:Y:S04]  /*0950*/  BSSY B0, `(.L_x_14410) ;  /* 0x0000007000007945 */ /* 0x000fe80003800000 */
[----:B------:R-:W-:Y:S05]  /*0960*/  @!P6 BRA `(.L_x_14411) ;  /* 0x000000000014e947 */ /* 0x000fea0003800000 */
[----:B-----5:R-:W-:Y:S02]  /*0970*/  HADD2.F32 R43, -RZ, R33.H1_H1 ;  /* 0x30000021ff2b7230 */ /* 0x020fe40000004100 */
[----:B------:R-:W-:-:S03]  /*0980*/  HADD2.F32 R48, -RZ, R13.H1_H1 ;  /* 0x3000000dff307230 */ /* 0x000fc60000004100 */
[----:B------:R-:W-:-:S04]  /*0990*/  FMUL.FTZ R43, R43, UR6 ;  /* 0x000000062b2b7c20 */ /* 0x000fc80008410000 */
[----:B------:R-:W-:-:S04]  /*09a0*/  FMUL.FTZ R43, R43, R48 ;  /* 0x000000302b2b7220 */ /* 0x000fc80000410000 */
[----:B------:R-:W-:-:S07]  /*09b0*/  @P0 FADD.FTZ R43, R27, R43 ;  /* 0x0000002b1b2b0221 */ /* 0x000fce0000010000 */
.L_x_14411:
[----:B------:R-:W-:Y:S05]  /*09c0*/  BSYNC B0 ;  /* 0x0000000000007941 */ /* 0x000fea0003800000 */
.L_x_14410:
[----:B------:R-:W-:Y:S04]  /*09d0*/  BSSY B0, `(.L_x_14412) ;  /* 0x0000007000007945 */ /* 0x000fe80003800000 */
[----:B------:R-:W-:Y:S05]  /*09e0*/  @!P6 BRA `(.L_x_14413) ;  /* 0x000000000014e947 */ /* 0x000fea0003800000 */
[----:B-----5:R-:W-:Y:S02]  /*09f0*/  HADD2.F32 R36, -RZ, R34.H0_H0 ;  /* 0x20000022ff247230 */ /* 0x020fe40000004100 */
[----:B------:R-:W-:-:S03]  /*0a00*/  HADD2.F32 R49, -RZ, R14.H0_H0 ;  /* 0x2000000eff317230 */ /* 0x000fc60000004100 */
[----:B------:R-:W-:-:S04]  /*0a10*/  FMUL.FTZ R36, R36, UR6 ;  /* 0x0000000624247c20 */ /* 0x000fc80008410000 */
[----:B------:R-:W-:-:S04]  /*0a20*/  FMUL.FTZ R36, R36, R49 ;  /* 0x0000003124247220 */ /* 0x000fc80000410000 */
[----:B------:R-:W-:-:S07]  /*0a30*/  @P0 FADD.FTZ R36, R28, R36 ;  /* 0x000000241c240221 */ /* 0x000fce0000010000 */
.L_x_14413:
[----:B------:R-:W-:Y:S05]  /*0a40*/  BSYNC B0 ;  /* 0x0000000000007941 */ /* 0x000fea0003800000 */
.L_x_14412:
[----:B------:R-:W-:Y:S04]  /*0a50*/  BSSY B0, `(.L_x_14414) ;  /* 0x0000007000007945 */ /* 0x000fe80003800000 */
[----:B------:R-:W-:Y:S05]  /*0a60*/  @!P6 BRA `(.L_x_14415) ;  /* 0x000000000014e947 */ /* 0x000fea0003800000 */
[----:B-----5:R-:W-:Y:S02]  /*0a70*/  HADD2.F32 R37, -RZ, R34.H1_H1 ;  /* 0x30000022ff257230 */ /* 0x020fe40000004100 */
[----:B------:R-:W-:-:S03]  /*0a80*/  HADD2.F32 R48, -RZ, R14.H1_H1 ;  /* 0x3000000eff307230 */ /* 0x000fc60000004100 */
[----:B------:R-:W-:-:S04]  /*0a90*/  FMUL.FTZ R37, R37, UR6 ;  /* 0x0000000625257c20 */ /* 0x000fc80008410000 */
[----:B------:R-:W-:-:S04]  /*0aa0*/  FMUL.FTZ R37, R37, R48 ;  /* 0x0000003025257220 */ /* 0x000fc80000410000 */
[----:B------:R-:W-:-:S07]  /*0ab0*/  @P0 FADD.FTZ R37, R29, R37 ;  /* 0x000000251d250221 */ /* 0x000fce0000010000 */
.L_x_14415:
[----:B------:R-:W-:Y:S05]  /*0ac0*/  BSYNC B0 ;  /* 0x0000000000007941 */ /* 0x000fea0003800000 */
.L_x_14414:
[----:B------:R-:W-:Y:S04]  /*0ad0*/  BSSY B0, `(.L_x_14416) ;  /* 0x0000007000007945 */ /* 0x000fe80003800000 */
[----:B------:R-:W-:Y:S05]  /*0ae0*/  @!P6 BRA `(.L_x_14417) ;  /* 0x000000000014e947 */ /* 0x000fea0003800000 */
[----:B-----5:R-:W-:Y:S02]  /*0af0*/  HADD2.F32 R38, -RZ, R35.H0_H0 ;  /* 0x20000023ff267230 */ /* 0x020fe40000004100 */
[----:B------:R-:W-:-:S03]  /*0b00*/  HADD2.F32 R49, -RZ, R15.H0_H0 ;  /* 0x2000000fff317230 */ /* 0x000fc60000004100 */
[----:B------:R-:W-:-:S04]  /*0b10*/  FMUL.FTZ R38, R38, UR6 ;  /* 0x0000000626267c20 */ /* 0x000fc80008410000 */
[----:B------:R-:W-:-:S04]  /*0b20*/  FMUL.FTZ R38, R38, R49 ;  /* 0x0000003126267220 */ /* 0x000fc80000410000 */
[----:B------:R-:W-:-:S07]  /*0b30*/  @P0 FADD.FTZ R38, R30, R38 ;  /* 0x000000261e260221 */ /* 0x000fce0000010000 */
.L_x_14417:
[----:B------:R-:W-:Y:S05]  /*0b40*/  BSYNC B0 ;  /* 0x0000000000007941 */ /* 0x000fea0003800000 */
.L_x_14416:
[----:B------:R-:W-:Y:S04]  /*0b50*/  BSSY B0, `(.L_x_14418) ;  /* 0x0000007000007945 */ /* 0x000fe80003800000 */
[----:B------:R-:W-:Y:S05]  /*0b60*/  @!P6 BRA `(.L_x_14419) ;  /* 0x000000000014e947 */ /* 0x000fea0003800000 */
[----:B-----5:R-:W-:Y:S02]  /*0b70*/  HADD2.F32 R39, -RZ, R35.H1_H1 ;  /* 0x30000023ff277230 */ /* 0x020fe40000004100 */
[----:B------:R-:W-:-:S03]  /*0b80*/  HADD2.F32 R48, -RZ, R15.H1_H1 ;  /* 0x3000000fff307230 */ /* 0x000fc60000004100 */
[----:B------:R-:W-:-:S04]  /*0b90*/  FMUL.FTZ R39, R39, UR6 ;  /* 0x0000000627277c20 */ /* 0x000fc80008410000 */
[----:B------:R-:W-:-:S04]  /*0ba0*/  FMUL.FTZ R39, R39, R48 ;  /* 0x0000003027277220 */ /* 0x000fc80000410000 */
[----:B------:R-:W-:-:S07]  /*0bb0*/  @P0 FADD.FTZ R39, R31, R39 ;  /* 0x000000271f270221 */ /* 0x000fce0000010000 */
.L_x_14419:
[----:B------:R-:W-:Y:S05]  /*0bc0*/  BSYNC B0 ;  /* 0x0000000000007941 */ /* 0x000fea0003800000 */
.L_x_14418:
        /* <DEDUP_REMOVED lines=43> */
.L_x_14421:
[----:B------:R-:W-:Y:S05]  /*0e80*/  BSYNC B0 ;  /* 0x0000000000007941 */ /* 0x000fea0003800000 */
.L_x_14420:
[----:B------:R-:W-:Y:S04]  /*0e90*/  BSSY B0, `(.L_x_14422) ;  /* 0x0000007000007945 */ /* 0x000fe80003800000 */
[----:B------:R-:W-:Y:S05]  /*0ea0*/  @!P6 BRA `(.L_x_14423) ;  /* 0x000000000014e947 */ /* 0x000fea0003800000 */
[----:B-----5:R-:W-:Y:S02]  /*0eb0*/  HADD2.F32 R53, -RZ, R32.H1_H1 ;  /* 0x30000020ff357230 */ /* 0x020fe40000004100 */
[----:B------:R-:W-:-:S03]  /*0ec0*/  HADD2.F32 R49, -RZ, R8.H1_H1 ;  /* 0x30000008ff317230 */ /* 0x000fc60000004100 */
[----:B------:R-:W-:-:S04]  /*0ed0*/  FMUL.FTZ R90, R53, UR6 ;  /* 0x00000006355a7c20 */ /* 0x000fc80008410000 */
[----:B------:R-:W-:-:S04]  /*0ee0*/  FMUL.FTZ R49, R90, R49 ;  /* 0x000000315a317220 */ /* 0x000fc80000410000 */
[----:B------:R-:W-:-:S07]  /*0ef0*/  @P0 FADD.FTZ R49, R25, R49 ;  /* 0x0000003119310221 */ /* 0x000fce0000010000 */
.L_x_14423:
[----:B------:R-:W-:Y:S05]  /*0f00*/  BSYNC B0 ;  /* 0x0000000000007941 */ /* 0x000fea0003800000 */
.L_x_14422:
[----:B------:R-:W-:Y:S04]  /*0f10*/  BSSY B0, `(.L_x_14424) ;  /* 0x0000007000007945 */ /* 0x000fe80003800000 */
[----:B------:R-:W-:Y:S05]  /*0f20*/  @!P6 BRA `(.L_x_14425) ;  /* 0x000000000014e947 */ /* 0x000fea0003800000 */
[----:B-----5:R-:W-:Y:S02]  /*0f30*/  HADD2.F32 R53, -RZ, R33.H0_H0 ;  /* 0x20000021ff357230 */ /* 0x020fe40000004100 */
[----:B------:R-:W-:-:S03]  /*0f40*/  HADD2.F32 R50, -RZ, R9.H0_H0 ;  /* 0x20000009ff327230 */ /* 0x000fc60000004100 */
[----:B------:R-:W-:-:S04]  /*0f50*/  FMUL.FTZ R53, R53, UR6 ;  /* 0x0000000635357c20 */ /* 0x000fc80008410000 */
[----:B------:R-:W-:-:S04]  /*0f60*/  FMUL.FTZ R50, R53, R50 ;  /* 0x0000003235327220 */ /* 0x000fc80000410000 */
[----:B------:R-:W-:-:S07]  /*0f70*/  @P0 FADD.FTZ R50, R26, R50 ;  /* 0x000000321a320221 */ /* 0x000fce0000010000 */
.L_x_14425:
[----:B------:R-:W-:Y:S05]  /*0f80*/  BSYNC B0 ;  /* 0x0000000000007941 */ /* 0x000fea0003800000 */
.L_x_14424:
[----:B------:R-:W-:Y:S04]  /*0f90*/  BSSY B0, `(.L_x_14426) ;  /* 0x0000007000007945 */ /* 0x000fe80003800000 */
[----:B------:R-:W-:Y:S05]  /*0fa0*/  @!P6 BRA `(.L_x_14427) ;  /* 0x000000000014e947 */ /* 0x000fea0003800000 */
[----:B-----5:R-:W-:Y:S02]  /*0fb0*/  HADD2.F32 R53, -RZ, R33.H1_H1 ;  /* 0x30000021ff357230 */ /* 0x020fe40000004100 */
[----:B------:R-:W-:-:S03]  /*0fc0*/  HADD2.F32 R51, -RZ, R9.H1_H1 ;  /* 0x30000009ff337230 */ /* 0x000fc60000004100 */
[----:B------:R-:W-:-:S04]  /*0fd0*/  FMUL.FTZ R90, R53, UR6 ;  /* 0x00000006355a7c20 */ /* 0x000fc80008410000 */
[----:B------:R-:W-:-:S04]  /*0fe0*/  FMUL.FTZ R51, R90, R51 ;  /* 0x000000335a337220 */ /* 0x000fc80000410000 */
[----:B------:R-:W-:-:S07]  /*0ff0*/  @P0 FADD.FTZ R51, R27, R51 ;  /* 0x000000331b330221 */ /* 0x000fce0000010000 */
.L_x_14427:
[----:B------:R-:W-:Y:S05]  /*1000*/  BSYNC B0 ;  /* 0x0000000000007941 */ /* 0x000fea0003800000 */
.L_x_14426:
[----:B------:R-:W-:Y:S04]  /*1010*/  BSSY B0, `(.L_x_14428) ;  /* 0x0000007000007945 */ /* 0x000fe80003800000 */
[----:B------:R-:W-:Y:S05]  /*1020*/  @!P6 BRA `(.L_x_14429) ;  /* 0x000000000014e947 */ /* 0x000fea0003800000 */
[----:B-----5:R-:W-:Y:S02]  /*1030*/  HADD2.F32 R53, -RZ, R34.H0_H0 ;  /* 0x20000022ff357230 */ /* 0x020fe40000004100 */
[----:B------:R-:W-:-:S03]  /*1040*/  HADD2.F32 R44, -RZ, R10.H0_H0 ;  /* 0x2000000aff2c7230 */ /* 0x000fc60000004100 */
[----:B------:R-:W-:-:S04]  /*1050*/  FMUL.FTZ R53, R53, UR6 ;  /* 0x0000000635357c20 */ /* 0x000fc80008410000 */
[----:B------:R-:W-:-:S04]  /*1060*/  FMUL.FTZ R44, R53, R44 ;  /* 0x0000002c352c7220 */ /* 0x000fc80000410000 */
[----:B------:R-:W-:-:S07]  /*1070*/  @P0 FADD.FTZ R44, R28, R44 ;  /* 0x0000002c1c2c0221 */ /* 0x000fce0000010000 */
.L_x_14429:
[----:B------:R-:W-:Y:S05]  /*1080*/  BSYNC B0 ;  /* 0x0000000000007941 */ /* 0x000fea0003800000 */
.L_x_14428:
[----:B------:R-:W-:Y:S04]  /*1090*/  BSSY B0, `(.L_x_14430) ;  /* 0x0000007000007945 */ /* 0x000fe80003800000 */
[----:B------:R-:W-:Y:S05]  /*10a0*/  @!P6 BRA `(.L_x_14431) ;  /* 0x000000000014e947 */ /* 0x000fea0003800000 */
[----:B-----5:R-:W-:Y:S02]  /*10b0*/  HADD2.F32 R53, -RZ, R34.H1_H1 ;  /* 0x30000022ff357230 */ /* 0x020fe40000004100 */
[----:B------:R-:W-:-:S03]  /*10c0*/  HADD2.F32 R45, -RZ, R10.H1_H1 ;  /* 0x3000000aff2d7230 */ /* 0x000fc60000004100 */
[----:B------:R-:W-:-:S04]  /*10d0*/  FMUL.FTZ R90, R53, UR6 ;  /* 0x00000006355a7c20 */ /* 0x000fc80008410000 */
[----:B------:R-:W-:-:S04]  /*10e0*/  FMUL.FTZ R45, R90, R45 ;  /* 0x0000002d5a2d7220 */ /* 0x000fc80000410000 */
[----:B------:R-:W-:-:S07]  /*10f0*/  @P0 FADD.FTZ R45, R29, R45 ;  /* 0x0000002d1d2d0221 */ /* 0x000fce0000010000 */
.L_x_14431:
[----:B------:R-:W-:Y:S05]  /*1100*/  BSYNC B0 ;  /* 0x0000000000007941 */ /* 0x000fea0003800000 */
.L_x_14430:
[----:B------:R-:W-:Y:S04]  /*1110*/  BSSY B0, `(.L_x_14432) ;  /* 0x0000007000007945 */ /* 0x000fe80003800000 */
[----:B------:R-:W-:Y:S05]  /*1120*/  @!P6 BRA `(.L_x_14433) ;  /* 0x000000000014e947 */ /* 0x000fea0003800000 */
[----:B-----5:R-:W-:Y:S02]  /*1130*/  HADD2.F32 R53, -RZ, R35.H0_H0 ;  /* 0x20000023ff357230 */ /* 0x020fe40000004100 */
[----:B------:R-:W-:-:S03]  /*1140*/  HADD2.F32 R46, -RZ, R11.H0_H0 ;  /* 0x2000000bff2e7230 */ /* 0x000fc60000004100 */
[----:B------:R-:W-:-:S04]  /*1150*/  FMUL.FTZ R53, R53, UR6 ;  /* 0x0000000635357c20 */ /* 0x000fc80008410000 */
[----:B------:R-:W-:-:S04]  /*1160*/  FMUL.FTZ R46, R53, R46 ;  /* 0x0000002e352e7220 */ /* 0x000fc80000410000 */
[----:B------:R-:W-:-:S07]  /*1170*/  @P0 FADD.FTZ R46, R30, R46 ;  /* 0x0000002e1e2e0221 */ /* 0x000fce0000010000 */
.L_x_14433:
[----:B------:R-:W-:Y:S05]  /*1180*/  BSYNC B0 ;  /* 0x0000000000007941 */ /* 0x000fea0003800000 */
.L_x_14432:
[----:B------:R-:W-:Y:S04]  /*1190*/  BSSY B0, `(.L_x_14434) ;  /* 0x0000007000007945 */ /* 0x000fe80003800000 */
[----:B------:R-:W-:Y:S05]  /*11a0*/  @!P6 BRA `(.L_x_14435) ;  /* 0x000000000014e947 */ /* 0x000fea0003800000 */
[----:B-----5:R-:W-:Y:S02]  /*11b0*/  HADD2.F32 R53, -RZ, R35.H1_H1 ;  /* 0x30000023ff357230 */ /* 0x020fe40000004100 */
[----:B------:R-:W-:-:S03]  /*11c0*/  HADD2.F32 R47, -RZ, R11.H1_H1 ;  /* 0x3000000bff2f7230 */ /* 0x000fc60000004100 */
[----:B------:R-:W-:-:S04]  /*11d0*/  FMUL.FTZ R90, R53, UR6 ;  /* 0x00000006355a7c20 */ /* 0x000fc80008410000 */
[----:B------:R-:W-:-:S04]  /*11e0*/  FMUL.FTZ R47, R90, R47 ;  /* 0x0000002f5a2f7220 */ /* 0x000fc80000410000 */
[----:B------:R-:W-:-:S07]  /*11f0*/  @P0 FADD.FTZ R47, R31, R47 ;  /* 0x0000002f1f2f0221 */ /* 0x000fce0000010000 */
.L_x_14435:
[----:B------:R-:W-:Y:S05]  /*1200*/  BSYNC B0 ;  /* 0x0000000000007941 */ /* 0x000fea0003800000 */
.L_x_14434:
        /* <DEDUP_REMOVED lines=39> */
.L_x_14437:
[----:B------:R-:W-:Y:S05]  /*1480*/  BSYNC B0 ;  /* 0x0000000000007941 */ /* 0x000fea0003800000 */
.L_x_14436:
[----:B------:R-:W-:Y:S04]  /*1490*/  BSSY B0, `(.L_x_14438) ;  /* 0x0000007000007945 */ /* 0x000fe80003800000 */
[----:B------:R-:W-:Y:S05]  /*14a0*/  @!P6 BRA `(.L_x_14439) ;  /* 0x000000000014e947 */ /* 0x000fea0003800000 */
[----:B-----5:R-:W-:Y:S02]  /*14b0*/  HADD2.F32 R90, -RZ, R32.H1_H1 ;  /* 0x30000020ff5a7230 */ /* 0x020fe40000004100 */
[----:B------:R-:W-:-:S03]  /*14c0*/  HADD2.F32 R57, -RZ, R4.H1_H1 ;  /* 0x30000004ff397230 */ /* 0x000fc60000004100 */
[----:B------:R-:W-:-:S04]  /*14d0*/  FMUL.FTZ R90, R90, UR6 ;  /* 0x000000065a5a7c20 */ /* 0x000fc80008410000 */
[----:B------:R-:W-:-:S04]  /*14e0*/  FMUL.FTZ R57, R90, R57 ;  /* 0x000000395a397220 */ /* 0x000fc80000410000 */
[----:B------:R-:W-:-:S07]  /*14f0*/  @P0 FADD.FTZ R57, R25, R57 ;  /* 0x0000003919390221 */ /* 0x000fce0000010000 */
.L_x_14439:
[----:B------:R-:W-:Y:S05]  /*1500*/  BSYNC B0 ;  /* 0x0000000000007941 */ /* 0x000fea0003800000 */
.L_x_14438:
[----:B------:R-:W-:Y:S04]  /*1510*/  BSSY B0, `(.L_x_14440) ;  /* 0x0000007000007945 */ /* 0x000fe80003800000 */
[----:B------:R-:W-:Y:S05]  /*1520*/  @!P6 BRA `(.L_x_14441) ;  /* 0x000000000014e947 */ /* 0x000fea0003800000 */
[----:B-----5:R-:W-:Y:S02]  /*1530*/  HADD2.F32 R90, -RZ, R33.H0_H0 ;  /* 0x20000021ff5a7230 */ /* 0x020fe40000004100 */
[----:B------:R-:W-:-:S03]  /*1540*/  HADD2.F32 R58, -RZ, R5.H0_H0 ;  /* 0x20000005ff3a7230 */ /* 0x000fc60000004100 */
[----:B------:R-:W-:-:S04]  /*1550*/  FMUL.FTZ R95, R90, UR6 ;  /* 0x000000065a5f7c20 */ /* 0x000fc80008410000 */
[----:B------:R-:W-:-:S04]  /*1560*/  FMUL.FTZ R58, R95, R58 ;  /* 0x0000003a5f3a7220 */ /* 0x000fc80000410000 */
[----:B------:R-:W-:-:S07]  /*1570*/  @P0 FADD.FTZ R58, R26, R58 ;  /* 0x0000003a1a3a0221 */ /* 0x000fce0000010000 */
.L_x_14441:
[----:B------:R-:W-:Y:S05]  /*1580*/  BSYNC B0 ;  /* 0x0000000000007941 */ /* 0x000fea0003800000 */
.L_x_14440:
[----:B------:R-:W-:Y:S04]  /*1590*/  BSSY B0, `(.L_x_14442) ;  /* 0x0000007000007945 */ /* 0x000fe80003800000 */
[----:B------:R-:W-:Y:S05]  /*15a0*/  @!P6 BRA `(.L_x_14443) ;  /* 0x000000000014e947 */ /* 0x000fea0003800000 */
[----:B-----5:R-:W-:Y:S02]  /*15b0*/  HADD2.F32 R90, -RZ, R33.H1_H1 ;  /* 0x30000021ff5a7230 */ /* 0x020fe40000004100 */
[----:B------:R-:W-:-:S03]  /*15c0*/  HADD2.F32 R59, -RZ, R5.H1_H1 ;  /* 0x30000005ff3b7230 */ /* 0x000fc60000004100 */
[----:B------:R-:W-:-:S04]  /*15d0*/  FMUL.FTZ R90, R90, UR6 ;  /* 0x000000065a5a7c20 */ /* 0x000fc80008410000 */
[----:B------:R-:W-:-:S04]  /*15e0*/  FMUL.FTZ R59, R90, R59 ;  /* 0x0000003b5a3b7220 */ /* 0x000fc80000410000 */
[----:B------:R-:W-:-:S07]  /*15f0*/  @P0 FADD.FTZ R59, R27, R59 ;  /* 0x0000003b1b3b0221 */ /* 0x000fce0000010000 */
.L_x_14443:
[----:B------:R-:W-:Y:S05]  /*1600*/  BSYNC B0 ;  /* 0x0000000000007941 */ /* 0x000fea0003800000 */
.L_x_14442:
[----:B------:R-:W-:Y:S04]  /*1610*/  BSSY B0, `(.L_x_14444) ;  /* 0x0000007000007945 */ /* 0x000fe80003800000 */
[----:B------:R-:W-:Y:S05]  /*1620*/  @!P6 BRA `(.L_x_14445) ;  /* 0x000000000014e947 */ /* 0x000fea0003800000 */
[----:B-----5:R-:W-:Y:S02]  /*1630*/  HADD2.F32 R90, -RZ, R34.H0_H0 ;  /* 0x20000022ff5a7230 */ /* 0x020fe40000004100 */
[----:B------:R-:W-:-:S03]  /*1640*/  HADD2.F32 R52, -RZ, R6.H0_H0 ;  /* 0x20000006ff347230 */ /* 0x000fc60000004100 */
[----:B------:R-:W-:-:S04]  /*1650*/  FMUL.FTZ R95, R90, UR6 ;  /* 0x000000065a5f7c20 */ /* 0x000fc80008410000 */
[----:B------:R-:W-:-:S04]  /*1660*/  FMUL.FTZ R52, R95, R52 ;  /* 0x000000345f347220 */ /* 0x000fc80000410000 */
[----:B------:R-:W-:-:S07]  /*1670*/  @P0 FADD.FTZ R52, R28, R52 ;  /* 0x000000341c340221 */ /* 0x000fce0000010000 */
.L_x_14445:
[----:B------:R-:W-:Y:S05]  /*1680*/  BSYNC B0 ;  /* 0x0000000000007941 */ /* 0x000fea0003800000 */
.L_x_14444:
[----:B------:R-:W-:Y:S04]  /*1690*/  BSSY B0, `(.L_x_14446) ;  /* 0x0000007000007945 */ /* 0x000fe80003800000 */
[----:B------:R-:W-:Y:S05]  /*16a0*/  @!P6 BRA `(.L_x_14447) ;  /* 0x000000000014e947 */ /* 0x000fea0003800000 */
[----:B-----5:R-:W-:Y:S02]  /*16b0*/  HADD2.F32 R90, -RZ, R34.H1_H1 ;  /* 0x30000022ff5a7230 */ /* 0x020fe40000004100 */
[----:B------:R-:W-:-:S03]  /*16c0*/  HADD2.F32 R53, -RZ, R6.H1_H1 ;  /* 0x30000006ff357230 */ /* 0x000fc60000004100 */
[----:B------:R-:W-:-:S04]  /*16d0*/  FMUL.FTZ R90, R90, UR6 ;  /* 0x000000065a5a7c20 */ /* 0x000fc80008410000 */
[----:B------:R-:W-:-:S04]  /*16e0*/  FMUL.FTZ R53, R90, R53 ;  /* 0x000000355a357220 */ /* 0x000fc80000410000 */
[----:B------:R-:W-:-:S07]  /*16f0*/  @P0 FADD.FTZ R53, R29, R53 ;  /* 0x000000351d350221 */ /* 0x000fce0000010000 */
.L_x_14447:
[----:B------:R-:W-:Y:S05]  /*1700*/  BSYNC B0 ;  /* 0x0000000000007941 */ /* 0x000fea0003800000 */
.L_x_14446:
[----:B------:R-:W-:Y:S04]  /*1710*/  BSSY B0, `(.L_x_14448) ;  /* 0x0000007000007945 */ /* 0x000fe80003800000 */
[----:B------:R-:W-:Y:S05]  /*1720*/  @!P6 BRA `(.L_x_14449) ;  /* 0x000000000014e947 */ /* 0x000fea0003800000 */
[----:B-----5:R-:W-:Y:S02]  /*1730*/  HADD2.F32 R90, -RZ, R35.H0_H0 ;  /* 0x20000023ff5a7230 */ /* 0x020fe40000004100 */
[----:B------:R-:W-:-:S03]  /*1740*/  HADD2.F32 R54, -RZ, R7.H0_H0 ;  /* 0x20000007ff367230 */ /* 0x000fc60000004100 */
[----:B------:R-:W-:-:S04]  /*1750*/  FMUL.FTZ R95, R90, UR6 ;  /* 0x000000065a5f7c20 */ /* 0x000fc80008410000 */
[----:B------:R-:W-:-:S04]  /*1760*/  FMUL.FTZ R54, R95, R54 ;  /* 0x000000365f367220 */ /* 0x000fc80000410000 */
[----:B------:R-:W-:-:S07]  /*1770*/  @P0 FADD.FTZ R54, R30, R54 ;  /* 0x000000361e360221 */ /* 0x000fce0000010000 */
.L_x_14449:
[----:B------:R-:W-:Y:S05]  /*1780*/  BSYNC B0 ;  /* 0x0000000000007941 */ /* 0x000fea0003800000 */
.L_x_14448:
[----:B------:R-:W-:Y:S04]  /*1790*/  BSSY B0, `(.L_x_14450) ;  /* 0x0000007000007945 */ /* 0x000fe80003800000 */
[----:B------:R-:W-:Y:S05]  /*17a0*/  @!P6 BRA `(.L_x_14451) ;  /* 0x000000000014e947 */ /* 0x000fea0003800000 */
[----:B-----5:R-:W-:Y:S02]  /*17b0*/  HADD2.F32 R90, -RZ, R35.H1_H1 ;  /* 0x30000023ff5a7230 */ /* 0x020fe40000004100 */
[----:B------:R-:W-:-:S03]  /*17c0*/  HADD2.F32 R55, -RZ, R7.H1_H1 ;  /* 0x30000007ff377230 */ /* 0x000fc60000004100 */
[----:B------:R-:W-:-:S04]  /*17d0*/  FMUL.FTZ R90, R90, UR6 ;  /* 0x000000065a5a7c20 */ /* 0x000fc80008410000 */
[----:B------:R-:W-:-:S04]  /*17e0*/  FMUL.FTZ R55, R90, R55 ;  /* 0x000000375a377220 */ /* 0x000fc80000410000 */
[----:B------:R-:W-:-:S07]  /*17f0*/  @P0 FADD.FTZ R55, R31, R55 ;  /* 0x000000371f370221 */ /* 0x000fce0000010000 */
.L_x_14451:
[----:B------:R-:W-:Y:S05]  /*1800*/  BSYNC B0 ;  /* 0x0000000000007941 */ /* 0x000fea0003800000 */
.L_x_14450:
        /* <DEDUP_REMOVED lines=104> */
.L_x_14466:
        /* <DEDUP_REMOVED lines=91> */
[----:B------:R-:W-:-:S03]  /*2440*/  IADD3 R92, R92, -0x1, RZ ;  /* 0xffffffff5c5c7810 */ /* 0x000fc60007ffe0ff */
[C---:B------:R-:W-:Y:S01]  /*2450*/  FADD.FTZ R36, -R0.reuse, R36 ;  /* 0x0000002400247221 */ /* 0x040fe20000010100 */
[----:B------:R-:W-:Y:S01]  /*2460*/  FADD.FTZ R42, -R0, R42 ;  /* 0x0000002a002a7221 */ /* 0x000fe20000010100 */
[----:B------:R-:W-:Y:S02]  /*2470*/  IMAD R93, R92, R93, RZ ;  /* 0x0000005d5c5d7224 */ /* 0x000fe400078e02ff */
[C---:B------:R-:W-:Y:S01]  /*2480*/  FADD.FTZ R92, -R0.reuse, R37 ;  /* 0x00000025005c7221 */ /* 0x040fe20000010100 */
[----:B------:R-:W-:Y:S02]  /*2490*/  HADD2.F32 R37, -RZ, R70.H0_H0 ;  /* 0x20000046ff257230 */ /* 0x000fe40000004100 */
[C---:B------:R-:W-:Y:S01]  /*24a0*/  FADD.FTZ R38, -R0.reuse, R38 ;  /* 0x0000002600267221 */ /* 0x040fe20000010100 */
[----:B------:R-:W-:Y:S01]  /*24b0*/  FMUL.FTZ R36, R95, R36 ;  /* 0x000000245f247220 */ /* 0x000fe20000410000 */
[C---:B------:R-:W-:Y:S01]  /*24c0*/  FADD.FTZ R94, -R0.reuse, R39 ;  /* 0x00000027005e7221 */ /* 0x040fe20000010100 */
[C---:B------:R-:W-:Y:S01]  /*24d0*/  FADD.FTZ R40, -R0.reuse, R40 ;  /* 0x0000002800287221 */ /* 0x040fe20000010100 */
[C---:B------:R-:W-:Y:S01]  /*24e0*/  FADD.FTZ R88, -R0.reuse, R41 ;  /* 0x0000002900587221 */ /* 0x040fe20000010100 */
[C---:B------:R-:W-:Y:S01]  /*24f0*/  FADD.FTZ R116, -R0.reuse, R54 ;  /* 0x0000003600747221 */ /* 0x040fe20000010100 */
[----:B------:R-:W-:Y:S01]  /*2500*/  FADD.FTZ R110, -R0, R58 ;  /* 0x0000003a006e7221 */ /* 0x000fe20000010100 */
[----:B------:R-:W-:-:S02]  /*2510*/  HADD2.F32 R39, -RZ, R71.H0_H0 ;  /* 0x20000047ff277230 */ /* 0x000fc40000004100 */
[C---:B------:R-:W-:Y:S01]  /*2520*/  FMUL.FTZ R54, R95.reuse, R42 ;  /* 0x0000002a5f367220 */ /* 0x040fe20000410000 */
[----:B------:R-:W-:Y:S01]  /*2530*/  FADD.FTZ R114, -R0, R53 ;  /* 0x0000003500727221 */ /* 0x000fe20000010100 */
[----:B------:R-:W-:Y:S02]  /*2540*/  HADD2.F32 R58, -RZ, R71.H1_H1 ;  /* 0x30000047ff3a7230 */ /* 0x000fe40000004100 */
[C---:B------:R-:W-:Y:S01]  /*2550*/  FMUL.FTZ R38, R95.reuse, R38 ;  /* 0x000000265f267220 */ /* 0x040fe20000410000 */
[----:B------:R-:W-:Y:S01]  /*2560*/  FFMA.FTZ R42, R36, R37, R63 ;  /* 0x00000025242a7223 */ /* 0x000fe2000001003f */
[C---:B------:R-:W-:Y:S01]  /*2570*/  FADD.FTZ R106, -R0.reuse, R56 ;  /* 0x00000038006a7221 */ /* 0x040fe20000010100 */
[----:B------:R-:W-:Y:S01]  /*2580*/  FADD.FTZ R108, -R0, R57 ;  /* 0x00000039006c7221 */ /* 0x000fe20000010100 */
[C---:B------:R-:W-:Y:S01]  /*2590*/  FMUL.FTZ R53, R95.reuse, R94 ;  /* 0x0000005e5f357220 */ /* 0x040fe20000410000 */
[--C-:B------:R-:W-:Y:S02]  /*25a0*/  HADD2.F32 R36, -RZ, R68.reuse.H0_H0 ;  /* 0x20000044ff247230 */ /* 0x100fe40000004100 */
[----:B------:R-:W-:Y:S01]  /*25b0*/  FMUL.FTZ R56, R95, R40 ;  /* 0x000000285f387220 */ /* 0x000fe20000410000 */
[----:B------:R-:W-:-:S02]  /*25c0*/  HADD2.F32 R37, -RZ, R68.H1_H1 ;  /* 0x30000044ff257230 */ /* 0x000fc40000004100 */
[C---:B------:R-:W-:Y:S01]  /*25d0*/  FMUL.FTZ R57, R95.reuse, R88 ;  /* 0x000000585f397220 */ /* 0x040fe20000410000 */
[C---:B------:R-:W-:Y:S01]  /*25e0*/  FADD.FTZ R90, -R0.reuse, R43 ;  /* 0x0000002b005a7221 */ /* 0x040fe20000010100 */
[C---:B------:R-:W-:Y:S01]  /*25f0*/  FADD.FTZ R112, -R0.reuse, R59 ;  /* 0x0000003b00707221 */ /* 0x040fe20000010100 */
[C---:B------:R-:W-:Y:S01]  /*2600*/  FADD.FTZ R100, -R0.reuse, R44 ;  /* 0x0000002c00647221 */ /* 0x040fe20000010100 */
[----:B------:R-:W-:Y:S01]  /*2610*/  FADD.FTZ R104, -R0, R47 ;  /* 0x0000002f00687221 */ /* 0x000fe20000010100 */
[----:B------:R-:W-:Y:S01]  /*2620*/  FFMA.FTZ R39, R38, R39, R65 ;  /* 0x0000002726277223 */ /* 0x000fe20000010041 */
[----:B------:R-:W-:Y:S02]  /*2630*/  HADD2.F32 R59, -RZ, R70.H1_H1 ;  /* 0x30000046ff3b7230 */ /* 0x000fe40000004100 */
[----:B------:R-:W-:Y:S01]  /*2640*/  FMUL.FTZ R47, R95, R92 ;  /* 0x0000005c5f2f7220 */ /* 0x000fe20000410000 */
[----:B------:R-:W-:Y:S01]  /*2650*/  FFMA.FTZ R38, R53, R58, R66 ;  /* 0x0000003a35267223 */ /* 0x000fe20000010042 */
[----:B------:R-:W-:Y:S01]  /*2660*/  FADD.FTZ R118, -R0, R55 ;  /* 0x0000003700767221 */ /* 0x000fe20000010100 */
[----:B------:R-:W-:-:S02]  /*2670*/  HADD2.F32 R53, -RZ, R69.H0_H0 ;  /* 0x20000045ff357230 */ /* 0x000fc40000004100 */
[----:B------:R-:W-:Y:S01]  /*2680*/  FFMA.FTZ R56, R56, R36, R3 ;  /* 0x0000002438387223 */ /* 0x000fe20000010003 */
[----:B------:R-:W-:Y:S02]  /*2690*/  HADD2.F32 R58, -RZ, R69.H1_H1 ;  /* 0x30000045ff3a7230 */ /* 0x000fe40000004100 */
[----:B------:R-:W-:Y:S01]  /*26a0*/  FFMA.FTZ R57, R57, R37, R60 ;  /* 0x0000002539397223 */ /* 0x000fe2000001003c */
[C---:B------:R-:W-:Y:S01]  /*26b0*/  FMUL.FTZ R55, R95.reuse, R90 ;  /* 0x0000005a5f377220 */ /* 0x040fe20000410000 */
[----:B------:R-:W-:Y:S01]  /*26c0*/  SHF.R.S32.HI R36, RZ, 0x1f, R93 ;  /* 0x0000001fff247819 */ /* 0x000fe2000001145d */
[----:B------:R-:W-:Y:S02]  /*26d0*/  HADD2.F32 R37, -RZ, R22.H0_H0 ;  /* 0x20000016ff257230 */ /* 0x000fe40000004100 */
[----:B------:R-:W-:Y:S01]  /*26e0*/  FMUL.FTZ R88, R95, R100 ;  /* 0x000000645f587220 */ /* 0x000fe20000410000 */
[C---:B------:R-:W-:Y:S01]  /*26f0*/  FADD.FTZ R102, -R0.reuse, R45 ;  /* 0x0000002d00667221 */ /* 0x040fe20000010100 */
[----:B------:R-:W-:Y:S01]  /*2700*/  FADD.FTZ R46, -R0, R46 ;  /* 0x0000002e002e7221 */ /* 0x000fe20000010100 */
[----:B------:R-:W-:Y:S01]  /*2710*/  FFMA.FTZ R47, R47, R59, R64 ;  /* 0x0000003b2f2f7223 */ /* 0x000fe20000010040 */
[----:B------:R-:W-:-:S02]  /*2720*/  HADD2.F32 R59, -RZ, R23.H1_H1 ;  /* 0x30000017ff3b7230 */ /* 0x000fc40000004100 */
[----:B------:R-:W-:Y:S01]  /*2730*/  FMUL.FTZ R91, R95, R104 ;  /* 0x000000685f5b7220 */ /* 0x000fe20000410000 */
[----:B------:R-:W-:Y:S01]  /*2740*/  FFMA.FTZ R54, R54, R53, R61 ;  /* 0x0000003536367223 */ /* 0x000fe2000001003d */
[----:B------:R-:W-:Y:S01]  /*2750*/  FFMA.FTZ R55, R55, R58, R62 ;  /* 0x0000003a37377223 */ /* 0x000fe2000001003e */
[----:B------:R-:W-:Y:S01]  /*2760*/  HADD2.F32 R58, -RZ, R23.H0_H0 ;  /* 0x20000017ff3a7230 */ /* 0x000fe20000004100 */
[----:B------:R-:W-:Y:S01]  /*2770*/  LEA.HI R93, R36, R93, RZ, 0x3 ;  /* 0x0000005d245d7211 */ /* 0x000fe200078f18ff */
[----:B------:R-:W-:Y:S02]  /*2780*/  HADD2.F32 R53, -RZ, R22.H1_H1 ;  /* 0x30000016ff357230 */ /* 0x000fe40000004100 */
[----:B------:R-:W-:Y:S01]  /*2790*/  FFMA.FTZ R88, R88, R37, R75 ;  /* 0x0000002558587223 */ /* 0x000fe2000001004b */
[C---:B------:R-:W-:Y:S01]  /*27a0*/  FADD.FTZ R50, -R0.reuse, R50 ;  /* 0x0000003200327221 */ /* 0x040fe20000010100 */
[C---:B------:R-:W-:Y:S01]  /*27b0*/  FMUL.FTZ R89, R95.reuse, R102 ;  /* 0x000000665f597220 */ /* 0x040fe20000410000 */
[----:B------:R-:W-:Y:S01]  /*27c0*/  FMUL.FTZ R90, R95, R46 ;  /* 0x0000002e5f5a7220 */ /* 0x000fe20000410000 */
[----:B------:R-:W0:Y:S01]  /*27d0*/  LDC.64 R36, c[0x0][0x2b8] ;  /* 0x0000ae00ff247b82 */ /* 0x000e220000000a00 */
[C---:B------:R-:W-:Y:S01]  /*27e0*/  FADD.FTZ R98, -R0.reuse, R51 ;  /* 0x0000003300627221 */ /* 0x040fe20000010100 */
[C---:B------:R-:W-:Y:S01]  /*27f0*/  FADD.FTZ R48, -R0.reuse, R48 ;  /* 0x0000003000307221 */ /* 0x040fe20000010100 */
[----:B------:R-:W-:Y:S01]  /*2800*/  FADD.FTZ R96, -R0, R49 ;  /* 0x0000003100607221 */ /* 0x000fe20000010100 */
[----:B------:R-:W-:Y:S01]  /*2810*/  FFMA.FTZ R59, R91, R59, R78 ;  /* 0x0000003b5b3b7223 */ /* 0x000fe2000001004e */
[----:B------:R-:W-:-:S02]  /*2820*/  HADD2.F32 R91, -RZ, R21.H0_H0 ;  /* 0x20000015ff5b7230 */ /* 0x000fc40000004100 */
[----:B------:R-:W-:Y:S01]  /*2830*/  FMUL.FTZ R44, R95, R50 ;  /* 0x000000325f2c7220 */ /* 0x000fe20000410000 */
[----:B------:R-:W-:Y:S01]  /*2840*/  FFMA.FTZ R58, R90, R58, R77 ;  /* 0x0000003a5a3a7223 */ /* 0x000fe2000001004d */
[----:B------:R-:W-:Y:S01]  /*2850*/  FFMA.FTZ R89, R89, R53, R76 ;  /* 0x0000003559597223 */ /* 0x000fe2000001004c */
[----:B------:R-:W-:Y:S02]  /*2860*/  HADD2.F32 R92, -RZ, R21.H1_H1 ;  /* 0x30000015ff5c7230 */ /* 0x000fe40000004100 */
[----:B------:R-:W-:Y:S01]  /*2870*/  FADD.FTZ R52, -R0, R52 ;  /* 0x0000003400347221 */ /* 0x000fe20000010100 */
[C---:B------:R-:W-:Y:S01]  /*2880*/  FMUL.FTZ R45, R95.reuse, R98 ;  /* 0x000000625f2d7220 */ /* 0x040fe20000410000 */
[--C-:B------:R-:W-:Y:S02]  /*2890*/  HADD2.F32 R53, -RZ, R20.reuse.H0_H0 ;  /* 0x20000014ff357230 */ /* 0x100fe40000004100 */
[----:B------:R-:W-:Y:S01]  /*28a0*/  FMUL.FTZ R0, R95, R48 ;  /* 0x000000305f007220 */ /* 0x000fe20000410000 */
[----:B------:R-:W-:-:S02]  /*28b0*/  HADD2.F32 R90, -RZ, R20.H1_H1 ;  /* 0x30000014ff5a7230 */ /* 0x000fc40000004100 */
[----:B------:R-:W-:Y:S01]  /*28c0*/  FMUL.FTZ R41, R95, R96 ;  /* 0x000000605f297220 */ /* 0x000fe20000410000 */
[----:B------:R-:W-:Y:S01]  /*28d0*/  FFMA.FTZ R44, R44, R91, R73 ;  /* 0x0000005b2c2c7223 */ /* 0x000fe20000010049 */
[----:B------:R-:W-:Y:S01]  /*28e0*/  FFMA.FTZ R91, R45, R92, R74 ;  /* 0x0000005c2d5b7223 */ /* 0x000fe2000001004a */
[----:B------:R-:W-:Y:S01]  /*28f0*/  FMUL.FTZ R49, R95, R52 ;  /* 0x000000345f317220 */ /* 0x000fe20000410000 */
[----:B------:R-:W-:Y:S01]  /*2900*/  FFMA.FTZ R0, R0, R53, R67 ;  /* 0x0000003500007223 */ /* 0x000fe20000010043 */
[--C-:B------:R-:W-:Y:S02]  /*2910*/  HADD2.F32 R92, -RZ, R19.reuse.H0_H0 ;  /* 0x20000013ff5c7230 */ /* 0x100fe40000004100 */
[----:B------:R-:W-:Y:S01]  /*2920*/  FFMA.FTZ R45, R41, R90, R72 ;  /* 0x0000005a292d7223 */ /* 0x000fe20000010048 */
[----:B------:R-:W-:Y:S02]  /*2930*/  HADD2.F32 R94, -RZ, R19.H1_H1 ;  /* 0x30000013ff5e7230 */ /* 0x000fe40000004100 */
[C---:B------:R-:W-:Y:S01]  /*2940*/  FMUL.FTZ R51, R95.reuse, R116 ;  /* 0x000000745f337220 */ /* 0x040fe20000410000 */
[----:B------:R-:W-:Y:S01]  /*2950*/  FMUL.FTZ R52, R95, R118 ;  /* 0x000000765f347220 */ /* 0x000fe20000410000 */
[----:B------:R-:W-:-:S02]  /*2960*/  HADD2.F32 R53, -RZ, R18.H0_H0 ;  /* 0x20000012ff357230 */ /* 0x000fc40000004100 */
[----:B------:R-:W-:Y:S01]  /*2970*/  FMUL.FTZ R48, R95, R110 ;  /* 0x0000006e5f307220 */ /* 0x000fe20000410000 */
[--C-:B------:R-:W-:Y:S02]  /*2980*/  HADD2.F32 R41, -RZ, R17.reuse.H0_H0 ;  /* 0x20000011ff297230 */ /* 0x100fe40000004100 */
[----:B------:R-:W-:Y:S01]  /*2990*/  FFMA.FTZ R96, R51, R92, R82 ;  /* 0x0000005c33607223 */ /* 0x000fe20000010052 */
[----:B------:R-:W-:Y:S01]  /*29a0*/  FFMA.FTZ R101, R52, R94, R87 ;  /* 0x0000005e34657223 */ /* 0x000fe20000010057 */
[----:B------:R-:W-:Y:S01]  /*29b0*/  LEA.HI.SX32 R93, R93, R2, 0x1d ;  /* 0x000000025d5d7211 */ /* 0x000fe200078feaff */
[----:B------:R-:W-:Y:S02]  /*29c0*/  HADD2.F32 R90, -RZ, R18.H1_H1 ;  /* 0x30000012ff5a7230 */ /* 0x000fe40000004100 */
[----:B------:R-:W-:Y:S01]  /*29d0*/  FFMA.FTZ R94, R49, R53, R84 ;  /* 0x00000035315e7223 */ /* 0x000fe20000010054 */
[----:B------:R-:W-:Y:S01]  /*29e0*/  FFMA.FTZ R92, R48, R41, R81 ;  /* 0x00000029305c7223 */ /* 0x000fe20000010051 */
[----:B------:R-:W-:Y:S01]  /*29f0*/  FMUL.FTZ R50, R95, R114 ;  /* 0x000000725f327220 */ /* 0x000fe20000410000 */
[----:B------:R-:W-:-:S02]  /*2a00*/  HADD2.F32 R49, -RZ, R17.H1_H1 ;  /* 0x30000011ff317230 */ /* 0x000fc40000004100 */
[C---:B------:R-:W-:Y:S01]  /*2a10*/  FMUL.FTZ R40, R95.reuse, R106 ;  /* 0x0000006a5f287220 */ /* 0x040fe20000410000 */
[--C-:B------:R-:W-:Y:S02]  /*2a20*/  HADD2.F32 R41, -RZ, R16.reuse.H0_H0 ;  /* 0x20000010ff297230 */ /* 0x100fe40000004100 */
[C---:B------:R-:W-:Y:S01]  /*2a30*/  FMUL.FTZ R43, R95.reuse, R108 ;  /* 0x0000006c5f2b7220 */ /* 0x040fe20000410000 */
[----:B------:R-:W-:Y:S02]  /*2a40*/  HADD2.F32 R48, -RZ, R16.H1_H1 ;  /* 0x30000010ff307230 */ /* 0x000fe40000004100 */
[----:B------:R-:W-:Y:S01]  /*2a50*/  FMUL.FTZ R46, R95, R112 ;  /* 0x000000705f2e7220 */ /* 0x000fe20000410000 */
[C---:B------:R-:W-:Y:S01]  /*2a60*/  IADD3 R51, R93.reuse, 0x100, RZ ;  /* 0x000001005d337810 */ /* 0x040fe20007ffe0ff */
[----:B------:R-:W-:Y:S01]  /*2a70*/  FFMA.FTZ R99, R50, R90, R83 ;  /* 0x0000005a32637223 */ /* 0x000fe20000010053 */
[----:B------:R-:W-:Y:S01]  /*2a80*/  IADD3 R53, R93, 0x200, RZ ;  /* 0x000002005d357810 */ /* 0x000fe20007ffe0ff */
        /* <DEDUP_REMOVED lines=11> */
[----:B------:R-:W-:Y:S02]  /*2b40*/  F2FP.F16.F32.PACK_AB R36, R57, R56 ;  /* 0x000000383924723e */ /* 0x000fe400000000ff */
[----:B------:R-:W-:-:S02]  /*2b50*/  F2FP.F16.F32.PACK_AB R41, R91, R44 ;  /* 0x0000002c5b29723e */ /* 0x000fc400000000ff */
        /* <DEDUP_REMOVED lines=8> */
.L_x_14454:
[----:B------:R-:W-:Y:S05]  /*2be0*/  BSYNC B0 ;  /* 0x0000000000007941 */ /* 0x000fea0003800000 */
.L_x_14453:
[----:B------:R-:W-:Y:S02]  /*2bf0*/  IADD3 R86, R86, UR8, RZ ;  /* 0x0000000856567c10 */ /* 0x000fe4000fffe0ff */
[----:B------:R-:W-:Y:S02]  /*2c00*/  SEL R0, RZ, 0x1, P0 ;  /* 0x00000001ff007807 */ /* 0x000fe40000000000 */
[----:B------:R-:W-:-:S13]  /*2c10*/  ISETP.GE.AND P1, PT, R86, UR9, PT ;  /* 0x0000000956007c0c */ /* 0x000fda000bf26270 */
[----:B------:R-:W-:Y:S05]  /*2c20*/  @!P1 BRA `(.L_x_14455) ;  /* 0xffffffd800009947 */ /* 0x000fea000383ffff */
[----:B------:R-:W-:Y:S05]  /*2c30*/  EXIT ;  /* 0x000000000000794d */ /* 0x000fea0003800000 */
.L_x_14452:
[----:B------:R-:W-:Y:S01]  /*2c40*/  HFMA2.MMA R102, -RZ, RZ, 0, 5.9604644775390625e-08 ;  /* 0x00000001ff667435 */ /* 0x000fe200000001ff */
[----:B------:R-:W-:Y:S02]  /*2c50*/  MOV R101, R0 ;  /* 0x0000000000657202 */ /* 0x000fe40000000f00 */
[----:B------:R-:W-:Y:S02]  /*2c60*/  MOV R103, 0x1f ;  /* 0x0000001f00677802 */ /* 0x000fe40000000f00 */
[----:B------:R-:W-:-:S07]  /*2c70*/  MOV R100, 0xffffffff ;  /* 0xffffffff00647802 */ /* 0x000fce0000000f00 */
[----:B-----5:R-:W-:Y:S05]  /*2c80*/  WARPSYNC.COLLECTIVE R100, `(.L_x_14456) ;  /* 0x0000000064087348 */ /* 0x020fea0003c00000 */
[----:B------:R0:W1:Y:S02]  /*2c90*/  SHFL.BFLY P2, R99, R101, R102, R103 ;  /* 0x0c00006665637389 */ /* 0x0000640000040067 */
[----:B01---5:R-:W-:Y:S01]  /*2ca0*/  ENDCOLLECTIVE ;  /* 0x000000000000791b */ /* 0x023fe20003800000 */
.L_x_14456:
[----:B------:R-:W-:Y:S01]  /*2cb0*/  HFMA2.MMA R102, -RZ, RZ, 0, 1.1920928955078125e-07 ;  /* 0x00000002ff667435 */ /* 0x000fe200000001ff */
[----:B------:R-:W-:-:S05]  /*2cc0*/  MOV R89, R99 ;  /* 0x0000006300597202 */ /* 0x000fca0000000f00 */
[----:B------:R-:W-:-:S05]  /*2cd0*/  FADD.FTZ R89, R0, R89 ;  /* 0x0000005900597221 */ /* 0x000fca0000010000 */
[----:B------:R-:W-:-:S07]  /*2ce0*/  MOV R101, R89 ;  /* 0x0000005900657202 */ /* 0x000fce0000000f00 */
[----:B------:R-:W-:Y:S05]  /*2cf0*/  WARPSYNC.COLLECTIVE R100, `(.L_x_14457) ;  /* 0x0000000064087348 */ /* 0x000fea0003c00000 */
[----:B------:R0:W1:Y:S02]  /*2d00*/  SHFL.BFLY P2, R99, R101, R102, R103 ;  /* 0x0c00006665637389 */ /* 0x0000640000040067 */
[----:B01----:R-:W-:Y:S01]  /*2d10*/  ENDCOLLECTIVE ;  /* 0x000000000000791b */ /* 0x003fe20003800000 */
.L_x_14457:
[----:B------:R-:W-:Y:S01]  /*2d20*/  HFMA2.MMA R102, -RZ, RZ, 0, 2.384185791015625e-07 ;  /* 0x00000004ff667435 */ /* 0x000fe200000001ff */
[----:B------:R-:W-:-:S05]  /*2d30*/  MOV R88, R99 ;  /* 0x0000006300587202 */ /* 0x000fca0000000f00 */
[----:B------:R-:W-:-:S05]  /*2d40*/  FADD.FTZ R96, R89, R88 ;  /* 0x0000005859607221 */ /* 0x000fca0000010000 */
[----:B------:R-:W-:-:S07]  /*2d50*/  MOV R101, R96 ;  /* 0x0000006000657202 */ /* 0x000fce0000000f00 */
[----:B------:R-:W-:Y:S05]  /*2d60*/  WARPSYNC.COLLECTIVE R100, `(.L_x_14458) ;  /* 0x0000000064087348 */ /* 0x000fea0003c00000 */
[----:B------:R0:W1:Y:S02]  /*2d70*/  SHFL.BFLY P2, R99, R101, R102, R103 ;  /* 0x0c00006665637389 */ /* 0x0000640000040067 */
[----:B01----:R-:W-:Y:S01]  /*2d80*/  ENDCOLLECTIVE ;  /* 0x000000000000791b */ /* 0x003fe20003800000 */
.L_x_14458:
[----:B------:R-:W-:Y:S01]  /*2d90*/  HFMA2.MMA R102, -RZ, RZ, 0, 4.76837158203125e-07 ;  /* 0x00000008ff667435 */ /* 0x000fe200000001ff */
[----:B------:R-:W-:-:S05]  /*2da0*/  MOV R97, R99 ;  /* 0x0000006300617202 */ /* 0x000fca0000000f00 */
[----:B------:R-:W-:-:S05]  /*2db0*/  FADD.FTZ R97, R96, R97 ;  /* 0x0000006160617221 */ /* 0x000fca0000010000 */
[----:B------:R-:W-:-:S07]  /*2dc0*/  MOV R101, R97 ;  /* 0x0000006100657202 */ /* 0x000fce0000000f00 */
[----:B------:R-:W-:Y:S05]  /*2dd0*/  WARPSYNC.COLLECTIVE R100, `(.L_x_14459) ;  /* 0x0000000064087348 */ /* 0x000fea0003c00000 */
[----:B------:R0:W1:Y:S02]  /*2de0*/  SHFL.BFLY P2, R99, R101, R102, R103 ;  /* 0x0c00006665637389 */ /* 0x0000640000040067 */
[----:B01----:R-:W-:Y:S01]  /*2df0*/  ENDCOLLECTIVE ;  /* 0x000000000000791b */ /* 0x003fe20003800000 */
.L_x_14459:
[----:B------:R-:W-:Y:S01]  /*2e00*/  HFMA2.MMA R102, -RZ, RZ, 0, 9.5367431640625e-07 ;  /* 0x00000010ff667435 */ /* 0x000fe200000001ff */
[----:B------:R-:W-:-:S05]  /*2e10*/  MOV R88, R99 ;  /* 0x0000006300587202 */ /* 0x000fca0000000f00 */
[----:B------:R-:W-:-:S05]  /*2e20*/  FADD.FTZ R98, R97, R88 ;  /* 0x0000005861627221 */ /* 0x000fca0000010000 */
[----:B------:R-:W-:-:S07]  /*2e30*/  MOV R101, R98 ;  /* 0x0000006200657202 */ /* 0x000fce0000000f00 */
[----:B------:R-:W-:Y:S05]  /*2e40*/  WARPSYNC.COLLECTIVE R100, `(.L_x_14460) ;  /* 0x0000000064087348 */ /* 0x000fea0003c00000 */
[----:B------:R0:W1:Y:S02]  /*2e50*/  SHFL.BFLY P2, R99, R101, R102, R103 ;  /* 0x0c00006665637389 */ /* 0x0000640000040067 */
[----:B01----:R-:W-:Y:S01]  /*2e60*/  ENDCOLLECTIVE ;  /* 0x000000000000791b */ /* 0x003fe20003800000 */
.L_x_14460:
        /* <DEDUP_REMOVED lines=55> */
.L_x_14461:
[----:B------:R-:W-:Y:S01]  /*31e0*/  HFMA2.MMA R102, -RZ, RZ, 0, 1.1920928955078125e-07 ;  /* 0x00000002ff667435 */ /* 0x000fe200000001ff */
[----:B------:R-:W-:-:S05]  /*31f0*/  MOV R89, R99 ;  /* 0x0000006300597202 */ /* 0x000fca0000000f00 */
[----:B------:R-:W-:-:S05]  /*3200*/  FADD.FTZ R89, R0, R89 ;  /* 0x0000005900597221 */ /* 0x000fca0000010000 */
[----:B------:R-:W-:-:S07]  /*3210*/  MOV R101, R89 ;  /* 0x0000005900657202 */ /* 0x000fce0000000f00 */
[----:B------:R-:W-:Y:S05]  /*3220*/  WARPSYNC.COLLECTIVE R100, `(.L_x_14462) ;  /* 0x0000000064087348 */ /* 0x000fea0003c00000 */
[----:B------:R0:W1:Y:S02]  /*3230*/  SHFL.BFLY P2, R99, R101, R102, R103 ;  /* 0x0c00006665637389 */ /* 0x0000640000040067 */
[----:B01----:R-:W-:Y:S01]  /*3240*/  ENDCOLLECTIVE ;  /* 0x000000000000791b */ /* 0x003fe20003800000 */
.L_x_14462:
[----:B------:R-:W-:Y:S01]  /*3250*/  HFMA2.MMA R102, -RZ, RZ, 0, 2.384185791015625e-07 ;  /* 0x00000004ff667435 */ /* 0x000fe200000001ff */
[----:B------:R-:W-:-:S05]  /*3260*/  MOV R96, R99 ;  /* 0x0000006300607202 */ /* 0x000fca0000000f00 */
[----:B------:R-:W-:-:S05]  /*3270*/  FADD.FTZ R96, R89, R96 ;  /* 0x0000006059607221 */ /* 0x000fca0000010000 */
[----:B------:R-:W-:-:S07]  /*3280*/  MOV R101, R96 ;  /* 0x0000006000657202 */ /* 0x000fce0000000f00 */
[----:B------:R-:W-:Y:S05]  /*3290*/  WARPSYNC.COLLECTIVE R100, `(.L_x_14463) ;  /* 0x0000000064087348 */ /* 0x000fea0003c00000 */
[----:B------:R0:W1:Y:S02]  /*32a0*/  SHFL.BFLY P2, R99, R101, R102, R103 ;  /* 0x0c00006665637389 */ /* 0x0000640000040067 */
[----:B01----:R-:W-:Y:S01]  /*32b0*/  ENDCOLLECTIVE ;  /* 0x000000000000791b */ /* 0x003fe20003800000 */
.L_x_14463:
[----:B------:R-:W-:Y:S01]  /*32c0*/  HFMA2.MMA R102, -RZ, RZ, 0, 4.76837158203125e-07 ;  /* 0x00000008ff667435 */ /* 0x000fe200000001ff */
[----:B------:R-:W-:-:S05]  /*32d0*/  MOV R97, R99 ;  /* 0x0000006300617202 */ /* 0x000fca0000000f00 */
[----:B------:R-:W-:-:S05]  /*32e0*/  FADD.FTZ R97, R96, R97 ;  /* 0x0000006160617221 */ /* 0x000fca0000010000 */
[----:B------:R-:W-:-:S07]  /*32f0*/  MOV R101, R97 ;  /* 0x0000006100657202 */ /* 0x000fce0000000f00 */
[----:B------:R-:W-:Y:S05]  /*3300*/  WARPSYNC.COLLECTIVE R100, `(.L_x_14464) ;  /* 0x0000000064087348 */ /* 0x000fea0003c00000 */
[----:B------:R0:W1:Y:S02]  /*3310*/  SHFL.BFLY P2, R99, R101, R102, R103 ;  /* 0x0c00006665637389 */ /* 0x0000640000040067 */
[----:B01----:R-:W-:Y:S01]  /*3320*/  ENDCOLLECTIVE ;  /* 0x000000000000791b */ /* 0x003fe20003800000 */
.L_x_14464:
[----:B------:R-:W-:Y:S01]  /*3330*/  HFMA2.MMA R102, -RZ, RZ, 0, 9.5367431640625e-07 ;  /* 0x00000010ff667435 */ /* 0x000fe200000001ff */
[----:B------:R-:W-:-:S05]  /*3340*/  MOV R98, R99 ;  /* 0x0000006300627202 */ /* 0x000fca0000000f00 */
[----:B------:R-:W-:-:S05]  /*3350*/  FADD.FTZ R98, R97, R98 ;  /* 0x0000006261627221 */ /* 0x000fca0000010000 */
[----:B------:R-:W-:-:S07]  /*3360*/  MOV R101, R98 ;  /* 0x0000006200657202 */ /* 0x000fce0000000f00 */
[----:B------:R-:W-:Y:S05]  /*3370*/  WARPSYNC.COLLECTIVE R100, `(.L_x_14465) ;  /* 0x0000000064087348 */ /* 0x000fea0003c00000 */
[----:B------:R0:W1:Y:S02]  /*3380*/  SHFL.BFLY P2, R99, R101, R102, R103 ;  /* 0x0c00006665637389 */ /* 0x0000640000040067 */
[----:B01----:R-:W-:Y:S01]  /*3390*/  ENDCOLLECTIVE ;  /* 0x000000000000791b */ /* 0x003fe20003800000 */
.L_x_14465:
[----:B------:R-:W-:Y:S05]  /*33a0*/  BRA `(.L_x_14466) ;  /* 0xffffffe800b87947 */ /* 0x000fea000383ffff */
.L_x_14467:
        /* <DEDUP_REMOVED lines=13> */
.L_x_23311:


//--------------------- .text._ZN10layer_norm13ln_fwd_kernelINS_13Kernel_traitsI6__halfS2_fS2_fjLj6144ELj1ELj1ELj8ELj16ENS_18Kernel_traits_baseILj6144ES2_S2_fS2_fjLj256EEEEELb1ELb0ELb0ELb0EEEvNS_9FwdParamsE --------------------------
	.section	.text._ZN10layer_norm13ln_fwd_kernelINS_13Kernel_traitsI6__halfS2_fS2_fjLj6144ELj1ELj1ELj8ELj16ENS_18Kernel_traits_baseILj6144ES2_S2_fS2_fjLj256EEEEELb1ELb0ELb0ELb0EEEvNS_9FwdParamsE,"ax",@progbits
	.align	128
        .global         _ZN10layer_norm13ln_fwd_kernelINS_13Kernel_traitsI6__halfS2_fS2_fjLj6144ELj1ELj1ELj8ELj16ENS_18Kernel_traits_baseILj6144ES2_S2_fS2_fjLj256EEEEELb1ELb0ELb0ELb0EEEvNS_9FwdParamsE
        .type           _ZN10layer_norm13ln_fwd_kernelINS_13Kernel_traitsI6__halfS2_fS2_fjLj6144ELj1ELj1ELj8ELj16ENS_18Kernel_traits_baseILj6144ES2_S2_fS2_fjLj256EEEEELb1ELb0ELb0ELb0EEEvNS_9FwdParamsE,@function
        .size           _ZN10layer_norm13ln_fwd_kernelINS_13Kernel_traitsI6__halfS2_fS2_fjLj6144ELj1ELj1ELj8ELj16ENS_18Kernel_traits_baseILj6144ES2_S2_fS2_fjLj256EEEEELb1ELb0ELb0ELb0EEEvNS_9FwdParamsE,(.L_x_23312 - _ZN10layer_norm13ln_fwd_kernelINS_13Kernel_traitsI6__halfS2_fS2_fjLj6144ELj1ELj1ELj8ELj16ENS_18Kernel_traits_baseILj6144ES2_S2_fS2_fjLj256EEEEELb1ELb0ELb0ELb0EEEvNS_9FwdParamsE)
        .other          _ZN10layer_norm13ln_fwd_kernelINS_13Kernel_traitsI6__halfS2_fS2_fjLj6144ELj1ELj1ELj8ELj16ENS_18Kernel_traits_baseILj6144ES2_S2_fS2_fjLj256EEEEELb1ELb0ELb0ELb0EEEvNS_9FwdParamsE,@"STO_CUDA_ENTRY STV_DEFAULT"
_ZN10layer_norm13ln_fwd_kernelINS_13Kernel_traitsI6__halfS2_fS2_fjLj6144ELj1ELj1ELj8ELj16ENS_18Kernel_traits_baseILj6144ES2_S2_fS2_fjLj256EEEEELb1ELb0ELb0ELb0EEEvNS_9FwdParamsE:
.text._ZN10layer_norm13ln_fwd_kernelINS_13Kernel_traitsI6__halfS2_fS2_fjLj6144ELj1ELj1ELj8ELj16ENS_18Kernel_traits_baseILj6144ES2_S2_fS2_fjLj256EEEEELb1ELb0ELb0ELb0EEEvNS_9FwdParamsE:
        /* <DEDUP_REMOVED lines=12> */
[----:B-1----:R-:W-:-:S06]  /*00c0*/  @P0 IMAD.MOV.U32 R5, RZ, RZ, R45 ;  /* 0x000000ffff050224 */ /* 0x002fcc00078e002d */
[----:B------:R-:W3:Y:S01]  /*00d0*/  @P0 LDG.E.64 R4, desc[UR4][R4.64] ;  /* 0x0000000404040981 */ /* 0x000ee2000c1e1b00 */
[----:B------:R-:W0:Y:S01]  /*00e0*/  S2R R61, SR_TID.X ;  /* 0x00000000003d7919 */ /* 0x000e220000002100 */
[----:B------:R-:W0:Y:S08]  /*00f0*/  S2UR UR8, SR_CTAID.X ;  /* 0x00000000000879c3 */ /* 0x000e300000002500 */
[----:B------:R-:W0:Y:S02]  /*0100*/  LDC R60, c[0x0][RZ] ;  /* 0x00000000ff3c7b82 */ /* 0x000e240000000800 */
[----:B0-----:R-:W-:Y:S01]  /*0110*/  IMAD R60, R60, UR8, R61 ;  /* 0x000000083c3c7c24 */ /* 0x001fe2000f8e023d */
[----:B------:R-:W-:Y:S01]  /*0120*/  LEA.HI R20, R61, UR8, RZ, 0x18 ;  /* 0x000000083d147c11 */ /* 0x000fe2000f8fc0ff */
[----:B------:R-:W-:Y:S01]  /*0130*/  BSSY B0, `(.L_x_14468) ;  /* 0x0000055000007945 */ /* 0x000fe20003800000 */
[----:B--2---:R-:W-:-:S02]  /*0140*/  @P0 R2UR UR6, R2 ;  /* 0x00000000020602ca */ /* 0x004fc400000e0000 */
[----:B------:R-:W-:Y:S02]  /*0150*/  @P0 R2UR UR7, R3 ;  /* 0x00000000030702ca */ /* 0x000fe400000e0000 */
[----:B---3--:R-:W-:-:S04]  /*0160*/  @P0 IADD3 R44, P1, R4, R7, RZ ;  /* 0x00000007042c0210 */ /* 0x008fc80007f3e0ff */
[----:B------:R-:W-:-:S04]  /*0170*/  @P0 IADD3.X R45, RZ, R5, RZ, P1, !PT ;  /* 0x00000005ff2d0210 */ /* 0x000fc80000ffe4ff */
[--C-:B------:R-:W-:Y:S01]  /*0180*/  SHF.R.U64 R23, R44, 0x2, R45.reuse ;  /* 0x000000022c177819 */ /* 0x100fe2000000122d */
[----:B------:R-:W-:Y:S01]  /*0190*/  IMAD.WIDE.U32 R4, R60, -0x326172a9, RZ ;  /* 0xcd9e8d573c047825 */ /* 0x000fe200078e00ff */
[----:B------:R-:W-:Y:S01]  /*01a0*/  SHF.R.U32.HI R22, RZ, 0x2, R45 ;  /* 0x00000002ff167819 */ /* 0x000fe2000001162d */
[----:B------:R-:W-:Y:S01]  /*01b0*/  UIADD3 UR18, UR7, -0x4498517b, URZ ;  /* 0xbb67ae8507127890 */ /* 0x000fe2000fffe03f */
[----:B------:R-:W0:Y:S01]  /*01c0*/  LDC R45, c[0x0][0x218] ;  /* 0x00008600ff2d7b82 */ /* 0x000e220000000800 */
[----:B------:R-:W-:Y:S01]  /*01d0*/  IMAD.WIDE.U32 R2, R23, -0x2daee0ad, RZ ;  /* 0xd2511f5317027825 */ /* 0x000fe200078e00ff */
[----:B------:R-:W-:-:S04]  /*01e0*/  LOP3.LUT R6, R5, UR6, R22, 0x96, !PT ;  /* 0x0000000605067c12 */ /* 0x000fc8000f8e9616 */
        /* <DEDUP_REMOVED lines=32> */
[----:B0-----:R-:W-:Y:S01]  /*03f0*/  SHF.R.S32.HI R0, RZ, 0x1f, R45 ;  /* 0x0000001fff007819 */ /* 0x001fe2000001142d */
[----:B------:R-:W-:-:S03]  /*0400*/  UIADD3 UR27, UR6, -0x4ab325aa, URZ ;  /* 0xb54cda56061b7890 */ /* 0x000fc6000fffe03f */
[----:B------:R-:W-:Y:S02]  /*0410*/  LOP3.LUT R98, R3, UR28, R6, 0x96, !PT ;  /* 0x0000001c03627c12 */ /* 0x000fe4000f8e9606 */
[----:B------:R-:W-:Y:S01]  /*0420*/  LOP3.LUT R3, R61, 0xff, RZ, 0xc0, !PT ;  /* 0x000000ff3d037812 */ /* 0x000fe200078ec0ff */
[----:B------:R-:W-:Y:S01]  /*0430*/  IMAD.WIDE.U32 R4, R5, -0x326172a9, RZ ;  /* 0xcd9e8d5705047825 */ /* 0x000fe200078e00ff */
[----:B------:R-:W-:Y:S02]  /*0440*/  LEA.HI R45, R0, R45, RZ, 0x3 ;  /* 0x0000002d002d7211 */ /* 0x000fe400078f18ff */
[----:B------:R-:W-:Y:S02]  /*0450*/  LOP3.LUT R0, R3, 0xff, RZ, 0x3c, !PT ;  /* 0x000000ff03007812 */ /* 0x000fe400078e3cff */
[----:B------:R-:W-:Y:S02]  /*0460*/  LOP3.LUT R8, R5, UR27, R8, 0x96, !PT ;  /* 0x0000001b05087c12 */ /* 0x000fe4000f8e9608 */
[----:B------:R-:W-:Y:S01]  /*0470*/  LEA.HI.SX32 R21, R45, R0, 0x1d ;  /* 0x000000002d157211 */ /* 0x000fe200078feaff */
[----:B------:R-:W-:-:S02]  /*0480*/  UIADD3 UR30, UR7, 0x1fd5c5a3, URZ ;  /* 0x1fd5c5a3071e7890 */ /* 0x000fc4000fffe03f */
[----:B------:R-:W-:Y:S01]  /*0490*/  IMAD.WIDE.U32 R8, R8, -0x2daee0ad, RZ ;  /* 0xd2511f5308087825 */ /* 0x000fe200078e00ff */
[----:B------:R-:W-:Y:S01]  /*04a0*/  LOP3.LUT P4, RZ, R21, 0xffffff00, RZ, 0xc0, !PT ;  /* 0xffffff0015ff7812 */ /* 0x000fe2000788c0ff */
[----:B------:R-:W-:Y:S02]  /*04b0*/  UIADD3 UR29, UR6, 0x5384540f, URZ ;  /* 0x5384540f061d7890 */ /* 0x000fe4000fffe03f */
        /* <DEDUP_REMOVED lines=28> */
.L_x_14469:
[----:B------:R-:W-:Y:S05]  /*0680*/  BSYNC B0 ;  /* 0x0000000000007941 */ /* 0x000fea0003800000 */
.L_x_14468:
        /* <DEDUP_REMOVED lines=14> */
.L_x_14471:
[----:B------:R-:W-:Y:S05]  /*0770*/  BSYNC B0 ;  /* 0x0000000000007941 */ /* 0x000fea0003800000 */
.L_x_14470:
        /* <DEDUP_REMOVED lines=13> */
.L_x_14473:
[----:B------:R-:W-:Y:S05]  /*0850*/  BSYNC B0 ;  /* 0x0000000000007941 */ /* 0x000fea0003800000 */
.L_x_14472:
        /* <DEDUP_REMOVED lines=12> */
[C---:B------:R-:W-:Y:S01]  /*0920*/  LOP3.LUT R25, R61.reuse, 0xe0, RZ, 0xc0, !PT ;  /* 0x000000e03d197812 */ /* 0x040fe200078ec0ff */
[--C-:B------:R-:W-:Y:S01]  /*0930*/  HADD2.F32 R81, -RZ, R26.reuse.H0_H0 ;  /* 0x2000001aff517230 */ /* 0x100fe20000004100 */
[----:B------:R-:W-:Y:S01]  /*0940*/  HFMA2.MMA R103, -RZ, RZ, 0, 5.9604644775390625e-08 ;  /* 0x00000001ff677435 */ /* 0x000fe200000001ff */
        /* <DEDUP_REMOVED lines=10> */
[----:B------:R-:W-:Y:S01]  /*09f0*/  IMAD R29, R47, -0x326172a9, RZ ;  /* 0xcd9e8d572f1d7824 */ /* 0x000fe200078e02ff */
[----:B------:R-:W-:Y:S01]  /*0a00*/  VIADDMNMX R27, R24, -R27, RZ, !PT ;  /* 0x8000001b181b7246 */ /* 0x000fe200078001ff */
[----:B------:R-:W-:Y:S01]  /*0a10*/  IMAD.HI.U32 R94, R100, -0x326172a9, RZ ;  /* 0xcd9e8d57645e7827 */ /* 0x000fe200078e00ff */
[----:B------:R-:W-:Y:S01]  /*0a20*/  UISETP.NE.U32.AND UP0, UPT, UR8, URZ, UPT ;  /* 0x0000003f0800728c */ /* 0x000fe2000bf05070 */
[----:B------:R-:W-:Y:S01]  /*0a30*/  LOP3.LUT R97, R44, 0x3, RZ, 0xc0, !PT ;  /* 0x000000032c617812 */ /* 0x000fe200078ec0ff */
[----:B------:R-:W-:Y:S01]  /*0a40*/  ULDC UR35, c[0x0][0x218] ;  /* 0x0000860000237ab9 */ /* 0x000fe20000000800 */
[----:B------:R-:W-:Y:S01]  /*0a50*/  IMAD.IADD R25, R25, 0x1, R26 ;  /* 0x0000000119197824 */ /* 0x000fe200078e021a */
[----:B------:R-:W-:Y:S01]  /*0a60*/  VIMNMX R27, R27, 0x20, PT ;  /* 0x000000201b1b7848 */ /* 0x000fe20003fe0100 */
[----:B------:R-:W-:Y:S01]  /*0a70*/  IMAD R24, R46, -0x2daee0ad, RZ ;  /* 0xd2511f532e187824 */ /* 0x000fe200078e02ff */
[----:B------:R-:W-:Y:S01]  /*0a80*/  LOP3.LUT R94, R94, UR33, R29, 0x96, !PT ;  /* 0x000000215e5e7c12 */ /* 0x000fe2000f8e961d */
[----:B------:R-:W-:Y:S01]  /*0a90*/  IMAD.HI.U32 R93, R98, -0x2daee0ad, RZ ;  /* 0xd2511f53625d7827 */ /* 0x000fe200078e00ff */
[----:B------:R-:W-:Y:S01]  /*0aa0*/  SHF.L.U32 R25, R25, 0x3, RZ ;  /* 0x0000000319197819 */ /* 0x000fe200000006ff */
[----:B------:R-:W-:Y:S01]  /*0ab0*/  ULDC.U8 UR8, c[0x0][0x2a0] ;  /* 0x0000a80000087ab9 */ /* 0x000fe20000000000 */
[----:B------:R-:W-:Y:S01]  /*0ac0*/  UISETP.NE.AND.EX UP0, UPT, UR9, URZ, UPT, UP0 ;  /* 0x0000003f0900728c */ /* 0x000fe2000bf05300 */
[----:B------:R-:W-:Y:S01]  /*0ad0*/  IMAD.IADD R27, R26, 0x1, R27 ;  /* 0x000000011a1b7824 */ /* 0x000fe200078e021b */
[----:B------:R-:W-:Y:S01]  /*0ae0*/  I2FP.F32.U32 R25, R25 ;  /* 0x0000001900197245 */ /* 0x000fe20000201000 */
[--C-:B------:R-:W-:Y:S01]  /*0af0*/  HADD2.F32 R18, -RZ, R4.reuse.H0_H0 ;  /* 0x20000004ff127230 */ /* 0x100fe20000004100 */
[----:B------:R-:W-:Y:S01]  /*0b00*/  LOP3.LUT R93, R93, UR34, R24, 0x96, !PT ;  /* 0x000000225d5d7c12 */ /* 0x000fe2000f8e9618 */
[----:B------:R-:W-:Y:S01]  /*0b10*/  HADD2.F32 R19, -RZ, R4.H1_H1 ;  /* 0x30000004ff137230 */ /* 0x000fe20000004100 */
[----:B------:R0:W1:Y:S01]  /*0b20*/  MUFU.RCP R101, R25 ;  /* 0x0000001900657308 */ /* 0x0000620000001000 */
[--C-:B------:R-:W-:Y:S01]  /*0b30*/  HADD2.F32 R16, -RZ, R5.reuse.H0_H0 ;  /* 0x20000005ff107230 */ /* 0x100fe20000004100 */
[----:B------:R-:W-:Y:S01]  /*0b40*/  SHF.L.U32 R99, R27, 0x3, RZ ;  /* 0x000000031b637819 */ /* 0x000fe200000006ff */
        /* <DEDUP_REMOVED lines=43> */
.L_x_14655:
        /* <DEDUP_REMOVED lines=40> */
.L_x_14477:
[----:B------:R-:W-:-:S07]  /*1080*/  MOV R108, R100 ;  /* 0x00000064006c7202 */ /* 0x000fce0000000f00 */
.L_x_14478:
[----:B------:R-:W-:Y:S05]  /*1090*/  BSYNC B1 ;  /* 0x0000000000017941 */ /* 0x000fea0003800000 */
.L_x_14476:
        /* <DEDUP_REMOVED lines=16> */
.L_x_14482:
[----:B------:R-:W-:Y:S05]  /*11a0*/  BSYNC B2 ;  /* 0x0000000000027941 */ /* 0x000fea0003800000 */
.L_x_14481:
        /* <DEDUP_REMOVED lines=44> */
.L_x_14480:
[----:B------:R-:W-:Y:S05]  /*1470*/  BSYNC B1 ;  /* 0x0000000000017941 */ /* 0x000fea0003800000 */
.L_x_14479:
[----:B------:R-:W0:Y:S01]  /*1480*/  LDC R107, c[0x0][0x298] ;  /* 0x0000a600ff6b7b82 */ /* 0x000e220000000800 */
[----:B------:R-:W-:Y:S01]  /*1490*/  I2FP.F32.U32 R34, R108 ;  /* 0x0000006c00227245 */ /* 0x000fe20000201000 */
[----:B-----5:R-:W-:Y:S01]  /*14a0*/  HADD2.F32 R57, -RZ, R36.H0_H0 ;  /* 0x20000024ff397230 */ /* 0x020fe20000004100 */
[----:B------:R-:W-:Y:S01]  /*14b0*/  ISETP.NE.U32.AND P0, PT, R32, RZ, PT ;  /* 0x000000ff2000720c */ /* 0x000fe20003f05070 */
[----:B------:R-:W-:Y:S01]  /*14c0*/  IMAD.MOV.U32 R111, RZ, RZ, 0x2f800000 ;  /* 0x2f800000ff6f7424 */ /* 0x000fe200078e00ff */
[----:B------:R-:W-:Y:S01]  /*14d0*/  ISETP.NE.AND P1, PT, R56, 0x1, PT ;  /* 0x000000013800780c */ /* 0x000fe20003f25270 */
[----:B------:R-:W-:Y:S01]  /*14e0*/  BSSY B1, `(.L_x_14483) ;  /* 0x0000015000017945 */ /* 0x000fe20003800000 */
[----:B------:R-:W-:Y:S01]  /*14f0*/  FMUL.FTZ R32, R57, R106 ;  /* 0x0000006a39207220 */ /* 0x000fe20000410000 */
[----:B------:R-:W1:Y:S01]  /*1500*/  LDC R110, c[0x0][0x294] ;  /* 0x0000a500ff6e7b82 */ /* 0x000e620000000800 */
[----:B------:R-:W-:Y:S01]  /*1510*/  FFMA.FTZ R35, R34, R111, 1.1641532182693481445e-10 ;  /* 0x2f00000022237423 */ /* 0x000fe2000001006f */
[----:B------:R-:W-:-:S02]  /*1520*/  ISETP.NE.AND.EX P0, PT, R33, RZ, PT, P0 ;  /* 0x000000ff2100720c */ /* 0x000fc40003f05300 */
        /* <DEDUP_REMOVED lines=15> */
.L_x_14484:
[----:B------:R-:W-:-:S07]  /*1620*/  MOV R33, R100 ;  /* 0x0000006400217202 */ /* 0x000fce0000000f00 */
.L_x_14485:
[----:B------:R-:W-:Y:S05]  /*1630*/  BSYNC B1 ;  /* 0x0000000000017941 */ /* 0x000fea0003800000 */
.L_x_14483:
        /* <DEDUP_REMOVED lines=16> */
.L_x_14489:
[----:B------:R-:W-:Y:S05]  /*1740*/  BSYNC B2 ;  /* 0x0000000000027941 */ /* 0x000fea0003800000 */
.L_x_14488:
        /* <DEDUP_REMOVED lines=44> */
.L_x_14487:
[----:B------:R-:W-:Y:S05]  /*1a10*/  BSYNC B1 ;  /* 0x0000000000017941 */ /* 0x000fea0003800000 */
.L_x_14486:
        /* <DEDUP_REMOVED lines=21> */
.L_x_14491:
[----:B------:R-:W-:-:S07]  /*1b70*/  IMAD.MOV.U32 R36, RZ, RZ, R100 ;  /* 0x000000ffff247224 */ /* 0x000fce00078e0064 */
.L_x_14492:
[----:B------:R-:W-:Y:S05]  /*1b80*/  BSYNC B1 ;  /* 0x0000000000017941 */ /* 0x000fea0003800000 */
.L_x_14490:
        /* <DEDUP_REMOVED lines=16> */
.L_x_14496:
[----:B------:R-:W-:Y:S05]  /*1c90*/  BSYNC B2 ;  /* 0x0000000000027941 */ /* 0x000fea0003800000 */
.L_x_14495:
        /* <DEDUP_REMOVED lines=44> */
.L_x_14494:
[----:B------:R-:W-:Y:S05]  /*1f60*/  BSYNC B1 ;  /* 0x0000000000017941 */ /* 0x000fea0003800000 */
.L_x_14493:
[----:B------:R-:W-:Y:S01]  /*1f70*/  I2FP.F32.U32 R34, R36 ;  /* 0x0000002400227245 */ /* 0x000fe20000201000 */
[----:B------:R-:W-:Y:S01]  /*1f80*/  HADD2.F32 R57, -RZ, R37.H0_H0 ;  /* 0x20000025ff397230 */ /* 0x000fe20000004100 */
        /* <DEDUP_REMOVED lines=18> */
.L_x_14498:
[----:B------:R-:W-:-:S07]  /*20b0*/  MOV R35, R100 ;  /* 0x0000006400237202 */ /* 0x000fce0000000f00 */
.L_x_14499:
[----:B------:R-:W-:Y:S05]  /*20c0*/  BSYNC B1 ;  /* 0x0000000000017941 */ /* 0x000fea0003800000 */
.L_x_14497:
        /* <DEDUP_REMOVED lines=16> */
.L_x_14503:
[----:B------:R-:W-:Y:S05]  /*21d0*/  BSYNC B2 ;  /* 0x0000000000027941 */ /* 0x000fea0003800000 */
.L_x_14502:
        /* <DEDUP_REMOVED lines=44> */
.L_x_14501:
[----:B------:R-:W-:Y:S05]  /*24a0*/  BSYNC B1 ;  /* 0x0000000000017941 */ /* 0x000fea0003800000 */
.L_x_14500:
        /* <DEDUP_REMOVED lines=20> */
.L_x_14505:
[----:B------:R-:W-:-:S07]  /*25f0*/  IMAD.MOV.U32 R97, RZ, RZ, R100 ;  /* 0x000000ffff617224 */ /* 0x000fce00078e0064 */
.L_x_14506:
[----:B------:R-:W-:Y:S05]  /*2600*/  BSYNC B1 ;  /* 0x0000000000017941 */ /* 0x000fea0003800000 */
.L_x_14504:
        /* <DEDUP_REMOVED lines=16> */
.L_x_14510:
[----:B------:R-:W-:Y:S05]  /*2710*/  BSYNC B2 ;  /* 0x0000000000027941 */ /* 0x000fea0003800000 */
.L_x_14509:
        /* <DEDUP_REMOVED lines=44> */
.L_x_14508:
[----:B------:R-:W-:Y:S05]  /*29e0*/  BSYNC B1 ;  /* 0x0000000000017941 */ /* 0x000fea0003800000 */
.L_x_14507:
        /* <DEDUP_REMOVED lines=20> */
.L_x_14512:
[----:B------:R-:W-:-:S07]  /*2b30*/  MOV R37, R100 ;  /* 0x0000006400257202 */ /* 0x000fce0000000f00 */
.L_x_14513:
[----:B------:R-:W-:Y:S05]  /*2b40*/  BSYNC B1 ;  /* 0x0000000000017941 */ /* 0x000fea0003800000 */
.L_x_14511:
        /* <DEDUP_REMOVED lines=16> */
.L_x_14517:
[----:B------:R-:W-:Y:S05]  /*2c50*/  BSYNC B2 ;  /* 0x0000000000027941 */ /* 0x000fea0003800000 */
.L_x_14516:
        /* <DEDUP_REMOVED lines=44> */
.L_x_14515:
[----:B------:R-:W-:Y:S05]  /*2f20*/  BSYNC B1 ;  /* 0x0000000000017941 */ /* 0x000fea0003800000 */
.L_x_14514:
[----:B------:R-:W-:Y:S01]  /*2f30*/  I2FP.F32.U32 R56, R37 ;  /* 0x0000002500387245 */ /* 0x000fe20000201000 */
[----:B------:R-:W-:Y:S01]  /*2f40*/  HADD2.F32 R57, -RZ, R38.H1_H1 ;  /* 0x30000026ff397230 */ /* 0x000fe20000004100 */
[----:B------:R-:W-:Y:S01]  /*2f50*/  ISETP.NE.AND P5, PT, R58, 0x1, PT ;  /* 0x000000013a00780c */ /* 0x000fe20003fa5270 */
[----:B------:R-:W-:Y:S02]  /*2f60*/  BSSY B1, `(.L_x_14518) ;  /* 0x0000012000017945 */ /* 0x000fe40003800000 */
        /* <DEDUP_REMOVED lines=16> */
.L_x_14519:
[----:B------:R-:W-:-:S07]  /*3070*/  IMAD.MOV.U32 R38, RZ, RZ, R100 ;  /* 0x000000ffff267224 */ /* 0x000fce00078e0064 */
.L_x_14520:
[----:B------:R-:W-:Y:S05]  /*3080*/  BSYNC B1 ;  /* 0x0000000000017941 */ /* 0x000fea0003800000 */
.L_x_14518:
        /* <DEDUP_REMOVED lines=16> */
.L_x_14524:
[----:B------:R-:W-:Y:S05]  /*3190*/  BSYNC B2 ;  /* 0x0000000000027941 */ /* 0x000fea0003800000 */
.L_x_14523:
        /* <DEDUP_REMOVED lines=44> */
.L_x_14522:
[----:B------:R-:W-:Y:S05]  /*3460*/  BSYNC B1 ;  /* 0x0000000000017941 */ /* 0x000fea0003800000 */
.L_x_14521:
        /* <DEDUP_REMOVED lines=20> */
.L_x_14526:
[----:B------:R-:W-:-:S07]  /*35b0*/  MOV R114, R100 ;  /* 0x0000006400727202 */ /* 0x000fce0000000f00 */
.L_x_14527:
[----:B------:R-:W-:Y:S05]  /*35c0*/  BSYNC B1 ;  /* 0x0000000000017941 */ /* 0x000fea0003800000 */
.L_x_14525:
        /* <DEDUP_REMOVED lines=18> */
.L_x_14531:
[----:B------:R-:W-:Y:S05]  /*36f0*/  BSYNC B2 ;  /* 0x0000000000027941 */ /* 0x000fea0003800000 */
.L_x_14530:
        /* <DEDUP_REMOVED lines=44> */
.L_x_14529:
[----:B------:R-:W-:Y:S05]  /*39c0*/  BSYNC B1 ;  /* 0x0000000000017941 */ /* 0x000fea0003800000 */
.L_x_14528:
[----:B------:R-:W-:Y:S01]  /*39d0*/  I2FP.F32.U32 R56, R114 ;  /* 0x0000007200387245 */ /* 0x000fe20000201000 */
[----:B------:R-:W-:Y:S01]  /*39e0*/  HADD2.F32 R39, -RZ, R39.H1_H1 ;  /* 0x30000027ff277230 */ /* 0x000fe20000004100 */
[----:B------:R-:W-:Y:S02]  /*39f0*/  SEL R108, RZ, 0x10000, P5 ;  /* 0x00010000ff6c7807 */ /* 0x000fe40002800000 */
[----:B------:R-:W-:Y:S01]  /*3a00*/  ISETP.NE.AND P5, PT, R113, RZ, PT ;  /* 0x000000ff7100720c */ /* 0x000fe20003fa5270 */
[----:B------:R-:W-:Y:S01]  /*3a10*/  FFMA.FTZ R111, R56, R111, 1.1641532182693481445e-10 ;  /* 0x2f000000386f7423 */ /* 0x000fe2000001006f */
[----:B------:R-:W-:Y:S01]  /*3a20*/  SEL R104, RZ, 0x1, P1 ;  /* 0x00000001ff687807 */ /* 0x000fe20000800000 */
        /* <DEDUP_REMOVED lines=9> */
[----:B------:R-:W-:Y:S02]  /*3ac0*/  ISETP.NE.AND P6, PT, R112, RZ, PT ;  /* 0x000000ff7000720c */ /* 0x000fe40003fc5270 */
[----:B------:R-:W-:Y:S01]  /*3ad0*/  LOP3.LUT R109, R109, R107, R108, 0xfe, !PT ;  /* 0x0000006b6d6d7212 */ /* 0x000fe200078efe6c */
[----:B------:R-:W-:Y:S01]  /*3ae0*/  IMAD.WIDE.U32 R58, R58, 0x100, RZ ;  /* 0x000001003a3a7825 */ /* 0x000fe200078e00ff */
[----:B------:R-:W-:Y:S02]  /*3af0*/  SEL R111, RZ, 0x1, P3 ;  /* 0x00000001ff6f7807 */ /* 0x000fe40001800000 */
        /* <DEDUP_REMOVED lines=8> */
[----:B------:R-:W-:Y:S01]  /*3b80*/  LOP3.LUT R58, R58, R107, RZ, 0xfc, !PT ;  /* 0x0000006b3a3a7212 */ /* 0x000fe200078efcff */
[C---:B------:R-:W-:Y:S01]  /*3b90*/  VIADD R107, R102.reuse, 0x100 ;  /* 0x00000100666b7836 */ /* 0x040fe20000000000 */
[----:B------:R-:W-:Y:S01]  /*3ba0*/  LEA.HI.X R57, R102, UR13, RZ, 0x3, P1 ;  /* 0x0000000d66397c11 */ /* 0x000fe200088f1cff */
[----:B------:R0:W-:Y:S01]  /*3bb0*/  STG.E.128 desc[UR4][R108.64], R32 ;  /* 0x000000206c007986 */ /* 0x0001e2000c101d04 */
[----:B------:R-:W-:-:S03]  /*3bc0*/  LOP3.LUT R59, R59, R111, R105, 0xfe, !PT ;  /* 0x0000006f3b3b7212 */ /* 0x000fc600078efe69 */
[----:B------:R0:W-:Y:S04]  /*3bd0*/  STG.E.128 desc[UR4][R108.64+0x10], R36 ;  /* 0x000010246c007986 */ /* 0x0001e8000c101d04 */
[----:B------:R0:W-:Y:S02]  /*3be0*/  STG.E.64 desc[UR4][R56.64], R58 ;  /* 0x0000003a38007986 */ /* 0x0001e4000c101b04 */
.L_x_14475:
[----:B------:R-:W-:Y:S05]  /*3bf0*/  BSYNC B0 ;  /* 0x0000000000007941 */ /* 0x000fea0003800000 */
.L_x_14474:
        /* <DEDUP_REMOVED lines=25> */
.L_x_14535:
[----:B------:R-:W-:-:S07]  /*3d90*/  MOV R108, R100 ;  /* 0x00000064006c7202 */ /* 0x000fce0000000f00 */
.L_x_14536:
[----:B------:R-:W-:Y:S05]  /*3da0*/  BSYNC B1 ;  /* 0x0000000000017941 */ /* 0x000fea0003800000 */
.L_x_14534:
        /* <DEDUP_REMOVED lines=16> */
.L_x_14540:
[----:B------:R-:W-:Y:S05]  /*3eb0*/  BSYNC B2 ;  /* 0x0000000000027941 */ /* 0x000fea0003800000 */
.L_x_14539:
        /* <DEDUP_REMOVED lines=44> */
.L_x_14538:
[----:B------:R-:W-:Y:S05]  /*4180*/  BSYNC B1 ;  /* 0x0000000000017941 */ /* 0x000fea0003800000 */
.L_x_14537:
        /* <DEDUP_REMOVED lines=10> */
[----:B------:R-:W-:Y:S01]  /*4230*/  ISETP.NE.AND.EX P0, PT, R41, RZ, PT, P0 ;  /* 0x000000ff2900720c */ /* 0x000fe20003f05300 */
[----:B0-----:R-:W-:-:S03]  /*4240*/  FMUL.FTZ R57, R57, R112 ;  /* 0x0000007039397220 */ /* 0x001fc60000410000 */
[----:B-1----:R-:W-:-:S04]  /*4250*/  FSETP.GTU.FTZ.AND P2, PT, R40, R111, PT ;  /* 0x0000006f2800720b */ /* 0x002fc80003f5c000 */
        /* <DEDUP_REMOVED lines=13> */
.L_x_14542:
[----:B------:R-:W-:-:S07]  /*4330*/  MOV R41, R100 ;  /* 0x0000006400297202 */ /* 0x000fce0000000f00 */
.L_x_14543:
[----:B------:R-:W-:Y:S05]  /*4340*/  BSYNC B1 ;  /* 0x0000000000017941 */ /* 0x000fea0003800000 */
.L_x_14541:
        /* <DEDUP_REMOVED lines=16> */
.L_x_14547:
[----:B------:R-:W-:Y:S05]  /*4450*/  BSYNC B2 ;  /* 0x0000000000027941 */ /* 0x000fea0003800000 */
.L_x_14546:
        /* <DEDUP_REMOVED lines=44> */
.L_x_14545:
[----:B------:R-:W-:Y:S05]  /*4720*/  BSYNC B1 ;  /* 0x0000000000017941 */ /* 0x000fea0003800000 */
.L_x_14544:
        /* <DEDUP_REMOVED lines=21> */
.L_x_14549:
[----:B------:R-:W-:-:S07]  /*4880*/  IMAD.MOV.U32 R44, RZ, RZ, R100 ;  /* 0x000000ffff2c7224 */ /* 0x000fce00078e0064 */
.L_x_14550:
[----:B------:R-:W-:Y:S05]  /*4890*/  BSYNC B1 ;  /* 0x0000000000017941 */ /* 0x000fea0003800000 */
.L_x_14548:
        /* <DEDUP_REMOVED lines=16> */
.L_x_14554:
[----:B------:R-:W-:Y:S05]  /*49a0*/  BSYNC B2 ;  /* 0x0000000000027941 */ /* 0x000fea0003800000 */
.L_x_14553:
        /* <DEDUP_REMOVED lines=44> */
.L_x_14552:
[----:B------:R-:W-:Y:S05]  /*4c70*/  BSYNC B1 ;  /* 0x0000000000017941 */ /* 0x000fea0003800000 */
.L_x_14551:
[----:B------:R-:W-:Y:S01]  /*4c80*/  I2FP.F32.U32 R43, R44 ;  /* 0x0000002c002b7245 */ /* 0x000fe20000201000 */
[----:B------:R-:W-:Y:S01]  /*4c90*/  HADD2.F32 R57, -RZ, R45.H0_H0 ;  /* 0x2000002dff397230 */ /* 0x000fe20000004100 */
[----:B------:R-:W-:Y:S01]  /*4ca0*/  ISETP.NE.AND P2, PT, R56, 0x1, PT ;  /* 0x000000013800780c */ /* 0x000fe20003f45270 */
[----:B------:R-:W-:Y:S02]  /*4cb0*/  BSSY B1, `(.L_x_14555) ;  /* 0x0000012000017945 */ /* 0x000fe40003800000 */
        /* <DEDUP_REMOVED lines=16> */
.L_x_14556:
[----:B------:R-:W-:-:S07]  /*4dc0*/  MOV R43, R100 ;  /* 0x00000064002b7202 */ /* 0x000fce0000000f00 */
.L_x_14557:
[----:B------:R-:W-:Y:S05]  /*4dd0*/  BSYNC B1 ;  /* 0x0000000000017941 */ /* 0x000fea0003800000 */
.L_x_14555:
        /* <DEDUP_REMOVED lines=16> */
.L_x_14561:
[----:B------:R-:W-:Y:S05]  /*4ee0*/  BSYNC B2 ;  /* 0x0000000000027941 */ /* 0x000fea0003800000 */
.L_x_14560:
        /* <DEDUP_REMOVED lines=44> */
.L_x_14559:
[----:B------:R-:W-:Y:S05]  /*51b0*/  BSYNC B1 ;  /* 0x0000000000017941 */ /* 0x000fea0003800000 */
.L_x_14558:
        /* <DEDUP_REMOVED lines=20> */
.L_x_14563:
[----:B------:R-:W-:-:S07]  /*5300*/  IMAD.MOV.U32 R97, RZ, RZ, R100 ;  /* 0x000000ffff617224 */ /* 0x000fce00078e0064 */
.L_x_14564:
[----:B------:R-:W-:Y:S05]  /*5310*/  BSYNC B1 ;  /* 0x0000000000017941 */ /* 0x000fea0003800000 */
.L_x_14562:
        /* <DEDUP_REMOVED lines=16> */
.L_x_14568:
[----:B------:R-:W-:Y:S05]  /*5420*/  BSYNC B2 ;  /* 0x0000000000027941 */ /* 0x000fea0003800000 */
.L_x_14567:
        /* <DEDUP_REMOVED lines=44> */
.L_x_14566:
[----:B------:R-:W-:Y:S05]  /*56f0*/  BSYNC B1 ;  /* 0x0000000000017941 */ /* 0x000fea0003800000 */
.L_x_14565:
        /* <DEDUP_REMOVED lines=20> */
.L_x_14570:
[----:B------:R-:W-:-:S07]  /*5840*/  MOV R45, R100 ;  /* 0x00000064002d7202 */ /* 0x000fce0000000f00 */
.L_x_14571:
[----:B------:R-:W-:Y:S05]  /*5850*/  BSYNC B1 ;  /* 0x0000000000017941 */ /* 0x000fea0003800000 */
.L_x_14569:
        /* <DEDUP_REMOVED lines=16> */
.L_x_14575:
[----:B------:R-:W-:Y:S05]  /*5960*/  BSYNC B2 ;  /* 0x0000000000027941 */ /* 0x000fea0003800000 */
.L_x_14574:
        /* <DEDUP_REMOVED lines=44> */
.L_x_14573:
[----:B------:R-:W-:Y:S05]  /*5c30*/  BSYNC B1 ;  /* 0x0000000000017941 */ /* 0x000fea0003800000 */
.L_x_14572:
        /* <DEDUP_REMOVED lines=20> */
.L_x_14577:
[----:B------:R-:W-:-:S07]  /*5d80*/  IMAD.MOV.U32 R46, RZ, RZ, R100 ;  /* 0x000000ffff2e7224 */ /* 0x000fce00078e0064 */
.L_x_14578:
[----:B------:R-:W-:Y:S05]  /*5d90*/  BSYNC B1 ;  /* 0x0000000000017941 */ /* 0x000fea0003800000 */
.L_x_14576:
        /* <DEDUP_REMOVED lines=16> */
.L_x_14582:
[----:B------:R-:W-:Y:S05]  /*5ea0*/  BSYNC B2 ;  /* 0x0000000000027941 */ /* 0x000fea0003800000 */
.L_x_14581:
        /* <DEDUP_REMOVED lines=44> */
.L_x_14580:
[----:B------:R-:W-:Y:S05]  /*6170*/  BSYNC B1 ;  /* 0x0000000000017941 */ /* 0x000fea0003800000 */
.L_x_14579:
        /* <DEDUP_REMOVED lines=20> */
.L_x_14584:
[----:B------:R-:W-:-:S07]  /*62c0*/  MOV R115, R100 ;  /* 0x0000006400737202 */ /* 0x000fce0000000f00 */
.L_x_14585:
[----:B------:R-:W-:Y:S05]  /*62d0*/  BSYNC B1 ;  /* 0x0000000000017941 */ /* 0x000fea0003800000 */
.L_x_14583:
        /* <DEDUP_REMOVED lines=18> */
.L_x_14589:
[----:B------:R-:W-:Y:S05]  /*6400*/  BSYNC B2 ;  /* 0x0000000000027941 */ /* 0x000fea0003800000 */
.L_x_14588:
        /* <DEDUP_REMOVED lines=44> */
.L_x_14587:
[----:B------:R-:W-:Y:S05]  /*66d0*/  BSYNC B1 ;  /* 0x0000000000017941 */ /* 0x000fea0003800000 */
.L_x_14586:
        /* <DEDUP_REMOVED lines=30> */
[----:B------:R-:W-:Y:S01]  /*68c0*/  LOP3.LUT R59, R59, R113, R105, 0xfe, !PT ;  /* 0x000000713b3b7212 */ /* 0x000fe200078efe69 */
[----:B------:R-:W-:Y:S02]  /*68d0*/  VIADD R107, R107, 0x100 ;  /* 0x000001006b6b7836 */ /* 0x000fe40000000000 */
[----:B------:R1:W-:Y:S04]  /*68e0*/  STG.E.128 desc[UR4][R108.64+0x10], R44 ;  /* 0x0000102c6c007986 */ /* 0x0003e8000c101d04 */
[----:B------:R1:W-:Y:S02]  /*68f0*/  STG.E.64 desc[UR4][R56.64], R58 ;  /* 0x0000003a38007986 */ /* 0x0003e4000c101b04 */
.L_x_14533:
[----:B------:R-:W-:Y:S05]  /*6900*/  BSYNC B0 ;  /* 0x0000000000007941 */ /* 0x000fea0003800000 */
.L_x_14532:
        /* <DEDUP_REMOVED lines=25> */
.L_x_14593:
[----:B------:R-:W-:-:S07]  /*6aa0*/  MOV R108, R100 ;  /* 0x00000064006c7202 */ /* 0x000fce0000000f00 */
.L_x_14594:
[----:B------:R-:W-:Y:S05]  /*6ab0*/  BSYNC B1 ;  /* 0x0000000000017941 */ /* 0x000fea0003800000 */
.L_x_14592:
        /* <DEDUP_REMOVED lines=16> */
.L_x_14598:
[----:B------:R-:W-:Y:S05]  /*6bc0*/  BSYNC B2 ;  /* 0x0000000000027941 */ /* 0x000fea0003800000 */
.L_x_14597:
        /* <DEDUP_REMOVED lines=44> */
.L_x_14596:
[----:B------:R-:W-:Y:S05]  /*6e90*/  BSYNC B1 ;  /* 0x0000000000017941 */ /* 0x000fea0003800000 */
.L_x_14595:
        /* <DEDUP_REMOVED lines=26> */
.L_x_14600:
[----:B------:R-:W-:-:S07]  /*7040*/  MOV R49, R100 ;  /* 0x0000006400317202 */ /* 0x000fce0000000f00 */
.L_x_14601:
[----:B------:R-:W-:Y:S05]  /*7050*/  BSYNC B1 ;  /* 0x0000000000017941 */ /* 0x000fea0003800000 */
.L_x_14599:
        /* <DEDUP_REMOVED lines=16> */
.L_x_14605:
[----:B------:R-:W-:Y:S05]  /*7160*/  BSYNC B2 ;  /* 0x0000000000027941 */ /* 0x000fea0003800000 */
.L_x_14604:
        /* <DEDUP_REMOVED lines=44> */
.L_x_14603:
[----:B------:R-:W-:Y:S05]  /*7430*/  BSYNC B1 ;  /* 0x0000000000017941 */ /* 0x000fea0003800000 */
.L_x_14602:
        /* <DEDUP_REMOVED lines=21> */
.L_x_14607:
[----:B------:R-:W-:-:S07]  /*7590*/  MOV R52, R100 ;  /* 0x0000006400347202 */ /* 0x000fce0000000f00 */
.L_x_14608:
[----:B------:R-:W-:Y:S05]  /*75a0*/  BSYNC B1 ;  /* 0x0000000000017941 */ /* 0x000fea0003800000 */
.L_x_14606:
        /* <DEDUP_REMOVED lines=16> */
.L_x_14612:
[----:B------:R-:W-:Y:S05]  /*76b0*/  BSYNC B2 ;  /* 0x0000000000027941 */ /* 0x000fea0003800000 */
.L_x_14611:
        /* <DEDUP_REMOVED lines=44> */
.L_x_14610:
[----:B------:R-:W-:Y:S05]  /*7980*/  BSYNC B1 ;  /* 0x0000000000017941 */ /* 0x000fea0003800000 */
.L_x_14609:
        /* <DEDUP_REMOVED lines=20> */
.L_x_14614:
[----:B------:R-:W-:-:S07]  /*7ad0*/  MOV R51, R100 ;  /* 0x0000006400337202 */ /* 0x000fce0000000f00 */
.L_x_14615:
[----:B------:R-:W-:Y:S05]  /*7ae0*/  BSYNC B1 ;  /* 0x0000000000017941 */ /* 0x000fea0003800000 */
.L_x_14613:
        /* <DEDUP_REMOVED lines=16> */
.L_x_14619:
[----:B------:R-:W-:Y:S05]  /*7bf0*/  BSYNC B2 ;  /* 0x0000000000027941 */ /* 0x000fea0003800000 */
.L_x_14618:
        /* <DEDUP_REMOVED lines=44> */
.L_x_14617:
[----:B------:R-:W-:Y:S05]  /*7ec0*/  BSYNC B1 ;  /* 0x0000000000017941 */ /* 0x000fea0003800000 */
.L_x_14616:
        /* <DEDUP_REMOVED lines=20> */
.L_x_14621:
[----:B------:R-:W-:-:S07]  /*8010*/  MOV R97, R100 ;  /* 0x0000006400617202 */ /* 0x000fce0000000f00 */
.L_x_14622:
[----:B------:R-:W-:Y:S05]  /*8020*/  BSYNC B1 ;  /* 0x0000000000017941 */ /* 0x000fea0003800000 */
.L_x_14620:
        /* <DEDUP_REMOVED lines=16> */
.L_x_14626:
[----:B------:R-:W-:Y:S05]  /*8130*/  BSYNC B2 ;  /* 0x0000000000027941 */ /* 0x000fea0003800000 */
.L_x_14625:
        /* <DEDUP_REMOVED lines=44> */
.L_x_14624:
[----:B------:R-:W-:Y:S05]  /*8400*/  BSYNC B1 ;  /* 0x0000000000017941 */ /* 0x000fea0003800000 */
.L_x_14623:
        /* <DEDUP_REMOVED lines=20> */
.L_x_14628:
[----:B------:R-:W-:-:S07]  /*8550*/  MOV R53, R100 ;  /* 0x0000006400357202 */ /* 0x000fce0000000f00 */
.L_x_14629:
[----:B------:R-:W-:Y:S05]  /*8560*/  BSYNC B1 ;  /* 0x0000000000017941 */ /* 0x000fea0003800000 */
.L_x_14627:
        /* <DEDUP_REMOVED lines=16> */
.L_x_14633:
[----:B------:R-:W-:Y:S05]  /*8670*/  BSYNC B2 ;  /* 0x0000000000027941 */ /* 0x000fea0003800000 */
.L_x_14632:
        /* <DEDUP_REMOVED lines=44> */
.L_x_14631:
[----:B------:R-:W-:Y:S05]  /*8940*/  BSYNC B1 ;  /* 0x0000000000017941 */ /* 0x000fea0003800000 */
.L_x_14630:
        /* <DEDUP_REMOVED lines=20> */
.L_x_14635:
[----:B------:R-:W-:-:S07]  /*8a90*/  MOV R54, R100 ;  /* 0x0000006400367202 */ /* 0x000fce0000000f00 */
.L_x_14636:
[----:B------:R-:W-:Y:S05]  /*8aa0*/  BSYNC B1 ;  /* 0x0000000000017941 */ /* 0x000fea0003800000 */
.L_x_14634:
        /* <DEDUP_REMOVED lines=16> */
.L_x_14640:
[----:B------:R-:W-:Y:S05]  /*8bb0*/  BSYNC B2 ;  /* 0x0000000000027941 */ /* 0x000fea0003800000 */
.L_x_14639:
        /* <DEDUP_REMOVED lines=44> */
.L_x_14638:
[----:B------:R-:W-:Y:S05]  /*8e80*/  BSYNC B1 ;  /* 0x0000000000017941 */ /* 0x000fea0003800000 */
.L_x_14637:
        /* <DEDUP_REMOVED lines=20> */
.L_x_14642:
[----:B------:R-:W-:-:S07]  /*8fd0*/  MOV R115, R100 ;  /* 0x0000006400737202 */ /* 0x000fce0000000f00 */
.L_x_14643:
[----:B------:R-:W-:Y:S05]  /*8fe0*/  BSYNC B1 ;  /* 0x0000000000017941 */ /* 0x000fea0003800000 */
.L_x_14641:
        /* <DEDUP_REMOVED lines=18> */
.L_x_14647:
[----:B------:R-:W-:Y:S05]  /*9110*/  BSYNC B2 ;  /* 0x0000000000027941 */ /* 0x000fea0003800000 */
.L_x_14646:
        /* <DEDUP_REMOVED lines=44> */
.L_x_14645:
[----:B------:R-:W-:Y:S05]  /*93e0*/  BSYNC B1 ;  /* 0x0000000000017941 */ /* 0x000fea0003800000 */
.L_x_14644:
        /* <DEDUP_REMOVED lines=33> */
.L_x_14591:
[----:B------:R-:W-:Y:S05]  /*9600*/  BSYNC B0 ;  /* 0x0000000000007941 */ /* 0x000fea0003800000 */
.L_x_14590:
        /* <DEDUP_REMOVED lines=104> */
.L_x_14666:
        /* <DEDUP_REMOVED lines=122> */
.L_x_14650:
[----:B------:R-:W-:Y:S05]  /*a430*/  BSYNC B0 ;  /* 0x0000000000007941 */ /* 0x000fea0003800000 */
.L_x_14649:
        /* <DEDUP_REMOVED lines=31> */
[----:B------:R-:W-:Y:S01]  /*a630*/  F2FP.F16.F32.PACK_AB R58, R107, R58 ;  /* 0x0000003a6b3a723e */ /* 0x000fe200000000ff */
[----:B------:R-:W-:Y:S01]  /*a640*/  VIADD R102, R102, 0x100 ;  /* 0x0000010066667836 */ /* 0x000fe20000000000 */
[----:B------:R-:W-:-:S05]  /*a650*/  F2FP.F16.F32.PACK_AB R59, R109, R116 ;  /* 0x000000746d3b723e */ /* 0x000fca00000000ff */
[----:B------:R2:W-:Y:S02]  /*a660*/  STG.E.128 desc[UR4][R104.64], R56 ;  /* 0x0000003868007986 */ /* 0x0005e4000c101d04 */
.L_x_14652:
[----:B------:R-:W-:Y:S05]  /*a670*/  BSYNC B0 ;  /* 0x0000000000007941 */ /* 0x000fea0003800000 */
.L_x_14651:
        /* <DEDUP_REMOVED lines=34> */
.L_x_14654:
[----:B------:R-:W-:Y:S05]  /*a8a0*/  BSYNC B0 ;  /* 0x0000000000007941 */ /* 0x000fea0003800000 */
.L_x_14653:
[----:B------:R-:W-:Y:S02]  /*a8b0*/  IADD3 R20, R20, UR16, RZ ;  /* 0x0000001014147c10 */ /* 0x000fe4000fffe0ff */
[----:B0--3--:R-:W-:Y:S02]  /*a8c0*/  SEL R103, RZ, 0x1, P1 ;  /* 0x00000001ff677807 */ /* 0x009fe40000800000 */
[----:B------:R-:W-:-:S13]  /*a8d0*/  ISETP.GE.AND P0, PT, R20, UR17, PT ;  /* 0x0000001114007c0c */ /* 0x000fda000bf06270 */
[----:B------:R-:W-:Y:S05]  /*a8e0*/  @!P0 BRA `(.L_x_14655) ;  /* 0xffffff6400448947 */ /* 0x000fea000383ffff */
[----:B------:R-:W-:Y:S05]  /*a8f0*/  EXIT ;  /* 0x000000000000794d */ /* 0x000fea0003800000 */
.L_x_14648:
[----:B------:R-:W-:Y:S01]  /*a900*/  HFMA2.MMA R112, -RZ, RZ, 0, 1.847743988037109375e-06 ;  /* 0x0000001fff707435 */ /* 0x000fe200000001ff */
[----:B------:R-:W-:Y:S01]  /*a910*/  MOV R110, R57 ;  /* 0x00000039006e7202 */ /* 0x000fe20000000f00 */
[----:B------:R-:W-:Y:S01]  /*a920*/  IMAD.MOV.U32 R111, RZ, RZ, 0x1 ;  /* 0x00000001ff6f7424 */ /* 0x000fe200078e00ff */
[----:B------:R-:W-:-:S08]  /*a930*/  MOV R109, 0xffffffff ;  /* 0xffffffff006d7802 */ /* 0x000fd00000000f00 */
[----:B------:R-:W-:Y:S05]  /*a940*/  WARPSYNC.COLLECTIVE R109, `(.L_x_14656) ;  /* 0x000000006d087348 */ /* 0x000fea0003c00000 */
[----:B------:R0:W1:Y:S02]  /*a950*/  SHFL.BFLY P4, R107, R110, R111, R112 ;  /* 0x0c00006f6e6b7389 */ /* 0x0000640000080070 */
[----:B01----:R-:W-:Y:S01]  /*a960*/  ENDCOLLECTIVE ;  /* 0x000000000000791b */ /* 0x003fe20003800000 */
.L_x_14656:
[----:B------:R-:W-:Y:S01]  /*a970*/  HFMA2.MMA R111, -RZ, RZ, 0, 1.1920928955078125e-07 ;  /* 0x00000002ff6f7435 */ /* 0x000fe200000001ff */
[----:B------:R-:W-:-:S04]  /*a980*/  IMAD.MOV.U32 R56, RZ, RZ, R107 ;  /* 0x000000ffff387224 */ /* 0x000fc800078e006b */
[----:B------:R-:W-:-:S05]  /*a990*/  FADD.FTZ R103, R57, R56 ;  /* 0x0000003839677221 */ /* 0x000fca0000010000 */
[----:B------:R-:W-:-:S07]  /*a9a0*/  MOV R110, R103 ;  /* 0x00000067006e7202 */ /* 0x000fce0000000f00 */
[----:B------:R-:W-:Y:S05]  /*a9b0*/  WARPSYNC.COLLECTIVE R109, `(.L_x_14657) ;  /* 0x000000006d087348 */ /* 0x000fea0003c00000 */
[----:B------:R0:W1:Y:S02]  /*a9c0*/  SHFL.BFLY P4, R107, R110, R111, R112 ;  /* 0x0c00006f6e6b7389 */ /* 0x0000640000080070 */
[----:B01----:R-:W-:Y:S01]  /*a9d0*/  ENDCOLLECTIVE ;  /* 0x000000000000791b */ /* 0x003fe20003800000 */
.L_x_14657:
[----:B------:R-:W-:Y:S01]  /*a9e0*/  HFMA2.MMA R111, -RZ, RZ, 0, 2.384185791015625e-07 ;  /* 0x00000004ff6f7435 */ /* 0x000fe200000001ff */
[----:B------:R-:W-:-:S04]  /*a9f0*/  IMAD.MOV.U32 R56, RZ, RZ, R107 ;  /* 0x000000ffff387224 */ /* 0x000fc800078e006b */
[----:B------:R-:W-:-:S05]  /*aa00*/  FADD.FTZ R104, R103, R56 ;  /* 0x0000003867687221 */ /* 0x000fca0000010000 */
[----:B------:R-:W-:-:S07]  /*aa10*/  MOV R110, R104 ;  /* 0x00000068006e7202 */ /* 0x000fce0000000f00 */
[----:B------:R-:W-:Y:S05]  /*aa20*/  WARPSYNC.COLLECTIVE R109, `(.L_x_14658) ;  /* 0x000000006d087348 */ /* 0x000fea0003c00000 */
[----:B------:R0:W1:Y:S02]  /*aa30*/  SHFL.BFLY P4, R107, R110, R111, R112 ;  /* 0x0c00006f6e6b7389 */ /* 0x0000640000080070 */
[----:B01----:R-:W-:Y:S01]  /*aa40*/  ENDCOLLECTIVE ;  /* 0x000000000000791b */ /* 0x003fe20003800000 */
.L_x_14658:
[----:B------:R-:W-:Y:S01]  /*aa50*/  HFMA2.MMA R111, -RZ, RZ, 0, 4.76837158203125e-07 ;  /* 0x00000008ff6f7435 */ /* 0x000fe200000001ff */
[----:B------:R-:W-:-:S04]  /*aa60*/  IMAD.MOV.U32 R105, RZ, RZ, R107 ;  /* 0x000000ffff697224 */ /* 0x000fc800078e006b */
[----:B------:R-:W-:-:S05]  /*aa70*/  FADD.FTZ R105, R104, R105 ;  /* 0x0000006968697221 */ /* 0x000fca0000010000 */
[----:B------:R-:W-:-:S07]  /*aa80*/  MOV R110, R105 ;  /* 0x00000069006e7202 */ /* 0x000fce0000000f00 */
[----:B------:R-:W-:Y:S05]  /*aa90*/  WARPSYNC.COLLECTIVE R109, `(.L_x_14659) ;  /* 0x000000006d087348 */ /* 0x000fea0003c00000 */
[----:B------:R0:W1:Y:S02]  /*aaa0*/  SHFL.BFLY P4, R107, R110, R111, R112 ;  /* 0x0c00006f6e6b7389 */ /* 0x0000640000080070 */
[----:B01----:R-:W-:Y:S01]  /*aab0*/  ENDCOLLECTIVE ;  /* 0x000000000000791b */ /* 0x003fe20003800000 */
.L_x_14659:
[----:B------:R-:W-:Y:S01]  /*aac0*/  HFMA2.MMA R111, -RZ, RZ, 0, 9.5367431640625e-07 ;  /* 0x00000010ff6f7435 */ /* 0x000fe200000001ff */
[----:B------:R-:W-:-:S04]  /*aad0*/  IMAD.MOV.U32 R56, RZ, RZ, R107 ;  /* 0x000000ffff387224 */ /* 0x000fc800078e006b */
[----:B------:R-:W-:-:S05]  /*aae0*/  FADD.FTZ R106, R105, R56 ;  /* 0x00000038696a7221 */ /* 0x000fca0000010000 */
[----:B------:R-:W-:-:S07]  /*aaf0*/  MOV R110, R106 ;  /* 0x0000006a006e7202 */ /* 0x000fce0000000f00 */
[----:B------:R-:W-:Y:S05]  /*ab00*/  WARPSYNC.COLLECTIVE R109, `(.L_x_14660) ;  /* 0x000000006d087348 */ /* 0x000fea0003c00000 */
[----:B------:R0:W1:Y:S02]  /*ab10*/  SHFL.BFLY P4, R107, R110, R111, R112 ;  /* 0x0c00006f6e6b7389 */ /* 0x0000640000080070 */
[----:B01----:R-:W-:Y:S01]  /*ab20*/  ENDCOLLECTIVE ;  /* 0x000000000000791b */ /* 0x003fe20003800000 */
.L_x_14660:
        /* <DEDUP_REMOVED lines=56> */
.L_x_14661:
[----:B------:R-:W-:Y:S01]  /*aeb0*/  HFMA2.MMA R111, -RZ, RZ, 0, 1.1920928955078125e-07 ;  /* 0x00000002ff6f7435 */ /* 0x000fe200000001ff */
[----:B------:R-:W-:-:S05]  /*aec0*/  MOV R104, R107 ;  /* 0x0000006b00687202 */ /* 0x000fca0000000f00 */
[----:B------:R-:W-:-:S04]  /*aed0*/  FADD.FTZ R104, R57, R104 ;  /* 0x0000006839687221 */ /* 0x000fc80000010000 */
[----:B------:R-:W-:-:S07]  /*aee0*/  IMAD.MOV.U32 R110, RZ, RZ, R104 ;  /* 0x000000ffff6e7224 */ /* 0x000fce00078e0068 */
[----:B------:R-:W-:Y:S05]  /*aef0*/  WARPSYNC.COLLECTIVE R109, `(.L_x_14662) ;  /* 0x000000006d087348 */ /* 0x000fea0003c00000 */
[----:B------:R0:W1:Y:S02]  /*af00*/  SHFL.BFLY P4, R107, R110, R111, R112 ;  /* 0x0c00006f6e6b7389 */ /* 0x0000640000080070 */
[----:B01----:R-:W-:Y:S01]  /*af10*/  ENDCOLLECTIVE ;  /* 0x000000000000791b */ /* 0x003fe20003800000 */
.L_x_14662:
[----:B------:R-:W-:Y:S01]  /*af20*/  HFMA2.MMA R111, -RZ, RZ, 0, 2.384185791015625e-07 ;  /* 0x00000004ff6f7435 */ /* 0x000fe200000001ff */
[----:B------:R-:W-:-:S05]  /*af30*/  MOV R103, R107 ;  /* 0x0000006b00677202 */ /* 0x000fca0000000f00 */
[----:B------:R-:W-:-:S04]  /*af40*/  FADD.FTZ R103, R104, R103 ;  /* 0x0000006768677221 */ /* 0x000fc80000010000 */
[----:B------:R-:W-:-:S07]  /*af50*/  IMAD.MOV.U32 R110, RZ, RZ, R103 ;  /* 0x000000ffff6e7224 */ /* 0x000fce00078e0067 */
[----:B------:R-:W-:Y:S05]  /*af60*/  WARPSYNC.COLLECTIVE R109, `(.L_x_14663) ;  /* 0x000000006d087348 */ /* 0x000fea0003c00000 */
[----:B------:R0:W1:Y:S02]  /*af70*/  SHFL.BFLY P4, R107, R110, R111, R112 ;  /* 0x0c00006f6e6b7389 */ /* 0x0000640000080070 */
[----:B01----:R-:W-:Y:S01]  /*af80*/  ENDCOLLECTIVE ;  /* 0x000000000000791b */ /* 0x003fe20003800000 */
.L_x_14663:
[----:B------:R-:W-:Y:S01]  /*af90*/  HFMA2.MMA R111, -RZ, RZ, 0, 4.76837158203125e-07 ;  /* 0x00000008ff6f7435 */ /* 0x000fe200000001ff */
[----:B------:R-:W-:-:S05]  /*afa0*/  MOV R106, R107 ;  /* 0x0000006b006a7202 */ /* 0x000fca0000000f00 */
[----:B------:R-:W-:-:S04]  /*afb0*/  FADD.FTZ R106, R103, R106 ;  /* 0x0000006a676a7221 */ /* 0x000fc80000010000 */
[----:B------:R-:W-:-:S07]  /*afc0*/  IMAD.MOV.U32 R110, RZ, RZ, R106 ;  /* 0x000000ffff6e7224 */ /* 0x000fce00078e006a */
[----:B------:R-:W-:Y:S05]  /*afd0*/  WARPSYNC.COLLECTIVE R109, `(.L_x_14664) ;  /* 0x000000006d087348 */ /* 0x000fea0003c00000 */
[----:B------:R0:W1:Y:S02]  /*afe0*/  SHFL.BFLY P4, R107, R110, R111, R112 ;  /* 0x0c00006f6e6b7389 */ /* 0x0000640000080070 */
[----:B01----:R-:W-:Y:S01]  /*aff0*/  ENDCOLLECTIVE ;  /* 0x000000000000791b */ /* 0x003fe20003800000 */
.L_x_14664:
[----:B------:R-:W-:Y:S01]  /*b000*/  HFMA2.MMA R111, -RZ, RZ, 0, 9.5367431640625e-07 ;  /* 0x00000010ff6f7435 */ /* 0x000fe200000001ff */
[----:B------:R-:W-:-:S05]  /*b010*/  MOV R105, R107 ;  /* 0x0000006b00697202 */ /* 0x000fca0000000f00 */
[----:B------:R-:W-:-:S04]  /*b020*/  FADD.FTZ R105, R106, R105 ;  /* 0x000000696a697221 */ /* 0x000fc80000010000 */
[----:B------:R-:W-:-:S07]  /*b030*/  IMAD.MOV.U32 R110, RZ, RZ, R105 ;  /* 0x000000ffff6e7224 */ /* 0x000fce00078e0069 */
[----:B------:R-:W-:Y:S05]  /*b040*/  WARPSYNC.COLLECTIVE R109, `(.L_x_14665) ;  /* 0x000000006d087348 */ /* 0x000fea0003c00000 */
[----:B------:R0:W1:Y:S02]  /*b050*/  SHFL.BFLY P4, R107, R110, R111, R112 ;  /* 0x0c00006f6e6b7389 */ /* 0x0000640000080070 */
[----:B01----:R-:W-:Y:S01]  /*b060*/  ENDCOLLECTIVE ;  /* 0x000000000000791b */ /* 0x003fe20003800000 */
.L_x_14665:
[----:B------:R-:W-:Y:S01]  /*b070*/  MOV R108, R107 ;  /* 0x0000006b006c7202 */ /* 0x000fe20000000f00 */
[----:B------:R-:W-:Y:S06]  /*b080*/  BRA `(.L_x_14666) ;  /* 0xffffffec00007947 */ /* 0x000fec000383ffff */
.L_x_14667:
        /* <DEDUP_REMOVED lines=15> */
.L_x_23312:


//--------------------- .text._ZN10layer_norm13ln_fwd_kernelINS_13Kernel_traitsI6__halfS2_fS2_fjLj6144ELj1ELj1ELj8ELj16ENS_18Kernel_traits_baseILj6144ES2_S2_fS2_fjLj256EEEEELb1ELb0ELb0ELb1EEEvNS_9FwdParamsE --------------------------
	.section	.text._ZN10layer_norm13ln_fwd_kernelINS_13Kernel_traitsI6__halfS2_fS2_fjLj6144ELj1ELj1ELj8ELj16ENS_18Kernel_traits_baseILj6144ES2_S2_fS2_fjLj256EEEEELb1ELb0ELb0ELb1EEEvNS_9FwdParamsE,"ax",@progbits
	.align	128
        .global         _ZN10layer_norm13ln_fwd_kernelINS_13Kernel_traitsI6__halfS2_fS2_fjLj6144ELj1ELj1ELj8ELj16ENS_18Kernel_traits_baseILj6144ES2_S2_fS2_fjLj256EEEEELb1ELb0ELb0ELb1EEEvNS_9FwdParamsE
        .type           _ZN10layer_norm13ln_fwd_kernelINS_13Kernel_traitsI6__halfS2_fS2_fjLj6144ELj1ELj1ELj8ELj16ENS_18Kernel_traits_baseILj6144ES2_S2_fS2_fjLj256EEEEELb1ELb0ELb0ELb1EEEvNS_9FwdParamsE,@function
        .size           _ZN10layer_norm13ln_fwd_kernelINS_13Kernel_traitsI6__halfS2_fS2_fjLj6144ELj1ELj1ELj8ELj16ENS_18Kernel_traits_baseILj6144ES2_S2_fS2_fjLj256EEEEELb1ELb0ELb0ELb1EEEvNS_9FwdParamsE,(.L_x_23313 - _ZN10layer_norm13ln_fwd_kernelINS_13Kernel_traitsI6__halfS2_fS2_fjLj6144ELj1ELj1ELj8ELj16ENS_18Kernel_traits_baseILj6144ES2_S2_fS2_fjLj256EEEEELb1ELb0ELb0ELb1EEEvNS_9FwdParamsE)
        .other          _ZN10layer_norm13ln_fwd_kernelINS_13Kernel_traitsI6__halfS2_fS2_fjLj6144ELj1ELj1ELj8ELj16ENS_18Kernel_traits_baseILj6144ES2_S2_fS2_fjLj256EEEEELb1ELb0ELb0ELb1EEEvNS_9FwdParamsE,@"STO_CUDA_ENTRY STV_DEFAULT"
_ZN10layer_norm13ln_fwd_kernelINS_13Kernel_traitsI6__halfS2_fS2_fjLj6144ELj1ELj1ELj8ELj16ENS_18Kernel_traits_baseILj6144ES2_S2_fS2_fjLj256EEEEELb1ELb0ELb0ELb1EEEvNS_9FwdParamsE:
.text._ZN10layer_norm13ln_fwd_kernelINS_13Kernel_traitsI6__halfS2_fS2_fjLj6144ELj1ELj1ELj8ELj16ENS_18Kernel_traits_baseILj6144ES2_S2_fS2_fjLj256EEEEELb1ELb0ELb0ELb1EEEvNS_9FwdParamsE:
        /* <DEDUP_REMOVED lines=47> */
[----:B------:R-:W-:-:S03]  /*02f0*/  UIADD3 UR21, UR7, 0x32370b8f, URZ ;  /* 0x32370b8f07157890 */ /* 0x000fc6000fffe03f */
[----:B------:R-:W-:-:S03]  /*0300*/  IMAD.WIDE.U32 R8, R8, -0x326172a9, RZ ;  /* 0xcd9e8d5708087825 */ /* 0x000fc600078e00ff */
[----:B------:R-:W-:Y:S02]  /*0310*/  LOP3.LUT R12, R7, UR21, R2, 0x96, !PT ;  /* 0x00000015070c7c12 */ /* 0x000fe4000f8e9602 */
[----:B------:R-:W-:Y:S01]  /*0320*/  LOP3.LUT R4, R9, UR20, R4, 0x96, !PT ;  /* 0x0000001409047c12 */ /* 0x000fe2000f8e9604 */
[----:B------:R-:W-:Y:S02]  /*0330*/  UIADD3 UR22, UR6, 0x78dde6e4, URZ ;  /* 0x78dde6e406167890 */ /* 0x000fe4000fffe03f */
[----:B------:R-:W-:Y:S01]  /*0340*/  UIADD3 UR23, UR7, -0x126145ec, URZ ;  /* 0xed9eba1407177890 */ /* 0x000fe2000fffe03f */
[----:B------:R-:W-:-:S04]  /*0350*/  IMAD.WIDE.U32 R12, R12, -0x326172a9, RZ ;  /* 0xcd9e8d570c0c7825 */ /* 0x000fc800078e00ff */
[----:B------:R-:W-:Y:S01]  /*0360*/  IMAD.WIDE.U32 R4, R4, -0x2daee0ad, RZ ;  /* 0xd2511f5304047825 */ /* 0x000fe200078e00ff */
[----:B------:R-:W-:-:S04]  /*0370*/  LOP3.LUT R14, R13, UR22, R8, 0x96, !PT ;  /* 0x000000160d0e7c12 */ /* 0x000fc8000f8e9608 */
[----:B------:R-:W-:Y:S01]  /*0380*/  LOP3.LUT R6, R5, UR23, R6, 0x96, !PT ;  /* 0x0000001705067c12 */ /* 0x000fe2000f8e9606 */
[----:B------:R-:W-:Y:S01]  /*0390*/  UIADD3 UR24, UR6, 0x1715609d, URZ ;  /* 0x1715609d06187890 */ /* 0x000fe2000fffe03f */
[----:B------:R-:W-:Y:S01]  /*03a0*/  IMAD.WIDE.U32 R14, R14, -0x2daee0ad, RZ ;  /* 0xd2511f530e0e7825 */ /* 0x000fe200078e00ff */
[----:B------:R-:W-:-:S03]  /*03b0*/  UIADD3 UR25, UR7, -0x56f99767, URZ ;  /* 0xa906689907197890 */ /* 0x000fc6000fffe03f */
[----:B------:R-:W-:-:S03]  /*03c0*/  IMAD.WIDE.U32 R6, R6, -0x326172a9, RZ ;  /* 0xcd9e8d5706067825 */ /* 0x000fc600078e00ff */
[----:B------:R-:W-:Y:S02]  /*03d0*/  LOP3.LUT R16, R15, UR25, R4, 0x96, !PT ;  /* 0x000000190f107c12 */ /* 0x000fe4000f8e9604 */
[----:B------:R-:W-:Y:S01]  /*03e0*/  LOP3.LUT R12, R7, UR24, R12, 0x96, !PT ;  /* 0x00000018070c7c12 */ /* 0x000fe2000f8e960c */
[----:B------:R-:W-:Y:S01]  /*03f0*/  UIADD3 UR26, UR6, -0x4ab325aa, URZ ;  /* 0xb54cda56061a7890 */ /* 0x000fe2000fffe03f */
[----:B------:R-:W-:Y:S01]  /*0400*/  ISETP.NE.U32.AND P0, PT, RZ, UR10, PT ;  /* 0x0000000aff007c0c */ /* 0x000fe2000bf05070 */
[----:B------:R-:W-:Y:S01]  /*0410*/  UIADD3 UR27, UR7, 0x646e171e, URZ ;  /* 0x646e171e071b7890 */ /* 0x000fe2000fffe03f */
[----:B------:R-:W-:-:S04]  /*0420*/  IMAD.WIDE.U32 R16, R16, -0x326172a9, RZ ;  /* 0xcd9e8d5710107825 */ /* 0x000fc800078e00ff */
[----:B------:R-:W-:Y:S01]  /*0430*/  IMAD.WIDE.U32 R12, R12, -0x2daee0ad, RZ ;  /* 0xd2511f530c0c7825 */ /* 0x000fe200078e00ff */
[----:B------:R-:W-:Y:S02]  /*0440*/  ISETP.NE.AND.EX P0, PT, RZ, UR11, PT, P0 ;  /* 0x0000000bff007c0c */ /* 0x000fe4000bf05300 */
[----:B------:R-:W-:Y:S01]  /*0450*/  IADD3 R2, P1, R0, UR10, RZ ;  /* 0x0000000a00027c10 */ /* 0x000fe2000ff3e0ff */
[----:B------:R-:W-:Y:S01]  /*0460*/  ULDC UR10, c[0x0][0x214] ;  /* 0x00008500000a7ab9 */ /* 0x000fe20000000800 */
[----:B------:R-:W-:Y:S02]  /*0470*/  LOP3.LUT R15, R17, UR26, R6, 0x96, !PT ;  /* 0x0000001a110f7c12 */ /* 0x000fe4000f8e9606 */
[----:B------:R-:W-:Y:S01]  /*0480*/  LOP3.LUT R18, R13, UR27, R14, 0x96, !PT ;  /* 0x0000001b0d127c12 */ /* 0x000fe2000f8e960e */
[----:B------:R-:W-:Y:S01]  /*0490*/  UIADD3 UR29, UR7, 0x1fd5c5a3, URZ ;  /* 0x1fd5c5a3071d7890 */ /* 0x000fe2000fffe03f */
[----:B------:R-:W-:Y:S01]  /*04a0*/  IADD3.X R3, RZ, UR11, RZ, P1, !PT ;  /* 0x0000000bff037c10 */ /* 0x000fe20008ffe4ff */
[----:B------:R-:W-:Y:S01]  /*04b0*/  UIADD3 UR28, UR6, 0x5384540f, URZ ;  /* 0x5384540f061c7890 */ /* 0x000fe2000fffe03f */
[----:B------:R-:W-:Y:S01]  /*04c0*/  IMAD.WIDE.U32 R14, R15, -0x2daee0ad, RZ ;  /* 0xd2511f530f0e7825 */ /* 0x000fe200078e00ff */
[----:B------:R-:W-:-:S02]  /*04d0*/  ISETP.GE.AND P1, PT, R60, UR10, PT ;  /* 0x0000000a3c007c0c */ /* 0x000fc4000bf26270 */
[----:B------:R-:W5:Y:S01]  /*04e0*/  @P0 LDG.E.128 R8, desc[UR4][R2.64] ;  /* 0x0000000402080981 */ /* 0x000f62000c1e1d00 */
[----:B------:R-:W-:Y:S01]  /*04f0*/  IMAD.WIDE.U32 R18, R18, -0x326172a9, RZ ;  /* 0xcd9e8d5712127825 */ /* 0x000fe200078e00ff */
[----:B------:R-:W-:Y:S02]  /*0500*/  LOP3.LUT R41, R15, UR29, R12, 0x96, !PT ;  /* 0x0000001d0f297c12 */ /* 0x000fe4000f8e960c */
[----:B------:R-:W5:Y:S02]  /*0510*/  @P0 LDG.E.128 R4, desc[UR4][R2.64+0x1000] ;  /* 0x0010000402040981 */ /* 0x000f64000c1e1d00 */
[----:B------:R-:W-:Y:S02]  /*0520*/  LOP3.LUT R40, R19, UR28, R16, 0x96, !PT ;  /* 0x0000001c13287c12 */ /* 0x000fe4000f8e9610 */
[----:B------:R0:W5:Y:S01]  /*0530*/  @P0 LDG.E.128 R36, desc[UR4][R2.64+0x2000] ;  /* 0x0020000402240981 */ /* 0x000162000c1e1d00 */
[----:B------:R-:W-:Y:S01]  /*0540*/  UIADD3 UR30, UR6, -0xe443238, URZ ;  /* 0xf1bbcdc8061e7890 */ /* 0x000fe2000fffe03f */
[----:B------:R-:W-:Y:S01]  /*0550*/  IMAD.HI.U32 R15, R41, -0x326172a9, RZ ;  /* 0xcd9e8d57290f7827 */ /* 0x000fe200078e00ff */
[----:B------:R-:W-:-:S03]  /*0560*/  UIADD3 UR31, UR7, -0x24c28bd8, URZ ;  /* 0xdb3d7428071f7890 */ /* 0x000fc6000fffe03f */
[----:B------:R-:W-:Y:S01]  /*0570*/  IMAD.HI.U32 R13, R40, -0x2daee0ad, RZ ;  /* 0xd2511f53280d7827 */ /* 0x000fe200078e00ff */
[----:B0-----:R-:W-:Y:S02]  /*0580*/  IADD3 R2, P2, R0, UR8, RZ ;  /* 0x0000000800027c10 */ /* 0x001fe4000ff5e0ff */
[----:B------:R-:W-:-:S03]  /*0590*/  LOP3.LUT R0, R15, UR30, R18, 0x96, !PT ;  /* 0x0000001e0f007c12 */ /* 0x000fc6000f8e9612 */
[----:B------:R-:W-:Y:S01]  /*05a0*/  IMAD.X R3, RZ, RZ, UR9, P2 ;  /* 0x00000009ff037e24 */ /* 0x000fe200090e06ff */
        /* <DEDUP_REMOVED lines=27> */
[----:B------:R-:W-:Y:S01]  /*0760*/  IMAD R37, R40, -0x2daee0ad, RZ ;  /* 0xd2511f5328257824 */ /* 0x000fe200078e02ff */
[----:B------:R-:W-:Y:S01]  /*0770*/  ULDC UR10, c[0x0][0x218] ;  /* 0x00008600000a7ab9 */ /* 0x000fe20000000800 */
[----:B------:R-:W-:Y:S01]  /*0780*/  IMAD R41, R41, -0x326172a9, RZ ;  /* 0xcd9e8d5729297824 */ /* 0x000fe200078e02ff */
[----:B------:R-:W-:Y:S01]  /*0790*/  UISETP.NE.AND UP1, UPT, UR8, URZ, UPT ;  /* 0x0000003f0800728c */ /* 0x000fe2000bf25270 */
[----:B------:R-:W-:Y:S01]  /*07a0*/  IMAD.HI.U32 R4, R90, -0x326172a9, RZ ;  /* 0xcd9e8d575a047827 */ /* 0x000fe200078e00ff */
[----:B------:R-:W-:Y:S01]  /*07b0*/  ULDC UR11, c[0x0][0x290] ;  /* 0x0000a400000b7ab9 */ /* 0x000fe20000000800 */
[----:B------:R-:W-:Y:S01]  /*07c0*/  ULDC.64 UR12, c[0x0][0x2b8] ;  /* 0x0000ae00000c7ab9 */ /* 0x000fe20000000a00 */
[----:B------:R-:W-:Y:S01]  /*07d0*/  ULDC.64 UR14, c[0x0][0x210] ;  /* 0x00008400000e7ab9 */ /* 0x000fe20000000a00 */
[----:B0-----:R-:W-:Y:S01]  /*07e0*/  IMAD.WIDE.U32 R2, R0, -0x2daee0ad, RZ ;  /* 0xd2511f5300027825 */ /* 0x001fe200078e00ff */
[----:B------:R-:W-:-:S03]  /*07f0*/  LOP3.LUT R4, R4, UR32, R41, 0x96, !PT ;  /* 0x0000002004047c12 */ /* 0x000fc6000f8e9629 */
        /* <DEDUP_REMOVED lines=43> */
.L_x_14837:
        /* <DEDUP_REMOVED lines=36> */
.L_x_14669:
[----:B------:R-:W-:-:S07]  /*0cf0*/  MOV R36, R90 ;  /* 0x0000005a00247202 */ /* 0x000fce0000000f00 */
.L_x_14670:
[----:B------:R-:W-:Y:S05]  /*0d00*/  BSYNC B0 ;  /* 0x0000000000007941 */ /* 0x000fea0003800000 */
.L_x_14668:
        /* <DEDUP_REMOVED lines=16> */
.L_x_14674:
[----:B------:R-:W-:Y:S05]  /*0e10*/  BSYNC B1 ;  /* 0x0000000000017941 */ /* 0x000fea0003800000 */
.L_x_14673:
        /* <DEDUP_REMOVED lines=43> */
.L_x_14672:
[----:B------:R-:W-:Y:S05]  /*10d0*/  BSYNC B0 ;  /* 0x0000000000007941 */ /* 0x000fea0003800000 */
.L_x_14671:
[----:B------:R-:W0:Y:S01]  /*10e0*/  LDC R106, c[0x0][0x298] ;  /* 0x0000a600ff6a7b82 */ /* 0x000e220000000800 */
[----:B------:R-:W-:Y:S01]  /*10f0*/  HFMA2.MMA R104, -RZ, RZ, 0.1171875, 0 ;  /* 0x2f800000ff687435 */ /* 0x000fe200000001ff */
[----:B------:R-:W-:Y:S01]  /*1100*/  I2FP.F32.U32 R31, R36 ;  /* 0x00000024001f7245 */ /* 0x000fe20000201000 */
[----:B-----5:R-:W-:Y:S01]  /*1110*/  HADD2.F32 R30, -RZ, R24.H0_H0 ;  /* 0x20000018ff1e7230 */ /* 0x020fe20000004100 */
[----:B------:R-:W-:Y:S01]  /*1120*/  ISETP.NE.U32.AND P0, PT, R28, RZ, PT ;  /* 0x000000ff1c00720c */ /* 0x000fe20003f05070 */
[----:B------:R-:W-:Y:S01]  /*1130*/  BSSY B0, `(.L_x_14675) ;  /* 0x0000016000007945 */ /* 0x000fe20003800000 */
[----:B------:R-:W-:Y:S02]  /*1140*/  ISETP.NE.AND P2, PT, R34, 0x1, PT ;  /* 0x000000012200780c */ /* 0x000fe40003f45270 */
[----:B------:R-:W1:Y:S01]  /*1150*/  LDC R105, c[0x0][0x294] ;  /* 0x0000a500ff697b82 */ /* 0x000e620000000800 */
[----:B------:R-:W-:Y:S02]  /*1160*/  ISETP.NE.AND.EX P0, PT, R29, RZ, PT, P0 ;  /* 0x000000ff1d00720c */ /* 0x000fe40003f05300 */
[----:B------:R-:W-:Y:S01]  /*1170*/  FFMA.FTZ R28, R31, R104, 1.1641532182693481445e-10 ;  /* 0x2f0000001f1c7423 */ /* 0x000fe20000010068 */
[----:B------:R-:W-:Y:S01]  /*1180*/  FMUL.FTZ R31, R30, R107 ;  /* 0x0000006b1e1f7220 */ /* 0x000fe20000410000 */
[----:B------:R-:W-:-:S03]  /*1190*/  VIADD R30, R34, 0x1 ;  /* 0x00000001221e7836 */ /* 0x000fc60000000000 */
        /* <DEDUP_REMOVED lines=14> */
.L_x_14676:
[----:B------:R-:W-:-:S07]  /*1280*/  IMAD.MOV.U32 R33, RZ, RZ, R90 ;  /* 0x000000ffff217224 */ /* 0x000fce00078e005a */
.L_x_14677:
[----:B------:R-:W-:Y:S05]  /*1290*/  BSYNC B0 ;  /* 0x0000000000007941 */ /* 0x000fea0003800000 */
.L_x_14675:
        /* <DEDUP_REMOVED lines=16> */
.L_x_14681:
[----:B------:R-:W-:Y:S05]  /*13a0*/  BSYNC B1 ;  /* 0x0000000000017941 */ /* 0x000fea0003800000 */
.L_x_14680:
        /* <DEDUP_REMOVED lines=43> */
.L_x_14679:
[----:B------:R-:W-:Y:S05]  /*1660*/  BSYNC B0 ;  /* 0x0000000000007941 */ /* 0x000fea0003800000 */
.L_x_14678:
        /* <DEDUP_REMOVED lines=21> */
.L_x_14683:
[----:B------:R-:W-:-:S07]  /*17c0*/  IMAD.MOV.U32 R24, RZ, RZ, R90 ;  /* 0x000000ffff187224 */ /* 0x000fce00078e005a */
.L_x_14684:
[----:B------:R-:W-:Y:S05]  /*17d0*/  BSYNC B0 ;  /* 0x0000000000007941 */ /* 0x000fea0003800000 */
.L_x_14682:
        /* <DEDUP_REMOVED lines=16> */
.L_x_14688:
[----:B------:R-:W-:Y:S05]  /*18e0*/  BSYNC B1 ;  /* 0x0000000000017941 */ /* 0x000fea0003800000 */
.L_x_14687:
        /* <DEDUP_REMOVED lines=42> */
[----:B------:R-:W-:-:S08]  /*1b90*/  LOP3.LUT R3, R3, UR33, R28, 0x96, !PT ;  /* 0x0000002103037c12 */ /* 0x000fd0000f8e961c */
.L_x_14686:
[----:B------:R-:W-:Y:S05]  /*1ba0*/  BSYNC B0 ;  /* 0x0000000000007941 */ /* 0x000fea0003800000 */
.L_x_14685:
[----:B------:R-:W-:Y:S01]  /*1bb0*/  I2FP.F32.U32 R29, R24 ;  /* 0x00000018001d7245 */ /* 0x000fe20000201000 */
[----:B------:R-:W-:Y:S01]  /*1bc0*/  HADD2.F32 R28, -RZ, R25.H0_H0 ;  /* 0x20000019ff1c7230 */ /* 0x000fe20000004100 */
        /* <DEDUP_REMOVED lines=19> */
.L_x_14690:
[----:B------:R-:W-:-:S07]  /*1d00*/  MOV R24, R90 ;  /* 0x0000005a00187202 */ /* 0x000fce0000000f00 */
.L_x_14691:
[----:B------:R-:W-:Y:S05]  /*1d10*/  BSYNC B0 ;  /* 0x0000000000007941 */ /* 0x000fea0003800000 */
.L_x_14689:
        /* <DEDUP_REMOVED lines=16> */
.L_x_14695:
[----:B------:R-:W-:Y:S05]  /*1e20*/  BSYNC B1 ;  /* 0x0000000000017941 */ /* 0x000fea0003800000 */
.L_x_14694:
        /* <DEDUP_REMOVED lines=43> */
.L_x_14693:
[----:B------:R-:W-:Y:S05]  /*20e0*/  BSYNC B0 ;  /* 0x0000000000007941 */ /* 0x000fea0003800000 */
.L_x_14692:
[----:B------:R-:W-:Y:S01]  /*20f0*/  I2FP.F32.U32 R29, R24 ;  /* 0x00000018001d7245 */ /* 0x000fe20000201000 */
[----:B------:R-:W-:Y:S01]  /*2100*/  HADD2.F32 R28, -RZ, R25.H1_H1 ;  /* 0x30000019ff1c7230 */ /* 0x000fe20000004100 */
        /* <DEDUP_REMOVED lines=18> */
.L_x_14697:
[----:B------:R-:W-:-:S07]  /*2230*/  IMAD.MOV.U32 R35, RZ, RZ, R90 ;  /* 0x000000ffff237224 */ /* 0x000fce00078e005a */
.L_x_14698:
[----:B------:R-:W-:Y:S05]  /*2240*/  BSYNC B0 ;  /* 0x0000000000007941 */ /* 0x000fea0003800000 */
.L_x_14696:
        /* <DEDUP_REMOVED lines=16> */
.L_x_14702:
[----:B------:R-:W-:Y:S05]  /*2350*/  BSYNC B1 ;  /* 0x0000000000017941 */ /* 0x000fea0003800000 */
.L_x_14701:
        /* <DEDUP_REMOVED lines=43> */
.L_x_14700:
[----:B------:R-:W-:Y:S05]  /*2610*/  BSYNC B0 ;  /* 0x0000000000007941 */ /* 0x000fea0003800000 */
.L_x_14699:
        /* <DEDUP_REMOVED lines=20> */
.L_x_14704:
[----:B------:R-:W-:-:S07]  /*2760*/  MOV R35, R90 ;  /* 0x0000005a00237202 */ /* 0x000fce0000000f00 */
.L_x_14705:
[----:B------:R-:W-:Y:S05]  /*2770*/  BSYNC B0 ;  /* 0x0000000000007941 */ /* 0x000fea0003800000 */
.L_x_14703:
        /* <DEDUP_REMOVED lines=16> */
.L_x_14709:
[----:B------:R-:W-:Y:S05]  /*2880*/  BSYNC B1 ;  /* 0x0000000000017941 */ /* 0x000fea0003800000 */
.L_x_14708:
        /* <DEDUP_REMOVED lines=41> */
[----:B------:R-:W-:Y:S02]  /*2b20*/  LOP3.LUT R4, R29, UR32, R30, 0x96, !PT ;  /* 0x000000201d047c12 */ /* 0x000fe4000f8e961e */
[----:B------:R-:W-:-:S08]  /*2b30*/  LOP3.LUT R3, R3, UR33, R24, 0x96, !PT ;  /* 0x0000002103037c12 */ /* 0x000fd0000f8e9618 */
.L_x_14707:
[----:B------:R-:W-:Y:S05]  /*2b40*/  BSYNC B0 ;  /* 0x0000000000007941 */ /* 0x000fea0003800000 */
.L_x_14706:
        /* <DEDUP_REMOVED lines=20> */
.L_x_14711:
[----:B------:R-:W-:-:S07]  /*2c90*/  MOV R26, R90 ;  /* 0x0000005a001a7202 */ /* 0x000fce0000000f00 */
.L_x_14712:
[----:B------:R-:W-:Y:S05]  /*2ca0*/  BSYNC B0 ;  /* 0x0000000000007941 */ /* 0x000fea0003800000 */
.L_x_14710:
        /* <DEDUP_REMOVED lines=16> */
.L_x_14716:
[----:B------:R-:W-:Y:S05]  /*2db0*/  BSYNC B1 ;  /* 0x0000000000017941 */ /* 0x000fea0003800000 */
.L_x_14715:
        /* <DEDUP_REMOVED lines=43> */
.L_x_14714:
[----:B------:R-:W-:Y:S05]  /*3070*/  BSYNC B0 ;  /* 0x0000000000007941 */ /* 0x000fea0003800000 */
.L_x_14713:
        /* <DEDUP_REMOVED lines=20> */
.L_x_14718:
[----:B------:R-:W-:-:S07]  /*31c0*/  IMAD.MOV.U32 R26, RZ, RZ, R90 ;  /* 0x000000ffff1a7224 */ /* 0x000fce00078e005a */
.L_x_14719:
[----:B------:R-:W-:Y:S05]  /*31d0*/  BSYNC B0 ;  /* 0x0000000000007941 */ /* 0x000fea0003800000 */
.L_x_14717:
        /* <DEDUP_REMOVED lines=18> */
.L_x_14723:
[----:B------:R-:W-:Y:S05]  /*3300*/  BSYNC B1 ;  /* 0x0000000000017941 */ /* 0x000fea0003800000 */
.L_x_14722:
        /* <DEDUP_REMOVED lines=43> */
.L_x_14721:
[----:B------:R-:W-:Y:S05]  /*35c0*/  BSYNC B0 ;  /* 0x0000000000007941 */ /* 0x000fea0003800000 */
.L_x_14720:
[----:B------:R-:W-:Y:S01]  /*35d0*/  I2FP.F32.U32 R25, R26 ;  /* 0x0000001a00197245 */ /* 0x000fe20000201000 */
[----:B------:R-:W0:Y:S01]  /*35e0*/  LDC.64 R74, c[0x0][0x238] ;  /* 0x00008e00ff4a7b82 */ /* 0x000e220000000a00 */
[----:B------:R-:W-:Y:S01]  /*35f0*/  ISETP.NE.AND P6, PT, R32, RZ, PT ;  /* 0x000000ff2000720c */ /* 0x000fe20003fc5270 */
[----:B------:R-:W-:Y:S01]  /*3600*/  HADD2.F32 R28, -RZ, R27.H1_H1 ;  /* 0x3000001bff1c7230 */ /* 0x000fe20000004100 */
[----:B------:R-:W-:Y:S01]  /*3610*/  SEL R32, RZ, 0x10000, P5 ;  /* 0x00010000ff207807 */ /* 0x000fe20002800000 */
[----:B------:R-:W-:Y:S01]  /*3620*/  FFMA.FTZ R26, R25, R104, 1.1641532182693481445e-10 ;  /* 0x2f000000191a7423 */ /* 0x000fe20000010068 */
[----:B------:R-:W-:Y:S02]  /*3630*/  SEL R97, RZ, 0x100, P4 ;  /* 0x00000100ff617807 */ /* 0x000fe40002000000 */
[----:B------:R-:W-:Y:S01]  /*3640*/  ISETP.NE.AND P5, PT, R33, RZ, PT ;  /* 0x000000ff2100720c */ /* 0x000fe20003fa5270 */
[----:B------:R-:W1:Y:S01]  /*3650*/  @P1 LDC.64 R24, c[0x0][0x230] ;  /* 0x00008c00ff181b82 */ /* 0x000e620000000a00 */
[----:B------:R-:W-:Y:S01]  /*3660*/  ISETP.NE.AND P4, PT, R34, RZ, PT ;  /* 0x000000ff2200720c */ /* 0x000fe20003f85270 */
[----:B------:R-:W-:Y:S01]  /*3670*/  FMUL.FTZ R33, R28, R107 ;  /* 0x0000006b1c217220 */ /* 0x000fe20000410000 */
[----:B------:R-:W-:-:S02]  /*3680*/  SEL R30, RZ, 0x1, P2 ;  /* 0x00000001ff1e7807 */ /* 0x000fc40001000000 */
[----:B------:R-:W-:Y:S01]  /*3690*/  FSETP.GTU.FTZ.AND P2, PT, R26, R105, PT ;  /* 0x000000691a00720b */ /* 0x000fe20003f5c000 */
[----:B------:R-:W-:Y:S01]  /*36a0*/  FMUL.FTZ R33, R33, R106 ;  /* 0x0000006a21217220 */ /* 0x000fe20000410000 */
[----:B------:R-:W-:Y:S01]  /*36b0*/  SEL R29, RZ, 0x1, P4 ;  /* 0x00000001ff1d7807 */ /* 0x000fe20002000000 */
[----:B------:R-:W2:Y:S01]  /*36c0*/  LDC.64 R76, c[0x0][0x240] ;  /* 0x00009000ff4c7b82 */ /* 0x000ea20000000a00 */
[----:B------:R-:W-:Y:S01]  /*36d0*/  SEL R26, RZ, 0x1, P5 ;  /* 0x00000001ff1a7807 */ /* 0x000fe20002800000 */
[----:B------:R-:W-:Y:S01]  /*36e0*/  IMAD.WIDE.U32 R30, R30, 0x1000000, RZ ;  /* 0x010000001e1e7825 */ /* 0x000fe200078e00ff */
[----:B------:R-:W-:Y:S02]  /*36f0*/  SEL R34, RZ, 0x1000000, P2 ;  /* 0x01000000ff227807 */ /* 0x000fe40001000000 */
[----:B------:R-:W-:Y:S01]  /*3700*/  SEL R35, RZ, 0x1, P6 ;  /* 0x00000001ff237807 */ /* 0x000fe20003000000 */
[----:B------:R-:W-:Y:S01]  /*3710*/  IMAD.WIDE.U32 R28, R29, 0x10000, RZ ;  /* 0x000100001d1c7825 */ /* 0x000fe200078e00ff */
[----:B------:R-:W-:-:S02]  /*3720*/  LOP3.LUT R97, R97, R34, R32, 0xfe, !PT ;  /* 0x0000002261617212 */ /* 0x000fc400078efe20 */
[----:B------:R-:W-:Y:S01]  /*3730*/  FSEL R39, R33, RZ, !P2 ;  /* 0x000000ff21277208 */ /* 0x000fe20005000000 */
[----:B------:R-:W-:Y:S01]  /*3740*/  IMAD.WIDE.U32 R26, R26, 0x100, RZ ;  /* 0x000001001a1a7825 */ /* 0x000fe200078e00ff */
[----:B------:R-:W-:-:S03]  /*3750*/  IADD3 R109, R95, 0x100, RZ ;  /* 0x000001005f6d7810 */ /* 0x000fc60007ffe0ff */
[----:B0-----:R-:W-:Y:S01]  /*3760*/  IMAD.WIDE.U32 R32, R95, 0x20, R74 ;  /* 0x000000205f207825 */ /* 0x001fe200078e004a */
[----:B------:R-:W-:-:S03]  /*3770*/  LOP3.LUT R28, R26, R30, R28, 0xfe, !PT ;  /* 0x0000001e1a1c7212 */ /* 0x000fc600078efe1c */
[----:B------:R-:W-:Y:S01]  /*3780*/  @P0 FADD.FTZ R39, R47, R39 ;  /* 0x000000272f270221 */ /* 0x000fe20000010000 */
[----:B------:R-:W-:Y:S02]  /*3790*/  SEL R30, RZ, 0x1, P3 ;  /* 0x00000001ff1e7807 */ /* 0x000fe40001800000 */
[----:B------:R-:W-:Y:S01]  /*37a0*/  LOP3.LUT R28, R28, R35, RZ, 0xfc, !PT ;  /* 0x000000231c1c7212 */ /* 0x000fe200078efcff */
[----:B-1----:R-:W-:Y:S01]  /*37b0*/  @P1 IMAD.WIDE.U32 R34, R109, 0x20, R24 ;  /* 0x000000206d221825 */ /* 0x002fe200078e0018 */
[----:B------:R-:W-:Y:S01]  /*37c0*/  LOP3.LUT R31, R31, R97, R30, 0xfe, !PT ;  /* 0x000000611f1f7212 */ /* 0x000fe200078efe1e */
[----:B------:R0:W-:Y:S02]  /*37d0*/  STG.E.128 desc[UR4][R32.64], R40 ;  /* 0x0000002820007986 */ /* 0x0001e4000c101d04 */
[----:B------:R-:W-:Y:S01]  /*37e0*/  IMAD.WIDE.U32 R24, R109, 0x10, R52 ;  /* 0x000000106d187825 */ /* 0x000fe200078e0034 */
[----:B------:R-:W-:Y:S01]  /*37f0*/  LOP3.LUT R29, R27, R31, R29, 0xfe, !PT ;  /* 0x0000001f1b1d7212 */ /* 0x000fe200078efe1d */
[----:B------:R0:W-:Y:S02]  /*3800*/  STG.E.128 desc[UR4][R32.64+0x10], R36 ;  /* 0x0000102420007986 */ /* 0x0001e4000c101d04 */
[----:B--2---:R-:W-:-:S05]  /*3810*/  IMAD.WIDE.U32 R30, R95, 0x8, R76 ;  /* 0x000000085f1e7825 */ /* 0x004fca00078e004c */
        /* <DEDUP_REMOVED lines=16> */
.L_x_14725:
[----:B------:R-:W-:-:S07]  /*3920*/  IMAD.MOV.U32 R34, RZ, RZ, R90 ;  /* 0x000000ffff227224 */ /* 0x000fce00078e005a */
.L_x_14726:
[----:B------:R-:W-:Y:S05]  /*3930*/  BSYNC B0 ;  /* 0x0000000000007941 */ /* 0x000fea0003800000 */
.L_x_14724:
        /* <DEDUP_REMOVED lines=16> */
.L_x_14730:
[----:B------:R-:W-:Y:S05]  /*3a40*/  BSYNC B1 ;  /* 0x0000000000017941 */ /* 0x000fea0003800000 */
.L_x_14729:
        /* <DEDUP_REMOVED lines=43> */
.L_x_14728:
[----:B------:R-:W-:Y:S05]  /*3d00*/  BSYNC B0 ;  /* 0x0000000000007941 */ /* 0x000fea0003800000 */
.L_x_14727:
[----:B------:R-:W-:Y:S01]  /*3d10*/  I2FP.F32.U32 R29, R34 ;  /* 0x00000022001d7245 */ /* 0x000fe20000201000 */
[----:B-----5:R-:W-:Y:S01]  /*3d20*/  HADD2.F32 R30, -RZ, R24.H0_H0 ;  /* 0x20000018ff1e7230 */ /* 0x020fe20000004100 */
        /* <DEDUP_REMOVED lines=19> */
.L_x_14732:
[----:B------:R-:W-:-:S07]  /*3e60*/  MOV R30, R90 ;  /* 0x0000005a001e7202 */ /* 0x000fce0000000f00 */
.L_x_14733:
[----:B------:R-:W-:Y:S05]  /*3e70*/  BSYNC B0 ;  /* 0x0000000000007941 */ /* 0x000fea0003800000 */
.L_x_14731:
        /* <DEDUP_REMOVED lines=16> */
.L_x_14737:
[----:B------:R-:W-:Y:S05]  /*3f80*/  BSYNC B1 ;  /* 0x0000000000017941 */ /* 0x000fea0003800000 */
.L_x_14736:
        /* <DEDUP_REMOVED lines=43> */
.L_x_14735:
[----:B------:R-:W-:Y:S05]  /*4240*/  BSYNC B0 ;  /* 0x0000000000007941 */ /* 0x000fea0003800000 */
.L_x_14734:
        /* <DEDUP_REMOVED lines=21> */
.L_x_14739:
[----:B------:R-:W-:-:S07]  /*43a0*/  MOV R24, R90 ;  /* 0x0000005a00187202 */ /* 0x000fce0000000f00 */
.L_x_14740:
[----:B------:R-:W-:Y:S05]  /*43b0*/  BSYNC B0 ;  /* 0x0000000000007941 */ /* 0x000fea0003800000 */
.L_x_14738:
        /* <DEDUP_REMOVED lines=16> */
.L_x_14744:
[----:B------:R-:W-:Y:S05]  /*44c0*/  BSYNC B1 ;  /* 0x0000000000017941 */ /* 0x000fea0003800000 */
.L_x_14743:
        /* <DEDUP_REMOVED lines=43> */
.L_x_14742:
[----:B------:R-:W-:Y:S05]  /*4780*/  BSYNC B0 ;  /* 0x0000000000007941 */ /* 0x000fea0003800000 */
.L_x_14741:
        /* <DEDUP_REMOVED lines=21> */
.L_x_14746:
[----:B------:R-:W-:-:S07]  /*48e0*/  IMAD.MOV.U32 R24, RZ, RZ, R90 ;  /* 0x000000ffff187224 */ /* 0x000fce00078e005a */
.L_x_14747:
[----:B------:R-:W-:Y:S05]  /*48f0*/  BSYNC B0 ;  /* 0x0000000000007941 */ /* 0x000fea0003800000 */
.L_x_14745:
        /* <DEDUP_REMOVED lines=16> */
.L_x_14751:
[----:B------:R-:W-:Y:S05]  /*4a00*/  BSYNC B1 ;  /* 0x0000000000017941 */ /* 0x000fea0003800000 */
.L_x_14750:
        /* <DEDUP_REMOVED lines=43> */
.L_x_14749:
[----:B------:R-:W-:Y:S05]  /*4cc0*/  BSYNC B0 ;  /* 0x0000000000007941 */ /* 0x000fea0003800000 */
.L_x_14748:
        /* <DEDUP_REMOVED lines=20> */
.L_x_14753:
[----:B------:R-:W-:-:S07]  /*4e10*/  MOV R30, R90 ;  /* 0x0000005a001e7202 */ /* 0x000fce0000000f00 */
.L_x_14754:
[----:B------:R-:W-:Y:S05]  /*4e20*/  BSYNC B0 ;  /* 0x0000000000007941 */ /* 0x000fea0003800000 */
.L_x_14752:
        /* <DEDUP_REMOVED lines=16> */
.L_x_14758:
[----:B------:R-:W-:Y:S05]  /*4f30*/  BSYNC B1 ;  /* 0x0000000000017941 */ /* 0x000fea0003800000 */
.L_x_14757:
        /* <DEDUP_REMOVED lines=40> */
[----:B------:R-:W-:Y:S02]  /*51c0*/  LOP3.LUT R4, R29, UR32, R54, 0x96, !PT ;  /* 0x000000201d047c12 */ /* 0x000fe4000f8e9636 */
[----:B------:R-:W-:Y:S02]  /*51d0*/  MOV R90, R28 ;  /* 0x0000001c005a7202 */ /* 0x000fe40000000f00 */
[----:B------:R-:W-:-:S07]  /*51e0*/  LOP3.LUT R3, R3, UR33, R24, 0x96, !PT ;  /* 0x0000002103037c12 */ /* 0x000fce000f8e9618 */
.L_x_14756:
[----:B------:R-:W-:Y:S05]  /*51f0*/  BSYNC B0 ;  /* 0x0000000000007941 */ /* 0x000fea0003800000 */
.L_x_14755:
        /* <DEDUP_REMOVED lines=20> */
.L_x_14760:
[----:B------:R-:W-:-:S07]  /*5340*/  MOV R29, R90 ;  /* 0x0000005a001d7202 */ /* 0x000fce0000000f00 */
.L_x_14761:
[----:B------:R-:W-:Y:S05]  /*5350*/  BSYNC B0 ;  /* 0x0000000000007941 */ /* 0x000fea0003800000 */
.L_x_14759:
        /* <DEDUP_REMOVED lines=16> */
.L_x_14765:
[----:B------:R-:W-:Y:S05]  /*5460*/  BSYNC B1 ;  /* 0x0000000000017941 */ /* 0x000fea0003800000 */
.L_x_14764:
        /* <DEDUP_REMOVED lines=43> */
.L_x_14763:
[----:B------:R-:W-:Y:S05]  /*5720*/  BSYNC B0 ;  /* 0x0000000000007941 */ /* 0x000fea0003800000 */
.L_x_14762:
        /* <DEDUP_REMOVED lines=20> */
.L_x_14767:
[----:B------:R-:W-:-:S07]  /*5870*/  IMAD.MOV.U32 R26, RZ, RZ, R90 ;  /* 0x000000ffff1a7224 */ /* 0x000fce00078e005a */
.L_x_14768:
[----:B------:R-:W-:Y:S05]  /*5880*/  BSYNC B0 ;  /* 0x0000000000007941 */ /* 0x000fea0003800000 */
.L_x_14766:
        /* <DEDUP_REMOVED lines=16> */
.L_x_14772:
[----:B------:R-:W-:Y:S05]  /*5990*/  BSYNC B1 ;  /* 0x0000000000017941 */ /* 0x000fea0003800000 */
.L_x_14771:
        /* <DEDUP_REMOVED lines=43> */
.L_x_14770:
[----:B------:R-:W-:Y:S05]  /*5c50*/  BSYNC B0 ;  /* 0x0000000000007941 */ /* 0x000fea0003800000 */
.L_x_14769:
        /* <DEDUP_REMOVED lines=20> */
.L_x_14774:
[----:B------:R-:W-:-:S07]  /*5da0*/  MOV R26, R90 ;  /* 0x0000005a001a7202 */ /* 0x000fce0000000f00 */
.L_x_14775:
[----:B------:R-:W-:Y:S05]  /*5db0*/  BSYNC B0 ;  /* 0x0000000000007941 */ /* 0x000fea0003800000 */
.L_x_14773:
        /* <DEDUP_REMOVED lines=18> */
.L_x_14779:
[----:B------:R-:W-:Y:S05]  /*5ee0*/  BSYNC B1 ;  /* 0x0000000000017941 */ /* 0x000fea0003800000 */
.L_x_14778:
        /* <DEDUP_REMOVED lines=43> */
.L_x_14777:
[----:B------:R-:W-:Y:S05]  /*61a0*/  BSYNC B0 ;  /* 0x0000000000007941 */ /* 0x000fea0003800000 */
.L_x_14776:
[----:B------:R-:W-:Y:S01]  /*61b0*/  I2FP.F32.U32 R25, R26 ;  /* 0x0000001a00197245 */ /* 0x000fe20000201000 */
[----:B------:R-:W-:Y:S01]  /*61c0*/  HADD2.F32 R26, -RZ, R27.H1_H1 ;  /* 0x3000001bff1a7230 */ /* 0x000fe20000004100 */
[----:B------:R-:W-:Y:S01]  /*61d0*/  SEL R108, RZ, 0x10000, P5 ;  /* 0x00010000ff6c7807 */ /* 0x000fe20002800000 */
[----:B------:R-:W-:Y:S01]  /*61e0*/  VIADD R103, R95, 0x200 ;  /* 0x000002005f677836 */ /* 0x000fe20000000000 */
[----:B------:R-:W-:Y:S01]  /*61f0*/  SEL R101, RZ, 0x100, P4 ;  /* 0x00000100ff657807 */ /* 0x000fe20002000000 */
[----:B------:R-:W-:Y:S01]  /*6200*/  FFMA.FTZ R24, R25, R104, 1.1641532182693481445e-10 ;  /* 0x2f00000019187423 */ /* 0x000fe20000010068 */
[----:B------:R-:W-:Y:S01]  /*6210*/  ISETP.NE.AND P5, PT, R98, RZ, PT ;  /* 0x000000ff6200720c */ /* 0x000fe20003fa5270 */
[----:B------:R-:W-:Y:S01]  /*6220*/  IMAD.WIDE.U32 R52, R103, 0x10, R52 ;  /* 0x0000001067347825 */ /* 0x000fe200078e0034 */
[----:B------:R-:W-:Y:S02]  /*6230*/  ISETP.NE.AND P4, PT, R99, RZ, PT ;  /* 0x000000ff6300720c */ /* 0x000fe40003f85270 */
[----:B------:R-:W-:-:S02]  /*6240*/  SEL R96, RZ, 0x1, P2 ;  /* 0x00000001ff607807 */ /* 0x000fc40001000000 */
[----:B------:R-:W-:Y:S02]  /*6250*/  SEL R54, RZ, 0x1, P4 ;  /* 0x00000001ff367807 */ /* 0x000fe40002000000 */
[----:B------:R-:W-:Y:S01]  /*6260*/  SEL R27, RZ, 0x1, P5 ;  /* 0x00000001ff1b7807 */ /* 0x000fe20002800000 */
[----:B------:R-:W-:Y:S01]  /*6270*/  IMAD.WIDE.U32 R96, R96, 0x1000000, RZ ;  /* 0x0100000060607825 */ /* 0x000fe200078e00ff */
[----:B------:R-:W-:-:S03]  /*6280*/  ISETP.NE.AND P6, PT, R31, RZ, PT ;  /* 0x000000ff1f00720c */ /* 0x000fc60003fc5270 */
[----:B------:R-:W-:Y:S01]  /*6290*/  FMUL.FTZ R31, R26, R107 ;  /* 0x0000006b1a1f7220 */ /* 0x000fe20000410000 */
[----:B------:R-:W-:Y:S01]  /*62a0*/  FSETP.GTU.FTZ.AND P2, PT, R24, R105, PT ;  /* 0x000000691800720b */ /* 0x000fe20003f5c000 */
[----:B------:R-:W-:Y:S01]  /*62b0*/  IMAD.WIDE.U32 R54, R54, 0x10000, RZ ;  /* 0x0001000036367825 */ /* 0x000fe200078e00ff */
[----:B------:R-:W-:-:S03]  /*62c0*/  SEL R99, RZ, 0x1, P6 ;  /* 0x00000001ff637807 */ /* 0x000fc60003000000 */
[----:B------:R-:W-:Y:S01]  /*62d0*/  FMUL.FTZ R31, R31, R106 ;  /* 0x0000006a1f1f7220 */ /* 0x000fe20000410000 */
[----:B------:R-:W-:Y:S01]  /*62e0*/  SEL R98, RZ, 0x1000000, P2 ;  /* 0x01000000ff627807 */ /* 0x000fe20001000000 */
[----:B------:R-:W-:Y:S01]  /*62f0*/  IMAD.WIDE.U32 R26, R27, 0x100, RZ ;  /* 0x000001001b1a7825 */ /* 0x000fe200078e00ff */
[----:B------:R-:W0:Y:S02]  /*6300*/  @P1 LDC.64 R24, c[0x0][0x230] ;  /* 0x00008c00ff181b82 */ /* 0x000e240000000a00 */
[----:B------:R-:W-:Y:S02]  /*6310*/  LOP3.LUT R101, R101, R98, R108, 0xfe, !PT ;  /* 0x0000006265657212 */ /* 0x000fe400078efe6c */
[----:B------:R-:W-:Y:S02]  /*6320*/  LOP3.LUT R26, R26, R96, R54, 0xfe, !PT ;  /* 0x000000601a1a7212 */ /* 0x000fe400078efe36 */
[----:B------:R-:W-:Y:S02]  /*6330*/  SEL R96, RZ, 0x1, P3 ;  /* 0x00000001ff607807 */ /* 0x000fe40001800000 */
[----:B------:R-:W-:-:S02]  /*6340*/  FSEL R31, R31, RZ, !P2 ;  /* 0x000000ff1f1f7208 */ /* 0x000fc40005000000 */
[----:B------:R-:W-:Y:S02]  /*6350*/  LOP3.LUT R97, R97, R101, R96, 0xfe, !PT ;  /* 0x0000006561617212 */ /* 0x000fe400078efe60 */
[----:B------:R-:W-:Y:S01]  /*6360*/  LOP3.LUT R26, R26, R99, RZ, 0xfc, !PT ;  /* 0x000000631a1a7212 */ /* 0x000fe200078efcff */
[----:B------:R-:W-:-:S04]  /*6370*/  IMAD.WIDE.U32 R98, R109, 0x20, R74 ;  /* 0x000000206d627825 */ /* 0x000fc800078e004a */
[----:B------:R-:W-:Y:S01]  /*6380*/  @P0 FADD.FTZ R31, R47, R31 ;  /* 0x0000001f2f1f0221 */ /* 0x000fe20000010000 */
        /* <DEDUP_REMOVED lines=21> */
.L_x_14781:
[----:B------:R-:W-:-:S07]  /*64e0*/  MOV R98, R90 ;  /* 0x0000005a00627202 */ /* 0x000fce0000000f00 */
.L_x_14782:
[----:B------:R-:W-:Y:S05]  /*64f0*/  BSYNC B0 ;  /* 0x0000000000007941 */ /* 0x000fea0003800000 */
.L_x_14780:
        /* <DEDUP_REMOVED lines=16> */
.L_x_14786:
[----:B------:R-:W-:Y:S05]  /*6600*/  BSYNC B1 ;  /* 0x0000000000017941 */ /* 0x000fea0003800000 */
.L_x_14785:
        /* <DEDUP_REMOVED lines=43> */
.L_x_14784:
[----:B------:R-:W-:Y:S05]  /*68c0*/  BSYNC B0 ;  /* 0x0000000000007941 */ /* 0x000fea0003800000 */
.L_x_14783:
[----:B------:R-:W-:Y:S01]  /*68d0*/  I2FP.F32.U32 R25, R98 ;  /* 0x0000006200197245 */ /* 0x000fe20000201000 */
[----:B-----5:R-:W-:Y:S01]  /*68e0*/  HADD2.F32 R26, -RZ, R52.H0_H0 ;  /* 0x20000034ff1a7230 */ /* 0x020fe20000004100 */
        /* <DEDUP_REMOVED lines=19> */
.L_x_14788:
[----:B------:R-:W-:-:S07]  /*6a20*/  MOV R25, R90 ;  /* 0x0000005a00197202 */ /* 0x000fce0000000f00 */
.L_x_14789:
[----:B------:R-:W-:Y:S05]  /*6a30*/  BSYNC B0 ;  /* 0x0000000000007941 */ /* 0x000fea0003800000 */
.L_x_14787:
        /* <DEDUP_REMOVED lines=16> */
.L_x_14793:
[----:B------:R-:W-:Y:S05]  /*6b40*/  BSYNC B1 ;  /* 0x0000000000017941 */ /* 0x000fea0003800000 */
.L_x_14792:
        /* <DEDUP_REMOVED lines=43> */
.L_x_14791:
[----:B------:R-:W-:Y:S05]  /*6e00*/  BSYNC B0 ;  /* 0x0000000000007941 */ /* 0x000fea0003800000 */
.L_x_14790:
        /* <DEDUP_REMOVED lines=21> */
.L_x_14795:
[----:B------:R-:W-:-:S07]  /*6f60*/  IMAD.MOV.U32 R52, RZ, RZ, R90 ;  /* 0x000000ffff347224 */ /* 0x000fce00078e005a */
.L_x_14796:
[----:B------:R-:W-:Y:S05]  /*6f70*/  BSYNC B0 ;  /* 0x0000000000007941 */ /* 0x000fea0003800000 */
.L_x_14794:
        /* <DEDUP_REMOVED lines=16> */
.L_x_14800:
[----:B------:R-:W-:Y:S05]  /*7080*/  BSYNC B1 ;  /* 0x0000000000017941 */ /* 0x000fea0003800000 */
.L_x_14799:
        /* <DEDUP_REMOVED lines=43> */
.L_x_14798:
[----:B------:R-:W-:Y:S05]  /*7340*/  BSYNC B0 ;  /* 0x0000000000007941 */ /* 0x000fea0003800000 */
.L_x_14797:
        /* <DEDUP_REMOVED lines=20> */
.L_x_14802:
[----:B------:R-:W-:-:S07]  /*7490*/  MOV R27, R90 ;  /* 0x0000005a001b7202 */ /* 0x000fce0000000f00 */
.L_x_14803:
[----:B------:R-:W-:Y:S05]  /*74a0*/  BSYNC B0 ;  /* 0x0000000000007941 */ /* 0x000fea0003800000 */
.L_x_14801:
        /* <DEDUP_REMOVED lines=16> */
.L_x_14807:
[----:B------:R-:W-:Y:S05]  /*75b0*/  BSYNC B1 ;  /* 0x0000000000017941 */ /* 0x000fea0003800000 */
.L_x_14806:
        /* <DEDUP_REMOVED lines=43> */
.L_x_14805:
[----:B------:R-:W-:Y:S05]  /*7870*/  BSYNC B0 ;  /* 0x0000000000007941 */ /* 0x000fea0003800000 */
.L_x_14804:
        /* <DEDUP_REMOVED lines=20> */
.L_x_14809:
[----:B------:R-:W-:-:S07]  /*79c0*/  MOV R100, R90 ;  /* 0x0000005a00647202 */ /* 0x000fce0000000f00 */
.L_x_14810:
[----:B------:R-:W-:Y:S05]  /*79d0*/  BSYNC B0 ;  /* 0x0000000000007941 */ /* 0x000fea0003800000 */
.L_x_14808:
        /* <DEDUP_REMOVED lines=16> */
.L_x_14814:
[----:B------:R-:W-:Y:S05]  /*7ae0*/  BSYNC B1 ;  /* 0x0000000000017941 */ /* 0x000fea0003800000 */
.L_x_14813:
        /* <DEDUP_REMOVED lines=43> */
.L_x_14812:
[----:B------:R-:W-:Y:S05]  /*7da0*/  BSYNC B0 ;  /* 0x0000000000007941 */ /* 0x000fea0003800000 */
.L_x_14811:
        /* <DEDUP_REMOVED lines=20> */
.L_x_14816:
[----:B------:R-:W-:-:S07]  /*7ef0*/  IMAD.MOV.U32 R53, RZ, RZ, R90 ;  /* 0x000000ffff357224 */ /* 0x000fce00078e005a */
.L_x_14817:
[----:B------:R-:W-:Y:S05]  /*7f00*/  BSYNC B0 ;  /* 0x0000000000007941 */ /* 0x000fea0003800000 */
.L_x_14815:
        /* <DEDUP_REMOVED lines=16> */
.L_x_14821:
[----:B------:R-:W-:Y:S05]  /*8010*/  BSYNC B1 ;  /* 0x0000000000017941 */ /* 0x000fea0003800000 */
.L_x_14820:
        /* <DEDUP_REMOVED lines=43> */
.L_x_14819:
[----:B------:R-:W-:Y:S05]  /*82d0*/  BSYNC B0 ;  /* 0x0000000000007941 */ /* 0x000fea0003800000 */
.L_x_14818:
        /* <DEDUP_REMOVED lines=20> */
.L_x_14823:
[----:B------:R-:W-:-:S07]  /*8420*/  MOV R54, R90 ;  /* 0x0000005a00367202 */ /* 0x000fce0000000f00 */
.L_x_14824:
[----:B------:R-:W-:Y:S05]  /*8430*/  BSYNC B0 ;  /* 0x0000000000007941 */ /* 0x000fea0003800000 */
.L_x_14822:
        /* <DEDUP_REMOVED lines=16> */
.L_x_14828:
[----:B------:R-:W-:Y:S05]  /*8540*/  BSYNC B1 ;  /* 0x0000000000017941 */ /* 0x000fea0003800000 */
.L_x_14827:
        /* <DEDUP_REMOVED lines=43> */
.L_x_14826:
[----:B------:R-:W-:Y:S05]  /*8800*/  BSYNC B0 ;  /* 0x0000000000007941 */ /* 0x000fea0003800000 */
.L_x_14825:
[----:B------:R-:W-:Y:S01]  /*8810*/  I2FP.F32.U32 R97, R54 ;  /* 0x0000003600617245 */ /* 0x000fe20000201000 */
[----:B------:R-:W-:Y:S01]  /*8820*/  HADD2.F32 R96, -RZ, R55.H0_H0 ;  /* 0x20000037ff607230 */ /* 0x000fe20000004100 */
        /* <DEDUP_REMOVED lines=18> */
.L_x_14830:
[----:B------:R-:W-:-:S07]  /*8950*/  MOV R111, R90 ;  /* 0x0000005a006f7202 */ /* 0x000fce0000000f00 */
.L_x_14831:
[----:B------:R-:W-:Y:S05]  /*8960*/  BSYNC B0 ;  /* 0x0000000000007941 */ /* 0x000fea0003800000 */
.L_x_14829:
        /* <DEDUP_REMOVED lines=18> */
.L_x_14835:
[----:B------:R-:W-:Y:S05]  /*8a90*/  BSYNC B1 ;  /* 0x0000000000017941 */ /* 0x000fea0003800000 */
.L_x_14834:
        /* <DEDUP_REMOVED lines=43> */
.L_x_14833:
[----:B------:R-:W-:Y:S05]  /*8d50*/  BSYNC B0 ;  /* 0x0000000000007941 */ /* 0x000fea0003800000 */
.L_x_14832:
        /* <DEDUP_REMOVED lines=9> */
[----:B------:R0:W-:Y:S01]  /*8df0*/  STG.E.128 desc[UR4][R74.64], R24 ;  /* 0x000000184a007986 */ /* 0x0001e2000c101d04 */
[----:B------:R-:W-:Y:S02]  /*8e00*/  UMOV UR8, 0xffffffff ;  /* 0xffffffff00087882 */ /* 0x000fe40000000000 */
[----:B------:R-:W-:-:S04]  /*8e10*/  FADD.FTZ R99, R43, R98 ;  /* 0x000000622b637221 */ /* 0x000fc80000010000 */
[----:B------:R-:W-:-:S04]  /*8e20*/  FADD.FTZ R98, R36, R99 ;  /* 0x0000006324627221 */ /* 0x000fc80000010000 */
[----:B------:R-:W-:-:S04]  /*8e30*/  FADD.FTZ R99, R37, R98 ;  /* 0x0000006225637221 */ /* 0x000fc80000010000 */
[----:B------:R-:W-:-:S04]  /*8e40*/  FADD.FTZ R98, R38, R99 ;  /* 0x0000006326627221 */ /* 0x000fc80000010000 */
[----:B------:R-:W-:-:S04]  /*8e50*/  FADD.FTZ R99, R39, R98 ;  /* 0x0000006227637221 */ /* 0x000fc80000010000 */
[----:B------:R-:W-:Y:S01]  /*8e60*/  FADD.FTZ R98, R32, R99 ;  /* 0x0000006320627221 */ /* 0x000fe20000010000 */
[----:B------:R-:W-:Y:S02]  /*8e70*/  I2FP.F32.U32 R99, R111 ;  /* 0x0000006f00637245 */ /* 0x000fe40000201000 */
[----:B------:R-:W-:Y:S01]  /*8e80*/  SEL R111, RZ, 0x1, P6 ;  /* 0x00000001ff6f7807 */ /* 0x000fe20003000000 */
[----:B------:R-:W-:Y:S01]  /*8e90*/  FADD.FTZ R101, R33, R98 ;  /* 0x0000006221657221 */ /* 0x000fe20000010000 */
[----:B------:R-:W-:Y:S02]  /*8ea0*/  HADD2.F32 R98, -RZ, R55.H1_H1 ;  /* 0x30000037ff627230 */ /* 0x000fe40000004100 */
[----:B------:R-:W-:Y:S01]  /*8eb0*/  FFMA.FTZ R104, R99, R104, 1.1641532182693481445e-10 ;  /* 0x2f00000063687423 */ /* 0x000fe20000010068 */
[----:B------:R-:W-:Y:S01]  /*8ec0*/  SEL R55, RZ, 0x1, P2 ;  /* 0x00000001ff377807 */ /* 0x000fe20001000000 */
[----:B------:R-:W-:Y:S01]  /*8ed0*/  FADD.FTZ R100, R34, R101 ;  /* 0x0000006522647221 */ /* 0x000fe20000010000 */
[----:B------:R-:W-:Y:S01]  /*8ee0*/  FMUL.FTZ R107, R98, R107 ;  /* 0x0000006b626b7220 */ /* 0x000fe20000410000 */
[----:B------:R-:W-:-:S02]  /*8ef0*/  SEL R98, RZ, 0x1, P5 ;  /* 0x00000001ff627807 */ /* 0x000fc40002800000 */
[----:B------:R-:W-:Y:S01]  /*8f00*/  FADD.FTZ R99, R35, R100 ;  /* 0x0000006423637221 */ /* 0x000fe20000010000 */
[----:B------:R-:W-:Y:S01]  /*8f10*/  SEL R100, RZ, 0x1, P1 ;  /* 0x00000001ff647807 */ /* 0x000fe20000800000 */
[----:B------:R-:W-:Y:S01]  /*8f20*/  FMUL.FTZ R107, R107, R106 ;  /* 0x0000006a6b6b7220 */ /* 0x000fe20000410000 */
[----:B------:R-:W-:Y:S01]  /*8f30*/  FSETP.GTU.FTZ.AND P2, PT, R104, R105, PT ;  /* 0x000000696800720b */ /* 0x000fe20003f5c000 */
[----:B------:R-:W-:Y:S01]  /*8f40*/  FADD.FTZ R108, R28, R99 ;  /* 0x000000631c6c7221 */ /* 0x000fe20000010000 */
[----:B------:R-:W-:Y:S01]  /*8f50*/  IMAD.WIDE.U32 R104, R55, 0x1000000, RZ ;  /* 0x0100000037687825 */ /* 0x000fe200078e00ff */
[----:B------:R-:W-:-:S03]  /*8f60*/  LOP3.LUT P1, RZ, R62, 0x1f, RZ, 0xc0, !PT ;  /* 0x0000001f3eff7812 */ /* 0x000fc6000782c0ff */
[----:B------:R-:W-:Y:S01]  /*8f70*/  FADD.FTZ R55, R29, R108 ;  /* 0x0000006c1d377221 */ /* 0x000fe20000010000 */
[----:B------:R-:W-:Y:S01]  /*8f80*/  IMAD.WIDE.U32 R100, R100, 0x10000, RZ ;  /* 0x0001000064647825 */ /* 0x000fe200078e00ff */
[----:B------:R-:W-:-:S03]  /*8f90*/  SEL R113, RZ, 0x1000000, P2 ;  /* 0x01000000ff717807 */ /* 0x000fc60001000000 */
[----:B------:R-:W-:Y:S01]  /*8fa0*/  FADD.FTZ R106, R30, R55 ;  /* 0x000000371e6a7221 */ /* 0x000fe20000010000 */
[----:B------:R-:W-:Y:S01]  /*8fb0*/  IMAD.WIDE.U32 R98, R98, 0x100, RZ ;  /* 0x0000010062627825 */ /* 0x000fe200078e00ff */
[----:B------:R-:W-:-:S03]  /*8fc0*/  LOP3.LUT R113, R110, R113, R97, 0xfe, !PT ;  /* 0x000000716e717212 */ /* 0x000fc600078efe61 */
[----:B------:R-:W-:Y:S01]  /*8fd0*/  FADD.FTZ R97, R31, R106 ;  /* 0x0000006a1f617221 */ /* 0x000fe20000010000 */
[----:B------:R-:W-:Y:S02]  /*8fe0*/  FSEL R55, R107, RZ, !P2 ;  /* 0x000000ff6b377208 */ /* 0x000fe40005000000 */
[----:B------:R-:W-:Y:S01]  /*8ff0*/  LOP3.LUT R98, R98, R104, R100, 0xfe, !PT ;  /* 0x0000006862627212 */ /* 0x000fe200078efe64 */
[----:B------:R-:W-:Y:S01]  /*9000*/  FADD.FTZ R100, R24, R97 ;  /* 0x0000006118647221 */ /* 0x000fe20000010000 */
[----:B------:R-:W-:Y:S01]  /*9010*/  SEL R104, RZ, 0x1, P3 ;  /* 0x00000001ff687807 */ /* 0x000fe20001800000 */
[----:B------:R-:W-:Y:S01]  /*9020*/  @P0 FADD.FTZ R55, R47, R55 ;  /* 0x000000372f370221 */ /* 0x000fe20000010000 */
[----:B------:R-:W-:Y:S01]  /*9030*/  LOP3.LUT R98, R98, R111, RZ, 0xfc, !PT ;  /* 0x0000006f62627212 */ /* 0x000fe200078efcff */
[----:B------:R-:W-:Y:S01]  /*9040*/  FADD.FTZ R97, R25, R100 ;  /* 0x0000006419617221 */ /* 0x000fe20000010000 */
[----:B------:R-:W-:Y:S02]  /*9050*/  LOP3.LUT R105, R105, R113, R104, 0xfe, !PT ;  /* 0x0000007169697212 */ /* 0x000fe400078efe68 */
[----:B------:R0:W-:Y:S01]  /*9060*/  STG.E.128 desc[UR4][R74.64+0x10], R52 ;  /* 0x000010344a007986 */ /* 0x0001e2000c101d04 */
[----:B------:R-:W-:Y:S01]  /*9070*/  FADD.FTZ R100, R26, R97 ;  /* 0x000000611a647221 */ /* 0x000fe20000010000 */
[----:B------:R-:W-:-:S02]  /*9080*/  LOP3.LUT R99, R99, R105, R101, 0xfe, !PT ;  /* 0x0000006963637212 */ /* 0x000fc400078efe65 */
[----:B------:R-:W-:Y:S01]  /*9090*/  LOP3.LUT P0, RZ, R102, 0xff, RZ, 0xc0, !PT ;  /* 0x000000ff66ff7812 */ /* 0x000fe2000780c0ff */
[----:B------:R-:W-:Y:S01]  /*90a0*/  FADD.FTZ R97, R27, R100 ;  /* 0x000000641b617221 */ /* 0x000fe20000010000 */
[----:B------:R-:W-:Y:S01]  /*90b0*/  SHF.R.U32.HI R100, RZ, 0x5, R62 ;  /* 0x00000005ff647819 */ /* 0x000fe2000001163e */
[----:B------:R0:W-:Y:S02]  /*90c0*/  STG.E.64 desc[UR4][R76.64], R98 ;  /* 0x000000624c007986 */ /* 0x0001e4000c101b04 */
[----:B------:R-:W-:Y:S01]  /*90d0*/  FADD.FTZ R102, R52, R97 ;  /* 0x0000006134667221 */ /* 0x000fe20000010000 */
[----:B------:R-:W-:-:S03]  /*90e0*/  LOP3.LUT R97, R100, 0x7fffff8, RZ, 0xc0, !PT ;  /* 0x07fffff864617812 */ /* 0x000fc600078ec0ff */
[----:B------:R-:W-:-:S04]  /*90f0*/  FADD.FTZ R101, R53, R102 ;  /* 0x0000006635657221 */ /* 0x000fc80000010000 */
        /* <DEDUP_REMOVED lines=72> */
.L_x_14848:
        /* <DEDUP_REMOVED lines=8> */
[C---:B------:R-:W-:Y:S01]  /*9600*/  @!P1 IMAD.IADD R75, R97.reuse, 0x1, R100 ;  /* 0x00000001614b9824 */ /* 0x040fe200078e0264 */
[----:B------:R-:W-:-:S04]  /*9610*/  @!P2 IADD3 R97, R97, R104, RZ ;  /* 0x000000686161a210 */ /* 0x000fc80007ffe0ff */
[----:B------:R-:W-:Y:S01]  /*9620*/  @!P1 LEA R98, R75, R76, 0x3 ;  /* 0x0000004c4b629211 */ /* 0x000fe200078e18ff */
[----:B-1----:R-:W-:Y:S01]  /*9630*/  FADD.FTZ R75, R99, R102 ;  /* 0x00000066634b7221 */ /* 0x002fe20000010000 */
[----:B------:R-:W-:-:S04]  /*9640*/  @!P2 MOV R76, 0x400 ;  /* 0x00000400004ca802 */ /* 0x000fc80000000f00 */
[----:B------:R-:W-:Y:S01]  /*9650*/  @!P1 STS.64 [R98], R74 ;  /* 0x0000004a62009388 */ /* 0x000fe20000000a00 */
[----:B------:R-:W-:Y:S01]  /*9660*/  BAR.SYNC.DEFER_BLOCKING 0x0 ;  /* 0x0000000000007b1d */ /* 0x000fe20000010000 */
[----:B------:R-:W-:Y:S02]  /*9670*/  LOP3.LUT P1, RZ, R100, 0x1f, R62, 0xf8, !PT ;  /* 0x0000001f64ff7812 */ /* 0x000fe4000782f83e */
[----:B---3--:R-:W-:-:S05]  /*9680*/  @!P2 LEA R76, R77, R76, 0x18 ;  /* 0x0000004c4d4ca211 */ /* 0x008fca00078ec0ff */
[----:B0-----:R-:W-:Y:S01]  /*9690*/  @!P2 IMAD R99, R97, 0x8, R76 ;  /* 0x000000086163a824 */ /* 0x001fe200078e024c */
[----:B------:R-:W-:Y:S01]  /*96a0*/  CS2R R76, SRZ ;  /* 0x00000000004c7805 */ /* 0x000fe2000001ff00 */
        /* <DEDUP_REMOVED lines=35> */
[-C--:B--2---:R-:W-:Y:S01]  /*98e0*/  IADD3 R74, R97, R104.reuse, RZ ;  /* 0x00000068614a7210 */ /* 0x084fe20007ffe0ff */
        /* <DEDUP_REMOVED lines=56> */
[C---:B------:R-:W-:Y:S01]  /*9c70*/  FMUL.FTZ R41, R33.reuse, R36 ;  /* 0x0000002421297220 */ /* 0x040fe20000410000 */
[C---:B------:R-:W-:Y:S01]  /*9c80*/  FMUL.FTZ R77, R33.reuse, R38 ;  /* 0x00000026214d7220 */ /* 0x040fe20000410000 */
[--C-:B------:R-:W-:Y:S01]  /*9c90*/  FADD.FTZ R54, R54, -R98.reuse ;  /* 0x8000006236367221 */ /* 0x100fe20000010000 */
[C---:B------:R-:W-:Y:S01]  /*9ca0*/  FMUL.FTZ R42, R33.reuse, R43 ;  /* 0x0000002b212a7220 */ /* 0x040fe20000410000 */
[----:B------:R-:W-:Y:S01]  /*9cb0*/  FMUL.FTZ R36, R33, R32 ;  /* 0x0000002021247220 */ /* 0x000fe20000410000 */
[----:B------:R-:W-:Y:S01]  /*9cc0*/  FADD.FTZ R98, R55, -R98 ;  /* 0x8000006237627221 */ /* 0x000fe20000010000 */
[C---:B------:R-:W-:Y:S01]  /*9cd0*/  FMUL.FTZ R32, R33.reuse, R30 ;  /* 0x0000001e21207220 */ /* 0x040fe20000410000 */
[C---:B------:R-:W-:Y:S01]  /*9ce0*/  FMUL.FTZ R31, R33.reuse, R104 ;  /* 0x00000068211f7220 */ /* 0x040fe20000410000 */
[----:B------:R-:W-:Y:S01]  /*9cf0*/  FMUL.FTZ R102, R33, R102 ;  /* 0x0000006621667220 */ /* 0x000fe20000410000 */
[----:B------:R-:W-:Y:S01]  /*9d00*/  FFMA.FTZ R30, R27, R63, R58 ;  /* 0x0000003f1b1e7223 */ /* 0x000fe2000001003a */
[----:B------:R-:W-:Y:S01]  /*9d10*/  FMUL.FTZ R35, R33, R34 ;  /* 0x0000002221237220 */ /* 0x000fe20000410000 */
[----:B------:R-:W-:Y:S01]  /*9d20*/  FFMA.FTZ R27, R77, R67, R22 ;  /* 0x000000434d1b7223 */ /* 0x000fe20000010016 */
[----:B------:R0:W-:Y:S01]  /*9d30*/  @!P1 STG.E desc[UR4][R74.64], R97 ;  /* 0x000000614a009986 */ /* 0x0001e2000c101904 */
[C---:B------:R-:W-:Y:S01]  /*9d40*/  FMUL.FTZ R120, R33.reuse, R37 ;  /* 0x0000002521787220 */ /* 0x040fe20000410000 */
        /* <DEDUP_REMOVED lines=16> */
[----:B0-----:R-:W-:Y:S01]  /*9e50*/  FFMA.FTZ R75, R40, R64, R59 ;  /* 0x00000040284b7223 */ /* 0x001fe2000001003b */
[----:B------:R-:W-:Y:S01]  /*9e60*/  FFMA.FTZ R36, R36, R78, R17 ;  /* 0x0000004e24247223 */ /* 0x000fe20000010011 */
[----:B--2---:R-:W-:Y:S01]  /*9e70*/  IMAD.WIDE.U32 R40, R109, 0x10, R24 ;  /* 0x000000106d287825 */ /* 0x004fe200078e0018 */
[----:B------:R-:W-:-:S03]  /*9e80*/  F2FP.F16.F32.PACK_AB R25, R77, R30 ;  /* 0x0000001e4d19723e */ /* 0x000fc600000000ff */
[----:B------:R-:W-:Y:S01]  /*9e90*/  FFMA.FTZ R76, R76, R0, R61 ;  /* 0x000000004c4c7223 */ /* 0x000fe2000001003d */
[----:B------:R-:W-:Y:S01]  /*9ea0*/  FFMA.FTZ R100, R100, R70, R21 ;  /* 0x0000004664647223 */ /* 0x000fe20000010015 */
[----:B------:R-:W-:Y:S01]  /*9eb0*/  FFMA.FTZ R97, R120, R68, R23 ;  /* 0x0000004478617223 */ /* 0x000fe20000010017 */
[----:B------:R-:W-:Y:S01]  /*9ec0*/  FFMA.FTZ R30, R53, R73, R16 ;  /* 0x00000049351e7223 */ /* 0x000fe20000010010 */
[----:B------:R-:W-:Y:S01]  /*9ed0*/  FFMA.FTZ R114, R114, R82, R13 ;  /* 0x0000005272727223 */ /* 0x000fe2000001000d */
[----:B------:R-:W-:Y:S01]  /*9ee0*/  LEA R38, P1, R95, UR12, 0x4 ;  /* 0x0000000c5f267c11 */ /* 0x000fe2000f8220ff */
[----:B-1----:R-:W-:Y:S01]  /*9ef0*/  FFMA.FTZ R28, R31, R69, R20 ;  /* 0x000000451f1c7223 */ /* 0x002fe20000010014 */
        /* <DEDUP_REMOVED lines=18> */
[----:B------:R-:W-:Y:S02]  /*a020*/  F2FP.F16.F32.PACK_AB R24, R75, R76 ;  /* 0x0000004c4b18723e */ /* 0x000fe400000000ff */
[----:B------:R-:W-:Y:S02]  /*a030*/  LEA.HI.X R39, R95, UR13, RZ, 0x4, P1 ;  /* 0x0000000d5f277c11 */ /* 0x000fe400088f24ff */
[----:B------:R-:W-:Y:S02]  /*a040*/  F2FP.F16.F32.PACK_AB R31, R114, R31 ;  /* 0x0000001f721f723e */ /* 0x000fe400000000ff */
[----:B------:R-:W-:Y:S01]  /*a050*/  F2FP.F16.F32.PACK_AB R30, R35, R30 ;  /* 0x0000001e231e723e */ /* 0x000fe200000000ff */
[----:B------:R0:W-:Y:S01]  /*a060*/  STG.E.128 desc[UR4][R38.64], R24 ;  /* 0x0000001826007986 */ /* 0x0001e2000c101d04 */
[----:B------:R-:W-:-:S02]  /*a070*/  F2FP.F16.F32.PACK_AB R35, R98, R99 ;  /* 0x000000636223723e */ /* 0x000fc400000000ff */
[----:B------:R-:W-:Y:S01]  /*a080*/  F2FP.F16.F32.PACK_AB R34, R118, R53 ;  /* 0x000000357622723e */ /* 0x000fe200000000ff */
[----:B------:R0:W-:Y:S01]  /*a090*/  STG.E.128 desc[UR4][R40.64], R28 ;  /* 0x0000001c28007986 */ /* 0x0001e2000c101d04 */
[----:B------:R-:W-:Y:S02]  /*a0a0*/  F2FP.F16.F32.PACK_AB R33, R52, R33 ;  /* 0x000000213421723e */ /* 0x000fe400000000ff */
[----:B------:R-:W-:Y:S02]  /*a0b0*/  LEA.HI.X R37, R103, UR13, RZ, 0x4, P2 ;  /* 0x0000000d67257c11 */ /* 0x000fe400090f24ff */
[----:B------:R-:W-:Y:S02]  /*a0c0*/  F2FP.F16.F32.PACK_AB R32, R43, R42 ;  /* 0x0000002a2b20723e */ /* 0x000fe400000000ff */
[----:B------:R-:W-:Y:S02]  /*a0d0*/  ISETP.GE.AND P1, PT, R60, UR15, PT ;  /* 0x0000000f3c007c0c */ /* 0x000fe4000bf26270 */
[----:B------:R-:W-:Y:S01]  /*a0e0*/  SEL R102, RZ, 0x1, P0 ;  /* 0x00000001ff667807 */ /* 0x000fe20000000000 */
[----:B------:R0:W-:Y:S10]  /*a0f0*/  STG.E.128 desc[UR4][R36.64], R32 ;  /* 0x0000002024007986 */ /* 0x0001f4000c101d04 */
[----:B------:R-:W-:Y:S05]  /*a100*/  @!P1 BRA `(.L_x_14837) ;  /* 0xffffff6800689947 */ /* 0x000fea000383ffff */
[----:B------:R-:W-:Y:S05]  /*a110*/  EXIT ;  /* 0x000000000000794d */ /* 0x000fea0003800000 */
.L_x_14836:
[----:B------:R-:W-:Y:S01]  /*a120*/  HFMA2.MMA R105, -RZ, RZ, 0, 5.9604644775390625e-08 ;  /* 0x00000001ff697435 */ /* 0x000fe200000001ff */
[----:B------:R-:W-:Y:S01]  /*a130*/  MOV R106, R102 ;  /* 0x00000066006a7202 */ /* 0x000fe20000000f00 */
[----:B------:R-:W-:Y:S01]  /*a140*/  IMAD.MOV.U32 R108, RZ, RZ, 0x1f ;  /* 0x0000001fff6c7424 */ /* 0x000fe200078e00ff */
[----:B------:R-:W-:-:S08]  /*a150*/  MOV R101, 0xffffffff ;  /* 0xffffffff00657802 */ /* 0x000fd00000000f00 */
[----:B------:R-:W-:Y:S05]  /*a160*/  WARPSYNC.COLLECTIVE R101, `(.L_x_14838) ;  /* 0x0000000065087348 */ /* 0x000fea0003c00000 */
[----:B------:R0:W1:Y:S02]  /*a170*/  SHFL.BFLY P2, R104, R106, R105, R108 ;  /* 0x0c0000696a687389 */ /* 0x000064000004006c */
[----:B01----:R-:W-:Y:S01]  /*a180*/  ENDCOLLECTIVE ;  /* 0x000000000000791b */ /* 0x003fe20003800000 */
.L_x_14838:
[----:B------:R-:W-:Y:S01]  /*a190*/  HFMA2.MMA R105, -RZ, RZ, 0, 1.1920928955078125e-07 ;  /* 0x00000002ff697435 */ /* 0x000fe200000001ff */
[----:B------:R-:W-:-:S05]  /*a1a0*/  MOV R75, R104 ;  /* 0x00000068004b7202 */ /* 0x000fca0000000f00 */
[----:B------:R-:W-:-:S04]  /*a1b0*/  FADD.FTZ R76, R102, R75 ;  /* 0x0000004b664c7221 */ /* 0x000fc80000010000 */
[----:B------:R-:W-:-:S07]  /*a1c0*/  IMAD.MOV.U32 R106, RZ, RZ, R76 ;  /* 0x000000ffff6a7224 */ /* 0x000fce00078e004c */
[----:B------:R-:W-:Y:S05]  /*a1d0*/  WARPSYNC.COLLECTIVE R101, `(.L_x_14839) ;  /* 0x0000000065087348 */ /* 0x000fea0003c00000 */
[----:B------:R0:W1:Y:S02]  /*a1e0*/  SHFL.BFLY P2, R104, R106, R105, R108 ;  /* 0x0c0000696a687389 */ /* 0x000064000004006c */
[----:B01----:R-:W-:Y:S01]  /*a1f0*/  ENDCOLLECTIVE ;  /* 0x000000000000791b */ /* 0x003fe20003800000 */
.L_x_14839:
[----:B------:R-:W-:Y:S01]  /*a200*/  HFMA2.MMA R105, -RZ, RZ, 0, 2.384185791015625e-07 ;  /* 0x00000004ff697435 */ /* 0x000fe200000001ff */
[----:B------:R-:W-:-:S05]  /*a210*/  MOV R75, R104 ;  /* 0x00000068004b7202 */ /* 0x000fca0000000f00 */
[----:B------:R-:W-:-:S04]  /*a220*/  FADD.FTZ R77, R76, R75 ;  /* 0x0000004b4c4d7221 */ /* 0x000fc80000010000 */
[----:B------:R-:W-:-:S07]  /*a230*/  IMAD.MOV.U32 R106, RZ, RZ, R77 ;  /* 0x000000ffff6a7224 */ /* 0x000fce00078e004d */
[----:B------:R-:W-:Y:S05]  /*a240*/  WARPSYNC.COLLECTIVE R101, `(.L_x_14840) ;  /* 0x0000000065087348 */ /* 0x000fea0003c00000 */
[----:B------:R0:W1:Y:S02]  /*a250*/  SHFL.BFLY P2, R104, R106, R105, R108 ;  /* 0x0c0000696a687389 */ /* 0x000064000004006c */
[----:B01----:R-:W-:Y:S01]  /*a260*/  ENDCOLLECTIVE ;  /* 0x000000000000791b */ /* 0x003fe20003800000 */
.L_x_14840:
[----:B------:R-:W-:Y:S01]  /*a270*/  HFMA2.MMA R105, -RZ, RZ, 0, 4.76837158203125e-07 ;  /* 0x00000008ff697435 */ /* 0x000fe200000001ff */
[----:B------:R-:W-:-:S05]  /*a280*/  MOV R74, R104 ;  /* 0x00000068004a7202 */ /* 0x000fca0000000f00 */
[----:B------:R-:W-:-:S04]  /*a290*/  FADD.FTZ R98, R77, R74 ;  /* 0x0000004a4d627221 */ /* 0x000fc80000010000 */
[----:B------:R-:W-:-:S07]  /*a2a0*/  IMAD.MOV.U32 R106, RZ, RZ, R98 ;  /* 0x000000ffff6a7224 */ /* 0x000fce00078e0062 */
[----:B------:R-:W-:Y:S05]  /*a2b0*/  WARPSYNC.COLLECTIVE R101, `(.L_x_14841) ;  /* 0x0000000065087348 */ /* 0x000fea0003c00000 */
[----:B------:R0:W1:Y:S02]  /*a2c0*/  SHFL.BFLY P2, R104, R106, R105, R108 ;  /* 0x0c0000696a687389 */ /* 0x000064000004006c */
[----:B01----:R-:W-:Y:S01]  /*a2d0*/  ENDCOLLECTIVE ;  /* 0x000000000000791b */ /* 0x003fe20003800000 */
.L_x_14841:
[----:B------:R-:W-:Y:S01]  /*a2e0*/  HFMA2.MMA R105, -RZ, RZ, 0, 9.5367431640625e-07 ;  /* 0x00000010ff697435 */ /* 0x000fe200000001ff */
[----:B------:R-:W-:-:S05]  /*a2f0*/  MOV R75, R104 ;  /* 0x00000068004b7202 */ /* 0x000fca0000000f00 */
[----:B------:R-:W-:-:S04]  /*a300*/  FADD.FTZ R99, R98, R75 ;  /* 0x0000004b62637221 */ /* 0x000fc80000010000 */
[----:B------:R-:W-:-:S07]  /*a310*/  IMAD.MOV.U32 R106, RZ, RZ, R99 ;  /* 0x000000ffff6a7224 */ /* 0x000fce00078e0063 */
[----:B------:R-:W-:Y:S05]  /*a320*/  WARPSYNC.COLLECTIVE R101, `(.L_x_14842) ;  /* 0x0000000065087348 */ /* 0x000fea0003c00000 */
[----:B------:R0:W1:Y:S02]  /*a330*/  SHFL.BFLY P2, R104, R106, R105, R108 ;  /* 0x0c0000696a687389 */ /* 0x000064000004006c */
[----:B01----:R-:W-:Y:S01]  /*a340*/  ENDCOLLECTIVE ;  /* 0x000000000000791b */ /* 0x003fe20003800000 */
.L_x_14842:
        /* <DEDUP_REMOVED lines=56> */
.L_x_14843:
[----:B------:R-:W-:Y:S01]  /*a6d0*/  HFMA2.MMA R105, -RZ, RZ, 0, 1.1920928955078125e-07 ;  /* 0x00000002ff697435 */ /* 0x000fe200000001ff */
[----:B------:R-:W-:-:S05]  /*a6e0*/  MOV R76, R104 ;  /* 0x00000068004c7202 */ /* 0x000fca0000000f00 */
[----:B------:R-:W-:-:S04]  /*a6f0*/  FADD.FTZ R76, R75, R76 ;  /* 0x0000004c4b4c7221 */ /* 0x000fc80000010000 */
[----:B------:R-:W-:-:S07]  /*a700*/  IMAD.MOV.U32 R106, RZ, RZ, R76 ;  /* 0x000000ffff6a7224 */ /* 0x000fce00078e004c */
[----:B------:R-:W-:Y:S05]  /*a710*/  WARPSYNC.COLLECTIVE R101, `(.L_x_14844) ;  /* 0x0000000065087348 */ /* 0x000fea0003c00000 */
[----:B------:R0:W1:Y:S02]  /*a720*/  SHFL.BFLY P2, R104, R106, R105, R108 ;  /* 0x0c0000696a687389 */ /* 0x000064000004006c */
[----:B01----:R-:W-:Y:S01]  /*a730*/  ENDCOLLECTIVE ;  /* 0x000000000000791b */ /* 0x003fe20003800000 */
.L_x_14844:
[----:B------:R-:W-:Y:S01]  /*a740*/  HFMA2.MMA R105, -RZ, RZ, 0, 2.384185791015625e-07 ;  /* 0x00000004ff697435 */ /* 0x000fe200000001ff */
[----:B------:R-:W-:-:S05]  /*a750*/  MOV R77, R104 ;  /* 0x00000068004d7202 */ /* 0x000fca0000000f00 */
[----:B------:R-:W-:-:S04]  /*a760*/  FADD.FTZ R77, R76, R77 ;  /* 0x0000004d4c4d7221 */ /* 0x000fc80000010000 */
[----:B------:R-:W-:-:S07]  /*a770*/  IMAD.MOV.U32 R106, RZ, RZ, R77 ;  /* 0x000000ffff6a7224 */ /* 0x000fce00078e004d */
[----:B------:R-:W-:Y:S05]  /*a780*/  WARPSYNC.COLLECTIVE R101, `(.L_x_14845) ;  /* 0x0000000065087348 */ /* 0x000fea0003c00000 */
[----:B------:R0:W1:Y:S02]  /*a790*/  SHFL.BFLY P2, R104, R106, R105, R108 ;  /* 0x0c0000696a687389 */ /* 0x000064000004006c */
[----:B01----:R-:W-:Y:S01]  /*a7a0*/  ENDCOLLECTIVE ;  /* 0x000000000000791b */ /* 0x003fe20003800000 */
.L_x_14845:
[----:B------:R-:W-:Y:S01]  /*a7b0*/  HFMA2.MMA R105, -RZ, RZ, 0, 4.76837158203125e-07 ;  /* 0x00000008ff697435 */ /* 0x000fe200000001ff */
[----:B------:R-:W-:-:S05]  /*a7c0*/  MOV R98, R104 ;  /* 0x0000006800627202 */ /* 0x000fca0000000f00 */
[----:B------:R-:W-:-:S04]  /*a7d0*/  FADD.FTZ R98, R77, R98 ;  /* 0x000000624d627221 */ /* 0x000fc80000010000 */
[----:B------:R-:W-:-:S07]  /*a7e0*/  IMAD.MOV.U32 R106, RZ, RZ, R98 ;  /* 0x000000ffff6a7224 */ /* 0x000fce00078e0062 */
[----:B------:R-:W-:Y:S05]  /*a7f0*/  WARPSYNC.COLLECTIVE R101, `(.L_x_14846) ;  /* 0x0000000065087348 */ /* 0x000fea0003c00000 */
[----:B------:R0:W1:Y:S02]  /*a800*/  SHFL.BFLY P2, R104, R106, R105, R108 ;  /* 0x0c0000696a687389 */ /* 0x000064000004006c */
[----:B01----:R-:W-:Y:S01]  /*a810*/  ENDCOLLECTIVE ;  /* 0x000000000000791b */ /* 0x003fe20003800000 */
.L_x_14846:
[----:B------:R-:W-:Y:S01]  /*a820*/  HFMA2.MMA R105, -RZ, RZ, 0, 9.5367431640625e-07 ;  /* 0x00000010ff697435 */ /* 0x000fe200000001ff */
[----:B------:R-:W-:-:S05]  /*a830*/  MOV R99, R104 ;  /* 0x0000006800637202 */ /* 0x000fca0000000f00 */
[----:B------:R-:W-:-:S04]  /*a840*/  FADD.FTZ R99, R98, R99 ;  /* 0x0000006362637221 */ /* 0x000fc80000010000 */
[----:B------:R-:W-:-:S07]  /*a850*/  IMAD.MOV.U32 R106, RZ, RZ, R99 ;  /* 0x000000ffff6a7224 */ /* 0x000fce00078e0063 */
[----:B------:R-:W-:Y:S05]  /*a860*/  WARPSYNC.COLLECTIVE R101, `(.L_x_14847) ;  /* 0x0000000065087348 */ /* 0x000fea0003c00000 */
[----:B------:R0:W1:Y:S02]  /*a870*/  SHFL.BFLY P2, R104, R106, R105, R108 ;  /* 0x0c0000696a687389 */ /* 0x000064000004006c */
[----:B01----:R-:W-:Y:S01]  /*a880*/  ENDCOLLECTIVE ;  /* 0x000000000000791b */ /* 0x003fe20003800000 */
.L_x_14847:
[----:B------:R-:W-:Y:S01]  /*a890*/  MOV R102, R104 ;  /* 0x0000006800667202 */ /* 0x000fe20000000f00 */
[----:B------:R-:W-:Y:S06]  /*a8a0*/  BRA `(.L_x_14848) ;  /* 0xffffffec00347947 */ /* 0x000fec000383ffff */
.L_x_14849:
        /* <DEDUP_REMOVED lines=13> */
.L_x_23313:


//--------------------- .text._ZN10layer_norm13ln_fwd_kernelINS_13Kernel_traitsI6__halfS2_fS2_fjLj6144ELj1ELj1ELj8ELj16ENS_18Kernel_traits_baseILj6144ES2_S2_fS2_fjLj256EEEEELb1ELb0ELb1ELb0EEEvNS_9FwdParamsE --------------------------
	.section	.text._ZN10layer_norm13ln_fwd_kernelINS_13Kernel_traitsI6__halfS2_fS2_fjLj6144ELj1ELj1ELj8ELj16ENS_18Kernel_traits_baseILj6144ES2_S2_fS2_fjLj256EEEEELb1ELb0ELb1ELb0EEEvNS_9FwdParamsE,"ax",@progbits
	.align	128
        .global         _ZN10layer_norm13ln_fwd_kernelINS_13Kernel_traitsI6__halfS2_fS2_fjLj6144ELj1ELj1ELj8ELj16ENS_18Kernel_traits_baseILj6144ES2_S2_fS2_fjLj256EEEEELb1ELb0ELb1ELb0EEEvNS_9FwdParamsE
        .type           _ZN10layer_norm13ln_fwd_kernelINS_13Kernel_traitsI6__halfS2_fS2_fjLj6144ELj1ELj1ELj8ELj16ENS_18Kernel_traits_baseILj6144ES2_S2_fS2_fjLj256EEEEELb1ELb0ELb1ELb0EEEvNS_9FwdParamsE,@function
        .size           _ZN10layer_norm13ln_fwd_kernelINS_13Kernel_traitsI6__halfS2_fS2_fjLj6144ELj1ELj1ELj8ELj16ENS_18Kernel_traits_baseILj6144ES2_S2_fS2_fjLj256EEEEELb1ELb0ELb1ELb0EEEvNS_9FwdParamsE,(.L_x_23314 - _ZN10layer_norm13ln_fwd_kernelINS_13Kernel_traitsI6__halfS2_fS2_fjLj6144ELj1ELj1ELj8ELj16ENS_18Kernel_traits_baseILj6144ES2_S2_fS2_fjLj256EEEEELb1ELb0ELb1ELb0EEEvNS_9FwdParamsE)
        .other          _ZN10layer_norm13ln_fwd_kernelINS_13Kernel_traitsI6__halfS2_fS2_fjLj6144ELj1ELj1ELj8ELj16ENS_18Kernel_traits_baseILj6144ES2_S2_fS2_fjLj256EEEEELb1ELb0ELb1ELb0EEEvNS_9FwdParamsE,@"STO_CUDA_ENTRY STV_DEFAULT"
_ZN10layer_norm13ln_fwd_kernelINS_13Kernel_traitsI6__halfS2_fS2_fjLj6144ELj1ELj1ELj8ELj16ENS_18Kernel_traits_baseILj6144ES2_S2_fS2_fjLj256EEEEELb1ELb0ELb1ELb0EEEvNS_9FwdParamsE:
.text._ZN10layer_norm13ln_fwd_kernelINS_13Kernel_traitsI6__halfS2_fS2_fjLj6144ELj1ELj1ELj8ELj16ENS_18Kernel_traits_baseILj6144ES2_S2_fS2_fjLj256EEEEELb1ELb0ELb1ELb0EEEvNS_9FwdParamsE:
[----:B------:R-:W-:Y:S08]  /*0000*/  LDC R1, c[0x0][0x28] ;  /* 0x00000a00ff017b82 */ /* 0x000ff00000000800 */
[----:B------:R-:W0:Y:S01]  /*0010*/  LDC R108, c[0x0][0x2e8] ;  /* 0x0000ba00ff6c7b82 */ /* 0x000e220000000800 */
[----:B------:R-:W-:Y:S01]  /*0020*/  ULDC.U8 UR4, c[0x0][0x2f4] ;  /* 0x0000bd0000047ab9 */ /* 0x000fe20000000000 */
[----:B------:R-:W-:Y:S01]  /*0030*/  ULDC.64 UR6, c[0x0][0x208] ;  /* 0x0000820000067ab9 */ /* 0x000fe20000000a00 */
[----:B------:R-:W-:Y:S01]  /*0040*/  ISETP.NE.AND P0, PT, RZ, UR4, PT ;  /* 0x00000004ff007c0c */ /* 0x000fe2000bf05270 */
[----:B------:R-:W-:-:S02]  /*0050*/  ULDC.64 UR4, c[0x0][0x2e0] ;  /* 0x0000b80000047ab9 */ /* 0x000fc40000000a00 */
[----:B------:R-:W-:Y:S02]  /*0060*/  MOV R2, UR4 ;  /* 0x0000000400027c02 */ /* 0x000fe40008000f00 */
[----:B------:R-:W1:Y:S01]  /*0070*/  LDC R109, c[0x0][0x2ec] ;  /* 0x0000bb00ff6d7b82 */ /* 0x000e620000000800 */
[----:B------:R-:W-:-:S07]  /*0080*/  MOV R3, UR5 ;  /* 0x0000000500037c02 */ /* 0x000fce0008000f00 */
[----:B------:R-:W2:Y:S01]  /*0090*/  @P0 LDG.E.64 R2, desc[UR6][R2.64] ;  /* 0x0000000602020981 */ /* 0x000ea2000c1e1b00 */
[----:B------:R-:W3:Y:S01]  /*00a0*/  @P0 LDC R7, c[0x0][0x2f0] ;  /* 0x0000bc00ff070b82 */ /* 0x000ee20000000800 */
[----:B0-----:R-:W-:Y:S01]  /*00b0*/  @P0 IMAD.MOV.U32 R4, RZ, RZ, R108 ;  /* 0x000000ffff040224 */ /* 0x001fe200078e006c */
[----:B------:R-:W0:Y:S06]  /*00c0*/  S2R R64, SR_TID.X ;  /* 0x0000000000407919 */ /* 0x000e2c0000002100 */
[----:B------:R-:W0:Y:S01]  /*00d0*/  S2UR UR8, SR_CTAID.X ;  /* 0x00000000000879c3 */ /* 0x000e220000002500 */
[----:B-1----:R-:W-:-:S07]  /*00e0*/  @P0 MOV R5, R109 ;  /* 0x0000006d00050202 */ /* 0x002fce0000000f00 */
[----:B------:R-:W0:Y:S01]  /*00f0*/  LDC R23, c[0x0][RZ] ;  /* 0x00000000ff177b82 */ /* 0x000e220000000800 */
[----:B------:R-:W3:Y:S07]  /*0100*/  @P0 LDG.E.64 R4, desc[UR6][R4.64] ;  /* 0x0000000604040981 */ /* 0x000eee000c1e1b00 */
[----:B------:R-:W1:Y:S01]  /*0110*/  LDC R11, c[0x0][0x218] ;  /* 0x00008600ff0b7b82 */ /* 0x000e620000000800 */
[----:B0-----:R-:W-:Y:S01]  /*0120*/  IMAD R23, R23, UR8, R64 ;  /* 0x0000000817177c24 */ /* 0x001fe2000f8e0240 */
[----:B------:R-:W-:-:S04]  /*0130*/  LOP3.LUT R20, R64, 0xff, RZ, 0xc0, !PT ;  /* 0x000000ff40147812 */ /* 0x000fc800078ec0ff */
[----:B------:R-:W-:Y:S02]  /*0140*/  MOV R13, R20 ;  /* 0x00000014000d7202 */ /* 0x000fe40000000f00 */
[----:B-1----:R-:W-:Y:S02]  /*0150*/  SHF.R.S32.HI R0, RZ, 0x1f, R11 ;  /* 0x0000001fff007819 */ /* 0x002fe4000001140b */
[----:B------:R-:W-:Y:S02]  /*0160*/  LOP3.LUT R19, R13, 0xff, RZ, 0x3c, !PT ;  /* 0x000000ff0d137812 */ /* 0x000fe400078e3cff */
[----:B------:R-:W-:-:S04]  /*0170*/  LEA.HI R44, R0, R11, RZ, 0x3 ;  /* 0x0000000b002c7211 */ /* 0x000fc800078f18ff */
        /* <DEDUP_REMOVED lines=79> */
.L_x_14851:
[----:B------:R-:W-:Y:S05]  /*0670*/  BSYNC B0 ;  /* 0x0000000000007941 */ /* 0x000fea0003800000 */
.L_x_14850:
        /* <DEDUP_REMOVED lines=14> */
.L_x_14853:
[----:B------:R-:W-:Y:S05]  /*0760*/  BSYNC B0 ;  /* 0x0000000000007941 */ /* 0x000fea0003800000 */
.L_x_14852:
        /* <DEDUP_REMOVED lines=13> */
.L_x_14855:
[----:B------:R-:W-:Y:S05]  /*0840*/  BSYNC B0 ;  /* 0x0000000000007941 */ /* 0x000fea0003800000 */
.L_x_14854:
[----:B------:R-:W-:Y:S01]  /*0850*/  ULDC UR8, c[0x0][0x214] ;  /* 0x0000850000087ab9 */ /* 0x000fe20000000800 */
[----:B------:R-:W-:Y:S02]  /*0860*/  LOP3.LUT R112, R15, UR30, R6, 0x96, !PT ;  /* 0x0000001e0f707c12 */ /* 0x000fe4000f8e9606 */
        /* <DEDUP_REMOVED lines=22> */
[----:B------:R-:W-:Y:S01]  /*09d0*/  LOP3.LUT R108, R108, 0x3, RZ, 0xc0, !PT ;  /* 0x000000036c6c7812 */ /* 0x000fe200078ec0ff */
[----:B------:R-:W-:Y:S01]  /*09e0*/  IMAD.IADD R25, R25, 0x1, R44 ;  /* 0x0000000119197824 */ /* 0x000fe200078e022c */
[----:B------:R-:W-:Y:S01]  /*09f0*/  VIADDMNMX R33, R24, -R33, RZ, !PT ;  /* 0x8000002118217246 */ /* 0x000fe200078001ff */
[----:B------:R-:W-:Y:S01]  /*0a00*/  IMAD R27, R45, -0x2daee0ad, RZ ;  /* 0xd2511f532d1b7824 */ /* 0x000fe200078e02ff */
[----:B------:R-:W-:Y:S01]  /*0a10*/  ULDC.U8 UR8, c[0x0][0x2a0] ;  /* 0x0000a80000087ab9 */ /* 0x000fe20000000000 */
[----:B------:R-:W-:Y:S01]  /*0a20*/  IMAD R24, R46, -0x326172a9, RZ ;  /* 0xcd9e8d572e187824 */ /* 0x000fe200078e02ff */
[----:B------:R-:W-:Y:S01]  /*0a30*/  SHF.L.U32 R25, R25, 0x3, RZ ;  /* 0x0000000319197819 */ /* 0x000fe200000006ff */
[----:B------:R-:W-:Y:S01]  /*0a40*/  IMAD.HI.U32 R105, R112, -0x326172a9, RZ ;  /* 0xcd9e8d5770697827 */ /* 0x000fe200078e00ff */
[----:B------:R-:W-:Y:S01]  /*0a50*/  VIMNMX R33, R33, 0x20, PT ;  /* 0x0000002021217848 */ /* 0x000fe20003fe0100 */
[----:B------:R-:W-:Y:S01]  /*0a60*/  ULDC UR9, c[0x0][0x294] ;  /* 0x0000a50000097ab9 */ /* 0x000fe20000000800 */
[----:B------:R-:W-:Y:S01]  /*0a70*/  I2FP.F32.U32 R25, R25 ;  /* 0x0000001900197245 */ /* 0x000fe20000201000 */
[----:B------:R-:W-:Y:S01]  /*0a80*/  IMAD.HI.U32 R106, R110, -0x2daee0ad, RZ ;  /* 0xd2511f536e6a7827 */ /* 0x000fe200078e00ff */
[----:B------:R-:W-:Y:S01]  /*0a90*/  LOP3.LUT R105, R105, UR31, R24, 0x96, !PT ;  /* 0x0000001f69697c12 */ /* 0x000fe2000f8e9618 */
[----:B------:R-:W-:Y:S01]  /*0aa0*/  ULDC UR12, c[0x0][0x290] ;  /* 0x0000a400000c7ab9 */ /* 0x000fe20000000800 */
[----:B------:R0:W1:Y:S01]  /*0ab0*/  MUFU.RCP R111, R25 ;  /* 0x00000019006f7308 */ /* 0x0000620000001000 */
[----:B------:R-:W-:Y:S01]  /*0ac0*/  IMAD.IADD R33, R44, 0x1, R33 ;  /* 0x000000012c217824 */ /* 0x000fe200078e0221 */
[----:B------:R-:W-:Y:S01]  /*0ad0*/  LOP3.LUT R106, R106, UR32, R27, 0x96, !PT ;  /* 0x000000206a6a7c12 */ /* 0x000fe2000f8e961b */
[--C-:B------:R-:W-:Y:S01]  /*0ae0*/  HADD2.F32 R12, -RZ, R10.reuse.H0_H0 ;  /* 0x2000000aff0c7230 */ /* 0x100fe20000004100 */
[----:B------:R-:W-:Y:S01]  /*0af0*/  UISETP.NE.AND UP0, UPT, UR8, URZ, UPT ;  /* 0x0000003f0800728c */ /* 0x000fe2000bf05270 */
[----:B------:R-:W-:Y:S01]  /*0b00*/  HADD2.F32 R13, -RZ, R10.H1_H1 ;  /* 0x3000000aff0d7230 */ /* 0x000fe20000004100 */
[----:B------:R-:W-:Y:S01]  /*0b10*/  SHF.L.U32 R109, R33, 0x3, RZ ;  /* 0x00000003216d7819 */ /* 0x000fe200000006ff */
        /* <DEDUP_REMOVED lines=40> */
[----:B01----:R-:W-:-:S07]  /*0da0*/  IMAD.MOV.U32 R107, RZ, RZ, RZ ;  /* 0x000000ffff6b7224 */ /* 0x003fce00078e00ff */
.L_x_15089:
        /* <DEDUP_REMOVED lines=8> */
[----:B------:R-:W-:Y:S04]  /*0e30*/  BSSY B0, `(.L_x_14856) ;  /* 0x000031e000007945 */ /* 0x000fe80003800000 */
[----:B------:R-:W-:-:S04]  /*0e40*/  SHF.R.S32.HI R119, RZ, 0x1f, R114 ;  /* 0x0000001fff777819 */ /* 0x000fc80000011472 */
[----:B------:R-:W-:Y:S02]  /*0e50*/  LEA.HI R119, R119, R114, RZ, 0x3 ;  /* 0x0000007277777211 */ /* 0x000fe400078f18ff */
[----:B------:R-:W-:Y:S02]  /*0e60*/  SHF.R.S32.HI R114, RZ, 0x1f, R18 ;  /* 0x0000001fff727819 */ /* 0x000fe40000011412 */
[----:B--2---:R-:W-:-:S13]  /*0e70*/  ISETP.GE.AND P2, PT, R117, 0x1, PT ;  /* 0x000000017500780c */ /* 0x004fda0003f46270 */
[----:B------:R-:W-:-:S04]  /*0e80*/  @P2 VIADD R118, R117, 0xffffffff ;  /* 0xffffffff75762836 */ /* 0x000fc80000000000 */
[----:B------:R-:W-:-:S05]  /*0e90*/  @P2 IMAD R118, R118, R115, RZ ;  /* 0x0000007376762224 */ /* 0x000fca00078e02ff */
[----:B------:R-:W-:-:S04]  /*0ea0*/  @P2 SHF.R.S32.HI R63, RZ, 0x1f, R118 ;  /* 0x0000001fff3f2819 */ /* 0x000fc80000011476 */
[----:B------:R-:W-:Y:S02]  /*0eb0*/  @P2 LEA.HI R63, R63, R118, RZ, 0x3 ;  /* 0x000000763f3f2211 */ /* 0x000fe400078f18ff */
[----:B------:R-:W-:Y:S02]  /*0ec0*/  LEA.HI.SX32 R118, R119, R20, 0x1d ;  /* 0x0000001477767211 */ /* 0x000fe400078feaff */
[----:B------:R-:W-:Y:S02]  /*0ed0*/  @P2 LOP3.LUT R20, R64, 0xff, RZ, 0xc0, !PT ;  /* 0x000000ff40142812 */ /* 0x000fe400078ec0ff */
[----:B------:R-:W-:Y:S02]  /*0ee0*/  MOV R119, RZ ;  /* 0x000000ff00777202 */ /* 0x000fe40000000f00 */
        /* <DEDUP_REMOVED lines=31> */
.L_x_14861:
[----:B------:R-:W-:-:S07]  /*10e0*/  MOV R62, R112 ;  /* 0x00000070003e7202 */ /* 0x000fce0000000f00 */
.L_x_14862:
[----:B------:R-:W-:Y:S05]  /*10f0*/  BSYNC B2 ;  /* 0x0000000000027941 */ /* 0x000fea0003800000 */
.L_x_14860:
        /* <DEDUP_REMOVED lines=16> */
.L_x_14866:
[----:B------:R-:W-:Y:S05]  /*1200*/  BSYNC B3 ;  /* 0x0000000000037941 */ /* 0x000fea0003800000 */
.L_x_14865:
        /* <DEDUP_REMOVED lines=44> */
.L_x_14864:
[----:B------:R-:W-:Y:S05]  /*14d0*/  BSYNC B2 ;  /* 0x0000000000027941 */ /* 0x000fea0003800000 */
.L_x_14863:
[----:B------:R-:W-:Y:S01]  /*14e0*/  I2FP.F32.U32 R36, R62 ;  /* 0x0000003e00247245 */ /* 0x000fe20000201000 */
[----:B-----5:R-:W-:Y:S02]  /*14f0*/  HADD2.F32 R37, -RZ, R28.H0_H0 ;  /* 0x2000001cff257230 */ /* 0x020fe40000004100 */
[----:B------:R-:W-:-:S03]  /*1500*/  IMAD.MOV.U32 R39, RZ, RZ, 0x2f800000 ;  /* 0x2f800000ff277424 */ /* 0x000fc600078e00ff */
[----:B------:R-:W-:Y:S01]  /*1510*/  FMUL.FTZ R37, R37, UR11 ;  /* 0x0000000b25257c20 */ /* 0x000fe20008410000 */
[----:B------:R-:W-:-:S03]  /*1520*/  FFMA.FTZ R36, R36, R39, 1.1641532182693481445e-10 ;  /* 0x2f00000024247423 */ /* 0x000fc60000010027 */
[----:B------:R-:W-:Y:S02]  /*1530*/  FMUL.FTZ R37, R37, UR10 ;  /* 0x0000000a25257c20 */ /* 0x000fe40008410000 */
[----:B------:R-:W-:-:S04]  /*1540*/  FSETP.GTU.FTZ.AND P5, PT, R36, UR9, PT ;  /* 0x0000000924007c0b */ /* 0x000fc8000bfbc000 */
[----:B------:R-:W-:Y:S02]  /*1550*/  FSEL R36, R37, RZ, !P5 ;  /* 0x000000ff25247208 */ /* 0x000fe40006800000 */
[----:B------:R-:W-:-:S03]  /*1560*/  SEL R104, RZ, 0x1, P5 ;  /* 0x00000001ff687807 */ /* 0x000fc60002800000 */
[----:B------:R-:W-:-:S07]  /*1570*/  @P3 FADD.FTZ R36, R24, R36 ;  /* 0x0000002418243221 */ /* 0x000fce0000010000 */
.L_x_14859:
[----:B------:R-:W-:Y:S05]  /*1580*/  BSYNC B1 ;  /* 0x0000000000017941 */ /* 0x000fea0003800000 */
.L_x_14858:
        /* <DEDUP_REMOVED lines=18> */
.L_x_14870:
[----:B------:R-:W-:-:S07]  /*16b0*/  IMAD.MOV.U32 R37, RZ, RZ, R112 ;  /* 0x000000ffff257224 */ /* 0x000fce00078e0070 */
.L_x_14871:
[----:B------:R-:W-:Y:S05]  /*16c0*/  BSYNC B2 ;  /* 0x0000000000027941 */ /* 0x000fea0003800000 */
.L_x_14869:
        /* <DEDUP_REMOVED lines=16> */
.L_x_14875:
[----:B------:R-:W-:Y:S05]  /*17d0*/  BSYNC B3 ;  /* 0x0000000000037941 */ /* 0x000fea0003800000 */
.L_x_14874:
        /* <DEDUP_REMOVED lines=44> */
.L_x_14873:
[----:B------:R-:W-:Y:S05]  /*1aa0*/  BSYNC B2 ;  /* 0x0000000000027941 */ /* 0x000fea0003800000 */
.L_x_14872:
        /* <DEDUP_REMOVED lines=9> */
[----:B------:R-:W-:-:S07]  /*1b40*/  @P3 FADD.FTZ R37, R25, R37 ;  /* 0x0000002519253221 */ /* 0x000fce0000010000 */
.L_x_14868:
[----:B------:R-:W-:Y:S05]  /*1b50*/  BSYNC B1 ;  /* 0x0000000000017941 */ /* 0x000fea0003800000 */
.L_x_14867:
        /* <DEDUP_REMOVED lines=18> */
.L_x_14879:
[----:B------:R-:W-:-:S07]  /*1c80*/  MOV R98, R112 ;  /* 0x0000007000627202 */ /* 0x000fce0000000f00 */
.L_x_14880:
[----:B------:R-:W-:Y:S05]  /*1c90*/  BSYNC B2 ;  /* 0x0000000000027941 */ /* 0x000fea0003800000 */
.L_x_14878:
        /* <DEDUP_REMOVED lines=16> */
.L_x_14884:
[----:B------:R-:W-:Y:S05]  /*1da0*/  BSYNC B3 ;  /* 0x0000000000037941 */ /* 0x000fea0003800000 */
.L_x_14883:
        /* <DEDUP_REMOVED lines=44> */
.L_x_14882:
[----:B------:R-:W-:Y:S05]  /*2070*/  BSYNC B2 ;  /* 0x0000000000027941 */ /* 0x000fea0003800000 */
.L_x_14881:
        /* <DEDUP_REMOVED lines=10> */
.L_x_14877:
[----:B------:R-:W-:Y:S05]  /*2120*/  BSYNC B1 ;  /* 0x0000000000017941 */ /* 0x000fea0003800000 */
.L_x_14876:
        /* <DEDUP_REMOVED lines=18> */
.L_x_14888:
[----:B------:R-:W-:-:S07]  /*2250*/  IMAD.MOV.U32 R39, RZ, RZ, R112 ;  /* 0x000000ffff277224 */ /* 0x000fce00078e0070 */
.L_x_14889:
[----:B------:R-:W-:Y:S05]  /*2260*/  BSYNC B2 ;  /* 0x0000000000027941 */ /* 0x000fea0003800000 */
.L_x_14887:
        /* <DEDUP_REMOVED lines=16> */
.L_x_14893:
[----:B------:R-:W-:Y:S05]  /*2370*/  BSYNC B3 ;  /* 0x0000000000037941 */ /* 0x000fea0003800000 */
.L_x_14892:
        /* <DEDUP_REMOVED lines=44> */
.L_x_14891:
[----:B------:R-:W-:Y:S05]  /*2640*/  BSYNC B2 ;  /* 0x0000000000027941 */ /* 0x000fea0003800000 */
.L_x_14890:
        /* <DEDUP_REMOVED lines=10> */
.L_x_14886:
[----:B------:R-:W-:Y:S05]  /*26f0*/  BSYNC B1 ;  /* 0x0000000000017941 */ /* 0x000fea0003800000 */
.L_x_14885:
        /* <DEDUP_REMOVED lines=18> */
.L_x_14897:
[----:B------:R-:W-:-:S07]  /*2820*/  MOV R100, R112 ;  /* 0x0000007000647202 */ /* 0x000fce0000000f00 */
.L_x_14898:
[----:B------:R-:W-:Y:S05]  /*2830*/  BSYNC B2 ;  /* 0x0000000000027941 */ /* 0x000fea0003800000 */
.L_x_14896:
        /* <DEDUP_REMOVED lines=16> */
.L_x_14902:
[----:B------:R-:W-:Y:S05]  /*2940*/  BSYNC B3 ;  /* 0x0000000000037941 */ /* 0x000fea0003800000 */
.L_x_14901:
        /* <DEDUP_REMOVED lines=44> */
.L_x_14900:
[----:B------:R-:W-:Y:S05]  /*2c10*/  BSYNC B2 ;  /* 0x0000000000027941 */ /* 0x000fea0003800000 */
.L_x_14899:
[----:B------:R-:W-:Y:S01]  /*2c20*/  I2FP.F32.U32 R40, R100 ;  /* 0x0000006400287245 */ /* 0x000fe20000201000 */
[----:B------:R-:W-:Y:S02]  /*2c30*/  HADD2.F32 R41, -RZ, R30.H0_H0 ;  /* 0x2000001eff297230 */ /* 0x000fe40000004100 */
        /* <DEDUP_REMOVED lines=8> */
.L_x_14895:
[----:B------:R-:W-:Y:S05]  /*2cc0*/  BSYNC B1 ;  /* 0x0000000000017941 */ /* 0x000fea0003800000 */
.L_x_14894:
        /* <DEDUP_REMOVED lines=18> */
.L_x_14906:
[----:B------:R-:W-:-:S07]  /*2df0*/  IMAD.MOV.U32 R41, RZ, RZ, R112 ;  /* 0x000000ffff297224 */ /* 0x000fce00078e0070 */
.L_x_14907:
[----:B------:R-:W-:Y:S05]  /*2e00*/  BSYNC B2 ;  /* 0x0000000000027941 */ /* 0x000fea0003800000 */
.L_x_14905:
        /* <DEDUP_REMOVED lines=16> */
.L_x_14911:
[----:B------:R-:W-:Y:S05]  /*2f10*/  BSYNC B3 ;  /* 0x0000000000037941 */ /* 0x000fea0003800000 */
.L_x_14910:
        /* <DEDUP_REMOVED lines=44> */
.L_x_14909:
[----:B------:R-:W-:Y:S05]  /*31e0*/  BSYNC B2 ;  /* 0x0000000000027941 */ /* 0x000fea0003800000 */
.L_x_14908:
[----:B------:R-:W-:Y:S01]  /*31f0*/  HFMA2.MMA R62, -RZ, RZ, 0.1171875, 0 ;  /* 0x2f800000ff3e7435 */ /* 0x000fe200000001ff */
[----:B------:R-:W-:Y:S01]  /*3200*/  I2FP.F32.U32 R41, R41 ;  /* 0x0000002900297245 */ /* 0x000fe20000201000 */
[----:B------:R-:W-:-:S05]  /*3210*/  HADD2.F32 R42, -RZ, R30.H1_H1 ;  /* 0x3000001eff2a7230 */ /* 0x000fca0000004100 */
[----:B------:R-:W-:-:S03]  /*3220*/  FMUL.FTZ R42, R42, UR11 ;  /* 0x0000000b2a2a7c20 */ /* 0x000fc60008410000 */
[----:B------:R-:W-:Y:S01]  /*3230*/  FFMA.FTZ R41, R41, R62, 1.1641532182693481445e-10 ;  /* 0x2f00000029297423 */ /* 0x000fe2000001003e */
[----:B------:R-:W-:-:S04]  /*3240*/  FMUL.FTZ R42, R42, UR10 ;  /* 0x0000000a2a2a7c20 */ /* 0x000fc80008410000 */
[----:B------:R-:W-:-:S04]  /*3250*/  FSETP.GTU.FTZ.AND P5, PT, R41, UR9, PT ;  /* 0x0000000929007c0b */ /* 0x000fc8000bfbc000 */
[----:B------:R-:W-:Y:S02]  /*3260*/  FSEL R41, R42, RZ, !P5 ;  /* 0x000000ff2a297208 */ /* 0x000fe40006800000 */
[----:B------:R-:W-:-:S03]  /*3270*/  SEL R101, RZ, 0x1, P5 ;  /* 0x00000001ff657807 */ /* 0x000fc60002800000 */
[----:B------:R-:W-:-:S07]  /*3280*/  @P3 FADD.FTZ R41, R33, R41 ;  /* 0x0000002921293221 */ /* 0x000fce0000010000 */
.L_x_14904:
[----:B------:R-:W-:Y:S05]  /*3290*/  BSYNC B1 ;  /* 0x0000000000017941 */ /* 0x000fea0003800000 */
.L_x_14903:
        /* <DEDUP_REMOVED lines=18> */
.L_x_14915:
[----:B------:R-:W-:-:S07]  /*33c0*/  MOV R102, R112 ;  /* 0x0000007000667202 */ /* 0x000fce0000000f00 */
.L_x_14916:
[----:B------:R-:W-:Y:S05]  /*33d0*/  BSYNC B2 ;  /* 0x0000000000027941 */ /* 0x000fea0003800000 */
.L_x_14914:
        /* <DEDUP_REMOVED lines=16> */
.L_x_14920:
[----:B------:R-:W-:Y:S05]  /*34e0*/  BSYNC B3 ;  /* 0x0000000000037941 */ /* 0x000fea0003800000 */
.L_x_14919:
        /* <DEDUP_REMOVED lines=44> */
.L_x_14918:
[----:B------:R-:W-:Y:S05]  /*37b0*/  BSYNC B2 ;  /* 0x0000000000027941 */ /* 0x000fea0003800000 */
.L_x_14917:
[----:B------:R-:W-:Y:S01]  /*37c0*/  I2FP.F32.U32 R42, R102 ;  /* 0x00000066002a7245 */ /* 0x000fe20000201000 */
[----:B------:R-:W-:-:S04]  /*37d0*/  IMAD.MOV.U32 R43, RZ, RZ, 0x2f800000 ;  /* 0x2f800000ff2b7424 */ /* 0x000fc800078e00ff */
[----:B------:R-:W-:Y:S01]  /*37e0*/  FFMA.FTZ R42, R42, R43, 1.1641532182693481445e-10 ;  /* 0x2f0000002a2a7423 */ /* 0x000fe2000001002b */
[----:B------:R-:W-:-:S04]  /*37f0*/  HADD2.F32 R43, -RZ, R31.H0_H0 ;  /* 0x2000001fff2b7230 */ /* 0x000fc80000004100 */
[----:B------:R-:W-:Y:S01]  /*3800*/  FSETP.GTU.FTZ.AND P5, PT, R42, UR9, PT ;  /* 0x000000092a007c0b */ /* 0x000fe2000bfbc000 */
[----:B------:R-:W-:-:S03]  /*3810*/  FMUL.FTZ R43, R43, UR11 ;  /* 0x0000000b2b2b7c20 */ /* 0x000fc60008410000 */
[----:B------:R-:W-:Y:S01]  /*3820*/  SEL R102, RZ, 0x1, P5 ;  /* 0x00000001ff667807 */ /* 0x000fe20002800000 */
[----:B------:R-:W-:-:S05]  /*3830*/  FMUL.FTZ R43, R43, UR10 ;  /* 0x0000000a2b2b7c20 */ /* 0x000fca0008410000 */
[----:B------:R-:W-:-:S05]  /*3840*/  FSEL R42, R43, RZ, !P5 ;  /* 0x000000ff2b2a7208 */ /* 0x000fca0006800000 */
[----:B------:R-:W-:-:S07]  /*3850*/  @P3 FADD.FTZ R42, R34, R42 ;  /* 0x0000002a222a3221 */ /* 0x000fce0000010000 */
.L_x_14913:
[----:B------:R-:W-:Y:S05]  /*3860*/  BSYNC B1 ;  /* 0x0000000000017941 */ /* 0x000fea0003800000 */
.L_x_14912:
        /* <DEDUP_REMOVED lines=18> */
.L_x_14924:
[----:B------:R-:W-:-:S07]  /*3990*/  IMAD.MOV.U32 R43, RZ, RZ, R112 ;  /* 0x000000ffff2b7224 */ /* 0x000fce00078e0070 */
.L_x_14925:
[----:B------:R-:W-:Y:S05]  /*39a0*/  BSYNC B2 ;  /* 0x0000000000027941 */ /* 0x000fea0003800000 */
.L_x_14923:
        /* <DEDUP_REMOVED lines=16> */
.L_x_14929:
[----:B------:R-:W-:Y:S05]  /*3ab0*/  BSYNC B3 ;  /* 0x0000000000037941 */ /* 0x000fea0003800000 */
.L_x_14928:
        /* <DEDUP_REMOVED lines=44> */
.L_x_14927:
[----:B------:R-:W-:Y:S05]  /*3d80*/  BSYNC B2 ;  /* 0x0000000000027941 */ /* 0x000fea0003800000 */
.L_x_14926:
        /* <DEDUP_REMOVED lines=10> */
.L_x_14922:
[----:B------:R-:W-:Y:S05]  /*3e30*/  BSYNC B1 ;  /* 0x0000000000017941 */ /* 0x000fea0003800000 */
.L_x_14921:
        /* <DEDUP_REMOVED lines=26> */
.L_x_14931:
[----:B------:R-:W-:Y:S05]  /*3fe0*/  BSYNC B1 ;  /* 0x0000000000017941 */ /* 0x000fea0003800000 */
.L_x_14930:
[----:B------:R-:W-:Y:S01]  /*3ff0*/  IADD3 R118, R118, 0x100, RZ ;  /* 0x0000010076767810 */ /* 0x000fe20007ffe0ff */
[----:B------:R-:W-:-:S07]  /*4000*/  VIADD R119, R119, 0x100 ;  /* 0x0000010077777836 */ /* 0x000fce0000000000 */
.L_x_14857:
[----:B------:R-:W-:Y:S05]  /*4010*/  BSYNC B0 ;  /* 0x0000000000007941 */ /* 0x000fea0003800000 */
.L_x_14856:
        /* <DEDUP_REMOVED lines=32> */
.L_x_14937:
[----:B------:R-:W-:-:S07]  /*4220*/  IMAD.MOV.U32 R62, RZ, RZ, R112 ;  /* 0x000000ffff3e7224 */ /* 0x000fce00078e0070 */
.L_x_14938:
[----:B------:R-:W-:Y:S05]  /*4230*/  BSYNC B2 ;  /* 0x0000000000027941 */ /* 0x000fea0003800000 */
.L_x_14936:
        /* <DEDUP_REMOVED lines=16> */
.L_x_14942:
[----:B------:R-:W-:Y:S05]  /*4340*/  BSYNC B3 ;  /* 0x0000000000037941 */ /* 0x000fea0003800000 */
.L_x_14941:
        /* <DEDUP_REMOVED lines=44> */
.L_x_14940:
[----:B------:R-:W-:Y:S05]  /*4610*/  BSYNC B2 ;  /* 0x0000000000027941 */ /* 0x000fea0003800000 */
.L_x_14939:
[----:B------:R-:W-:Y:S01]  /*4620*/  HFMA2.MMA R45, -RZ, RZ, 0.1171875, 0 ;  /* 0x2f800000ff2d7435 */ /* 0x000fe200000001ff */
[----:B------:R-:W-:Y:S01]  /*4630*/  I2FP.F32.U32 R44, R62 ;  /* 0x0000003e002c7245 */ /* 0x000fe20000201000 */
[----:B-----5:R-:W-:-:S05]  /*4640*/  HADD2.F32 R46, -RZ, R28.H0_H0 ;  /* 0x2000001cff2e7230 */ /* 0x020fca0000004100 */
[----:B------:R-:W-:-:S03]  /*4650*/  FMUL.FTZ R46, R46, UR11 ;  /* 0x0000000b2e2e7c20 */ /* 0x000fc60008410000 */
[----:B------:R-:W-:Y:S01]  /*4660*/  FFMA.FTZ R44, R44, R45, 1.1641532182693481445e-10 ;  /* 0x2f0000002c2c7423 */ /* 0x000fe2000001002d */
[----:B------:R-:W-:-:S04]  /*4670*/  FMUL.FTZ R46, R46, UR10 ;  /* 0x0000000a2e2e7c20 */ /* 0x000fc80008410000 */
[----:B------:R-:W-:-:S04]  /*4680*/  FSETP.GTU.FTZ.AND P5, PT, R44, UR9, PT ;  /* 0x000000092c007c0b */ /* 0x000fc8000bfbc000 */
[----:B------:R-:W-:Y:S02]  /*4690*/  FSEL R44, R46, RZ, !P5 ;  /* 0x000000ff2e2c7208 */ /* 0x000fe40006800000 */
[----:B------:R-:W-:-:S03]  /*46a0*/  SEL R104, RZ, 0x1, P5 ;  /* 0x00000001ff687807 */ /* 0x000fc60002800000 */
[----:B------:R-:W-:-:S07]  /*46b0*/  @P3 FADD.FTZ R44, R24, R44 ;  /* 0x0000002c182c3221 */ /* 0x000fce0000010000 */
.L_x_14935:
[----:B------:R-:W-:Y:S05]  /*46c0*/  BSYNC B1 ;  /* 0x0000000000017941 */ /* 0x000fea0003800000 */
.L_x_14934:
        /* <DEDUP_REMOVED lines=18> */
.L_x_14946:
[----:B------:R-:W-:-:S07]  /*47f0*/  MOV R45, R112 ;  /* 0x00000070002d7202 */ /* 0x000fce0000000f00 */
.L_x_14947:
[----:B------:R-:W-:Y:S05]  /*4800*/  BSYNC B2 ;  /* 0x0000000000027941 */ /* 0x000fea0003800000 */
.L_x_14945:
        /* <DEDUP_REMOVED lines=16> */
.L_x_14951:
[----:B------:R-:W-:Y:S05]  /*4910*/  BSYNC B3 ;  /* 0x0000000000037941 */ /* 0x000fea0003800000 */
.L_x_14950:
        /* <DEDUP_REMOVED lines=44> */
.L_x_14949:
[----:B------:R-:W-:Y:S05]  /*4be0*/  BSYNC B2 ;  /* 0x0000000000027941 */ /* 0x000fea0003800000 */
.L_x_14948:
        /* <DEDUP_REMOVED lines=10> */
.L_x_14944:
[----:B------:R-:W-:Y:S05]  /*4c90*/  BSYNC B1 ;  /* 0x0000000000017941 */ /* 0x000fea0003800000 */
.L_x_14943:
        /* <DEDUP_REMOVED lines=18> */
.L_x_14955:
[----:B------:R-:W-:-:S07]  /*4dc0*/  IMAD.MOV.U32 R98, RZ, RZ, R112 ;  /* 0x000000ffff627224 */ /* 0x000fce00078e0070 */
.L_x_14956:
[----:B------:R-:W-:Y:S05]  /*4dd0*/  BSYNC B2 ;  /* 0x0000000000027941 */ /* 0x000fea0003800000 */
.L_x_14954:
        /* <DEDUP_REMOVED lines=16> */
.L_x_14960:
[----:B------:R-:W-:Y:S05]  /*4ee0*/  BSYNC B3 ;  /* 0x0000000000037941 */ /* 0x000fea0003800000 */
.L_x_14959:
        /* <DEDUP_REMOVED lines=44> */
.L_x_14958:
[----:B------:R-:W-:Y:S05]  /*51b0*/  BSYNC B2 ;  /* 0x0000000000027941 */ /* 0x000fea0003800000 */
.L_x_14957:
        /* <DEDUP_REMOVED lines=10> */
.L_x_14953:
[----:B------:R-:W-:Y:S05]  /*5260*/  BSYNC B1 ;  /* 0x0000000000017941 */ /* 0x000fea0003800000 */
.L_x_14952:
        /* <DEDUP_REMOVED lines=18> */
.L_x_14964:
[----:B------:R-:W-:-:S07]  /*5390*/  MOV R47, R112 ;  /* 0x00000070002f7202 */ /* 0x000fce0000000f00 */
.L_x_14965:
[----:B------:R-:W-:Y:S05]  /*53a0*/  BSYNC B2 ;  /* 0x0000000000027941 */ /* 0x000fea0003800000 */
.L_x_14963:
        /* <DEDUP_REMOVED lines=16> */
.L_x_14969:
[----:B------:R-:W-:Y:S05]  /*54b0*/  BSYNC B3 ;  /* 0x0000000000037941 */ /* 0x000fea0003800000 */
.L_x_14968:
        /* <DEDUP_REMOVED lines=44> */
.L_x_14967:
[----:B------:R-:W-:Y:S05]  /*5780*/  BSYNC B2 ;  /* 0x0000000000027941 */ /* 0x000fea0003800000 */
.L_x_14966:
        /* <DEDUP_REMOVED lines=10> */
.L_x_14962:
[----:B------:R-:W-:Y:S05]  /*5830*/  BSYNC B1 ;  /* 0x0000000000017941 */ /* 0x000fea0003800000 */
.L_x_14961:
        /* <DEDUP_REMOVED lines=18> */
.L_x_14973:
[----:B------:R-:W-:-:S07]  /*5960*/  IMAD.MOV.U32 R100, RZ, RZ, R112 ;  /* 0x000000ffff647224 */ /* 0x000fce00078e0070 */
.L_x_14974:
[----:B------:R-:W-:Y:S05]  /*5970*/  BSYNC B2 ;  /* 0x0000000000027941 */ /* 0x000fea0003800000 */
.L_x_14972:
        /* <DEDUP_REMOVED lines=16> */
.L_x_14978:
[----:B------:R-:W-:Y:S05]  /*5a80*/  BSYNC B3 ;  /* 0x0000000000037941 */ /* 0x000fea0003800000 */
.L_x_14977:
        /* <DEDUP_REMOVED lines=44> */
.L_x_14976:
[----:B------:R-:W-:Y:S05]  /*5d50*/  BSYNC B2 ;  /* 0x0000000000027941 */ /* 0x000fea0003800000 */
.L_x_14975:
[----:B------:R-:W-:Y:S01]  /*5d60*/  HFMA2.MMA R49, -RZ, RZ, 0.1171875, 0 ;  /* 0x2f800000ff317435 */ /* 0x000fe200000001ff */
[----:B------:R-:W-:Y:S01]  /*5d70*/  I2FP.F32.U32 R48, R100 ;  /* 0x0000006400307245 */ /* 0x000fe20000201000 */
[----:B------:R-:W-:-:S05]  /*5d80*/  HADD2.F32 R51, -RZ, R30.H0_H0 ;  /* 0x2000001eff337230 */ /* 0x000fca0000004100 */
[----:B------:R-:W-:-:S03]  /*5d90*/  FMUL.FTZ R51, R51, UR11 ;  /* 0x0000000b33337c20 */ /* 0x000fc60008410000 */
[----:B------:R-:W-:Y:S01]  /*5da0*/  FFMA.FTZ R48, R48, R49, 1.1641532182693481445e-10 ;  /* 0x2f00000030307423 */ /* 0x000fe20000010031 */
[----:B------:R-:W-:-:S04]  /*5db0*/  FMUL.FTZ R51, R51, UR10 ;  /* 0x0000000a33337c20 */ /* 0x000fc80008410000 */
[----:B------:R-:W-:-:S04]  /*5dc0*/  FSETP.GTU.FTZ.AND P5, PT, R48, UR9, PT ;  /* 0x0000000930007c0b */ /* 0x000fc8000bfbc000 */
[----:B------:R-:W-:Y:S02]  /*5dd0*/  FSEL R48, R51, RZ, !P5 ;  /* 0x000000ff33307208 */ /* 0x000fe40006800000 */
[----:B------:R-:W-:-:S03]  /*5de0*/  SEL R100, RZ, 0x1, P5 ;  /* 0x00000001ff647807 */ /* 0x000fc60002800000 */
[----:B------:R-:W-:-:S07]  /*5df0*/  @P3 FADD.FTZ R48, R32, R48 ;  /* 0x0000003020303221 */ /* 0x000fce0000010000 */
.L_x_14971:
[----:B------:R-:W-:Y:S05]  /*5e00*/  BSYNC B1 ;  /* 0x0000000000017941 */ /* 0x000fea0003800000 */
.L_x_14970:
        /* <DEDUP_REMOVED lines=18> */
.L_x_14982:
[----:B------:R-:W-:-:S07]  /*5f30*/  MOV R49, R112 ;  /* 0x0000007000317202 */ /* 0x000fce0000000f00 */
.L_x_14983:
[----:B------:R-:W-:Y:S05]  /*5f40*/  BSYNC B2 ;  /* 0x0000000000027941 */ /* 0x000fea0003800000 */
.L_x_14981:
        /* <DEDUP_REMOVED lines=16> */
.L_x_14987:
[----:B------:R-:W-:Y:S05]  /*6050*/  BSYNC B3 ;  /* 0x0000000000037941 */ /* 0x000fea0003800000 */
.L_x_14986:
        /* <DEDUP_REMOVED lines=44> */
.L_x_14985:
[----:B------:R-:W-:Y:S05]  /*6320*/  BSYNC B2 ;  /* 0x0000000000027941 */ /* 0x000fea0003800000 */
.L_x_14984:
[----:B------:R-:W-:Y:S01]  /*6330*/  I2FP.F32.U32 R49, R49 ;  /* 0x0000003100317245 */ /* 0x000fe20000201000 */
[----:B------:R-:W-:Y:S02]  /*6340*/  HADD2.F32 R62, -RZ, R30.H1_H1 ;  /* 0x3000001eff3e7230 */ /* 0x000fe40000004100 */
        /* <DEDUP_REMOVED lines=8> */
.L_x_14980:
[----:B------:R-:W-:Y:S05]  /*63d0*/  BSYNC B1 ;  /* 0x0000000000017941 */ /* 0x000fea0003800000 */
.L_x_14979:
        /* <DEDUP_REMOVED lines=18> */
.L_x_14991:
[----:B------:R-:W-:-:S07]  /*6500*/  IMAD.MOV.U32 R102, RZ, RZ, R112 ;  /* 0x000000ffff667224 */ /* 0x000fce00078e0070 */
.L_x_14992:
[----:B------:R-:W-:Y:S05]  /*6510*/  BSYNC B2 ;  /* 0x0000000000027941 */ /* 0x000fea0003800000 */
.L_x_14990:
        /* <DEDUP_REMOVED lines=16> */
.L_x_14996:
[----:B------:R-:W-:Y:S05]  /*6620*/  BSYNC B3 ;  /* 0x0000000000037941 */ /* 0x000fea0003800000 */
.L_x_14995:
        /* <DEDUP_REMOVED lines=44> */
.L_x_14994:
[----:B------:R-:W-:Y:S05]  /*68f0*/  BSYNC B2 ;  /* 0x0000000000027941 */ /* 0x000fea0003800000 */
.L_x_14993:
[----:B------:R-:W-:Y:S01]  /*6900*/  HFMA2.MMA R51, -RZ, RZ, 0.1171875, 0 ;  /* 0x2f800000ff337435 */ /* 0x000fe200000001ff */
[----:B------:R-:W-:-:S09]  /*6910*/  I2FP.F32.U32 R50, R102 ;  /* 0x0000006600327245 */ /* 0x000fd20000201000 */
        /* <DEDUP_REMOVED lines=8> */
.L_x_14989:
[----:B------:R-:W-:Y:S05]  /*69a0*/  BSYNC B1 ;  /* 0x0000000000017941 */ /* 0x000fea0003800000 */
.L_x_14988:
        /* <DEDUP_REMOVED lines=18> */
.L_x_15000:
[----:B------:R-:W-:-:S07]  /*6ad0*/  MOV R51, R112 ;  /* 0x0000007000337202 */ /* 0x000fce0000000f00 */
.L_x_15001:
[----:B------:R-:W-:Y:S05]  /*6ae0*/  BSYNC B2 ;  /* 0x0000000000027941 */ /* 0x000fea0003800000 */
.L_x_14999:
        /* <DEDUP_REMOVED lines=16> */
.L_x_15005:
[----:B------:R-:W-:Y:S05]  /*6bf0*/  BSYNC B3 ;  /* 0x0000000000037941 */ /* 0x000fea0003800000 */
.L_x_15004:
        /* <DEDUP_REMOVED lines=44> */
.L_x_15003:
[----:B------:R-:W-:Y:S05]  /*6ec0*/  BSYNC B2 ;  /* 0x0000000000027941 */ /* 0x000fea0003800000 */
.L_x_15002:
        /* <DEDUP_REMOVED lines=10> */
.L_x_14998:
[----:B------:R-:W-:Y:S05]  /*6f70*/  BSYNC B1 ;  /* 0x0000000000017941 */ /* 0x000fea0003800000 */
.L_x_14997:
        /* <DEDUP_REMOVED lines=26> */
.L_x_15007:
[----:B------:R-:W-:Y:S05]  /*7120*/  BSYNC B1 ;  /* 0x0000000000017941 */ /* 0x000fea0003800000 */
.L_x_15006:
[----:B------:R-:W-:Y:S01]  /*7130*/  VIADD R118, R118, 0x100 ;  /* 0x0000010076767836 */ /* 0x000fe20000000000 */
[----:B------:R-:W-:-:S07]  /*7140*/  IADD3 R119, R119, 0x100, RZ ;  /* 0x0000010077777810 */ /* 0x000fce0007ffe0ff */
.L_x_14933:
[----:B------:R-:W-:Y:S05]  /*7150*/  BSYNC B0 ;  /* 0x0000000000007941 */ /* 0x000fea0003800000 */
.L_x_14932:
        /* <DEDUP_REMOVED lines=31> */
.L_x_15013:
[----:B------:R-:W-:-:S07]  /*7350*/  MOV R62, R112 ;  /* 0x00000070003e7202 */ /* 0x000fce0000000f00 */
.L_x_15014:
[----:B------:R-:W-:Y:S05]  /*7360*/  BSYNC B2 ;  /* 0x0000000000027941 */ /* 0x000fea0003800000 */
.L_x_15012:
        /* <DEDUP_REMOVED lines=16> */
.L_x_15018:
[----:B------:R-:W-:Y:S05]  /*7470*/  BSYNC B3 ;  /* 0x0000000000037941 */ /* 0x000fea0003800000 */
.L_x_15017:
        /* <DEDUP_REMOVED lines=44> */
.L_x_15016:
[----:B------:R-:W-:Y:S05]  /*7740*/  BSYNC B2 ;  /* 0x0000000000027941 */ /* 0x000fea0003800000 */
.L_x_15015:
        /* <DEDUP_REMOVED lines=10> */
.L_x_15011:
[----:B------:R-:W-:Y:S05]  /*77f0*/  BSYNC B1 ;  /* 0x0000000000017941 */ /* 0x000fea0003800000 */
.L_x_15010:
        /* <DEDUP_REMOVED lines=18> */
.L_x_15022:
[----:B------:R-:W-:-:S07]  /*7920*/  IMAD.MOV.U32 R53, RZ, RZ, R112 ;  /* 0x000000ffff357224 */ /* 0x000fce00078e0070 */
.L_x_15023:
[----:B------:R-:W-:Y:S05]  /*7930*/  BSYNC B2 ;  /* 0x0000000000027941 */ /* 0x000fea0003800000 */
.L_x_15021:
        /* <DEDUP_REMOVED lines=16> */
.L_x_15027:
[----:B------:R-:W-:Y:S05]  /*7a40*/  BSYNC B3 ;  /* 0x0000000000037941 */ /* 0x000fea0003800000 */
.L_x_15026:
        /* <DEDUP_REMOVED lines=44> */
.L_x_15025:
[----:B------:R-:W-:Y:S05]  /*7d10*/  BSYNC B2 ;  /* 0x0000000000027941 */ /* 0x000fea0003800000 */
.L_x_15024:
        /* <DEDUP_REMOVED lines=10> */
.L_x_15020:
[----:B------:R-:W-:Y:S05]  /*7dc0*/  BSYNC B1 ;  /* 0x0000000000017941 */ /* 0x000fea0003800000 */
.L_x_15019:
        /* <DEDUP_REMOVED lines=18> */
.L_x_15031:
[----:B------:R-:W-:-:S07]  /*7ef0*/  MOV R98, R112 ;  /* 0x0000007000627202 */ /* 0x000fce0000000f00 */
.L_x_15032:
[----:B------:R-:W-:Y:S05]  /*7f00*/  BSYNC B2 ;  /* 0x0000000000027941 */ /* 0x000fea0003800000 */
.L_x_15030:
        /* <DEDUP_REMOVED lines=16> */
.L_x_15036:
[----:B------:R-:W-:Y:S05]  /*8010*/  BSYNC B3 ;  /* 0x0000000000037941 */ /* 0x000fea0003800000 */
.L_x_15035:
        /* <DEDUP_REMOVED lines=44> */
.L_x_15034:
[----:B------:R-:W-:Y:S05]  /*82e0*/  BSYNC B2 ;  /* 0x0000000000027941 */ /* 0x000fea0003800000 */
.L_x_15033:
        /* <DEDUP_REMOVED lines=10> */
.L_x_15029:
[----:B------:R-:W-:Y:S05]  /*8390*/  BSYNC B1 ;  /* 0x0000000000017941 */ /* 0x000fea0003800000 */
.L_x_15028:
        /* <DEDUP_REMOVED lines=18> */
.L_x_15040:
[----:B------:R-:W-:-:S07]  /*84c0*/  IMAD.MOV.U32 R55, RZ, RZ, R112 ;  /* 0x000000ffff377224 */ /* 0x000fce00078e0070 */
.L_x_15041:
[----:B------:R-:W-:Y:S05]  /*84d0*/  BSYNC B2 ;  /* 0x0000000000027941 */ /* 0x000fea0003800000 */
.L_x_15039:
        /* <DEDUP_REMOVED lines=16> */
.L_x_15045:
[----:B------:R-:W-:Y:S05]  /*85e0*/  BSYNC B3 ;  /* 0x0000000000037941 */ /* 0x000fea0003800000 */
.L_x_15044:
        /* <DEDUP_REMOVED lines=44> */
.L_x_15043:
[----:B------:R-:W-:Y:S05]  /*88b0*/  BSYNC B2 ;  /* 0x0000000000027941 */ /* 0x000fea0003800000 */
.L_x_15042:
        /* <DEDUP_REMOVED lines=10> */
.L_x_15038:
[----:B------:R-:W-:Y:S05]  /*8960*/  BSYNC B1 ;  /* 0x0000000000017941 */ /* 0x000fea0003800000 */
.L_x_15037:
        /* <DEDUP_REMOVED lines=18> */
.L_x_15049:
[----:B------:R-:W-:-:S07]  /*8a90*/  MOV R100, R112 ;  /* 0x0000007000647202 */ /* 0x000fce0000000f00 */
.L_x_15050:
[----:B------:R-:W-:Y:S05]  /*8aa0*/  BSYNC B2 ;  /* 0x0000000000027941 */ /* 0x000fea0003800000 */
.L_x_15048:
        /* <DEDUP_REMOVED lines=16> */
.L_x_15054:
[----:B------:R-:W-:Y:S05]  /*8bb0*/  BSYNC B3 ;  /* 0x0000000000037941 */ /* 0x000fea0003800000 */
.L_x_15053:
        /* <DEDUP_REMOVED lines=44> */
.L_x_15052:
[----:B------:R-:W-:Y:S05]  /*8e80*/  BSYNC B2 ;  /* 0x0000000000027941 */ /* 0x000fea0003800000 */
.L_x_15051:
        /* <DEDUP_REMOVED lines=10> */
.L_x_15047:
[----:B------:R-:W-:Y:S05]  /*8f30*/  BSYNC B1 ;  /* 0x0000000000017941 */ /* 0x000fea0003800000 */
.L_x_15046:
        /* <DEDUP_REMOVED lines=18> */
.L_x_15058:
[----:B------:R-:W-:-:S07]  /*9060*/  IMAD.MOV.U32 R57, RZ, RZ, R112 ;  /* 0x000000ffff397224 */ /* 0x000fce00078e0070 */
.L_x_15059:
[----:B------:R-:W-:Y:S05]  /*9070*/  BSYNC B2 ;  /* 0x0000000000027941 */ /* 0x000fea0003800000 */
.L_x_15057:
        /* <DEDUP_REMOVED lines=16> */
.L_x_15063:
[----:B------:R-:W-:Y:S05]  /*9180*/  BSYNC B3 ;  /* 0x0000000000037941 */ /* 0x000fea0003800000 */
.L_x_15062:
        /* <DEDUP_REMOVED lines=44> */
.L_x_15061:
[----:B------:R-:W-:Y:S05]  /*9450*/  BSYNC B2 ;  /* 0x0000000000027941 */ /* 0x000fea0003800000 */
.L_x_15060:
        /* <DEDUP_REMOVED lines=10> */
.L_x_15056:
[----:B------:R-:W-:Y:S05]  /*9500*/  BSYNC B1 ;  /* 0x0000000000017941 */ /* 0x000fea0003800000 */
.L_x_15055:
        /* <DEDUP_REMOVED lines=18> */
.L_x_15067:
[----:B------:R-:W-:-:S07]  /*9630*/  MOV R102, R112 ;  /* 0x0000007000667202 */ /* 0x000fce0000000f00 */
.L_x_15068:
[----:B------:R-:W-:Y:S05]  /*9640*/  BSYNC B2 ;  /* 0x0000000000027941 */ /* 0x000fea0003800000 */
.L_x_15066:
        /* <DEDUP_REMOVED lines=16> */
.L_x_15072:
[----:B------:R-:W-:Y:S05]  /*9750*/  BSYNC B3 ;  /* 0x0000000000037941 */ /* 0x000fea0003800000 */
.L_x_15071:
        /* <DEDUP_REMOVED lines=44> */
.L_x_15070:
[----:B------:R-:W-:Y:S05]  /*9a20*/  BSYNC B2 ;  /* 0x0000000000027941 */ /* 0x000fea0003800000 */
.L_x_15069:
        /* <DEDUP_REMOVED lines=10> */
.L_x_15065:
[----:B------:R-:W-:Y:S05]  /*9ad0*/  BSYNC B1 ;  /* 0x0000000000017941 */ /* 0x000fea0003800000 */
.L_x_15064:
        /* <DEDUP_REMOVED lines=18> */
.L_x_15076:
[----:B------:R-:W-:-:S07]  /*9c00*/  IMAD.MOV.U32 R59, RZ, RZ, R112 ;  /* 0x000000ffff3b7224 */ /* 0x000fce00078e0070 */
.L_x_15077:
[----:B------:R-:W-:Y:S05]  /*9c10*/  BSYNC B2 ;  /* 0x0000000000027941 */ /* 0x000fea0003800000 */
.L_x_15075:
        /* <DEDUP_REMOVED lines=16> */
.L_x_15081:
[----:B------:R-:W-:Y:S05]  /*9d20*/  BSYNC B3 ;  /* 0x0000000000037941 */ /* 0x000fea0003800000 */
.L_x_15080:
        /* <DEDUP_REMOVED lines=44> */
.L_x_15079:
[----:B------:R-:W-:Y:S05]  /*9ff0*/  BSYNC B2 ;  /* 0x0000000000027941 */ /* 0x000fea0003800000 */
.L_x_15078:
        /* <DEDUP_REMOVED lines=10> */
.L_x_15074:
[----:B------:R-:W-:Y:S05]  /*a0a0*/  BSYNC B1 ;  /* 0x0000000000017941 */ /* 0x000fea0003800000 */
.L_x_15073:
        /* <DEDUP_REMOVED lines=10> */
[----:B------:R-:W-:Y:S02]  /*a150*/  LOP3.LUT R60, R103, 0xffff, RZ, 0xc0, !PT ;  /* 0x0000ffff673c7812 */ /* 0x000fe400078ec0ff */
[----:B------:R-:W-:Y:S01]  /*a160*/  LOP3.LUT R62, R96, 0xff, RZ, 0xc0, !PT ;  /* 0x000000ff603e7812 */ /* 0x000fe200078ec0ff */
[----:B------:R-:W-:Y:S01]  /*a170*/  IMAD.WIDE.U32 R120, R120, 0x10000, RZ ;  /* 0x0001000078787825 */ /* 0x000fe200078e00ff */
[----:B------:R-:W-:-:S02]  /*a180*/  PRMT R60, R61, 0x4210, R60 ;  /* 0x000042103d3c7816 */ /* 0x000fc4000000003c */
[----:B------:R-:W-:-:S04]  /*a190*/  PRMT R61, R101, 0x7104, RZ ;  /* 0x00007104653d7816 */ /* 0x000fc800000000ff */
        /* <DEDUP_REMOVED lines=10> */
.L_x_15009:
[----:B------:R-:W-:Y:S05]  /*a240*/  BSYNC B0 ;  /* 0x0000000000007941 */ /* 0x000fea0003800000 */
.L_x_15008:
[----:B0123--:R-:W-:Y:S01]  /*a250*/  FADD.FTZ R60, RZ, R36 ;  /* 0x00000024ff3c7221 */ /* 0x00ffe20000010000 */
        /* <DEDUP_REMOVED lines=102> */
.L_x_15100:
        /* <DEDUP_REMOVED lines=24> */
[----:B--2---:R-:W-:Y:S01]  /*aa40*/  I2FP.F32.S32 R116, R120 ;  /* 0x0000007800747245 */ /* 0x004fe20000201400 */
[----:B------:R-:W-:-:S03]  /*aa50*/  IMAD.IADD R120, R120, 0x1, R117 ;  /* 0x0000000178787824 */ /* 0x000fc600078e0275 */
        /* <DEDUP_REMOVED lines=16> */
[-C--:B0-----:R-:W-:Y:S01]  /*ab60*/  IADD3 R119, R120, R121.reuse, RZ ;  /* 0x0000007978777210 */ /* 0x081fe20007ffe0ff */
[----:B------:R-:W0:Y:S01]  /*ab70*/  SHFL.DOWN PT, R60, R117, 0x2, 0x1f ;  /* 0x08401f00753c7f89 */ /* 0x000e2200000e0000 */
[----:B------:R-:W-:Y:S02]  /*ab80*/  I2FP.F32.S32 R123, R121 ;  /* 0x00000079007b7245 */ /* 0x000fe40000201400 */
[----:B------:R-:W-:Y:S01]  /*ab90*/  I2FP.F32.S32 R118, R119 ;  /* 0x0000007700767245 */ /* 0x000fe20000201400 */
[----:B------:R-:W1:Y:S03]  /*aba0*/  SHFL.DOWN PT, R121, R116, 0x2, 0x1f ;  /* 0x08401f0074797f89 */ /* 0x000e6600000e0000 */
[----:B------:R-:W2:Y:S01]  /*abb0*/  MUFU.RCP R61, R118 ;  /* 0x00000076003d7308 */ /* 0x000ea20000001000 */
[----:B0-----:R-:W-:Y:S01]  /*abc0*/  FMUL.FTZ R125, R60, R123 ;  /* 0x0000007b3c7d7220 */ /* 0x001fe20000410000 */
[----:B------:R-:W-:-:S02]  /*abd0*/  FADD.FTZ R120, R117, -R60 ;  /* 0x8000003c75787221 */ /* 0x000fc40000010000 */
        /* <DEDUP_REMOVED lines=10> */
[----:B0-----:R-:W-:Y:S01]  /*ac80*/  IMAD.IADD R120, R119, 0x1, R60 ;  /* 0x0000000177787824 */ /* 0x001fe200078e023c */
[----:B------:R-:W-:-:S04]  /*ac90*/  I2FP.F32.S32 R122, R60 ;  /* 0x0000003c007a7245 */ /* 0x000fc80000201400 */
        /* <DEDUP_REMOVED lines=13> */
[----:B------:R-:W0:Y:S01]  /*ad70*/  LDC R116, c[0x0][0x2d8] ;  /* 0x0000b600ff747b82 */ /* 0x000e220000000800 */
[----:B------:R-:W3:Y:S04]  /*ad80*/  SHFL.IDX PT, R117, R117, RZ, 0x1f ;  /* 0x00001fff75757589 */ /* 0x000ee800000e0000 */
[----:B------:R-:W0:Y:S01]  /*ad90*/  SHFL.IDX PT, R121, R121, RZ, 0x1f ;  /* 0x00001fff79797589 */ /* 0x000e2200000e0000 */
[----:B-1----:R-:W-:-:S04]  /*ada0*/  @!P2 LEA R62, P5, R18, R62, 0x2 ;  /* 0x0000003e123ea211 */ /* 0x002fc800078a10ff */
[----:B------:R-:W-:Y:S01]  /*adb0*/  @!P2 LEA.HI.X R63, R18, R63, R114, 0x2, P5 ;  /* 0x0000003f123fa211 */ /* 0x000fe200028f1472 */
[----:B---3--:R-:W-:Y:S01]  /*adc0*/  FMUL.FTZ R118, R117, R117 ;  /* 0x0000007575767220 */ /* 0x008fe20000410000 */
[----:B0-----:R-:W-:-:S04]  /*add0*/  FFMA.FTZ R116, R121, UR12, R116 ;  /* 0x0000000c79747c23 */ /* 0x001fc80008010074 */
        /* <DEDUP_REMOVED lines=13> */
[----:B------:R-:W-:Y:S02]  /*aeb0*/  LOP3.LUT R20, R64, 0xff, RZ, 0xc0, !PT ;  /* 0x000000ff40147812 */ /* 0x000fe400078ec0ff */
[----:B------:R-:W-:Y:S02]  /*aec0*/  FSEL R117, R117, RZ, P2 ;  /* 0x000000ff75757208 */ /* 0x000fe40001000000 */
        /* <DEDUP_REMOVED lines=17> */
[C---:B------:R-:W-:Y:S01]  /*afe0*/  FMUL.FTZ R121, R116.reuse, R121 ;  /* 0x0000007974797220 */ /* 0x040fe20000410000 */
        /* <DEDUP_REMOVED lines=14> */
[----:B------:R-:W-:Y:S01]  /*b0d0*/  F2FP.F16.F32.PACK_AB R62, R118, R119 ;  /* 0x00000077763e723e */ /* 0x000fe200000000ff */
[----:B------:R-:W-:Y:S01]  /*b0e0*/  VIADD R113, R113, 0x100 ;  /* 0x0000010071717836 */ /* 0x000fe20000000000 */
[----:B------:R-:W-:-:S05]  /*b0f0*/  F2FP.F16.F32.PACK_AB R63, R120, R63 ;  /* 0x0000003f783f723e */ /* 0x000fca00000000ff */
[----:B------:R0:W-:Y:S02]  /*b100*/  STG.E.128 desc[UR6][R114.64], R60 ;  /* 0x0000003c72007986 */ /* 0x0001e4000c101d06 */
.L_x_15086:
[----:B------:R-:W-:Y:S05]  /*b110*/  BSYNC B1 ;  /* 0x0000000000017941 */ /* 0x000fea0003800000 */
.L_x_15085:
        /* <DEDUP_REMOVED lines=35> */
.L_x_15088:
[----:B------:R-:W-:Y:S05]  /*b350*/  BSYNC B1 ;  /* 0x0000000000017941 */ /* 0x000fea0003800000 */
.L_x_15087:
        /* <DEDUP_REMOVED lines=29> */
[----:B0-----:R-:W-:Y:S01]  /*b530*/  IMAD.WIDE.U32 R114, R113, 0x10, R114 ;  /* 0x0000001071727825 */ /* 0x001fe200078e0072 */
[----:B------:R-:W-:-:S05]  /*b540*/  F2FP.F16.F32.PACK_AB R60, R117, R116 ;  /* 0x00000074753c723e */ /* 0x000fca00000000ff */
[----:B------:R2:W-:Y:S02]  /*b550*/  STG.E.128 desc[UR6][R114.64], R60 ;  /* 0x0000003c72007986 */ /* 0x0005e4000c101d06 */
.L_x_15084:
[----:B------:R-:W-:Y:S05]  /*b560*/  BSYNC B0 ;  /* 0x0000000000007941 */ /* 0x000fea0003800000 */
.L_x_15083:
[----:B------:R-:W-:Y:S01]  /*b570*/  VIADD R18, R18, UR14 ;  /* 0x0000000e12127c36 */ /* 0x000fe20008000000 */
[----:B------:R-:W-:-:S04]  /*b580*/  SEL R116, RZ, 0x1, P3 ;  /* 0x00000001ff747807 */ /* 0x000fc80001800000 */
[----:B------:R-:W-:-:S13]  /*b590*/  ISETP.GE.AND P2, PT, R18, UR15, PT ;  /* 0x0000000f12007c0c */ /* 0x000fda000bf46270 */
[----:B------:R-:W-:Y:S05]  /*b5a0*/  @!P2 BRA `(.L_x_15089) ;  /* 0xffffff580000a947 */ /* 0x000fea000383ffff */
[----:B------:R-:W-:Y:S05]  /*b5b0*/  EXIT ;  /* 0x000000000000794d */ /* 0x000fea0003800000 */
.L_x_15082:
[----:B------:R-:W-:Y:S01]  /*b5c0*/  HFMA2.MMA R117, -RZ, RZ, 0, 1.847743988037109375e-06 ;  /* 0x0000001fff757435 */ /* 0x000fe200000001ff */
[----:B------:R-:W-:Y:S01]  /*b5d0*/  MOV R125, R61 ;  /* 0x0000003d007d7202 */ /* 0x000fe20000000f00 */
[----:B------:R-:W-:Y:S02]  /*b5e0*/  IMAD.MOV.U32 R116, RZ, RZ, 0x1 ;  /* 0x00000001ff747424 */ /* 0x000fe400078e00ff */
[----:B------:R-:W-:-:S07]  /*b5f0*/  IMAD.MOV.U32 R118, RZ, RZ, -0x1 ;  /* 0xffffffffff767424 */ /* 0x000fce00078e00ff */
[----:B-----5:R-:W-:Y:S05]  /*b600*/  WARPSYNC.COLLECTIVE R118, `(.L_x_15090) ;  /* 0x0000000076087348 */ /* 0x020fea0003c00000 */
[----:B------:R0:W1:Y:S02]  /*b610*/  SHFL.BFLY P6, R123, R125, R116, R117 ;  /* 0x0c0000747d7b7389 */ /* 0x00006400000c0075 */
[----:B01---5:R-:W-:Y:S01]  /*b620*/  ENDCOLLECTIVE ;  /* 0x000000000000791b */ /* 0x023fe20003800000 */
.L_x_15090:
[----:B------:R-:W-:Y:S01]  /*b630*/  HFMA2.MMA R116, -RZ, RZ, 0, 1.1920928955078125e-07 ;  /* 0x00000002ff747435 */ /* 0x000fe200000001ff */
[----:B------:R-:W-:-:S05]  /*b640*/  MOV R60, R123 ;  /* 0x0000007b003c7202 */ /* 0x000fca0000000f00 */
[----:B------:R-:W-:-:S04]  /*b650*/  FADD.FTZ R119, R61, R60 ;  /* 0x0000003c3d777221 */ /* 0x000fc80000010000 */
[----:B------:R-:W-:-:S07]  /*b660*/  IMAD.MOV.U32 R125, RZ, RZ, R119 ;  /* 0x000000ffff7d7224 */ /* 0x000fce00078e0077 */
[----:B------:R-:W-:Y:S05]  /*b670*/  WARPSYNC.COLLECTIVE R118, `(.L_x_15091) ;  /* 0x0000000076087348 */ /* 0x000fea0003c00000 */
[----:B------:R0:W1:Y:S02]  /*b680*/  SHFL.BFLY P6, R123, R125, R116, R117 ;  /* 0x0c0000747d7b7389 */ /* 0x00006400000c0075 */
[----:B01----:R-:W-:Y:S01]  /*b690*/  ENDCOLLECTIVE ;  /* 0x000000000000791b */ /* 0x003fe20003800000 */
.L_x_15091:
[----:B------:R-:W-:Y:S02]  /*b6a0*/  IMAD.MOV.U32 R116, RZ, RZ, 0x4 ;  /* 0x00000004ff747424 */ /* 0x000fe400078e00ff */
[----:B------:R-:W-:-:S04]  /*b6b0*/  IMAD.MOV.U32 R60, RZ, RZ, R123 ;  /* 0x000000ffff3c7224 */ /* 0x000fc800078e007b */
[----:B------:R-:W-:-:S05]  /*b6c0*/  FADD.FTZ R120, R119, R60 ;  /* 0x0000003c77787221 */ /* 0x000fca0000010000 */
[----:B------:R-:W-:-:S07]  /*b6d0*/  MOV R125, R120 ;  /* 0x00000078007d7202 */ /* 0x000fce0000000f00 */
[----:B------:R-:W-:Y:S05]  /*b6e0*/  WARPSYNC.COLLECTIVE R118, `(.L_x_15092) ;  /* 0x0000000076087348 */ /* 0x000fea0003c00000 */
[----:B------:R0:W1:Y:S02]  /*b6f0*/  SHFL.BFLY P6, R123, R125, R116, R117 ;  /* 0x0c0000747d7b7389 */ /* 0x00006400000c0075 */
[----:B01----:R-:W-:Y:S01]  /*b700*/  ENDCOLLECTIVE ;  /* 0x000000000000791b */ /* 0x003fe20003800000 */
.L_x_15092:
[----:B------:R-:W-:Y:S01]  /*b710*/  HFMA2.MMA R116, -RZ, RZ, 0, 4.76837158203125e-07 ;  /* 0x00000008ff747435 */ /* 0x000fe200000001ff */
[----:B------:R-:W-:-:S05]  /*b720*/  MOV R121, R123 ;  /* 0x0000007b00797202 */ /* 0x000fca0000000f00 */
[----:B------:R-:W-:-:S04]  /*b730*/  FADD.FTZ R121, R120, R121 ;  /* 0x0000007978797221 */ /* 0x000fc80000010000 */
[----:B------:R-:W-:-:S07]  /*b740*/  IMAD.MOV.U32 R125, RZ, RZ, R121 ;  /* 0x000000ffff7d7224 */ /* 0x000fce00078e0079 */
[----:B------:R-:W-:Y:S05]  /*b750*/  WARPSYNC.COLLECTIVE R118, `(.L_x_15093) ;  /* 0x0000000076087348 */ /* 0x000fea0003c00000 */
[----:B------:R0:W1:Y:S02]  /*b760*/  SHFL.BFLY P6, R123, R125, R116, R117 ;  /* 0x0c0000747d7b7389 */ /* 0x00006400000c0075 */
[----:B01----:R-:W-:Y:S01]  /*b770*/  ENDCOLLECTIVE ;  /* 0x000000000000791b */ /* 0x003fe20003800000 */
.L_x_15093:
[----:B------:R-:W-:Y:S02]  /*b780*/  IMAD.MOV.U32 R116, RZ, RZ, 0x10 ;  /* 0x00000010ff747424 */ /* 0x000fe400078e00ff */
[----:B------:R-:W-:-:S04]  /*b790*/  IMAD.MOV.U32 R60, RZ, RZ, R123 ;  /* 0x000000ffff3c7224 */ /* 0x000fc800078e007b */
[----:B------:R-:W-:-:S05]  /*b7a0*/  FADD.FTZ R122, R121, R60 ;  /* 0x0000003c797a7221 */ /* 0x000fca0000010000 */
[----:B------:R-:W-:-:S07]  /*b7b0*/  MOV R125, R122 ;  /* 0x0000007a007d7202 */ /* 0x000fce0000000f00 */
[----:B------:R-:W-:Y:S05]  /*b7c0*/  WARPSYNC.COLLECTIVE R118, `(.L_x_15094) ;  /* 0x0000000076087348 */ /* 0x000fea0003c00000 */
[----:B------:R0:W1:Y:S02]  /*b7d0*/  SHFL.BFLY P6, R123, R125, R116, R117 ;  /* 0x0c0000747d7b7389 */ /* 0x00006400000c0075 */
[----:B01----:R-:W-:Y:S01]  /*b7e0*/  ENDCOLLECTIVE ;  /* 0x000000000000791b */ /* 0x003fe20003800000 */
.L_x_15094:
        /* <DEDUP_REMOVED lines=52> */
[----:B------:R-:W-:-:S03]  /*bb30*/  IMAD.MOV.U32 R116, RZ, RZ, 0x1 ;  /* 0x00000001ff747424 */ /* 0x000fc600078e00ff */
[----:B------:R-:W-:-:S07]  /*bb40*/  MOV R125, R61 ;  /* 0x0000003d007d7202 */ /* 0x000fce0000000f00 */
[----:B------:R-:W-:Y:S05]  /*bb50*/  WARPSYNC.COLLECTIVE R118, `(.L_x_15095) ;  /* 0x0000000076087348 */ /* 0x000fea0003c00000 */
[----:B------:R0:W1:Y:S02]  /*bb60*/  SHFL.BFLY P6, R123, R125, R116, R117 ;  /* 0x0c0000747d7b7389 */ /* 0x00006400000c0075 */
[----:B01----:R-:W-:Y:S01]  /*bb70*/  ENDCOLLECTIVE ;  /* 0x000000000000791b */ /* 0x003fe20003800000 */
.L_x_15095:
[----:B------:R-:W-:Y:S02]  /*bb80*/  IMAD.MOV.U32 R116, RZ, RZ, 0x2 ;  /* 0x00000002ff747424 */ /* 0x000fe400078e00ff */
[----:B------:R-:W-:-:S04]  /*bb90*/  IMAD.MOV.U32 R120, RZ, RZ, R123 ;  /* 0x000000ffff787224 */ /* 0x000fc800078e007b */
[----:B------:R-:W-:-:S05]  /*bba0*/  FADD.FTZ R120, R61, R120 ;  /* 0x000000783d787221 */ /* 0x000fca0000010000 */
[----:B------:R-:W-:-:S07]  /*bbb0*/  MOV R125, R120 ;  /* 0x00000078007d7202 */ /* 0x000fce0000000f00 */
[----:B------:R-:W-:Y:S05]  /*bbc0*/  WARPSYNC.COLLECTIVE R118, `(.L_x_15096) ;  /* 0x0000000076087348 */ /* 0x000fea0003c00000 */
[----:B------:R0:W1:Y:S02]  /*bbd0*/  SHFL.BFLY P6, R123, R125, R116, R117 ;  /* 0x0c0000747d7b7389 */ /* 0x00006400000c0075 */
[----:B01----:R-:W-:Y:S01]  /*bbe0*/  ENDCOLLECTIVE ;  /* 0x000000000000791b */ /* 0x003fe20003800000 */
.L_x_15096:
[----:B------:R-:W-:Y:S01]  /*bbf0*/  HFMA2.MMA R116, -RZ, RZ, 0, 2.384185791015625e-07 ;  /* 0x00000004ff747435 */ /* 0x000fe200000001ff */
[----:B------:R-:W-:-:S05]  /*bc00*/  MOV R119, R123 ;  /* 0x0000007b00777202 */ /* 0x000fca0000000f00 */
[----:B------:R-:W-:-:S04]  /*bc10*/  FADD.FTZ R119, R120, R119 ;  /* 0x0000007778777221 */ /* 0x000fc80000010000 */
[----:B------:R-:W-:-:S07]  /*bc20*/  IMAD.MOV.U32 R125, RZ, RZ, R119 ;  /* 0x000000ffff7d7224 */ /* 0x000fce00078e0077 */
[----:B------:R-:W-:Y:S05]  /*bc30*/  WARPSYNC.COLLECTIVE R118, `(.L_x_15097) ;  /* 0x0000000076087348 */ /* 0x000fea0003c00000 */
[----:B------:R0:W1:Y:S02]  /*bc40*/  SHFL.BFLY P6, R123, R125, R116, R117 ;  /* 0x0c0000747d7b7389 */ /* 0x00006400000c0075 */
[----:B01----:R-:W-:Y:S01]  /*bc50*/  ENDCOLLECTIVE ;  /* 0x000000000000791b */ /* 0x003fe20003800000 */
.L_x_15097:
[----:B------:R-:W-:Y:S02]  /*bc60*/  IMAD.MOV.U32 R116, RZ, RZ, 0x8 ;  /* 0x00000008ff747424 */ /* 0x000fe400078e00ff */
[----:B------:R-:W-:-:S04]  /*bc70*/  IMAD.MOV.U32 R122, RZ, RZ, R123 ;  /* 0x000000ffff7a7224 */ /* 0x000fc800078e007b */
[----:B------:R-:W-:-:S05]  /*bc80*/  FADD.FTZ R122, R119, R122 ;  /* 0x0000007a777a7221 */ /* 0x000fca0000010000 */
[----:B------:R-:W-:-:S07]  /*bc90*/  MOV R125, R122 ;  /* 0x0000007a007d7202 */ /* 0x000fce0000000f00 */
[----:B------:R-:W-:Y:S05]  /*bca0*/  WARPSYNC.COLLECTIVE R118, `(.L_x_15098) ;  /* 0x0000000076087348 */ /* 0x000fea0003c00000 */
[----:B------:R0:W1:Y:S02]  /*bcb0*/  SHFL.BFLY P6, R123, R125, R116, R117 ;  /* 0x0c0000747d7b7389 */ /* 0x00006400000c0075 */
[----:B01----:R-:W-:Y:S01]  /*bcc0*/  ENDCOLLECTIVE ;  /* 0x000000000000791b */ /* 0x003fe20003800000 */
.L_x_15098:
[----:B------:R-:W-:Y:S01]  /*bcd0*/  HFMA2.MMA R116, -RZ, RZ, 0, 9.5367431640625e-07 ;  /* 0x00000010ff747435 */ /* 0x000fe200000001ff */
[----:B------:R-:W-:-:S05]  /*bce0*/  MOV R121, R123 ;  /* 0x0000007b00797202 */ /* 0x000fca0000000f00 */
[----:B------:R-:W-:-:S04]  /*bcf0*/  FADD.FTZ R121, R122, R121 ;  /* 0x000000797a797221 */ /* 0x000fc80000010000 */
[----:B------:R-:W-:-:S07]  /*bd00*/  IMAD.MOV.U32 R125, RZ, RZ, R121 ;  /* 0x000000ffff7d7224 */ /* 0x000fce00078e0079 */
[----:B------:R-:W-:Y:S05]  /*bd10*/  WARPSYNC.COLLECTIVE R118, `(.L_x_15099) ;  /* 0x0000000076087348 */ /* 0x000fea0003c00000 */
[----:B------:R0:W1:Y:S02]  /*bd20*/  SHFL.BFLY P6, R123, R125, R116, R117 ;  /* 0x0c0000747d7b7389 */ /* 0x00006400000c0075 */
[----:B01----:R-:W-:Y:S01]  /*bd30*/  ENDCOLLECTIVE ;  /* 0x000000000000791b */ /* 0x003fe20003800000 */
.L_x_15099:
[----:B------:R-:W-:Y:S01]  /*bd40*/  IMAD.MOV.U32 R124, RZ, RZ, R123 ;  /* 0x000000ffff7c7224 */ /* 0x000fe200078e007b */
[----:B------:R-:W-:Y:S06]  /*bd50*/  BRA `(.L_x_15100) ;  /* 0xffffffe800d87947 */ /* 0x000fec000383ffff */
.L_x_15101:
        /* <DEDUP_REMOVED lines=10> */
.L_x_23314:


//--------------------- .text._ZN10layer_norm13ln_fwd_kernelINS_13Kernel_traitsI6__halfS2_fS2_fjLj6144ELj1ELj1ELj8ELj16ENS_18Kernel_traits_baseILj6144ES2_S2_fS2_fjLj256EEEEELb1ELb0ELb1ELb1EEEvNS_9FwdParamsE --------------------------
	.section	.text._ZN10layer_norm13ln_fwd_kernelINS_13Kernel_traitsI6__halfS2_fS2_fjLj6144ELj1ELj1ELj8ELj16ENS_18Kernel_traits_baseILj6144ES2_S2_fS2_fjLj256EEEEELb1ELb0ELb1ELb1EEEvNS_9FwdParamsE,"ax",@progbits
	.align	128
        .global         _ZN10layer_norm13ln_fwd_kernelINS_13Kernel_traitsI6__halfS2_fS2_fjLj6144ELj1ELj1ELj8ELj16ENS_18Kernel_traits_baseILj6144ES2_S2_fS2_fjLj256EEEEELb1ELb0ELb1ELb1EEEvNS_9FwdParamsE
        .type           _ZN10layer_norm13ln_fwd_kernelINS_13Kernel_traitsI6__halfS2_fS2_fjLj6144ELj1ELj1ELj8ELj16ENS_18Kernel_traits_baseILj6144ES2_S2_fS2_fjLj256EEEEELb1ELb0ELb1ELb1EEEvNS_9FwdParamsE,@function
        .size           _ZN10layer_norm13ln_fwd_kernelINS_13Kernel_traitsI6__halfS2_fS2_fjLj6144ELj1ELj1ELj8ELj16ENS_18Kernel_traits_baseILj6144ES2_S2_fS2_fjLj256EEEEELb1ELb0ELb1ELb1EEEvNS_9FwdParamsE,(.L_x_23315 - _ZN10layer_norm13ln_fwd_kernelINS_13Kernel_traitsI6__halfS2_fS2_fjLj6144ELj1ELj1ELj8ELj16ENS_18Kernel_traits_baseILj6144ES2_S2_fS2_fjLj256EEEEELb1ELb0ELb1ELb1EEEvNS_9FwdParamsE)
        .other          _ZN10layer_norm13ln_fwd_kernelINS_13Kernel_traitsI6__halfS2_fS2_fjLj6144ELj1ELj1ELj8ELj16ENS_18Kernel_traits_baseILj6144ES2_S2_fS2_fjLj256EEEEELb1ELb0ELb1ELb1EEEvNS_9FwdParamsE,@"STO_CUDA_ENTRY STV_DEFAULT"
_ZN10layer_norm13ln_fwd_kernelINS_13Kernel_traitsI6__halfS2_fS2_fjLj6144ELj1ELj1ELj8ELj16ENS_18Kernel_traits_baseILj6144ES2_S2_fS2_fjLj256EEEEELb1ELb0ELb1ELb1EEEvNS_9FwdParamsE:
.text._ZN10layer_norm13ln_fwd_kernelINS_13Kernel_traitsI6__halfS2_fS2_fjLj6144ELj1ELj1ELj8ELj16ENS_18Kernel_traits_baseILj6144ES2_S2_fS2_fjLj256EEEEELb1ELb0ELb1ELb1EEEvNS_9FwdParamsE:
[----:B------:R-:W-:Y:S08]  /*0000*/  LDC R1, c[0x0][0x28] ;  /* 0x00000a00ff017b82 */ /* 0x000ff00000000800 */
[----:B------:R-:W0:Y:S01]  /*0010*/  LDC R36, c[0x0][0x2e8] ;  /* 0x0000ba00ff247b82 */ /* 0x000e220000000800 */
[----:B------:R-:W-:Y:S01]  /*0020*/  ULDC.U8 UR4, c[0x0][0x2f4] ;  /* 0x0000bd0000047ab9 */ /* 0x000fe20000000000 */
[----:B------:R-:W-:Y:S01]  /*0030*/  ULDC.64 UR6, c[0x0][0x208] ;  /* 0x0000820000067ab9 */ /* 0x000fe20000000a00 */
[----:B------:R-:W-:Y:S01]  /*0040*/  ISETP.NE.AND P0, PT, RZ, UR4, PT ;  /* 0x00000004ff007c0c */ /* 0x000fe2000bf05270 */
[----:B------:R-:W-:-:S04]  /*0050*/  ULDC.64 UR4, c[0x0][0x2e0] ;  /* 0x0000b80000047ab9 */ /* 0x000fc80000000a00 */
[----:B------:R-:W1:Y:S01]  /*0060*/  LDC R7, c[0x0][0x2ec] ;  /* 0x0000bb00ff077b82 */ /* 0x000e620000000800 */
[----:B------:R-:W-:Y:S01]  /*0070*/  MOV R2, UR4 ;  /* 0x0000000400027c02 */ /* 0x000fe20008000f00 */
[----:B------:R-:W-:Y:S01]  /*0080*/  IMAD.U32 R3, RZ, RZ, UR5 ;  /* 0x00000005ff037e24 */ /* 0x000fe2000f8e00ff */
[----:B------:R-:W2:Y:S01]  /*0090*/  S2R R0, SR_TID.X ;  /* 0x0000000000007919 */ /* 0x000ea20000002100 */
[----:B------:R-:W-:-:S04]  /*00a0*/  ULDC.64 UR10, c[0x0][0x2c8] ;  /* 0x0000b200000a7ab9 */ /* 0x000fc80000000a00 */
        /* <DEDUP_REMOVED lines=43> */
[----:B------:R-:W-:Y:S01]  /*0360*/  IMAD.SHL.U32 R2, R0, 0x10, RZ ;  /* 0x0000001000027824 */ /* 0x000fe200078e00ff */
[----:B------:R-:W-:Y:S01]  /*0370*/  ISETP.NE.U32.AND P0, PT, RZ, UR10, PT ;  /* 0x0000000aff007c0c */ /* 0x000fe2000bf05070 */
[----:B------:R-:W-:Y:S01]  /*0380*/  UIADD3 UR22, UR4, 0x1715609d, URZ ;  /* 0x1715609d04167890 */ /* 0x000fe2000fffe03f */
[----:B------:R-:W-:Y:S02]  /*0390*/  IMAD.WIDE.U32 R6, R7, -0x2daee0ad, RZ ;  /* 0xd2511f5307067825 */ /* 0x000fe400078e00ff */
[----:B------:R-:W-:Y:S02]  /*03a0*/  LOP3.LUT R20, R2, 0xff0, RZ, 0xc0, !PT ;  /* 0x00000ff002147812 */ /* 0x000fe400078ec0ff */
[----:B------:R-:W-:Y:S01]  /*03b0*/  IMAD.WIDE.U32 R14, R14, -0x326172a9, RZ ;  /* 0xcd9e8d570e0e7825 */ /* 0x000fe200078e00ff */
[----:B------:R-:W-:Y:S02]  /*03c0*/  ISETP.NE.AND.EX P0, PT, RZ, UR11, PT, P0 ;  /* 0x0000000bff007c0c */ /* 0x000fe4000bf05300 */
[----:B------:R-:W-:-:S02]  /*03d0*/  LOP3.LUT R13, R7, UR23, R4, 0x96, !PT ;  /* 0x00000017070d7c12 */ /* 0x000fc4000f8e9604 */
        /* <DEDUP_REMOVED lines=8> */
[----:B------:R-:W-:Y:S02]  /*0460*/  LOP3.LUT R7, R13, UR24, R14, 0x96, !PT ;  /* 0x000000180d077c12 */ /* 0x000fe4000f8e960e */
[----:B------:R-:W5:Y:S02]  /*0470*/  @P0 LDG.E.128 R8, desc[UR6][R2.64] ;  /* 0x0000000602080981 */ /* 0x000f64000c1e1d00 */
[----:B------:R-:W-:-:S02]  /*0480*/  LOP3.LUT R14, R5, UR25, R6, 0x96, !PT ;  /* 0x00000019050e7c12 */ /* 0x000fc4000f8e9606 */
        /* <DEDUP_REMOVED lines=24> */
[----:B------:R-:W-:Y:S01]  /*0610*/  @!P0 CS2R R32, SRZ ;  /* 0x0000000000208805 */ /* 0x000fe2000001ff00 */
[----:B------:R-:W5:Y:S01]  /*0620*/  LDG.E.128 R28, desc[UR6][R12.64] ;  /* 0x000000060c1c7981 */ /* 0x000f62000c1e1d00 */
[----:B------:R-:W-:-:S03]  /*0630*/  HADD2.F32 R3, -RZ, R8.H0_H0 ;  /* 0x20000008ff037230 */ /* 0x000fc60000004100 */
[----:B------:R-:W5:Y:S01]  /*0640*/  LDG.E.128 R24, desc[UR6][R12.64+0x1000] ;  /* 0x001000060c187981 */ /* 0x000f62000c1e1d00 */
[----:B------:R-:W-:-:S03]  /*0650*/  HADD2.F32 R4, -RZ, R8.H1_H1 ;  /* 0x30000008ff047230 */ /* 0x000fc60000004100 */
[----:B------:R0:W5:Y:S01]  /*0660*/  LDG.E.128 R20, desc[UR6][R12.64+0x2000] ;  /* 0x002000060c147981 */ /* 0x000162000c1e1d00 */
[--C-:B------:R-:W-:Y:S01]  /*0670*/  HADD2.F32 R5, -RZ, R9.reuse.H0_H0 ;  /* 0x20000009ff057230 */ /* 0x100fe20000004100 */
[----:B------:R-:W-:Y:S01]  /*0680*/  UIADD3 UR31, UR5, -0x695add53, URZ ;  /* 0x96a522ad051f7890 */ /* 0x000fe2000fffe03f */
[----:B------:R-:W-:Y:S01]  /*0690*/  HADD2.F32 R6, -RZ, R9.H1_H1 ;  /* 0x30000009ff067230 */ /* 0x000fe20000004100 */
[----:B------:R-:W-:Y:S01]  /*06a0*/  @!P0 CS2R R34, SRZ ;  /* 0x0000000000228805 */ /* 0x000fe2000001ff00 */
[--C-:B------:R-:W-:Y:S01]  /*06b0*/  HADD2.F32 R7, -RZ, R10.reuse.H0_H0 ;  /* 0x2000000aff077230 */ /* 0x100fe20000004100 */
[----:B------:R-:W-:Y:S01]  /*06c0*/  UIADD3 UR30, UR4, -0x700cb87f, URZ ;  /* 0x8ff34781041e7890 */ /* 0x000fe2000fffe03f */
[----:B------:R-:W-:Y:S01]  /*06d0*/  HADD2.F32 R8, -RZ, R10.H1_H1 ;  /* 0x3000000aff087230 */ /* 0x000fe20000004100 */
[----:B------:R-:W-:Y:S01]  /*06e0*/  HFMA2.MMA R83, -RZ, RZ, 0, 0 ;  /* 0x00000000ff537435 */ /* 0x000fe200000001ff */
[--C-:B------:R-:W-:Y:S01]  /*06f0*/  HADD2.F32 R9, -RZ, R11.reuse.H0_H0 ;  /* 0x2000000bff097230 */ /* 0x100fe20000004100 */
[----:B------:R-:W-:Y:S01]  /*0700*/  LOP3.LUT R81, R36, 0x3, RZ, 0xc0, !PT ;  /* 0x0000000324517812 */ /* 0x000fe200078ec0ff */
[----:B------:R-:W-:Y:S01]  /*0710*/  HADD2.F32 R10, -RZ, R11.H1_H1 ;  /* 0x3000000bff0a7230 */ /* 0x000fe20000004100 */
[----:B------:R-:W-:Y:S01]  /*0720*/  ULDC.U8 UR8, c[0x0][0x2a0] ;  /* 0x0000a80000087ab9 */ /* 0x000fe20000000000 */
[--C-:B------:R-:W-:Y:S01]  /*0730*/  HADD2.F32 R11, -RZ, R16.reuse.H0_H0 ;  /* 0x20000010ff0b7230 */ /* 0x100fe20000004100 */
[----:B------:R-:W-:Y:S01]  /*0740*/  LOP3.LUT R92, R0, 0xff, RZ, 0xc0, !PT ;  /* 0x000000ff005c7812 */ /* 0x000fe200078ec0ff */
[----:B0-----:R-:W-:Y:S01]  /*0750*/  HADD2.F32 R12, -RZ, R16.H1_H1 ;  /* 0x30000010ff0c7230 */ /* 0x001fe20000004100 */
        /* <DEDUP_REMOVED lines=15> */
[----:B------:R-:W-:-:S02]  /*0850*/  IMAD R33, R38, -0x2daee0ad, RZ ;  /* 0xd2511f5326217824 */ /* 0x000fc400078e02ff */
[----:B------:R-:W-:-:S04]  /*0860*/  IMAD.WIDE.U32 R78, R78, -0x2daee0ad, RZ ;  /* 0xd2511f534e4e7825 */ /* 0x000fc800078e00ff */
[----:B------:R-:W-:Y:S01]  /*0870*/  IMAD R32, R39, -0x326172a9, RZ ;  /* 0xcd9e8d5727207824 */ /* 0x000fe200078e02ff */
[----:B------:R-:W-:Y:S01]  /*0880*/  LOP3.LUT R76, R79, UR31, R33, 0x96, !PT ;  /* 0x0000001f4f4c7c12 */ /* 0x000fe2000f8e9621 */
[----:B------:R-:W-:Y:S01]  /*0890*/  IMAD.HI.U32 R75, R82, -0x326172a9, RZ ;  /* 0xcd9e8d57524b7827 */ /* 0x000fe200078e00ff */
[----:B------:R-:W-:-:S03]  /*08a0*/  MOV R79, R37 ;  /* 0x00000025004f7202 */ /* 0x000fc60000000f00 */
[--C-:B------:R-:W-:Y:S01]  /*08b0*/  HADD2.F32 R71, -RZ, R34.reuse.H0_H0 ;  /* 0x20000022ff477230 */ /* 0x100fe20000004100 */
[----:B------:R-:W-:Y:S01]  /*08c0*/  LOP3.LUT R75, R75, UR30, R32, 0x96, !PT ;  /* 0x0000001e4b4b7c12 */ /* 0x000fe2000f8e9620 */
[----:B------:R-:W-:Y:S02]  /*08d0*/  HADD2.F32 R72, -RZ, R34.H1_H1 ;  /* 0x30000022ff487230 */ /* 0x000fe40000004100 */
[--C-:B------:R-:W-:Y:S02]  /*08e0*/  HADD2.F32 R73, -RZ, R35.reuse.H0_H0 ;  /* 0x20000023ff497230 */ /* 0x100fe40000004100 */
[----:B------:R-:W-:Y:S02]  /*08f0*/  HADD2.F32 R74, -RZ, R35.H1_H1 ;  /* 0x30000023ff4a7230 */ /* 0x000fe40000004100 */
[----:B------:R-:W-:Y:S02]  /*0900*/  IMAD.MOV.U32 R104, RZ, RZ, 0x1 ;  /* 0x00000001ff687424 */ /* 0x000fe400078e00ff */
[----:B------:R-:W-:-:S07]  /*0910*/  IMAD R82, R82, -0x326172a9, RZ ;  /* 0xcd9e8d5752527824 */ /* 0x000fce00078e02ff */
.L_x_15327:
[----:B0-----:R-:W0:Y:S08]  /*0920*/  LDC.64 R44, c[0x0][0x280] ;  /* 0x0000a000ff2c7b82 */ /* 0x001e300000000a00 */
[----:B------:R-:W1:Y:S08]  /*0930*/  LDC.64 R84, c[0x0][0x230] ;  /* 0x00008c00ff547b82 */ /* 0x000e700000000a00 */
[----:B------:R-:W2:Y:S01]  /*0940*/  LDC R101, c[0x0][0x218] ;  /* 0x00008600ff657b82 */ /* 0x000ea20000000800 */
[----:B0-----:R-:W-:-:S07]  /*0950*/  IMAD.WIDE R44, R2, 0x4, R44 ;  /* 0x00000004022c7825 */ /* 0x001fce00078e022c */
[----:B------:R-:W0:Y:S01]  /*0960*/  LDC.64 R50, c[0x0][0x288] ;  /* 0x0000a200ff327b82 */ /* 0x000e220000000a00 */
[----:B------:R3:W4:Y:S01]  /*0970*/  LDG.E R44, desc[UR6][R44.64] ;  /* 0x000000062c2c7981 */ /* 0x000722000c1e1900 */
[----:B------:R-:W-:Y:S02]  /*0980*/  MOV R105, RZ ;  /* 0x000000ff00697202 */ /* 0x000fe40000000f00 */
[----:B-1----:R-:W-:-:S04]  /*0990*/  ISETP.NE.U32.AND P0, PT, R84, RZ, PT ;  /* 0x000000ff5400720c */ /* 0x002fc80003f05070 */
[----:B------:R-:W-:Y:S01]  /*09a0*/  ISETP.NE.AND.EX P0, PT, R85, RZ, PT, P0 ;  /* 0x000000ff5500720c */ /* 0x000fe20003f05300 */
[----:B--2---:R-:W-:-:S05]  /*09b0*/  IMAD R52, R2, R101, RZ ;  /* 0x0000006502347224 */ /* 0x004fca00078e02ff */
[----:B---3--:R-:W-:-:S04]  /*09c0*/  SHF.R.S32.HI R45, RZ, 0x1f, R52 ;  /* 0x0000001fff2d7819 */ /* 0x008fc80000011434 */
[----:B------:R-:W-:-:S03]  /*09d0*/  LEA.HI R45, R45, R52, RZ, 0x3 ;  /* 0x000000342d2d7211 */ /* 0x000fc600078f18ff */
[----:B------:R-:W1:Y:S01]  /*09e0*/  @P0 LDC.64 R46, c[0x0][0x230] ;  /* 0x00008c00ff2e0b82 */ /* 0x000e620000000a00 */
[----:B0-----:R-:W-:Y:S01]  /*09f0*/  IMAD.WIDE R50, R2, 0x4, R50 ;  /* 0x0000000402327825 */ /* 0x001fe200078e0232 */
[----:B------:R-:W-:-:S04]  /*0a00*/  LEA.HI.SX32 R107, R45, R92, 0x1d ;  /* 0x0000005c2d6b7211 */ /* 0x000fc800078feaff */
[----:B-----5:R0:W5:Y:S01]  /*0a10*/  LDG.E R102, desc[UR6][R50.64] ;  /* 0x0000000632667981 */ /* 0x020162000c1e1900 */
        /* <DEDUP_REMOVED lines=33> */
.L_x_15105:
[----:B------:R-:W-:-:S07]  /*0c30*/  MOV R54, R82 ;  /* 0x0000005200367202 */ /* 0x000fce0000000f00 */
.L_x_15106:
[----:B------:R-:W-:Y:S05]  /*0c40*/  BSYNC B1 ;  /* 0x0000000000017941 */ /* 0x000fea0003800000 */
.L_x_15104:
        /* <DEDUP_REMOVED lines=16> */
.L_x_15110:
[----:B------:R-:W-:Y:S05]  /*0d50*/  BSYNC B2 ;  /* 0x0000000000027941 */ /* 0x000fea0003800000 */
.L_x_15109:
        /* <DEDUP_REMOVED lines=44> */
.L_x_15108:
[----:B------:R-:W-:Y:S05]  /*1020*/  BSYNC B1 ;  /* 0x0000000000017941 */ /* 0x000fea0003800000 */
.L_x_15107:
        /* <DEDUP_REMOVED lines=10> */
.L_x_15103:
[----:B------:R-:W-:Y:S05]  /*10d0*/  BSYNC B0 ;  /* 0x0000000000007941 */ /* 0x000fea0003800000 */
.L_x_15102:
        /* <DEDUP_REMOVED lines=18> */
.L_x_15114:
[----:B------:R-:W-:-:S07]  /*1200*/  IMAD.MOV.U32 R45, RZ, RZ, R82 ;  /* 0x000000ffff2d7224 */ /* 0x000fce00078e0052 */
.L_x_15115:
[----:B------:R-:W-:Y:S05]  /*1210*/  BSYNC B1 ;  /* 0x0000000000017941 */ /* 0x000fea0003800000 */
.L_x_15113:
        /* <DEDUP_REMOVED lines=16> */
.L_x_15119:
[----:B------:R-:W-:Y:S05]  /*1320*/  BSYNC B2 ;  /* 0x0000000000027941 */ /* 0x000fea0003800000 */
.L_x_15118:
        /* <DEDUP_REMOVED lines=44> */
.L_x_15117:
[----:B------:R-:W-:Y:S05]  /*15f0*/  BSYNC B1 ;  /* 0x0000000000017941 */ /* 0x000fea0003800000 */
.L_x_15116:
        /* <DEDUP_REMOVED lines=10> */
.L_x_15112:
[----:B------:R-:W-:Y:S05]  /*16a0*/  BSYNC B0 ;  /* 0x0000000000007941 */ /* 0x000fea0003800000 */
.L_x_15111:
        /* <DEDUP_REMOVED lines=18> */
.L_x_15123:
[----:B------:R-:W-:-:S07]  /*17d0*/  MOV R54, R82 ;  /* 0x0000005200367202 */ /* 0x000fce0000000f00 */
.L_x_15124:
[----:B------:R-:W-:Y:S05]  /*17e0*/  BSYNC B1 ;  /* 0x0000000000017941 */ /* 0x000fea0003800000 */
.L_x_15122:
        /* <DEDUP_REMOVED lines=16> */
.L_x_15128:
[----:B------:R-:W-:Y:S05]  /*18f0*/  BSYNC B2 ;  /* 0x0000000000027941 */ /* 0x000fea0003800000 */
.L_x_15127:
        /* <DEDUP_REMOVED lines=44> */
.L_x_15126:
[----:B------:R-:W-:Y:S05]  /*1bc0*/  BSYNC B1 ;  /* 0x0000000000017941 */ /* 0x000fea0003800000 */
.L_x_15125:
        /* <DEDUP_REMOVED lines=10> */
.L_x_15121:
[----:B------:R-:W-:Y:S05]  /*1c70*/  BSYNC B0 ;  /* 0x0000000000007941 */ /* 0x000fea0003800000 */
.L_x_15120:
        /* <DEDUP_REMOVED lines=18> */
.L_x_15132:
[----:B------:R-:W-:-:S07]  /*1da0*/  IMAD.MOV.U32 R47, RZ, RZ, R82 ;  /* 0x000000ffff2f7224 */ /* 0x000fce00078e0052 */
.L_x_15133:
[----:B------:R-:W-:Y:S05]  /*1db0*/  BSYNC B1 ;  /* 0x0000000000017941 */ /* 0x000fea0003800000 */
.L_x_15131:
        /* <DEDUP_REMOVED lines=16> */
.L_x_15137:
[----:B------:R-:W-:Y:S05]  /*1ec0*/  BSYNC B2 ;  /* 0x0000000000027941 */ /* 0x000fea0003800000 */
.L_x_15136:
        /* <DEDUP_REMOVED lines=44> */
.L_x_15135:
[----:B------:R-:W-:Y:S05]  /*2190*/  BSYNC B1 ;  /* 0x0000000000017941 */ /* 0x000fea0003800000 */
.L_x_15134:
        /* <DEDUP_REMOVED lines=10> */
.L_x_15130:
[----:B------:R-:W-:Y:S05]  /*2240*/  BSYNC B0 ;  /* 0x0000000000007941 */ /* 0x000fea0003800000 */
.L_x_15129:
        /* <DEDUP_REMOVED lines=18> */
.L_x_15141:
[----:B------:R-:W-:-:S07]  /*2370*/  MOV R56, R82 ;  /* 0x0000005200387202 */ /* 0x000fce0000000f00 */
.L_x_15142:
[----:B------:R-:W-:Y:S05]  /*2380*/  BSYNC B1 ;  /* 0x0000000000017941 */ /* 0x000fea0003800000 */
.L_x_15140:
        /* <DEDUP_REMOVED lines=16> */
.L_x_15146:
[----:B------:R-:W-:Y:S05]  /*2490*/  BSYNC B2 ;  /* 0x0000000000027941 */ /* 0x000fea0003800000 */
.L_x_15145:
        /* <DEDUP_REMOVED lines=44> */
.L_x_15144:
[----:B------:R-:W-:Y:S05]  /*2760*/  BSYNC B1 ;  /* 0x0000000000017941 */ /* 0x000fea0003800000 */
.L_x_15143:
        /* <DEDUP_REMOVED lines=10> */
.L_x_15139:
[----:B------:R-:W-:Y:S05]  /*2810*/  BSYNC B0 ;  /* 0x0000000000007941 */ /* 0x000fea0003800000 */
.L_x_15138:
        /* <DEDUP_REMOVED lines=18> */
.L_x_15150:
[----:B------:R-:W-:-:S07]  /*2940*/  IMAD.MOV.U32 R49, RZ, RZ, R82 ;  /* 0x000000ffff317224 */ /* 0x000fce00078e0052 */
.L_x_15151:
[----:B------:R-:W-:Y:S05]  /*2950*/  BSYNC B1 ;  /* 0x0000000000017941 */ /* 0x000fea0003800000 */
.L_x_15149:
        /* <DEDUP_REMOVED lines=16> */
.L_x_15155:
[----:B------:R-:W-:Y:S05]  /*2a60*/  BSYNC B2 ;  /* 0x0000000000027941 */ /* 0x000fea0003800000 */
.L_x_15154:
        /* <DEDUP_REMOVED lines=44> */
.L_x_15153:
[----:B------:R-:W-:Y:S05]  /*2d30*/  BSYNC B1 ;  /* 0x0000000000017941 */ /* 0x000fea0003800000 */
.L_x_15152:
        /* <DEDUP_REMOVED lines=10> */
.L_x_15148:
[----:B------:R-:W-:Y:S05]  /*2de0*/  BSYNC B0 ;  /* 0x0000000000007941 */ /* 0x000fea0003800000 */
.L_x_15147:
        /* <DEDUP_REMOVED lines=18> */
.L_x_15159:
[----:B------:R-:W-:-:S07]  /*2f10*/  MOV R58, R82 ;  /* 0x00000052003a7202 */ /* 0x000fce0000000f00 */
.L_x_15160:
[----:B------:R-:W-:Y:S05]  /*2f20*/  BSYNC B1 ;  /* 0x0000000000017941 */ /* 0x000fea0003800000 */
.L_x_15158:
        /* <DEDUP_REMOVED lines=16> */
.L_x_15164:
[----:B------:R-:W-:Y:S05]  /*3030*/  BSYNC B2 ;  /* 0x0000000000027941 */ /* 0x000fea0003800000 */
.L_x_15163:
        /* <DEDUP_REMOVED lines=44> */
.L_x_15162:
[----:B------:R-:W-:Y:S05]  /*3300*/  BSYNC B1 ;  /* 0x0000000000017941 */ /* 0x000fea0003800000 */
.L_x_15161:
        /* <DEDUP_REMOVED lines=10> */
.L_x_15157:
[----:B------:R-:W-:Y:S05]  /*33b0*/  BSYNC B0 ;  /* 0x0000000000007941 */ /* 0x000fea0003800000 */
.L_x_15156:
        /* <DEDUP_REMOVED lines=18> */
.L_x_15168:
[----:B------:R-:W-:-:S07]  /*34e0*/  IMAD.MOV.U32 R51, RZ, RZ, R82 ;  /* 0x000000ffff337224 */ /* 0x000fce00078e0052 */
.L_x_15169:
[----:B------:R-:W-:Y:S05]  /*34f0*/  BSYNC B1 ;  /* 0x0000000000017941 */ /* 0x000fea0003800000 */
.L_x_15167:
        /* <DEDUP_REMOVED lines=16> */
.L_x_15173:
[----:B------:R-:W-:Y:S05]  /*3600*/  BSYNC B2 ;  /* 0x0000000000027941 */ /* 0x000fea0003800000 */
.L_x_15172:
        /* <DEDUP_REMOVED lines=44> */
.L_x_15171:
[----:B------:R-:W-:Y:S05]  /*38d0*/  BSYNC B1 ;  /* 0x0000000000017941 */ /* 0x000fea0003800000 */
.L_x_15170:
        /* <DEDUP_REMOVED lines=10> */
.L_x_15166:
[----:B------:R-:W-:Y:S05]  /*3980*/  BSYNC B0 ;  /* 0x0000000000007941 */ /* 0x000fea0003800000 */
.L_x_15165:
[----:B------:R-:W0:Y:S01]  /*3990*/  LDC.64 R86, c[0x0][0x238] ;  /* 0x00008e00ff567b82 */ /* 0x000e220000000a00 */
[----:B------:R-:W-:Y:S01]  /*39a0*/  VIADD R89, R107, 0x100 ;  /* 0x000001006b597836 */ /* 0x000fe20000000000 */
[----:B------:R-:W-:Y:S01]  /*39b0*/  BSSY B0, `(.L_x_15174) ;  /* 0x000001d000007945 */ /* 0x000fe20003800000 */
[----:B------:R-:W-:-:S05]  /*39c0*/  IADD3 R81, R105, 0x100, RZ ;  /* 0x0000010069517810 */ /* 0x000fca0007ffe0ff */
        /* <DEDUP_REMOVED lines=27> */
.L_x_15175:
[----:B------:R-:W-:Y:S05]  /*3b80*/  BSYNC B0 ;  /* 0x0000000000007941 */ /* 0x000fea0003800000 */
.L_x_15174:
        /* <DEDUP_REMOVED lines=22> */
.L_x_15179:
[----:B------:R-:W-:-:S07]  /*3cf0*/  IMAD.MOV.U32 R60, RZ, RZ, R82 ;  /* 0x000000ffff3c7224 */ /* 0x000fce00078e0052 */
.L_x_15180:
[----:B------:R-:W-:Y:S05]  /*3d00*/  BSYNC B1 ;  /* 0x0000000000017941 */ /* 0x000fea0003800000 */
.L_x_15178:
        /* <DEDUP_REMOVED lines=16> */
.L_x_15184:
[----:B------:R-:W-:Y:S05]  /*3e10*/  BSYNC B2 ;  /* 0x0000000000027941 */ /* 0x000fea0003800000 */
.L_x_15183:
        /* <DEDUP_REMOVED lines=44> */
.L_x_15182:
[----:B------:R-:W-:Y:S05]  /*40e0*/  BSYNC B1 ;  /* 0x0000000000017941 */ /* 0x000fea0003800000 */
.L_x_15181:
        /* <DEDUP_REMOVED lines=10> */
.L_x_15177:
[----:B------:R-:W-:Y:S05]  /*4190*/  BSYNC B0 ;  /* 0x0000000000007941 */ /* 0x000fea0003800000 */
.L_x_15176:
        /* <DEDUP_REMOVED lines=18> */
.L_x_15188:
[----:B------:R-:W-:-:S07]  /*42c0*/  MOV R53, R82 ;  /* 0x0000005200357202 */ /* 0x000fce0000000f00 */
.L_x_15189:
[----:B------:R-:W-:Y:S05]  /*42d0*/  BSYNC B1 ;  /* 0x0000000000017941 */ /* 0x000fea0003800000 */
.L_x_15187:
        /* <DEDUP_REMOVED lines=16> */
.L_x_15193:
[----:B------:R-:W-:Y:S05]  /*43e0*/  BSYNC B2 ;  /* 0x0000000000027941 */ /* 0x000fea0003800000 */
.L_x_15192:
        /* <DEDUP_REMOVED lines=44> */
.L_x_15191:
[----:B------:R-:W-:Y:S05]  /*46b0*/  BSYNC B1 ;  /* 0x0000000000017941 */ /* 0x000fea0003800000 */
.L_x_15190:
        /* <DEDUP_REMOVED lines=10> */
.L_x_15186:
[----:B------:R-:W-:Y:S05]  /*4760*/  BSYNC B0 ;  /* 0x0000000000007941 */ /* 0x000fea0003800000 */
.L_x_15185:
        /* <DEDUP_REMOVED lines=18> */
.L_x_15197:
[----:B------:R-:W-:-:S07]  /*4890*/  IMAD.MOV.U32 R62, RZ, RZ, R82 ;  /* 0x000000ffff3e7224 */ /* 0x000fce00078e0052 */
.L_x_15198:
[----:B------:R-:W-:Y:S05]  /*48a0*/  BSYNC B1 ;  /* 0x0000000000017941 */ /* 0x000fea0003800000 */
.L_x_15196:
        /* <DEDUP_REMOVED lines=16> */
.L_x_15202:
[----:B------:R-:W-:Y:S05]  /*49b0*/  BSYNC B2 ;  /* 0x0000000000027941 */ /* 0x000fea0003800000 */
.L_x_15201:
        /* <DEDUP_REMOVED lines=44> */
.L_x_15200:
[----:B------:R-:W-:Y:S05]  /*4c80*/  BSYNC B1 ;  /* 0x0000000000017941 */ /* 0x000fea0003800000 */
.L_x_15199:
        /* <DEDUP_REMOVED lines=10> */
.L_x_15195:
[----:B------:R-:W-:Y:S05]  /*4d30*/  BSYNC B0 ;  /* 0x0000000000007941 */ /* 0x000fea0003800000 */
.L_x_15194:
        /* <DEDUP_REMOVED lines=18> */
.L_x_15206:
[----:B------:R-:W-:-:S07]  /*4e60*/  MOV R55, R82 ;  /* 0x0000005200377202 */ /* 0x000fce0000000f00 */
.L_x_15207:
[----:B------:R-:W-:Y:S05]  /*4e70*/  BSYNC B1 ;  /* 0x0000000000017941 */ /* 0x000fea0003800000 */
.L_x_15205:
        /* <DEDUP_REMOVED lines=16> */
.L_x_15211:
[----:B------:R-:W-:Y:S05]  /*4f80*/  BSYNC B2 ;  /* 0x0000000000027941 */ /* 0x000fea0003800000 */
.L_x_15210:
        /* <DEDUP_REMOVED lines=44> */
.L_x_15209:
[----:B------:R-:W-:Y:S05]  /*5250*/  BSYNC B1 ;  /* 0x0000000000017941 */ /* 0x000fea0003800000 */
.L_x_15208:
        /* <DEDUP_REMOVED lines=10> */
.L_x_15204:
[----:B------:R-:W-:Y:S05]  /*5300*/  BSYNC B0 ;  /* 0x0000000000007941 */ /* 0x000fea0003800000 */
.L_x_15203:
        /* <DEDUP_REMOVED lines=18> */
.L_x_15215:
[----:B------:R-:W-:-:S07]  /*5430*/  IMAD.MOV.U32 R64, RZ, RZ, R82 ;  /* 0x000000ffff407224 */ /* 0x000fce00078e0052 */
.L_x_15216:
[----:B------:R-:W-:Y:S05]  /*5440*/  BSYNC B1 ;  /* 0x0000000000017941 */ /* 0x000fea0003800000 */
.L_x_15214:
        /* <DEDUP_REMOVED lines=16> */
.L_x_15220:
[----:B------:R-:W-:Y:S05]  /*5550*/  BSYNC B2 ;  /* 0x0000000000027941 */ /* 0x000fea0003800000 */
.L_x_15219:
        /* <DEDUP_REMOVED lines=44> */
.L_x_15218:
[----:B------:R-:W-:Y:S05]  /*5820*/  BSYNC B1 ;  /* 0x0000000000017941 */ /* 0x000fea0003800000 */
.L_x_15217:
        /* <DEDUP_REMOVED lines=10> */
.L_x_15213:
[----:B------:R-:W-:Y:S05]  /*58d0*/  BSYNC B0 ;  /* 0x0000000000007941 */ /* 0x000fea0003800000 */
.L_x_15212:
        /* <DEDUP_REMOVED lines=18> */
.L_x_15224:
[----:B------:R-:W-:-:S07]  /*5a00*/  MOV R57, R82 ;  /* 0x0000005200397202 */ /* 0x000fce0000000f00 */
.L_x_15225:
[----:B------:R-:W-:Y:S05]  /*5a10*/  BSYNC B1 ;  /* 0x0000000000017941 */ /* 0x000fea0003800000 */
.L_x_15223:
        /* <DEDUP_REMOVED lines=16> */
.L_x_15229:
[----:B------:R-:W-:Y:S05]  /*5b20*/  BSYNC B2 ;  /* 0x0000000000027941 */ /* 0x000fea0003800000 */
.L_x_15228:
        /* <DEDUP_REMOVED lines=44> */
.L_x_15227:
[----:B------:R-:W-:Y:S05]  /*5df0*/  BSYNC B1 ;  /* 0x0000000000017941 */ /* 0x000fea0003800000 */
.L_x_15226:
        /* <DEDUP_REMOVED lines=10> */
.L_x_15222:
[----:B------:R-:W-:Y:S05]  /*5ea0*/  BSYNC B0 ;  /* 0x0000000000007941 */ /* 0x000fea0003800000 */
.L_x_15221:
        /* <DEDUP_REMOVED lines=18> */
.L_x_15233:
[----:B------:R-:W-:-:S07]  /*5fd0*/  IMAD.MOV.U32 R66, RZ, RZ, R82 ;  /* 0x000000ffff427224 */ /* 0x000fce00078e0052 */
.L_x_15234:
[----:B------:R-:W-:Y:S05]  /*5fe0*/  BSYNC B1 ;  /* 0x0000000000017941 */ /* 0x000fea0003800000 */
.L_x_15232:
        /* <DEDUP_REMOVED lines=16> */
.L_x_15238:
[----:B------:R-:W-:Y:S05]  /*60f0*/  BSYNC B2 ;  /* 0x0000000000027941 */ /* 0x000fea0003800000 */
.L_x_15237:
        /* <DEDUP_REMOVED lines=44> */
.L_x_15236:
[----:B------:R-:W-:Y:S05]  /*63c0*/  BSYNC B1 ;  /* 0x0000000000017941 */ /* 0x000fea0003800000 */
.L_x_15235:
        /* <DEDUP_REMOVED lines=10> */
.L_x_15231:
[----:B------:R-:W-:Y:S05]  /*6470*/  BSYNC B0 ;  /* 0x0000000000007941 */ /* 0x000fea0003800000 */
.L_x_15230:
        /* <DEDUP_REMOVED lines=18> */
.L_x_15242:
[----:B------:R-:W-:-:S07]  /*65a0*/  MOV R59, R82 ;  /* 0x00000052003b7202 */ /* 0x000fce0000000f00 */
.L_x_15243:
[----:B------:R-:W-:Y:S05]  /*65b0*/  BSYNC B1 ;  /* 0x0000000000017941 */ /* 0x000fea0003800000 */
.L_x_15241:
        /* <DEDUP_REMOVED lines=16> */
.L_x_15247:
[----:B------:R-:W-:Y:S05]  /*66c0*/  BSYNC B2 ;  /* 0x0000000000027941 */ /* 0x000fea0003800000 */
.L_x_15246:
        /* <DEDUP_REMOVED lines=44> */
.L_x_15245:
[----:B------:R-:W-:Y:S05]  /*6990*/  BSYNC B1 ;  /* 0x0000000000017941 */ /* 0x000fea0003800000 */
.L_x_15244:
        /* <DEDUP_REMOVED lines=10> */
.L_x_15240:
[----:B------:R-:W-:Y:S05]  /*6a40*/  BSYNC B0 ;  /* 0x0000000000007941 */ /* 0x000fea0003800000 */
.L_x_15239:
[----:B------:R-:W-:Y:S01]  /*6a50*/  IMAD.WIDE.U32 R62, R89, 0x20, R86 ;  /* 0x00000020593e7825 */ /* 0x000fe200078e0056 */
[----:B------:R-:W0:Y:S01]  /*6a60*/  @P0 LDC.64 R90, c[0x0][0x230] ;  /* 0x00008c00ff5a0b82 */ /* 0x000e220000000a00 */
[----:B------:R-:W-:Y:S01]  /*6a70*/  IADD3 R107, R107, 0x200, RZ ;  /* 0x000002006b6b7810 */ /* 0x000fe20007ffe0ff */
[----:B------:R-:W-:Y:S01]  /*6a80*/  BSSY B0, `(.L_x_15248) ;  /* 0x000001b000007945 */ /* 0x000fe20003800000 */
[----:B------:R-:W-:Y:S01]  /*6a90*/  VIADD R105, R105, 0x200 ;  /* 0x0000020069697836 */ /* 0x000fe20000000000 */
[----:B------:R1:W-:Y:S04]  /*6aa0*/  STG.E.128 desc[UR6][R62.64], R52 ;  /* 0x000000343e007986 */ /* 0x0003e8000c101d06 */
[----:B------:R-:W2:Y:S01]  /*6ab0*/  @P3 LDC.64 R60, c[0x0][0x220] ;  /* 0x00008800ff3c3b82 */ /* 0x000ea20000000a00 */
[----:B------:R1:W-:Y:S01]  /*6ac0*/  STG.E.128 desc[UR6][R62.64+0x10], R56 ;  /* 0x000010383e007986 */ /* 0x0003e2000c101d06 */
[----:B0-----:R-:W-:Y:S01]  /*6ad0*/  @P0 IMAD.WIDE.U32 R90, R107, 0x20, R90 ;  /* 0x000000206b5a0825 */ /* 0x001fe200078e005a */
[----:B-1----:R-:W-:Y:S06]  /*6ae0*/  @!P3 BRA `(.L_x_15249) ;  /* 0x000000000050b947 */ /* 0x002fec0003800000 */
        /* <DEDUP_REMOVED lines=20> */
.L_x_15249:
[----:B------:R-:W-:Y:S05]  /*6c30*/  BSYNC B0 ;  /* 0x0000000000007941 */ /* 0x000fea0003800000 */
.L_x_15248:
[----:B0-2---:R-:W-:Y:S01]  /*6c40*/  @P3 IMAD.WIDE.U32 R62, R105, 0x10, R60 ;  /* 0x00000010693e3825 */ /* 0x005fe200078e003c */
        /* <DEDUP_REMOVED lines=21> */
.L_x_15253:
[----:B------:R-:W-:-:S07]  /*6da0*/  MOV R81, R82 ;  /* 0x0000005200517202 */ /* 0x000fce0000000f00 */
.L_x_15254:
[----:B------:R-:W-:Y:S05]  /*6db0*/  BSYNC B1 ;  /* 0x0000000000017941 */ /* 0x000fea0003800000 */
.L_x_15252:
        /* <DEDUP_REMOVED lines=16> */
.L_x_15258:
[----:B------:R-:W-:Y:S05]  /*6ec0*/  BSYNC B2 ;  /* 0x0000000000027941 */ /* 0x000fea0003800000 */
.L_x_15257:
        /* <DEDUP_REMOVED lines=44> */
.L_x_15256:
[----:B------:R-:W-:Y:S05]  /*7190*/  BSYNC B1 ;  /* 0x0000000000017941 */ /* 0x000fea0003800000 */
.L_x_15255:
        /* <DEDUP_REMOVED lines=10> */
.L_x_15251:
[----:B------:R-:W-:Y:S05]  /*7240*/  BSYNC B0 ;  /* 0x0000000000007941 */ /* 0x000fea0003800000 */
.L_x_15250:
        /* <DEDUP_REMOVED lines=18> */
.L_x_15262:
[----:B------:R-:W-:-:S07]  /*7370*/  IMAD.MOV.U32 R61, RZ, RZ, R82 ;  /* 0x000000ffff3d7224 */ /* 0x000fce00078e0052 */
.L_x_15263:
[----:B------:R-:W-:Y:S05]  /*7380*/  BSYNC B1 ;  /* 0x0000000000017941 */ /* 0x000fea0003800000 */
.L_x_15261:
        /* <DEDUP_REMOVED lines=16> */
.L_x_15267:
[----:B------:R-:W-:Y:S05]  /*7490*/  BSYNC B2 ;  /* 0x0000000000027941 */ /* 0x000fea0003800000 */
.L_x_15266:
        /* <DEDUP_REMOVED lines=44> */
.L_x_15265:
[----:B------:R-:W-:Y:S05]  /*7760*/  BSYNC B1 ;  /* 0x0000000000017941 */ /* 0x000fea0003800000 */
.L_x_15264:
        /* <DEDUP_REMOVED lines=10> */
.L_x_15260:
[----:B------:R-:W-:Y:S05]  /*7810*/  BSYNC B0 ;  /* 0x0000000000007941 */ /* 0x000fea0003800000 */
.L_x_15259:
        /* <DEDUP_REMOVED lines=18> */
.L_x_15271:
[----:B------:R-:W-:-:S07]  /*7940*/  MOV R81, R82 ;  /* 0x0000005200517202 */ /* 0x000fce0000000f00 */
.L_x_15272:
[----:B------:R-:W-:Y:S05]  /*7950*/  BSYNC B1 ;  /* 0x0000000000017941 */ /* 0x000fea0003800000 */
.L_x_15270:
        /* <DEDUP_REMOVED lines=16> */
.L_x_15276:
[----:B------:R-:W-:Y:S05]  /*7a60*/  BSYNC B2 ;  /* 0x0000000000027941 */ /* 0x000fea0003800000 */
.L_x_15275:
        /* <DEDUP_REMOVED lines=44> */
.L_x_15274:
[----:B------:R-:W-:Y:S05]  /*7d30*/  BSYNC B1 ;  /* 0x0000000000017941 */ /* 0x000fea0003800000 */
.L_x_15273:
        /* <DEDUP_REMOVED lines=10> */
.L_x_15269:
[----:B------:R-:W-:Y:S05]  /*7de0*/  BSYNC B0 ;  /* 0x0000000000007941 */ /* 0x000fea0003800000 */
.L_x_15268:
        /* <DEDUP_REMOVED lines=18> */
.L_x_15280:
[----:B------:R-:W-:-:S07]  /*7f10*/  IMAD.MOV.U32 R63, RZ, RZ, R82 ;  /* 0x000000ffff3f7224 */ /* 0x000fce00078e0052 */
.L_x_15281:
[----:B------:R-:W-:Y:S05]  /*7f20*/  BSYNC B1 ;  /* 0x0000000000017941 */ /* 0x000fea0003800000 */
.L_x_15279:
        /* <DEDUP_REMOVED lines=16> */
.L_x_15285:
[----:B------:R-:W-:Y:S05]  /*8030*/  BSYNC B2 ;  /* 0x0000000000027941 */ /* 0x000fea0003800000 */
.L_x_15284:
        /* <DEDUP_REMOVED lines=44> */
.L_x_15283:
[----:B------:R-:W-:Y:S05]  /*8300*/  BSYNC B1 ;  /* 0x0000000000017941 */ /* 0x000fea0003800000 */
.L_x_15282:
        /* <DEDUP_REMOVED lines=10> */
.L_x_15278:
[----:B------:R-:W-:Y:S05]  /*83b0*/  BSYNC B0 ;  /* 0x0000000000007941 */ /* 0x000fea0003800000 */
.L_x_15277:
        /* <DEDUP_REMOVED lines=18> */
.L_x_15289:
[----:B------:R-:W-:-:S07]  /*84e0*/  IMAD.MOV.U32 R81, RZ, RZ, R82 ;  /* 0x000000ffff517224 */ /* 0x000fce00078e0052 */
.L_x_15290:
[----:B------:R-:W-:Y:S05]  /*84f0*/  BSYNC B1 ;  /* 0x0000000000017941 */ /* 0x000fea0003800000 */
.L_x_15288:
        /* <DEDUP_REMOVED lines=16> */
.L_x_15294:
[----:B------:R-:W-:Y:S05]  /*8600*/  BSYNC B2 ;  /* 0x0000000000027941 */ /* 0x000fea0003800000 */
.L_x_15293:
        /* <DEDUP_REMOVED lines=44> */
.L_x_15292:
[----:B------:R-:W-:Y:S05]  /*88d0*/  BSYNC B1 ;  /* 0x0000000000017941 */ /* 0x000fea0003800000 */
.L_x_15291:
[----:B------:R-:W-:Y:S01]  /*88e0*/  I2FP.F32.U32 R64, R81 ;  /* 0x0000005100407245 */ /* 0x000fe20000201000 */
[----:B------:R-:W-:Y:S01]  /*88f0*/  HADD2.F32 R67, -RZ, R38.H0_H0 ;  /* 0x20000026ff437230 */ /* 0x000fe20000004100 */
[----:B------:R-:W-:-:S04]  /*8900*/  MOV R65, 0x2f800000 ;  /* 0x2f80000000417802 */ /* 0x000fc80000000f00 */
[----:B------:R-:W-:Y:S01]  /*8910*/  FMUL.FTZ R67, R67, UR11 ;  /* 0x0000000b43437c20 */ /* 0x000fe20008410000 */
[----:B------:R-:W-:-:S03]  /*8920*/  FFMA.FTZ R64, R64, R65, 1.1641532182693481445e-10 ;  /* 0x2f00000040407423 */ /* 0x000fc60000010041 */
[----:B------:R-:W-:Y:S02]  /*8930*/  FMUL.FTZ R67, R67, UR10 ;  /* 0x0000000a43437c20 */ /* 0x000fe40008410000 */
[----:B------:R-:W-:-:S04]  /*8940*/  FSETP.GTU.FTZ.AND P1, PT, R64, UR9, PT ;  /* 0x0000000940007c0b */ /* 0x000fc8000bf3c000 */
[----:B------:R-:W-:Y:S02]  /*8950*/  FSEL R64, R67, RZ, !P1 ;  /* 0x000000ff43407208 */ /* 0x000fe40004800000 */
[----:B------:R-:W-:-:S03]  /*8960*/  SEL R97, RZ, 0x1, P1 ;  /* 0x00000001ff617807 */ /* 0x000fc60000800000 */
[----:B------:R-:W-:-:S07]  /*8970*/  @P0 FADD.FTZ R64, R40, R64 ;  /* 0x0000004028400221 */ /* 0x000fce0000010000 */
.L_x_15287:
[----:B------:R-:W-:Y:S05]  /*8980*/  BSYNC B0 ;  /* 0x0000000000007941 */ /* 0x000fea0003800000 */
.L_x_15286:
        /* <DEDUP_REMOVED lines=18> */
.L_x_15298:
[----:B------:R-:W-:-:S07]  /*8ab0*/  MOV R65, R82 ;  /* 0x0000005200417202 */ /* 0x000fce0000000f00 */
.L_x_15299:
[----:B------:R-:W-:Y:S05]  /*8ac0*/  BSYNC B1 ;  /* 0x0000000000017941 */ /* 0x000fea0003800000 */
.L_x_15297:
        /* <DEDUP_REMOVED lines=16> */
.L_x_15303:
[----:B------:R-:W-:Y:S05]  /*8bd0*/  BSYNC B2 ;  /* 0x0000000000027941 */ /* 0x000fea0003800000 */
.L_x_15302:
        /* <DEDUP_REMOVED lines=44> */
.L_x_15301:
[----:B------:R-:W-:Y:S05]  /*8ea0*/  BSYNC B1 ;  /* 0x0000000000017941 */ /* 0x000fea0003800000 */
.L_x_15300:
        /* <DEDUP_REMOVED lines=10> */
.L_x_15296:
[----:B------:R-:W-:Y:S05]  /*8f50*/  BSYNC B0 ;  /* 0x0000000000007941 */ /* 0x000fea0003800000 */
.L_x_15295:
        /* <DEDUP_REMOVED lines=18> */
.L_x_15307:
[----:B------:R-:W-:-:S07]  /*9080*/  MOV R81, R82 ;  /* 0x0000005200517202 */ /* 0x000fce0000000f00 */
.L_x_15308:
[----:B------:R-:W-:Y:S05]  /*9090*/  BSYNC B1 ;  /* 0x0000000000017941 */ /* 0x000fea0003800000 */
.L_x_15306:
        /* <DEDUP_REMOVED lines=16> */
.L_x_15312:
[----:B------:R-:W-:Y:S05]  /*91a0*/  BSYNC B2 ;  /* 0x0000000000027941 */ /* 0x000fea0003800000 */
.L_x_15311:
        /* <DEDUP_REMOVED lines=44> */
.L_x_15310:
[----:B------:R-:W-:Y:S05]  /*9470*/  BSYNC B1 ;  /* 0x0000000000017941 */ /* 0x000fea0003800000 */
.L_x_15309:
        /* <DEDUP_REMOVED lines=10> */
.L_x_15305:
[----:B------:R-:W-:Y:S05]  /*9520*/  BSYNC B0 ;  /* 0x0000000000007941 */ /* 0x000fea0003800000 */
.L_x_15304:
        /* <DEDUP_REMOVED lines=18> */
.L_x_15316:
[----:B------:R-:W-:-:S07]  /*9650*/  IMAD.MOV.U32 R67, RZ, RZ, R82 ;  /* 0x000000ffff437224 */ /* 0x000fce00078e0052 */
.L_x_15317:
[----:B------:R-:W-:Y:S05]  /*9660*/  BSYNC B1 ;  /* 0x0000000000017941 */ /* 0x000fea0003800000 */
.L_x_15315:
        /* <DEDUP_REMOVED lines=16> */
.L_x_15321:
[----:B------:R-:W-:Y:S05]  /*9770*/  BSYNC B2 ;  /* 0x0000000000027941 */ /* 0x000fea0003800000 */
.L_x_15320:
        /* <DEDUP_REMOVED lines=44> */
.L_x_15319:
[----:B------:R-:W-:Y:S05]  /*9a40*/  BSYNC B1 ;  /* 0x0000000000017941 */ /* 0x000fea0003800000 */
.L_x_15318:
[----:B------:R-:W-:Y:S01]  /*9a50*/  I2FP.F32.U32 R67, R67 ;  /* 0x0000004300437245 */ /* 0x000fe20000201000 */
[----:B------:R-:W-:Y:S01]  /*9a60*/  HADD2.F32 R85, -RZ, R39.H1_H1 ;  /* 0x30000027ff557230 */ /* 0x000fe20000004100 */
        /* <DEDUP_REMOVED lines=8> */
.L_x_15314:
[----:B------:R-:W-:Y:S05]  /*9af0*/  BSYNC B0 ;  /* 0x0000000000007941 */ /* 0x000fea0003800000 */
.L_x_15313:
        /* <DEDUP_REMOVED lines=32> */
[----:B------:R-:W-:Y:S01]  /*9d00*/  IMAD.U32 R87, R99, 0x10000, RZ ;  /* 0x0001000063577824 */ /* 0x000fe200078e00ff */
        /* <DEDUP_REMOVED lines=19> */
.L_x_15323:
[----:B------:R-:W-:Y:S05]  /*9e40*/  BSYNC B0 ;  /* 0x0000000000007941 */ /* 0x000fea0003800000 */
.L_x_15322:
[----:B------:R-:W-:Y:S01]  /*9e50*/  UMOV UR32, 0xffffffff ;  /* 0xffffffff00207882 */ /* 0x000fe20000000000 */
[----:B------:R-:W-:Y:S01]  /*9e60*/  @!P0 IADD3 R104, R104, 0x8, RZ ;  /* 0x0000000868688810 */ /* 0x000fe20007ffe0ff */
        /* <DEDUP_REMOVED lines=70> */
.L_x_15338:
        /* <DEDUP_REMOVED lines=13> */
[----:B------:R-:W-:Y:S01]  /*a3a0*/  IMAD.MOV.U32 R88, RZ, RZ, RZ ;  /* 0x000000ffff587224 */ /* 0x000fe200078e00ff */
[----:B------:R-:W-:Y:S01]  /*a3b0*/  @!P1 IADD3 R89, R104, R89, RZ ;  /* 0x0000005968599210 */ /* 0x000fe20007ffe0ff */
[----:B------:R-:W-:Y:S01]  /*a3c0*/  BAR.SYNC.DEFER_BLOCKING 0x0 ;  /* 0x0000000000007b1d */ /* 0x000fe20000010000 */
[----:B------:R-:W-:-:S05]  /*a3d0*/  @!P1 MOV R88, 0x300 ;  /* 0x0000030000589802 */ /* 0x000fca0000000f00 */
[----:B------:R-:W-:Y:S01]  /*a3e0*/  BSSY B0, `(.L_x_15325) ;  /* 0x00000c5000007945 */ /* 0x000fe20003800000 */
[----:B------:R-:W1:Y:S01]  /*a3f0*/  SHFL.DOWN PT, R91, R88, 0x4, 0x1f ;  /* 0x08801f00585b7f89 */ /* 0x000e6200000e0000 */
[----:B0-----:R-:W-:Y:S02]  /*a400*/  @!P1 LEA R86, R85, R84, 0x18 ;  /* 0x0000005455569211 */ /* 0x001fe400078ec0ff */
[----:B------:R-:W-:Y:S02]  /*a410*/  CS2R R84, SRZ ;  /* 0x0000000000547805 */ /* 0x000fe4000001ff00 */
[----:B------:R-:W-:Y:S02]  /*a420*/  @!P1 LEA R89, R89, R86, 0x3 ;  /* 0x0000005659599211 */ /* 0x000fe400078e18ff */
[----:B-1----:R-:W-:Y:S02]  /*a430*/  IADD3 R104, R91, R88, RZ ;  /* 0x000000585b687210 */ /* 0x002fe40007ffe0ff */
[----:B------:R-:W-:Y:S01]  /*a440*/  I2FP.F32.S32 R108, R91 ;  /* 0x0000005b006c7245 */ /* 0x000fe20000201400 */
[----:B------:R0:W-:Y:S01]  /*a450*/  @!P1 LDS.64 R84, [R89] ;  /* 0x0000000059549984 */ /* 0x0001e20000000a00 */
[----:B------:R-:W-:-:S02]  /*a460*/  I2FP.F32.S32 R86, R104 ;  /* 0x0000006800567245 */ /* 0x000fc40000201400 */
        /* <DEDUP_REMOVED lines=78> */
[----:B------:R-:W-:Y:S01]  /*a950*/  FMUL.FTZ R86, R89, R58 ;  /* 0x0000003a59567220 */ /* 0x000fe20000410000 */
[C---:B------:R-:W-:Y:S01]  /*a960*/  FADD.FTZ R112, -R84.reuse, R60 ;  /* 0x0000003c54707221 */ /* 0x040fe20000010100 */
[----:B------:R-:W-:Y:S01]  /*a970*/  FADD.FTZ R114, -R84, R61 ;  /* 0x0000003d54727221 */ /* 0x000fe20000010100 */
[----:B------:R-:W-:-:S02]  /*a980*/  HADD2.F32 R47, -RZ, R31.H0_H0 ;  /* 0x2000001fff2f7230 */ /* 0x000fc40000004100 */
[C---:B------:R-:W-:Y:S01]  /*a990*/  FMUL.FTZ R64, R89.reuse, R44 ;  /* 0x0000002c59407220 */ /* 0x040fe20000410000 */
[--C-:B------:R-:W-:Y:S02]  /*a9a0*/  HADD2.F32 R51, -RZ, R30.reuse.H0_H0 ;  /* 0x2000001eff337230 */ /* 0x100fe40000004100 */
[C---:B------:R-:W-:Y:S01]  /*a9b0*/  FMUL.FTZ R58, R89.reuse, R66 ;  /* 0x00000042593a7220 */ /* 0x040fe20000410000 */
[C---:B------:R-:W-:Y:S01]  /*a9c0*/  FADD.FTZ R108, -R84.reuse, R57 ;  /* 0x00000039546c7221 */ /* 0x040fe20000010100 */
[C---:B------:R-:W-:Y:S01]  /*a9d0*/  FADD.FTZ R118, -R84.reuse, R63 ;  /* 0x0000003f54767221 */ /* 0x040fe20000010100 */
[----:B------:R-:W-:Y:S01]  /*a9e0*/  FADD.FTZ R124, -R84, R67 ;  /* 0x00000043547c7221 */ /* 0x000fe20000010100 */
[----:B------:R-:W-:Y:S02]  /*a9f0*/  HADD2.F32 R60, -RZ, R31.H1_H1 ;  /* 0x3000001fff3c7230 */ /* 0x000fe40000004100 */
[C---:B------:R-:W-:Y:S01]  /*aa00*/  FMUL.FTZ R48, R89.reuse, R48 ;  /* 0x0000003059307220 */ /* 0x040fe20000410000 */
[----:B------:R-:W-:Y:S01]  /*aa10*/  FMUL.FTZ R44, R89, R50 ;  /* 0x00000032592c7220 */ /* 0x000fe20000410000 */
[----:B------:R-:W-:-:S02]  /*aa20*/  HADD2.F32 R61, -RZ, R30.H1_H1 ;  /* 0x3000001eff3d7230 */ /* 0x000fc40000004100 */
[C---:B------:R-:W-:Y:S01]  /*aa30*/  FMUL.FTZ R63, R89.reuse, R88 ;  /* 0x00000058593f7220 */ /* 0x040fe20000410000 */
[--C-:B------:R-:W-:Y:S02]  /*aa40*/  HADD2.F32 R66, -RZ, R29.reuse.H1_H1 ;  /* 0x3000001dff427230 */ /* 0x100fe40000004100 */
[C---:B------:R-:W-:Y:S01]  /*aa50*/  FMUL.FTZ R57, R89.reuse, R90 ;  /* 0x0000005a59397220 */ /* 0x040fe20000410000 */
[----:B------:R-:W-:Y:S01]  /*aa60*/  FMUL.FTZ R67, R89, R92 ;  /* 0x0000005c59437220 */ /* 0x000fe20000410000 */
[----:B------:R-:W-:Y:S01]  /*aa70*/  FADD.FTZ R46, -R84, R46 ;  /* 0x0000002e542e7221 */ /* 0x000fe20000010100 */
[----:B------:R-:W-:Y:S01]  /*aa80*/  FFMA.FTZ R47, R44, R47, R9 ;  /* 0x0000002f2c2f7223 */ /* 0x000fe20000010009 */
[----:B------:R-:W-:Y:S01]  /*aa90*/  FFMA.FTZ R48, R48, R51, R7 ;  /* 0x0000003330307223 */ /* 0x000fe20000010007 */
[----:B------:R-:W-:Y:S01]  /*aaa0*/  FFMA.FTZ R44, R67, R60, R10 ;  /* 0x0000003c432c7223 */ /* 0x000fe2000001000a */
[----:B------:R-:W-:Y:S01]  /*aab0*/  FFMA.FTZ R51, R57, R61, R8 ;  /* 0x0000003d39337223 */ /* 0x000fe20000010008 */
[----:B------:R-:W-:Y:S01]  /*aac0*/  FFMA.FTZ R63, R63, R66, R6 ;  /* 0x000000423f3f7223 */ /* 0x000fe20000010006 */
[----:B------:R-:W-:Y:S01]  /*aad0*/  FADD.FTZ R116, -R84, R62 ;  /* 0x0000003e54747221 */ /* 0x000fe20000010100 */
[----:B------:R-:W-:-:S02]  /*aae0*/  HADD2.F32 R60, -RZ, R29.H0_H0 ;  /* 0x2000001dff3c7230 */ /* 0x000fc40000004100 */
[C---:B------:R-:W-:Y:S01]  /*aaf0*/  FMUL.FTZ R62, R89.reuse, R46 ;  /* 0x0000002e593e7220 */ /* 0x040fe20000410000 */
[----:B------:R-:W-:Y:S02]  /*ab00*/  HADD2.F32 R57, -RZ, R28.H0_H0 ;  /* 0x2000001cff397230 */ /* 0x000fe40000004100 */
[C---:B------:R-:W-:Y:S01]  /*ab10*/  FADD.FTZ R54, -R84.reuse, R54 ;  /* 0x0000003654367221 */ /* 0x040fe20000010100 */
[----:B------:R-:W-:Y:S02]  /*ab20*/  HADD2.F32 R66, -RZ, R27.H0_H0 ;  /* 0x2000001bff427230 */ /* 0x000fe40000004100 */
[----:B------:R-:W-:Y:S01]  /*ab30*/  FADD.FTZ R106, -R84, R56 ;  /* 0x00000038546a7221 */ /* 0x000fe20000010100 */
[----:B------:R-:W-:Y:S02]  /*ab40*/  IMAD R101, R102, R101, RZ ;  /* 0x0000006566657224 */ /* 0x000fe400078e02ff */
[----:B------:R-:W-:Y:S01]  /*ab50*/  FADD.FTZ R110, -R84, R59 ;  /* 0x0000003b546e7221 */ /* 0x000fe20000010100 */
[----:B------:R-:W-:Y:S01]  /*ab60*/  FFMA.FTZ R62, R62, R60, R5 ;  /* 0x0000003c3e3e7223 */ /* 0x000fe20000010005 */
[----:B------:R-:W-:Y:S01]  /*ab70*/  FFMA.FTZ R64, R64, R57, R3 ;  /* 0x0000003940407223 */ /* 0x000fe20000010003 */
[----:B------:R-:W-:Y:S01]  /*ab80*/  FFMA.FTZ R66, R86, R66, R17 ;  /* 0x0000004256427223 */ /* 0x000fe20000010011 */
[C---:B------:R-:W-:Y:S01]  /*ab90*/  FADD.FTZ R52, -R84.reuse, R52 ;  /* 0x0000003454347221 */ /* 0x040fe20000010100 */
[C---:B------:R-:W-:Y:S01]  /*aba0*/  FADD.FTZ R102, -R84.reuse, R53 ;  /* 0x0000003554667221 */ /* 0x040fe20000010100 */
[----:B------:R-:W-:Y:S01]  /*abb0*/  FADD.FTZ R104, -R84, R55 ;  /* 0x0000003754687221 */ /* 0x000fe20000010100 */
[----:B------:R-:W-:Y:S01]  /*abc0*/  FMUL.FTZ R56, R89, R54 ;  /* 0x0000003659387220 */ /* 0x000fe20000410000 */
[----:B------:R-:W-:Y:S01]  /*abd0*/  SHF.R.S32.HI R60, RZ, 0x1f, R101 ;  /* 0x0000001fff3c7819 */ /* 0x000fe20000011465 */
[----:B------:R-:W-:-:S02]  /*abe0*/  HADD2.F32 R57, -RZ, R26.H0_H0 ;  /* 0x2000001aff397230 */ /* 0x000fc40000004100 */
[C---:B------:R-:W-:Y:S01]  /*abf0*/  FMUL.FTZ R84, R89.reuse, R106 ;  /* 0x0000006a59547220 */ /* 0x040fe20000410000 */
[----:B------:R-:W-:Y:S02]  /*ac00*/  HADD2.F32 R86, -RZ, R25.H0_H0 ;  /* 0x20000019ff567230 */ /* 0x000fe40000004100 */
[C---:B------:R-:W-:Y:S01]  /*ac10*/  FMUL.FTZ R87, R89.reuse, R110 ;  /* 0x0000006e59577220 */ /* 0x040fe20000410000 */
[----:B------:R-:W-:Y:S01]  /*ac20*/  HADD2.F32 R67, -RZ, R27.H1_H1 ;  /* 0x3000001bff437230 */ /* 0x000fe20000004100 */
[----:B------:R-:W-:Y:S01]  /*ac30*/  LEA.HI R101, R60, R101, RZ, 0x3 ;  /* 0x000000653c657211 */ /* 0x000fe200078f18ff */
[----:B------:R-:W-:Y:S02]  /*ac40*/  HADD2.F32 R60, -RZ, R26.H1_H1 ;  /* 0x3000001aff3c7230 */ /* 0x000fe40000004100 */
[----:B------:R-:W-:Y:S01]  /*ac50*/  FFMA.FTZ R84, R84, R57, R15 ;  /* 0x0000003954547223 */ /* 0x000fe2000001000f */
[----:B------:R-:W-:Y:S01]  /*ac60*/  FFMA.FTZ R86, R56, R86, R13 ;  /* 0x0000005638567223 */ /* 0x000fe2000001000d */
[----:B------:R-:W-:Y:S01]  /*ac70*/  FMUL.FTZ R85, R89, R108 ;  /* 0x0000006c59557220 */ /* 0x000fe20000410000 */
[----:B------:R-:W0:Y:S01]  /*ac80*/  LDC.64 R56, c[0x0][0x2b8] ;  /* 0x0000ae00ff387b82 */ /* 0x000e220000000a00 */
[----:B------:R-:W-:Y:S01]  /*ac90*/  FFMA.FTZ R67, R87, R67, R18 ;  /* 0x0000004357437223 */ /* 0x000fe20000010012 */
[----:B------:R-:W-:-:S02]  /*aca0*/  HADD2.F32 R87, -RZ, R25.H1_H1 ;  /* 0x30000019ff577230 */ /* 0x000fc40000004100 */
[----:B------:R-:W-:Y:S01]  /*acb0*/  FMUL.FTZ R59, R89, R104 ;  /* 0x00000068593b7220 */ /* 0x000fe20000410000 */
[----:B------:R-:W-:Y:S01]  /*acc0*/  FFMA.FTZ R85, R85, R60, R16 ;  /* 0x0000003c55557223 */ /* 0x000fe20000010010 */
[----:B------:R-:W-:Y:S02]  /*acd0*/  HADD2.F32 R60, -RZ, R24.H0_H0 ;  /* 0x20000018ff3c7230 */ /* 0x000fe40000004100 */
[----:B------:R-:W-:Y:S01]  /*ace0*/  FMUL.FTZ R52, R89, R52 ;  /* 0x0000003459347220 */ /* 0x000fe20000410000 */
[----:B------:R-:W-:Y:S02]  /*acf0*/  HADD2.F32 R88, -RZ, R23.H0_H0 ;  /* 0x20000017ff587230 */ /* 0x000fe40000004100 */
[----:B------:R-:W-:Y:S01]  /*ad00*/  FFMA.FTZ R87, R59, R87, R14 ;  /* 0x000000573b577223 */ /* 0x000fe2000001000e */
[----:B------:R-:W-:Y:S02]  /*ad10*/  HADD2.F32 R59, -RZ, R22.H0_H0 ;  /* 0x20000016ff3b7230 */ /* 0x000fe40000004100 */
[----:B------:R-:W-:Y:S01]  /*ad20*/  FMUL.FTZ R54, R89, R120 ;  /* 0x0000007859367220 */ /* 0x000fe20000410000 */
[----:B------:R-:W-:-:S02]  /*ad30*/  HADD2.F32 R61, -RZ, R28.H1_H1 ;  /* 0x3000001cff3d7230 */ /* 0x000fc40000004100 */
[----:B------:R-:W-:Y:S01]  /*ad40*/  FFMA.FTZ R52, R52, R60, R11 ;  /* 0x0000003c34347223 */ /* 0x000fe2000001000b */
[----:B------:R-:W-:Y:S01]  /*ad50*/  FFMA.FTZ R88, R58, R88, R73 ;  /* 0x000000583a587223 */ /* 0x000fe20000010049 */
[----:B------:R-:W-:Y:S01]  /*ad60*/  HADD2.F32 R60, -RZ, R22.H1_H1 ;  /* 0x30000016ff3c7230 */ /* 0x000fe20000004100 */
[----:B------:R-:W-:Y:S01]  /*ad70*/  LOP3.LUT R92, R0, 0xff, RZ, 0xc0, !PT ;  /* 0x000000ff005c7812 */ /* 0x000fe200078ec0ff */
[--C-:B------:R-:W-:Y:S02]  /*ad80*/  HADD2.F32 R58, -RZ, R21.reuse.H0_H0 ;  /* 0x20000015ff3a7230 */ /* 0x100fe40000004100 */
[C---:B------:R-:W-:Y:S01]  /*ad90*/  FMUL.FTZ R50, R89.reuse, R116 ;  /* 0x0000007459327220 */ /* 0x040fe20000410000 */
[C---:B------:R-:W-:Y:S01]  /*ada0*/  FMUL.FTZ R53, R89.reuse, R122 ;  /* 0x0000007a59357220 */ /* 0x040fe20000410000 */
[----:B------:R-:W-:Y:S01]  /*adb0*/  FFMA.FTZ R103, R54, R59, R71 ;  /* 0x0000003b36677223 */ /* 0x000fe20000010047 */
[----:B------:R-:W-:Y:S02]  /*adc0*/  HADD2.F32 R54, -RZ, R21.H1_H1 ;  /* 0x30000015ff367230 */ /* 0x000fe40000004100 */
[----:B------:R-:W-:Y:S01]  /*add0*/  FMUL.FTZ R49, R89, R118 ;  /* 0x0000007659317220 */ /* 0x000fe20000410000 */
[----:B------:R-:W-:Y:S01]  /*ade0*/  FFMA.FTZ R65, R65, R61, R4 ;  /* 0x0000003d41417223 */ /* 0x000fe20000010004 */
[----:B------:R-:W-:Y:S01]  /*adf0*/  LEA.HI.SX32 R101, R101, R92, 0x1d ;  /* 0x0000005c65657211 */ /* 0x000fe200078feaff */
[C---:B------:R-:W-:Y:S01]  /*ae00*/  FMUL.FTZ R55, R89.reuse, R102 ;  /* 0x0000006659377220 */ /* 0x040fe20000410000 */
[C---:B------:R-:W-:Y:S01]  /*ae10*/  FMUL.FTZ R46, R89.reuse, R112 ;  /* 0x00000070592e7220 */ /* 0x040fe20000410000 */
[----:B------:R-:W-:Y:S01]  /*ae20*/  FMUL.FTZ R45, R89, R114 ;  /* 0x00000072592d7220 */ /* 0x000fe20000410000 */
[----:B------:R-:W-:-:S02]  /*ae30*/  HADD2.F32 R61, -RZ, R24.H1_H1 ;  /* 0x30000018ff3d7230 */ /* 0x000fc40000004100 */
[----:B------:R-:W-:Y:S01]  /*ae40*/  FFMA.FTZ R104, R53, R60, R72 ;  /* 0x0000003c35687223 */ /* 0x000fe20000010048 */
[----:B------:R-:W-:Y:S02]  /*ae50*/  HADD2.F32 R90, -RZ, R23.H1_H1 ;  /* 0x30000017ff5a7230 */ /* 0x000fe40000004100 */
[----:B------:R-:W-:Y:S01]  /*ae60*/  FFMA.FTZ R91, R50, R58, R69 ;  /* 0x0000003a325b7223 */ /* 0x000fe20000010045 */
[----:B------:R-:W-:Y:S01]  /*ae70*/  FMUL.FTZ R89, R89, R124 ;  /* 0x0000007c59597220 */ /* 0x000fe20000410000 */
[--C-:B------:R-:W-:Y:S02]  /*ae80*/  HADD2.F32 R50, -RZ, R20.reuse.H0_H0 ;  /* 0x20000014ff327230 */ /* 0x100fe40000004100 */
[----:B------:R-:W-:Y:S01]  /*ae90*/  FFMA.FTZ R102, R49, R54, R70 ;  /* 0x0000003631667223 */ /* 0x000fe20000010046 */
[----:B------:R-:W-:Y:S01]  /*aea0*/  HADD2.F32 R53, -RZ, R20.H1_H1 ;  /* 0x30000014ff357230 */ /* 0x000fe20000004100 */
[C---:B------:R-:W-:Y:S01]  /*aeb0*/  IADD3 R49, R101.reuse, 0x200, RZ ;  /* 0x0000020065317810 */ /* 0x040fe20007ffe0ff */
[----:B------:R-:W-:-:S02]  /*aec0*/  VIADD R59, R101, 0x100 ;  /* 0x00000100653b7836 */ /* 0x000fc40000000000 */
[----:B------:R-:W-:Y:S01]  /*aed0*/  FFMA.FTZ R55, R55, R61, R12 ;  /* 0x0000003d37377223 */ /* 0x000fe2000001000c */
[----:B------:R-:W-:Y:S01]  /*aee0*/  FFMA.FTZ R105, R89, R90, R74 ;  /* 0x0000005a59697223 */ /* 0x000fe2000001004a */
[----:B------:R-:W-:Y:S01]  /*aef0*/  FFMA.FTZ R89, R46, R50, R19 ;  /* 0x000000322e597223 */ /* 0x000fe20000010013 */
[----:B------:R-:W-:Y:S01]  /*af00*/  FFMA.FTZ R90, R45, R53, R68 ;  /* 0x000000352d5a7223 */ /* 0x000fe20000010044 */
[--C-:B0-----:R-:W-:Y:S01]  /*af10*/  IMAD.WIDE.U32 R60, R101, 0x10, R56.reuse ;  /* 0x00000010653c7825 */ /* 0x101fe200078e0038 */
[----:B------:R-:W-:Y:S02]  /*af20*/  F2FP.F16.F32.PACK_AB R47, R44, R47 ;  /* 0x0000002f2c2f723e */ /* 0x000fe400000000ff */
[----:B------:R-:W-:Y:S01]  /*af30*/  F2FP.F16.F32.PACK_AB R46, R51, R48 ;  /* 0x00000030332e723e */ /* 0x000fe200000000ff */
[--C-:B------:R-:W-:Y:S01]  /*af40*/  IMAD.WIDE.U32 R58, R59, 0x10, R56.reuse ;  /* 0x000000103b3a7825 */ /* 0x100fe200078e0038 */
[----:B------:R-:W-:Y:S02]  /*af50*/  F2FP.F16.F32.PACK_AB R45, R63, R62 ;  /* 0x0000003e3f2d723e */ /* 0x000fe400000000ff */
[----:B------:R-:W-:Y:S01]  /*af60*/  F2FP.F16.F32.PACK_AB R44, R65, R64 ;  /* 0x00000040412c723e */ /* 0x000fe200000000ff */
[----:B------:R-:W-:Y:S01]  /*af70*/  IMAD.WIDE.U32 R56, R49, 0x10, R56 ;  /* 0x0000001031387825 */ /* 0x000fe200078e0038 */
[----:B------:R-:W-:-:S02]  /*af80*/  F2FP.F16.F32.PACK_AB R51, R67, R66 ;  /* 0x000000424333723e */ /* 0x000fc400000000ff */
[----:B------:R-:W-:Y:S01]  /*af90*/  F2FP.F16.F32.PACK_AB R50, R85, R84 ;  /* 0x000000545532723e */ /* 0x000fe200000000ff */
[----:B------:R0:W-:Y:S01]  /*afa0*/  STG.E.128 desc[UR6][R60.64], R44 ;  /* 0x0000002c3c007986 */ /* 0x0001e2000c101d06 */
[----:B------:R-:W-:Y:S02]  /*afb0*/  F2FP.F16.F32.PACK_AB R49, R87, R86 ;  /* 0x000000565731723e */ /* 0x000fe400000000ff */
[----:B------:R-:W-:Y:S02]  /*afc0*/  F2FP.F16.F32.PACK_AB R48, R55, R52 ;  /* 0x000000343730723e */ /* 0x000fe400000000ff */
[----:B------:R-:W-:Y:S02]  /*afd0*/  F2FP.F16.F32.PACK_AB R55, R105, R88 ;  /* 0x000000586937723e */ /* 0x000fe400000000ff */
[----:B------:R-:W-:Y:S01]  /*afe0*/  F2FP.F16.F32.PACK_AB R54, R104, R103 ;  /* 0x000000676836723e */ /* 0x000fe200000000ff */
[----:B------:R0:W-:Y:S01]  /*aff0*/  STG.E.128 desc[UR6][R58.64], R48 ;  /* 0x000000303a007986 */ /* 0x0001e2000c101d06 */
[----:B------:R-:W-:-:S02]  /*b000*/  F2FP.F16.F32.PACK_AB R53, R102, R91 ;  /* 0x0000005b6635723e */ /* 0x000fc400000000ff */
[----:B------:R-:W-:-:S05]  /*b010*/  F2FP.F16.F32.PACK_AB R52, R90, R89 ;  /* 0x000000595a34723e */ /* 0x000fca00000000ff */
[----:B------:R0:W-:Y:S02]  /*b020*/  STG.E.128 desc[UR6][R56.64], R52 ;  /* 0x0000003438007986 */ /* 0x0001e4000c101d06 */
.L_x_15326:
[----:B------:R-:W-:Y:S05]  /*b030*/  BSYNC B0 ;  /* 0x0000000000007941 */ /* 0x000fea0003800000 */
.L_x_15325:
[----:B------:R-:W-:Y:S02]  /*b040*/  IADD3 R2, R2, UR12, RZ ;  /* 0x0000000c02027c10 */ /* 0x000fe4000fffe0ff */
[----:B------:R-:W-:Y:S02]  /*b050*/  SEL R104, RZ, 0x1, P0 ;  /* 0x00000001ff687807 */ /* 0x000fe40000000000 */
[----:B------:R-:W-:-:S13]  /*b060*/  ISETP.GE.AND P1, PT, R2, UR13, PT ;  /* 0x0000000d02007c0c */ /* 0x000fda000bf26270 */
[----:B------:R-:W-:Y:S05]  /*b070*/  @!P1 BRA `(.L_x_15327) ;  /* 0xffffff5800289947 */ /* 0x000fea000383ffff */
[----:B------:R-:W-:Y:S05]  /*b080*/  EXIT ;  /* 0x000000000000794d */ /* 0x000fea0003800000 */
.L_x_15324:
[----:B------:R-:W-:Y:S01]  /*b090*/  HFMA2.MMA R110, -RZ, RZ, 0, 1.847743988037109375e-06 ;  /* 0x0000001fff6e7435 */ /* 0x000fe200000001ff */
[----:B------:R-:W-:Y:S01]  /*b0a0*/  IMAD.MOV.U32 R105, RZ, RZ, 0x1 ;  /* 0x00000001ff697424 */ /* 0x000fe200078e00ff */
[----:B------:R-:W-:-:S09]  /*b0b0*/  MOV R91, 0xffffffff ;  /* 0xffffffff005b7802 */ /* 0x000fd20000000f00 */
[----:B0-----:R-:W-:Y:S05]  /*b0c0*/  WARPSYNC.COLLECTIVE R91, `(.L_x_15328) ;  /* 0x000000005b087348 */ /* 0x001fea0003c00000 */
[----:B------:R1:W2:Y:S02]  /*b0d0*/  SHFL.BFLY P3, R90, R108, R105, R110 ;  /* 0x0c0000696c5a7389 */ /* 0x0002a4000006006e */
[----:B012---:R-:W-:Y:S01]  /*b0e0*/  ENDCOLLECTIVE ;  /* 0x000000000000791b */ /* 0x007fe20003800000 */
.L_x_15328:
[----:B------:R-:W-:Y:S01]  /*b0f0*/  HFMA2.MMA R105, -RZ, RZ, 0, 1.1920928955078125e-07 ;  /* 0x00000002ff697435 */ /* 0x000fe200000001ff */
[----:B------:R-:W-:-:S04]  /*b100*/  IMAD.MOV.U32 R85, RZ, RZ, R90 ;  /* 0x000000ffff557224 */ /* 0x000fc800078e005a */
[----:B------:R-:W-:-:S05]  /*b110*/  FADD.FTZ R86, R108, R85 ;  /* 0x000000556c567221 */ /* 0x000fca0000010000 */
[----:B------:R-:W-:-:S07]  /*b120*/  MOV R108, R86 ;  /* 0x00000056006c7202 */ /* 0x000fce0000000f00 */
[----:B------:R-:W-:Y:S05]  /*b130*/  WARPSYNC.COLLECTIVE R91, `(.L_x_15329) ;  /* 0x000000005b087348 */ /* 0x000fea0003c00000 */
[----:B------:R0:W1:Y:S02]  /*b140*/  SHFL.BFLY P3, R90, R108, R105, R110 ;  /* 0x0c0000696c5a7389 */ /* 0x000064000006006e */
[----:B01----:R-:W-:Y:S01]  /*b150*/  ENDCOLLECTIVE ;  /* 0x000000000000791b */ /* 0x003fe20003800000 */
.L_x_15329:
[----:B------:R-:W-:Y:S01]  /*b160*/  HFMA2.MMA R105, -RZ, RZ, 0, 2.384185791015625e-07 ;  /* 0x00000004ff697435 */ /* 0x000fe200000001ff */
[----:B------:R-:W-:-:S04]  /*b170*/  IMAD.MOV.U32 R85, RZ, RZ, R90 ;  /* 0x000000ffff557224 */ /* 0x000fc800078e005a */
[----:B------:R-:W-:-:S05]  /*b180*/  FADD.FTZ R87, R86, R85 ;  /* 0x0000005556577221 */ /* 0x000fca0000010000 */
[----:B------:R-:W-:-:S07]  /*b190*/  MOV R108, R87 ;  /* 0x00000057006c7202 */ /* 0x000fce0000000f00 */
[----:B------:R-:W-:Y:S05]  /*b1a0*/  WARPSYNC.COLLECTIVE R91, `(.L_x_15330) ;  /* 0x000000005b087348 */ /* 0x000fea0003c00000 */
[----:B------:R0:W1:Y:S02]  /*b1b0*/  SHFL.BFLY P3, R90, R108, R105, R110 ;  /* 0x0c0000696c5a7389 */ /* 0x000064000006006e */
[----:B01----:R-:W-:Y:S01]  /*b1c0*/  ENDCOLLECTIVE ;  /* 0x000000000000791b */ /* 0x003fe20003800000 */
.L_x_15330:
[----:B------:R-:W-:Y:S01]  /*b1d0*/  HFMA2.MMA R105, -RZ, RZ, 0, 4.76837158203125e-07 ;  /* 0x00000008ff697435 */ /* 0x000fe200000001ff */
[----:B------:R-:W-:-:S04]  /*b1e0*/  IMAD.MOV.U32 R84, RZ, RZ, R90 ;  /* 0x000000ffff547224 */ /* 0x000fc800078e005a */
[----:B------:R-:W-:-:S05]  /*b1f0*/  FADD.FTZ R88, R87, R84 ;  /* 0x0000005457587221 */ /* 0x000fca0000010000 */
[----:B------:R-:W-:-:S07]  /*b200*/  MOV R108, R88 ;  /* 0x00000058006c7202 */ /* 0x000fce0000000f00 */
[----:B------:R-:W-:Y:S05]  /*b210*/  WARPSYNC.COLLECTIVE R91, `(.L_x_15331) ;  /* 0x000000005b087348 */ /* 0x000fea0003c00000 */
[----:B------:R0:W1:Y:S02]  /*b220*/  SHFL.BFLY P3, R90, R108, R105, R110 ;  /* 0x0c0000696c5a7389 */ /* 0x000064000006006e */
[----:B01----:R-:W-:Y:S01]  /*b230*/  ENDCOLLECTIVE ;  /* 0x000000000000791b */ /* 0x003fe20003800000 */
.L_x_15331:
[----:B------:R-:W-:Y:S01]  /*b240*/  HFMA2.MMA R105, -RZ, RZ, 0, 9.5367431640625e-07 ;  /* 0x00000010ff697435 */ /* 0x000fe200000001ff */
[----:B------:R-:W-:-:S04]  /*b250*/  IMAD.MOV.U32 R85, RZ, RZ, R90 ;  /* 0x000000ffff557224 */ /* 0x000fc800078e005a */
[----:B------:R-:W-:-:S05]  /*b260*/  FADD.FTZ R89, R88, R85 ;  /* 0x0000005558597221 */ /* 0x000fca0000010000 */
[----:B------:R-:W-:-:S07]  /*b270*/  MOV R108, R89 ;  /* 0x00000059006c7202 */ /* 0x000fce0000000f00 */
[----:B------:R-:W-:Y:S05]  /*b280*/  WARPSYNC.COLLECTIVE R91, `(.L_x_15332) ;  /* 0x000000005b087348 */ /* 0x000fea0003c00000 */
[----:B------:R0:W1:Y:S02]  /*b290*/  SHFL.BFLY P3, R90, R108, R105, R110 ;  /* 0x0c0000696c5a7389 */ /* 0x000064000006006e */
[----:B01----:R-:W-:Y:S01]  /*b2a0*/  ENDCOLLECTIVE ;  /* 0x000000000000791b */ /* 0x003fe20003800000 */
.L_x_15332:
        /* <DEDUP_REMOVED lines=56> */
.L_x_15333:
[----:B------:R-:W-:Y:S01]  /*b630*/  HFMA2.MMA R105, -RZ, RZ, 0, 1.1920928955078125e-07 ;  /* 0x00000002ff697435 */ /* 0x000fe200000001ff */
[----:B------:R-:W-:-:S04]  /*b640*/  IMAD.MOV.U32 R86, RZ, RZ, R90 ;  /* 0x000000ffff567224 */ /* 0x000fc800078e005a */
[----:B------:R-:W-:-:S05]  /*b650*/  FADD.FTZ R86, R85, R86 ;  /* 0x0000005655567221 */ /* 0x000fca0000010000 */
[----:B------:R-:W-:-:S07]  /*b660*/  MOV R108, R86 ;  /* 0x00000056006c7202 */ /* 0x000fce0000000f00 */
[----:B------:R-:W-:Y:S05]  /*b670*/  WARPSYNC.COLLECTIVE R91, `(.L_x_15334) ;  /* 0x000000005b087348 */ /* 0x000fea0003c00000 */
[----:B------:R0:W1:Y:S02]  /*b680*/  SHFL.BFLY P3, R90, R108, R105, R110 ;  /* 0x0c0000696c5a7389 */ /* 0x000064000006006e */
[----:B01----:R-:W-:Y:S01]  /*b690*/  ENDCOLLECTIVE ;  /* 0x000000000000791b */ /* 0x003fe20003800000 */
.L_x_15334:
[----:B------:R-:W-:Y:S01]  /*b6a0*/  HFMA2.MMA R105, -RZ, RZ, 0, 2.384185791015625e-07 ;  /* 0x00000004ff697435 */ /* 0x000fe200000001ff */
[----:B------:R-:W-:-:S04]  /*b6b0*/  IMAD.MOV.U32 R87, RZ, RZ, R90 ;  /* 0x000000ffff577224 */ /* 0x000fc800078e005a */
[----:B------:R-:W-:-:S05]  /*b6c0*/  FADD.FTZ R87, R86, R87 ;  /* 0x0000005756577221 */ /* 0x000fca0000010000 */
[----:B------:R-:W-:-:S07]  /*b6d0*/  MOV R108, R87 ;  /* 0x00000057006c7202 */ /* 0x000fce0000000f00 */
[----:B------:R-:W-:Y:S05]  /*b6e0*/  WARPSYNC.COLLECTIVE R91, `(.L_x_15335) ;  /* 0x000000005b087348 */ /* 0x000fea0003c00000 */
[----:B------:R0:W1:Y:S02]  /*b6f0*/  SHFL.BFLY P3, R90, R108, R105, R110 ;  /* 0x0c0000696c5a7389 */ /* 0x000064000006006e */
[----:B01----:R-:W-:Y:S01]  /*b700*/  ENDCOLLECTIVE ;  /* 0x000000000000791b */ /* 0x003fe20003800000 */
.L_x_15335:
[----:B------:R-:W-:Y:S01]  /*b710*/  HFMA2.MMA R105, -RZ, RZ, 0, 4.76837158203125e-07 ;  /* 0x00000008ff697435 */ /* 0x000fe200000001ff */
[----:B------:R-:W-:-:S04]  /*b720*/  IMAD.MOV.U32 R88, RZ, RZ, R90 ;  /* 0x000000ffff587224 */ /* 0x000fc800078e005a */
[----:B------:R-:W-:-:S05]  /*b730*/  FADD.FTZ R88, R87, R88 ;  /* 0x0000005857587221 */ /* 0x000fca0000010000 */
[----:B------:R-:W-:-:S07]  /*b740*/  MOV R108, R88 ;  /* 0x00000058006c7202 */ /* 0x000fce0000000f00 */
[----:B------:R-:W-:Y:S05]  /*b750*/  WARPSYNC.COLLECTIVE R91, `(.L_x_15336) ;  /* 0x000000005b087348 */ /* 0x000fea0003c00000 */
[----:B------:R0:W1:Y:S02]  /*b760*/  SHFL.BFLY P3, R90, R108, R105, R110 ;  /* 0x0c0000696c5a7389 */ /* 0x000064000006006e */
[----:B01----:R-:W-:Y:S01]  /*b770*/  ENDCOLLECTIVE ;  /* 0x000000000000791b */ /* 0x003fe20003800000 */
.L_x_15336:
[----:B------:R-:W-:Y:S01]  /*b780*/  HFMA2.MMA R105, -RZ, RZ, 0, 9.5367431640625e-07 ;  /* 0x00000010ff697435 */ /* 0x000fe200000001ff */
[----:B------:R-:W-:-:S04]  /*b790*/  IMAD.MOV.U32 R89, RZ, RZ, R90 ;  /* 0x000000ffff597224 */ /* 0x000fc800078e005a */
[----:B------:R-:W-:-:S05]  /*b7a0*/  FADD.FTZ R89, R88, R89 ;  /* 0x0000005958597221 */ /* 0x000fca0000010000 */
[----:B------:R-:W-:-:S07]  /*b7b0*/  MOV R108, R89 ;  /* 0x00000059006c7202 */ /* 0x000fce0000000f00 */
[----:B------:R-:W-:Y:S05]  /*b7c0*/  WARPSYNC.COLLECTIVE R91, `(.L_x_15337) ;  /* 0x000000005b087348 */ /* 0x000fea0003c00000 */
[----:B------:R0:W1:Y:S02]  /*b7d0*/  SHFL.BFLY P3, R90, R108, R105, R110 ;  /* 0x0c0000696c5a7389 */ /* 0x000064000006006e */
[----:B01----:R-:W-:Y:S01]  /*b7e0*/  ENDCOLLECTIVE ;  /* 0x000000000000791b */ /* 0x003fe20003800000 */
.L_x_15337:
[----:B------:R-:W-:Y:S05]  /*b7f0*/  BRA `(.L_x_15338) ;  /* 0xffffffe800b47947 */ /* 0x000fea000383ffff */
.L_x_15339:
        /* <DEDUP_REMOVED lines=16> */
.L_x_23315:


//--------------------- .text._ZN10layer_norm13ln_fwd_kernelINS_13Kernel_traitsI6__halfS2_fS2_fjLj6144ELj1ELj1ELj8ELj16ENS_18Kernel_traits_baseILj6144ES2_S2_fS2_fjLj256EEEEELb1ELb1ELb0ELb0EEEvNS_9FwdParamsE --------------------------
	.section	.text._ZN10layer_norm13ln_fwd_kernelINS_13Kernel_traitsI6__halfS2_fS2_fjLj6144ELj1ELj1ELj8ELj16ENS_18Kernel_traits_baseILj6144ES2_S2_fS2_fjLj256EEEEELb1ELb1ELb0ELb0EEEvNS_9FwdParamsE,"ax",@progbits
	.align	128
        .global         _ZN10layer_norm13ln_fwd_kernelINS_13Kernel_traitsI6__halfS2_fS2_fjLj6144ELj1ELj1ELj8ELj16ENS_18Kernel_traits_baseILj6144ES2_S2_fS2_fjLj256EEEEELb1ELb1ELb0ELb0EEEvNS_9FwdParamsE
        .type           _ZN10layer_norm13ln_fwd_kernelINS_13Kernel_traitsI6__halfS2_fS2_fjLj6144ELj1ELj1ELj8ELj16ENS_18Kernel_traits_baseILj6144ES2_S2_fS2_fjLj256EEEEELb1ELb1ELb0ELb0EEEvNS_9FwdParamsE,@function
        .size           _ZN10layer_norm13ln_fwd_kernelINS_13Kernel_traitsI6__halfS2_fS2_fjLj6144ELj1ELj1ELj8ELj16ENS_18Kernel_traits_baseILj6144ES2_S2_fS2_fjLj256EEEEELb1ELb1ELb0ELb0EEEvNS_9FwdParamsE,(.L_x_23316 - _ZN10layer_norm13ln_fwd_kernelINS_13Kernel_traitsI6__halfS2_fS2_fjLj6144ELj1ELj1ELj8ELj16ENS_18Kernel_traits_baseILj6144ES2_S2_fS2_fjLj256EEEEELb1ELb1ELb0ELb0EEEvNS_9FwdParamsE)
        .other          _ZN10layer_norm13ln_fwd_kernelINS_13Kernel_traitsI6__halfS2_fS2_fjLj6144ELj1ELj1ELj8ELj16ENS_18Kernel_traits_baseILj6144ES2_S2_fS2_fjLj256EEEEELb1ELb1ELb0ELb0EEEvNS_9FwdParamsE,@"STO_CUDA_ENTRY STV_DEFAULT"
_ZN10layer_norm13ln_fwd_kernelINS_13Kernel_traitsI6__halfS2_fS2_fjLj6144ELj1ELj1ELj8ELj16ENS_18Kernel_traits_baseILj6144ES2_S2_fS2_fjLj256EEEEELb1ELb1ELb0ELb0EEEvNS_9FwdParamsE:
.text._ZN10layer_norm13ln_fwd_kernelINS_13Kernel_traitsI6__halfS2_fS2_fjLj6144ELj1ELj1ELj8ELj16ENS_18Kernel_traits_baseILj6144ES2_S2_fS2_fjLj256EEEEELb1ELb1ELb0ELb0EEEvNS_9FwdParamsE:
        /* <DEDUP_REMOVED lines=13> */
[----:B------:R-:W0:Y:S01]  /*00d0*/  LDC R7, c[0x0][RZ] ;  /* 0x00000000ff077b82 */ /* 0x000e220000000800 */
[----:B-1----:R-:W-:-:S07]  /*00e0*/  @P0 IMAD.MOV.U32 R5, RZ, RZ, R6 ;  /* 0x000000ffff050224 */ /* 0x002fce00078e0006 */
[----:B------:R-:W1:Y:S01]  /*00f0*/  LDC R80, c[0x0][0x218] ;  /* 0x00008600ff507b82 */ /* 0x000e620000000800 */
[----:B------:R4:W3:Y:S07]  /*0100*/  @P0 LDG.E.64 R2, desc[UR4][R4.64] ;  /* 0x0000000404020981 */ /* 0x0008ee000c1e1b00 */
[----:B------:R-:W0:Y:S01]  /*0110*/  S2UR UR6, SR_CTAID.X ;  /* 0x00000000000679c3 */ /* 0x000e220000002500 */
[----:B--2---:R-:W-:Y:S01]  /*0120*/  LOP3.LUT R35, R0, 0xff, RZ, 0xc0, !PT ;  /* 0x000000ff00237812 */ /* 0x004fe200078ec0ff */
[----:B------:R-:W-:Y:S01]  /*0130*/  BSSY B0, `(.L_x_15340) ;  /* 0x000004c000007945 */ /* 0x000fe20003800000 */
[----:B----4-:R-:W-:Y:S01]  /*0140*/  VIADD R5, R123, 0xbb67ae85 ;  /* 0xbb67ae857b057836 */ /* 0x010fe20000000000 */
[----:B---3--:R-:W-:Y:S01]  /*0150*/  @P0 IADD3 R157, P1, R2, R9, RZ ;  /* 0x00000009029d0210 */ /* 0x008fe20007f3e0ff */
[----:B0-----:R-:W-:-:S03]  /*0160*/  IMAD R2, R7, UR6, R0 ;  /* 0x0000000607027c24 */ /* 0x001fc6000f8e0200 */
[----:B------:R-:W-:Y:S01]  /*0170*/  @P0 IADD3.X R6, RZ, R3, RZ, P1, !PT ;  /* 0x00000003ff060210 */ /* 0x000fe20000ffe4ff */
[----:B------:R-:W-:-:S03]  /*0180*/  IMAD.WIDE.U32 R10, R2, -0x326172a9, RZ ;  /* 0xcd9e8d57020a7825 */ /* 0x000fc600078e00ff */
[--C-:B------:R-:W-:Y:S02]  /*0190*/  SHF.R.U64 R3, R157, 0x2, R6.reuse ;  /* 0x000000029d037819 */ /* 0x100fe40000001206 */
[----:B------:R-:W-:-:S03]  /*01a0*/  SHF.R.U32.HI R4, RZ, 0x2, R6 ;  /* 0x00000002ff047819 */ /* 0x000fc60000011606 */
[----:B------:R-:W-:Y:S01]  /*01b0*/  IMAD.WIDE.U32 R8, R3, -0x2daee0ad, RZ ;  /* 0xd2511f5303087825 */ /* 0x000fe200078e00ff */
[----:B------:R-:W-:-:S04]  /*01c0*/  LOP3.LUT R12, R11, R4, R122, 0x96, !PT ;  /* 0x000000040b0c7212 */ /* 0x000fc800078e967a */
[----:B------:R-:W-:Y:S01]  /*01d0*/  LOP3.LUT R14, R9, R123, RZ, 0x3c, !PT ;  /* 0x0000007b090e7212 */ /* 0x000fe200078e3cff */
[----:B------:R-:W-:Y:S01]  /*01e0*/  IMAD.WIDE.U32 R12, R12, -0x2daee0ad, RZ ;  /* 0xd2511f530c0c7825 */ /* 0x000fe200078e00ff */
[----:B------:R-:W-:-:S03]  /*01f0*/  IADD3 R6, R122, -0x61c88647, RZ ;  /* 0x9e3779b97a067810 */ /* 0x000fc60007ffe0ff */
[----:B------:R-:W-:Y:S01]  /*0200*/  IMAD.WIDE.U32 R14, R14, -0x326172a9, RZ ;  /* 0xcd9e8d570e0e7825 */ /* 0x000fe200078e00ff */
[----:B------:R-:W-:-:S03]  /*0210*/  LOP3.LUT R16, R13, R8, R5, 0x96, !PT ;  /* 0x000000080d107212 */ /* 0x000fc600078e9605 */
[----:B------:R-:W-:Y:S01]  /*0220*/  VIADD R7, R122, 0x3c6ef372 ;  /* 0x3c6ef3727a077836 */ /* 0x000fe20000000000 */
[----:B------:R-:W-:Y:S01]  /*0230*/  LOP3.LUT R10, R15, R6, R10, 0x96, !PT ;  /* 0x000000060f0a7212 */ /* 0x000fe200078e960a */
[----:B------:R-:W-:Y:S01]  /*0240*/  IMAD.WIDE.U32 R16, R16, -0x326172a9, RZ ;  /* 0xcd9e8d5710107825 */ /* 0x000fe200078e00ff */
[----:B------:R-:W-:-:S03]  /*0250*/  IADD3 R8, R123, 0x76cf5d0a, RZ ;  /* 0x76cf5d0a7b087810 */ /* 0x000fc60007ffe0ff */
[----:B------:R-:W-:Y:S01]  /*0260*/  IMAD.WIDE.U32 R10, R10, -0x2daee0ad, RZ ;  /* 0xd2511f530a0a7825 */ /* 0x000fe200078e00ff */
[----:B------:R-:W-:-:S03]  /*0270*/  LOP3.LUT R14, R17, R14, R7, 0x96, !PT ;  /* 0x0000000e110e7212 */ /* 0x000fc600078e9607 */
[----:B------:R-:W-:Y:S01]  /*0280*/  VIADD R9, R123, 0x32370b8f ;  /* 0x32370b8f7b097836 */ /* 0x000fe20000000000 */
[----:B------:R-:W-:Y:S01]  /*0290*/  LOP3.LUT R12, R11, R12, R8, 0x96, !PT ;  /* 0x0000000c0b0c7212 */ /* 0x000fe200078e9608 */
[----:B------:R-:W-:-:S04]  /*02a0*/  IMAD.WIDE.U32 R14, R14, -0x2daee0ad, RZ ;  /* 0xd2511f530e0e7825 */ /* 0x000fc800078e00ff */
[----:B------:R-:W-:Y:S01]  /*02b0*/  IMAD.WIDE.U32 R12, R12, -0x326172a9, RZ ;  /* 0xcd9e8d570c0c7825 */ /* 0x000fe200078e00ff */
[----:B------:R-:W-:Y:S02]  /*02c0*/  LOP3.LUT R18, R15, R10, R9, 0x96, !PT ;  /* 0x0000000a0f127212 */ /* 0x000fe400078e9609 */
[C---:B------:R-:W-:Y:S01]  /*02d0*/  IADD3 R10, R122.reuse, -0x255992d5, RZ ;  /* 0xdaa66d2b7a0a7810 */ /* 0x040fe20007ffe0ff */
[----:B------:R-:W-:Y:S02]  /*02e0*/  VIADD R11, R122, 0x78dde6e4 ;  /* 0x78dde6e47a0b7836 */ /* 0x000fe40000000000 */
[----:B------:R-:W-:Y:S01]  /*02f0*/  IMAD.WIDE.U32 R18, R18, -0x326172a9, RZ ;  /* 0xcd9e8d5712127825 */ /* 0x000fe200078e00ff */
[----:B------:R-:W-:Y:S02]  /*0300*/  LOP3.LUT R16, R13, R16, R10, 0x96, !PT ;  /* 0x000000100d107212 */ /* 0x000fe400078e960a */
[----:B-1----:R-:W-:Y:S02]  /*0310*/  SHF.R.S32.HI R13, RZ, 0x1f, R80 ;  /* 0x0000001fff0d7819 */ /* 0x002fe40000011450 */
[----:B------:R-:W-:Y:S01]  /*0320*/  LOP3.LUT R20, R19, R12, R11, 0x96, !PT ;  /* 0x0000000c13147212 */ /* 0x000fe200078e960b */
[----:B------:R-:W-:Y:S01]  /*0330*/  IMAD.WIDE.U32 R16, R16, -0x2daee0ad, RZ ;  /* 0xd2511f5310107825 */ /* 0x000fe200078e00ff */
[----:B------:R-:W-:-:S02]  /*0340*/  IADD3 R12, R123, -0x126145ec, RZ ;  /* 0xed9eba147b0c7810 */ /* 0x000fc40007ffe0ff */
[----:B------:R-:W-:Y:S02]  /*0350*/  LEA.HI R80, R13, R80, RZ, 0x3 ;  /* 0x000000500d507211 */ /* 0x000fe400078f18ff */
[----:B------:R-:W-:Y:S01]  /*0360*/  LOP3.LUT R15, R35, 0xff, RZ, 0x3c, !PT ;  /* 0x000000ff230f7812 */ /* 0x000fe200078e3cff */
[----:B------:R-:W-:Y:S01]  /*0370*/  IMAD.WIDE.U32 R20, R20, -0x2daee0ad, RZ ;  /* 0xd2511f5314147825 */ /* 0x000fe200078e00ff */
[----:B------:R-:W-:Y:S02]  /*0380*/  LOP3.LUT R22, R17, R14, R12, 0x96, !PT ;  /* 0x0000000e11167212 */ /* 0x000fe400078e960c */
[----:B------:R-:W-:Y:S01]  /*0390*/  LEA.HI.SX32 R15, R80, R15, 0x1d ;  /* 0x0000000f500f7211 */ /* 0x000fe200078feaff */
[----:B------:R-:W-:Y:S01]  /*03a0*/  VIADD R13, R123, 0xa9066899 ;  /* 0xa90668997b0d7836 */ /* 0x000fe20000000000 */
[----:B------:R-:W-:Y:S01]  /*03b0*/  IADD3 R14, R122, 0x1715609d, RZ ;  /* 0x1715609d7a0e7810 */ /* 0x000fe20007ffe0ff */
[----:B------:R-:W-:Y:S01]  /*03c0*/  IMAD.WIDE.U32 R22, R22, -0x326172a9, RZ ;  /* 0xcd9e8d5716167825 */ /* 0x000fe200078e00ff */
[----:B------:R-:W-:-:S02]  /*03d0*/  LOP3.LUT P4, RZ, R15, 0xffffff00, RZ, 0xc0, !PT ;  /* 0xffffff000fff7812 */ /* 0x000fc4000788c0ff */
[----:B------:R-:W-:Y:S02]  /*03e0*/  LOP3.LUT R26, R21, R16, R13, 0x96, !PT ;  /* 0x00000010151a7212 */ /* 0x000fe400078e960d */
[----:B------:R-:W-:Y:S02]  /*03f0*/  LOP3.LUT R24, R23, R18, R14, 0x96, !PT ;  /* 0x0000001217187212 */ /* 0x000fe400078e960e */
[----:B------:R-:W-:Y:S01]  /*0400*/  IADD3 R17, R122, -0x4ab325aa, RZ ;  /* 0xb54cda567a117810 */ /* 0x000fe20007ffe0ff */
[----:B------:R-:W-:Y:S01]  /*0410*/  IMAD.WIDE.U32 R26, R26, -0x326172a9, RZ ;  /* 0xcd9e8d571a1a7825 */ /* 0x000fe200078e00ff */
[C---:B------:R-:W-:Y:S02]  /*0420*/  ISETP.GE.U32.AND P3, PT, R15.reuse, 0x200, PT ;  /* 0x000002000f00780c */ /* 0x040fe40003f66070 */
[----:B------:R-:W-:Y:S01]  /*0430*/  ISETP.GE.U32.AND P2, PT, R15, 0x300, PT ;  /* 0x000003000f00780c */ /* 0x000fe20003f46070 */
[----:B------:R-:W-:Y:S01]  /*0440*/  VIADD R16, R123, 0x646e171e ;  /* 0x646e171e7b107836 */ /* 0x000fe20000000000 */
[----:B------:R-:W-:Y:S01]  /*0450*/  LOP3.LUT R32, R27, R22, R17, 0x96, !PT ;  /* 0x000000161b207212 */ /* 0x000fe200078e9611 */
[----:B------:R-:W-:Y:S01]  /*0460*/  IMAD.WIDE.U32 R24, R24, -0x2daee0ad, RZ ;  /* 0xd2511f5318187825 */ /* 0x000fe200078e00ff */
[----:B------:R-:W-:-:S02]  /*0470*/  LEA.HI R19, R0, UR6, RZ, 0x18 ;  /* 0x0000000600137c11 */ /* 0x000fc4000f8fc0ff */
[----:B------:R-:W-:Y:S01]  /*0480*/  P2R R50, PR, RZ, 0x10 ;  /* 0x00000010ff327803 */ /* 0x000fe20000000000 */
[----:B------:R-:W-:Y:S01]  /*0490*/  VIADD R18, R123, 0x1fd5c5a3 ;  /* 0x1fd5c5a37b127836 */ /* 0x000fe20000000000 */
[----:B------:R-:W-:Y:S01]  /*04a0*/  P2R R51, PR, RZ, 0x8 ;  /* 0x00000008ff337803 */ /* 0x000fe20000000000 */
[----:B------:R-:W-:Y:S01]  /*04b0*/  IMAD.WIDE.U32 R32, R32, -0x2daee0ad, RZ ;  /* 0xd2511f5320207825 */ /* 0x000fe200078e00ff */
[----:B------:R-:W-:Y:S02]  /*04c0*/  LOP3.LUT R34, R25, R20, R16, 0x96, !PT ;  /* 0x0000001419227212 */ /* 0x000fe400078e9610 */
        /* <DEDUP_REMOVED lines=18> */
.L_x_15341:
[----:B------:R-:W-:Y:S05]  /*05f0*/  BSYNC B0 ;  /* 0x0000000000007941 */ /* 0x000fea0003800000 */
.L_x_15340:
        /* <DEDUP_REMOVED lines=18> */
.L_x_15343:
[----:B------:R-:W-:Y:S05]  /*0720*/  BSYNC B0 ;  /* 0x0000000000007941 */ /* 0x000fea0003800000 */
.L_x_15342:
        /* <DEDUP_REMOVED lines=17> */
.L_x_15345:
[----:B------:R-:W-:Y:S05]  /*0840*/  BSYNC B0 ;  /* 0x0000000000007941 */ /* 0x000fea0003800000 */
.L_x_15344:
        /* <DEDUP_REMOVED lines=32> */
[----:B------:R-:W-:Y:S01]  /*0a50*/  ISETP.NE.U32.AND P0, PT, RZ, UR6, PT ;  /* 0x00000006ff007c0c */ /* 0x000fe2000bf05070 */
[----:B------:R-:W-:Y:S01]  /*0a60*/  IMAD.IADD R57, R57, 0x1, R80 ;  /* 0x0000000139397824 */ /* 0x000fe200078e0250 */
[----:B------:R-:W-:Y:S01]  /*0a70*/  VIADDMNMX R65, R56, -R65, RZ, !PT ;  /* 0x8000004138417246 */ /* 0x000fe200078001ff */
[--C-:B------:R-:W-:Y:S01]  /*0a80*/  HADD2.F32 R26, -RZ, R29.reuse.H1_H1 ;  /* 0x3000001dff1a7230 */ /* 0x100fe20000004100 */
[----:B------:R-:W-:Y:S01]  /*0a90*/  LOP3.LUT R156, R25, R32, R22, 0x96, !PT ;  /* 0x00000020199c7212 */ /* 0x000fe200078e9616 */
[----:B------:R-:W-:Y:S01]  /*0aa0*/  IMAD.SHL.U32 R57, R57, 0x8, RZ ;  /* 0x0000000839397824 */ /* 0x000fe200078e00ff */
[----:B------:R-:W-:Y:S01]  /*0ab0*/  ISETP.NE.AND.EX P0, PT, RZ, UR7, PT, P0 ;  /* 0x00000007ff007c0c */ /* 0x000fe2000bf05300 */
[----:B------:R-:W-:Y:S01]  /*0ac0*/  HADD2.F32 R25, -RZ, R29.H0_H0 ;  /* 0x2000001dff197230 */ /* 0x000fe20000004100 */
[----:B------:R-:W-:Y:S01]  /*0ad0*/  VIMNMX R65, R65, 0x20, PT ;  /* 0x0000002041417848 */ /* 0x000fe20003fe0100 */
[--C-:B------:R-:W-:Y:S01]  /*0ae0*/  HADD2.F32 R27, -RZ, R30.reuse.H0_H0 ;  /* 0x2000001eff1b7230 */ /* 0x100fe20000004100 */
[----:B------:R-:W-:Y:S01]  /*0af0*/  I2FP.F32.U32 R57, R57 ;  /* 0x0000003900397245 */ /* 0x000fe20000201000 */
[----:B------:R-:W-:Y:S01]  /*0b00*/  HADD2.F32 R28, -RZ, R30.H1_H1 ;  /* 0x3000001eff1c7230 */ /* 0x000fe20000004100 */
[----:B------:R-:W-:Y:S01]  /*0b10*/  ULDC.U8 UR6, c[0x0][0x2a0] ;  /* 0x0000a80000067ab9 */ /* 0x000fe20000000000 */
[--C-:B------:R-:W-:Y:S01]  /*0b20*/  HADD2.F32 R29, -RZ, R31.reuse.H0_H0 ;  /* 0x2000001fff1d7230 */ /* 0x100fe20000004100 */
[----:B------:R0:W1:Y:S01]  /*0b30*/  MUFU.RCP R138, R57 ;  /* 0x00000039008a7308 */ /* 0x0000620000001000 */
[----:B------:R-:W-:Y:S01]  /*0b40*/  HADD2.F32 R30, -RZ, R31.H1_H1 ;  /* 0x3000001fff1e7230 */ /* 0x000fe20000004100 */
[----:B------:R-:W-:Y:S01]  /*0b50*/  P2R R141, PR, RZ, 0x1 ;  /* 0x00000001ff8d7803 */ /* 0x000fe20000000000 */
[--C-:B------:R-:W-:Y:S01]  /*0b60*/  HADD2.F32 R31, -RZ, R36.reuse.H0_H0 ;  /* 0x20000024ff1f7230 */ /* 0x100fe20000004100 */
[----:B------:R-:W-:Y:S01]  /*0b70*/  IADD3 R65, R80, R65, RZ ;  /* 0x0000004150417210 */ /* 0x000fe20007ffe0ff */
[----:B------:R-:W-:Y:S01]  /*0b80*/  HADD2.F32 R32, -RZ, R36.H1_H1 ;  /* 0x30000024ff207230 */ /* 0x000fe20000004100 */
[----:B------:R-:W-:Y:S01]  /*0b90*/  IADD3 R137, R123, -0x695add53, RZ ;  /* 0x96a522ad7b897810 */ /* 0x000fe20007ffe0ff */
[--C-:B------:R-:W-:Y:S01]  /*0ba0*/  HADD2.F32 R124, -RZ, R58.reuse.H0_H0 ;  /* 0x2000003aff7c7230 */ /* 0x100fe20000004100 */
[----:B------:R-:W-:Y:S01]  /*0bb0*/  ISETP.NE.AND P0, PT, RZ, UR6, PT ;  /* 0x00000006ff007c0c */ /* 0x000fe2000bf05270 */
[----:B------:R-:W-:Y:S01]  /*0bc0*/  HADD2.F32 R125, -RZ, R58.H1_H1 ;  /* 0x3000003aff7d7230 */ /* 0x000fe20000004100 */
[----:B------:R-:W-:Y:S01]  /*0bd0*/  HFMA2.MMA R148, -RZ, RZ, 0, 5.9604644775390625e-08 ;  /* 0x00000001ff947435 */ /* 0x000fe200000001ff */
[--C-:B------:R-:W-:Y:S01]  /*0be0*/  HADD2.F32 R33, -RZ, R37.reuse.H0_H0 ;  /* 0x20000025ff217230 */ /* 0x100fe20000004100 */
[----:B------:R-:W-:Y:S01]  /*0bf0*/  LOP3.LUT R157, R157, 0x3, RZ, 0xc0, !PT ;  /* 0x000000039d9d7812 */ /* 0x000fe200078ec0ff */
[----:B------:R-:W-:Y:S01]  /*0c00*/  HADD2.F32 R34, -RZ, R37.H1_H1 ;  /* 0x30000025ff227230 */ /* 0x000fe20000004100 */
[----:B------:R-:W-:Y:S01]  /*0c10*/  P2R R146, PR, RZ, 0x1 ;  /* 0x00000001ff927803 */ /* 0x000fe20000000000 */
[--C-:B------:R-:W-:Y:S01]  /*0c20*/  HADD2.F32 R35, -RZ, R38.reuse.H0_H0 ;  /* 0x20000026ff237230 */ /* 0x100fe20000004100 */
[----:B------:R-:W-:Y:S01]  /*0c30*/  SHF.L.U32 R140, R65, 0x3, RZ ;  /* 0x00000003418c7819 */ /* 0x000fe200000006ff */
[----:B------:R-:W-:Y:S01]  /*0c40*/  HADD2.F32 R36, -RZ, R38.H1_H1 ;  /* 0x30000026ff247230 */ /* 0x000fe20000004100 */
[----:B------:R-:W-:Y:S01]  /*0c50*/  ULDC UR11, c[0x0][0x218] ;  /* 0x00008600000b7ab9 */ /* 0x000fe20000000800 */
[----:B------:R-:W-:Y:S01]  /*0c60*/  VIADD R135, R122, 0x8ff34781 ;  /* 0x8ff347817a877836 */ /* 0x000fe20000000000 */
[----:B------:R-:W-:Y:S01]  /*0c70*/  ULDC UR10, c[0x0][0x290] ;  /* 0x0000a400000a7ab9 */ /* 0x000fe20000000800 */
[----:B------:R-:W-:Y:S01]  /*0c80*/  IMAD R143, R143, -0x326172a9, RZ ;  /* 0xcd9e8d578f8f7824 */ /* 0x000fe200078e02ff */
[----:B------:R-:W-:Y:S01]  /*0c90*/  ULDC.64 UR6, c[0x0][0x238] ;  /* 0x00008e0000067ab9 */ /* 0x000fe20000000a00 */
[----:B------:R-:W-:Y:S01]  /*0ca0*/  IMAD R56, R81, -0x2daee0ad, RZ ;  /* 0xd2511f5351387824 */ /* 0x000fe200078e02ff */
[----:B------:R-:W-:Y:S01]  /*0cb0*/  ULDC.64 UR8, c[0x0][0x240] ;  /* 0x0000900000087ab9 */ /* 0x000fe20000000a00 */
[----:B------:R-:W-:Y:S01]  /*0cc0*/  IMAD.HI.U32 R142, R158, -0x2daee0ad, RZ ;  /* 0xd2511f539e8e7827 */ /* 0x000fe200078e00ff */
[----:B------:R-:W-:-:S03]  /*0cd0*/  ULDC.64 UR12, c[0x0][0x210] ;  /* 0x00008400000c7ab9 */ /* 0x000fc60000000a00 */
[----:B------:R-:W-:Y:S01]  /*0ce0*/  IMAD.HI.U32 R58, R156, -0x326172a9, RZ ;  /* 0xcd9e8d579c3a7827 */ /* 0x000fe200078e00ff */
[----:B------:R-:W-:-:S03]  /*0cf0*/  LOP3.LUT R142, R142, R56, R137, 0x96, !PT ;  /* 0x000000388e8e7212 */ /* 0x000fc600078e9689 */
[--C-:B------:R-:W-:Y:S01]  /*0d00*/  HADD2.F32 R37, -RZ, R39.reuse.H0_H0 ;  /* 0x20000027ff257230 */ /* 0x100fe20000004100 */
[----:B------:R-:W-:Y:S01]  /*0d10*/  LOP3.LUT R143, R58, R143, R135, 0x96, !PT ;  /* 0x0000008f3a8f7212 */ /* 0x000fe200078e9687 */
        /* <DEDUP_REMOVED lines=47> */
[----:B------:R-:W-:Y:S02]  /*1010*/  IMAD.MOV.U32 R139, RZ, RZ, RZ ;  /* 0x000000ffff8b7224 */ /* 0x000fe400078e00ff */
[----:B------:R-:W-:Y:S02]  /*1020*/  IMAD R158, R158, -0x2daee0ad, RZ ;  /* 0xd2511f539e9e7824 */ /* 0x000fe400078e02ff */
[----:B01----:R-:W-:-:S07]  /*1030*/  IMAD R156, R156, -0x326172a9, RZ ;  /* 0xcd9e8d579c9c7824 */ /* 0x003fce00078e02ff */
.L_x_15527:
        /* <DEDUP_REMOVED lines=12> */
[----:B------:R-:W-:Y:S01]  /*1100*/  MOV R150, R147 ;  /* 0x0000009300967202 */ /* 0x000fe20000000f00 */
        /* <DEDUP_REMOVED lines=24> */
.L_x_15349:
[----:B------:R-:W-:-:S07]  /*1290*/  IMAD.MOV.U32 R144, RZ, RZ, R156 ;  /* 0x000000ffff907224 */ /* 0x000fce00078e009c */
.L_x_15350:
[----:B------:R-:W-:Y:S05]  /*12a0*/  BSYNC B1 ;  /* 0x0000000000017941 */ /* 0x000fea0003800000 */
.L_x_15348:
        /* <DEDUP_REMOVED lines=16> */
.L_x_15354:
[----:B------:R-:W-:Y:S05]  /*13b0*/  BSYNC B2 ;  /* 0x0000000000027941 */ /* 0x000fea0003800000 */
.L_x_15353:
        /* <DEDUP_REMOVED lines=42> */
.L_x_15352:
[----:B------:R-:W-:Y:S05]  /*1660*/  BSYNC B1 ;  /* 0x0000000000017941 */ /* 0x000fea0003800000 */
.L_x_15351:
[----:B------:R-:W0:Y:S01]  /*1670*/  LDC R152, c[0x0][0x298] ;  /* 0x0000a600ff987b82 */ /* 0x000e220000000800 */
[----:B------:R-:W-:Y:S01]  /*1680*/  HFMA2.MMA R150, -RZ, RZ, 0.1171875, 0 ;  /* 0x2f800000ff967435 */ /* 0x000fe200000001ff */
[----:B------:R-:W-:Y:S01]  /*1690*/  I2FP.F32.U32 R67, R144 ;  /* 0x0000009000437245 */ /* 0x000fe20000201000 */
[----:B-----5:R-:W-:Y:S01]  /*16a0*/  HADD2.F32 R66, -RZ, R68.H0_H0 ;  /* 0x20000044ff427230 */ /* 0x020fe20000004100 */
[----:B------:R-:W-:Y:S01]  /*16b0*/  ISETP.NE.U32.AND P0, PT, R64, RZ, PT ;  /* 0x000000ff4000720c */ /* 0x000fe20003f05070 */
[----:B------:R-:W-:Y:S03]  /*16c0*/  BSSY B1, `(.L_x_15355) ;  /* 0x0000017000017945 */ /* 0x000fe60003800000 */
        /* <DEDUP_REMOVED lines=21> */
.L_x_15356:
[----:B------:R-:W-:-:S07]  /*1820*/  IMAD.MOV.U32 R65, RZ, RZ, R156 ;  /* 0x000000ffff417224 */ /* 0x000fce00078e009c */
.L_x_15357:
[----:B------:R-:W-:Y:S05]  /*1830*/  BSYNC B1 ;  /* 0x0000000000017941 */ /* 0x000fea0003800000 */
.L_x_15355:
        /* <DEDUP_REMOVED lines=16> */
.L_x_15361:
[----:B------:R-:W-:Y:S05]  /*1940*/  BSYNC B2 ;  /* 0x0000000000027941 */ /* 0x000fea0003800000 */
.L_x_15360:
        /* <DEDUP_REMOVED lines=43> */
.L_x_15359:
[----:B------:R-:W-:Y:S05]  /*1c00*/  BSYNC B1 ;  /* 0x0000000000017941 */ /* 0x000fea0003800000 */
.L_x_15358:
        /* <DEDUP_REMOVED lines=22> */
.L_x_15363:
[----:B------:R-:W-:-:S07]  /*1d70*/  IMAD.MOV.U32 R68, RZ, RZ, R156 ;  /* 0x000000ffff447224 */ /* 0x000fce00078e009c */
.L_x_15364:
[----:B------:R-:W-:Y:S05]  /*1d80*/  BSYNC B1 ;  /* 0x0000000000017941 */ /* 0x000fea0003800000 */
.L_x_15362:
        /* <DEDUP_REMOVED lines=16> */
.L_x_15368:
[----:B------:R-:W-:Y:S05]  /*1e90*/  BSYNC B2 ;  /* 0x0000000000027941 */ /* 0x000fea0003800000 */
.L_x_15367:
        /* <DEDUP_REMOVED lines=43> */
.L_x_15366:
[----:B------:R-:W-:Y:S05]  /*2150*/  BSYNC B1 ;  /* 0x0000000000017941 */ /* 0x000fea0003800000 */
.L_x_15365:
        /* <DEDUP_REMOVED lines=21> */
.L_x_15370:
[----:B------:R-:W-:-:S07]  /*22b0*/  IMAD.MOV.U32 R67, RZ, RZ, R156 ;  /* 0x000000ffff437224 */ /* 0x000fce00078e009c */
.L_x_15371:
[----:B------:R-:W-:Y:S05]  /*22c0*/  BSYNC B1 ;  /* 0x0000000000017941 */ /* 0x000fea0003800000 */
.L_x_15369:
        /* <DEDUP_REMOVED lines=16> */
.L_x_15375:
[----:B------:R-:W-:Y:S05]  /*23d0*/  BSYNC B2 ;  /* 0x0000000000027941 */ /* 0x000fea0003800000 */
.L_x_15374:
        /* <DEDUP_REMOVED lines=43> */
.L_x_15373:
[----:B------:R-:W-:Y:S05]  /*2690*/  BSYNC B1 ;  /* 0x0000000000017941 */ /* 0x000fea0003800000 */
.L_x_15372:
        /* <DEDUP_REMOVED lines=21> */
.L_x_15377:
[----:B------:R-:W-:-:S07]  /*27f0*/  IMAD.MOV.U32 R144, RZ, RZ, R156 ;  /* 0x000000ffff907224 */ /* 0x000fce00078e009c */
.L_x_15378:
[----:B------:R-:W-:Y:S05]  /*2800*/  BSYNC B1 ;  /* 0x0000000000017941 */ /* 0x000fea0003800000 */
.L_x_15376:
        /* <DEDUP_REMOVED lines=16> */
.L_x_15382:
[----:B------:R-:W-:Y:S05]  /*2910*/  BSYNC B2 ;  /* 0x0000000000027941 */ /* 0x000fea0003800000 */
.L_x_15381:
        /* <DEDUP_REMOVED lines=43> */
.L_x_15380:
[----:B------:R-:W-:Y:S05]  /*2bd0*/  BSYNC B1 ;  /* 0x0000000000017941 */ /* 0x000fea0003800000 */
.L_x_15379:
        /* <DEDUP_REMOVED lines=21> */
.L_x_15384:
[----:B------:R-:W-:-:S07]  /*2d30*/  IMAD.MOV.U32 R69, RZ, RZ, R156 ;  /* 0x000000ffff457224 */ /* 0x000fce00078e009c */
.L_x_15385:
[----:B------:R-:W-:Y:S05]  /*2d40*/  BSYNC B1 ;  /* 0x0000000000017941 */ /* 0x000fea0003800000 */
.L_x_15383:
        /* <DEDUP_REMOVED lines=16> */
.L_x_15389:
[----:B------:R-:W-:Y:S05]  /*2e50*/  BSYNC B2 ;  /* 0x0000000000027941 */ /* 0x000fea0003800000 */
.L_x_15388:
        /* <DEDUP_REMOVED lines=44> */
.L_x_15387:
[----:B------:R-:W-:Y:S05]  /*3120*/  BSYNC B1 ;  /* 0x0000000000017941 */ /* 0x000fea0003800000 */
.L_x_15386:
        /* <DEDUP_REMOVED lines=21> */
.L_x_15391:
[----:B------:R-:W-:-:S07]  /*3280*/  MOV R70, R156 ;  /* 0x0000009c00467202 */ /* 0x000fce0000000f00 */
.L_x_15392:
[----:B------:R-:W-:Y:S05]  /*3290*/  BSYNC B1 ;  /* 0x0000000000017941 */ /* 0x000fea0003800000 */
.L_x_15390:
        /* <DEDUP_REMOVED lines=16> */
.L_x_15396:
[----:B------:R-:W-:Y:S05]  /*33a0*/  BSYNC B2 ;  /* 0x0000000000027941 */ /* 0x000fea0003800000 */
.L_x_15395:
        /* <DEDUP_REMOVED lines=44> */
.L_x_15394:
[----:B------:R-:W-:Y:S05]  /*3670*/  BSYNC B1 ;  /* 0x0000000000017941 */ /* 0x000fea0003800000 */
.L_x_15393:
        /* <DEDUP_REMOVED lines=21> */
.L_x_15398:
[----:B------:R-:W-:-:S07]  /*37d0*/  IMAD.MOV.U32 R155, RZ, RZ, R156 ;  /* 0x000000ffff9b7224 */ /* 0x000fce00078e009c */
.L_x_15399:
[----:B------:R-:W-:Y:S05]  /*37e0*/  BSYNC B1 ;  /* 0x0000000000017941 */ /* 0x000fea0003800000 */
.L_x_15397:
        /* <DEDUP_REMOVED lines=18> */
.L_x_15403:
[----:B------:R-:W-:Y:S05]  /*3910*/  BSYNC B2 ;  /* 0x0000000000027941 */ /* 0x000fea0003800000 */
.L_x_15402:
        /* <DEDUP_REMOVED lines=44> */
.L_x_15401:
[----:B------:R-:W-:Y:S05]  /*3be0*/  BSYNC B1 ;  /* 0x0000000000017941 */ /* 0x000fea0003800000 */
.L_x_15400:
[----:B------:R-:W-:Y:S01]  /*3bf0*/  I2FP.F32.U32 R89, R155 ;  /* 0x0000009b00597245 */ /* 0x000fe20000201000 */
[----:B------:R-:W-:Y:S01]  /*3c00*/  HADD2.F32 R88, -RZ, R71.H1_H1 ;  /* 0x30000047ff587230 */ /* 0x000fe20000004100 */
[----:B------:R-:W-:Y:S02]  /*3c10*/  SEL R144, RZ, 0x1, P2 ;  /* 0x00000001ff907807 */ /* 0x000fe40001000000 */
[----:B------:R-:W-:Y:S01]  /*3c20*/  SEL R160, RZ, 0x10000, P5 ;  /* 0x00010000ffa07807 */ /* 0x000fe20002800000 */
[----:B------:R-:W-:Y:S01]  /*3c30*/  FFMA.FTZ R150, R89, R150, 1.1641532182693481445e-10 ;  /* 0x2f00000059967423 */ /* 0x000fe20000010096 */
[----:B------:R-:W-:Y:S01]  /*3c40*/  FMUL.FTZ R71, R88, R149 ;  /* 0x0000009558477220 */ /* 0x000fe20000410000 */
[----:B------:R-:W-:Y:S01]  /*3c50*/  ISETP.NE.AND P5, PT, R154, RZ, PT ;  /* 0x000000ff9a00720c */ /* 0x000fe20003fa5270 */
[----:B------:R-:W-:Y:S01]  /*3c60*/  IMAD.WIDE.U32 R144, R144, 0x1000000, RZ ;  /* 0x0100000090907825 */ /* 0x000fe200078e00ff */
[----:B------:R-:W-:-:S03]  /*3c70*/  SEL R91, RZ, 0x100, P4 ;  /* 0x00000100ff5b7807 */ /* 0x000fc60002000000 */
[----:B------:R-:W-:Y:S01]  /*3c80*/  FMUL.FTZ R71, R71, R152 ;  /* 0x0000009847477220 */ /* 0x000fe20000410000 */
[----:B------:R-:W-:Y:S02]  /*3c90*/  FSETP.GTU.FTZ.AND P2, PT, R150, R151, PT ;  /* 0x000000979600720b */ /* 0x000fe40003f5c000 */
        /* <DEDUP_REMOVED lines=24> */
.L_x_15347:
[----:B------:R-:W-:Y:S05]  /*3e20*/  BSYNC B0 ;  /* 0x0000000000007941 */ /* 0x000fea0003800000 */
.L_x_15346:
        /* <DEDUP_REMOVED lines=25> */
.L_x_15407:
[----:B------:R-:W-:-:S07]  /*3fc0*/  MOV R144, R156 ;  /* 0x0000009c00907202 */ /* 0x000fce0000000f00 */
.L_x_15408:
[----:B------:R-:W-:Y:S05]  /*3fd0*/  BSYNC B1 ;  /* 0x0000000000017941 */ /* 0x000fea0003800000 */
.L_x_15406:
        /* <DEDUP_REMOVED lines=16> */
.L_x_15412:
[----:B------:R-:W-:Y:S05]  /*40e0*/  BSYNC B2 ;  /* 0x0000000000027941 */ /* 0x000fea0003800000 */
.L_x_15411:
        /* <DEDUP_REMOVED lines=42> */
.L_x_15410:
[----:B------:R-:W-:Y:S05]  /*4390*/  BSYNC B1 ;  /* 0x0000000000017941 */ /* 0x000fea0003800000 */
.L_x_15409:
[----:B------:R-:W0:Y:S01]  /*43a0*/  LDC R153, c[0x0][0x298] ;  /* 0x0000a600ff997b82 */ /* 0x000e220000000800 */
[----:B------:R-:W-:Y:S01]  /*43b0*/  I2FP.F32.U32 R74, R144 ;  /* 0x00000090004a7245 */ /* 0x000fe20000201000 */
[----:B-----5:R-:W-:Y:S01]  /*43c0*/  HADD2.F32 R90, -RZ, R76.H0_H0 ;  /* 0x2000004cff5a7230 */ /* 0x020fe20000004100 */
[----:B------:R-:W-:Y:S01]  /*43d0*/  MOV R151, 0x2f800000 ;  /* 0x2f80000000977802 */ /* 0x000fe20000000f00 */
[----:B------:R-:W-:Y:S01]  /*43e0*/  BSSY B1, `(.L_x_15413) ;  /* 0x0000018000017945 */ /* 0x000fe20003800000 */
[----:B------:R-:W-:Y:S02]  /*43f0*/  ISETP.NE.U32.AND P0, PT, R72, RZ, PT ;  /* 0x000000ff4800720c */ /* 0x000fe40003f05070 */
[----:B------:R-:W-:Y:S01]  /*4400*/  FMUL.FTZ R90, R90, R149 ;  /* 0x000000955a5a7220 */ /* 0x000fe20000410000 */
[----:B------:R-:W1:Y:S01]  /*4410*/  LDC R152, c[0x0][0x294] ;  /* 0x0000a500ff987b82 */ /* 0x000e620000000800 */
[----:B------:R-:W-:Y:S01]  /*4420*/  FFMA.FTZ R75, R74, R151, 1.1641532182693481445e-10 ;  /* 0x2f0000004a4b7423 */ /* 0x000fe20000010097 */
[----:B------:R-:W-:Y:S01]  /*4430*/  ISETP.NE.AND.EX P0, PT, R73, RZ, PT, P0 ;  /* 0x000000ff4900720c */ /* 0x000fe20003f05300 */
[----:B0-----:R-:W-:-:S03]  /*4440*/  FMUL.FTZ R90, R90, R153 ;  /* 0x000000995a5a7220 */ /* 0x001fc60000410000 */
        /* <DEDUP_REMOVED lines=16> */
.L_x_15414:
[----:B------:R-:W-:-:S07]  /*4550*/  MOV R73, R156 ;  /* 0x0000009c00497202 */ /* 0x000fce0000000f00 */
.L_x_15415:
[----:B------:R-:W-:Y:S05]  /*4560*/  BSYNC B1 ;  /* 0x0000000000017941 */ /* 0x000fea0003800000 */
.L_x_15413:
        /* <DEDUP_REMOVED lines=16> */
.L_x_15419:
[----:B------:R-:W-:Y:S05]  /*4670*/  BSYNC B2 ;  /* 0x0000000000027941 */ /* 0x000fea0003800000 */
.L_x_15418:
        /* <DEDUP_REMOVED lines=43> */
.L_x_15417:
[----:B------:R-:W-:Y:S05]  /*4930*/  BSYNC B1 ;  /* 0x0000000000017941 */ /* 0x000fea0003800000 */
.L_x_15416:
        /* <DEDUP_REMOVED lines=22> */
.L_x_15421:
[----:B------:R-:W-:-:S07]  /*4aa0*/  IMAD.MOV.U32 R76, RZ, RZ, R156 ;  /* 0x000000ffff4c7224 */ /* 0x000fce00078e009c */
.L_x_15422:
[----:B------:R-:W-:Y:S05]  /*4ab0*/  BSYNC B1 ;  /* 0x0000000000017941 */ /* 0x000fea0003800000 */
.L_x_15420:
        /* <DEDUP_REMOVED lines=16> */
.L_x_15426:
[----:B------:R-:W-:Y:S05]  /*4bc0*/  BSYNC B2 ;  /* 0x0000000000027941 */ /* 0x000fea0003800000 */
.L_x_15425:
        /* <DEDUP_REMOVED lines=44> */
.L_x_15424:
[----:B------:R-:W-:Y:S05]  /*4e90*/  BSYNC B1 ;  /* 0x0000000000017941 */ /* 0x000fea0003800000 */
.L_x_15423:
        /* <DEDUP_REMOVED lines=21> */
.L_x_15428:
[----:B------:R-:W-:-:S07]  /*4ff0*/  IMAD.MOV.U32 R75, RZ, RZ, R156 ;  /* 0x000000ffff4b7224 */ /* 0x000fce00078e009c */
.L_x_15429:
[----:B------:R-:W-:Y:S05]  /*5000*/  BSYNC B1 ;  /* 0x0000000000017941 */ /* 0x000fea0003800000 */
.L_x_15427:
        /* <DEDUP_REMOVED lines=16> */
.L_x_15433:
[----:B------:R-:W-:Y:S05]  /*5110*/  BSYNC B2 ;  /* 0x0000000000027941 */ /* 0x000fea0003800000 */
.L_x_15432:
        /* <DEDUP_REMOVED lines=44> */
.L_x_15431:
[----:B------:R-:W-:Y:S05]  /*53e0*/  BSYNC B1 ;  /* 0x0000000000017941 */ /* 0x000fea0003800000 */
.L_x_15430:
        /* <DEDUP_REMOVED lines=21> */
.L_x_15435:
[----:B------:R-:W-:-:S07]  /*5540*/  IMAD.MOV.U32 R144, RZ, RZ, R156 ;  /* 0x000000ffff907224 */ /* 0x000fce00078e009c */
.L_x_15436:
[----:B------:R-:W-:Y:S05]  /*5550*/  BSYNC B1 ;  /* 0x0000000000017941 */ /* 0x000fea0003800000 */
.L_x_15434:
        /* <DEDUP_REMOVED lines=16> */
.L_x_15440:
[----:B------:R-:W-:Y:S05]  /*5660*/  BSYNC B2 ;  /* 0x0000000000027941 */ /* 0x000fea0003800000 */
.L_x_15439:
        /* <DEDUP_REMOVED lines=44> */
.L_x_15438:
[----:B------:R-:W-:Y:S05]  /*5930*/  BSYNC B1 ;  /* 0x0000000000017941 */ /* 0x000fea0003800000 */
.L_x_15437:
        /* <DEDUP_REMOVED lines=21> */
.L_x_15442:
[----:B------:R-:W-:-:S07]  /*5a90*/  IMAD.MOV.U32 R77, RZ, RZ, R156 ;  /* 0x000000ffff4d7224 */ /* 0x000fce00078e009c */
.L_x_15443:
[----:B------:R-:W-:Y:S05]  /*5aa0*/  BSYNC B1 ;  /* 0x0000000000017941 */ /* 0x000fea0003800000 */
.L_x_15441:
        /* <DEDUP_REMOVED lines=16> */
.L_x_15447:
[----:B------:R-:W-:Y:S05]  /*5bb0*/  BSYNC B2 ;  /* 0x0000000000027941 */ /* 0x000fea0003800000 */
.L_x_15446:
        /* <DEDUP_REMOVED lines=44> */
.L_x_15445:
[----:B------:R-:W-:Y:S05]  /*5e80*/  BSYNC B1 ;  /* 0x0000000000017941 */ /* 0x000fea0003800000 */
.L_x_15444:
        /* <DEDUP_REMOVED lines=21> */
.L_x_15449:
[----:B------:R-:W-:-:S07]  /*5fe0*/  IMAD.MOV.U32 R78, RZ, RZ, R156 ;  /* 0x000000ffff4e7224 */ /* 0x000fce00078e009c */
.L_x_15450:
[----:B------:R-:W-:Y:S05]  /*5ff0*/  BSYNC B1 ;  /* 0x0000000000017941 */ /* 0x000fea0003800000 */
.L_x_15448:
        /* <DEDUP_REMOVED lines=16> */
.L_x_15454:
[----:B------:R-:W-:Y:S05]  /*6100*/  BSYNC B2 ;  /* 0x0000000000027941 */ /* 0x000fea0003800000 */
.L_x_15453:
        /* <DEDUP_REMOVED lines=44> */
.L_x_15452:
[----:B------:R-:W-:Y:S05]  /*63d0*/  BSYNC B1 ;  /* 0x0000000000017941 */ /* 0x000fea0003800000 */
.L_x_15451:
        /* <DEDUP_REMOVED lines=21> */
.L_x_15456:
[----:B------:R-:W-:-:S07]  /*6530*/  IMAD.MOV.U32 R159, RZ, RZ, R156 ;  /* 0x000000ffff9f7224 */ /* 0x000fce00078e009c */
.L_x_15457:
[----:B------:R-:W-:Y:S05]  /*6540*/  BSYNC B1 ;  /* 0x0000000000017941 */ /* 0x000fea0003800000 */
.L_x_15455:
        /* <DEDUP_REMOVED lines=18> */
.L_x_15461:
[----:B------:R-:W-:Y:S05]  /*6670*/  BSYNC B2 ;  /* 0x0000000000027941 */ /* 0x000fea0003800000 */
.L_x_15460:
        /* <DEDUP_REMOVED lines=44> */
.L_x_15459:
[----:B------:R-:W-:Y:S05]  /*6940*/  BSYNC B1 ;  /* 0x0000000000017941 */ /* 0x000fea0003800000 */
.L_x_15458:
[----:B------:R-:W-:Y:S01]  /*6950*/  I2FP.F32.U32 R88, R159 ;  /* 0x0000009f00587245 */ /* 0x000fe20000201000 */
[----:B------:R-:W-:Y:S01]  /*6960*/  HADD2.F32 R90, -RZ, R79.H1_H1 ;  /* 0x3000004fff5a7230 */ /* 0x000fe20000004100 */
        /* <DEDUP_REMOVED lines=33> */
.L_x_15405:
[----:B------:R-:W-:Y:S05]  /*6b80*/  BSYNC B0 ;  /* 0x0000000000007941 */ /* 0x000fea0003800000 */
.L_x_15404:
        /* <DEDUP_REMOVED lines=25> */
.L_x_15465:
[----:B------:R-:W-:-:S07]  /*6d20*/  MOV R144, R156 ;  /* 0x0000009c00907202 */ /* 0x000fce0000000f00 */
.L_x_15466:
[----:B------:R-:W-:Y:S05]  /*6d30*/  BSYNC B1 ;  /* 0x0000000000017941 */ /* 0x000fea0003800000 */
.L_x_15464:
        /* <DEDUP_REMOVED lines=16> */
.L_x_15470:
[----:B------:R-:W-:Y:S05]  /*6e40*/  BSYNC B2 ;  /* 0x0000000000027941 */ /* 0x000fea0003800000 */
.L_x_15469:
        /* <DEDUP_REMOVED lines=42> */
.L_x_15468:
[----:B------:R-:W-:Y:S05]  /*70f0*/  BSYNC B1 ;  /* 0x0000000000017941 */ /* 0x000fea0003800000 */
.L_x_15467:
[----:B------:R-:W0:Y:S01]  /*7100*/  LDC R153, c[0x0][0x298] ;  /* 0x0000a600ff997b82 */ /* 0x000e220000000800 */
[----:B------:R-:W-:Y:S01]  /*7110*/  HFMA2.MMA R151, -RZ, RZ, 0.1171875, 0 ;  /* 0x2f800000ff977435 */ /* 0x000fe200000001ff */
[----:B------:R-:W-:Y:S01]  /*7120*/  I2FP.F32.U32 R82, R144 ;  /* 0x0000009000527245 */ /* 0x000fe20000201000 */
[----:B-----5:R-:W-:Y:S01]  /*7130*/  HADD2.F32 R90, -RZ, R84.H0_H0 ;  /* 0x20000054ff5a7230 */ /* 0x020fe20000004100 */
[----:B------:R-:W-:Y:S01]  /*7140*/  ISETP.NE.U32.AND P0, PT, R80, RZ, PT ;  /* 0x000000ff5000720c */ /* 0x000fe20003f05070 */
[----:B------:R-:W-:Y:S03]  /*7150*/  BSSY B1, `(.L_x_15471) ;  /* 0x0000017000017945 */ /* 0x000fe60003800000 */
[----:B------:R-:W1:Y:S01]  /*7160*/  LDC R152, c[0x0][0x294] ;  /* 0x0000a500ff987b82 */ /* 0x000e620000000800 */
[----:B------:R-:W-:Y:S01]  /*7170*/  FMUL.FTZ R90, R90, R149 ;  /* 0x000000955a5a7220 */ /* 0x000fe20000410000 */
[----:B------:R-:W-:Y:S01]  /*7180*/  ISETP.NE.AND.EX P0, PT, R81, RZ, PT, P0 ;  /* 0x000000ff5100720c */ /* 0x000fe20003f05300 */
[----:B------:R-:W-:-:S02]  /*7190*/  FFMA.FTZ R83, R82, R151, 1.1641532182693481445e-10 ;  /* 0x2f00000052537423 */ /* 0x000fc40000010097 */
[----:B0-----:R-:W-:-:S03]  /*71a0*/  FMUL.FTZ R90, R90, R153 ;  /* 0x000000995a5a7220 */ /* 0x001fc60000410000 */
        /* <DEDUP_REMOVED lines=16> */
.L_x_15472:
[----:B------:R-:W-:-:S07]  /*72b0*/  IMAD.MOV.U32 R81, RZ, RZ, R156 ;  /* 0x000000ffff517224 */ /* 0x000fce00078e009c */
.L_x_15473:
[----:B------:R-:W-:Y:S05]  /*72c0*/  BSYNC B1 ;  /* 0x0000000000017941 */ /* 0x000fea0003800000 */
.L_x_15471:
        /* <DEDUP_REMOVED lines=16> */
.L_x_15477:
[----:B------:R-:W-:Y:S05]  /*73d0*/  BSYNC B2 ;  /* 0x0000000000027941 */ /* 0x000fea0003800000 */
.L_x_15476:
        /* <DEDUP_REMOVED lines=43> */
.L_x_15475:
[----:B------:R-:W-:Y:S05]  /*7690*/  BSYNC B1 ;  /* 0x0000000000017941 */ /* 0x000fea0003800000 */
.L_x_15474:
        /* <DEDUP_REMOVED lines=22> */
.L_x_15479:
[----:B------:R-:W-:-:S07]  /*7800*/  MOV R84, R156 ;  /* 0x0000009c00547202 */ /* 0x000fce0000000f00 */
.L_x_15480:
[----:B------:R-:W-:Y:S05]  /*7810*/  BSYNC B1 ;  /* 0x0000000000017941 */ /* 0x000fea0003800000 */
.L_x_15478:
        /* <DEDUP_REMOVED lines=16> */
.L_x_15484:
[----:B------:R-:W-:Y:S05]  /*7920*/  BSYNC B2 ;  /* 0x0000000000027941 */ /* 0x000fea0003800000 */
.L_x_15483:
        /* <DEDUP_REMOVED lines=44> */
.L_x_15482:
[----:B------:R-:W-:Y:S05]  /*7bf0*/  BSYNC B1 ;  /* 0x0000000000017941 */ /* 0x000fea0003800000 */
.L_x_15481:
        /* <DEDUP_REMOVED lines=21> */
.L_x_15486:
[----:B------:R-:W-:-:S07]  /*7d50*/  MOV R83, R156 ;  /* 0x0000009c00537202 */ /* 0x000fce0000000f00 */
.L_x_15487:
[----:B------:R-:W-:Y:S05]  /*7d60*/  BSYNC B1 ;  /* 0x0000000000017941 */ /* 0x000fea0003800000 */
.L_x_15485:
        /* <DEDUP_REMOVED lines=16> */
.L_x_15491:
[----:B------:R-:W-:Y:S05]  /*7e70*/  BSYNC B2 ;  /* 0x0000000000027941 */ /* 0x000fea0003800000 */
.L_x_15490:
        /* <DEDUP_REMOVED lines=42> */
[----:B------:R-:W-:Y:S02]  /*8120*/  LOP3.LUT R142, R91, R144, R137, 0x96, !PT ;  /* 0x000000905b8e7212 */ /* 0x000fe400078e9689 */
[----:B------:R-:W-:-:S07]  /*8130*/  MOV R158, R90 ;  /* 0x0000005a009e7202 */ /* 0x000fce0000000f00 */
.L_x_15489:
[----:B------:R-:W-:Y:S05]  /*8140*/  BSYNC B1 ;  /* 0x0000000000017941 */ /* 0x000fea0003800000 */
.L_x_15488:
        /* <DEDUP_REMOVED lines=21> */
.L_x_15493:
[----:B------:R-:W-:-:S07]  /*82a0*/  MOV R144, R156 ;  /* 0x0000009c00907202 */ /* 0x000fce0000000f00 */
.L_x_15494:
[----:B------:R-:W-:Y:S05]  /*82b0*/  BSYNC B1 ;  /* 0x0000000000017941 */ /* 0x000fea0003800000 */
.L_x_15492:
        /* <DEDUP_REMOVED lines=16> */
.L_x_15498:
[----:B------:R-:W-:Y:S05]  /*83c0*/  BSYNC B2 ;  /* 0x0000000000027941 */ /* 0x000fea0003800000 */
.L_x_15497:
        /* <DEDUP_REMOVED lines=44> */
.L_x_15496:
[----:B------:R-:W-:Y:S05]  /*8690*/  BSYNC B1 ;  /* 0x0000000000017941 */ /* 0x000fea0003800000 */
.L_x_15495:
        /* <DEDUP_REMOVED lines=21> */
.L_x_15500:
[----:B------:R-:W-:-:S07]  /*87f0*/  MOV R85, R156 ;  /* 0x0000009c00557202 */ /* 0x000fce0000000f00 */
.L_x_15501:
[----:B------:R-:W-:Y:S05]  /*8800*/  BSYNC B1 ;  /* 0x0000000000017941 */ /* 0x000fea0003800000 */
.L_x_15499:
        /* <DEDUP_REMOVED lines=16> */
.L_x_15505:
[----:B------:R-:W-:Y:S05]  /*8910*/  BSYNC B2 ;  /* 0x0000000000027941 */ /* 0x000fea0003800000 */
.L_x_15504:
        /* <DEDUP_REMOVED lines=44> */
.L_x_15503:
[----:B------:R-:W-:Y:S05]  /*8be0*/  BSYNC B1 ;  /* 0x0000000000017941 */ /* 0x000fea0003800000 */
.L_x_15502:
        /* <DEDUP_REMOVED lines=21> */
.L_x_15507:
[----:B------:R-:W-:-:S07]  /*8d40*/  MOV R86, R156 ;  /* 0x0000009c00567202 */ /* 0x000fce0000000f00 */
.L_x_15508:
[----:B------:R-:W-:Y:S05]  /*8d50*/  BSYNC B1 ;  /* 0x0000000000017941 */ /* 0x000fea0003800000 */
.L_x_15506:
        /* <DEDUP_REMOVED lines=16> */
.L_x_15512:
[----:B------:R-:W-:Y:S05]  /*8e60*/  BSYNC B2 ;  /* 0x0000000000027941 */ /* 0x000fea0003800000 */
.L_x_15511:
        /* <DEDUP_REMOVED lines=44> */
.L_x_15510:
[----:B------:R-:W-:Y:S05]  /*9130*/  BSYNC B1 ;  /* 0x0000000000017941 */ /* 0x000fea0003800000 */
.L_x_15509:
        /* <DEDUP_REMOVED lines=21> */
.L_x_15514:
[----:B------:R-:W-:-:S07]  /*9290*/  MOV R159, R156 ;  /* 0x0000009c009f7202 */ /* 0x000fce0000000f00 */
.L_x_15515:
[----:B------:R-:W-:Y:S05]  /*92a0*/  BSYNC B1 ;  /* 0x0000000000017941 */ /* 0x000fea0003800000 */
.L_x_15513:
        /* <DEDUP_REMOVED lines=18> */
.L_x_15519:
[----:B------:R-:W-:Y:S05]  /*93d0*/  BSYNC B2 ;  /* 0x0000000000027941 */ /* 0x000fea0003800000 */
.L_x_15518:
        /* <DEDUP_REMOVED lines=44> */
.L_x_15517:
[----:B------:R-:W-:Y:S05]  /*96a0*/  BSYNC B1 ;  /* 0x0000000000017941 */ /* 0x000fea0003800000 */
.L_x_15516:
        /* <DEDUP_REMOVED lines=34> */
.L_x_15463:
[----:B------:R-:W-:Y:S05]  /*98d0*/  BSYNC B0 ;  /* 0x0000000000007941 */ /* 0x000fea0003800000 */
.L_x_15462:
        /* <DEDUP_REMOVED lines=104> */
.L_x_15538:
        /* <DEDUP_REMOVED lines=34> */
[----:B------:R-:W-:-:S04]  /*a180*/  I2FP.F32.S32 R153, R153 ;  /* 0x0000009900997245 */ /* 0x000fc80000201400 */
        /* <DEDUP_REMOVED lines=11> */
[----:B------:R-:W2:Y:S03]  /*a240*/  MUFU.RCP R148, R144 ;  /* 0x0000009000947308 */ /* 0x000ea60000001000 */
[----:B------:R-:W-:Y:S01]  /*a250*/  FFMA.FTZ R89, R152, R149, R89 ;  /* 0x0000009598597223 */ /* 0x000fe20000010059 */
[----:B-1----:R-:W-:-:S04]  /*a260*/  IADD3 R150, R150, R155, RZ ;  /* 0x0000009b96967210 */ /* 0x002fc80007ffe0ff */
[----:B------:R-:W1:Y:S01]  /*a270*/  SHFL.DOWN PT, R90, R89, 0x2, 0x1f ;  /* 0x08401f00595a7f89 */ /* 0x000e6200000e0000 */
[----:B------:R-:W-:Y:S02]  /*a280*/  I2FP.F32.S32 R155, R155 ;  /* 0x0000009b009b7245 */ /* 0x000fe40000201400 */
[----:B------:R-:W-:-:S06]  /*a290*/  I2FP.F32.S32 R150, R150 ;  /* 0x0000009600967245 */ /* 0x000fcc0000201400 */
        /* <DEDUP_REMOVED lines=16> */
[C---:B------:R-:W-:Y:S01]  /*a3a0*/  FFMA.FTZ R151, R144.reuse, R149, R151 ;  /* 0x0000009590977223 */ /* 0x040fe20000010097 */
[----:B------:R-:W0:Y:S02]  /*a3b0*/  @!P0 LDC.64 R90, c[0x0][0x250] ;  /* 0x00009400ff5a8b82 */ /* 0x000e240000000a00 */
[----:B------:R-:W-:Y:S01]  /*a3c0*/  FMUL.FTZ R145, R144, R145 ;  /* 0x0000009190917220 */ /* 0x000fe20000410000 */
[----:B---3--:R-:W-:Y:S01]  /*a3d0*/  FMUL.FTZ R151, R150, R151 ;  /* 0x0000009796977220 */ /* 0x008fe20000410000 */
[----:B--2---:R-:W-:Y:S02]  /*a3e0*/  FADD.FTZ R89, R88, R89 ;  /* 0x0000005958597221 */ /* 0x004fe40000010000 */
[----:B------:R-:W-:-:S03]  /*a3f0*/  FMUL.FTZ R145, R145, R155 ;  /* 0x0000009b91917220 */ /* 0x000fc60000410000 */
[----:B------:R-:W2:Y:S01]  /*a400*/  SHFL.IDX PT, R151, R151, RZ, 0x1f ;  /* 0x00001fff97977589 */ /* 0x000ea200000e0000 */
[----:B------:R-:W-:Y:S02]  /*a410*/  FFMA.FTZ R145, R150, R145, R89 ;  /* 0x0000009196917223 */ /* 0x000fe40000010059 */
[----:B------:R-:W3:Y:S04]  /*a420*/  @!P0 LDC.64 R88, c[0x0][0x258] ;  /* 0x00009600ff588b82 */ /* 0x000ee80000000a00 */
[----:B------:R-:W1:Y:S01]  /*a430*/  SHFL.IDX PT, R145, R145, RZ, 0x1f ;  /* 0x00001fff91917589 */ /* 0x000e6200000e0000 */
[----:B0-----:R-:W-:-:S04]  /*a440*/  @!P0 IMAD.WIDE R90, R19, 0x4, R90 ;  /* 0x00000004135a8825 */ /* 0x001fc800078e025a */
[C---:B--2---:R-:W-:Y:S01]  /*a450*/  FMUL.FTZ R144, R151.reuse, R151 ;  /* 0x0000009797907220 */ /* 0x044fe20000410000 */
[----:B------:R0:W-:Y:S01]  /*a460*/  @!P0 STG.E desc[UR4][R90.64], R151 ;  /* 0x000000975a008986 */ /* 0x0001e2000c101904 */
[----:B------:R-:W-:Y:S01]  /*a470*/  FSEL R152, R151, RZ, !P2 ;  /* 0x000000ff97987208 */ /* 0x000fe20005000000 */
[----:B---3--:R-:W-:Y:S02]  /*a480*/  @!P0 IMAD.WIDE R88, R19, 0x4, R88 ;  /* 0x0000000413588825 */ /* 0x008fe400078e0258 */
[----:B------:R-:W-:Y:S02]  /*a490*/  FSEL R149, R144, RZ, P2 ;  /* 0x000000ff90957208 */ /* 0x000fe40001000000 */
[----:B-1----:R-:W-:-:S04]  /*a4a0*/  FFMA.FTZ R144, R145, UR10, R148 ;  /* 0x0000000a91907c23 */ /* 0x002fc80008010094 */
        /* <DEDUP_REMOVED lines=18> */
[----:B------:R-:W-:Y:S01]  /*a5d0*/  F2FP.F16.F32.PACK_AB R88, R89, R88 ;  /* 0x000000585958723e */ /* 0x000fe200000000ff */
        /* <DEDUP_REMOVED lines=13> */
[----:B------:R-:W-:Y:S02]  /*a6b0*/  F2FP.F16.F32.PACK_AB R89, R90, R89 ;  /* 0x000000595a59723e */ /* 0x000fe400000000ff */
[----:B------:R-:W-:-:S02]  /*a6c0*/  F2FP.F16.F32.PACK_AB R90, R149, R148 ;  /* 0x00000094955a723e */ /* 0x000fc400000000ff */
[----:B------:R-:W-:-:S05]  /*a6d0*/  F2FP.F16.F32.PACK_AB R91, R150, R91 ;  /* 0x0000005b965b723e */ /* 0x000fca00000000ff */
[----:B------:R1:W-:Y:S02]  /*a6e0*/  STG.E.128 desc[UR4][R144.64], R88 ;  /* 0x0000005890007986 */ /* 0x0003e4000c101d04 */
.L_x_15522:
[----:B------:R-:W-:Y:S05]  /*a6f0*/  BSYNC B0 ;  /* 0x0000000000007941 */ /* 0x000fea0003800000 */
.L_x_15521:
        /* <DEDUP_REMOVED lines=30> */
[----:B------:R-:W-:Y:S02]  /*a8e0*/  F2FP.F16.F32.PACK_AB R89, R90, R89 ;  /* 0x000000595a59723e */ /* 0x000fe400000000ff */
[----:B------:R-:W-:Y:S01]  /*a8f0*/  F2FP.F16.F32.PACK_AB R90, R149, R148 ;  /* 0x00000094955a723e */ /* 0x000fe200000000ff */
[----:B------:R-:W-:Y:S01]  /*a900*/  VIADD R147, R147, 0x100 ;  /* 0x0000010093937836 */ /* 0x000fe20000000000 */
[----:B------:R-:W-:-:S05]  /*a910*/  F2FP.F16.F32.PACK_AB R91, R150, R91 ;  /* 0x0000005b965b723e */ /* 0x000fca00000000ff */
[----:B------:R2:W-:Y:S02]  /*a920*/  STG.E.128 desc[UR4][R144.64], R88 ;  /* 0x0000005890007986 */ /* 0x0005e4000c101d04 */
.L_x_15524:
[----:B------:R-:W-:Y:S05]  /*a930*/  BSYNC B0 ;  /* 0x0000000000007941 */ /* 0x000fea0003800000 */
.L_x_15523:
        /* <DEDUP_REMOVED lines=34> */
.L_x_15526:
[----:B------:R-:W-:Y:S05]  /*ab60*/  BSYNC B0 ;  /* 0x0000000000007941 */ /* 0x000fea0003800000 */
.L_x_15525:
[----:B------:R-:W-:Y:S02]  /*ab70*/  IADD3 R19, R19, UR12, RZ ;  /* 0x0000000c13137c10 */ /* 0x000fe4000fffe0ff */
[----:B------:R-:W-:Y:S02]  /*ab80*/  SEL R148, RZ, 0x1, P1 ;  /* 0x00000001ff947807 */ /* 0x000fe40000800000 */
[----:B------:R-:W-:-:S13]  /*ab90*/  ISETP.GE.AND P0, PT, R19, UR13, PT ;  /* 0x0000000d13007c0c */ /* 0x000fda000bf06270 */
[----:B------:R-:W-:Y:S05]  /*aba0*/  @!P0 BRA `(.L_x_15527) ;  /* 0xffffff6400248947 */ /* 0x000fea000383ffff */
[----:B------:R-:W-:Y:S05]  /*abb0*/  EXIT ;  /* 0x000000000000794d */ /* 0x000fea0003800000 */
.L_x_15520:
[----:B------:R-:W-:Y:S01]  /*abc0*/  HFMA2.MMA R154, -RZ, RZ, 0, 1.847743988037109375e-06 ;  /* 0x0000001fff9a7435 */ /* 0x000fe200000001ff */
[----:B------:R-:W-:Y:S01]  /*abd0*/  MOV R152, R89 ;  /* 0x0000005900987202 */ /* 0x000fe20000000f00 */
[----:B------:R-:W-:Y:S01]  /*abe0*/  IMAD.MOV.U32 R153, RZ, RZ, 0x1 ;  /* 0x00000001ff997424 */ /* 0x000fe200078e00ff */
[----:B------:R-:W-:-:S08]  /*abf0*/  MOV R151, 0xffffffff ;  /* 0xffffffff00977802 */ /* 0x000fd00000000f00 */
[----:B------:R-:W-:Y:S05]  /*ac00*/  WARPSYNC.COLLECTIVE R151, `(.L_x_15528) ;  /* 0x0000000097087348 */ /* 0x000fea0003c00000 */
[----:B------:R0:W1:Y:S02]  /*ac10*/  SHFL.BFLY P4, R150, R152, R153, R154 ;  /* 0x0c00009998967389 */ /* 0x000064000008009a */
[----:B01----:R-:W-:Y:S01]  /*ac20*/  ENDCOLLECTIVE ;  /* 0x000000000000791b */ /* 0x003fe20003800000 */
.L_x_15528:
[----:B------:R-:W-:Y:S01]  /*ac30*/  HFMA2.MMA R153, -RZ, RZ, 0, 1.1920928955078125e-07 ;  /* 0x00000002ff997435 */ /* 0x000fe200000001ff */
[----:B------:R-:W-:-:S04]  /*ac40*/  IMAD.MOV.U32 R88, RZ, RZ, R150 ;  /* 0x000000ffff587224 */ /* 0x000fc800078e0096 */
[----:B------:R-:W-:-:S05]  /*ac50*/  FADD.FTZ R144, R89, R88 ;  /* 0x0000005859907221 */ /* 0x000fca0000010000 */
[----:B------:R-:W-:-:S07]  /*ac60*/  MOV R152, R144 ;  /* 0x0000009000987202 */ /* 0x000fce0000000f00 */
[----:B------:R-:W-:Y:S05]  /*ac70*/  WARPSYNC.COLLECTIVE R151, `(.L_x_15529) ;  /* 0x0000000097087348 */ /* 0x000fea0003c00000 */
[----:B------:R0:W1:Y:S02]  /*ac80*/  SHFL.BFLY P4, R150, R152, R153, R154 ;  /* 0x0c00009998967389 */ /* 0x000064000008009a */
[----:B01----:R-:W-:Y:S01]  /*ac90*/  ENDCOLLECTIVE ;  /* 0x000000000000791b */ /* 0x003fe20003800000 */
.L_x_15529:
[----:B------:R-:W-:Y:S01]  /*aca0*/  HFMA2.MMA R153, -RZ, RZ, 0, 2.384185791015625e-07 ;  /* 0x00000004ff997435 */ /* 0x000fe200000001ff */
[----:B------:R-:W-:-:S04]  /*acb0*/  IMAD.MOV.U32 R145, RZ, RZ, R150 ;  /* 0x000000ffff917224 */ /* 0x000fc800078e0096 */
[----:B------:R-:W-:-:S05]  /*acc0*/  FADD.FTZ R145, R144, R145 ;  /* 0x0000009190917221 */ /* 0x000fca0000010000 */
[----:B------:R-:W-:-:S07]  /*acd0*/  MOV R152, R145 ;  /* 0x0000009100987202 */ /* 0x000fce0000000f00 */
[----:B------:R-:W-:Y:S05]  /*ace0*/  WARPSYNC.COLLECTIVE R151, `(.L_x_15530) ;  /* 0x0000000097087348 */ /* 0x000fea0003c00000 */
[----:B------:R0:W1:Y:S02]  /*acf0*/  SHFL.BFLY P4, R150, R152, R153, R154 ;  /* 0x0c00009998967389 */ /* 0x000064000008009a */
[----:B01----:R-:W-:Y:S01]  /*ad00*/  ENDCOLLECTIVE ;  /* 0x000000000000791b */ /* 0x003fe20003800000 */
.L_x_15530:
[----:B------:R-:W-:Y:S01]  /*ad10*/  HFMA2.MMA R153, -RZ, RZ, 0, 4.76837158203125e-07 ;  /* 0x00000008ff997435 */ /* 0x000fe200000001ff */
[----:B------:R-:W-:-:S04]  /*ad20*/  IMAD.MOV.U32 R88, RZ, RZ, R150 ;  /* 0x000000ffff587224 */ /* 0x000fc800078e0096 */
[----:B------:R-:W-:-:S05]  /*ad30*/  FADD.FTZ R148, R145, R88 ;  /* 0x0000005891947221 */ /* 0x000fca0000010000 */
[----:B------:R-:W-:-:S07]  /*ad40*/  MOV R152, R148 ;  /* 0x0000009400987202 */ /* 0x000fce0000000f00 */
[----:B------:R-:W-:Y:S05]  /*ad50*/  WARPSYNC.COLLECTIVE R151, `(.L_x_15531) ;  /* 0x0000000097087348 */ /* 0x000fea0003c00000 */
[----:B------:R0:W1:Y:S02]  /*ad60*/  SHFL.BFLY P4, R150, R152, R153, R154 ;  /* 0x0c00009998967389 */ /* 0x000064000008009a */
[----:B01----:R-:W-:Y:S01]  /*ad70*/  ENDCOLLECTIVE ;  /* 0x000000000000791b */ /* 0x003fe20003800000 */
.L_x_15531:
[----:B------:R-:W-:Y:S01]  /*ad80*/  HFMA2.MMA R153, -RZ, RZ, 0, 9.5367431640625e-07 ;  /* 0x00000010ff997435 */ /* 0x000fe200000001ff */
[----:B------:R-:W-:-:S04]  /*ad90*/  IMAD.MOV.U32 R149, RZ, RZ, R150 ;  /* 0x000000ffff957224 */ /* 0x000fc800078e0096 */
[----:B------:R-:W-:-:S05]  /*ada0*/  FADD.FTZ R149, R148, R149 ;  /* 0x0000009594957221 */ /* 0x000fca0000010000 */
[----:B------:R-:W-:-:S07]  /*adb0*/  MOV R152, R149 ;  /* 0x0000009500987202 */ /* 0x000fce0000000f00 */
[----:B------:R-:W-:Y:S05]  /*adc0*/  WARPSYNC.COLLECTIVE R151, `(.L_x_15532) ;  /* 0x0000000097087348 */ /* 0x000fea0003c00000 */
[----:B------:R0:W1:Y:S02]  /*add0*/  SHFL.BFLY P4, R150, R152, R153, R154 ;  /* 0x0c00009998967389 */ /* 0x000064000008009a */
[----:B01----:R-:W-:Y:S01]  /*ade0*/  ENDCOLLECTIVE ;  /* 0x000000000000791b */ /* 0x003fe20003800000 */
.L_x_15532:
[----:B------:R-:W-:Y:S01]  /*adf0*/  HFMA2.MMA R153, -RZ, RZ, 0, 5.9604644775390625e-08 ;  /* 0x00000001ff997435 */ /* 0x000fe200000001ff */
        /* <DEDUP_REMOVED lines=56> */
.L_x_15533:
[----:B------:R-:W-:Y:S01]  /*b180*/  HFMA2.MMA R153, -RZ, RZ, 0, 1.1920928955078125e-07 ;  /* 0x00000002ff997435 */ /* 0x000fe200000001ff */
[----:B------:R-:W-:-:S04]  /*b190*/  IMAD.MOV.U32 R144, RZ, RZ, R150 ;  /* 0x000000ffff907224 */ /* 0x000fc800078e0096 */
[----:B------:R-:W-:-:S05]  /*b1a0*/  FADD.FTZ R144, R89, R144 ;  /* 0x0000009059907221 */ /* 0x000fca0000010000 */
[----:B------:R-:W-:-:S07]  /*b1b0*/  MOV R152, R144 ;  /* 0x0000009000987202 */ /* 0x000fce0000000f00 */
[----:B------:R-:W-:Y:S05]  /*b1c0*/  WARPSYNC.COLLECTIVE R151, `(.L_x_15534) ;  /* 0x0000000097087348 */ /* 0x000fea0003c00000 */
[----:B------:R0:W1:Y:S02]  /*b1d0*/  SHFL.BFLY P4, R150, R152, R153, R154 ;  /* 0x0c00009998967389 */ /* 0x000064000008009a */
[----:B01----:R-:W-:Y:S01]  /*b1e0*/  ENDCOLLECTIVE ;  /* 0x000000000000791b */ /* 0x003fe20003800000 */
.L_x_15534:
[----:B------:R-:W-:Y:S01]  /*b1f0*/  HFMA2.MMA R153, -RZ, RZ, 0, 2.384185791015625e-07 ;  /* 0x00000004ff997435 */ /* 0x000fe200000001ff */
[----:B------:R-:W-:-:S04]  /*b200*/  IMAD.MOV.U32 R145, RZ, RZ, R150 ;  /* 0x000000ffff917224 */ /* 0x000fc800078e0096 */
[----:B------:R-:W-:-:S05]  /*b210*/  FADD.FTZ R145, R144, R145 ;  /* 0x0000009190917221 */ /* 0x000fca0000010000 */
[----:B------:R-:W-:-:S07]  /*b220*/  MOV R152, R145 ;  /* 0x0000009100987202 */ /* 0x000fce0000000f00 */
[----:B------:R-:W-:Y:S05]  /*b230*/  WARPSYNC.COLLECTIVE R151, `(.L_x_15535) ;  /* 0x0000000097087348 */ /* 0x000fea0003c00000 */
[----:B------:R0:W1:Y:S02]  /*b240*/  SHFL.BFLY P4, R150, R152, R153, R154 ;  /* 0x0c00009998967389 */ /* 0x000064000008009a */
[----:B01----:R-:W-:Y:S01]  /*b250*/  ENDCOLLECTIVE ;  /* 0x000000000000791b */ /* 0x003fe20003800000 */
.L_x_15535:
[----:B------:R-:W-:Y:S01]  /*b260*/  HFMA2.MMA R153, -RZ, RZ, 0, 4.76837158203125e-07 ;  /* 0x00000008ff997435 */ /* 0x000fe200000001ff */
[----:B------:R-:W-:-:S04]  /*b270*/  IMAD.MOV.U32 R148, RZ, RZ, R150 ;  /* 0x000000ffff947224 */ /* 0x000fc800078e0096 */
[----:B------:R-:W-:-:S05]  /*b280*/  FADD.FTZ R148, R145, R148 ;  /* 0x0000009491947221 */ /* 0x000fca0000010000 */
[----:B------:R-:W-:-:S07]  /*b290*/  MOV R152, R148 ;  /* 0x0000009400987202 */ /* 0x000fce0000000f00 */
[----:B------:R-:W-:Y:S05]  /*b2a0*/  WARPSYNC.COLLECTIVE R151, `(.L_x_15536) ;  /* 0x0000000097087348 */ /* 0x000fea0003c00000 */
[----:B------:R0:W1:Y:S02]  /*b2b0*/  SHFL.BFLY P4, R150, R152, R153, R154 ;  /* 0x0c00009998967389 */ /* 0x000064000008009a */
[----:B01----:R-:W-:Y:S01]  /*b2c0*/  ENDCOLLECTIVE ;  /* 0x000000000000791b */ /* 0x003fe20003800000 */
.L_x_15536:
[----:B------:R-:W-:Y:S01]  /*b2d0*/  HFMA2.MMA R153, -RZ, RZ, 0, 9.5367431640625e-07 ;  /* 0x00000010ff997435 */ /* 0x000fe200000001ff */
[----:B------:R-:W-:-:S04]  /*b2e0*/  IMAD.MOV.U32 R149, RZ, RZ, R150 ;  /* 0x000000ffff957224 */ /* 0x000fc800078e0096 */
[----:B------:R-:W-:-:S05]  /*b2f0*/  FADD.FTZ R149, R148, R149 ;  /* 0x0000009594957221 */ /* 0x000fca0000010000 */
[----:B------:R-:W-:-:S07]  /*b300*/  MOV R152, R149 ;  /* 0x0000009500987202 */ /* 0x000fce0000000f00 */
[----:B------:R-:W-:Y:S05]  /*b310*/  WARPSYNC.COLLECTIVE R151, `(.L_x_15537) ;  /* 0x0000000097087348 */ /* 0x000fea0003c00000 */
[----:B------:R0:W1:Y:S02]  /*b320*/  SHFL.BFLY P4, R150, R152, R153, R154 ;  /* 0x0c00009998967389 */ /* 0x000064000008009a */
[----:B01----:R-:W-:Y:S01]  /*b330*/  ENDCOLLECTIVE ;  /* 0x000000000000791b */ /* 0x003fe20003800000 */
.L_x_15537:
[----:B------:R-:W-:Y:S05]  /*b340*/  BRA `(.L_x_15538) ;  /* 0xffffffec00047947 */ /* 0x000fea000383ffff */
.L_x_15539:
        /* <DEDUP_REMOVED lines=11> */
.L_x_23316:


//--------------------- .text._ZN10layer_norm13ln_fwd_kernelINS_13Kernel_traitsI6__halfS2_fS2_fjLj6144ELj1ELj1ELj8ELj16ENS_18Kernel_traits_baseILj6144ES2_S2_fS2_fjLj256EEEEELb1ELb1ELb0ELb1EEEvNS_9FwdParamsE --------------------------
	.section	.text._ZN10layer_norm13ln_fwd_kernelINS_13Kernel_traitsI6__halfS2_fS2_fjLj6144ELj1ELj1ELj8ELj16ENS_18Kernel_traits_baseILj6144ES2_S2_fS2_fjLj256EEEEELb1ELb1ELb0ELb1EEEvNS_9FwdParamsE,"ax",@progbits
	.align	128
        .global         _ZN10layer_norm13ln_fwd_kernelINS_13Kernel_traitsI6__halfS2_fS2_fjLj6144ELj1ELj1ELj8ELj16ENS_18Kernel_traits_baseILj6144ES2_S2_fS2_fjLj256EEEEELb1ELb1ELb0ELb1EEEvNS_9FwdParamsE
        .type           _ZN10layer_norm13ln_fwd_kernelINS_13Kernel_traitsI6__halfS2_fS2_fjLj6144ELj1ELj1ELj8ELj16ENS_18Kernel_traits_baseILj6144ES2_S2_fS2_fjLj256EEEEELb1ELb1ELb0ELb1EEEvNS_9FwdParamsE,@function
        .size           _ZN10layer_norm13ln_fwd_kernelINS_13Kernel_traitsI6__halfS2_fS2_fjLj6144ELj1ELj1ELj8ELj16ENS_18Kernel_traits_baseILj6144ES2_S2_fS2_fjLj256EEEEELb1ELb1ELb0ELb1EEEvNS_9FwdParamsE,(.L_x_23317 - _ZN10layer_norm13ln_fwd_kernelINS_13Kernel_traitsI6__halfS2_fS2_fjLj6144ELj1ELj1ELj8ELj16ENS_18Kernel_traits_baseILj6144ES2_S2_fS2_fjLj256EEEEELb1ELb1ELb0ELb1EEEvNS_9FwdParamsE)
        .other          _ZN10layer_norm13ln_fwd_kernelINS_13Kernel_traitsI6__halfS2_fS2_fjLj6144ELj1ELj1ELj8ELj16ENS_18Kernel_traits_baseILj6144ES2_S2_fS2_fjLj256EEEEELb1ELb1ELb0ELb1EEEvNS_9FwdParamsE,@"STO_CUDA_ENTRY STV_DEFAULT"
_ZN10layer_norm13ln_fwd_kernelINS_13Kernel_traitsI6__halfS2_fS2_fjLj6144ELj1ELj1ELj8ELj16ENS_18Kernel_traits_baseILj6144ES2_S2_fS2_fjLj256EEEEELb1ELb1ELb0ELb1EEEvNS_9FwdParamsE:
.text._ZN10layer_norm13ln_fwd_kernelINS_13Kernel_traitsI6__halfS2_fS2_fjLj6144ELj1ELj1ELj8ELj16ENS_18Kernel_traits_baseILj6144ES2_S2_fS2_fjLj256EEEEELb1ELb1ELb0ELb1EEEvNS_9FwdParamsE:
        /* <DEDUP_REMOVED lines=45> */
[----:B------:R-:W-:-:S04]  /*02d0*/  LOP3.LUT R7, R5, UR19, R8, 0x96, !PT ;  /* 0x0000001305077c12 */ /* 0x000fc8000f8e9608 */
[----:B------:R-:W-:Y:S01]  /*02e0*/  LOP3.LUT R8, R3, UR20, R6, 0x96, !PT ;  /* 0x0000001403087c12 */ /* 0x000fe2000f8e9606 */
[----:B------:R-:W-:-:S04]  /*02f0*/  UIADD3 UR21, UR6, -0x255992d5, URZ ;  /* 0xdaa66d2b06157890 */ /* 0x000fc8000fffe03f */
        /* <DEDUP_REMOVED lines=19> */
[----:B------:R-:W-:Y:S01]  /*0430*/  ISETP.NE.U32.AND P0, PT, RZ, UR10, PT ;  /* 0x0000000aff007c0c */ /* 0x000fe2000bf05070 */
[----:B------:R-:W-:Y:S02]  /*0440*/  UIADD3 UR27, UR6, -0x4ab325aa, URZ ;  /* 0xb54cda56061b7890 */ /* 0x000fe4000fffe03f */
[----:B------:R-:W-:Y:S01]  /*0450*/  IMAD.WIDE.U32 R18, R18, -0x326172a9, RZ ;  /* 0xcd9e8d5712127825 */ /* 0x000fe200078e00ff */
[----:B------:R-:W-:Y:S02]  /*0460*/  LOP3.LUT R22, R17, UR28, R6, 0x96, !PT ;  /* 0x0000001c11167c12 */ /* 0x000fe4000f8e9606 */
[----:B------:R-:W-:Y:S01]  /*0470*/  ISETP.NE.AND.EX P0, PT, RZ, UR11, PT, P0 ;  /* 0x0000000bff007c0c */ /* 0x000fe2000bf05300 */
[----:B------:R-:W-:Y:S01]  /*0480*/  UIADD3 UR29, UR6, 0x5384540f, URZ ;  /* 0x5384540f061d7890 */ /* 0x000fe2000fffe03f */
[----:B------:R-:W-:Y:S01]  /*0490*/  IADD3 R2, P1, R24, UR10, RZ ;  /* 0x0000000a18027c10 */ /* 0x000fe2000ff3e0ff */
[----:B------:R-:W-:Y:S01]  /*04a0*/  IMAD.WIDE.U32 R22, R22, -0x326172a9, RZ ;  /* 0xcd9e8d5716167825 */ /* 0x000fe200078e00ff */
[----:B------:R-:W-:Y:S01]  /*04b0*/  LOP3.LUT R20, R19, UR27, R14, 0x96, !PT ;  /* 0x0000001b13147c12 */ /* 0x000fe2000f8e960e */
[----:B------:R-:W-:Y:S01]  /*04c0*/  UIADD3 UR30, UR7, 0x1fd5c5a3, URZ ;  /* 0x1fd5c5a3071e7890 */ /* 0x000fe2000fffe03f */
[----:B------:R-:W-:Y:S01]  /*04d0*/  IADD3.X R3, RZ, UR11, RZ, P1, !PT ;  /* 0x0000000bff037c10 */ /* 0x000fe20008ffe4ff */
[----:B------:R-:W-:Y:S01]  /*04e0*/  ULDC.64 UR10, c[0x0][0x278] ;  /* 0x00009e00000a7ab9 */ /* 0x000fe20000000a00 */
[----:B------:R-:W-:Y:S01]  /*04f0*/  ISETP.GE.AND P1, PT, R0, UR12, PT ;  /* 0x0000000c00007c0c */ /* 0x000fe2000bf26270 */
[----:B------:R-:W-:Y:S01]  /*0500*/  IMAD.WIDE.U32 R20, R20, -0x2daee0ad, RZ ;  /* 0xd2511f5314147825 */ /* 0x000fe200078e00ff */
[----:B------:R-:W-:-:S02]  /*0510*/  LOP3.LUT R31, R23, UR29, R18, 0x96, !PT ;  /* 0x0000001d171f7c12 */ /* 0x000fc4000f8e9612 */
[----:B------:R-:W-:Y:S01]  /*0520*/  LEA R28, P2, R124, UR10, 0x4 ;  /* 0x0000000a7c1c7c11 */ /* 0x000fe2000f8420ff */
[----:B------:R-:W5:Y:S01]  /*0530*/  @P0 LDG.E.128 R8, desc[UR4][R2.64] ;  /* 0x0000000402080981 */ /* 0x000f62000c1e1d00 */
[----:B------:R-:W-:Y:S01]  /*0540*/  LOP3.LUT R33, R21, UR30, R16, 0x96, !PT ;  /* 0x0000001e15217c12 */ /* 0x000fe2000f8e9610 */
[----:B------:R-:W-:Y:S01]  /*0550*/  UIADD3 UR32, UR7, -0x24c28bd8, URZ ;  /* 0xdb3d742807207890 */ /* 0x000fe2000fffe03f */
[----:B------:R-:W-:Y:S01]  /*0560*/  IADD3.X R29, RZ, UR11, RZ, P2, !PT ;  /* 0x0000000bff1d7c10 */ /* 0x000fe200097fe4ff */
[----:B------:R-:W5:Y:S04]  /*0570*/  @P0 LDG.E.128 R4, desc[UR4][R2.64+0x1000] ;  /* 0x0010000402040981 */ /* 0x000f68000c1e1d00 */
[----:B------:R0:W5:Y:S01]  /*0580*/  @P0 LDG.E.128 R12, desc[UR4][R2.64+0x2000] ;  /* 0x00200004020c0981 */ /* 0x000162000c1e1d00 */
[----:B------:R-:W-:Y:S01]  /*0590*/  UIADD3 UR31, UR6, -0xe443238, URZ ;  /* 0xf1bbcdc8061f7890 */ /* 0x000fe2000fffe03f */
[----:B------:R-:W-:-:S04]  /*05a0*/  IMAD.HI.U32 R17, R33, -0x326172a9, RZ ;  /* 0xcd9e8d5721117827 */ /* 0x000fc800078e00ff */
[----:B0-----:R-:W-:Y:S01]  /*05b0*/  IMAD.HI.U32 R3, R31, -0x2daee0ad, RZ ;  /* 0xd2511f531f037827 */ /* 0x001fe200078e00ff */
[----:B------:R-:W-:-:S04]  /*05c0*/  IADD3 R2, P2, R24, UR8, RZ ;  /* 0x0000000818027c10 */ /* 0x000fc8000ff5e0ff */
[----:B------:R-:W-:Y:S01]  /*05d0*/  LOP3.LUT R85, R3, UR32, R20, 0x96, !PT ;  /* 0x0000002003557c12 */ /* 0x000fe2000f8e9614 */
[----:B------:R-:W-:Y:S01]  /*05e0*/  IMAD.X R3, RZ, RZ, UR9, P2 ;  /* 0x00000009ff037e24 */ /* 0x000fe200090e06ff */
[----:B------:R-:W-:Y:S01]  /*05f0*/  LOP3.LUT R30, R17, UR31, R22, 0x96, !PT ;  /* 0x0000001f111e7c12 */ /* 0x000fe2000f8e9616 */
[----:B------:R-:W-:Y:S06]  /*0600*/  @P1 EXIT ;  /* 0x000000000000194d */ /* 0x000fec0003800000 */
        /* <DEDUP_REMOVED lines=10> */
[----:B------:R-:W5:Y:S01]  /*06b0*/  LDG.E.128 R56, desc[UR4][R28.64] ;  /* 0x000000041c387981 */ /* 0x000f62000c1e1d00 */
[----:B------:R-:W-:Y:S01]  /*06c0*/  UIADD3 UR33, UR6, -0x700cb87f, URZ ;  /* 0x8ff3478106217890 */ /* 0x000fe2000fffe03f */
[----:B------:R-:W-:Y:S01]  /*06d0*/  IMAD R31, R31, -0x2daee0ad, RZ ;  /* 0xd2511f531f1f7824 */ /* 0x000fe200078e02ff */
[----:B------:R-:W-:Y:S01]  /*06e0*/  UIADD3 UR34, UR7, -0x695add53, URZ ;  /* 0x96a522ad07227890 */ /* 0x000fe2000fffe03f */
[----:B------:R0:W5:Y:S01]  /*06f0*/  LDG.E.128 R52, desc[UR4][R28.64+0x1000] ;  /* 0x001000041c347981 */ /* 0x000162000c1e1d00 */
[----:B------:R-:W-:Y:S01]  /*0700*/  IMAD R33, R33, -0x326172a9, RZ ;  /* 0xcd9e8d5721217824 */ /* 0x000fe200078e02ff */
[----:B------:R-:W-:Y:S01]  /*0710*/  ULDC.64 UR8, c[0x0][0x270] ;  /* 0x00009c0000087ab9 */ /* 0x000fe20000000a00 */
[----:B------:R-:W-:Y:S01]  /*0720*/  IMAD.HI.U32 R80, R85, -0x326172a9, RZ ;  /* 0xcd9e8d5755507827 */ /* 0x000fe200078e00ff */
[----:B------:R-:W-:Y:S01]  /*0730*/  HFMA2.MMA R75, -RZ, RZ, 0, 5.9604644775390625e-08 ;  /* 0x00000001ff4b7435 */ /* 0x000fe200000001ff */
[----:B------:R-:W-:Y:S01]  /*0740*/  LOP3.LUT R84, R84, 0x3, RZ, 0xc0, !PT ;  /* 0x0000000354547812 */ /* 0x000fe200078ec0ff */
[----:B------:R-:W-:Y:S01]  /*0750*/  ULDC UR10, c[0x0][0x218] ;  /* 0x00008600000a7ab9 */ /* 0x000fe20000000800 */
[--C-:B------:R-:W-:Y:S01]  /*0760*/  HADD2.F32 R117, -RZ, R8.reuse.H0_H0 ;  /* 0x20000008ff757230 */ /* 0x100fe20000004100 */
[----:B------:R-:W-:Y:S01]  /*0770*/  ULDC.U8 UR11, c[0x0][0x2a0] ;  /* 0x0000a800000b7ab9 */ /* 0x000fe20000000000 */
[----:B------:R-:W-:Y:S01]  /*0780*/  HADD2.F32 R115, -RZ, R8.H1_H1 ;  /* 0x30000008ff737230 */ /* 0x000fe20000004100 */
[----:B------:R-:W-:Y:S01]  /*0790*/  ULDC UR12, c[0x0][0x290] ;  /* 0x0000a400000c7ab9 */ /* 0x000fe20000000800 */
[----:B0-----:R-:W-:Y:S01]  /*07a0*/  IMAD.WIDE.U32 R28, R30, -0x2daee0ad, RZ ;  /* 0xd2511f531e1c7825 */ /* 0x001fe200078e00ff */
[----:B------:R-:W-:Y:S01]  /*07b0*/  UISETP.NE.U32.AND UP0, UPT, UR8, URZ, UPT ;  /* 0x0000003f0800728c */ /* 0x000fe2000bf05070 */
[----:B------:R-:W-:-:S02]  /*07c0*/  ULDC.64 UR14, c[0x0][0x2b8] ;  /* 0x0000ae00000e7ab9 */ /* 0x000fc40000000a00 */
[--C-:B------:R-:W-:Y:S01]  /*07d0*/  HADD2.F32 R114, -RZ, R9.reuse.H0_H0 ;  /* 0x20000009ff727230 */ /* 0x100fe20000004100 */
[----:B------:R-:W-:Y:S01]  /*07e0*/  ULDC.64 UR16, c[0x0][0x210] ;  /* 0x0000840000107ab9 */ /* 0x000fe20000000a00 */
        /* <DEDUP_REMOVED lines=17> */
[----:B------:R-:W-:Y:S01]  /*0900*/  LOP3.LUT R80, R80, UR33, R33, 0x96, !PT ;  /* 0x0000002150507c12 */ /* 0x000fe2000f8e9621 */
[----:B------:R-:W-:Y:S01]  /*0910*/  HADD2.F32 R6, -RZ, R7.H0_H0 ;  /* 0x20000007ff067230 */ /* 0x000fe20000004100 */
[----:B------:R-:W-:Y:S01]  /*0920*/  LOP3.LUT R72, R29, UR34, R31, 0x96, !PT ;  /* 0x000000221d487c12 */ /* 0x000fe2000f8e961f */
[----:B------:R-:W-:Y:S01]  /*0930*/  HADD2.F32 R14, -RZ, R15.H0_H0 ;  /* 0x2000000fff0e7230 */ /* 0x000fe20000004100 */
[----:B------:R-:W-:Y:S01]  /*0940*/  MOV R81, R28 ;  /* 0x0000001c00517202 */ /* 0x000fe20000000f00 */
[----:B------:R-:W-:-:S02]  /*0950*/  HADD2.F32 R7, -RZ, R7.H1_H1 ;  /* 0x30000007ff077230 */ /* 0x000fc40000004100 */
[----:B------:R-:W-:Y:S02]  /*0960*/  HADD2.F32 R15, -RZ, R15.H1_H1 ;  /* 0x3000000fff0f7230 */ /* 0x000fe40000004100 */
[----:B------:R-:W-:Y:S02]  /*0970*/  IMAD R85, R85, -0x326172a9, RZ ;  /* 0xcd9e8d5755557824 */ /* 0x000fe400078e02ff */
[----:B------:R-:W-:Y:S01]  /*0980*/  IMAD.MOV.U32 R71, RZ, RZ, RZ ;  /* 0x000000ffff477224 */ /* 0x000fe200078e00ff */
[----:B------:R-:W-:Y:S01]  /*0990*/  UISETP.NE.AND.EX UP0, UPT, UR9, URZ, UPT, UP0 ;  /* 0x0000003f0900728c */ /* 0x000fe2000bf05300 */
[--C-:B--2---:R-:W-:Y:S02]  /*09a0*/  HADD2.F32 R99, -RZ, R20.reuse.H0_H0 ;  /* 0x20000014ff637230 */ /* 0x104fe40000004100 */
[----:B------:R-:W-:Y:S02]  /*09b0*/  HADD2.F32 R98, -RZ, R20.H1_H1 ;  /* 0x30000014ff627230 */ /* 0x000fe40000004100 */
[----:B------:R-:W-:-:S02]  /*09c0*/  HADD2.F32 R97, -RZ, R21.H0_H0 ;  /* 0x20000015ff617230 */ /* 0x000fc40000004100 */
[----:B------:R-:W-:Y:S02]  /*09d0*/  HADD2.F32 R96, -RZ, R21.H1_H1 ;  /* 0x30000015ff607230 */ /* 0x000fe40000004100 */
[--C-:B------:R-:W-:Y:S02]  /*09e0*/  HADD2.F32 R95, -RZ, R22.reuse.H0_H0 ;  /* 0x20000016ff5f7230 */ /* 0x100fe40000004100 */
[----:B------:R-:W-:Y:S02]  /*09f0*/  HADD2.F32 R94, -RZ, R22.H1_H1 ;  /* 0x30000016ff5e7230 */ /* 0x000fe40000004100 */
[--C-:B------:R-:W-:Y:S02]  /*0a00*/  HADD2.F32 R93, -RZ, R23.reuse.H0_H0 ;  /* 0x20000017ff5d7230 */ /* 0x100fe40000004100 */
[----:B------:R-:W-:Y:S02]  /*0a10*/  HADD2.F32 R92, -RZ, R23.H1_H1 ;  /* 0x30000017ff5c7230 */ /* 0x000fe40000004100 */
[----:B---3--:R-:W-:-:S02]  /*0a20*/  HADD2.F32 R91, -RZ, R16.H0_H0 ;  /* 0x20000010ff5b7230 */ /* 0x008fc40000004100 */
        /* <DEDUP_REMOVED lines=21> */
[----:B------:R-:W-:Y:S02]  /*0b80*/  HADD2.F32 R19, -RZ, R19.H1_H1 ;  /* 0x30000013ff137230 */ /* 0x000fe40000004100 */
[----:B------:R-:W-:-:S07]  /*0b90*/  HADD2.F32 R67, -RZ, R67.H1_H1 ;  /* 0x30000043ff437230 */ /* 0x000fce0000004100 */
.L_x_15709:
[----:B0-----:R-:W0:Y:S01]  /*0ba0*/  LDC.64 R28, c[0x0][0x230] ;  /* 0x00008c00ff1c7b82 */ /* 0x001e220000000a00 */
[----:B------:R-:W-:Y:S01]  /*0bb0*/  PLOP3.LUT P0, PT, PT, PT, UP0, 0x80, 0x0 ;  /* 0x000000000000781c */ /* 0x000fe20003f0f008 */
[----:B------:R-:W-:Y:S01]  /*0bc0*/  IMAD R26, R0, UR10, RZ ;  /* 0x0000000a001a7c24 */ /* 0x000fe2000f8e02ff */
[----:B------:R-:W-:Y:S01]  /*0bd0*/  PLOP3.LUT P2, PT, PT, PT, UP0, 0x80, 0x0 ;  /* 0x000000000000781c */ /* 0x000fe20003f4f008 */
[----:B------:R-:W-:Y:S01]  /*0be0*/  @UP0 ULDC.64 UR8, c[0x0][0x270] ;  /* 0x00009c0000080ab9 */ /* 0x000fe20000000a00 */
[----:B------:R-:W-:Y:S02]  /*0bf0*/  MOV R31, 0x2 ;  /* 0x00000002001f7802 */ /* 0x000fe40000000f00 */
[----:B------:R-:W-:Y:S01]  /*0c00*/  SHF.R.S32.HI R27, RZ, 0x1f, R26 ;  /* 0x0000001fff1b7819 */ /* 0x000fe2000001141a */
[----:B------:R-:W1:Y:S03]  /*0c10*/  LDC.64 R82, c[0x0][0x220] ;  /* 0x00008800ff527b82 */ /* 0x000e660000000a00 */
[----:B------:R-:W-:-:S03]  /*0c20*/  LEA.HI R73, R27, R26, RZ, 0x3 ;  /* 0x0000001a1b497211 */ /* 0x000fc600078f18ff */
[----:B------:R-:W-:Y:S01]  /*0c30*/  @P0 IMAD.WIDE R26, R0, R31, UR8 ;  /* 0x00000008001a0e25 */ /* 0x000fe2000f8e021f */
[----:B------:R-:W-:-:S04]  /*0c40*/  LEA.HI.SX32 R73, R73, R124, 0x1d ;  /* 0x0000007c49497211 */ /* 0x000fc800078feaff */
[----:B------:R1:W2:Y:S01]  /*0c50*/  @P2 LDG.E.U16 R30, desc[UR4][R26.64] ;  /* 0x000000041a1e2981 */ /* 0x0002a2000c1e1500 */
[----:B0-----:R-:W-:-:S04]  /*0c60*/  ISETP.NE.U32.AND P1, PT, R28, RZ, PT ;  /* 0x000000ff1c00720c */ /* 0x001fc80003f25070 */
[----:B------:R-:W-:-:S13]  /*0c70*/  ISETP.NE.AND.EX P1, PT, R29, RZ, PT, P1 ;  /* 0x000000ff1d00720c */ /* 0x000fda0003f25310 */
[----:B------:R-:W0:Y:S01]  /*0c80*/  @P1 LDC.64 R24, c[0x0][0x230] ;  /* 0x00008c00ff181b82 */ /* 0x000e220000000a00 */
[----:B-1----:R-:W-:-:S04]  /*0c90*/  IMAD.WIDE.U32 R26, R73, 0x10, R82 ;  /* 0x00000010491a7825 */ /* 0x002fc800078e0052 */
[----:B0-----:R-:W-:-:S05]  /*0ca0*/  @P1 IMAD.WIDE.U32 R24, R73, 0x20, R24 ;  /* 0x0000002049181825 */ /* 0x001fca00078e0018 */
[----:B-----5:R0:W5:Y:S04]  /*0cb0*/  @P1 LDG.E.128 R48, desc[UR4][R24.64] ;  /* 0x0000000418301981 */ /* 0x020168000c1e1d00 */
[----:B------:R0:W5:Y:S04]  /*0cc0*/  @P1 LDG.E.128 R44, desc[UR4][R24.64+0x10] ;  /* 0x00001004182c1981 */ /* 0x000168000c1e1d00 */
[----:B------:R-:W5:Y:S01]  /*0cd0*/  LDG.E.128 R24, desc[UR4][R26.64] ;  /* 0x000000041a187981 */ /* 0x000f62000c1e1d00 */
[----:B------:R-:W-:Y:S02]  /*0ce0*/  ISETP.NE.AND P0, PT, R84, 0x1, PT ;  /* 0x000000015400780c */ /* 0x000fe40003f05270 */
[----:B------:R-:W-:Y:S01]  /*0cf0*/  PLOP3.LUT P2, PT, PT, PT, UP0, 0x80, 0x0 ;  /* 0x000000000000781c */ /* 0x000fe20003f4f008 */
[----:B------:R-:W-:Y:S01]  /*0d00*/  BSSY B0, `(.L_x_15540) ;  /* 0x000000e000007945 */ /* 0x000fe20003800000 */
[----:B------:R-:W-:-:S11]  /*0d10*/  MOV R76, 0x3f800000 ;  /* 0x3f800000004c7802 */ /* 0x000fd60000000f00 */
[----:B--2---:R-:W-:Y:S02]  /*0d20*/  @P2 HADD2.F32 R76, -RZ, R30.H0_H0 ;  /* 0x2000001eff4c2230 */ /* 0x004fe40000004100 */
[----:B------:R-:W-:Y:S01]  /*0d30*/  VIADD R30, R84, 0x1 ;  /* 0x00000001541e7836 */ /* 0x000fe20000000000 */
[----:B0-----:R-:W-:Y:S06]  /*0d40*/  @!P0 BRA `(.L_x_15541) ;  /* 0x0000000000208947 */ /* 0x001fec0003800000 */
        /* <DEDUP_REMOVED lines=8> */
.L_x_15541:
[----:B------:R-:W-:-:S07]  /*0dd0*/  MOV R38, R85 ;  /* 0x0000005500267202 */ /* 0x000fce0000000f00 */
.L_x_15542:
[----:B------:R-:W-:Y:S05]  /*0de0*/  BSYNC B0 ;  /* 0x0000000000007941 */ /* 0x000fea0003800000 */
.L_x_15540:
        /* <DEDUP_REMOVED lines=16> */
.L_x_15546:
[----:B------:R-:W-:Y:S05]  /*0ef0*/  BSYNC B1 ;  /* 0x0000000000017941 */ /* 0x000fea0003800000 */
.L_x_15545:
        /* <DEDUP_REMOVED lines=44> */
.L_x_15544:
[----:B------:R-:W-:Y:S05]  /*11c0*/  BSYNC B0 ;  /* 0x0000000000007941 */ /* 0x000fea0003800000 */
.L_x_15543:
[----:B------:R-:W0:Y:S01]  /*11d0*/  LDC R118, c[0x0][0x298] ;  /* 0x0000a600ff767b82 */ /* 0x000e220000000800 */
[----:B------:R-:W-:Y:S01]  /*11e0*/  I2FP.F32.U32 R32, R38 ;  /* 0x0000002600207245 */ /* 0x000fe20000201000 */
[----:B-----5:R-:W-:Y:S01]  /*11f0*/  HADD2.F32 R31, -RZ, R24.H0_H0 ;  /* 0x20000018ff1f7230 */ /* 0x020fe20000004100 */
[----:B------:R-:W-:Y:S01]  /*1200*/  ISETP.NE.U32.AND P0, PT, R28, RZ, PT ;  /* 0x000000ff1c00720c */ /* 0x000fe20003f05070 */
[----:B------:R-:W-:Y:S01]  /*1210*/  IMAD.MOV.U32 R89, RZ, RZ, 0x2f800000 ;  /* 0x2f800000ff597424 */ /* 0x000fe200078e00ff */
[----:B------:R-:W-:Y:S01]  /*1220*/  BSSY B0, `(.L_x_15547) ;  /* 0x0000018000007945 */ /* 0x000fe20003800000 */
[----:B------:R-:W-:Y:S02]  /*1230*/  HADD2.F32 R40, -RZ, R56.H0_H0 ;  /* 0x20000038ff287230 */ /* 0x000fe40000004100 */
[----:B------:R-:W-:Y:S01]  /*1240*/  FMUL.FTZ R31, R31, R76 ;  /* 0x0000004c1f1f7220 */ /* 0x000fe20000410000 */
[----:B------:R-:W1:Y:S01]  /*1250*/  LDC R119, c[0x0][0x294] ;  /* 0x0000a500ff777b82 */ /* 0x000e620000000800 */
[----:B------:R-:W-:Y:S01]  /*1260*/  FFMA.FTZ R32, R32, R89, 1.1641532182693481445e-10 ;  /* 0x2f00000020207423 */ /* 0x000fe20000010059 */
[----:B------:R-:W-:Y:S01]  /*1270*/  ISETP.NE.AND.EX P0, PT, R29, RZ, PT, P0 ;  /* 0x000000ff1d00720c */ /* 0x000fe20003f05300 */
[----:B0-----:R-:W-:-:S03]  /*1280*/  FMUL.FTZ R31, R31, R118 ;  /* 0x000000761f1f7220 */ /* 0x001fc60000410000 */
        /* <DEDUP_REMOVED lines=16> */
.L_x_15548:
[----:B------:R-:W-:-:S07]  /*1390*/  MOV R29, R85 ;  /* 0x00000055001d7202 */ /* 0x000fce0000000f00 */
.L_x_15549:
[----:B------:R-:W-:Y:S05]  /*13a0*/  BSYNC B0 ;  /* 0x0000000000007941 */ /* 0x000fea0003800000 */
.L_x_15547:
        /* <DEDUP_REMOVED lines=16> */
.L_x_15553:
[----:B------:R-:W-:Y:S05]  /*14b0*/  BSYNC B1 ;  /* 0x0000000000017941 */ /* 0x000fea0003800000 */
.L_x_15552:
        /* <DEDUP_REMOVED lines=44> */
.L_x_15551:
[----:B------:R-:W-:Y:S05]  /*1780*/  BSYNC B0 ;  /* 0x0000000000007941 */ /* 0x000fea0003800000 */
.L_x_15550:
[----:B------:R-:W-:Y:S01]  /*1790*/  I2FP.F32.U32 R30, R29 ;  /* 0x0000001d001e7245 */ /* 0x000fe20000201000 */
[----:B------:R-:W-:Y:S01]  /*17a0*/  HADD2.F32 R29, -RZ, R24.H1_H1 ;  /* 0x30000018ff1d7230 */ /* 0x000fe20000004100 */
[----:B------:R-:W-:Y:S01]  /*17b0*/  BSSY B0, `(.L_x_15554) ;  /* 0x0000016000007945 */ /* 0x000fe20003800000 */
[----:B------:R-:W-:Y:S02]  /*17c0*/  IADD3 R32, R31, 0x1, RZ ;  /* 0x000000011f207810 */ /* 0x000fe40007ffe0ff */
[----:B------:R-:W-:Y:S01]  /*17d0*/  FFMA.FTZ R30, R30, R89, 1.1641532182693481445e-10 ;  /* 0x2f0000001e1e7423 */ /* 0x000fe20000010059 */
[----:B------:R-:W-:-:S04]  /*17e0*/  FMUL.FTZ R29, R29, R76 ;  /* 0x0000004c1d1d7220 */ /* 0x000fc80000410000 */
        /* <DEDUP_REMOVED lines=17> */
.L_x_15555:
[----:B------:R-:W-:-:S07]  /*1900*/  MOV R29, R85 ;  /* 0x00000055001d7202 */ /* 0x000fce0000000f00 */
.L_x_15556:
[----:B------:R-:W-:Y:S05]  /*1910*/  BSYNC B0 ;  /* 0x0000000000007941 */ /* 0x000fea0003800000 */
.L_x_15554:
        /* <DEDUP_REMOVED lines=16> */
.L_x_15560:
[----:B------:R-:W-:Y:S05]  /*1a20*/  BSYNC B1 ;  /* 0x0000000000017941 */ /* 0x000fea0003800000 */
.L_x_15559:
        /* <DEDUP_REMOVED lines=44> */
.L_x_15558:
[----:B------:R-:W-:Y:S05]  /*1cf0*/  BSYNC B0 ;  /* 0x0000000000007941 */ /* 0x000fea0003800000 */
.L_x_15557:
[----:B------:R-:W-:Y:S01]  /*1d00*/  I2FP.F32.U32 R30, R29 ;  /* 0x0000001d001e7245 */ /* 0x000fe20000201000 */
[----:B------:R-:W-:Y:S01]  /*1d10*/  HADD2.F32 R29, -RZ, R25.H0_H0 ;  /* 0x20000019ff1d7230 */ /* 0x000fe20000004100 */
[----:B------:R-:W-:Y:S01]  /*1d20*/  BSSY B0, `(.L_x_15561) ;  /* 0x0000016000007945 */ /* 0x000fe20003800000 */
[----:B------:R-:W-:Y:S02]  /*1d30*/  HADD2.F32 R42, -RZ, R57.H0_H0 ;  /* 0x20000039ff2a7230 */ /* 0x000fe40000004100 */
        /* <DEDUP_REMOVED lines=19> */
.L_x_15562:
[----:B------:R-:W-:-:S07]  /*1e70*/  MOV R38, R85 ;  /* 0x0000005500267202 */ /* 0x000fce0000000f00 */
.L_x_15563:
[----:B------:R-:W-:Y:S05]  /*1e80*/  BSYNC B0 ;  /* 0x0000000000007941 */ /* 0x000fea0003800000 */
.L_x_15561:
        /* <DEDUP_REMOVED lines=16> */
.L_x_15567:
[----:B------:R-:W-:Y:S05]  /*1f90*/  BSYNC B1 ;  /* 0x0000000000017941 */ /* 0x000fea0003800000 */
.L_x_15566:
        /* <DEDUP_REMOVED lines=44> */
.L_x_15565:
[----:B------:R-:W-:Y:S05]  /*2260*/  BSYNC B0 ;  /* 0x0000000000007941 */ /* 0x000fea0003800000 */
.L_x_15564:
        /* <DEDUP_REMOVED lines=22> */
.L_x_15569:
[----:B------:R-:W-:-:S07]  /*23d0*/  MOV R25, R85 ;  /* 0x0000005500197202 */ /* 0x000fce0000000f00 */
.L_x_15570:
[----:B------:R-:W-:Y:S05]  /*23e0*/  BSYNC B0 ;  /* 0x0000000000007941 */ /* 0x000fea0003800000 */
.L_x_15568:
        /* <DEDUP_REMOVED lines=16> */
.L_x_15574:
[----:B------:R-:W-:Y:S05]  /*24f0*/  BSYNC B1 ;  /* 0x0000000000017941 */ /* 0x000fea0003800000 */
.L_x_15573:
        /* <DEDUP_REMOVED lines=44> */
.L_x_15572:
[----:B------:R-:W-:Y:S05]  /*27c0*/  BSYNC B0 ;  /* 0x0000000000007941 */ /* 0x000fea0003800000 */
.L_x_15571:
[----:B------:R-:W-:Y:S01]  /*27d0*/  I2FP.F32.U32 R30, R25 ;  /* 0x00000019001e7245 */ /* 0x000fe20000201000 */
[----:B------:R-:W-:Y:S01]  /*27e0*/  HADD2.F32 R25, -RZ, R26.H0_H0 ;  /* 0x2000001aff197230 */ /* 0x000fe20000004100 */
[----:B------:R-:W-:Y:S01]  /*27f0*/  ISETP.NE.AND P4, PT, R32, 0x1, PT ;  /* 0x000000012000780c */ /* 0x000fe20003f85270 */
[----:B------:R-:W-:Y:S01]  /*2800*/  HADD2.F32 R36, -RZ, R58.H0_H0 ;  /* 0x2000003aff247230 */ /* 0x000fe20000004100 */
        /* <DEDUP_REMOVED lines=18> */
.L_x_15576:
[----:B------:R-:W-:-:S07]  /*2930*/  MOV R25, R85 ;  /* 0x0000005500197202 */ /* 0x000fce0000000f00 */
.L_x_15577:
[----:B------:R-:W-:Y:S05]  /*2940*/  BSYNC B0 ;  /* 0x0000000000007941 */ /* 0x000fea0003800000 */
.L_x_15575:
        /* <DEDUP_REMOVED lines=16> */
.L_x_15581:
[----:B------:R-:W-:Y:S05]  /*2a50*/  BSYNC B1 ;  /* 0x0000000000017941 */ /* 0x000fea0003800000 */
.L_x_15580:
        /* <DEDUP_REMOVED lines=44> */
.L_x_15579:
[----:B------:R-:W-:Y:S05]  /*2d20*/  BSYNC B0 ;  /* 0x0000000000007941 */ /* 0x000fea0003800000 */
.L_x_15578:
[----:B------:R-:W-:Y:S01]  /*2d30*/  I2FP.F32.U32 R30, R25 ;  /* 0x00000019001e7245 */ /* 0x000fe20000201000 */
[----:B------:R-:W-:Y:S01]  /*2d40*/  HADD2.F32 R25, -RZ, R26.H1_H1 ;  /* 0x3000001aff197230 */ /* 0x000fe20000004100 */
[----:B------:R-:W-:Y:S01]  /*2d50*/  ISETP.NE.AND P5, PT, R31, 0x1, PT ;  /* 0x000000011f00780c */ /* 0x000fe20003fa5270 */
[----:B------:R-:W-:Y:S01]  /*2d60*/  HADD2.F32 R26, -RZ, R58.H1_H1 ;  /* 0x3000003aff1a7230 */ /* 0x000fe20000004100 */
[----:B------:R-:W-:Y:S01]  /*2d70*/  BSSY B0, `(.L_x_15582) ;  /* 0x0000013000007945 */ /* 0x000fe20003800000 */
        /* <DEDUP_REMOVED lines=17> */
.L_x_15583:
[----:B------:R-:W-:-:S07]  /*2e90*/  MOV R25, R85 ;  /* 0x0000005500197202 */ /* 0x000fce0000000f00 */
.L_x_15584:
[----:B------:R-:W-:Y:S05]  /*2ea0*/  BSYNC B0 ;  /* 0x0000000000007941 */ /* 0x000fea0003800000 */
.L_x_15582:
        /* <DEDUP_REMOVED lines=16> */
.L_x_15588:
[----:B------:R-:W-:Y:S05]  /*2fb0*/  BSYNC B1 ;  /* 0x0000000000017941 */ /* 0x000fea0003800000 */
.L_x_15587:
        /* <DEDUP_REMOVED lines=44> */
.L_x_15586:
[----:B------:R-:W-:Y:S05]  /*3280*/  BSYNC B0 ;  /* 0x0000000000007941 */ /* 0x000fea0003800000 */
.L_x_15585:
        /* <DEDUP_REMOVED lines=22> */
.L_x_15590:
[----:B------:R-:W-:-:S07]  /*33f0*/  MOV R25, R85 ;  /* 0x0000005500197202 */ /* 0x000fce0000000f00 */
.L_x_15591:
[----:B------:R-:W-:Y:S05]  /*3400*/  BSYNC B0 ;  /* 0x0000000000007941 */ /* 0x000fea0003800000 */
.L_x_15589:
        /* <DEDUP_REMOVED lines=18> */
.L_x_15595:
[----:B------:R-:W-:Y:S05]  /*3530*/  BSYNC B1 ;  /* 0x0000000000017941 */ /* 0x000fea0003800000 */
.L_x_15594:
        /* <DEDUP_REMOVED lines=44> */
.L_x_15593:
[----:B------:R-:W-:Y:S05]  /*3800*/  BSYNC B0 ;  /* 0x0000000000007941 */ /* 0x000fea0003800000 */
.L_x_15592:
[----:B------:R-:W-:Y:S01]  /*3810*/  SEL R33, RZ, 0x10000, P5 ;  /* 0x00010000ff217807 */ /* 0x000fe20002800000 */
[----:B------:R-:W0:Y:S01]  /*3820*/  LDC.64 R120, c[0x0][0x238] ;  /* 0x00008e00ff787b82 */ /* 0x000e220000000a00 */
[----:B------:R-:W-:Y:S01]  /*3830*/  ISETP.NE.AND P5, PT, R24, RZ, PT ;  /* 0x000000ff1800720c */ /* 0x000fe20003fa5270 */
[----:B------:R-:W-:Y:S01]  /*3840*/  HADD2.F32 R27, -RZ, R27.H1_H1 ;  /* 0x3000001bff1b7230 */ /* 0x000fe20000004100 */
[----:B------:R-:W-:Y:S02]  /*3850*/  I2FP.F32.U32 R24, R25 ;  /* 0x0000001900187245 */ /* 0x000fe40000201000 */
[----:B------:R-:W-:Y:S02]  /*3860*/  SEL R34, RZ, 0x100, P4 ;  /* 0x00000100ff227807 */ /* 0x000fe40002000000 */
[----:B------:R-:W-:Y:S01]  /*3870*/  ISETP.NE.AND P4, PT, R29, RZ, PT ;  /* 0x000000ff1d00720c */ /* 0x000fe20003f85270 */
[----:B------:R-:W-:Y:S01]  /*3880*/  FFMA.FTZ R24, R24, R89, 1.1641532182693481445e-10 ;  /* 0x2f00000018187423 */ /* 0x000fe20000010059 */
[----:B------:R-:W-:Y:S01]  /*3890*/  SEL R29, RZ, 0x1, P3 ;  /* 0x00000001ff1d7807 */ /* 0x000fe20001800000 */
[----:B------:R-:W1:Y:S01]  /*38a0*/  LDC.64 R122, c[0x0][0x240] ;  /* 0x00009000ff7a7b82 */ /* 0x000e620000000a00 */
[----:B------:R-:W-:Y:S01]  /*38b0*/  FMUL.FTZ R27, R27, R76 ;  /* 0x0000004c1b1b7220 */ /* 0x000fe20000410000 */
[----:B------:R-:W-:-:S02]  /*38c0*/  ISETP.NE.AND P6, PT, R28, RZ, PT ;  /* 0x000000ff1c00720c */ /* 0x000fc40003fc5270 */
[----:B------:R-:W-:Y:S02]  /*38d0*/  FSETP.GTU.FTZ.AND P3, PT, R24, R119, PT ;  /* 0x000000771800720b */ /* 0x000fe40003f7c000 */
[----:B------:R-:W-:Y:S02]  /*38e0*/  SEL R24, RZ, 0x1, P2 ;  /* 0x00000001ff187807 */ /* 0x000fe40001000000 */
[----:B------:R-:W-:Y:S01]  /*38f0*/  SEL R25, RZ, 0x1000000, P3 ;  /* 0x01000000ff197807 */ /* 0x000fe20001800000 */
[----:B------:R-:W2:Y:S01]  /*3900*/  @P1 LDC.64 R30, c[0x0][0x230] ;  /* 0x00008c00ff1e1b82 */ /* 0x000ea20000000a00 */
[----:B------:R-:W-:Y:S02]  /*3910*/  SEL R26, RZ, 0x1, P4 ;  /* 0x00000001ff1a7807 */ /* 0x000fe40002000000 */
[----:B------:R-:W-:Y:S01]  /*3920*/  LOP3.LUT R34, R34, R25, R33, 0xfe, !PT ;  /* 0x0000001922227212 */ /* 0x000fe200078efe21 */
[----:B------:R-:W-:-:S04]  /*3930*/  IMAD.WIDE.U32 R24, R24, 0x1000000, RZ ;  /* 0x0100000018187825 */ /* 0x000fc800078e00ff */
[----:B------:R-:W-:Y:S01]  /*3940*/  FMUL.FTZ R33, R27, R118 ;  /* 0x000000761b217220 */ /* 0x000fe20000410000 */
[----:B------:R-:W-:Y:S01]  /*3950*/  SEL R28, RZ, 0x1, P5 ;  /* 0x00000001ff1c7807 */ /* 0x000fe20002800000 */
[----:B------:R-:W-:Y:S01]  /*3960*/  IMAD.WIDE.U32 R26, R26, 0x10000, RZ ;  /* 0x000100001a1a7825 */ /* 0x000fe200078e00ff */
[----:B------:R-:W-:Y:S02]  /*3970*/  LOP3.LUT R25, R25, R34, R29, 0xfe, !PT ;  /* 0x0000002219197212 */ /* 0x000fe400078efe1d */
[----:B------:R-:W-:Y:S01]  /*3980*/  FSEL R33, R33, RZ, !P3 ;  /* 0x000000ff21217208 */ /* 0x000fe20005800000 */
[----:B------:R-:W-:Y:S01]  /*3990*/  HADD2.F32 R34, -RZ, R59.H1_H1 ;  /* 0x3000003bff227230 */ /* 0x000fe20000004100 */
[----:B------:R-:W-:Y:S01]  /*39a0*/  IADD3 R77, R73, 0x100, RZ ;  /* 0x00000100494d7810 */ /* 0x000fe20007ffe0ff */
[----:B------:R-:W-:-:S04]  /*39b0*/  IMAD.WIDE.U32 R28, R28, 0x100, RZ ;  /* 0x000001001c1c7825 */ /* 0x000fc800078e00ff */
[----:B------:R-:W-:Y:S01]  /*39c0*/  FMUL.FTZ R39, R33, R34 ;  /* 0x0000002221277220 */ /* 0x000fe20000410000 */
[----:B------:R-:W-:Y:S02]  /*39d0*/  LOP3.LUT R24, R28, R24, R26, 0xfe, !PT ;  /* 0x000000181c187212 */ /* 0x000fe400078efe1a */
[----:B------:R-:W-:Y:S01]  /*39e0*/  LOP3.LUT R25, R29, R25, R27, 0xfe, !PT ;  /* 0x000000191d197212 */ /* 0x000fe200078efe1b */
[----:B0-----:R-:W-:-:S04]  /*39f0*/  IMAD.WIDE.U32 R26, R73, 0x20, R120 ;  /* 0x00000020491a7825 */ /* 0x001fc800078e0078 */
[----:B------:R-:W-:Y:S01]  /*3a00*/  @P0 FADD.FTZ R39, R47, R39 ;  /* 0x000000272f270221 */ /* 0x000fe20000010000 */
[----:B------:R-:W-:Y:S01]  /*3a10*/  SEL R29, RZ, 0x1, P6 ;  /* 0x00000001ff1d7807 */ /* 0x000fe20003000000 */
[----:B--2---:R-:W-:Y:S01]  /*3a20*/  @P1 IMAD.WIDE.U32 R30, R77, 0x20, R30 ;  /* 0x000000204d1e1825 */ /* 0x004fe200078e001e */
[----:B------:R-:W-:Y:S02]  /*3a30*/  STG.E.128 desc[UR4][R26.64], R40 ;  /* 0x000000281a007986 */ /* 0x000fe4000c101d04 */
[----:B------:R-:W-:Y:S01]  /*3a40*/  LOP3.LUT R24, R24, R29, RZ, 0xfc, !PT ;  /* 0x0000001d18187212 */ /* 0x000fe200078efcff */
[----:B-1----:R-:W-:Y:S01]  /*3a50*/  IMAD.WIDE.U32 R28, R73, 0x8, R122 ;  /* 0x00000008491c7825 */ /* 0x002fe200078e007a */
        /* <DEDUP_REMOVED lines=18> */
.L_x_15597:
[----:B------:R-:W-:-:S07]  /*3b80*/  IMAD.MOV.U32 R60, RZ, RZ, R85 ;  /* 0x000000ffff3c7224 */ /* 0x000fce00078e0055 */
.L_x_15598:
[----:B------:R-:W-:Y:S05]  /*3b90*/  BSYNC B0 ;  /* 0x0000000000007941 */ /* 0x000fea0003800000 */
.L_x_15596:
        /* <DEDUP_REMOVED lines=16> */
.L_x_15602:
[----:B------:R-:W-:Y:S05]  /*3ca0*/  BSYNC B1 ;  /* 0x0000000000017941 */ /* 0x000fea0003800000 */
.L_x_15601:
        /* <DEDUP_REMOVED lines=44> */
.L_x_15600:
[----:B------:R-:W-:Y:S05]  /*3f70*/  BSYNC B0 ;  /* 0x0000000000007941 */ /* 0x000fea0003800000 */
.L_x_15599:
[----:B------:R-:W-:Y:S01]  /*3f80*/  I2FP.F32.U32 R28, R60 ;  /* 0x0000003c001c7245 */ /* 0x000fe20000201000 */
[----:B-----5:R-:W-:Y:S01]  /*3f90*/  HADD2.F32 R29, -RZ, R24.H0_H0 ;  /* 0x20000018ff1d7230 */ /* 0x020fe20000004100 */
[----:B------:R-:W-:Y:S01]  /*3fa0*/  BSSY B0, `(.L_x_15603) ;  /* 0x0000016000007945 */ /* 0x000fe20003800000 */
[----:B------:R-:W-:Y:S01]  /*3fb0*/  HADD2.F32 R32, -RZ, R52.H0_H0 ;  /* 0x20000034ff207230 */ /* 0x000fe20000004100 */
[----:B------:R-:W-:Y:S01]  /*3fc0*/  IADD3 R34, R33, 0x1, RZ ;  /* 0x0000000121227810 */ /* 0x000fe20007ffe0ff */
        /* <DEDUP_REMOVED lines=18> */
.L_x_15604:
[----:B------:R-:W-:-:S07]  /*40f0*/  IMAD.MOV.U32 R30, RZ, RZ, R85 ;  /* 0x000000ffff1e7224 */ /* 0x000fce00078e0055 */
.L_x_15605:
[----:B------:R-:W-:Y:S05]  /*4100*/  BSYNC B0 ;  /* 0x0000000000007941 */ /* 0x000fea0003800000 */
.L_x_15603:
        /* <DEDUP_REMOVED lines=16> */
.L_x_15609:
[----:B------:R-:W-:Y:S05]  /*4210*/  BSYNC B1 ;  /* 0x0000000000017941 */ /* 0x000fea0003800000 */
.L_x_15608:
        /* <DEDUP_REMOVED lines=44> */
.L_x_15607:
[----:B------:R-:W-:Y:S05]  /*44e0*/  BSYNC B0 ;  /* 0x0000000000007941 */ /* 0x000fea0003800000 */
.L_x_15606:
        /* <DEDUP_REMOVED lines=23> */
.L_x_15611:
[----:B------:R-:W-:-:S07]  /*4660*/  IMAD.MOV.U32 R30, RZ, RZ, R85 ;  /* 0x000000ffff1e7224 */ /* 0x000fce00078e0055 */
.L_x_15612:
[----:B------:R-:W-:Y:S05]  /*4670*/  BSYNC B0 ;  /* 0x0000000000007941 */ /* 0x000fea0003800000 */
.L_x_15610:
        /* <DEDUP_REMOVED lines=16> */
.L_x_15616:
[----:B------:R-:W-:Y:S05]  /*4780*/  BSYNC B1 ;  /* 0x0000000000017941 */ /* 0x000fea0003800000 */
.L_x_15615:
        /* <DEDUP_REMOVED lines=44> */
.L_x_15614:
[----:B------:R-:W-:Y:S05]  /*4a50*/  BSYNC B0 ;  /* 0x0000000000007941 */ /* 0x000fea0003800000 */
.L_x_15613:
        /* <DEDUP_REMOVED lines=23> */
.L_x_15618:
[----:B------:R-:W-:-:S07]  /*4bd0*/  IMAD.MOV.U32 R30, RZ, RZ, R85 ;  /* 0x000000ffff1e7224 */ /* 0x000fce00078e0055 */
.L_x_15619:
[----:B------:R-:W-:Y:S05]  /*4be0*/  BSYNC B0 ;  /* 0x0000000000007941 */ /* 0x000fea0003800000 */
.L_x_15617:
        /* <DEDUP_REMOVED lines=16> */
.L_x_15623:
[----:B------:R-:W-:Y:S05]  /*4cf0*/  BSYNC B1 ;  /* 0x0000000000017941 */ /* 0x000fea0003800000 */
.L_x_15622:
        /* <DEDUP_REMOVED lines=44> */
.L_x_15621:
[----:B------:R-:W-:Y:S05]  /*4fc0*/  BSYNC B0 ;  /* 0x0000000000007941 */ /* 0x000fea0003800000 */
.L_x_15620:
        /* <DEDUP_REMOVED lines=22> */
.L_x_15625:
[----:B------:R-:W-:-:S07]  /*5130*/  IMAD.MOV.U32 R25, RZ, RZ, R85 ;  /* 0x000000ffff197224 */ /* 0x000fce00078e0055 */
.L_x_15626:
[----:B------:R-:W-:Y:S05]  /*5140*/  BSYNC B0 ;  /* 0x0000000000007941 */ /* 0x000fea0003800000 */
.L_x_15624:
        /* <DEDUP_REMOVED lines=16> */
.L_x_15630:
[----:B------:R-:W-:Y:S05]  /*5250*/  BSYNC B1 ;  /* 0x0000000000017941 */ /* 0x000fea0003800000 */
.L_x_15629:
        /* <DEDUP_REMOVED lines=44> */
.L_x_15628:
[----:B------:R-:W-:Y:S05]  /*5520*/  BSYNC B0 ;  /* 0x0000000000007941 */ /* 0x000fea0003800000 */
.L_x_15627:
        /* <DEDUP_REMOVED lines=9> */
[----:B------:R-:W-:-:S03]  /*55c0*/  HADD2.F32 R28, -RZ, R54.H0_H0 ;  /* 0x20000036ff1c7230 */ /* 0x000fc60000004100 */
        /* <DEDUP_REMOVED lines=12> */
.L_x_15632:
[----:B------:R-:W-:-:S07]  /*5690*/  IMAD.MOV.U32 R25, RZ, RZ, R85 ;  /* 0x000000ffff197224 */ /* 0x000fce00078e0055 */
.L_x_15633:
[----:B------:R-:W-:Y:S05]  /*56a0*/  BSYNC B0 ;  /* 0x0000000000007941 */ /* 0x000fea0003800000 */
.L_x_15631:
        /* <DEDUP_REMOVED lines=16> */
.L_x_15637:
[----:B------:R-:W-:Y:S05]  /*57b0*/  BSYNC B1 ;  /* 0x0000000000017941 */ /* 0x000fea0003800000 */
.L_x_15636:
        /* <DEDUP_REMOVED lines=44> */
.L_x_15635:
[----:B------:R-:W-:Y:S05]  /*5a80*/  BSYNC B0 ;  /* 0x0000000000007941 */ /* 0x000fea0003800000 */
.L_x_15634:
[----:B------:R-:W-:Y:S01]  /*5a90*/  I2FP.F32.U32 R30, R25 ;  /* 0x00000019001e7245 */ /* 0x000fe20000201000 */
[----:B------:R-:W-:Y:S01]  /*5aa0*/  HADD2.F32 R25, -RZ, R26.H1_H1 ;  /* 0x3000001aff197230 */ /* 0x000fe20000004100 */
[----:B------:R-:W-:Y:S01]  /*5ab0*/  ISETP.NE.AND P5, PT, R61, 0x1, PT ;  /* 0x000000013d00780c */ /* 0x000fe20003fa5270 */
[----:B------:R-:W-:Y:S01]  /*5ac0*/  HADD2.F32 R26, -RZ, R54.H1_H1 ;  /* 0x30000036ff1a7230 */ /* 0x000fe20000004100 */
        /* <DEDUP_REMOVED lines=18> */
.L_x_15639:
[----:B------:R-:W-:-:S07]  /*5bf0*/  IMAD.MOV.U32 R25, RZ, RZ, R85 ;  /* 0x000000ffff197224 */ /* 0x000fce00078e0055 */
.L_x_15640:
[----:B------:R-:W-:Y:S05]  /*5c00*/  BSYNC B0 ;  /* 0x0000000000007941 */ /* 0x000fea0003800000 */
.L_x_15638:
        /* <DEDUP_REMOVED lines=16> */
.L_x_15644:
[----:B------:R-:W-:Y:S05]  /*5d10*/  BSYNC B1 ;  /* 0x0000000000017941 */ /* 0x000fea0003800000 */
.L_x_15643:
        /* <DEDUP_REMOVED lines=44> */
.L_x_15642:
[----:B------:R-:W-:Y:S05]  /*5fe0*/  BSYNC B0 ;  /* 0x0000000000007941 */ /* 0x000fea0003800000 */
.L_x_15641:
[----:B------:R-:W-:Y:S01]  /*5ff0*/  HADD2.F32 R61, -RZ, R27.H0_H0 ;  /* 0x2000001bff3d7230 */ /* 0x000fe20000004100 */
[----:B------:R-:W-:Y:S01]  /*6000*/  I2FP.F32.U32 R26, R25 ;  /* 0x00000019001a7245 */ /* 0x000fe20000201000 */
[----:B------:R-:W-:Y:S01]  /*6010*/  HADD2.F32 R30, -RZ, R55.H0_H0 ;  /* 0x20000037ff1e7230 */ /* 0x000fe20000004100 */
[----:B------:R-:W-:Y:S01]  /*6020*/  ISETP.NE.AND P6, PT, R60, 0x1, PT ;  /* 0x000000013c00780c */ /* 0x000fe20003fc5270 */
[----:B------:R-:W-:Y:S01]  /*6030*/  BSSY B0, `(.L_x_15645) ;  /* 0x0000013000007945 */ /* 0x000fe20003800000 */
[----:B------:R-:W-:Y:S01]  /*6040*/  FMUL.FTZ R61, R61, R76 ;  /* 0x0000004c3d3d7220 */ /* 0x000fe20000410000 */
[----:B------:R-:W-:Y:S01]  /*6050*/  FFMA.FTZ R26, R26, R89, 1.1641532182693481445e-10 ;  /* 0x2f0000001a1a7423 */ /* 0x000fe20000010059 */
[----:B------:R-:W-:Y:S02]  /*6060*/  IADD3 R78, R60, 0x1, RZ ;  /* 0x000000013c4e7810 */ /* 0x000fe40007ffe0ff */
[----:B------:R-:W-:Y:S02]  /*6070*/  FMUL.FTZ R61, R61, R118 ;  /* 0x000000763d3d7220 */ /* 0x000fe40000410000 */
        /* <DEDUP_REMOVED lines=13> */
.L_x_15646:
[----:B------:R-:W-:-:S07]  /*6150*/  IMAD.MOV.U32 R25, RZ, RZ, R85 ;  /* 0x000000ffff197224 */ /* 0x000fce00078e0055 */
.L_x_15647:
[----:B------:R-:W-:Y:S05]  /*6160*/  BSYNC B0 ;  /* 0x0000000000007941 */ /* 0x000fea0003800000 */
.L_x_15645:
        /* <DEDUP_REMOVED lines=18> */
.L_x_15651:
[----:B------:R-:W-:Y:S05]  /*6290*/  BSYNC B1 ;  /* 0x0000000000017941 */ /* 0x000fea0003800000 */
.L_x_15650:
        /* <DEDUP_REMOVED lines=44> */
.L_x_15649:
[----:B------:R-:W-:Y:S05]  /*6560*/  BSYNC B0 ;  /* 0x0000000000007941 */ /* 0x000fea0003800000 */
.L_x_15648:
[----:B------:R-:W-:Y:S01]  /*6570*/  ISETP.NE.AND P6, PT, R31, RZ, PT ;  /* 0x000000ff1f00720c */ /* 0x000fe20003fc5270 */
[----:B------:R-:W-:Y:S01]  /*6580*/  HADD2.F32 R27, -RZ, R27.H1_H1 ;  /* 0x3000001bff1b7230 */ /* 0x000fe20000004100 */
[----:B------:R-:W-:Y:S02]  /*6590*/  SEL R31, RZ, 0x10000, P5 ;  /* 0x00010000ff1f7807 */ /* 0x000fe40002800000 */
[----:B------:R-:W-:Y:S02]  /*65a0*/  ISETP.NE.AND P5, PT, R24, RZ, PT ;  /* 0x000000ff1800720c */ /* 0x000fe40003fa5270 */
[----:B------:R-:W-:Y:S01]  /*65b0*/  I2FP.F32.U32 R24, R25 ;  /* 0x0000001900187245 */ /* 0x000fe20000201000 */
[----:B------:R-:W-:Y:S01]  /*65c0*/  FMUL.FTZ R27, R27, R76 ;  /* 0x0000004c1b1b7220 */ /* 0x000fe20000410000 */
[----:B------:R-:W-:Y:S02]  /*65d0*/  SEL R25, RZ, 0x1, P2 ;  /* 0x00000001ff197807 */ /* 0x000fe40001000000 */
[----:B------:R-:W-:Y:S01]  /*65e0*/  SEL R26, RZ, 0x100, P4 ;  /* 0x00000100ff1a7807 */ /* 0x000fe20002000000 */
[----:B------:R-:W-:Y:S01]  /*65f0*/  FFMA.FTZ R24, R24, R89, 1.1641532182693481445e-10 ;  /* 0x2f00000018187423 */ /* 0x000fe20000010059 */
[----:B------:R-:W-:Y:S01]  /*6600*/  ISETP.NE.AND P4, PT, R74, RZ, PT ;  /* 0x000000ff4a00720c */ /* 0x000fe20003f85270 */
[----:B------:R-:W-:Y:S01]  /*6610*/  FMUL.FTZ R27, R27, R118 ;  /* 0x000000761b1b7220 */ /* 0x000fe20000410000 */
[----:B------:R-:W-:-:S02]  /*6620*/  SEL R62, RZ, 0x1, P5 ;  /* 0x00000001ff3e7807 */ /* 0x000fc40002800000 */
[----:B------:R-:W-:Y:S02]  /*6630*/  FSETP.GTU.FTZ.AND P2, PT, R24, R119, PT ;  /* 0x000000771800720b */ /* 0x000fe40003f5c000 */
[----:B------:R-:W-:Y:S01]  /*6640*/  SEL R60, RZ, 0x1, P4 ;  /* 0x00000001ff3c7807 */ /* 0x000fe20002000000 */
[----:B------:R-:W-:Y:S01]  /*6650*/  IMAD.WIDE.U32 R62, R62, 0x100, RZ ;  /* 0x000001003e3e7825 */ /* 0x000fe200078e00ff */
[----:B------:R-:W-:Y:S02]  /*6660*/  SEL R24, RZ, 0x1000000, P2 ;  /* 0x01000000ff187807 */ /* 0x000fe40001000000 */
[----:B------:R-:W-:Y:S01]  /*6670*/  FSEL R27, R27, RZ, !P2 ;  /* 0x000000ff1b1b7208 */ /* 0x000fe20005000000 */
[----:B------:R-:W-:Y:S01]  /*6680*/  IMAD.WIDE.U32 R60, R60, 0x10000, RZ ;  /* 0x000100003c3c7825 */ /* 0x000fe200078e00ff */
[----:B------:R-:W-:Y:S02]  /*6690*/  LOP3.LUT R26, R26, R24, R31, 0xfe, !PT ;  /* 0x000000181a1a7212 */ /* 0x000fe400078efe1f */
[----:B------:R-:W-:Y:S01]  /*66a0*/  SEL R31, RZ, 0x1, P3 ;  /* 0x00000001ff1f7807 */ /* 0x000fe20001800000 */
[----:B------:R-:W-:Y:S01]  /*66b0*/  IMAD.WIDE.U32 R24, R25, 0x1000000, RZ ;  /* 0x0100000019187825 */ /* 0x000fe200078e00ff */
[----:B------:R-:W-:-:S04]  /*66c0*/  IADD3 R74, R73, 0x200, RZ ;  /* 0x00000200494a7810 */ /* 0x000fc80007ffe0ff */
[----:B------:R-:W-:Y:S02]  /*66d0*/  LOP3.LUT R25, R25, R26, R31, 0xfe, !PT ;  /* 0x0000001a19197212 */ /* 0x000fe400078efe1f */
[----:B------:R-:W-:Y:S01]  /*66e0*/  LOP3.LUT R26, R62, R24, R60, 0xfe, !PT ;  /* 0x000000183e1a7212 */ /* 0x000fe200078efe3c */
[----:B------:R-:W-:Y:S01]  /*66f0*/  HADD2.F32 R24, -RZ, R55.H1_H1 ;  /* 0x30000037ff187230 */ /* 0x000fe20000004100 */
[----:B------:R-:W-:-:S04]  /*6700*/  LOP3.LUT R61, R63, R25, R61, 0xfe, !PT ;  /* 0x000000193f3d7212 */ /* 0x000fc800078efe3d */
[----:B------:R-:W-:Y:S01]  /*6710*/  FMUL.FTZ R31, R27, R24 ;  /* 0x000000181b1f7220 */ /* 0x000fe20000410000 */
[----:B------:R-:W-:Y:S01]  /*6720*/  SEL R27, RZ, 0x1, P6 ;  /* 0x00000001ff1b7807 */ /* 0x000fe20003000000 */
[----:B------:R-:W-:-:S04]  /*6730*/  IMAD.WIDE.U32 R24, R77, 0x20, R120 ;  /* 0x000000204d187825 */ /* 0x000fc800078e0078 */
[----:B------:R-:W-:Y:S01]  /*6740*/  @P0 FADD.FTZ R31, R47, R31 ;  /* 0x0000001f2f1f0221 */ /* 0x000fe20000010000 */
[----:B------:R-:W-:Y:S01]  /*6750*/  LOP3.LUT R60, R26, R27, RZ, 0xfc, !PT ;  /* 0x0000001b1a3c7212 */ /* 0x000fe200078efcff */
[----:B------:R-:W-:Y:S01]  /*6760*/  IMAD.WIDE.U32 R26, R77, 0x8, R122 ;  /* 0x000000084d1a7825 */ /* 0x000fe200078e007a */
        /* <DEDUP_REMOVED lines=10> */
[C---:B------:R-:W-:Y:S01]  /*6810*/  ISETP.NE.AND P1, PT, R78.reuse, 0x1, PT ;  /* 0x000000014e00780c */ /* 0x040fe20003f25270 */
[----:B------:R-:W-:-:S12]  /*6820*/  VIADD R79, R78, 0x1 ;  /* 0x000000014e4f7836 */ /* 0x000fd80000000000 */
        /* <DEDUP_REMOVED lines=9> */
.L_x_15653:
[----:B------:R-:W-:-:S07]  /*68c0*/  MOV R82, R85 ;  /* 0x0000005500527202 */ /* 0x000fce0000000f00 */
.L_x_15654:
[----:B------:R-:W-:Y:S05]  /*68d0*/  BSYNC B0 ;  /* 0x0000000000007941 */ /* 0x000fea0003800000 */
.L_x_15652:
        /* <DEDUP_REMOVED lines=16> */
.L_x_15658:
[----:B------:R-:W-:Y:S05]  /*69e0*/  BSYNC B1 ;  /* 0x0000000000017941 */ /* 0x000fea0003800000 */
.L_x_15657:
        /* <DEDUP_REMOVED lines=39> */
[----:B------:R-:W-:Y:S01]  /*6c60*/  IMAD.MOV.U32 R85, RZ, RZ, R24 ;  /* 0x000000ffff557224 */ /* 0x000fe200078e0018 */
[----:B------:R-:W-:Y:S01]  /*6c70*/  LOP3.LUT R80, R25, UR33, R80, 0x96, !PT ;  /* 0x0000002119507c12 */ /* 0x000fe2000f8e9650 */
[----:B------:R-:W-:-:S05]  /*6c80*/  IMAD.WIDE.U32 R24, R27, -0x2daee0ad, RZ ;  /* 0xd2511f531b187825 */ /* 0x000fca00078e00ff */
[----:B------:R-:W-:Y:S02]  /*6c90*/  LOP3.LUT R72, R25, UR34, R26, 0x96, !PT ;  /* 0x0000002219487c12 */ /* 0x000fe4000f8e961a */
[----:B------:R-:W-:-:S07]  /*6ca0*/  MOV R81, R24 ;  /* 0x0000001800517202 */ /* 0x000fce0000000f00 */
.L_x_15656:
[----:B------:R-:W-:Y:S05]  /*6cb0*/  BSYNC B0 ;  /* 0x0000000000007941 */ /* 0x000fea0003800000 */
.L_x_15655:
[----:B------:R-:W-:Y:S01]  /*6cc0*/  I2FP.F32.U32 R24, R82 ;  /* 0x0000005200187245 */ /* 0x000fe20000201000 */
[----:B-----5:R-:W-:Y:S01]  /*6cd0*/  HADD2.F32 R25, -RZ, R60.H0_H0 ;  /* 0x2000003cff197230 */ /* 0x020fe20000004100 */
        /* <DEDUP_REMOVED lines=20> */
.L_x_15660:
[----:B------:R-:W-:-:S07]  /*6e20*/  MOV R25, R85 ;  /* 0x0000005500197202 */ /* 0x000fce0000000f00 */
.L_x_15661:
[----:B------:R-:W-:Y:S05]  /*6e30*/  BSYNC B0 ;  /* 0x0000000000007941 */ /* 0x000fea0003800000 */
.L_x_15659:
        /* <DEDUP_REMOVED lines=16> */
.L_x_15665:
[----:B------:R-:W-:Y:S05]  /*6f40*/  BSYNC B1 ;  /* 0x0000000000017941 */ /* 0x000fea0003800000 */
.L_x_15664:
        /* <DEDUP_REMOVED lines=44> */
.L_x_15663:
[----:B------:R-:W-:Y:S05]  /*7210*/  BSYNC B0 ;  /* 0x0000000000007941 */ /* 0x000fea0003800000 */
.L_x_15662:
        /* <DEDUP_REMOVED lines=22> */
.L_x_15667:
[----:B------:R-:W-:-:S07]  /*7380*/  MOV R60, R85 ;  /* 0x00000055003c7202 */ /* 0x000fce0000000f00 */
.L_x_15668:
[----:B------:R-:W-:Y:S05]  /*7390*/  BSYNC B0 ;  /* 0x0000000000007941 */ /* 0x000fea0003800000 */
.L_x_15666:
        /* <DEDUP_REMOVED lines=16> */
.L_x_15672:
[----:B------:R-:W-:Y:S05]  /*74a0*/  BSYNC B1 ;  /* 0x0000000000017941 */ /* 0x000fea0003800000 */
.L_x_15671:
        /* <DEDUP_REMOVED lines=44> */
.L_x_15670:
[----:B------:R-:W-:Y:S05]  /*7770*/  BSYNC B0 ;  /* 0x0000000000007941 */ /* 0x000fea0003800000 */
.L_x_15669:
        /* <DEDUP_REMOVED lines=21> */
.L_x_15674:
[----:B------:R-:W-:-:S07]  /*78d0*/  MOV R27, R85 ;  /* 0x00000055001b7202 */ /* 0x000fce0000000f00 */
.L_x_15675:
[----:B------:R-:W-:Y:S05]  /*78e0*/  BSYNC B0 ;  /* 0x0000000000007941 */ /* 0x000fea0003800000 */
.L_x_15673:
        /* <DEDUP_REMOVED lines=14> */
[----:B------:R-:W-:-:S05]  /*79d0*/  @P3 IADD3 R72, R71, RZ, RZ ;  /* 0x000000ff47483210 */ /* 0x000fca0007ffe0ff */
[----:B------:R-:W-:-:S07]  /*79e0*/  @!P2 IMAD.MOV.U32 R71, RZ, RZ, R72 ;  /* 0x000000ffff47a224 */ /* 0x000fce00078e0048 */
.L_x_15679:
[----:B------:R-:W-:Y:S05]  /*79f0*/  BSYNC B1 ;  /* 0x0000000000017941 */ /* 0x000fea0003800000 */
.L_x_15678:
        /* <DEDUP_REMOVED lines=41> */
[----:B------:R-:W-:Y:S01]  /*7c90*/  LOP3.LUT R72, R83, UR34, R84, 0x96, !PT ;  /* 0x0000002253487c12 */ /* 0x000fe2000f8e9654 */
[----:B------:R-:W-:Y:S01]  /*7ca0*/  IMAD.MOV.U32 R83, RZ, RZ, RZ ;  /* 0x000000ffff537224 */ /* 0x000fe200078e00ff */
[----:B------:R-:W-:-:S07]  /*7cb0*/  MOV R81, R82 ;  /* 0x0000005200517202 */ /* 0x000fce0000000f00 */
.L_x_15677:
[----:B------:R-:W-:Y:S05]  /*7cc0*/  BSYNC B0 ;  /* 0x0000000000007941 */ /* 0x000fea0003800000 */
.L_x_15676:
        /* <DEDUP_REMOVED lines=21> */
.L_x_15681:
[----:B------:R-:W-:-:S07]  /*7e20*/  MOV R84, R85 ;  /* 0x0000005500547202 */ /* 0x000fce0000000f00 */
.L_x_15682:
[----:B------:R-:W-:Y:S05]  /*7e30*/  BSYNC B0 ;  /* 0x0000000000007941 */ /* 0x000fea0003800000 */
.L_x_15680:
        /* <DEDUP_REMOVED lines=16> */
.L_x_15686:
[----:B------:R-:W-:Y:S05]  /*7f40*/  BSYNC B1 ;  /* 0x0000000000017941 */ /* 0x000fea0003800000 */
.L_x_15685:
        /* <DEDUP_REMOVED lines=42> */
[----:B------:R-:W-:Y:S01]  /*81f0*/  HFMA2.MMA R82, -RZ, RZ, 0, 0 ;  /* 0x00000000ff527435 */ /* 0x000fe200000001ff */
[----:B------:R-:W-:-:S10]  /*8200*/  MOV R81, R60 ;  /* 0x0000003c00517202 */ /* 0x000fd40000000f00 */
.L_x_15684:
[----:B------:R-:W-:Y:S05]  /*8210*/  BSYNC B0 ;  /* 0x0000000000007941 */ /* 0x000fea0003800000 */
.L_x_15683:
        /* <DEDUP_REMOVED lines=21> */
.L_x_15688:
[----:B------:R-:W-:-:S07]  /*8370*/  IMAD.MOV.U32 R61, RZ, RZ, R85 ;  /* 0x000000ffff3d7224 */ /* 0x000fce00078e0055 */
.L_x_15689:
[----:B------:R-:W-:Y:S05]  /*8380*/  BSYNC B0 ;  /* 0x0000000000007941 */ /* 0x000fea0003800000 */
.L_x_15687:
        /* <DEDUP_REMOVED lines=16> */
.L_x_15693:
[----:B------:R-:W-:Y:S05]  /*8490*/  BSYNC B1 ;  /* 0x0000000000017941 */ /* 0x000fea0003800000 */
.L_x_15692:
        /* <DEDUP_REMOVED lines=40> */
[----:B------:R-:W-:Y:S01]  /*8720*/  HFMA2.MMA R83, -RZ, RZ, 0, 0 ;  /* 0x00000000ff537435 */ /* 0x000fe200000001ff */
[----:B------:R-:W-:-:S03]  /*8730*/  MOV R81, R82 ;  /* 0x0000005200517202 */ /* 0x000fc60000000f00 */
[----:B------:R-:W-:Y:S01]  /*8740*/  LOP3.LUT R80, R85, UR33, R80, 0x96, !PT ;  /* 0x0000002155507c12 */ /* 0x000fe2000f8e9650 */
[----:B------:R-:W-:-:S07]  /*8750*/  IMAD.MOV.U32 R85, RZ, RZ, R84 ;  /* 0x000000ffff557224 */ /* 0x000fce00078e0054 */
.L_x_15691:
[----:B------:R-:W-:Y:S05]  /*8760*/  BSYNC B0 ;  /* 0x0000000000007941 */ /* 0x000fea0003800000 */
.L_x_15690:
[----:B------:R-:W-:Y:S01]  /*8770*/  I2FP.F32.U32 R82, R61 ;  /* 0x0000003d00527245 */ /* 0x000fe20000201000 */
[----:B------:R-:W-:Y:S01]  /*8780*/  HADD2.F32 R61, -RZ, R62.H1_H1 ;  /* 0x3000003eff3d7230 */ /* 0x000fe20000004100 */
        /* <DEDUP_REMOVED lines=19> */
.L_x_15695:
[----:B------:R-:W-:-:S07]  /*88c0*/  MOV R62, R85 ;  /* 0x00000055003e7202 */ /* 0x000fce0000000f00 */
.L_x_15696:
[----:B------:R-:W-:Y:S05]  /*88d0*/  BSYNC B0 ;  /* 0x0000000000007941 */ /* 0x000fea0003800000 */
.L_x_15694:
        /* <DEDUP_REMOVED lines=16> */
.L_x_15700:
[----:B------:R-:W-:Y:S05]  /*89e0*/  BSYNC B1 ;  /* 0x0000000000017941 */ /* 0x000fea0003800000 */
.L_x_15699:
        /* <DEDUP_REMOVED lines=44> */
.L_x_15698:
[----:B------:R-:W-:Y:S05]  /*8cb0*/  BSYNC B0 ;  /* 0x0000000000007941 */ /* 0x000fea0003800000 */
.L_x_15697:
        /* <DEDUP_REMOVED lines=21> */
.L_x_15702:
[----:B------:R-:W-:-:S07]  /*8e10*/  MOV R88, R85 ;  /* 0x0000005500587202 */ /* 0x000fce0000000f00 */
.L_x_15703:
[----:B------:R-:W-:Y:S05]  /*8e20*/  BSYNC B0 ;  /* 0x0000000000007941 */ /* 0x000fea0003800000 */
.L_x_15701:
        /* <DEDUP_REMOVED lines=15> */
[----:B------:R-:W-:Y:S02]  /*8f20*/  @P0 IADD3 R81, R71, RZ, RZ ;  /* 0x000000ff47510210 */ /* 0x000fe40007ffe0ff */
[----:B------:R-:W-:-:S03]  /*8f30*/  ISETP.NE.AND P0, PT, R80, RZ, PT ;  /* 0x000000ff5000720c */ /* 0x000fc60003f05270 */
[----:B------:R-:W-:-:S10]  /*8f40*/  @!P6 IMAD.MOV.U32 R71, RZ, RZ, R81 ;  /* 0x000000ffff47e224 */ /* 0x000fd400078e0051 */
.L_x_15707:
[----:B------:R-:W-:Y:S05]  /*8f50*/  BSYNC B1 ;  /* 0x0000000000017941 */ /* 0x000fea0003800000 */
.L_x_15706:
        /* <DEDUP_REMOVED lines=39> */
[----:B------:R-:W-:Y:S01]  /*91d0*/  IMAD.MOV.U32 R84, RZ, RZ, RZ ;  /* 0x000000ffff547224 */ /* 0x000fe200078e00ff */
[----:B------:R-:W-:Y:S01]  /*91e0*/  MOV R81, R82 ;  /* 0x0000005200517202 */ /* 0x000fe20000000f00 */
[----:B------:R-:W-:-:S05]  /*91f0*/  IMAD.WIDE.U32 R82, R85, -0x326172a9, RZ ;  /* 0xcd9e8d5755527825 */ /* 0x000fca00078e00ff */
[----:B------:R-:W-:Y:S02]  /*9200*/  LOP3.LUT R80, R83, UR33, R80, 0x96, !PT ;  /* 0x0000002153507c12 */ /* 0x000fe4000f8e9650 */
[----:B------:R-:W-:-:S07]  /*9210*/  MOV R85, R82 ;  /* 0x0000005200557202 */ /* 0x000fce0000000f00 */
.L_x_15705:
[----:B------:R-:W-:Y:S05]  /*9220*/  BSYNC B0 ;  /* 0x0000000000007941 */ /* 0x000fea0003800000 */
.L_x_15704:
[----:B------:R-:W-:Y:S01]  /*9230*/  I2FP.F32.U32 R82, R88 ;  /* 0x0000005800527245 */ /* 0x000fe20000201000 */
[----:B------:R-:W-:Y:S01]  /*9240*/  HADD2.F32 R63, -RZ, R63.H1_H1 ;  /* 0x3000003fff3f7230 */ /* 0x000fe20000004100 */
[----:B------:R-:W-:Y:S01]  /*9250*/  SEL R83, RZ, 0x10000, P5 ;  /* 0x00010000ff537807 */ /* 0x000fe20002800000 */
[----:B------:R-:W-:Y:S01]  /*9260*/  UMOV UR8, 0xffffffff ;  /* 0xffffffff00087882 */ /* 0x000fe20000000000 */
[----:B------:R-:W-:Y:S01]  /*9270*/  ISETP.NE.AND P5, PT, R79, RZ, PT ;  /* 0x000000ff4f00720c */ /* 0x000fe20003fa5270 */
[----:B------:R-:W-:Y:S01]  /*9280*/  FFMA.FTZ R82, R82, R89, 1.1641532182693481445e-10 ;  /* 0x2f00000052527423 */ /* 0x000fe20000010059 */
[----:B------:R-:W-:Y:S02]  /*9290*/  FMUL.FTZ R63, R63, R76 ;  /* 0x0000004c3f3f7220 */ /* 0x000fe40000410000 */
[----:B------:R-:W-:Y:S02]  /*92a0*/  SEL R88, RZ, 0x1, P5 ;  /* 0x00000001ff587807 */ /* 0x000fe40002800000 */
[----:B------:R-:W-:Y:S01]  /*92b0*/  FMUL.FTZ R63, R63, R118 ;  /* 0x000000763f3f7220 */ /* 0x000fe20000410000 */
[----:B------:R-:W-:-:S02]  /*92c0*/  FSETP.GTU.FTZ.AND P6, PT, R82, R119, PT ;  /* 0x000000775200720b */ /* 0x000fc40003fdc000 */
[----:B------:R-:W-:Y:S01]  /*92d0*/  SEL R82, RZ, 0x100, P4 ;  /* 0x00000100ff527807 */ /* 0x000fe20002000000 */
[----:B------:R-:W-:Y:S01]  /*92e0*/  IMAD.WIDE.U32 R88, R88, 0x100, RZ ;  /* 0x0000010058587825 */ /* 0x000fe200078e00ff */
[----:B------:R-:W-:Y:S02]  /*92f0*/  FSEL R63, R63, RZ, !P6 ;  /* 0x000000ff3f3f7208 */ /* 0x000fe40007000000 */
[----:B------:R-:W-:Y:S02]  /*9300*/  SEL R76, RZ, 0x1000000, P6 ;  /* 0x01000000ff4c7807 */ /* 0x000fe40003000000 */
[----:B------:R-:W-:Y:S01]  /*9310*/  SEL R119, RZ, 0x1, P3 ;  /* 0x00000001ff777807 */ /* 0x000fe20001800000 */
[----:B------:R-:W-:Y:S01]  /*9320*/  FMUL.FTZ R63, R100, R63 ;  /* 0x0000003f643f7220 */ /* 0x000fe20000410000 */
[----:B------:R-:W-:Y:S02]  /*9330*/  LOP3.LUT R82, R82, R76, R83, 0xfe, !PT ;  /* 0x0000004c52527212 */ /* 0x000fe400078efe53 */
[----:B------:R-:W-:Y:S01]  /*9340*/  SEL R76, RZ, 0x1, P2 ;  /* 0x00000001ff4c7807 */ /* 0x000fe20001000000 */
[----:B------:R-:W-:Y:S01]  /*9350*/  @P0 FADD.FTZ R63, R47, R63 ;  /* 0x0000003f2f3f0221 */ /* 0x000fe20000010000 */
[----:B------:R-:W-:Y:S01]  /*9360*/  ISETP.NE.AND P0, PT, R78, RZ, PT ;  /* 0x000000ff4e00720c */ /* 0x000fe20003f05270 */
[----:B------:R-:W-:-:S05]  /*9370*/  IMAD.WIDE.U32 R78, R74, 0x20, R120 ;  /* 0x000000204a4e7825 */ /* 0x000fca00078e0078 */
[----:B------:R-:W-:Y:S04]  /*9380*/  STG.E.128 desc[UR4][R78.64], R24 ;  /* 0x000000184e007986 */ /* 0x000fe8000c101d04 */
[----:B------:R0:W-:Y:S02]  /*9390*/  STG.E.128 desc[UR4][R78.64+0x10], R60 ;  /* 0x0000103c4e007986 */ /* 0x0001e4000c101d04 */
[----:B0-----:R-:W-:-:S04]  /*93a0*/  IMAD.WIDE.U32 R78, R76, 0x1000000, RZ ;  /* 0x010000004c4e7825 */ /* 0x001fc800078e00ff */
[----:B------:R-:W-:Y:S01]  /*93b0*/  FADD.FTZ R76, RZ, R40 ;  /* 0x00000028ff4c7221 */ /* 0x000fe20000010000 */
[----:B------:R-:W-:Y:S02]  /*93c0*/  LOP3.LUT R119, R79, R82, R119, 0xfe, !PT ;  /* 0x000000524f777212 */ /* 0x000fe400078efe77 */
[----:B------:R-:W-:Y:S02]  /*93d0*/  SEL R82, RZ, 0x1, P1 ;  /* 0x00000001ff527807 */ /* 0x000fe40000800000 */
[----:B------:R-:W-:Y:S02]  /*93e0*/  SEL R79, RZ, 0x1, P0 ;  /* 0x00000001ff4f7807 */ /* 0x000fe40000000000 */
[----:B------:R-:W-:Y:S01]  /*93f0*/  LOP3.LUT P0, RZ, R75, 0xff, RZ, 0xc0, !PT ;  /* 0x000000ff4bff7812 */ /* 0x000fe2000780c0ff */
[----:B------:R-:W-:-:S05]  /*9400*/  IMAD.WIDE.U32 R82, R82, 0x10000, RZ ;  /* 0x0001000052527825 */ /* 0x000fca00078e00ff */
[----:B------:R-:W-:Y:S01]  /*9410*/  LOP3.LUT R83, R89, R119, R83, 0xfe, !PT ;  /* 0x0000007759537212 */ /* 0x000fe200078efe53 */
[----:B------:R-:W-:Y:S01]  /*9420*/  FADD.FTZ R89, R41, R76 ;  /* 0x0000004c29597221 */ /* 0x000fe20000010000 */
[----:B------:R-:W-:-:S03]  /*9430*/  LOP3.LUT R78, R88, R78, R82, 0xfe, !PT ;  /* 0x0000004e584e7212 */ /* 0x000fc600078efe52 */
[----:B------:R-:W-:Y:S01]  /*9440*/  FADD.FTZ R76, R42, R89 ;  /* 0x000000592a4c7221 */ /* 0x000fe20000010000 */
[----:B------:R-:W-:Y:S01]  /*9450*/  LOP3.LUT R82, R78, R79, RZ, 0xfc, !PT ;  /* 0x0000004f4e527212 */ /* 0x000fe200078efcff */
[----:B------:R-:W-:-:S04]  /*9460*/  IMAD.WIDE.U32 R78, R74, 0x8, R122 ;  /* 0x000000084a4e7825 */ /* 0x000fc800078e007a */
[----:B------:R-:W-:Y:S01]  /*9470*/  FADD.FTZ R89, R43, R76 ;  /* 0x0000004c2b597221 */ /* 0x000fe20000010000 */
[----:B------:R0:W-:Y:S03]  /*9480*/  STG.E.64 desc[UR4][R78.64], R82 ;  /* 0x000000524e007986 */ /* 0x0001e6000c101b04 */
[----:B------:R-:W-:-:S04]  /*9490*/  FADD.FTZ R76, R36, R89 ;  /* 0x00000059244c7221 */ /* 0x000fc80000010000 */
[----:B------:R-:W-:-:S04]  /*94a0*/  FADD.FTZ R89, R37, R76 ;  /* 0x0000004c25597221 */ /* 0x000fc80000010000 */
[----:B------:R-:W-:-:S04]  /*94b0*/  FADD.FTZ R76, R38, R89 ;  /* 0x00000059264c7221 */ /* 0x000fc80000010000 */
[----:B------:R-:W-:-:S04]  /*94c0*/  FADD.FTZ R89, R39, R76 ;  /* 0x0000004c27597221 */ /* 0x000fc80000010000 */
[----:B------:R-:W-:-:S04]  /*94d0*/  FADD.FTZ R76, R32, R89 ;  /* 0x00000059204c7221 */ /* 0x000fc80000010000 */
[----:B------:R-:W-:-:S04]  /*94e0*/  FADD.FTZ R89, R33, R76 ;  /* 0x0000004c21597221 */ /* 0x000fc80000010000 */
[----:B------:R-:W-:-:S04]  /*94f0*/  FADD.FTZ R76, R34, R89 ;  /* 0x00000059224c7221 */ /* 0x000fc80000010000 */
[----:B0-----:R-:W-:Y:S02]  /*9500*/  FADD.FTZ R79, R35, R76 ;  /* 0x0000004c234f7221 */ /* 0x001fe40000010000 */
[----:B------:R-:W0:Y:S02]  /*9510*/  S2R R76, SR_TID.X ;  /* 0x00000000004c7919 */ /* 0x000e240000002100 */
        /* <DEDUP_REMOVED lines=8> */
[----:B0-----:R-:W-:-:S03]  /*95a0*/  SHF.R.U32.HI R83, RZ, 0x5, R76 ;  /* 0x00000005ff537819 */ /* 0x001fc6000001164c */
[----:B------:R-:W-:Y:S01]  /*95b0*/  FADD.FTZ R78, R60, R79 ;  /* 0x0000004f3c4e7221 */ /* 0x000fe20000010000 */
[----:B------:R-:W-:Y:S02]  /*95c0*/  LOP3.LUT P1, RZ, R76, 0x1f, RZ, 0xc0, !PT ;  /* 0x0000001f4cff7812 */ /* 0x000fe4000782c0ff */
[----:B------:R-:W-:Y:S01]  /*95d0*/  LOP3.LUT R82, R83, 0x7fffff8, RZ, 0xc0, !PT ;  /* 0x07fffff853527812 */ /* 0x000fe200078ec0ff */
[----:B------:R-:W-:-:S03]  /*95e0*/  FADD.FTZ R75, R61, R78 ;  /* 0x0000004e3d4b7221 */ /* 0x000fc60000010000 */
[----:B------:R-:W-:Y:S01]  /*95f0*/  @!P0 IADD3 R82, R82, 0x8, RZ ;  /* 0x0000000852528810 */ /* 0x000fe20007ffe0ff */
        /* <DEDUP_REMOVED lines=71> */
.L_x_15720:
[----:B------:R-:W2:Y:S01]  /*9a70*/  @!P1 S2R R118, SR_CgaCtaId ;  /* 0x0000000000769919 */ /* 0x000ea20000008800 */
[----:B------:R-:W-:Y:S01]  /*9a80*/  LOP3.LUT R89, R76, 0x1f, RZ, 0xc0, !PT ;  /* 0x0000001f4c597812 */ /* 0x000fe200078ec0ff */
[----:B-1----:R-:W-:Y:S01]  /*9a90*/  FADD.FTZ R79, R121, R122 ;  /* 0x0000007a794f7221 */ /* 0x002fe20000010000 */
[----:B------:R-:W-:Y:S01]  /*9aa0*/  LOP3.LUT R75, R83, 0x7, RZ, 0xc0, !PT ;  /* 0x00000007534b7812 */ /* 0x000fe200078ec0ff */
[----:B------:R-:W-:Y:S05]  /*9ab0*/  WARPSYNC.ALL ;  /* 0x0000000000007948 */ /* 0x000fea0003800000 */
[----:B------:R-:W-:Y:S02]  /*9ac0*/  ISETP.GT.U32.AND P2, PT, R89, 0x7, PT ;  /* 0x000000075900780c */ /* 0x000fe40003f44070 */
[----:B------:R-:W-:-:S11]  /*9ad0*/  @!P1 MOV R83, 0x400 ;  /* 0x0000040000539802 */ /* 0x000fd60000000f00 */
[----:B------:R-:W1:Y:S01]  /*9ae0*/  @!P2 S2R R88, SR_CgaCtaId ;  /* 0x000000000058a919 */ /* 0x000e620000008800 */
[----:B--2---:R-:W-:Y:S02]  /*9af0*/  @!P1 LEA R118, R118, R83, 0x18 ;  /* 0x0000005376769211 */ /* 0x004fe400078ec0ff */
[C---:B------:R-:W-:Y:S01]  /*9b00*/  @!P1 IADD3 R83, R82.reuse, R75, RZ ;  /* 0x0000004b52539210 */ /* 0x040fe20007ffe0ff */
[----:B------:R-:W-:Y:S01]  /*9b10*/  @!P2 IMAD.IADD R82, R82, 0x1, R89 ;  /* 0x000000015252a824 */ /* 0x000fe200078e0259 */
[----:B------:R-:W-:Y:S02]  /*9b20*/  @!P2 MOV R89, 0x400 ;  /* 0x000004000059a802 */ /* 0x000fe40000000f00 */
[----:B------:R-:W-:Y:S01]  /*9b30*/  @!P1 LEA R83, R83, R118, 0x3 ;  /* 0x0000007653539211 */ /* 0x000fe200078e18ff */
[----:B------:R-:W-:-:S04]  /*9b40*/  HFMA2.MMA R118, -RZ, RZ, 0, 0 ;  /* 0x00000000ff767435 */ /* 0x000fc800000001ff */
[----:B------:R2:W-:Y:S01]  /*9b50*/  @!P1 STS.64 [R83], R78 ;  /* 0x0000004e53009388 */ /* 0x0005e20000000a00 */
[----:B------:R-:W-:Y:S01]  /*9b60*/  BAR.SYNC.DEFER_BLOCKING 0x0 ;  /* 0x0000000000007b1d */ /* 0x000fe20000010000 */
[----:B------:R-:W-:Y:S02]  /*9b70*/  @!P2 MOV R118, 0x300 ;  /* 0x000003000076a802 */ /* 0x000fe40000000f00 */
[----:B------:R-:W-:Y:S02]  /*9b80*/  LOP3.LUT P1, RZ, R75, 0x1f, R76, 0xf8, !PT ;  /* 0x0000001f4bff7812 */ /* 0x000fe4000782f84c */
[----:B------:R-:W-:Y:S02]  /*9b90*/  I2FP.F32.S32 R122, R118 ;  /* 0x00000076007a7245 */ /* 0x000fe40000201400 */
[----:B-1----:R-:W-:Y:S02]  /*9ba0*/  @!P2 LEA R89, R88, R89, 0x18 ;  /* 0x000000595859a211 */ /* 0x002fe400078ec0ff */
[----:B--2---:R-:W-:-:S02]  /*9bb0*/  CS2R R78, SRZ ;  /* 0x00000000004e7805 */ /* 0x004fc4000001ff00 */
[----:B------:R-:W-:Y:S02]  /*9bc0*/  @!P2 LEA R119, R82, R89, 0x3 ;  /* 0x000000595277a211 */ /* 0x000fe400078e18ff */
[----:B------:R-:W1:Y:S04]  /*9bd0*/  SHFL.DOWN PT, R89, R118, 0x4, 0x1f ;  /* 0x08801f0076597f89 */ /* 0x000e6800000e0000 */
[----:B------:R-:W2:Y:S01]  /*9be0*/  @!P2 LDS.64 R78, [R119] ;  /* 0x00000000774ea984 */ /* 0x000ea20000000a00 */
[----:B------:R-:W-:Y:S01]  /*9bf0*/  ISETP.NE.AND P2, PT, RZ, UR11, PT ;  /* 0x0000000bff007c0c */ /* 0x000fe2000bf45270 */
[----:B-1----:R-:W-:Y:S01]  /*9c00*/  IMAD.IADD R83, R89, 0x1, R118 ;  /* 0x0000000159537824 */ /* 0x002fe200078e0276 */
[----:B------:R-:W-:-:S04]  /*9c10*/  I2FP.F32.S32 R89, R89 ;  /* 0x0000005900597245 */ /* 0x000fc80000201400 */
[----:B------:R-:W-:-:S04]  /*9c20*/  I2FP.F32.S32 R82, R83 ;  /* 0x0000005300527245 */ /* 0x000fc80000201400 */
[----:B------:R-:W1:Y:S01]  /*9c30*/  MUFU.RCP R88, R82 ;  /* 0x0000005200587308 */ /* 0x000e620000001000 */
[----:B--2---:R-:W0:Y:S02]  /*9c40*/  SHFL.DOWN PT, R120, R78, 0x4, 0x1f ;  /* 0x08801f004e787f89 */ /* 0x004e2400000e0000 */
[C---:B0-----:R-:W-:Y:S01]  /*9c50*/  FADD.FTZ R121, -R120.reuse, R78 ;  /* 0x0000004e78797221 */ /* 0x041fe20000010100 */
[----:B------:R-:W-:-:S03]  /*9c60*/  FMUL.FTZ R119, R120, R89 ;  /* 0x0000005978777220 */ /* 0x000fc60000410000 */
[----:B------:R-:W-:Y:S01]  /*9c70*/  FMUL.FTZ R121, R121, R121 ;  /* 0x0000007979797220 */ /* 0x000fe20000410000 */
[----:B------:R-:W-:Y:S02]  /*9c80*/  FFMA.FTZ R119, R122, R78, R119 ;  /* 0x0000004e7a777223 */ /* 0x000fe40000010077 */
[----:B------:R-:W0:Y:S01]  /*9c90*/  SHFL.DOWN PT, R78, R79, 0x4, 0x1f ;  /* 0x08801f004f4e7f89 */ /* 0x000e2200000e0000 */
[----:B------:R-:W-:Y:S01]  /*9ca0*/  FMUL.FTZ R120, R121, R122 ;  /* 0x0000007a79787220 */ /* 0x000fe20000410000 */
[----:B-1----:R-:W-:Y:S02]  /*9cb0*/  FMUL.FTZ R119, R88, R119 ;  /* 0x0000007758777220 */ /* 0x002fe40000410000 */
[----:B------:R-:W1:Y:S01]  /*9cc0*/  SHFL.DOWN PT, R122, R83, 0x2, 0x1f ;  /* 0x08401f00537a7f89 */ /* 0x000e6200000e0000 */
[----:B------:R-:W-:-:S03]  /*9cd0*/  FMUL.FTZ R120, R120, R89 ;  /* 0x0000005978787220 */ /* 0x000fc60000410000 */
[----:B------:R-:W2:Y:S01]  /*9ce0*/  SHFL.DOWN PT, R118, R119, 0x2, 0x1f ;  /* 0x08401f0077767f89 */ /* 0x000ea200000e0000 */
[----:B0-----:R-:W-:Y:S01]  /*9cf0*/  FADD.FTZ R89, R78, R79 ;  /* 0x0000004f4e597221 */ /* 0x001fe20000010000 */
[----:B-1----:R-:W-:-:S03]  /*9d00*/  IADD3 R78, R83, R122, RZ ;  /* 0x0000007a534e7210 */ /* 0x002fc60007ffe0ff */
[----:B------:R-:W-:Y:S01]  /*9d10*/  FFMA.FTZ R88, R88, R120, R89 ;  /* 0x0000007858587223 */ /* 0x000fe20000010059 */
[----:B------:R-:W-:Y:S02]  /*9d20*/  I2FP.F32.S32 R89, R122 ;  /* 0x0000007a00597245 */ /* 0x000fe40000201400 */
[----:B------:R-:W-:Y:S01]  /*9d30*/  I2FP.F32.S32 R79, R78 ;  /* 0x0000004e004f7245 */ /* 0x000fe20000201400 */
[----:B--2---:R-:W-:Y:S02]  /*9d40*/  FADD.FTZ R120, R119, -R118 ;  /* 0x8000007677787221 */ /* 0x004fe40000010000 */
[----:B------:R-:W-:Y:S02]  /*9d50*/  FMUL.FTZ R121, R118, R89 ;  /* 0x0000005976797220 */ /* 0x000fe40000410000 */
[----:B------:R-:W0:Y:S01]  /*9d60*/  MUFU.RCP R118, R79 ;  /* 0x0000004f00767308 */ /* 0x000e220000001000 */
[----:B------:R-:W-:Y:S01]  /*9d70*/  FMUL.FTZ R83, R120, R120 ;  /* 0x0000007878537220 */ /* 0x000fe20000410000 */
[----:B------:R-:W-:-:S02]  /*9d80*/  FFMA.FTZ R123, R82, R119, R121 ;  /* 0x00000077527b7223 */ /* 0x000fc40000010079 */
[----:B------:R-:W1:Y:S01]  /*9d90*/  SHFL.DOWN PT, R121, R88, 0x2, 0x1f ;  /* 0x08401f0058797f89 */ /* 0x000e6200000e0000 */
[----:B------:R-:W-:-:S03]  /*9da0*/  FMUL.FTZ R120, R82, R83 ;  /* 0x0000005352787220 */ /* 0x000fc60000410000 */
[----:B------:R-:W2:Y:S01]  /*9db0*/  SHFL.DOWN PT, R83, R78, 0x1, 0x1f ;  /* 0x08201f004e537f89 */ /* 0x000ea200000e0000 */
[----:B------:R-:W-:Y:S01]  /*9dc0*/  FMUL.FTZ R120, R120, R89 ;  /* 0x0000005978787220 */ /* 0x000fe20000410000 */
[----:B0-----:R-:W-:-:S05]  /*9dd0*/  FMUL.FTZ R82, R118, R123 ;  /* 0x0000007b76527220 */ /* 0x001fca0000410000 */
[----:B------:R-:W0:Y:S01]  /*9de0*/  SHFL.DOWN PT, R89, R82, 0x1, 0x1f ;  /* 0x08201f0052597f89 */ /* 0x000e2200000e0000 */
[----:B-1----:R-:W-:Y:S01]  /*9df0*/  FADD.FTZ R121, R88, R121 ;  /* 0x0000007958797221 */ /* 0x002fe20000010000 */
[----:B--2---:R-:W-:-:S03]  /*9e00*/  IADD3 R76, R78, R83, RZ ;  /* 0x000000534e4c7210 */ /* 0x004fc60007ffe0ff */
[----:B------:R-:W-:Y:S01]  /*9e10*/  FFMA.FTZ R118, R118, R120, R121 ;  /* 0x0000007876767223 */ /* 0x000fe20000010079 */
[----:B------:R-:W-:Y:S02]  /*9e20*/  I2FP.F32.S32 R83, R83 ;  /* 0x0000005300537245 */ /* 0x000fe40000201400 */
[----:B------:R-:W-:Y:S02]  /*9e30*/  I2FP.F32.S32 R76, R76 ;  /* 0x0000004c004c7245 */ /* 0x000fe40000201400 */
[----:B------:R-:W1:Y:S04]  /*9e40*/  SHFL.DOWN PT, R75, R118, 0x1, 0x1f ;  /* 0x08201f00764b7f89 */ /* 0x000e6800000e0000 */
[----:B------:R-:W2:Y:S01]  /*9e50*/  MUFU.RCP R76, R76 ;  /* 0x0000004c004c7308 */ /* 0x000ea20000001000 */
[----:B0-----:R-:W-:Y:S01]  /*9e60*/  FADD.FTZ R78, R82, -R89 ;  /* 0x80000059524e7221 */ /* 0x001fe20000010000 */
[----:B------:R-:W-:-:S03]  /*9e70*/  FMUL.FTZ R88, R89, R83 ;  /* 0x0000005359587220 */ /* 0x000fc60000410000 */
[----:B------:R-:W-:-:S04]  /*9e80*/  FMUL.FTZ R78, R78, R78 ;  /* 0x0000004e4e4e7220 */ /* 0x000fc80000410000 */
[C---:B------:R-:W-:Y:S01]  /*9e90*/  FMUL.FTZ R78, R79.reuse, R78 ;  /* 0x0000004e4f4e7220 */ /* 0x040fe20000410000 */
[----:B------:R-:W-:-:S03]  /*9ea0*/  FFMA.FTZ R79, R79, R82, R88 ;  /* 0x000000524f4f7223 */ /* 0x000fc60000010058 */
[----:B------:R-:W-:Y:S01]  /*9eb0*/  FMUL.FTZ R78, R78, R83 ;  /* 0x000000534e4e7220 */ /* 0x000fe20000410000 */
[----:B--2---:R-:W-:Y:S01]  /*9ec0*/  FMUL.FTZ R83, R76, R79 ;  /* 0x0000004f4c537220 */ /* 0x004fe20000410000 */
[----:B-1----:R-:W-:-:S05]  /*9ed0*/  FADD.FTZ R75, R118, R75 ;  /* 0x0000004b764b7221 */ /* 0x002fca0000010000 */
[----:B------:R-:W0:Y:S01]  /*9ee0*/  SHFL.IDX PT, R83, R83, RZ, 0x1f ;  /* 0x00001fff53537589 */ /* 0x000e2200000e0000 */
[----:B------:R-:W-:Y:S02]  /*9ef0*/  FFMA.FTZ R82, R76, R78, R75 ;  /* 0x0000004e4c527223 */ /* 0x000fe4000001004b */
[----:B------:R-:W1:Y:S03]  /*9f00*/  @!P1 LDC.64 R78, c[0x0][0x250] ;  /* 0x00009400ff4e9b82 */ /* 0x000e660000000a00 */
[----:B------:R-:W2:Y:S05]  /*9f10*/  SHFL.IDX PT, R119, R82, RZ, 0x1f ;  /* 0x00001fff52777589 */ /* 0x000eaa00000e0000 */
[----:B------:R-:W2:Y:S01]  /*9f20*/  LDC R76, c[0x0][0x2d8] ;  /* 0x0000b600ff4c7b82 */ /* 0x000ea20000000800 */
[----:B0-----:R-:W-:Y:S01]  /*9f30*/  FMUL.FTZ R75, R83, R83 ;  /* 0x00000053534b7220 */ /* 0x001fe20000410000 */
[----:B-1----:R-:W-:-:S04]  /*9f40*/  @!P1 IMAD.WIDE R78, R0, 0x4, R78 ;  /* 0x00000004004e9825 */ /* 0x002fc800078e024e */
[----:B------:R-:W-:Y:S02]  /*9f50*/  FSEL R89, R75, RZ, P2 ;  /* 0x000000ff4b597208 */ /* 0x000fe40001000000 */
[----:B------:R-:W-:Y:S01]  /*9f60*/  FSEL R75, R83, RZ, !P2 ;  /* 0x000000ff534b7208 */ /* 0x000fe20005000000 */
[----:B------:R0:W-:Y:S01]  /*9f70*/  @!P1 STG.E desc[UR4][R78.64], R83 ;  /* 0x000000534e009986 */ /* 0x0001e2000c101904 */
[----:B--2---:R-:W-:-:S03]  /*9f80*/  FFMA.FTZ R76, R119, UR12, R76 ;  /* 0x0000000c774c7c23 */ /* 0x004fc6000801004c */
        /* <DEDUP_REMOVED lines=8> */
[----:B0-----:R-:W0:Y:S01]  /*a010*/  @!P1 LDC.64 R78, c[0x0][0x258] ;  /* 0x00009600ff4e9b82 */ /* 0x001e220000000a00 */
[----:B------:R-:W1:Y:S01]  /*a020*/  MUFU.RSQ R83, R89 ;  /* 0x0000005900537308 */ /* 0x000e620000001400 */
[--C-:B------:R-:W-:Y:S01]  /*a030*/  FADD.FTZ R39, R39, -R75.reuse ;  /* 0x8000004b27277221 */ /* 0x100fe20000010000 */
[--C-:B------:R-:W-:Y:S01]  /*a040*/  FADD.FTZ R32, R32, -R75.reuse ;  /* 0x8000004b20207221 */ /* 0x100fe20000010000 */
[--C-:B------:R-:W-:Y:S01]  /*a050*/  FADD.FTZ R120, R29, -R75.reuse ;  /* 0x8000004b1d787221 */ /* 0x100fe20000010000 */
[--C-:B------:R-:W-:Y:S01]  /*a060*/  FADD.FTZ R34, R34, -R75.reuse ;  /* 0x8000004b22227221 */ /* 0x100fe20000010000 */
[--C-:B------:R-:W-:Y:S01]  /*a070*/  FADD.FTZ R25, R25, -R75.reuse ;  /* 0x8000004b19197221 */ /* 0x100fe20000010000 */
[--C-:B------:R-:W-:Y:S01]  /*a080*/  FADD.FTZ R24, R24, -R75.reuse ;  /* 0x8000004b18187221 */ /* 0x100fe20000010000 */
        /* <DEDUP_REMOVED lines=18> */
[----:B0-----:R-:W-:-:S04]  /*a1b0*/  @!P1 IMAD.WIDE R78, R0, 0x4, R78 ;  /* 0x00000004004e9825 */ /* 0x001fc800078e024e */
        /* <DEDUP_REMOVED lines=11> */
[----:B------:R-:W-:Y:S01]  /*a270*/  FFMA.FTZ R38, R38, R92, R109 ;  /* 0x0000005c26267223 */ /* 0x000fe2000001006d */
[----:B------:R-:W-:Y:S01]  /*a280*/  FFMA.FTZ R29, R82, R94, R111 ;  /* 0x0000005e521d7223 */ /* 0x000fe2000001006f */
[----:B------:R-:W-:Y:S01]  /*a290*/  FFMA.FTZ R41, R41, R98, R115 ;  /* 0x0000006229297223 */ /* 0x000fe20000010073 */
[----:B------:R-:W-:Y:S01]  /*a2a0*/  FADD.FTZ R30, R30, -R75 ;  /* 0x8000004b1e1e7221 */ /* 0x000fe20000010000 */
[----:B------:R0:W-:Y:S01]  /*a2b0*/  @!P1 STG.E desc[UR4][R78.64], R83 ;  /* 0x000000534e009986 */ /* 0x0001e2000c101904 */
[C---:B------:R-:W-:Y:S01]  /*a2c0*/  FMUL.FTZ R88, R83.reuse, R88 ;  /* 0x0000005853587220 */ /* 0x040fe20000410000 */
[C---:B------:R-:W-:Y:S01]  /*a2d0*/  FMUL.FTZ R75, R83.reuse, R60 ;  /* 0x0000003c534b7220 */ /* 0x040fe20000410000 */
[C---:B------:R-:W-:Y:S01]  /*a2e0*/  FMUL.FTZ R120, R83.reuse, R120 ;  /* 0x0000007853787220 */ /* 0x040fe20000410000 */
[C---:B------:R-:W-:Y:S01]  /*a2f0*/  FMUL.FTZ R60, R83.reuse, R61 ;  /* 0x0000003d533c7220 */ /* 0x040fe20000410000 */
[C---:B------:R-:W-:Y:S01]  /*a300*/  FMUL.FTZ R61, R83.reuse, R62 ;  /* 0x0000003e533d7220 */ /* 0x040fe20000410000 */
[----:B------:R-:W-:Y:S01]  /*a310*/  F2FP.F16.F32.PACK_AB R27, R38, R27 ;  /* 0x0000001b261b723e */ /* 0x000fe200000000ff */
[----:B------:R-:W-:Y:S01]  /*a320*/  FMUL.FTZ R119, R83, R30 ;  /* 0x0000001e53777220 */ /* 0x000fe20000410000 */
[----:B------:R-:W-:Y:S01]  /*a330*/  F2FP.F16.F32.PACK_AB R26, R29, R26 ;  /* 0x0000001a1d1a723e */ /* 0x000fe200000000ff */
[----:B------:R-:W-:Y:S01]  /*a340*/  FFMA.FTZ R38, R31, R91, R108 ;  /* 0x0000005b1f267223 */ /* 0x000fe2000001006c */
[----:B------:R-:W-:Y:S01]  /*a350*/  F2FP.F16.F32.PACK_AB R24, R41, R24 ;  /* 0x000000182918723e */ /* 0x000fe200000000ff */
[----:B------:R-:W-:Y:S01]  /*a360*/  FFMA.FTZ R41, R88, R90, R107 ;  /* 0x0000005a58297223 */ /* 0x000fe2000001006b */
[C---:B0-----:R-:W-:Y:S01]  /*a370*/  FMUL.FTZ R79, R83.reuse, R28 ;  /* 0x0000001c534f7220 */ /* 0x041fe20000410000 */
[----:B------:R-:W-:Y:S01]  /*a380*/  FMUL.FTZ R28, R83, R63 ;  /* 0x0000003f531c7220 */ /* 0x000fe20000410000 */
        /* <DEDUP_REMOVED lines=23> */
[----:B--2---:R-:W-:Y:S01]  /*a500*/  IMAD.WIDE.U32 R36, R77, 0x10, R36 ;  /* 0x000000104d247825 */ /* 0x004fe200078e0024 */
[----:B------:R-:W-:-:S02]  /*a510*/  LEA.HI.X R39, R73, UR15, RZ, 0x4, P1 ;  /* 0x0000000f49277c11 */ /* 0x000fc400088f24ff */
[----:B------:R-:W-:Y:S02]  /*a520*/  F2FP.F16.F32.PACK_AB R31, R122, R31 ;  /* 0x0000001f7a1f723e */ /* 0x000fe400000000ff */
[----:B------:R-:W-:Y:S01]  /*a530*/  F2FP.F16.F32.PACK_AB R29, R118, R29 ;  /* 0x0000001d761d723e */ /* 0x000fe200000000ff */
[----:B------:R0:W-:Y:S01]  /*a540*/  STG.E.128 desc[UR4][R38.64], R24 ;  /* 0x0000001826007986 */ /* 0x0001e2000c101d04 */
[----:B------:R-:W-:Y:S02]  /*a550*/  F2FP.F16.F32.PACK_AB R33, R60, R41 ;  /* 0x000000293c21723e */ /* 0x000fe400000000ff */
[----:B------:R-:W-:Y:S01]  /*a560*/  F2FP.F16.F32.PACK_AB R34, R62, R75 ;  /* 0x0000004b3e22723e */ /* 0x000fe200000000ff */
[----:B------:R0:W-:Y:S01]  /*a570*/  STG.E.128 desc[UR4][R36.64], R28 ;  /* 0x0000001c24007986 */ /* 0x0001e2000c101d04 */
        /* <DEDUP_REMOVED lines=8> */
.L_x_15708:
[----:B------:R-:W-:Y:S01]  /*a600*/  HFMA2.MMA R79, -RZ, RZ, 0, 5.9604644775390625e-08 ;  /* 0x00000001ff4f7435 */ /* 0x000fe200000001ff */
[----:B------:R-:W-:Y:S01]  /*a610*/  IMAD.MOV.U32 R123, RZ, RZ, R75 ;  /* 0x000000ffff7b7224 */ /* 0x000fe200078e004b */
[----:B------:R-:W-:Y:S02]  /*a620*/  MOV R88, 0x1f ;  /* 0x0000001f00587802 */ /* 0x000fe40000000f00 */
[----:B------:R-:W-:-:S07]  /*a630*/  MOV R89, 0xffffffff ;  /* 0xffffffff00597802 */ /* 0x000fce0000000f00 */
[----:B------:R-:W-:Y:S05]  /*a640*/  WARPSYNC.COLLECTIVE R89, `(.L_x_15710) ;  /* 0x0000000059087348 */ /* 0x000fea0003c00000 */
[----:B------:R0:W1:Y:S02]  /*a650*/  SHFL.BFLY P2, R122, R123, R79, R88 ;  /* 0x0c00004f7b7a7389 */ /* 0x0000640000040058 */
[----:B01----:R-:W-:Y:S01]  /*a660*/  ENDCOLLECTIVE ;  /* 0x000000000000791b */ /* 0x003fe20003800000 */
.L_x_15710:
[----:B------:R-:W-:Y:S01]  /*a670*/  HFMA2.MMA R79, -RZ, RZ, 0, 1.1920928955078125e-07 ;  /* 0x00000002ff4f7435 */ /* 0x000fe200000001ff */
[----:B------:R-:W-:-:S04]  /*a680*/  IMAD.MOV.U32 R78, RZ, RZ, R122 ;  /* 0x000000ffff4e7224 */ /* 0x000fc800078e007a */
[----:B------:R-:W-:-:S05]  /*a690*/  FADD.FTZ R118, R75, R78 ;  /* 0x0000004e4b767221 */ /* 0x000fca0000010000 */
[----:B------:R-:W-:-:S07]  /*a6a0*/  MOV R123, R118 ;  /* 0x00000076007b7202 */ /* 0x000fce0000000f00 */
[----:B------:R-:W-:Y:S05]  /*a6b0*/  WARPSYNC.COLLECTIVE R89, `(.L_x_15711) ;  /* 0x0000000059087348 */ /* 0x000fea0003c00000 */
[----:B------:R0:W1:Y:S02]  /*a6c0*/  SHFL.BFLY P2, R122, R123, R79, R88 ;  /* 0x0c00004f7b7a7389 */ /* 0x0000640000040058 */
[----:B01----:R-:W-:Y:S01]  /*a6d0*/  ENDCOLLECTIVE ;  /* 0x000000000000791b */ /* 0x003fe20003800000 */
.L_x_15711:
[----:B------:R-:W-:Y:S01]  /*a6e0*/  HFMA2.MMA R79, -RZ, RZ, 0, 2.384185791015625e-07 ;  /* 0x00000004ff4f7435 */ /* 0x000fe200000001ff */
[----:B------:R-:W-:-:S05]  /*a6f0*/  MOV R119, R122 ;  /* 0x0000007a00777202 */ /* 0x000fca0000000f00 */
[----:B------:R-:W-:-:S04]  /*a700*/  FADD.FTZ R119, R118, R119 ;  /* 0x0000007776777221 */ /* 0x000fc80000010000 */
[----:B------:R-:W-:-:S07]  /*a710*/  IMAD.MOV.U32 R123, RZ, RZ, R119 ;  /* 0x000000ffff7b7224 */ /* 0x000fce00078e0077 */
[----:B------:R-:W-:Y:S05]  /*a720*/  WARPSYNC.COLLECTIVE R89, `(.L_x_15712) ;  /* 0x0000000059087348 */ /* 0x000fea0003c00000 */
[----:B------:R0:W1:Y:S02]  /*a730*/  SHFL.BFLY P2, R122, R123, R79, R88 ;  /* 0x0c00004f7b7a7389 */ /* 0x0000640000040058 */
[----:B01----:R-:W-:Y:S01]  /*a740*/  ENDCOLLECTIVE ;  /* 0x000000000000791b */ /* 0x003fe20003800000 */
.L_x_15712:
[----:B------:R-:W-:Y:S01]  /*a750*/  IMAD.MOV.U32 R79, RZ, RZ, 0x8 ;  /* 0x00000008ff4f7424 */ /* 0x000fe200078e00ff */
[----:B------:R-:W-:-:S05]  /*a760*/  MOV R78, R122 ;  /* 0x0000007a004e7202 */ /* 0x000fca0000000f00 */
[----:B------:R-:W-:-:S05]  /*a770*/  FADD.FTZ R120, R119, R78 ;  /* 0x0000004e77787221 */ /* 0x000fca0000010000 */
[----:B------:R-:W-:-:S07]  /*a780*/  MOV R123, R120 ;  /* 0x00000078007b7202 */ /* 0x000fce0000000f00 */
[----:B------:R-:W-:Y:S05]  /*a790*/  WARPSYNC.COLLECTIVE R89, `(.L_x_15713) ;  /* 0x0000000059087348 */ /* 0x000fea0003c00000 */
[----:B------:R0:W1:Y:S02]  /*a7a0*/  SHFL.BFLY P2, R122, R123, R79, R88 ;  /* 0x0c00004f7b7a7389 */ /* 0x0000640000040058 */
[----:B01----:R-:W-:Y:S01]  /*a7b0*/  ENDCOLLECTIVE ;  /* 0x000000000000791b */ /* 0x003fe20003800000 */
.L_x_15713:
[----:B------:R-:W-:Y:S01]  /*a7c0*/  HFMA2.MMA R79, -RZ, RZ, 0, 9.5367431640625e-07 ;  /* 0x00000010ff4f7435 */ /* 0x000fe200000001ff */
[----:B------:R-:W-:-:S05]  /*a7d0*/  MOV R121, R122 ;  /* 0x0000007a00797202 */ /* 0x000fca0000000f00 */
[----:B------:R-:W-:-:S05]  /*a7e0*/  FADD.FTZ R121, R120, R121 ;  /* 0x0000007978797221 */ /* 0x000fca0000010000 */
[----:B------:R-:W-:-:S07]  /*a7f0*/  MOV R123, R121 ;  /* 0x00000079007b7202 */ /* 0x000fce0000000f00 */
[----:B------:R-:W-:Y:S05]  /*a800*/  WARPSYNC.COLLECTIVE R89, `(.L_x_15714) ;  /* 0x0000000059087348 */ /* 0x000fea0003c00000 */
[----:B------:R0:W1:Y:S02]  /*a810*/  SHFL.BFLY P2, R122, R123, R79, R88 ;  /* 0x0c00004f7b7a7389 */ /* 0x0000640000040058 */
[----:B01----:R-:W-:Y:S01]  /*a820*/  ENDCOLLECTIVE ;  /* 0x000000000000791b */ /* 0x003fe20003800000 */
.L_x_15714:
[----:B------:R-:W-:Y:S01]  /*a830*/  HFMA2.MMA R79, -RZ, RZ, 0, 5.9604644775390625e-08 ;  /* 0x00000001ff4f7435 */ /* 0x000fe200000001ff */
        /* <DEDUP_REMOVED lines=51> */
[----:B------:R-:W-:-:S04]  /*ab70*/  MOV R88, 0x1f ;  /* 0x0000001f00587802 */ /* 0x000fc80000000f00 */
[----:B------:R-:W-:-:S07]  /*ab80*/  MOV R123, R75 ;  /* 0x0000004b007b7202 */ /* 0x000fce0000000f00 */
[----:B------:R-:W-:Y:S05]  /*ab90*/  WARPSYNC.COLLECTIVE R89, `(.L_x_15715) ;  /* 0x0000000059087348 */ /* 0x000fea0003c00000 */
[----:B------:R0:W1:Y:S02]  /*aba0*/  SHFL.BFLY P2, R122, R123, R79, R88 ;  /* 0x0c00004f7b7a7389 */ /* 0x0000640000040058 */
[----:B01----:R-:W-:Y:S01]  /*abb0*/  ENDCOLLECTIVE ;  /* 0x000000000000791b */ /* 0x003fe20003800000 */
.L_x_15715:
[----:B------:R-:W-:Y:S01]  /*abc0*/  HFMA2.MMA R79, -RZ, RZ, 0, 1.1920928955078125e-07 ;  /* 0x00000002ff4f7435 */ /* 0x000fe200000001ff */
[----:B------:R-:W-:-:S04]  /*abd0*/  IMAD.MOV.U32 R118, RZ, RZ, R122 ;  /* 0x000000ffff767224 */ /* 0x000fc800078e007a */
[----:B------:R-:W-:-:S05]  /*abe0*/  FADD.FTZ R118, R75, R118 ;  /* 0x000000764b767221 */ /* 0x000fca0000010000 */
[----:B------:R-:W-:-:S07]  /*abf0*/  MOV R123, R118 ;  /* 0x00000076007b7202 */ /* 0x000fce0000000f00 */
[----:B------:R-:W-:Y:S05]  /*ac00*/  WARPSYNC.COLLECTIVE R89, `(.L_x_15716) ;  /* 0x0000000059087348 */ /* 0x000fea0003c00000 */
[----:B------:R0:W1:Y:S02]  /*ac10*/  SHFL.BFLY P2, R122, R123, R79, R88 ;  /* 0x0c00004f7b7a7389 */ /* 0x0000640000040058 */
[----:B01----:R-:W-:Y:S01]  /*ac20*/  ENDCOLLECTIVE ;  /* 0x000000000000791b */ /* 0x003fe20003800000 */
.L_x_15716:
[----:B------:R-:W-:Y:S01]  /*ac30*/  HFMA2.MMA R79, -RZ, RZ, 0, 2.384185791015625e-07 ;  /* 0x00000004ff4f7435 */ /* 0x000fe200000001ff */
[----:B------:R-:W-:-:S05]  /*ac40*/  MOV R119, R122 ;  /* 0x0000007a00777202 */ /* 0x000fca0000000f00 */
[----:B------:R-:W-:-:S04]  /*ac50*/  FADD.FTZ R119, R118, R119 ;  /* 0x0000007776777221 */ /* 0x000fc80000010000 */
[----:B------:R-:W-:-:S07]  /*ac60*/  IMAD.MOV.U32 R123, RZ, RZ, R119 ;  /* 0x000000ffff7b7224 */ /* 0x000fce00078e0077 */
[----:B------:R-:W-:Y:S05]  /*ac70*/  WARPSYNC.COLLECTIVE R89, `(.L_x_15717) ;  /* 0x0000000059087348 */ /* 0x000fea0003c00000 */
[----:B------:R0:W1:Y:S02]  /*ac80*/  SHFL.BFLY P2, R122, R123, R79, R88 ;  /* 0x0c00004f7b7a7389 */ /* 0x0000640000040058 */
[----:B01----:R-:W-:Y:S01]  /*ac90*/  ENDCOLLECTIVE ;  /* 0x000000000000791b */ /* 0x003fe20003800000 */
.L_x_15717:
[----:B------:R-:W-:Y:S01]  /*aca0*/  IMAD.MOV.U32 R79, RZ, RZ, 0x8 ;  /* 0x00000008ff4f7424 */ /* 0x000fe200078e00ff */
[----:B------:R-:W-:-:S05]  /*acb0*/  MOV R120, R122 ;  /* 0x0000007a00787202 */ /* 0x000fca0000000f00 */
[----:B------:R-:W-:-:S05]  /*acc0*/  FADD.FTZ R120, R119, R120 ;  /* 0x0000007877787221 */ /* 0x000fca0000010000 */
[----:B------:R-:W-:-:S07]  /*acd0*/  MOV R123, R120 ;  /* 0x00000078007b7202 */ /* 0x000fce0000000f00 */
[----:B------:R-:W-:Y:S05]  /*ace0*/  WARPSYNC.COLLECTIVE R89, `(.L_x_15718) ;  /* 0x0000000059087348 */ /* 0x000fea0003c00000 */
[----:B------:R0:W1:Y:S02]  /*acf0*/  SHFL.BFLY P2, R122, R123, R79, R88 ;  /* 0x0c00004f7b7a7389 */ /* 0x0000640000040058 */
[----:B01----:R-:W-:Y:S01]  /*ad00*/  ENDCOLLECTIVE ;  /* 0x000000000000791b */ /* 0x003fe20003800000 */
.L_x_15718:
[----:B------:R-:W-:Y:S01]  /*ad10*/  HFMA2.MMA R79, -RZ, RZ, 0, 9.5367431640625e-07 ;  /* 0x00000010ff4f7435 */ /* 0x000fe200000001ff */
[----:B------:R-:W-:-:S05]  /*ad20*/  MOV R121, R122 ;  /* 0x0000007a00797202 */ /* 0x000fca0000000f00 */
[----:B------:R-:W-:-:S05]  /*ad30*/  FADD.FTZ R121, R120, R121 ;  /* 0x0000007978797221 */ /* 0x000fca0000010000 */
[----:B------:R-:W-:-:S07]  /*ad40*/  MOV R123, R121 ;  /* 0x00000079007b7202 */ /* 0x000fce0000000f00 */
[----:B------:R-:W-:Y:S05]  /*ad50*/  WARPSYNC.COLLECTIVE R89, `(.L_x_15719) ;  /* 0x0000000059087348 */ /* 0x000fea0003c00000 */
[----:B------:R0:W1:Y:S02]  /*ad60*/  SHFL.BFLY P2, R122, R123, R79, R88 ;  /* 0x0c00004f7b7a7389 */ /* 0x0000640000040058 */
[----:B01----:R-:W-:Y:S01]  /*ad70*/  ENDCOLLECTIVE ;  /* 0x000000000000791b */ /* 0x003fe20003800000 */
.L_x_15719:
[----:B------:R-:W-:Y:S05]  /*ad80*/  BRA `(.L_x_15720) ;  /* 0xffffffec00387947 */ /* 0x000fea000383ffff */
.L_x_15721:
        /* <DEDUP_REMOVED lines=15> */
.L_x_23317:


//--------------------- .text._ZN10layer_norm13ln_fwd_kernelINS_13Kernel_traitsI6__halfS2_fS2_fjLj6144ELj1ELj1ELj8ELj16ENS_18Kernel_traits_baseILj6144ES2_S2_fS2_fjLj256EEEEELb1ELb1ELb1ELb0EEEvNS_9FwdParamsE --------------------------
	.section	.text._ZN10layer_norm13ln_fwd_kernelINS_13Kernel_traitsI6__halfS2_fS2_fjLj6144ELj1ELj1ELj8ELj16ENS_18Kernel_traits_baseILj6144ES2_S2_fS2_fjLj256EEEEELb1ELb1ELb1ELb0EEEvNS_9FwdParamsE,"ax",@progbits
	.align	128
        .global         _ZN10layer_norm13ln_fwd_kernelINS_13Kernel_traitsI6__halfS2_fS2_fjLj6144ELj1ELj1ELj8ELj16ENS_18Kernel_traits_baseILj6144ES2_S2_fS2_fjLj256EEEEELb1ELb1ELb1ELb0EEEvNS_9FwdParamsE
        .type           _ZN10layer_norm13ln_fwd_kernelINS_13Kernel_traitsI6__halfS2_fS2_fjLj6144ELj1ELj1ELj8ELj16ENS_18Kernel_traits_baseILj6144ES2_S2_fS2_fjLj256EEEEELb1ELb1ELb1ELb0EEEvNS_9FwdParamsE,@function
        .size           _ZN10layer_norm13ln_fwd_kernelINS_13Kernel_traitsI6__halfS2_fS2_fjLj6144ELj1ELj1ELj8ELj16ENS_18Kernel_traits_baseILj6144ES2_S2_fS2_fjLj256EEEEELb1ELb1ELb1ELb0EEEvNS_9FwdParamsE,(.L_x_23318 - _ZN10layer_norm13ln_fwd_kernelINS_13Kernel_traitsI6__halfS2_fS2_fjLj6144ELj1ELj1ELj8ELj16ENS_18Kernel_traits_baseILj6144ES2_S2_fS2_fjLj256EEEEELb1ELb1ELb1ELb0EEEvNS_9FwdParamsE)
        .other          _ZN10layer_norm13ln_fwd_kernelINS_13Kernel_traitsI6__halfS2_fS2_fjLj6144ELj1ELj1ELj8ELj16ENS_18Kernel_traits_baseILj6144ES2_S2_fS2_fjLj256EEEEELb1ELb1ELb1ELb0EEEvNS_9FwdParamsE,@"STO_CUDA_ENTRY STV_DEFAULT"
_ZN10layer_norm13ln_fwd_kernelINS_13Kernel_traitsI6__halfS2_fS2_fjLj6144ELj1ELj1ELj8ELj16ENS_18Kernel_traits_baseILj6144ES2_S2_fS2_fjLj256EEEEELb1ELb1ELb1ELb0EEEvNS_9FwdParamsE:
.text._ZN10layer_norm13ln_fwd_kernelINS_13Kernel_traitsI6__halfS2_fS2_fjLj6144ELj1ELj1ELj8ELj16ENS_18Kernel_traits_baseILj6144ES2_S2_fS2_fjLj256EEEEELb1ELb1ELb1ELb0EEEvNS_9FwdParamsE:
        /* <DEDUP_REMOVED lines=16> */
[----:B------:R4:W3:Y:S07]  /*0100*/  @P0 LDG.E.64 R2, desc[UR4][R4.64] ;  /* 0x0000000404020981 */ /* 0x0008ee000c1e1b00 */
[----:B------:R-:W2:Y:S01]  /*0110*/  S2UR UR6, SR_CTAID.X ;  /* 0x00000000000679c3 */ /* 0x000ea20000002500 */
[----:B------:R-:W-:Y:S01]  /*0120*/  BSSY B0, `(.L_x_15722) ;  /* 0x000004c000007945 */ /* 0x000fe20003800000 */
[----:B----4-:R-:W-:Y:S01]  /*0130*/  VIADD R5, R133, 0xbb67ae85 ;  /* 0xbb67ae8585057836 */ /* 0x010fe20000000000 */
[----:B---3--:R-:W-:Y:S01]  /*0140*/  @P0 IADD3 R158, P1, R2, R9, RZ ;  /* 0x00000009029e0210 */ /* 0x008fe20007f3e0ff */
[----:B--2---:R-:W-:-:S03]  /*0150*/  IMAD R2, R7, UR6, R0 ;  /* 0x0000000607027c24 */ /* 0x004fc6000f8e0200 */
[----:B------:R-:W-:Y:S01]  /*0160*/  @P0 IADD3.X R159, RZ, R3, RZ, P1, !PT ;  /* 0x00000003ff9f0210 */ /* 0x000fe20000ffe4ff */
[----:B------:R-:W-:-:S03]  /*0170*/  IMAD.WIDE.U32 R8, R2, -0x326172a9, RZ ;  /* 0xcd9e8d5702087825 */ /* 0x000fc600078e00ff */
[--C-:B------:R-:W-:Y:S02]  /*0180*/  SHF.R.U32.HI R3, RZ, 0x2, R159.reuse ;  /* 0x00000002ff037819 */ /* 0x100fe4000001169f */
[----:B------:R-:W-:Y:S02]  /*0190*/  SHF.R.U64 R4, R158, 0x2, R159 ;  /* 0x000000029e047819 */ /* 0x000fe4000000129f */
[----:B------:R-:W-:-:S03]  /*01a0*/  LOP3.LUT R10, R9, R3, R132, 0x96, !PT ;  /* 0x00000003090a7212 */ /* 0x000fc600078e9684 */
[----:B------:R-:W-:-:S04]  /*01b0*/  IMAD.WIDE.U32 R6, R4, -0x2daee0ad, RZ ;  /* 0xd2511f5304067825 */ /* 0x000fc800078e00ff */
[----:B------:R-:W-:Y:S01]  /*01c0*/  IMAD.WIDE.U32 R10, R10, -0x2daee0ad, RZ ;  /* 0xd2511f530a0a7825 */ /* 0x000fe200078e00ff */
[----:B------:R-:W-:-:S04]  /*01d0*/  LOP3.LUT R12, R7, R133, RZ, 0x3c, !PT ;  /* 0x00000085070c7212 */ /* 0x000fc800078e3cff */
[----:B------:R-:W-:Y:S01]  /*01e0*/  LOP3.LUT R14, R11, R6, R5, 0x96, !PT ;  /* 0x000000060b0e7212 */ /* 0x000fe200078e9605 */
[----:B------:R-:W-:Y:S01]  /*01f0*/  IMAD.WIDE.U32 R12, R12, -0x326172a9, RZ ;  /* 0xcd9e8d570c0c7825 */ /* 0x000fe200078e00ff */
[----:B------:R-:W-:-:S03]  /*0200*/  IADD3 R6, R132, -0x61c88647, RZ ;  /* 0x9e3779b984067810 */ /* 0x000fc60007ffe0ff */
[----:B------:R-:W-:-:S04]  /*0210*/  IMAD.WIDE.U32 R14, R14, -0x326172a9, RZ ;  /* 0xcd9e8d570e0e7825 */ /* 0x000fc800078e00ff */
[----:B------:R-:W-:Y:S01]  /*0220*/  VIADD R7, R132, 0x3c6ef372 ;  /* 0x3c6ef37284077836 */ /* 0x000fe20000000000 */
[----:B------:R-:W-:-:S04]  /*0230*/  LOP3.LUT R13, R13, R6, R8, 0x96, !PT ;  /* 0x000000060d0d7212 */ /* 0x000fc800078e9608 */
[----:B------:R-:W-:Y:S01]  /*0240*/  LOP3.LUT R16, R15, R12, R7, 0x96, !PT ;  /* 0x0000000c0f107212 */ /* 0x000fe200078e9607 */
[----:B------:R-:W-:Y:S01]  /*0250*/  IMAD.WIDE.U32 R12, R13, -0x2daee0ad, RZ ;  /* 0xd2511f530d0c7825 */ /* 0x000fe200078e00ff */
[----:B------:R-:W-:-:S03]  /*0260*/  IADD3 R8, R133, 0x76cf5d0a, RZ ;  /* 0x76cf5d0a85087810 */ /* 0x000fc60007ffe0ff */
[----:B------:R-:W-:-:S04]  /*0270*/  IMAD.WIDE.U32 R16, R16, -0x2daee0ad, RZ ;  /* 0xd2511f5310107825 */ /* 0x000fc800078e00ff */
[----:B------:R-:W-:Y:S01]  /*0280*/  VIADD R9, R133, 0x32370b8f ;  /* 0x32370b8f85097836 */ /* 0x000fe20000000000 */
[----:B------:R-:W-:-:S04]  /*0290*/  LOP3.LUT R13, R13, R10, R8, 0x96, !PT ;  /* 0x0000000a0d0d7212 */ /* 0x000fc800078e9608 */
[----:B------:R-:W-:Y:S01]  /*02a0*/  LOP3.LUT R20, R17, R12, R9, 0x96, !PT ;  /* 0x0000000c11147212 */ /* 0x000fe200078e9609 */
[----:B------:R-:W-:-:S04]  /*02b0*/  IMAD.WIDE.U32 R12, R13, -0x326172a9, RZ ;  /* 0xcd9e8d570d0c7825 */ /* 0x000fc800078e00ff */
[----:B------:R-:W-:-:S04]  /*02c0*/  IMAD.WIDE.U32 R20, R20, -0x326172a9, RZ ;  /* 0xcd9e8d5714147825 */ /* 0x000fc800078e00ff */
[C---:B------:R-:W-:Y:S01]  /*02d0*/  VIADD R11, R132.reuse, 0x78dde6e4 ;  /* 0x78dde6e4840b7836 */ /* 0x040fe20000000000 */
[----:B------:R-:W-:-:S04]  /*02e0*/  IADD3 R10, R132, -0x255992d5, RZ ;  /* 0xdaa66d2b840a7810 */ /* 0x000fc80007ffe0ff */
[----:B------:R-:W-:Y:S02]  /*02f0*/  LOP3.LUT R22, R21, R12, R11, 0x96, !PT ;  /* 0x0000000c15167212 */ /* 0x000fe400078e960b */
[----:B------:R-:W-:Y:S02]  /*0300*/  LOP3.LUT R12, R0, 0xff, RZ, 0xc0, !PT ;  /* 0x000000ff000c7812 */ /* 0x000fe400078ec0ff */
[----:B------:R-:W-:Y:S02]  /*0310*/  LOP3.LUT R18, R13, R14, R10, 0x96, !PT ;  /* 0x0000000e0d127212 */ /* 0x000fe400078e960a */
[----:B0-----:R-:W-:Y:S01]  /*0320*/  SHF.R.S32.HI R14, RZ, 0x1f, R23 ;  /* 0x0000001fff0e7819 */ /* 0x001fe20000011417 */
[----:B------:R-:W-:Y:S01]  /*0330*/  IMAD.MOV.U32 R21, RZ, RZ, R12 ;  /* 0x000000ffff157224 */ /* 0x000fe200078e000c */
[----:B------:R-:W-:Y:S01]  /*0340*/  IADD3 R13, R133, -0x126145ec, RZ ;  /* 0xed9eba14850d7810 */ /* 0x000fe20007ffe0ff */
[----:B------:R-:W-:Y:S01]  /*0350*/  IMAD.WIDE.U32 R18, R18, -0x2daee0ad, RZ ;  /* 0xd2511f5312127825 */ /* 0x000fe200078e00ff */
[----:B------:R-:W-:-:S02]  /*0360*/  LEA.HI R76, R14, R23, RZ, 0x3 ;  /* 0x000000170e4c7211 */ /* 0x000fc400078f18ff */
[----:B------:R-:W-:Y:S01]  /*0370*/  LOP3.LUT R17, R21, 0xff, RZ, 0x3c, !PT ;  /* 0x000000ff15117812 */ /* 0x000fe200078e3cff */
[----:B------:R-:W-:Y:S01]  /*0380*/  IMAD.WIDE.U32 R22, R22, -0x2daee0ad, RZ ;  /* 0xd2511f5316167825 */ /* 0x000fe200078e00ff */
[----:B------:R-:W-:Y:S02]  /*0390*/  LOP3.LUT R24, R19, R16, R13, 0x96, !PT ;  /* 0x0000001013187212 */ /* 0x000fe400078e960d */
        /* <DEDUP_REMOVED lines=12> */
[----:B------:R-:W-:Y:S02]  /*0460*/  ISETP.GE.U32.AND P4, PT, R16, 0x200, PT ;  /* 0x000002001000780c */ /* 0x000fe40003f86070 */
[----:B------:R-:W-:Y:S01]  /*0470*/  LEA.HI R20, R0, UR6, RZ, 0x18 ;  /* 0x0000000600147c11 */ /* 0x000fe2000f8fc0ff */
[----:B------:R-:W-:Y:S01]  /*0480*/  IMAD.WIDE.U32 R34, R34, -0x2daee0ad, RZ ;  /* 0xd2511f5322227825 */ /* 0x000fe200078e00ff */
[----:B------:R-:W-:-:S02]  /*0490*/  ISETP.GE.U32.AND P0, PT, R16, 0x300, PT ;  /* 0x000003001000780c */ /* 0x000fc40003f06070 */
[----:B------:R-:W-:Y:S02]  /*04a0*/  P2R R96, PR, RZ, 0x10 ;  /* 0x00000010ff607803 */ /* 0x000fe40000000000 */
        /* <DEDUP_REMOVED lines=19> */
.L_x_15723:
[----:B------:R-:W-:Y:S05]  /*05e0*/  BSYNC B0 ;  /* 0x0000000000007941 */ /* 0x000fea0003800000 */
.L_x_15722:
        /* <DEDUP_REMOVED lines=18> */
.L_x_15725:
[----:B------:R-:W-:Y:S05]  /*0710*/  BSYNC B0 ;  /* 0x0000000000007941 */ /* 0x000fea0003800000 */
.L_x_15724:
        /* <DEDUP_REMOVED lines=17> */
.L_x_15727:
[----:B------:R-:W-:Y:S05]  /*0830*/  BSYNC B0 ;  /* 0x0000000000007941 */ /* 0x000fea0003800000 */
.L_x_15726:
[----:B------:R-:W-:Y:S01]  /*0840*/  ULDC UR6, c[0x0][0x214] ;  /* 0x0000850000067ab9 */ /* 0x000fe20000000800 */
[----:B------:R-:W-:Y:S01]  /*0850*/  LOP3.LUT R77, R35, R26, R19, 0x96, !PT ;  /* 0x0000001a234d7212 */ /* 0x000fe200078e9613 */
[----:B------:R-:W-:Y:S01]  /*0860*/  IMAD.WIDE.U32 R24, R40, -0x326172a9, RZ ;  /* 0xcd9e8d5728187825 */ /* 0x000fe200078e00ff */
[----:B------:R-:W-:Y:S02]  /*0870*/  ISETP.GE.AND P2, PT, R20, UR6, PT ;  /* 0x0000000614007c0c */ /* 0x000fe4000bf46270 */
[----:B------:R-:W-:Y:S01]  /*0880*/  IADD3 R21, R132, 0x5384540f, RZ ;  /* 0x5384540f84157810 */ /* 0x000fe20007ffe0ff */
[----:B------:R-:W-:-:S03]  /*0890*/  IMAD.HI.U32 R23, R77, -0x326172a9, RZ ;  /* 0xcd9e8d574d177827 */ /* 0x000fc600078e00ff */
[----:B------:R-:W-:Y:S01]  /*08a0*/  LOP3.LUT R157, R25, R32, R21, 0x96, !PT ;  /* 0x00000020199d7212 */ /* 0x000fe200078e9615 */
[----:B------:R-:W-:-:S04]  /*08b0*/  VIADD R22, R132, 0xf1bbcdc8 ;  /* 0xf1bbcdc884167836 */ /* 0x000fc80000000000 */
[----:B------:R-:W-:Y:S01]  /*08c0*/  IMAD.HI.U32 R25, R157, -0x2daee0ad, RZ ;  /* 0xd2511f539d197827 */ /* 0x000fe200078e00ff */
[----:B------:R-:W-:Y:S02]  /*08d0*/  LOP3.LUT R160, R23, R24, R22, 0x96, !PT ;  /* 0x0000001817a07212 */ /* 0x000fe400078e9616 */
[----:B------:R-:W-:Y:S01]  /*08e0*/  IADD3 R23, R133, -0x24c28bd8, RZ ;  /* 0xdb3d742885177810 */ /* 0x000fe20007ffe0ff */
[----:B------:R-:W-:Y:S06]  /*08f0*/  @P2 EXIT ;  /* 0x000000000000294d */ /* 0x000fec0003800000 */
[----:B------:R-:W-:Y:S01]  /*0900*/  SHF.R.S32.HI R76, RZ, 0x3, R76 ;  /* 0x00000003ff4c7819 */ /* 0x000fe2000001144c */
[--C-:B-----5:R-:W-:Y:S01]  /*0910*/  HADD2.F32 R121, -RZ, R56.reuse.H0_H0 ;  /* 0x20000038ff797230 */ /* 0x120fe20000004100 */
[----:B------:R-:W-:Y:S01]  /*0920*/  LOP3.LUT R146, R25, R34, R23, 0x96, !PT ;  /* 0x0000002219927212 */ /* 0x000fe200078e9617 */
        /* <DEDUP_REMOVED lines=10> */
[----:B------:R-:W-:Y:S01]  /*09d0*/  IMAD.SHL.U32 R64, R0, 0x20, RZ ;  /* 0x0000002000407824 */ /* 0x000fe200078e00ff */
[----:B------:R-:W-:Y:S01]  /*09e0*/  ULDC.U8 UR6, c[0x0][0x2a0] ;  /* 0x0000a80000067ab9 */ /* 0x000fe20000000000 */
[--C-:B------:R-:W-:Y:S01]  /*09f0*/  HADD2.F32 R107, -RZ, R65.reuse.H0_H0 ;  /* 0x20000041ff6b7230 */ /* 0x100fe20000004100 */
[----:B------:R-:W-:Y:S01]  /*0a00*/  VIMNMX R57, R57, 0x20, PT ;  /* 0x0000002039397848 */ /* 0x000fe20003fe0100 */
[----:B------:R-:W-:Y:S01]  /*0a10*/  HADD2.F32 R108, -RZ, R65.H1_H1 ;  /* 0x30000041ff6c7230 */ /* 0x000fe20000004100 */
[----:B------:R-:W-:Y:S01]  /*0a20*/  LOP3.LUT R65, R64, 0x3e0, RZ, 0xc0, !PT ;  /* 0x000003e040417812 */ /* 0x000fe200078ec0ff */
[--C-:B------:R-:W-:Y:S01]  /*0a30*/  HADD2.F32 R125, -RZ, R58.reuse.H0_H0 ;  /* 0x2000003aff7d7230 */ /* 0x100fe20000004100 */
[----:B------:R-:W-:Y:S01]  /*0a40*/  IADD3 R139, R133, -0x695add53, RZ ;  /* 0x96a522ad858b7810 */ /* 0x000fe20007ffe0ff */
[----:B------:R-:W-:Y:S01]  /*0a50*/  IMAD.IADD R57, R57, 0x1, R76 ;  /* 0x0000000139397824 */ /* 0x000fe200078e024c */
[----:B------:R-:W-:Y:S01]  /*0a60*/  VIADDMNMX R65, R56, -R65, RZ, !PT ;  /* 0x8000004138417246 */ /* 0x000fe200078001ff */
[----:B------:R-:W-:Y:S01]  /*0a70*/  HADD2.F32 R126, -RZ, R58.H1_H1 ;  /* 0x3000003aff7e7230 */ /* 0x000fe20000004100 */
[----:B------:R-:W-:Y:S01]  /*0a80*/  ISETP.NE.AND P2, PT, RZ, UR6, PT ;  /* 0x00000006ff007c0c */ /* 0x000fe2000bf45270 */
[----:B------:R-:W-:Y:S01]  /*0a90*/  IMAD R58, R77, -0x326172a9, RZ ;  /* 0xcd9e8d574d3a7824 */ /* 0x000fe200078e02ff */
[----:B------:R-:W-:Y:S01]  /*0aa0*/  SHF.L.U32 R57, R57, 0x3, RZ ;  /* 0x0000000339397819 */ /* 0x000fe200000006ff */
[----:B------:R-:W-:Y:S01]  /*0ab0*/  IMAD R157, R157, -0x2daee0ad, RZ ;  /* 0xd2511f539d9d7824 */ /* 0x000fe200078e02ff */
[----:B------:R-:W-:Y:S01]  /*0ac0*/  VIMNMX R65, R65, 0x20, PT ;  /* 0x0000002041417848 */ /* 0x000fe20003fe0100 */
[----:B------:R-:W-:Y:S01]  /*0ad0*/  IMAD.HI.U32 R56, R160, -0x2daee0ad, RZ ;  /* 0xd2511f53a0387827 */ /* 0x000fe200078e00ff */
[----:B------:R-:W-:Y:S01]  /*0ae0*/  I2FP.F32.U32 R57, R57 ;  /* 0x0000003900397245 */ /* 0x000fe20000201000 */
[----:B------:R-:W-:Y:S01]  /*0af0*/  HFMA2.MMA R143, -RZ, RZ, 0, 0 ;  /* 0x00000000ff8f7435 */ /* 0x000fe200000001ff */
[----:B------:R-:W-:Y:S01]  /*0b00*/  IADD3 R65, R76, R65, RZ ;  /* 0x000000414c417210 */ /* 0x000fe20007ffe0ff */
[----:B------:R-:W-:Y:S01]  /*0b10*/  IMAD.HI.U32 R141, R146, -0x326172a9, RZ ;  /* 0xcd9e8d57928d7827 */ /* 0x000fe200078e00ff */
[----:B------:R0:W1:Y:S01]  /*0b20*/  MUFU.RCP R142, R57 ;  /* 0x00000039008e7308 */ /* 0x0000620000001000 */
[----:B------:R-:W-:Y:S01]  /*0b30*/  LOP3.LUT R157, R56, R157, R139, 0x96, !PT ;  /* 0x0000009d389d7212 */ /* 0x000fe200078e968b */
[----:B------:R-:W-:Y:S01]  /*0b40*/  ULDC UR7, c[0x0][0x294] ;  /* 0x0000a50000077ab9 */ /* 0x000fe20000000800 */
[----:B------:R-:W-:Y:S01]  /*0b50*/  VIADD R140, R132, 0x8ff34781 ;  /* 0x8ff34781848c7836 */ /* 0x000fe20000000000 */
[----:B------:R-:W-:Y:S01]  /*0b60*/  LOP3.LUT R158, R158, 0x3, RZ, 0xc0, !PT ;  /* 0x000000039e9e7812 */ /* 0x000fe200078ec0ff */
[--C-:B------:R-:W-:Y:S01]  /*0b70*/  HADD2.F32 R24, -RZ, R28.reuse.H0_H0 ;  /* 0x2000001cff187230 */ /* 0x100fe20000004100 */
[----:B------:R-:W-:Y:S01]  /*0b80*/  P2R R145, PR, RZ, 0x4 ;  /* 0x00000004ff917803 */ /* 0x000fe20000000000 */
[----:B------:R-:W-:Y:S01]  /*0b90*/  HADD2.F32 R25, -RZ, R28.H1_H1 ;  /* 0x3000001cff197230 */ /* 0x000fe20000004100 */
[----:B------:R-:W-:Y:S01]  /*0ba0*/  LOP3.LUT R141, R141, R58, R140, 0x96, !PT ;  /* 0x0000003a8d8d7212 */ /* 0x000fe200078e968c */
        /* <DEDUP_REMOVED lines=63> */
[----:B------:R-:W-:Y:S02]  /*0fa0*/  IMAD.MOV.U32 R163, RZ, RZ, 0x1 ;  /* 0x00000001ffa37424 */ /* 0x000fe400078e00ff */
[----:B------:R-:W-:Y:S02]  /*0fb0*/  IMAD.SHL.U32 R144, R65, 0x8, RZ ;  /* 0x0000000841907824 */ /* 0x000fe400078e00ff */
[----:B------:R-:W-:Y:S02]  /*0fc0*/  IMAD R160, R160, -0x2daee0ad, RZ ;  /* 0xd2511f53a0a07824 */ /* 0x000fe400078e02ff */
[----:B01----:R-:W-:-:S07]  /*0fd0*/  IMAD R146, R146, -0x326172a9, RZ ;  /* 0xcd9e8d5792927824 */ /* 0x003fce00078e02ff */
.L_x_15961:
        /* <DEDUP_REMOVED lines=51> */
.L_x_15733:
[----:B------:R-:W-:-:S07]  /*1310*/  IMAD.MOV.U32 R75, RZ, RZ, R146 ;  /* 0x000000ffff4b7224 */ /* 0x000fce00078e0092 */
.L_x_15734:
[----:B------:R-:W-:Y:S05]  /*1320*/  BSYNC B2 ;  /* 0x0000000000027941 */ /* 0x000fea0003800000 */
.L_x_15732:
        /* <DEDUP_REMOVED lines=16> */
.L_x_15738:
[----:B------:R-:W-:Y:S05]  /*1430*/  BSYNC B3 ;  /* 0x0000000000037941 */ /* 0x000fea0003800000 */
.L_x_15737:
[----:B------:R-:W-:Y:S01]  /*1440*/  LOP3.LUT R72, R60, R143, R133, 0x96, !PT ;  /* 0x0000008f3c487212 */ /* 0x000fe200078e9685 */
[----:B------:R-:W-:Y:S01]  /*1450*/  IMAD.HI.U32 R60, R2, -0x326172a9, RZ ;  /* 0xcd9e8d57023c7827 */ /* 0x000fe200078e00ff */
[----:B------:R-:W-:-:S03]  /*1460*/  HFMA2.MMA R74, -RZ, RZ, 0, 0 ;  /* 0x00000000ff4a7435 */ /* 0x000fc600000001ff */
        /* <DEDUP_REMOVED lines=40> */
.L_x_15736:
[----:B------:R-:W-:Y:S05]  /*16f0*/  BSYNC B2 ;  /* 0x0000000000027941 */ /* 0x000fea0003800000 */
.L_x_15735:
        /* <DEDUP_REMOVED lines=11> */
.L_x_15731:
[----:B------:R-:W-:Y:S05]  /*17b0*/  BSYNC B1 ;  /* 0x0000000000017941 */ /* 0x000fea0003800000 */
.L_x_15730:
        /* <DEDUP_REMOVED lines=18> */
.L_x_15742:
[----:B------:R-:W-:-:S07]  /*18e0*/  IMAD.MOV.U32 R61, RZ, RZ, R146 ;  /* 0x000000ffff3d7224 */ /* 0x000fce00078e0092 */
.L_x_15743:
[----:B------:R-:W-:Y:S05]  /*18f0*/  BSYNC B2 ;  /* 0x0000000000027941 */ /* 0x000fea0003800000 */
.L_x_15741:
        /* <DEDUP_REMOVED lines=16> */
.L_x_15747:
[----:B------:R-:W-:Y:S05]  /*1a00*/  BSYNC B3 ;  /* 0x0000000000037941 */ /* 0x000fea0003800000 */
.L_x_15746:
        /* <DEDUP_REMOVED lines=44> */
.L_x_15745:
[----:B------:R-:W-:Y:S05]  /*1cd0*/  BSYNC B2 ;  /* 0x0000000000027941 */ /* 0x000fea0003800000 */
.L_x_15744:
        /* <DEDUP_REMOVED lines=9> */
[----:B------:R-:W-:-:S04]  /*1d70*/  FMUL.FTZ R61, R25, R62 ;  /* 0x0000003e193d7220 */ /* 0x000fc80000410000 */
[----:B------:R-:W-:-:S07]  /*1d80*/  @P3 FADD.FTZ R61, R57, R61 ;  /* 0x0000003d393d3221 */ /* 0x000fce0000010000 */
.L_x_15740:
[----:B------:R-:W-:Y:S05]  /*1d90*/  BSYNC B1 ;  /* 0x0000000000017941 */ /* 0x000fea0003800000 */
.L_x_15739:
        /* <DEDUP_REMOVED lines=18> */
.L_x_15751:
[----:B------:R-:W-:-:S07]  /*1ec0*/  MOV R94, R146 ;  /* 0x00000092005e7202 */ /* 0x000fce0000000f00 */
.L_x_15752:
[----:B------:R-:W-:Y:S05]  /*1ed0*/  BSYNC B2 ;  /* 0x0000000000027941 */ /* 0x000fea0003800000 */
.L_x_15750:
        /* <DEDUP_REMOVED lines=16> */
.L_x_15756:
[----:B------:R-:W-:Y:S05]  /*1fe0*/  BSYNC B3 ;  /* 0x0000000000037941 */ /* 0x000fea0003800000 */
.L_x_15755:
        /* <DEDUP_REMOVED lines=44> */
.L_x_15754:
[----:B------:R-:W-:Y:S05]  /*22b0*/  BSYNC B2 ;  /* 0x0000000000027941 */ /* 0x000fea0003800000 */
.L_x_15753:
        /* <DEDUP_REMOVED lines=11> */
.L_x_15749:
[----:B------:R-:W-:Y:S05]  /*2370*/  BSYNC B1 ;  /* 0x0000000000017941 */ /* 0x000fea0003800000 */
.L_x_15748:
        /* <DEDUP_REMOVED lines=18> */
.L_x_15760:
[----:B------:R-:W-:-:S07]  /*24a0*/  IMAD.MOV.U32 R63, RZ, RZ, R146 ;  /* 0x000000ffff3f7224 */ /* 0x000fce00078e0092 */
.L_x_15761:
[----:B------:R-:W-:Y:S05]  /*24b0*/  BSYNC B2 ;  /* 0x0000000000027941 */ /* 0x000fea0003800000 */
.L_x_15759:
        /* <DEDUP_REMOVED lines=16> */
.L_x_15765:
[----:B------:R-:W-:Y:S05]  /*25c0*/  BSYNC B3 ;  /* 0x0000000000037941 */ /* 0x000fea0003800000 */
.L_x_15764:
        /* <DEDUP_REMOVED lines=44> */
.L_x_15763:
[----:B------:R-:W-:Y:S05]  /*2890*/  BSYNC B2 ;  /* 0x0000000000027941 */ /* 0x000fea0003800000 */
.L_x_15762:
        /* <DEDUP_REMOVED lines=11> */
.L_x_15758:
[----:B------:R-:W-:Y:S05]  /*2950*/  BSYNC B1 ;  /* 0x0000000000017941 */ /* 0x000fea0003800000 */
.L_x_15757:
        /* <DEDUP_REMOVED lines=18> */
.L_x_15769:
[----:B------:R-:W-:-:S07]  /*2a80*/  MOV R148, R146 ;  /* 0x0000009200947202 */ /* 0x000fce0000000f00 */
.L_x_15770:
[----:B------:R-:W-:Y:S05]  /*2a90*/  BSYNC B2 ;  /* 0x0000000000027941 */ /* 0x000fea0003800000 */
.L_x_15768:
        /* <DEDUP_REMOVED lines=16> */
.L_x_15774:
[----:B------:R-:W-:Y:S05]  /*2ba0*/  BSYNC B3 ;  /* 0x0000000000037941 */ /* 0x000fea0003800000 */
.L_x_15773:
        /* <DEDUP_REMOVED lines=44> */
.L_x_15772:
[----:B------:R-:W-:Y:S05]  /*2e70*/  BSYNC B2 ;  /* 0x0000000000027941 */ /* 0x000fea0003800000 */
.L_x_15771:
        /* <DEDUP_REMOVED lines=11> */
.L_x_15767:
[----:B------:R-:W-:Y:S05]  /*2f30*/  BSYNC B1 ;  /* 0x0000000000017941 */ /* 0x000fea0003800000 */
.L_x_15766:
        /* <DEDUP_REMOVED lines=18> */
.L_x_15778:
[----:B------:R-:W-:-:S07]  /*3060*/  IMAD.MOV.U32 R73, RZ, RZ, R146 ;  /* 0x000000ffff497224 */ /* 0x000fce00078e0092 */
.L_x_15779:
[----:B------:R-:W-:Y:S05]  /*3070*/  BSYNC B2 ;  /* 0x0000000000027941 */ /* 0x000fea0003800000 */
.L_x_15777:
        /* <DEDUP_REMOVED lines=16> */
.L_x_15783:
[----:B------:R-:W-:Y:S05]  /*3180*/  BSYNC B3 ;  /* 0x0000000000037941 */ /* 0x000fea0003800000 */
.L_x_15782:
        /* <DEDUP_REMOVED lines=44> */
.L_x_15781:
[----:B------:R-:W-:Y:S05]  /*3450*/  BSYNC B2 ;  /* 0x0000000000027941 */ /* 0x000fea0003800000 */
.L_x_15780:
        /* <DEDUP_REMOVED lines=11> */
.L_x_15776:
[----:B------:R-:W-:Y:S05]  /*3510*/  BSYNC B1 ;  /* 0x0000000000017941 */ /* 0x000fea0003800000 */
.L_x_15775:
        /* <DEDUP_REMOVED lines=18> */
.L_x_15787:
[----:B------:R-:W-:-:S07]  /*3640*/  MOV R155, R146 ;  /* 0x00000092009b7202 */ /* 0x000fce0000000f00 */
.L_x_15788:
[----:B------:R-:W-:Y:S05]  /*3650*/  BSYNC B2 ;  /* 0x0000000000027941 */ /* 0x000fea0003800000 */
.L_x_15786:
        /* <DEDUP_REMOVED lines=16> */
.L_x_15792:
[----:B------:R-:W-:Y:S05]  /*3760*/  BSYNC B3 ;  /* 0x0000000000037941 */ /* 0x000fea0003800000 */
.L_x_15791:
        /* <DEDUP_REMOVED lines=42> */
[----:B------:R-:W-:Y:S01]  /*3a10*/  HFMA2.MMA R94, -RZ, RZ, 0, 0 ;  /* 0x00000000ff5e7435 */ /* 0x000fe200000001ff */
[----:B------:R-:W-:-:S10]  /*3a20*/  LOP3.LUT R141, R95, R148, R140, 0x96, !PT ;  /* 0x000000945f8d7212 */ /* 0x000fd400078e968c */
.L_x_15790:
[----:B------:R-:W-:Y:S05]  /*3a30*/  BSYNC B2 ;  /* 0x0000000000027941 */ /* 0x000fea0003800000 */
.L_x_15789:
        /* <DEDUP_REMOVED lines=11> */
.L_x_15785:
[----:B------:R-:W-:Y:S05]  /*3af0*/  BSYNC B1 ;  /* 0x0000000000017941 */ /* 0x000fea0003800000 */
.L_x_15784:
        /* <DEDUP_REMOVED lines=18> */
.L_x_15796:
[----:B------:R-:W-:-:S07]  /*3c20*/  IMAD.MOV.U32 R75, RZ, RZ, R146 ;  /* 0x000000ffff4b7224 */ /* 0x000fce00078e0092 */
.L_x_15797:
[----:B------:R-:W-:Y:S05]  /*3c30*/  BSYNC B2 ;  /* 0x0000000000027941 */ /* 0x000fea0003800000 */
.L_x_15795:
        /* <DEDUP_REMOVED lines=16> */
.L_x_15801:
[----:B------:R-:W-:Y:S05]  /*3d40*/  BSYNC B3 ;  /* 0x0000000000037941 */ /* 0x000fea0003800000 */
.L_x_15800:
        /* <DEDUP_REMOVED lines=44> */
.L_x_15799:
[----:B------:R-:W-:Y:S05]  /*4010*/  BSYNC B2 ;  /* 0x0000000000027941 */ /* 0x000fea0003800000 */
.L_x_15798:
[----:B------:R-:W-:Y:S01]  /*4020*/  HFMA2.MMA R92, -RZ, RZ, 0.1171875, 0 ;  /* 0x2f800000ff5c7435 */ /* 0x000fe200000001ff */
[----:B------:R-:W-:-:S09]  /*4030*/  I2FP.F32.U32 R75, R75 ;  /* 0x0000004b004b7245 */ /* 0x000fd20000201000 */
[----:B------:R-:W-:Y:S01]  /*4040*/  FFMA.FTZ R75, R75, R92, 1.1641532182693481445e-10 ;  /* 0x2f0000004b4b7423 */ /* 0x000fe2000001005c */
[----:B------:R-:W-:-:S04]  /*4050*/  HADD2.F32 R92, -RZ, R67.H1_H1 ;  /* 0x30000043ff5c7230 */ /* 0x000fc80000004100 */
[----:B------:R-:W-:Y:S01]  /*4060*/  FSETP.GTU.FTZ.AND P4, PT, R75, UR7, PT ;  /* 0x000000074b007c0b */ /* 0x000fe2000bf9c000 */
[----:B------:R-:W-:-:S03]  /*4070*/  FMUL.FTZ R92, R92, UR9 ;  /* 0x000000095c5c7c20 */ /* 0x000fc60008410000 */
[----:B------:R-:W-:Y:S01]  /*4080*/  SEL R156, RZ, 0x1, P4 ;  /* 0x00000001ff9c7807 */ /* 0x000fe20002000000 */
[----:B------:R-:W-:-:S05]  /*4090*/  FMUL.FTZ R92, R92, UR8 ;  /* 0x000000085c5c7c20 */ /* 0x000fca0008410000 */
[----:B------:R-:W-:-:S05]  /*40a0*/  FSEL R92, R92, RZ, !P4 ;  /* 0x000000ff5c5c7208 */ /* 0x000fca0006000000 */
[----:B------:R-:W-:-:S04]  /*40b0*/  FMUL.FTZ R75, R31, R92 ;  /* 0x0000005c1f4b7220 */ /* 0x000fc80000410000 */
[----:B------:R-:W-:-:S07]  /*40c0*/  @P3 FADD.FTZ R75, R71, R75 ;  /* 0x0000004b474b3221 */ /* 0x000fce0000010000 */
.L_x_15794:
[----:B------:R-:W-:Y:S05]  /*40d0*/  BSYNC B1 ;  /* 0x0000000000017941 */ /* 0x000fea0003800000 */
.L_x_15793:
[----:B------:R-:W0:Y:S01]  /*40e0*/  LDC.64 R92, c[0x0][0x238] ;  /* 0x00008e00ff5c7b82 */ /* 0x000e220000000a00 */
[----:B------:R-:W-:Y:S01]  /*40f0*/  BSSY B1, `(.L_x_15802) ;  /* 0x0000019000017945 */ /* 0x000fe20003800000 */
[----:B0-----:R-:W-:-:S05]  /*4100*/  IMAD.WIDE.U32 R92, R167, 0x20, R92 ;  /* 0x00000020a75c7825 */ /* 0x001fca00078e005c */
[----:B------:R0:W-:Y:S04]  /*4110*/  STG.E.128 desc[UR4][R92.64], R60 ;  /* 0x0000003c5c007986 */ /* 0x0001e8000c101d04 */
[----:B------:R0:W-:Y:S01]  /*4120*/  STG.E.128 desc[UR4][R92.64+0x10], R72 ;  /* 0x000010485c007986 */ /* 0x0001e2000c101d04 */
[----:B------:R-:W-:Y:S05]  /*4130*/  @!P2 BRA `(.L_x_15803) ;  /* 0x000000000050a947 */ /* 0x000fea0003800000 */
[----:B0-----:R-:W-:Y:S01]  /*4140*/  IMAD.U32 R92, R155, 0x10000, RZ ;  /* 0x000100009b5c7824 */ /* 0x001fe200078e00ff */
[----:B------:R-:W-:-:S04]  /*4150*/  LOP3.LUT R94, R151, 0xff, RZ, 0xc0, !PT ;  /* 0x000000ff975e7812 */ /* 0x000fc800078ec0ff */
[----:B------:R-:W-:Y:S01]  /*4160*/  LOP3.LUT R93, R92, 0xff0000, RZ, 0xc0, !PT ;  /* 0x00ff00005c5d7812 */ /* 0x000fe200078ec0ff */
[----:B------:R-:W-:Y:S01]  /*4170*/  IMAD.WIDE.U32 R94, R94, 0x10000, RZ ;  /* 0x000100005e5e7825 */ /* 0x000fe200078e00ff */
[----:B------:R-:W-:-:S04]  /*4180*/  LOP3.LUT R92, R156, 0xffff, RZ, 0xc0, !PT ;  /* 0x0000ffff9c5c7812 */ /* 0x000fc800078ec0ff */
        /* <DEDUP_REMOVED lines=15> */
.L_x_15803:
[----:B------:R-:W-:Y:S05]  /*4280*/  BSYNC B1 ;  /* 0x0000000000017941 */ /* 0x000fea0003800000 */
.L_x_15802:
[----:B------:R-:W-:Y:S01]  /*4290*/  IADD3 R167, R167, 0x100, RZ ;  /* 0x00000100a7a77810 */ /* 0x000fe20007ffe0ff */
[----:B------:R-:W-:-:S07]  /*42a0*/  VIADD R165, R165, 0x100 ;  /* 0x00000100a5a57836 */ /* 0x000fce0000000000 */
.L_x_15729:
[----:B------:R-:W-:Y:S05]  /*42b0*/  BSYNC B0 ;  /* 0x0000000000007941 */ /* 0x000fea0003800000 */
.L_x_15728:
        /* <DEDUP_REMOVED lines=32> */
.L_x_15809:
[----:B------:R-:W-:-:S07]  /*44c0*/  IMAD.MOV.U32 R83, RZ, RZ, R146 ;  /* 0x000000ffff537224 */ /* 0x000fce00078e0092 */
.L_x_15810:
[----:B------:R-:W-:Y:S05]  /*44d0*/  BSYNC B2 ;  /* 0x0000000000027941 */ /* 0x000fea0003800000 */
.L_x_15808:
        /* <DEDUP_REMOVED lines=16> */
.L_x_15814:
[----:B------:R-:W-:Y:S05]  /*45e0*/  BSYNC B3 ;  /* 0x0000000000037941 */ /* 0x000fea0003800000 */
.L_x_15813:
        /* <DEDUP_REMOVED lines=43> */
.L_x_15812:
[----:B------:R-:W-:Y:S05]  /*48a0*/  BSYNC B2 ;  /* 0x0000000000027941 */ /* 0x000fea0003800000 */
.L_x_15811:
        /* <DEDUP_REMOVED lines=11> */
.L_x_15807:
[----:B------:R-:W-:Y:S05]  /*4960*/  BSYNC B1 ;  /* 0x0000000000017941 */ /* 0x000fea0003800000 */
.L_x_15806:
        /* <DEDUP_REMOVED lines=18> */
.L_x_15818:
[----:B------:R-:W-:-:S07]  /*4a90*/  IMAD.MOV.U32 R77, RZ, RZ, R146 ;  /* 0x000000ffff4d7224 */ /* 0x000fce00078e0092 */
.L_x_15819:
[----:B------:R-:W-:Y:S05]  /*4aa0*/  BSYNC B2 ;  /* 0x0000000000027941 */ /* 0x000fea0003800000 */
.L_x_15817:
        /* <DEDUP_REMOVED lines=16> */
.L_x_15823:
[----:B------:R-:W-:Y:S05]  /*4bb0*/  BSYNC B3 ;  /* 0x0000000000037941 */ /* 0x000fea0003800000 */
.L_x_15822:
        /* <DEDUP_REMOVED lines=44> */
.L_x_15821:
[----:B------:R-:W-:Y:S05]  /*4e80*/  BSYNC B2 ;  /* 0x0000000000027941 */ /* 0x000fea0003800000 */
.L_x_15820:
        /* <DEDUP_REMOVED lines=11> */
.L_x_15816:
[----:B------:R-:W-:Y:S05]  /*4f40*/  BSYNC B1 ;  /* 0x0000000000017941 */ /* 0x000fea0003800000 */
.L_x_15815:
        /* <DEDUP_REMOVED lines=18> */
.L_x_15827:
[----:B------:R-:W-:-:S07]  /*5070*/  MOV R94, R146 ;  /* 0x00000092005e7202 */ /* 0x000fce0000000f00 */
.L_x_15828:
[----:B------:R-:W-:Y:S05]  /*5080*/  BSYNC B2 ;  /* 0x0000000000027941 */ /* 0x000fea0003800000 */
.L_x_15826:
        /* <DEDUP_REMOVED lines=16> */
.L_x_15832:
[----:B------:R-:W-:Y:S05]  /*5190*/  BSYNC B3 ;  /* 0x0000000000037941 */ /* 0x000fea0003800000 */
.L_x_15831:
        /* <DEDUP_REMOVED lines=44> */
.L_x_15830:
[----:B------:R-:W-:Y:S05]  /*5460*/  BSYNC B2 ;  /* 0x0000000000027941 */ /* 0x000fea0003800000 */
.L_x_15829:
        /* <DEDUP_REMOVED lines=11> */
.L_x_15825:
[----:B------:R-:W-:Y:S05]  /*5520*/  BSYNC B1 ;  /* 0x0000000000017941 */ /* 0x000fea0003800000 */
.L_x_15824:
        /* <DEDUP_REMOVED lines=18> */
.L_x_15836:
[----:B------:R-:W-:-:S07]  /*5650*/  IMAD.MOV.U32 R79, RZ, RZ, R146 ;  /* 0x000000ffff4f7224 */ /* 0x000fce00078e0092 */
.L_x_15837:
[----:B------:R-:W-:Y:S05]  /*5660*/  BSYNC B2 ;  /* 0x0000000000027941 */ /* 0x000fea0003800000 */
.L_x_15835:
        /* <DEDUP_REMOVED lines=16> */
.L_x_15841:
[----:B------:R-:W-:Y:S05]  /*5770*/  BSYNC B3 ;  /* 0x0000000000037941 */ /* 0x000fea0003800000 */
.L_x_15840:
        /* <DEDUP_REMOVED lines=44> */
.L_x_15839:
[----:B------:R-:W-:Y:S05]  /*5a40*/  BSYNC B2 ;  /* 0x0000000000027941 */ /* 0x000fea0003800000 */
.L_x_15838:
        /* <DEDUP_REMOVED lines=11> */
.L_x_15834:
[----:B------:R-:W-:Y:S05]  /*5b00*/  BSYNC B1 ;  /* 0x0000000000017941 */ /* 0x000fea0003800000 */
.L_x_15833:
        /* <DEDUP_REMOVED lines=18> */
.L_x_15845:
[----:B------:R-:W-:-:S07]  /*5c30*/  MOV R148, R146 ;  /* 0x0000009200947202 */ /* 0x000fce0000000f00 */
.L_x_15846:
[----:B------:R-:W-:Y:S05]  /*5c40*/  BSYNC B2 ;  /* 0x0000000000027941 */ /* 0x000fea0003800000 */
.L_x_15844:
        /* <DEDUP_REMOVED lines=16> */
.L_x_15850:
[----:B------:R-:W-:Y:S05]  /*5d50*/  BSYNC B3 ;  /* 0x0000000000037941 */ /* 0x000fea0003800000 */
.L_x_15849:
        /* <DEDUP_REMOVED lines=44> */
.L_x_15848:
[----:B------:R-:W-:Y:S05]  /*6020*/  BSYNC B2 ;  /* 0x0000000000027941 */ /* 0x000fea0003800000 */
.L_x_15847:
        /* <DEDUP_REMOVED lines=11> */
.L_x_15843:
[----:B------:R-:W-:Y:S05]  /*60e0*/  BSYNC B1 ;  /* 0x0000000000017941 */ /* 0x000fea0003800000 */
.L_x_15842:
        /* <DEDUP_REMOVED lines=18> */
.L_x_15854:
[----:B------:R-:W-:-:S07]  /*6210*/  IMAD.MOV.U32 R81, RZ, RZ, R146 ;  /* 0x000000ffff517224 */ /* 0x000fce00078e0092 */
.L_x_15855:
[----:B------:R-:W-:Y:S05]  /*6220*/  BSYNC B2 ;  /* 0x0000000000027941 */ /* 0x000fea0003800000 */
.L_x_15853:
        /* <DEDUP_REMOVED lines=16> */
.L_x_15859:
[----:B------:R-:W-:Y:S05]  /*6330*/  BSYNC B3 ;  /* 0x0000000000037941 */ /* 0x000fea0003800000 */
.L_x_15858:
        /* <DEDUP_REMOVED lines=44> */
.L_x_15857:
[----:B------:R-:W-:Y:S05]  /*6600*/  BSYNC B2 ;  /* 0x0000000000027941 */ /* 0x000fea0003800000 */
.L_x_15856:
        /* <DEDUP_REMOVED lines=11> */
.L_x_15852:
[----:B------:R-:W-:Y:S05]  /*66c0*/  BSYNC B1 ;  /* 0x0000000000017941 */ /* 0x000fea0003800000 */
.L_x_15851:
        /* <DEDUP_REMOVED lines=18> */
.L_x_15863:
[----:B------:R-:W-:-:S07]  /*67f0*/  MOV R155, R146 ;  /* 0x00000092009b7202 */ /* 0x000fce0000000f00 */
.L_x_15864:
[----:B------:R-:W-:Y:S05]  /*6800*/  BSYNC B2 ;  /* 0x0000000000027941 */ /* 0x000fea0003800000 */
.L_x_15862:
        /* <DEDUP_REMOVED lines=16> */
.L_x_15868:
[----:B------:R-:W-:Y:S05]  /*6910*/  BSYNC B3 ;  /* 0x0000000000037941 */ /* 0x000fea0003800000 */
.L_x_15867:
        /* <DEDUP_REMOVED lines=44> */
.L_x_15866:
[----:B------:R-:W-:Y:S05]  /*6be0*/  BSYNC B2 ;  /* 0x0000000000027941 */ /* 0x000fea0003800000 */
.L_x_15865:
        /* <DEDUP_REMOVED lines=11> */
.L_x_15861:
[----:B------:R-:W-:Y:S05]  /*6ca0*/  BSYNC B1 ;  /* 0x0000000000017941 */ /* 0x000fea0003800000 */
.L_x_15860:
        /* <DEDUP_REMOVED lines=18> */
.L_x_15872:
[----:B------:R-:W-:-:S07]  /*6dd0*/  IMAD.MOV.U32 R83, RZ, RZ, R146 ;  /* 0x000000ffff537224 */ /* 0x000fce00078e0092 */
.L_x_15873:
[----:B------:R-:W-:Y:S05]  /*6de0*/  BSYNC B2 ;  /* 0x0000000000027941 */ /* 0x000fea0003800000 */
.L_x_15871:
        /* <DEDUP_REMOVED lines=16> */
.L_x_15877:
[----:B------:R-:W-:Y:S05]  /*6ef0*/  BSYNC B3 ;  /* 0x0000000000037941 */ /* 0x000fea0003800000 */
.L_x_15876:
        /* <DEDUP_REMOVED lines=44> */
.L_x_15875:
[----:B------:R-:W-:Y:S05]  /*71c0*/  BSYNC B2 ;  /* 0x0000000000027941 */ /* 0x000fea0003800000 */
.L_x_15874:
        /* <DEDUP_REMOVED lines=11> */
.L_x_15870:
[----:B------:R-:W-:Y:S05]  /*7280*/  BSYNC B1 ;  /* 0x0000000000017941 */ /* 0x000fea0003800000 */
.L_x_15869:
        /* <DEDUP_REMOVED lines=26> */
.L_x_15879:
[----:B------:R-:W-:Y:S05]  /*7430*/  BSYNC B1 ;  /* 0x0000000000017941 */ /* 0x000fea0003800000 */
.L_x_15878:
[----:B------:R-:W-:Y:S01]  /*7440*/  IADD3 R167, R167, 0x100, RZ ;  /* 0x00000100a7a77810 */ /* 0x000fe20007ffe0ff */
[----:B------:R-:W-:-:S07]  /*7450*/  VIADD R165, R165, 0x100 ;  /* 0x00000100a5a57836 */ /* 0x000fce0000000000 */
.L_x_15805:
[----:B------:R-:W-:Y:S05]  /*7460*/  BSYNC B0 ;  /* 0x0000000000007941 */ /* 0x000fea0003800000 */
.L_x_15804:
        /* <DEDUP_REMOVED lines=31> */
.L_x_15885:
[----:B------:R-:W-:-:S07]  /*7660*/  IMAD.MOV.U32 R91, RZ, RZ, R146 ;  /* 0x000000ffff5b7224 */ /* 0x000fce00078e0092 */
.L_x_15886:
[----:B------:R-:W-:Y:S05]  /*7670*/  BSYNC B2 ;  /* 0x0000000000027941 */ /* 0x000fea0003800000 */
.L_x_15884:
        /* <DEDUP_REMOVED lines=16> */
.L_x_15890:
[----:B------:R-:W-:Y:S05]  /*7780*/  BSYNC B3 ;  /* 0x0000000000037941 */ /* 0x000fea0003800000 */
.L_x_15889:
        /* <DEDUP_REMOVED lines=43> */
.L_x_15888:
[----:B------:R-:W-:Y:S05]  /*7a40*/  BSYNC B2 ;  /* 0x0000000000027941 */ /* 0x000fea0003800000 */
.L_x_15887:
        /* <DEDUP_REMOVED lines=11> */
.L_x_15883:
[----:B------:R-:W-:Y:S05]  /*7b00*/  BSYNC B1 ;  /* 0x0000000000017941 */ /* 0x000fea0003800000 */
.L_x_15882:
        /* <DEDUP_REMOVED lines=18> */
.L_x_15894:
[----:B------:R-:W-:-:S07]  /*7c30*/  IMAD.MOV.U32 R85, RZ, RZ, R146 ;  /* 0x000000ffff557224 */ /* 0x000fce00078e0092 */
.L_x_15895:
[----:B------:R-:W-:Y:S05]  /*7c40*/  BSYNC B2 ;  /* 0x0000000000027941 */ /* 0x000fea0003800000 */
.L_x_15893:
        /* <DEDUP_REMOVED lines=16> */
.L_x_15899:
[----:B------:R-:W-:Y:S05]  /*7d50*/  BSYNC B3 ;  /* 0x0000000000037941 */ /* 0x000fea0003800000 */
.L_x_15898:
        /* <DEDUP_REMOVED lines=44> */
.L_x_15897:
[----:B------:R-:W-:Y:S05]  /*8020*/  BSYNC B2 ;  /* 0x0000000000027941 */ /* 0x000fea0003800000 */
.L_x_15896:
        /* <DEDUP_REMOVED lines=11> */
.L_x_15892:
[----:B------:R-:W-:Y:S05]  /*80e0*/  BSYNC B1 ;  /* 0x0000000000017941 */ /* 0x000fea0003800000 */
.L_x_15891:
        /* <DEDUP_REMOVED lines=18> */
.L_x_15903:
[----:B------:R-:W-:-:S07]  /*8210*/  MOV R94, R146 ;  /* 0x00000092005e7202 */ /* 0x000fce0000000f00 */
.L_x_15904:
[----:B------:R-:W-:Y:S05]  /*8220*/  BSYNC B2 ;  /* 0x0000000000027941 */ /* 0x000fea0003800000 */
.L_x_15902:
        /* <DEDUP_REMOVED lines=16> */
.L_x_15908:
[----:B------:R-:W-:Y:S05]  /*8330*/  BSYNC B3 ;  /* 0x0000000000037941 */ /* 0x000fea0003800000 */
.L_x_15907:
        /* <DEDUP_REMOVED lines=44> */
.L_x_15906:
[----:B------:R-:W-:Y:S05]  /*8600*/  BSYNC B2 ;  /* 0x0000000000027941 */ /* 0x000fea0003800000 */
.L_x_15905:
        /* <DEDUP_REMOVED lines=11> */
.L_x_15901:
[----:B------:R-:W-:Y:S05]  /*86c0*/  BSYNC B1 ;  /* 0x0000000000017941 */ /* 0x000fea0003800000 */
.L_x_15900:
        /* <DEDUP_REMOVED lines=18> */
.L_x_15912:
[----:B------:R-:W-:-:S07]  /*87f0*/  IMAD.MOV.U32 R87, RZ, RZ, R146 ;  /* 0x000000ffff577224 */ /* 0x000fce00078e0092 */
.L_x_15913:
[----:B------:R-:W-:Y:S05]  /*8800*/  BSYNC B2 ;  /* 0x0000000000027941 */ /* 0x000fea0003800000 */
.L_x_15911:
        /* <DEDUP_REMOVED lines=16> */
.L_x_15917:
[----:B------:R-:W-:Y:S05]  /*8910*/  BSYNC B3 ;  /* 0x0000000000037941 */ /* 0x000fea0003800000 */
.L_x_15916:
        /* <DEDUP_REMOVED lines=44> */
.L_x_15915:
[----:B------:R-:W-:Y:S05]  /*8be0*/  BSYNC B2 ;  /* 0x0000000000027941 */ /* 0x000fea0003800000 */
.L_x_15914:
        /* <DEDUP_REMOVED lines=11> */
.L_x_15910:
[----:B------:R-:W-:Y:S05]  /*8ca0*/  BSYNC B1 ;  /* 0x0000000000017941 */ /* 0x000fea0003800000 */
.L_x_15909:
        /* <DEDUP_REMOVED lines=18> */
.L_x_15921:
[----:B------:R-:W-:-:S07]  /*8dd0*/  MOV R148, R146 ;  /* 0x0000009200947202 */ /* 0x000fce0000000f00 */
.L_x_15922:
[----:B------:R-:W-:Y:S05]  /*8de0*/  BSYNC B2 ;  /* 0x0000000000027941 */ /* 0x000fea0003800000 */
.L_x_15920:
        /* <DEDUP_REMOVED lines=16> */
.L_x_15926:
[----:B------:R-:W-:Y:S05]  /*8ef0*/  BSYNC B3 ;  /* 0x0000000000037941 */ /* 0x000fea0003800000 */
.L_x_15925:
        /* <DEDUP_REMOVED lines=44> */
.L_x_15924:
[----:B------:R-:W-:Y:S05]  /*91c0*/  BSYNC B2 ;  /* 0x0000000000027941 */ /* 0x000fea0003800000 */
.L_x_15923:
        /* <DEDUP_REMOVED lines=11> */
.L_x_15919:
[----:B------:R-:W-:Y:S05]  /*9280*/  BSYNC B1 ;  /* 0x0000000000017941 */ /* 0x000fea0003800000 */
.L_x_15918:
        /* <DEDUP_REMOVED lines=18> */
.L_x_15930:
[----:B------:R-:W-:-:S07]  /*93b0*/  MOV R89, R146 ;  /* 0x0000009200597202 */ /* 0x000fce0000000f00 */
.L_x_15931:
[----:B------:R-:W-:Y:S05]  /*93c0*/  BSYNC B2 ;  /* 0x0000000000027941 */ /* 0x000fea0003800000 */
.L_x_15929:
        /* <DEDUP_REMOVED lines=16> */
.L_x_15935:
[----:B------:R-:W-:Y:S05]  /*94d0*/  BSYNC B3 ;  /* 0x0000000000037941 */ /* 0x000fea0003800000 */
.L_x_15934:
        /* <DEDUP_REMOVED lines=40> */
[----:B------:R-:W-:Y:S01]  /*9760*/  IMAD.WIDE.U32 R94, R91, -0x2daee0ad, RZ ;  /* 0xd2511f535b5e7825 */ /* 0x000fe200078e00ff */
[----:B------:R-:W-:-:S04]  /*9770*/  HFMA2.MMA R91, -RZ, RZ, 0, 0 ;  /* 0x00000000ff5b7435 */ /* 0x000fc800000001ff */
[----:B------:R-:W-:Y:S02]  /*9780*/  LOP3.LUT R157, R95, R90, R139, 0x96, !PT ;  /* 0x0000005a5f9d7212 */ /* 0x000fe400078e968b */
[----:B------:R-:W-:-:S07]  /*9790*/  MOV R160, R94 ;  /* 0x0000005e00a07202 */ /* 0x000fce0000000f00 */
.L_x_15933:
[----:B------:R-:W-:Y:S05]  /*97a0*/  BSYNC B2 ;  /* 0x0000000000027941 */ /* 0x000fea0003800000 */
.L_x_15932:
        /* <DEDUP_REMOVED lines=11> */
.L_x_15928:
[----:B------:R-:W-:Y:S05]  /*9860*/  BSYNC B1 ;  /* 0x0000000000017941 */ /* 0x000fea0003800000 */
.L_x_15927:
        /* <DEDUP_REMOVED lines=18> */
.L_x_15939:
[----:B------:R-:W-:-:S07]  /*9990*/  IMAD.MOV.U32 R155, RZ, RZ, R146 ;  /* 0x000000ffff9b7224 */ /* 0x000fce00078e0092 */
.L_x_15940:
[----:B------:R-:W-:Y:S05]  /*99a0*/  BSYNC B2 ;  /* 0x0000000000027941 */ /* 0x000fea0003800000 */
.L_x_15938:
        /* <DEDUP_REMOVED lines=16> */
.L_x_15944:
[----:B------:R-:W-:Y:S05]  /*9ab0*/  BSYNC B3 ;  /* 0x0000000000037941 */ /* 0x000fea0003800000 */
.L_x_15943:
        /* <DEDUP_REMOVED lines=44> */
.L_x_15942:
[----:B------:R-:W-:Y:S05]  /*9d80*/  BSYNC B2 ;  /* 0x0000000000027941 */ /* 0x000fea0003800000 */
.L_x_15941:
        /* <DEDUP_REMOVED lines=11> */
.L_x_15937:
[----:B------:R-:W-:Y:S05]  /*9e40*/  BSYNC B1 ;  /* 0x0000000000017941 */ /* 0x000fea0003800000 */
.L_x_15936:
        /* <DEDUP_REMOVED lines=18> */
.L_x_15948:
[----:B------:R-:W-:-:S07]  /*9f70*/  MOV R91, R146 ;  /* 0x00000092005b7202 */ /* 0x000fce0000000f00 */
.L_x_15949:
[----:B------:R-:W-:Y:S05]  /*9f80*/  BSYNC B2 ;  /* 0x0000000000027941 */ /* 0x000fea0003800000 */
.L_x_15947:
        /* <DEDUP_REMOVED lines=16> */
.L_x_15953:
[----:B------:R-:W-:Y:S05]  /*a090*/  BSYNC B3 ;  /* 0x0000000000037941 */ /* 0x000fea0003800000 */
.L_x_15952:
        /* <DEDUP_REMOVED lines=44> */
.L_x_15951:
[----:B------:R-:W-:Y:S05]  /*a360*/  BSYNC B2 ;  /* 0x0000000000027941 */ /* 0x000fea0003800000 */
.L_x_15950:
        /* <DEDUP_REMOVED lines=11> */
.L_x_15946:
[----:B------:R-:W-:Y:S05]  /*a420*/  BSYNC B1 ;  /* 0x0000000000017941 */ /* 0x000fea0003800000 */
.L_x_15945:
        /* <DEDUP_REMOVED lines=25> */
.L_x_15881:
[----:B------:R-:W-:Y:S05]  /*a5c0*/  BSYNC B0 ;  /* 0x0000000000007941 */ /* 0x000fea0003800000 */
.L_x_15880:
        /* <DEDUP_REMOVED lines=31> */
[----:B------:R-:W-:-:S05]  /*a7c0*/  LOP3.LUT R94, R95, 0x7fffff8, RZ, 0xc0, !PT ;  /* 0x07fffff85f5e7812 */ /* 0x000fca00078ec0ff */
[----:B------:R-:W-:Y:S01]  /*a7d0*/  @!P4 VIADD R94, R94, 0x8 ;  /* 0x000000085e5ec836 */ /* 0x000fe20000000000 */
        /* <DEDUP_REMOVED lines=70> */
.L_x_15972:
[----:B------:R-:W2:Y:S01]  /*ac40*/  @!P5 S2R R149, SR_CgaCtaId ;  /* 0x000000000095d919 */ /* 0x000ea20000008800 */
[----:B------:R-:W-:Y:S01]  /*ac50*/  @!P5 MOV R148, 0x400 ;  /* 0x000004000094d802 */ /* 0x000fe20000000f00 */
[----:B-1----:R-:W-:Y:S01]  /*ac60*/  FADD.FTZ R93, R163, R166 ;  /* 0x000000a6a35d7221 */ /* 0x002fe20000010000 */
[----:B------:R-:W-:Y:S01]  /*ac70*/  LOP3.LUT R95, R95, 0x7, RZ, 0xc0, !PT ;  /* 0x000000075f5f7812 */ /* 0x000fe200078ec0ff */
[----:B------:R-:W-:Y:S05]  /*ac80*/  WARPSYNC.ALL ;  /* 0x0000000000007948 */ /* 0x000fea0003800000 */
        /* <DEDUP_REMOVED lines=15> */
[----:B------:R-:W-:-:S05]  /*ad80*/  HFMA2.MMA R94, -RZ, RZ, 0, 0 ;  /* 0x00000000ff5e7435 */ /* 0x000fca00000001ff */
[----:B------:R-:W0:Y:S01]  /*ad90*/  @!P2 LDS.64 R92, [R148] ;  /* 0x00000000945ca984 */ /* 0x000e220000000a00 */
[----:B------:R-:W-:Y:S01]  /*ada0*/  @!P2 IMAD.MOV.U32 R94, RZ, RZ, R144 ;  /* 0x000000ffff5ea224 */ /* 0x000fe200078e0090 */
[----:B------:R-:W-:-:S04]  /*adb0*/  LOP3.LUT P2, RZ, R95, 0x1f, R0, 0xf8, !PT ;  /* 0x0000001f5fff7812 */ /* 0x000fc8000784f800 */
[----:B------:R-:W-:Y:S01]  /*adc0*/  SHFL.DOWN PT, R149, R94, 0x4, 0x1f ;  /* 0x08801f005e957f89 */ /* 0x000fe200000e0000 */
[----:B------:R-:W-:-:S03]  /*add0*/  I2FP.F32.S32 R165, R94 ;  /* 0x0000005e00a57245 */ /* 0x000fc60000201400 */
[----:B0-----:R-:W0:Y:S02]  /*ade0*/  SHFL.DOWN PT, R163, R92, 0x4, 0x1f ;  /* 0x08801f005ca37f89 */ /* 0x001e2400000e0000 */
[----:B0-----:R-:W-:-:S04]  /*adf0*/  FADD.FTZ R95, -R163, R92 ;  /* 0x0000005ca35f7221 */ /* 0x001fc80000010100 */
[----:B------:R-:W-:Y:S01]  /*ae00*/  FMUL.FTZ R164, R95, R95 ;  /* 0x0000005f5fa47220 */ /* 0x000fe20000410000 */
[----:B------:R-:W-:Y:S02]  /*ae10*/  IADD3 R95, R149, R94, RZ ;  /* 0x0000005e955f7210 */ /* 0x000fe40007ffe0ff */
        /* <DEDUP_REMOVED lines=84> */
[----:B------:R-:W-:-:S02]  /*b360*/  F2FP.F16.F32.PACK_AB R92, R93, R92 ;  /* 0x0000005c5d5c723e */ /* 0x000fc400000000ff */
[----:B------:R-:W-:Y:S01]  /*b370*/  F2FP.F16.F32.PACK_AB R93, R95, R94 ;  /* 0x0000005e5f5d723e */ /* 0x000fe200000000ff */
        /* <DEDUP_REMOVED lines=10> */
[----:B------:R-:W-:Y:S02]  /*b420*/  F2FP.F16.F32.PACK_AB R94, R95, R94 ;  /* 0x0000005e5f5e723e */ /* 0x000fe400000000ff */
[----:B------:R-:W-:Y:S02]  /*b430*/  F2FP.F16.F32.PACK_AB R95, R149, R148 ;  /* 0x00000094955f723e */ /* 0x000fe400000000ff */
[----:B------:R-:W0:Y:S02]  /*b440*/  LDC.64 R148, c[0x0][0x2b8] ;  /* 0x0000ae00ff947b82 */ /* 0x000e240000000a00 */
[C---:B0-----:R-:W-:Y:S01]  /*b450*/  IMAD.WIDE.U32 R148, R159.reuse, 0x10, R148 ;  /* 0x000000109f947825 */ /* 0x041fe200078e0094 */
[----:B------:R-:W-:-:S04]  /*b460*/  IADD3 R159, R159, 0x100, RZ ;  /* 0x000001009f9f7810 */ /* 0x000fc80007ffe0ff */
[----:B------:R0:W-:Y:S03]  /*b470*/  STG.E.128 desc[UR4][R148.64], R92 ;  /* 0x0000005c94007986 */ /* 0x0001e6000c101d04 */
.L_x_15958:
[----:B------:R-:W-:Y:S05]  /*b480*/  BSYNC B1 ;  /* 0x0000000000017941 */ /* 0x000fea0003800000 */
.L_x_15957:
        /* <DEDUP_REMOVED lines=32> */
[----:B0-----:R-:W-:-:S04]  /*b690*/  IMAD.WIDE.U32 R148, R159, 0x10, R148 ;  /* 0x000000109f947825 */ /* 0x001fc800078e0094 */
[----:B------:R-:W-:Y:S01]  /*b6a0*/  VIADD R159, R159, 0x100 ;  /* 0x000001009f9f7836 */ /* 0x000fe20000000000 */
[----:B------:R1:W-:Y:S06]  /*b6b0*/  STG.E.128 desc[UR4][R148.64], R92 ;  /* 0x0000005c94007986 */ /* 0x0003ec000c101d04 */
.L_x_15960:
[----:B------:R-:W-:Y:S05]  /*b6c0*/  BSYNC B1 ;  /* 0x0000000000017941 */ /* 0x000fea0003800000 */
.L_x_15959:
        /* <DEDUP_REMOVED lines=32> */
.L_x_15956:
[----:B------:R-:W-:Y:S05]  /*b8d0*/  BSYNC B0 ;  /* 0x0000000000007941 */ /* 0x000fea0003800000 */
.L_x_15955:
[----:B------:R-:W-:Y:S02]  /*b8e0*/  IADD3 R20, R20, UR10, RZ ;  /* 0x0000000a14147c10 */ /* 0x000fe4000fffe0ff */
[----:B------:R-:W-:Y:S02]  /*b8f0*/  SEL R163, RZ, 0x1, P4 ;  /* 0x00000001ffa37807 */ /* 0x000fe40002000000 */
[----:B------:R-:W-:-:S13]  /*b900*/  ISETP.GE.AND P2, PT, R20, UR11, PT ;  /* 0x0000000b14007c0c */ /* 0x000fda000bf46270 */
[----:B------:R-:W-:Y:S05]  /*b910*/  @!P2 BRA `(.L_x_15961) ;  /* 0xffffff5400b0a947 */ /* 0x000fea000383ffff */
[----:B------:R-:W-:Y:S05]  /*b920*/  EXIT ;  /* 0x000000000000794d */ /* 0x000fea0003800000 */
.L_x_15954:
[----:B------:R-:W-:Y:S01]  /*b930*/  HFMA2.MMA R170, -RZ, RZ, 0, 1.847743988037109375e-06 ;  /* 0x0000001fffaa7435 */ /* 0x000fe200000001ff */
[----:B------:R-:W-:Y:S01]  /*b940*/  MOV R168, R93 ;  /* 0x0000005d00a87202 */ /* 0x000fe20000000f00 */
[----:B------:R-:W-:Y:S01]  /*b950*/  IMAD.MOV.U32 R169, RZ, RZ, 0x1 ;  /* 0x00000001ffa97424 */ /* 0x000fe200078e00ff */
[----:B------:R-:W-:-:S08]  /*b960*/  MOV R167, 0xffffffff ;  /* 0xffffffff00a77802 */ /* 0x000fd00000000f00 */
[----:B-----5:R-:W-:Y:S05]  /*b970*/  WARPSYNC.COLLECTIVE R167, `(.L_x_15962) ;  /* 0x00000000a7087348 */ /* 0x020fea0003c00000 */
[----:B------:R0:W1:Y:S02]  /*b980*/  SHFL.BFLY P6, R165, R168, R169, R170 ;  /* 0x0c0000a9a8a57389 */ /* 0x00006400000c00aa */
[----:B01---5:R-:W-:Y:S01]  /*b990*/  ENDCOLLECTIVE ;  /* 0x000000000000791b */ /* 0x023fe20003800000 */
.L_x_15962:
[----:B------:R-:W-:Y:S01]  /*b9a0*/  HFMA2.MMA R169, -RZ, RZ, 0, 1.1920928955078125e-07 ;  /* 0x00000002ffa97435 */ /* 0x000fe200000001ff */
[----:B------:R-:W-:-:S04]  /*b9b0*/  IMAD.MOV.U32 R92, RZ, RZ, R165 ;  /* 0x000000ffff5c7224 */ /* 0x000fc800078e00a5 */
[----:B------:R-:W-:-:S05]  /*b9c0*/  FADD.FTZ R148, R93, R92 ;  /* 0x0000005c5d947221 */ /* 0x000fca0000010000 */
[----:B------:R-:W-:-:S07]  /*b9d0*/  MOV R168, R148 ;  /* 0x0000009400a87202 */ /* 0x000fce0000000f00 */
[----:B------:R-:W-:Y:S05]  /*b9e0*/  WARPSYNC.COLLECTIVE R167, `(.L_x_15963) ;  /* 0x00000000a7087348 */ /* 0x000fea0003c00000 */
[----:B------:R0:W1:Y:S02]  /*b9f0*/  SHFL.BFLY P6, R165, R168, R169, R170 ;  /* 0x0c0000a9a8a57389 */ /* 0x00006400000c00aa */
[----:B01----:R-:W-:Y:S01]  /*ba00*/  ENDCOLLECTIVE ;  /* 0x000000000000791b */ /* 0x003fe20003800000 */
.L_x_15963:
[----:B------:R-:W-:Y:S01]  /*ba10*/  HFMA2.MMA R169, -RZ, RZ, 0, 2.384185791015625e-07 ;  /* 0x00000004ffa97435 */ /* 0x000fe200000001ff */
[----:B------:R-:W-:-:S04]  /*ba20*/  IMAD.MOV.U32 R149, RZ, RZ, R165 ;  /* 0x000000ffff957224 */ /* 0x000fc800078e00a5 */
[----:B------:R-:W-:-:S05]  /*ba30*/  FADD.FTZ R149, R148, R149 ;  /* 0x0000009594957221 */ /* 0x000fca0000010000 */
[----:B------:R-:W-:-:S07]  /*ba40*/  MOV R168, R149 ;  /* 0x0000009500a87202 */ /* 0x000fce0000000f00 */
[----:B------:R-:W-:Y:S05]  /*ba50*/  WARPSYNC.COLLECTIVE R167, `(.L_x_15964) ;  /* 0x00000000a7087348 */ /* 0x000fea0003c00000 */
[----:B------:R0:W1:Y:S02]  /*ba60*/  SHFL.BFLY P6, R165, R168, R169, R170 ;  /* 0x0c0000a9a8a57389 */ /* 0x00006400000c00aa */
[----:B01----:R-:W-:Y:S01]  /*ba70*/  ENDCOLLECTIVE ;  /* 0x000000000000791b */ /* 0x003fe20003800000 */
.L_x_15964:
[----:B------:R-:W-:Y:S01]  /*ba80*/  HFMA2.MMA R169, -RZ, RZ, 0, 4.76837158203125e-07 ;  /* 0x00000008ffa97435 */ /* 0x000fe200000001ff */
[----:B------:R-:W-:-:S04]  /*ba90*/  IMAD.MOV.U32 R92, RZ, RZ, R165 ;  /* 0x000000ffff5c7224 */ /* 0x000fc800078e00a5 */
[----:B------:R-:W-:-:S05]  /*baa0*/  FADD.FTZ R163, R149, R92 ;  /* 0x0000005c95a37221 */ /* 0x000fca0000010000 */
[----:B------:R-:W-:-:S07]  /*bab0*/  MOV R168, R163 ;  /* 0x000000a300a87202 */ /* 0x000fce0000000f00 */
[----:B------:R-:W-:Y:S05]  /*bac0*/  WARPSYNC.COLLECTIVE R167, `(.L_x_15965) ;  /* 0x00000000a7087348 */ /* 0x000fea0003c00000 */
[----:B------:R0:W1:Y:S02]  /*bad0*/  SHFL.BFLY P6, R165, R168, R169, R170 ;  /* 0x0c0000a9a8a57389 */ /* 0x00006400000c00aa */
[----:B01----:R-:W-:Y:S01]  /*bae0*/  ENDCOLLECTIVE ;  /* 0x000000000000791b */ /* 0x003fe20003800000 */
.L_x_15965:
[----:B------:R-:W-:Y:S01]  /*baf0*/  HFMA2.MMA R169, -RZ, RZ, 0, 9.5367431640625e-07 ;  /* 0x00000010ffa97435 */ /* 0x000fe200000001ff */
[----:B------:R-:W-:-:S04]  /*bb00*/  IMAD.MOV.U32 R92, RZ, RZ, R165 ;  /* 0x000000ffff5c7224 */ /* 0x000fc800078e00a5 */
[----:B------:R-:W-:-:S05]  /*bb10*/  FADD.FTZ R164, R163, R92 ;  /* 0x0000005ca3a47221 */ /* 0x000fca0000010000 */
[----:B------:R-:W-:-:S07]  /*bb20*/  MOV R168, R164 ;  /* 0x000000a400a87202 */ /* 0x000fce0000000f00 */
[----:B------:R-:W-:Y:S05]  /*bb30*/  WARPSYNC.COLLECTIVE R167, `(.L_x_15966) ;  /* 0x00000000a7087348 */ /* 0x000fea0003c00000 */
[----:B------:R0:W1:Y:S02]  /*bb40*/  SHFL.BFLY P6, R165, R168, R169, R170 ;  /* 0x0c0000a9a8a57389 */ /* 0x00006400000c00aa */
[----:B01----:R-:W-:Y:S01]  /*bb50*/  ENDCOLLECTIVE ;  /* 0x000000000000791b */ /* 0x003fe20003800000 */
.L_x_15966:
        /* <DEDUP_REMOVED lines=56> */
.L_x_15967:
[----:B------:R-:W-:Y:S01]  /*bee0*/  HFMA2.MMA R169, -RZ, RZ, 0, 1.1920928955078125e-07 ;  /* 0x00000002ffa97435 */ /* 0x000fe200000001ff */
[----:B------:R-:W-:-:S05]  /*bef0*/  MOV R148, R165 ;  /* 0x000000a500947202 */ /* 0x000fca0000000f00 */
[----:B------:R-:W-:-:S04]  /*bf00*/  FADD.FTZ R148, R93, R148 ;  /* 0x000000945d947221 */ /* 0x000fc80000010000 */
[----:B------:R-:W-:-:S07]  /*bf10*/  IMAD.MOV.U32 R168, RZ, RZ, R148 ;  /* 0x000000ffffa87224 */ /* 0x000fce00078e0094 */
[----:B------:R-:W-:Y:S05]  /*bf20*/  WARPSYNC.COLLECTIVE R167, `(.L_x_15968) ;  /* 0x00000000a7087348 */ /* 0x000fea0003c00000 */
[----:B------:R0:W1:Y:S02]  /*bf30*/  SHFL.BFLY P6, R165, R168, R169, R170 ;  /* 0x0c0000a9a8a57389 */ /* 0x00006400000c00aa */
[----:B01----:R-:W-:Y:S01]  /*bf40*/  ENDCOLLECTIVE ;  /* 0x000000000000791b */ /* 0x003fe20003800000 */
.L_x_15968:
[----:B------:R-:W-:Y:S01]  /*bf50*/  HFMA2.MMA R169, -RZ, RZ, 0, 2.384185791015625e-07 ;  /* 0x00000004ffa97435 */ /* 0x000fe200000001ff */
[----:B------:R-:W-:-:S05]  /*bf60*/  MOV R149, R165 ;  /* 0x000000a500957202 */ /* 0x000fca0000000f00 */
[----:B------:R-:W-:-:S04]  /*bf70*/  FADD.FTZ R149, R148, R149 ;  /* 0x0000009594957221 */ /* 0x000fc80000010000 */
[----:B------:R-:W-:-:S07]  /*bf80*/  IMAD.MOV.U32 R168, RZ, RZ, R149 ;  /* 0x000000ffffa87224 */ /* 0x000fce00078e0095 */
[----:B------:R-:W-:Y:S05]  /*bf90*/  WARPSYNC.COLLECTIVE R167, `(.L_x_15969) ;  /* 0x00000000a7087348 */ /* 0x000fea0003c00000 */
[----:B------:R0:W1:Y:S02]  /*bfa0*/  SHFL.BFLY P6, R165, R168, R169, R170 ;  /* 0x0c0000a9a8a57389 */ /* 0x00006400000c00aa */
[----:B01----:R-:W-:Y:S01]  /*bfb0*/  ENDCOLLECTIVE ;  /* 0x000000000000791b */ /* 0x003fe20003800000 */
.L_x_15969:
[----:B------:R-:W-:Y:S01]  /*bfc0*/  HFMA2.MMA R169, -RZ, RZ, 0, 4.76837158203125e-07 ;  /* 0x00000008ffa97435 */ /* 0x000fe200000001ff */
[----:B------:R-:W-:-:S05]  /*bfd0*/  MOV R164, R165 ;  /* 0x000000a500a47202 */ /* 0x000fca0000000f00 */
[----:B------:R-:W-:-:S04]  /*bfe0*/  FADD.FTZ R164, R149, R164 ;  /* 0x000000a495a47221 */ /* 0x000fc80000010000 */
[----:B------:R-:W-:-:S07]  /*bff0*/  IMAD.MOV.U32 R168, RZ, RZ, R164 ;  /* 0x000000ffffa87224 */ /* 0x000fce00078e00a4 */
[----:B------:R-:W-:Y:S05]  /*c000*/  WARPSYNC.COLLECTIVE R167, `(.L_x_15970) ;  /* 0x00000000a7087348 */ /* 0x000fea0003c00000 */
[----:B------:R0:W1:Y:S02]  /*c010*/  SHFL.BFLY P6, R165, R168, R169, R170 ;  /* 0x0c0000a9a8a57389 */ /* 0x00006400000c00aa */
[----:B01----:R-:W-:Y:S01]  /*c020*/  ENDCOLLECTIVE ;  /* 0x000000000000791b */ /* 0x003fe20003800000 */
.L_x_15970:
[----:B------:R-:W-:Y:S01]  /*c030*/  HFMA2.MMA R169, -RZ, RZ, 0, 9.5367431640625e-07 ;  /* 0x00000010ffa97435 */ /* 0x000fe200000001ff */
[----:B------:R-:W-:-:S05]  /*c040*/  MOV R163, R165 ;  /* 0x000000a500a37202 */ /* 0x000fca0000000f00 */
[----:B------:R-:W-:-:S04]  /*c050*/  FADD.FTZ R163, R164, R163 ;  /* 0x000000a3a4a37221 */ /* 0x000fc80000010000 */
[----:B------:R-:W-:-:S07]  /*c060*/  IMAD.MOV.U32 R168, RZ, RZ, R163 ;  /* 0x000000ffffa87224 */ /* 0x000fce00078e00a3 */
[----:B------:R-:W-:Y:S05]  /*c070*/  WARPSYNC.COLLECTIVE R167, `(.L_x_15971) ;  /* 0x00000000a7087348 */ /* 0x000fea0003c00000 */
[----:B------:R0:W1:Y:S02]  /*c080*/  SHFL.BFLY P6, R165, R168, R169, R170 ;  /* 0x0c0000a9a8a57389 */ /* 0x00006400000c00aa */
[----:B01----:R-:W-:Y:S01]  /*c090*/  ENDCOLLECTIVE ;  /* 0x000000000000791b */ /* 0x003fe20003800000 */
.L_x_15971:
[----:B------:R-:W-:Y:S01]  /*c0a0*/  MOV R166, R165 ;  /* 0x000000a500a67202 */ /* 0x000fe20000000f00 */
[----:B------:R-:W-:Y:S06]  /*c0b0*/  BRA `(.L_x_15972) ;  /* 0xffffffe800e07947 */ /* 0x000fec000383ffff */
.L_x_15973:
        /* <DEDUP_REMOVED lines=12> */
.L_x_23318:


//--------------------- .text._ZN10layer_norm13ln_fwd_kernelINS_13Kernel_traitsI6__halfS2_fS2_fjLj6144ELj1ELj1ELj8ELj16ENS_18Kernel_traits_baseILj6144ES2_S2_fS2_fjLj256EEEEELb1ELb1ELb1ELb1EEEvNS_9FwdParamsE --------------------------
	.section	.text._ZN10layer_norm13ln_fwd_kernelINS_13Kernel_traitsI6__halfS2_fS2_fjLj6144ELj1ELj1ELj8ELj16ENS_18Kernel_traits_baseILj6144ES2_S2_fS2_fjLj256EEEEELb1ELb1ELb1ELb1EEEvNS_9FwdParamsE,"ax",@progbits
	.align	128
        .global         _ZN10layer_norm13ln_fwd_kernelINS_13Kernel_traitsI6__halfS2_fS2_fjLj6144ELj1ELj1ELj8ELj16ENS_18Kernel_traits_baseILj6144ES2_S2_fS2_fjLj256EEEEELb1ELb1ELb1ELb1EEEvNS_9FwdParamsE
        .type           _ZN10layer_norm13ln_fwd_kernelINS_13Kernel_traitsI6__halfS2_fS2_fjLj6144ELj1ELj1ELj8ELj16ENS_18Kernel_traits_baseILj6144ES2_S2_fS2_fjLj256EEEEELb1ELb1ELb1ELb1EEEvNS_9FwdParamsE,@function
        .size           _ZN10layer_norm13ln_fwd_kernelINS_13Kernel_traitsI6__halfS2_fS2_fjLj6144ELj1ELj1ELj8ELj16ENS_18Kernel_traits_baseILj6144ES2_S2_fS2_fjLj256EEEEELb1ELb1ELb1ELb1EEEvNS_9FwdParamsE,(.L_x_23319 - _ZN10layer_norm13ln_fwd_kernelINS_13Kernel_traitsI6__halfS2_fS2_fjLj6144ELj1ELj1ELj8ELj16ENS_18Kernel_traits_baseILj6144ES2_S2_fS2_fjLj256EEEEELb1ELb1ELb1ELb1EEEvNS_9FwdParamsE)
        .other          _ZN10layer_norm13ln_fwd_kernelINS_13Kernel_traitsI6__halfS2_fS2_fjLj6144ELj1ELj1ELj8ELj16ENS_18Kernel_traits_baseILj6144ES2_S2_fS2_fjLj256EEEEELb1ELb1ELb1ELb1EEEvNS_9FwdParamsE,@"STO_CUDA_ENTRY STV_DEFAULT"
_ZN10layer_norm13ln_fwd_kernelINS_13Kernel_traitsI6__halfS2_fS2_fjLj6144ELj1ELj1ELj8ELj16ENS_18Kernel_traits_baseILj6144ES2_S2_fS2_fjLj256EEEEELb1ELb1ELb1ELb1EEEvNS_9FwdParamsE:
.text._ZN10layer_norm13ln_fwd_kernelINS_13Kernel_traitsI6__halfS2_fS2_fjLj6144ELj1ELj1ELj8ELj16ENS_18Kernel_traits_baseILj6144ES2_S2_fS2_fjLj256EEEEELb1ELb1ELb1ELb1EEEvNS_9FwdParamsE:
        /* <DEDUP_REMOVED lines=67> */
[----:B------:R-:W-:Y:S01]  /*0430*/  UIADD3 UR25, UR7, 0x646e171e, URZ ;  /* 0x646e171e07197890 */ /* 0x000fe2000fffe03f */
[----:B------:R-:W-:Y:S02]  /*0440*/  ISETP.NE.U32.AND P0, PT, RZ, UR10, PT ;  /* 0x0000000aff007c0c */ /* 0x000fe4000bf05070 */
[----:B------:R-:W-:Y:S01]  /*0450*/  IMAD.WIDE.U32 R4, R4, -0x2daee0ad, RZ ;  /* 0xd2511f5304047825 */ /* 0x000fe200078e00ff */
[----:B------:R-:W-:Y:S02]  /*0460*/  IADD3 R2, P1, R19, UR10, RZ ;  /* 0x0000000a13027c10 */ /* 0x000fe4000ff3e0ff */
[----:B------:R-:W-:Y:S02]  /*0470*/  LOP3.LUT R14, R13, UR24, R14, 0x96, !PT ;  /* 0x000000180d0e7c12 */ /* 0x000fe4000f8e960e */
[----:B------:R-:W-:-:S02]  /*0480*/  LOP3.LUT R16, R5, UR25, R6, 0x96, !PT ;  /* 0x0000001905107c12 */ /* 0x000fc4000f8e9606 */
[----:B------:R-:W-:Y:S01]  /*0490*/  ISETP.NE.AND.EX P0, PT, RZ, UR11, PT, P0 ;  /* 0x0000000bff007c0c */ /* 0x000fe2000bf05300 */
[----:B------:R-:W-:Y:S01]  /*04a0*/  UIADD3 UR26, UR6, 0x5384540f, URZ ;  /* 0x5384540f061a7890 */ /* 0x000fe2000fffe03f */
[----:B------:R-:W-:Y:S01]  /*04b0*/  IADD3.X R3, RZ, UR11, RZ, P1, !PT ;  /* 0x0000000bff037c10 */ /* 0x000fe20008ffe4ff */
[----:B------:R-:W-:Y:S01]  /*04c0*/  UIADD3 UR27, UR7, 0x1fd5c5a3, URZ ;  /* 0x1fd5c5a3071b7890 */ /* 0x000fe2000fffe03f */
[----:B------:R-:W-:Y:S01]  /*04d0*/  IMAD.WIDE.U32 R14, R14, -0x2daee0ad, RZ ;  /* 0xd2511f530e0e7825 */ /* 0x000fe200078e00ff */
[----:B------:R-:W-:Y:S01]  /*04e0*/  ISETP.GE.AND P1, PT, R79, UR12, PT ;  /* 0x0000000c4f007c0c */ /* 0x000fe2000bf26270 */
[----:B------:R-:W-:Y:S02]  /*04f0*/  ULDC.64 UR10, c[0x0][0x278] ;  /* 0x00009e00000a7ab9 */ /* 0x000fe40000000a00 */
[----:B------:R-:W-:Y:S01]  /*0500*/  IMAD.WIDE.U32 R16, R16, -0x326172a9, RZ ;  /* 0xcd9e8d5710107825 */ /* 0x000fe200078e00ff */
[----:B------:R-:W-:-:S04]  /*0510*/  LOP3.LUT R50, R15, UR27, R4, 0x96, !PT ;  /* 0x0000001b0f327c12 */ /* 0x000fc8000f8e9604 */
[----:B------:R-:W-:Y:S01]  /*0520*/  LOP3.LUT R49, R17, UR26, R12, 0x96, !PT ;  /* 0x0000001a11317c12 */ /* 0x000fe2000f8e960c */
[----:B------:R-:W5:Y:S01]  /*0530*/  @P0 LDG.E.128 R8, desc[UR4][R2.64] ;  /* 0x0000000402080981 */ /* 0x000f62000c1e1d00 */
[----:B------:R-:W-:Y:S01]  /*0540*/  LEA R12, P3, R0, UR10, 0x4 ;  /* 0x0000000a000c7c11 */ /* 0x000fe2000f8620ff */
[----:B------:R-:W-:Y:S01]  /*0550*/  UIADD3 UR28, UR6, -0xe443238, URZ ;  /* 0xf1bbcdc8061c7890 */ /* 0x000fe2000fffe03f */
[----:B------:R-:W-:Y:S01]  /*0560*/  IADD3 R6, P2, R19, UR8, RZ ;  /* 0x0000000813067c10 */ /* 0x000fe2000ff5e0ff */
[----:B------:R-:W5:Y:S01]  /*0570*/  @P0 LDG.E.128 R44, desc[UR4][R2.64+0x1000] ;  /* 0x00100004022c0981 */ /* 0x000f62000c1e1d00 */
[----:B------:R-:W-:Y:S01]  /*0580*/  UIADD3 UR29, UR7, -0x24c28bd8, URZ ;  /* 0xdb3d7428071d7890 */ /* 0x000fe2000fffe03f */
[----:B------:R-:W-:Y:S02]  /*0590*/  IMAD.HI.U32 R5, R50, -0x326172a9, RZ ;  /* 0xcd9e8d5732057827 */ /* 0x000fe400078e00ff */
[----:B------:R0:W5:Y:S01]  /*05a0*/  @P0 LDG.E.128 R40, desc[UR4][R2.64+0x2000] ;  /* 0x0020000402280981 */ /* 0x000162000c1e1d00 */
[----:B------:R-:W-:Y:S01]  /*05b0*/  IADD3.X R7, RZ, UR9, RZ, P2, !PT ;  /* 0x00000009ff077c10 */ /* 0x000fe200097fe4ff */
[----:B------:R-:W-:Y:S01]  /*05c0*/  IMAD.X R13, RZ, RZ, UR11, P3 ;  /* 0x0000000bff0d7e24 */ /* 0x000fe200098e06ff */
[----:B------:R-:W-:Y:S01]  /*05d0*/  LOP3.LUT R51, R5, UR28, R16, 0x96, !PT ;  /* 0x0000001c05337c12 */ /* 0x000fe2000f8e9610 */
[----:B0-----:R-:W-:-:S05]  /*05e0*/  IMAD.HI.U32 R3, R49, -0x2daee0ad, RZ ;  /* 0xd2511f5331037827 */ /* 0x001fca00078e00ff */
[----:B------:R-:W-:Y:S01]  /*05f0*/  LOP3.LUT R98, R3, UR29, R14, 0x96, !PT ;  /* 0x0000001d03627c12 */ /* 0x000fe2000f8e960e */
[----:B------:R-:W-:Y:S06]  /*0600*/  @P1 EXIT ;  /* 0x000000000000194d */ /* 0x000fec0003800000 */
[----:B-----5:R-:W-:Y:S02]  /*0610*/  @!P0 CS2R R8, SRZ ;  /* 0x0000000000088805 */ /* 0x020fe4000001ff00 */
[----:B------:R-:W-:Y:S02]  /*0620*/  @!P0 CS2R R10, SRZ ;  /* 0x00000000000a8805 */ /* 0x000fe4000001ff00 */
[----:B------:R-:W-:Y:S02]  /*0630*/  @!P0 CS2R R44, SRZ ;  /* 0x00000000002c8805 */ /* 0x000fe4000001ff00 */
[----:B------:R-:W-:Y:S01]  /*0640*/  @!P0 CS2R R40, SRZ ;  /* 0x0000000000288805 */ /* 0x000fe2000001ff00 */
[----:B------:R-:W5:Y:S01]  /*0650*/  LDG.E.128 R36, desc[UR4][R6.64] ;  /* 0x0000000406247981 */ /* 0x000f62000c1e1d00 */
[----:B------:R-:W-:Y:S01]  /*0660*/  @!P0 CS2R R46, SRZ ;  /* 0x00000000002e8805 */ /* 0x000fe2000001ff00 */
[--C-:B------:R-:W-:Y:S02]  /*0670*/  HADD2.F32 R2, -RZ, R8.reuse.H0_H0 ;  /* 0x20000008ff027230 */ /* 0x100fe40000004100 */
        /* <DEDUP_REMOVED lines=8> */
[----:B------:R-:W5:Y:S01]  /*0700*/  LDG.E.128 R24, desc[UR4][R12.64] ;  /* 0x000000040c187981 */ /* 0x000f62000c1e1d00 */
[----:B------:R-:W-:Y:S01]  /*0710*/  HADD2.F32 R9, -RZ, R11.H1_H1 ;  /* 0x3000000bff097230 */ /* 0x000fe20000004100 */
[----:B------:R-:W-:Y:S01]  /*0720*/  UIADD3 UR31, UR7, -0x695add53, URZ ;  /* 0x96a522ad071f7890 */ /* 0x000fe2000fffe03f */
[----:B------:R-:W-:Y:S01]  /*0730*/  HADD2.F32 R11, -RZ, R44.H1_H1 ;  /* 0x3000002cff0b7230 */ /* 0x000fe20000004100 */
[----:B------:R-:W5:Y:S01]  /*0740*/  LDG.E.128 R20, desc[UR4][R12.64+0x1000] ;  /* 0x001000040c147981 */ /* 0x000f62000c1e1d00 */
[----:B------:R-:W-:-:S03]  /*0750*/  HADD2.F32 R78, -RZ, R40.H0_H0 ;  /* 0x20000028ff4e7230 */ /* 0x000fc60000004100 */
[----:B------:R1:W5:Y:S01]  /*0760*/  LDG.E.128 R16, desc[UR4][R12.64+0x2000] ;  /* 0x002000040c107981 */ /* 0x000362000c1e1d00 */
[--C-:B0-----:R-:W-:Y:S01]  /*0770*/  HADD2.F32 R6, -RZ, R10.reuse.H0_H0 ;  /* 0x2000000aff067230 */ /* 0x101fe20000004100 */
[----:B------:R-:W-:Y:S01]  /*0780*/  HFMA2.MMA R116, -RZ, RZ, 0, 5.9604644775390625e-08 ;  /* 0x00000001ff747435 */ /* 0x000fe200000001ff */
[----:B------:R-:W-:Y:S01]  /*0790*/  HADD2.F32 R7, -RZ, R10.H1_H1 ;  /* 0x3000000aff077230 */ /* 0x000fe20000004100 */
[----:B------:R-:W-:Y:S01]  /*07a0*/  ULDC.U8 UR8, c[0x0][0x2a0] ;  /* 0x0000a80000087ab9 */ /* 0x000fe20000000000 */
[----:B------:R-:W-:Y:S01]  /*07b0*/  HADD2.F32 R10, -RZ, R44.H0_H0 ;  /* 0x2000002cff0a7230 */ /* 0x000fe20000004100 */
[----:B------:R-:W-:Y:S01]  /*07c0*/  LOP3.LUT R97, R48, 0x3, RZ, 0xc0, !PT ;  /* 0x0000000330617812 */ /* 0x000fe200078ec0ff */
[----:B------:R-:W-:Y:S01]  /*07d0*/  HADD2.F32 R80, -RZ, R40.H1_H1 ;  /* 0x30000028ff507230 */ /* 0x000fe20000004100 */
[----:B------:R-:W-:Y:S01]  /*07e0*/  ISETP.NE.AND P2, PT, RZ, UR8, PT ;  /* 0x00000008ff007c0c */ /* 0x000fe2000bf45270 */
[----:B------:R-:W-:Y:S01]  /*07f0*/  HADD2.F32 R81, -RZ, R41.H0_H0 ;  /* 0x20000029ff517230 */ /* 0x000fe20000004100 */
[----:B------:R-:W-:Y:S01]  /*0800*/  ULDC UR8, c[0x0][0x294] ;  /* 0x0000a50000087ab9 */ /* 0x000fe20000000800 */
[--C-:B-1----:R-:W-:Y:S01]  /*0810*/  HADD2.F32 R12, -RZ, R45.reuse.H0_H0 ;  /* 0x2000002dff0c7230 */ /* 0x102fe20000004100 */
[----:B------:R-:W-:Y:S01]  /*0820*/  ULDC UR9, c[0x0][0x290] ;  /* 0x0000a40000097ab9 */ /* 0x000fe20000000800 */
[----:B------:R-:W-:Y:S01]  /*0830*/  HADD2.F32 R13, -RZ, R45.H1_H1 ;  /* 0x3000002dff0d7230 */ /* 0x000fe20000004100 */
[----:B------:R-:W-:Y:S01]  /*0840*/  ULDC.64 UR10, c[0x0][0x298] ;  /* 0x0000a600000a7ab9 */ /* 0x000fe20000000a00 */
[----:B------:R-:W-:Y:S01]  /*0850*/  HADD2.F32 R82, -RZ, R41.H1_H1 ;  /* 0x30000029ff527230 */ /* 0x000fe20000004100 */
[----:B------:R-:W-:Y:S01]  /*0860*/  ULDC.64 UR12, c[0x0][0x210] ;  /* 0x00008400000c7ab9 */ /* 0x000fe20000000a00 */
[----:B------:R-:W-:-:S02]  /*0870*/  IMAD R45, R49, -0x2daee0ad, RZ ;  /* 0xd2511f53312d7824 */ /* 0x000fc400078e02ff */
[----:B------:R-:W-:Y:S02]  /*0880*/  IMAD R44, R50, -0x326172a9, RZ ;  /* 0xcd9e8d57322c7824 */ /* 0x000fe400078e02ff */
[----:B------:R-:W-:-:S04]  /*0890*/  IMAD.HI.U32 R87, R98, -0x326172a9, RZ ;  /* 0xcd9e8d5762577827 */ /* 0x000fc800078e00ff */
[----:B------:R-:W-:Y:S01]  /*08a0*/  IMAD.WIDE.U32 R40, R51, -0x2daee0ad, RZ ;  /* 0xd2511f5333287825 */ /* 0x000fe200078e00ff */
        /* <DEDUP_REMOVED lines=10> */
[----:B------:R-:W-:Y:S02]  /*0950*/  IMAD.MOV.U32 R90, RZ, RZ, R40 ;  /* 0x000000ffff5a7224 */ /* 0x000fe400078e0028 */
[----:B------:R-:W-:Y:S02]  /*0960*/  IMAD R98, R98, -0x326172a9, RZ ;  /* 0xcd9e8d5762627824 */ /* 0x000fe400078e02ff */
[----:B------:R-:W-:-:S07]  /*0970*/  IMAD.MOV.U32 R99, RZ, RZ, RZ ;  /* 0x000000ffff637224 */ /* 0x000fce00078e00ff */
.L_x_16199:
        /* <DEDUP_REMOVED lines=48> */
.L_x_15977:
[----:B------:R-:W-:-:S07]  /*0c80*/  IMAD.MOV.U32 R60, RZ, RZ, R98 ;  /* 0x000000ffff3c7224 */ /* 0x000fce00078e0062 */
.L_x_15978:
[----:B------:R-:W-:Y:S05]  /*0c90*/  BSYNC B1 ;  /* 0x0000000000017941 */ /* 0x000fea0003800000 */
.L_x_15976:
        /* <DEDUP_REMOVED lines=16> */
.L_x_15982:
[----:B------:R-:W-:Y:S05]  /*0da0*/  BSYNC B2 ;  /* 0x0000000000027941 */ /* 0x000fea0003800000 */
.L_x_15981:
        /* <DEDUP_REMOVED lines=44> */
.L_x_15980:
[----:B------:R-:W-:Y:S05]  /*1070*/  BSYNC B1 ;  /* 0x0000000000017941 */ /* 0x000fea0003800000 */
.L_x_15979:
        /* <DEDUP_REMOVED lines=8> */
[----:B------:R-:W-:Y:S02]  /*1100*/  FSEL R53, R53, RZ, !P1 ;  /* 0x000000ff35357208 */ /* 0x000fe40004800000 */
[----:B------:R-:W-:-:S03]  /*1110*/  SEL R100, RZ, 0x1, P1 ;  /* 0x00000001ff647807 */ /* 0x000fc60000800000 */
[----:B------:R-:W-:-:S04]  /*1120*/  FMUL.FTZ R52, R53, R52 ;  /* 0x0000003435347220 */ /* 0x000fc80000410000 */
[----:B------:R-:W-:-:S07]  /*1130*/  @P0 FADD.FTZ R52, R40, R52 ;  /* 0x0000003428340221 */ /* 0x000fce0000010000 */
.L_x_15975:
[----:B------:R-:W-:Y:S05]  /*1140*/  BSYNC B0 ;  /* 0x0000000000007941 */ /* 0x000fea0003800000 */
.L_x_15974:
        /* <DEDUP_REMOVED lines=18> */
.L_x_15986:
[----:B------:R-:W-:-:S07]  /*1270*/  MOV R53, R98 ;  /* 0x0000006200357202 */ /* 0x000fce0000000f00 */
.L_x_15987:
[----:B------:R-:W-:Y:S05]  /*1280*/  BSYNC B1 ;  /* 0x0000000000017941 */ /* 0x000fea0003800000 */
.L_x_15985:
        /* <DEDUP_REMOVED lines=16> */
.L_x_15991:
[----:B------:R-:W-:Y:S05]  /*1390*/  BSYNC B2 ;  /* 0x0000000000027941 */ /* 0x000fea0003800000 */
.L_x_15990:
        /* <DEDUP_REMOVED lines=44> */
.L_x_15989:
[----:B------:R-:W-:Y:S05]  /*1660*/  BSYNC B1 ;  /* 0x0000000000017941 */ /* 0x000fea0003800000 */
.L_x_15988:
        /* <DEDUP_REMOVED lines=8> */
[----:B------:R-:W-:Y:S02]  /*16f0*/  FSEL R54, R54, RZ, !P1 ;  /* 0x000000ff36367208 */ /* 0x000fe40004800000 */
[----:B------:R-:W-:-:S03]  /*1700*/  SEL R101, RZ, 0x1, P1 ;  /* 0x00000001ff657807 */ /* 0x000fc60000800000 */
[----:B------:R-:W-:-:S04]  /*1710*/  FMUL.FTZ R53, R54, R53 ;  /* 0x0000003536357220 */ /* 0x000fc80000410000 */
[----:B------:R-:W-:-:S07]  /*1720*/  @P0 FADD.FTZ R53, R41, R53 ;  /* 0x0000003529350221 */ /* 0x000fce0000010000 */
.L_x_15984:
[----:B------:R-:W-:Y:S05]  /*1730*/  BSYNC B0 ;  /* 0x0000000000007941 */ /* 0x000fea0003800000 */
.L_x_15983:
        /* <DEDUP_REMOVED lines=18> */
.L_x_15995:
[----:B------:R-:W-:-:S07]  /*1860*/  IMAD.MOV.U32 R62, RZ, RZ, R98 ;  /* 0x000000ffff3e7224 */ /* 0x000fce00078e0062 */
.L_x_15996:
[----:B------:R-:W-:Y:S05]  /*1870*/  BSYNC B1 ;  /* 0x0000000000017941 */ /* 0x000fea0003800000 */
.L_x_15994:
        /* <DEDUP_REMOVED lines=16> */
.L_x_16000:
[----:B------:R-:W-:Y:S05]  /*1980*/  BSYNC B2 ;  /* 0x0000000000027941 */ /* 0x000fea0003800000 */
.L_x_15999:
        /* <DEDUP_REMOVED lines=44> */
.L_x_15998:
[----:B------:R-:W-:Y:S05]  /*1c50*/  BSYNC B1 ;  /* 0x0000000000017941 */ /* 0x000fea0003800000 */
.L_x_15997:
        /* <DEDUP_REMOVED lines=12> */
.L_x_15993:
[----:B------:R-:W-:Y:S05]  /*1d20*/  BSYNC B0 ;  /* 0x0000000000007941 */ /* 0x000fea0003800000 */
.L_x_15992:
        /* <DEDUP_REMOVED lines=18> */
.L_x_16004:
[----:B------:R-:W-:-:S07]  /*1e50*/  MOV R55, R98 ;  /* 0x0000006200377202 */ /* 0x000fce0000000f00 */
.L_x_16005:
[----:B------:R-:W-:Y:S05]  /*1e60*/  BSYNC B1 ;  /* 0x0000000000017941 */ /* 0x000fea0003800000 */
.L_x_16003:
        /* <DEDUP_REMOVED lines=16> */
.L_x_16009:
[----:B------:R-:W-:Y:S05]  /*1f70*/  BSYNC B2 ;  /* 0x0000000000027941 */ /* 0x000fea0003800000 */
.L_x_16008:
        /* <DEDUP_REMOVED lines=44> */
.L_x_16007:
[----:B------:R-:W-:Y:S05]  /*2240*/  BSYNC B1 ;  /* 0x0000000000017941 */ /* 0x000fea0003800000 */
.L_x_16006:
        /* <DEDUP_REMOVED lines=12> */
.L_x_16002:
[----:B------:R-:W-:Y:S05]  /*2310*/  BSYNC B0 ;  /* 0x0000000000007941 */ /* 0x000fea0003800000 */
.L_x_16001:
        /* <DEDUP_REMOVED lines=18> */
.L_x_16013:
[----:B------:R-:W-:-:S07]  /*2440*/  IMAD.MOV.U32 R64, RZ, RZ, R98 ;  /* 0x000000ffff407224 */ /* 0x000fce00078e0062 */
.L_x_16014:
[----:B------:R-:W-:Y:S05]  /*2450*/  BSYNC B1 ;  /* 0x0000000000017941 */ /* 0x000fea0003800000 */
.L_x_16012:
        /* <DEDUP_REMOVED lines=16> */
.L_x_16018:
[----:B------:R-:W-:Y:S05]  /*2560*/  BSYNC B2 ;  /* 0x0000000000027941 */ /* 0x000fea0003800000 */
.L_x_16017:
        /* <DEDUP_REMOVED lines=44> */
.L_x_16016:
[----:B------:R-:W-:Y:S05]  /*2830*/  BSYNC B1 ;  /* 0x0000000000017941 */ /* 0x000fea0003800000 */
.L_x_16015:
[----:B------:R-:W-:Y:S01]  /*2840*/  HFMA2.MMA R59, -RZ, RZ, 0.1171875, 0 ;  /* 0x2f800000ff3b7435 */ /* 0x000fe200000001ff */
[----:B------:R-:W-:Y:S01]  /*2850*/  I2FP.F32.U32 R56, R64 ;  /* 0x0000004000387245 */ /* 0x000fe20000201000 */
[----:B------:R-:W-:-:S05]  /*2860*/  HADD2.F32 R57, -RZ, R46.H0_H0 ;  /* 0x2000002eff397230 */ /* 0x000fca0000004100 */
        /* <DEDUP_REMOVED lines=9> */
.L_x_16011:
[----:B------:R-:W-:Y:S05]  /*2900*/  BSYNC B0 ;  /* 0x0000000000007941 */ /* 0x000fea0003800000 */
.L_x_16010:
        /* <DEDUP_REMOVED lines=18> */
.L_x_16022:
[----:B------:R-:W-:-:S07]  /*2a30*/  MOV R57, R98 ;  /* 0x0000006200397202 */ /* 0x000fce0000000f00 */
.L_x_16023:
[----:B------:R-:W-:Y:S05]  /*2a40*/  BSYNC B1 ;  /* 0x0000000000017941 */ /* 0x000fea0003800000 */
.L_x_16021:
        /* <DEDUP_REMOVED lines=16> */
.L_x_16027:
[----:B------:R-:W-:Y:S05]  /*2b50*/  BSYNC B2 ;  /* 0x0000000000027941 */ /* 0x000fea0003800000 */
.L_x_16026:
        /* <DEDUP_REMOVED lines=44> */
.L_x_16025:
[----:B------:R-:W-:Y:S05]  /*2e20*/  BSYNC B1 ;  /* 0x0000000000017941 */ /* 0x000fea0003800000 */
.L_x_16024:
[----:B------:R-:W-:Y:S01]  /*2e30*/  I2FP.F32.U32 R57, R57 ;  /* 0x0000003900397245 */ /* 0x000fe20000201000 */
[----:B------:R-:W-:Y:S02]  /*2e40*/  HADD2.F32 R58, -RZ, R46.H1_H1 ;  /* 0x3000002eff3a7230 */ /* 0x000fe40000004100 */
        /* <DEDUP_REMOVED lines=10> */
.L_x_16020:
[----:B------:R-:W-:Y:S05]  /*2ef0*/  BSYNC B0 ;  /* 0x0000000000007941 */ /* 0x000fea0003800000 */
.L_x_16019:
        /* <DEDUP_REMOVED lines=18> */
.L_x_16031:
[----:B------:R-:W-:-:S07]  /*3020*/  IMAD.MOV.U32 R66, RZ, RZ, R98 ;  /* 0x000000ffff427224 */ /* 0x000fce00078e0062 */
.L_x_16032:
[----:B------:R-:W-:Y:S05]  /*3030*/  BSYNC B1 ;  /* 0x0000000000017941 */ /* 0x000fea0003800000 */
.L_x_16030:
        /* <DEDUP_REMOVED lines=16> */
.L_x_16036:
[----:B------:R-:W-:Y:S05]  /*3140*/  BSYNC B2 ;  /* 0x0000000000027941 */ /* 0x000fea0003800000 */
.L_x_16035:
        /* <DEDUP_REMOVED lines=44> */
.L_x_16034:
[----:B------:R-:W-:Y:S05]  /*3410*/  BSYNC B1 ;  /* 0x0000000000017941 */ /* 0x000fea0003800000 */
.L_x_16033:
        /* <DEDUP_REMOVED lines=12> */
.L_x_16029:
[----:B------:R-:W-:Y:S05]  /*34e0*/  BSYNC B0 ;  /* 0x0000000000007941 */ /* 0x000fea0003800000 */
.L_x_16028:
        /* <DEDUP_REMOVED lines=18> */
.L_x_16040:
[----:B------:R-:W-:-:S07]  /*3610*/  MOV R59, R98 ;  /* 0x00000062003b7202 */ /* 0x000fce0000000f00 */
.L_x_16041:
[----:B------:R-:W-:Y:S05]  /*3620*/  BSYNC B1 ;  /* 0x0000000000017941 */ /* 0x000fea0003800000 */
.L_x_16039:
        /* <DEDUP_REMOVED lines=16> */
.L_x_16045:
[----:B------:R-:W-:Y:S05]  /*3730*/  BSYNC B2 ;  /* 0x0000000000027941 */ /* 0x000fea0003800000 */
.L_x_16044:
        /* <DEDUP_REMOVED lines=44> */
.L_x_16043:
[----:B------:R-:W-:Y:S05]  /*3a00*/  BSYNC B1 ;  /* 0x0000000000017941 */ /* 0x000fea0003800000 */
.L_x_16042:
        /* <DEDUP_REMOVED lines=12> */
.L_x_16038:
[----:B------:R-:W-:Y:S05]  /*3ad0*/  BSYNC B0 ;  /* 0x0000000000007941 */ /* 0x000fea0003800000 */
.L_x_16037:
        /* <DEDUP_REMOVED lines=31> */
.L_x_16047:
[----:B------:R-:W-:Y:S05]  /*3cd0*/  BSYNC B0 ;  /* 0x0000000000007941 */ /* 0x000fea0003800000 */
.L_x_16046:
        /* <DEDUP_REMOVED lines=22> */
.L_x_16051:
[----:B------:R-:W-:-:S07]  /*3e40*/  MOV R68, R98 ;  /* 0x0000006200447202 */ /* 0x000fce0000000f00 */
.L_x_16052:
[----:B------:R-:W-:Y:S05]  /*3e50*/  BSYNC B1 ;  /* 0x0000000000017941 */ /* 0x000fea0003800000 */
.L_x_16050:
        /* <DEDUP_REMOVED lines=16> */
.L_x_16056:
[----:B------:R-:W-:Y:S05]  /*3f60*/  BSYNC B2 ;  /* 0x0000000000027941 */ /* 0x000fea0003800000 */
.L_x_16055:
        /* <DEDUP_REMOVED lines=44> */
.L_x_16054:
[----:B------:R-:W-:Y:S05]  /*4230*/  BSYNC B1 ;  /* 0x0000000000017941 */ /* 0x000fea0003800000 */
.L_x_16053:
[----:B------:R-:W-:Y:S01]  /*4240*/  I2FP.F32.U32 R60, R68 ;  /* 0x00000044003c7245 */ /* 0x000fe20000201000 */
[----:B-----5:R-:W-:Y:S02]  /*4250*/  HADD2.F32 R62, -RZ, R44.H0_H0 ;  /* 0x2000002cff3e7230 */ /* 0x020fe40000004100 */
[----:B------:R-:W-:-:S03]  /*4260*/  IMAD.MOV.U32 R61, RZ, RZ, 0x2f800000 ;  /* 0x2f800000ff3d7424 */ /* 0x000fc600078e00ff */
        /* <DEDUP_REMOVED lines=9> */
.L_x_16049:
[----:B------:R-:W-:Y:S05]  /*4300*/  BSYNC B0 ;  /* 0x0000000000007941 */ /* 0x000fea0003800000 */
.L_x_16048:
        /* <DEDUP_REMOVED lines=18> */
.L_x_16060:
[----:B------:R-:W-:-:S07]  /*4430*/  IMAD.MOV.U32 R61, RZ, RZ, R98 ;  /* 0x000000ffff3d7224 */ /* 0x000fce00078e0062 */
.L_x_16061:
[----:B------:R-:W-:Y:S05]  /*4440*/  BSYNC B1 ;  /* 0x0000000000017941 */ /* 0x000fea0003800000 */
.L_x_16059:
        /* <DEDUP_REMOVED lines=16> */
.L_x_16065:
[----:B------:R-:W-:Y:S05]  /*4550*/  BSYNC B2 ;  /* 0x0000000000027941 */ /* 0x000fea0003800000 */
.L_x_16064:
        /* <DEDUP_REMOVED lines=44> */
.L_x_16063:
[----:B------:R-:W-:Y:S05]  /*4820*/  BSYNC B1 ;  /* 0x0000000000017941 */ /* 0x000fea0003800000 */
.L_x_16062:
[----:B------:R-:W-:Y:S01]  /*4830*/  HFMA2.MMA R62, -RZ, RZ, 0.1171875, 0 ;  /* 0x2f800000ff3e7435 */ /* 0x000fe200000001ff */
[----:B------:R-:W-:Y:S01]  /*4840*/  I2FP.F32.U32 R61, R61 ;  /* 0x0000003d003d7245 */ /* 0x000fe20000201000 */
[----:B-----5:R-:W-:-:S05]  /*4850*/  HADD2.F32 R64, -RZ, R44.H1_H1 ;  /* 0x3000002cff407230 */ /* 0x020fca0000004100 */
        /* <DEDUP_REMOVED lines=9> */
.L_x_16058:
[----:B------:R-:W-:Y:S05]  /*48f0*/  BSYNC B0 ;  /* 0x0000000000007941 */ /* 0x000fea0003800000 */
.L_x_16057:
        /* <DEDUP_REMOVED lines=18> */
.L_x_16069:
[----:B------:R-:W-:-:S07]  /*4a20*/  MOV R70, R98 ;  /* 0x0000006200467202 */ /* 0x000fce0000000f00 */
.L_x_16070:
[----:B------:R-:W-:Y:S05]  /*4a30*/  BSYNC B1 ;  /* 0x0000000000017941 */ /* 0x000fea0003800000 */
.L_x_16068:
        /* <DEDUP_REMOVED lines=16> */
.L_x_16074:
[----:B------:R-:W-:Y:S05]  /*4b40*/  BSYNC B2 ;  /* 0x0000000000027941 */ /* 0x000fea0003800000 */
.L_x_16073:
        /* <DEDUP_REMOVED lines=44> */
.L_x_16072:
[----:B------:R-:W-:Y:S05]  /*4e10*/  BSYNC B1 ;  /* 0x0000000000017941 */ /* 0x000fea0003800000 */
.L_x_16071:
        /* <DEDUP_REMOVED lines=12> */
.L_x_16067:
[----:B------:R-:W-:Y:S05]  /*4ee0*/  BSYNC B0 ;  /* 0x0000000000007941 */ /* 0x000fea0003800000 */
.L_x_16066:
        /* <DEDUP_REMOVED lines=18> */
.L_x_16078:
[----:B------:R-:W-:-:S07]  /*5010*/  IMAD.MOV.U32 R63, RZ, RZ, R98 ;  /* 0x000000ffff3f7224 */ /* 0x000fce00078e0062 */
.L_x_16079:
[----:B------:R-:W-:Y:S05]  /*5020*/  BSYNC B1 ;  /* 0x0000000000017941 */ /* 0x000fea0003800000 */
.L_x_16077:
        /* <DEDUP_REMOVED lines=16> */
.L_x_16083:
[----:B------:R-:W-:Y:S05]  /*5130*/  BSYNC B2 ;  /* 0x0000000000027941 */ /* 0x000fea0003800000 */
.L_x_16082:
        /* <DEDUP_REMOVED lines=44> */
.L_x_16081:
[----:B------:R-:W-:Y:S05]  /*5400*/  BSYNC B1 ;  /* 0x0000000000017941 */ /* 0x000fea0003800000 */
.L_x_16080:
[----:B------:R-:W-:Y:S01]  /*5410*/  I2FP.F32.U32 R63, R63 ;  /* 0x0000003f003f7245 */ /* 0x000fe20000201000 */
[----:B-----5:R-:W-:Y:S01]  /*5420*/  HADD2.F32 R66, -RZ, R45.H1_H1 ;  /* 0x3000002dff427230 */ /* 0x020fe20000004100 */
[----:B------:R-:W-:-:S04]  /*5430*/  MOV R64, 0x2f800000 ;  /* 0x2f80000000407802 */ /* 0x000fc80000000f00 */
        /* <DEDUP_REMOVED lines=9> */
.L_x_16076:
[----:B------:R-:W-:Y:S05]  /*54d0*/  BSYNC B0 ;  /* 0x0000000000007941 */ /* 0x000fea0003800000 */
.L_x_16075:
        /* <DEDUP_REMOVED lines=18> */
.L_x_16087:
[----:B------:R-:W-:-:S07]  /*5600*/  MOV R72, R98 ;  /* 0x0000006200487202 */ /* 0x000fce0000000f00 */
.L_x_16088:
[----:B------:R-:W-:Y:S05]  /*5610*/  BSYNC B1 ;  /* 0x0000000000017941 */ /* 0x000fea0003800000 */
.L_x_16086:
        /* <DEDUP_REMOVED lines=16> */
.L_x_16092:
[----:B------:R-:W-:Y:S05]  /*5720*/  BSYNC B2 ;  /* 0x0000000000027941 */ /* 0x000fea0003800000 */
.L_x_16091:
        /* <DEDUP_REMOVED lines=44> */
.L_x_16090:
[----:B------:R-:W-:Y:S05]  /*59f0*/  BSYNC B1 ;  /* 0x0000000000017941 */ /* 0x000fea0003800000 */
.L_x_16089:
[----:B------:R-:W-:Y:S01]  /*5a00*/  HFMA2.MMA R65, -RZ, RZ, 0.1171875, 0 ;  /* 0x2f800000ff417435 */ /* 0x000fe200000001ff */
[----:B------:R-:W-:Y:S01]  /*5a10*/  I2FP.F32.U32 R64, R72 ;  /* 0x0000004800407245 */ /* 0x000fe20000201000 */
[----:B------:R-:W-:-:S05]  /*5a20*/  HADD2.F32 R67, -RZ, R46.H0_H0 ;  /* 0x2000002eff437230 */ /* 0x000fca0000004100 */
        /* <DEDUP_REMOVED lines=9> */
.L_x_16085:
[----:B------:R-:W-:Y:S05]  /*5ac0*/  BSYNC B0 ;  /* 0x0000000000007941 */ /* 0x000fea0003800000 */
.L_x_16084:
        /* <DEDUP_REMOVED lines=18> */
.L_x_16096:
[----:B------:R-:W-:-:S07]  /*5bf0*/  MOV R65, R98 ;  /* 0x0000006200417202 */ /* 0x000fce0000000f00 */
.L_x_16097:
[----:B------:R-:W-:Y:S05]  /*5c00*/  BSYNC B1 ;  /* 0x0000000000017941 */ /* 0x000fea0003800000 */
.L_x_16095:
        /* <DEDUP_REMOVED lines=16> */
.L_x_16101:
[----:B------:R-:W-:Y:S05]  /*5d10*/  BSYNC B2 ;  /* 0x0000000000027941 */ /* 0x000fea0003800000 */
.L_x_16100:
        /* <DEDUP_REMOVED lines=44> */
.L_x_16099:
[----:B------:R-:W-:Y:S05]  /*5fe0*/  BSYNC B1 ;  /* 0x0000000000017941 */ /* 0x000fea0003800000 */
.L_x_16098:
[----:B------:R-:W-:Y:S01]  /*5ff0*/  I2FP.F32.U32 R65, R65 ;  /* 0x0000004100417245 */ /* 0x000fe20000201000 */
[----:B------:R-:W-:Y:S02]  /*6000*/  HADD2.F32 R68, -RZ, R46.H1_H1 ;  /* 0x3000002eff447230 */ /* 0x000fe40000004100 */
[----:B------:R-:W-:-:S03]  /*6010*/  IMAD.MOV.U32 R66, RZ, RZ, 0x2f800000 ;  /* 0x2f800000ff427424 */ /* 0x000fc600078e00ff */
        /* <DEDUP_REMOVED lines=9> */
.L_x_16094:
[----:B------:R-:W-:Y:S05]  /*60b0*/  BSYNC B0 ;  /* 0x0000000000007941 */ /* 0x000fea0003800000 */
.L_x_16093:
        /* <DEDUP_REMOVED lines=18> */
.L_x_16105:
[----:B------:R-:W-:-:S07]  /*61e0*/  IMAD.MOV.U32 R72, RZ, RZ, R98 ;  /* 0x000000ffff487224 */ /* 0x000fce00078e0062 */
.L_x_16106:
[----:B------:R-:W-:Y:S05]  /*61f0*/  BSYNC B1 ;  /* 0x0000000000017941 */ /* 0x000fea0003800000 */
.L_x_16104:
        /* <DEDUP_REMOVED lines=16> */
.L_x_16110:
[----:B------:R-:W-:Y:S05]  /*6300*/  BSYNC B2 ;  /* 0x0000000000027941 */ /* 0x000fea0003800000 */
.L_x_16109:
        /* <DEDUP_REMOVED lines=44> */
.L_x_16108:
[----:B------:R-:W-:Y:S05]  /*65d0*/  BSYNC B1 ;  /* 0x0000000000017941 */ /* 0x000fea0003800000 */
.L_x_16107:
[----:B------:R-:W-:Y:S01]  /*65e0*/  I2FP.F32.U32 R66, R72 ;  /* 0x0000004800427245 */ /* 0x000fe20000201000 */
[----:B------:R-:W-:Y:S01]  /*65f0*/  HADD2.F32 R69, -RZ, R47.H0_H0 ;  /* 0x2000002fff457230 */ /* 0x000fe20000004100 */
[----:B------:R-:W-:-:S04]  /*6600*/  MOV R67, 0x2f800000 ;  /* 0x2f80000000437802 */ /* 0x000fc80000000f00 */
        /* <DEDUP_REMOVED lines=9> */
.L_x_16103:
[----:B------:R-:W-:Y:S05]  /*66a0*/  BSYNC B0 ;  /* 0x0000000000007941 */ /* 0x000fea0003800000 */
.L_x_16102:
        /* <DEDUP_REMOVED lines=18> */
.L_x_16114:
[----:B------:R-:W-:-:S07]  /*67d0*/  MOV R67, R98 ;  /* 0x0000006200437202 */ /* 0x000fce0000000f00 */
.L_x_16115:
[----:B------:R-:W-:Y:S05]  /*67e0*/  BSYNC B1 ;  /* 0x0000000000017941 */ /* 0x000fea0003800000 */
.L_x_16113:
        /* <DEDUP_REMOVED lines=16> */
.L_x_16119:
[----:B------:R-:W-:Y:S05]  /*68f0*/  BSYNC B2 ;  /* 0x0000000000027941 */ /* 0x000fea0003800000 */
.L_x_16118:
        /* <DEDUP_REMOVED lines=44> */
.L_x_16117:
[----:B------:R-:W-:Y:S05]  /*6bc0*/  BSYNC B1 ;  /* 0x0000000000017941 */ /* 0x000fea0003800000 */
.L_x_16116:
[----:B------:R-:W-:Y:S01]  /*6bd0*/  HFMA2.MMA R68, -RZ, RZ, 0.1171875, 0 ;  /* 0x2f800000ff447435 */ /* 0x000fe200000001ff */
[----:B------:R-:W-:Y:S01]  /*6be0*/  I2FP.F32.U32 R67, R67 ;  /* 0x0000004300437245 */ /* 0x000fe20000201000 */
[----:B------:R-:W-:-:S05]  /*6bf0*/  HADD2.F32 R69, -RZ, R47.H1_H1 ;  /* 0x3000002fff457230 */ /* 0x000fca0000004100 */
        /* <DEDUP_REMOVED lines=9> */
.L_x_16112:
[----:B------:R-:W-:Y:S05]  /*6c90*/  BSYNC B0 ;  /* 0x0000000000007941 */ /* 0x000fea0003800000 */
.L_x_16111:
        /* <DEDUP_REMOVED lines=10> */
[----:B------:R-:W-:Y:S02]  /*6d40*/  SHF.L.U32 R70, R106, 0x10, RZ ;  /* 0x000000106a467819 */ /* 0x000fe400000006ff */
        /* <DEDUP_REMOVED lines=19> */
.L_x_16121:
[----:B------:R-:W-:Y:S05]  /*6e80*/  BSYNC B0 ;  /* 0x0000000000007941 */ /* 0x000fea0003800000 */
.L_x_16120:
        /* <DEDUP_REMOVED lines=22> */
.L_x_16125:
[----:B------:R-:W-:-:S07]  /*6ff0*/  MOV R100, R98 ;  /* 0x0000006200647202 */ /* 0x000fce0000000f00 */
.L_x_16126:
[----:B------:R-:W-:Y:S05]  /*7000*/  BSYNC B1 ;  /* 0x0000000000017941 */ /* 0x000fea0003800000 */
.L_x_16124:
        /* <DEDUP_REMOVED lines=16> */
.L_x_16130:
[----:B------:R-:W-:Y:S05]  /*7110*/  BSYNC B2 ;  /* 0x0000000000027941 */ /* 0x000fea0003800000 */
.L_x_16129:
        /* <DEDUP_REMOVED lines=44> */
.L_x_16128:
[----:B------:R-:W-:Y:S05]  /*73e0*/  BSYNC B1 ;  /* 0x0000000000017941 */ /* 0x000fea0003800000 */
.L_x_16127:
        /* <DEDUP_REMOVED lines=12> */
.L_x_16123:
[----:B------:R-:W-:Y:S05]  /*74b0*/  BSYNC B0 ;  /* 0x0000000000007941 */ /* 0x000fea0003800000 */
.L_x_16122:
        /* <DEDUP_REMOVED lines=18> */
.L_x_16134:
[----:B------:R-:W-:-:S07]  /*75e0*/  IMAD.MOV.U32 R69, RZ, RZ, R98 ;  /* 0x000000ffff457224 */ /* 0x000fce00078e0062 */
.L_x_16135:
[----:B------:R-:W-:Y:S05]  /*75f0*/  BSYNC B1 ;  /* 0x0000000000017941 */ /* 0x000fea0003800000 */
.L_x_16133:
        /* <DEDUP_REMOVED lines=16> */
.L_x_16139:
[----:B------:R-:W-:Y:S05]  /*7700*/  BSYNC B2 ;  /* 0x0000000000027941 */ /* 0x000fea0003800000 */
.L_x_16138:
        /* <DEDUP_REMOVED lines=44> */
.L_x_16137:
[----:B------:R-:W-:Y:S05]  /*79d0*/  BSYNC B1 ;  /* 0x0000000000017941 */ /* 0x000fea0003800000 */
.L_x_16136:
        /* <DEDUP_REMOVED lines=12> */
.L_x_16132:
[----:B------:R-:W-:Y:S05]  /*7aa0*/  BSYNC B0 ;  /* 0x0000000000007941 */ /* 0x000fea0003800000 */
.L_x_16131:
        /* <DEDUP_REMOVED lines=18> */
.L_x_16143:
[----:B------:R-:W-:-:S07]  /*7bd0*/  MOV R97, R98 ;  /* 0x0000006200617202 */ /* 0x000fce0000000f00 */
.L_x_16144:
[----:B------:R-:W-:Y:S05]  /*7be0*/  BSYNC B1 ;  /* 0x0000000000017941 */ /* 0x000fea0003800000 */
.L_x_16142:
        /* <DEDUP_REMOVED lines=16> */
.L_x_16148:
[----:B------:R-:W-:Y:S05]  /*7cf0*/  BSYNC B2 ;  /* 0x0000000000027941 */ /* 0x000fea0003800000 */
.L_x_16147:
        /* <DEDUP_REMOVED lines=44> */
.L_x_16146:
[----:B------:R-:W-:Y:S05]  /*7fc0*/  BSYNC B1 ;  /* 0x0000000000017941 */ /* 0x000fea0003800000 */
.L_x_16145:
[----:B------:R-:W-:Y:S01]  /*7fd0*/  HFMA2.MMA R71, -RZ, RZ, 0.1171875, 0 ;  /* 0x2f800000ff477435 */ /* 0x000fe200000001ff */
[----:B------:R-:W-:Y:S01]  /*7fe0*/  I2FP.F32.U32 R70, R97 ;  /* 0x0000006100467245 */ /* 0x000fe20000201000 */
[----:B-----5:R-:W-:-:S05]  /*7ff0*/  HADD2.F32 R73, -RZ, R45.H0_H0 ;  /* 0x2000002dff497230 */ /* 0x020fca0000004100 */
        /* <DEDUP_REMOVED lines=9> */
.L_x_16141:
[----:B------:R-:W-:Y:S05]  /*8090*/  BSYNC B0 ;  /* 0x0000000000007941 */ /* 0x000fea0003800000 */
.L_x_16140:
        /* <DEDUP_REMOVED lines=18> */
.L_x_16152:
[----:B------:R-:W-:-:S07]  /*81c0*/  MOV R71, R98 ;  /* 0x0000006200477202 */ /* 0x000fce0000000f00 */
.L_x_16153:
[----:B------:R-:W-:Y:S05]  /*81d0*/  BSYNC B1 ;  /* 0x0000000000017941 */ /* 0x000fea0003800000 */
.L_x_16151:
        /* <DEDUP_REMOVED lines=16> */
.L_x_16157:
[----:B------:R-:W-:Y:S05]  /*82e0*/  BSYNC B2 ;  /* 0x0000000000027941 */ /* 0x000fea0003800000 */
.L_x_16156:
        /* <DEDUP_REMOVED lines=44> */
.L_x_16155:
[----:B------:R-:W-:Y:S05]  /*85b0*/  BSYNC B1 ;  /* 0x0000000000017941 */ /* 0x000fea0003800000 */
.L_x_16154:
[----:B------:R-:W-:Y:S01]  /*85c0*/  I2FP.F32.U32 R71, R71 ;  /* 0x0000004700477245 */ /* 0x000fe20000201000 */
[----:B-----5:R-:W-:Y:S02]  /*85d0*/  HADD2.F32 R74, -RZ, R45.H1_H1 ;  /* 0x3000002dff4a7230 */ /* 0x020fe40000004100 */
        /* <DEDUP_REMOVED lines=10> */
.L_x_16150:
[----:B------:R-:W-:Y:S05]  /*8680*/  BSYNC B0 ;  /* 0x0000000000007941 */ /* 0x000fea0003800000 */
.L_x_16149:
        /* <DEDUP_REMOVED lines=18> */
.L_x_16161:
[----:B------:R-:W-:-:S07]  /*87b0*/  IMAD.MOV.U32 R97, RZ, RZ, R98 ;  /* 0x000000ffff617224 */ /* 0x000fce00078e0062 */
.L_x_16162:
[----:B------:R-:W-:Y:S05]  /*87c0*/  BSYNC B1 ;  /* 0x0000000000017941 */ /* 0x000fea0003800000 */
.L_x_16160:
        /* <DEDUP_REMOVED lines=16> */
.L_x_16166:
[----:B------:R-:W-:Y:S05]  /*88d0*/  BSYNC B2 ;  /* 0x0000000000027941 */ /* 0x000fea0003800000 */
.L_x_16165:
        /* <DEDUP_REMOVED lines=44> */
.L_x_16164:
[----:B------:R-:W-:Y:S05]  /*8ba0*/  BSYNC B1 ;  /* 0x0000000000017941 */ /* 0x000fea0003800000 */
.L_x_16163:
        /* <DEDUP_REMOVED lines=12> */
.L_x_16159:
[----:B------:R-:W-:Y:S05]  /*8c70*/  BSYNC B0 ;  /* 0x0000000000007941 */ /* 0x000fea0003800000 */
.L_x_16158:
        /* <DEDUP_REMOVED lines=18> */
.L_x_16170:
[----:B------:R-:W-:-:S07]  /*8da0*/  MOV R73, R98 ;  /* 0x0000006200497202 */ /* 0x000fce0000000f00 */
.L_x_16171:
[----:B------:R-:W-:Y:S05]  /*8db0*/  BSYNC B1 ;  /* 0x0000000000017941 */ /* 0x000fea0003800000 */
.L_x_16169:
        /* <DEDUP_REMOVED lines=16> */
.L_x_16175:
[----:B------:R-:W-:Y:S05]  /*8ec0*/  BSYNC B2 ;  /* 0x0000000000027941 */ /* 0x000fea0003800000 */
.L_x_16174:
        /* <DEDUP_REMOVED lines=44> */
.L_x_16173:
[----:B------:R-:W-:Y:S05]  /*9190*/  BSYNC B1 ;  /* 0x0000000000017941 */ /* 0x000fea0003800000 */
.L_x_16172:
        /* <DEDUP_REMOVED lines=12> */
.L_x_16168:
[----:B------:R-:W-:Y:S05]  /*9260*/  BSYNC B0 ;  /* 0x0000000000007941 */ /* 0x000fea0003800000 */
.L_x_16167:
        /* <DEDUP_REMOVED lines=18> */
.L_x_16179:
[----:B------:R-:W-:-:S07]  /*9390*/  MOV R97, R98 ;  /* 0x0000006200617202 */ /* 0x000fce0000000f00 */
.L_x_16180:
[----:B------:R-:W-:Y:S05]  /*93a0*/  BSYNC B1 ;  /* 0x0000000000017941 */ /* 0x000fea0003800000 */
.L_x_16178:
        /* <DEDUP_REMOVED lines=16> */
.L_x_16184:
[----:B------:R-:W-:Y:S05]  /*94b0*/  BSYNC B2 ;  /* 0x0000000000027941 */ /* 0x000fea0003800000 */
.L_x_16183:
        /* <DEDUP_REMOVED lines=44> */
.L_x_16182:
[----:B------:R-:W-:Y:S05]  /*9780*/  BSYNC B1 ;  /* 0x0000000000017941 */ /* 0x000fea0003800000 */
.L_x_16181:
[----:B------:R-:W-:Y:S01]  /*9790*/  I2FP.F32.U32 R74, R97 ;  /* 0x00000061004a7245 */ /* 0x000fe20000201000 */
[----:B------:R-:W-:Y:S02]  /*97a0*/  HADD2.F32 R97, -RZ, R47.H0_H0 ;  /* 0x2000002fff617230 */ /* 0x000fe40000004100 */
        /* <DEDUP_REMOVED lines=10> */
.L_x_16177:
[----:B------:R-:W-:Y:S05]  /*9850*/  BSYNC B0 ;  /* 0x0000000000007941 */ /* 0x000fea0003800000 */
.L_x_16176:
        /* <DEDUP_REMOVED lines=18> */
.L_x_16188:
[----:B------:R-:W-:-:S07]  /*9980*/  IMAD.MOV.U32 R75, RZ, RZ, R98 ;  /* 0x000000ffff4b7224 */ /* 0x000fce00078e0062 */
.L_x_16189:
[----:B------:R-:W-:Y:S05]  /*9990*/  BSYNC B1 ;  /* 0x0000000000017941 */ /* 0x000fea0003800000 */
.L_x_16187:
        /* <DEDUP_REMOVED lines=16> */
.L_x_16193:
[----:B------:R-:W-:Y:S05]  /*9aa0*/  BSYNC B2 ;  /* 0x0000000000027941 */ /* 0x000fea0003800000 */
.L_x_16192:
        /* <DEDUP_REMOVED lines=44> */
.L_x_16191:
[----:B------:R-:W-:Y:S05]  /*9d70*/  BSYNC B1 ;  /* 0x0000000000017941 */ /* 0x000fea0003800000 */
.L_x_16190:
[----:B------:R-:W-:Y:S01]  /*9d80*/  I2FP.F32.U32 R75, R75 ;  /* 0x0000004b004b7245 */ /* 0x000fe20000201000 */
[----:B------:R-:W-:Y:S01]  /*9d90*/  HADD2.F32 R93, -RZ, R47.H1_H1 ;  /* 0x3000002fff5d7230 */ /* 0x000fe20000004100 */
        /* <DEDUP_REMOVED lines=10> */
.L_x_16186:
[----:B------:R-:W-:Y:S05]  /*9e40*/  BSYNC B0 ;  /* 0x0000000000007941 */ /* 0x000fea0003800000 */
.L_x_16185:
        /* <DEDUP_REMOVED lines=53> */
.L_x_16195:
[----:B------:R-:W-:Y:S05]  /*a1a0*/  BSYNC B0 ;  /* 0x0000000000007941 */ /* 0x000fea0003800000 */
.L_x_16194:
        /* <DEDUP_REMOVED lines=72> */
.L_x_16210:
        /* <DEDUP_REMOVED lines=17> */
[----:B------:R-:W-:Y:S02]  /*a740*/  CS2R R92, SRZ ;  /* 0x00000000005c7805 */ /* 0x000fe4000001ff00 */
[----:B------:R-:W-:Y:S01]  /*a750*/  @!P1 LEA R115, R109, R94, 0x3 ;  /* 0x0000005e6d739211 */ /* 0x000fe200078e18ff */
[----:B------:R-:W-:Y:S01]  /*a760*/  IMAD.MOV.U32 R109, RZ, RZ, RZ ;  /* 0x000000ffff6d7224 */ /* 0x000fe200078e00ff */
[----:B------:R-:W-:-:S03]  /*a770*/  @!P1 MOV R109, 0x300 ;  /* 0x00000300006d9802 */ /* 0x000fc60000000f00 */
[----:B------:R-:W-:Y:S01]  /*a780*/  @!P1 LDS.64 R92, [R115] ;  /* 0x00000000735c9984 */ /* 0x000fe20000000a00 */
[-C--:B------:R-:W-:Y:S02]  /*a790*/  I2FP.F32.S32 R119, R109.reuse ;  /* 0x0000006d00777245 */ /* 0x080fe40000201400 */
[----:B------:R-:W-:Y:S01]  /*a7a0*/  LOP3.LUT P1, RZ, R95, 0x1f, R118, 0xf8, !PT ;  /* 0x0000001f5fff7812 */ /* 0x000fe2000782f876 */
[----:B------:R-:W0:Y:S02]  /*a7b0*/  SHFL.DOWN PT, R94, R109, 0x4, 0x1f ;  /* 0x08801f006d5e7f89 */ /* 0x000e2400000e0000 */
[----:B0-----:R-:W-:Y:S02]  /*a7c0*/  IADD3 R108, R94, R109, RZ ;  /* 0x0000006d5e6c7210 */ /* 0x001fe40007ffe0ff */
[----:B------:R-:W-:Y:S02]  /*a7d0*/  I2FP.F32.S32 R111, R94 ;  /* 0x0000005e006f7245 */ /* 0x000fe40000201400 */
[----:B------:R-:W-:Y:S01]  /*a7e0*/  I2FP.F32.S32 R94, R108 ;  /* 0x0000006c005e7245 */ /* 0x000fe20000201400 */
[----:B------:R-:W-:Y:S03]  /*a7f0*/  SHFL.DOWN PT, R115, R108, 0x2, 0x1f ;  /* 0x08401f006c737f89 */ /* 0x000fe600000e0000 */
[----:B------:R-:W0:Y:S01]  /*a800*/  MUFU.RCP R110, R94 ;  /* 0x0000005e006e7308 */ /* 0x000e220000001000 */
[----:B------:R-:W1:Y:S02]  /*a810*/  SHFL.DOWN PT, R116, R92, 0x4, 0x1f ;  /* 0x08801f005c747f89 */ /* 0x000e6400000e0000 */
[C---:B-1----:R-:W-:Y:S01]  /*a820*/  FMUL.FTZ R120, R116.reuse, R111 ;  /* 0x0000006f74787220 */ /* 0x042fe20000410000 */
[----:B------:R-:W-:-:S02]  /*a830*/  FADD.FTZ R117, -R116, R92 ;  /* 0x0000005c74757221 */ /* 0x000fc40000010100 */
[----:B------:R-:W1:Y:S01]  /*a840*/  SHFL.DOWN PT, R116, R93, 0x4, 0x1f ;  /* 0x08801f005d747f89 */ /* 0x000e6200000e0000 */
[----:B------:R-:W-:Y:S01]  /*a850*/  FFMA.FTZ R121, R119, R92, R120 ;  /* 0x0000005c77797223 */ /* 0x000fe20000010078 */
[----:B------:R-:W-:-:S03]  /*a860*/  FMUL.FTZ R117, R117, R117 ;  /* 0x0000007575757220 */ /* 0x000fc60000410000 */
[----:B0-----:R-:W-:Y:S01]  /*a870*/  FMUL.FTZ R109, R110, R121 ;  /* 0x000000796e6d7220 */ /* 0x001fe20000410000 */
[----:B------:R-:W-:Y:S01]  /*a880*/  FMUL.FTZ R120, R117, R119 ;  /* 0x0000007775787220 */ /* 0x000fe20000410000 */
[----:B------:R-:W-:-:S03]  /*a890*/  I2FP.F32.S32 R117, R115 ;  /* 0x0000007300757245 */ /* 0x000fc60000201400 */
[----:B------:R-:W0:Y:S01]  /*a8a0*/  SHFL.DOWN PT, R92, R109, 0x2, 0x1f ;  /* 0x08401f006d5c7f89 */ /* 0x000e2200000e0000 */
[----:B------:R-:W-:Y:S01]  /*a8b0*/  FMUL.FTZ R120, R120, R111 ;  /* 0x0000006f78787220 */ /* 0x000fe20000410000 */
[----:B-1----:R-:W-:-:S04]  /*a8c0*/  FADD.FTZ R111, R116, R93 ;  /* 0x0000005d746f7221 */ /* 0x002fc80000010000 */
[----:B------:R-:W-:Y:S01]  /*a8d0*/  FFMA.FTZ R111, R110, R120, R111 ;  /* 0x000000786e6f7223 */ /* 0x000fe2000001006f */
[----:B------:R-:W-:-:S04]  /*a8e0*/  IMAD.IADD R110, R108, 0x1, R115 ;  /* 0x000000016c6e7824 */ /* 0x000fc800078e0273 */
[----:B------:R-:W1:Y:S01]  /*a8f0*/  SHFL.DOWN PT, R116, R111, 0x2, 0x1f ;  /* 0x08401f006f747f89 */ /* 0x000e6200000e0000 */
[----:B------:R-:W-:Y:S01]  /*a900*/  I2FP.F32.S32 R93, R110 ;  /* 0x0000006e005d7245 */ /* 0x000fe20000201400 */
[----:B0-----:R-:W-:Y:S01]  /*a910*/  FMUL.FTZ R115, R92, R117 ;  /* 0x000000755c737220 */ /* 0x001fe20000410000 */
[----:B------:R-:W-:Y:S02]  /*a920*/  FADD.FTZ R92, R109, -R92 ;  /* 0x8000005c6d5c7221 */ /* 0x000fe40000010000 */
[----:B------:R-:W0:Y:S01]  /*a930*/  MUFU.RCP R108, R93 ;  /* 0x0000005d006c7308 */ /* 0x000e220000001000 */
[----:B------:R-:W-:Y:S01]  /*a940*/  FFMA.FTZ R119, R94, R109, R115 ;  /* 0x0000006d5e777223 */ /* 0x000fe20000010073 */
[----:B------:R-:W-:Y:S01]  /*a950*/  FMUL.FTZ R115, R92, R92 ;  /* 0x0000005c5c737220 */ /* 0x000fe20000410000 */
[----:B------:R-:W2:Y:S03]  /*a960*/  SHFL.DOWN PT, R109, R110, 0x1, 0x1f ;  /* 0x08201f006e6d7f89 */ /* 0x000ea600000e0000 */
[----:B------:R-:W-:-:S04]  /*a970*/  FMUL.FTZ R115, R94, R115 ;  /* 0x000000735e737220 */ /* 0x000fc80000410000 */
[----:B------:R-:W-:Y:S01]  /*a980*/  FMUL.FTZ R117, R115, R117 ;  /* 0x0000007573757220 */ /* 0x000fe20000410000 */
[----:B0-----:R-:W-:Y:S01]  /*a990*/  FMUL.FTZ R92, R108, R119 ;  /* 0x000000776c5c7220 */ /* 0x001fe20000410000 */
[----:B-1----:R-:W-:-:S04]  /*a9a0*/  FADD.FTZ R115, R111, R116 ;  /* 0x000000746f737221 */ /* 0x002fc80000010000 */
[----:B------:R-:W0:Y:S01]  /*a9b0*/  SHFL.DOWN PT, R111, R92, 0x1, 0x1f ;  /* 0x08201f005c6f7f89 */ /* 0x000e2200000e0000 */
[----:B------:R-:W-:Y:S01]  /*a9c0*/  FFMA.FTZ R115, R108, R117, R115 ;  /* 0x000000756c737223 */ /* 0x000fe20000010073 */
[----:B--2---:R-:W-:-:S04]  /*a9d0*/  IADD3 R108, R110, R109, RZ ;  /* 0x0000006d6e6c7210 */ /* 0x004fc80007ffe0ff */
[----:B------:R-:W1:Y:S01]  /*a9e0*/  SHFL.DOWN PT, R94, R115, 0x1, 0x1f ;  /* 0x08201f00735e7f89 */ /* 0x000e6200000e0000 */
[----:B------:R-:W-:Y:S02]  /*a9f0*/  I2FP.F32.S32 R109, R109 ;  /* 0x0000006d006d7245 */ /* 0x000fe40000201400 */
        /* <DEDUP_REMOVED lines=9> */
[----:B------:R-:W0:Y:S01]  /*aa90*/  LDC R115, c[0x0][0x2d8] ;  /* 0x0000b600ff737b82 */ /* 0x000e220000000800 */
[----:B------:R-:W-:Y:S01]  /*aaa0*/  FMUL.FTZ R110, R110, R109 ;  /* 0x0000006d6e6e7220 */ /* 0x000fe20000410000 */
[----:B------:R-:W1:Y:S03]  /*aab0*/  SHFL.IDX PT, R111, R111, RZ, 0x1f ;  /* 0x00001fff6f6f7589 */ /* 0x000e6600000e0000 */
[----:B------:R-:W-:-:S03]  /*aac0*/  FFMA.FTZ R110, R108, R110, R93 ;  /* 0x0000006e6c6e7223 */ /* 0x000fc6000001005d */
[----:B------:R-:W2:Y:S03]  /*aad0*/  @!P1 LDC.64 R92, c[0x0][0x250] ;  /* 0x00009400ff5c9b82 */ /* 0x000ea60000000a00 */
[----:B------:R-:W0:Y:S05]  /*aae0*/  SHFL.IDX PT, R110, R110, RZ, 0x1f ;  /* 0x00001fff6e6e7589 */ /* 0x000e2a00000e0000 */
[----:B------:R-:W3:Y:S01]  /*aaf0*/  @!P1 LDC.64 R94, c[0x0][0x258] ;  /* 0x00009600ff5e9b82 */ /* 0x000ee20000000a00 */
[----:B-1----:R-:W-:-:S05]  /*ab00*/  FMUL.FTZ R108, R111, R111 ;  /* 0x0000006f6f6c7220 */ /* 0x002fca0000410000 */
[----:B------:R-:W-:Y:S02]  /*ab10*/  FSEL R109, R108, RZ, P2 ;  /* 0x000000ff6c6d7208 */ /* 0x000fe40001000000 */
[----:B--2---:R-:W-:Y:S01]  /*ab20*/  @!P1 LEA R92, P3, R79, R92, 0x2 ;  /* 0x0000005c4f5c9211 */ /* 0x004fe200078610ff */
[----:B0-----:R-:W-:-:S03]  /*ab30*/  FFMA.FTZ R108, R110, UR9, R115 ;  /* 0x000000096e6c7c23 */ /* 0x001fc60008010073 */
[C---:B------:R-:W-:Y:S01]  /*ab40*/  @!P1 LEA.HI.X R93, R79.reuse, R93, R112, 0x2, P3 ;  /* 0x0000005d4f5d9211 */ /* 0x040fe200018f1470 */
[----:B------:R-:W-:Y:S01]  /*ab50*/  FADD.FTZ R109, R108, R109 ;  /* 0x0000006d6c6d7221 */ /* 0x000fe20000010000 */
[----:B---3--:R-:W-:-:S03]  /*ab60*/  @!P1 LEA R94, P4, R79, R94, 0x2 ;  /* 0x0000005e4f5e9211 */ /* 0x008fc600078810ff */
[----:B------:R0:W-:Y:S01]  /*ab70*/  @!P1 STG.E desc[UR4][R92.64], R111 ;  /* 0x0000006f5c009986 */ /* 0x0001e2000c101904 */
[----:B------:R-:W-:Y:S01]  /*ab80*/  @!P1 LEA.HI.X R95, R79, R95, R112, 0x2, P4 ;  /* 0x0000005f4f5f9211 */ /* 0x000fe200020f1470 */
[----:B------:R-:W1:Y:S04]  /*ab90*/  MUFU.RSQ R109, R109 ;  /* 0x0000006d006d7308 */ /* 0x000e680000001400 */
[----:B-1----:R0:W-:Y:S01]  /*aba0*/  @!P1 STG.E desc[UR4][R94.64], R109 ;  /* 0x0000006d5e009986 */ /* 0x0021e2000c101904 */
[----:B------:R-:W-:-:S13]  /*abb0*/  ISETP.GE.AND P1, PT, R113, 0x1, PT ;  /* 0x000000017100780c */ /* 0x000fda0003f26270 */
[----:B0-----:R-:W-:Y:S05]  /*abc0*/  @!P1 BRA `(.L_x_16198) ;  /* 0x0000000400ec9947 */ /* 0x001fea0003800000 */
[----:B------:R-:W-:Y:S02]  /*abd0*/  FSEL R92, R111, RZ, !P2 ;  /* 0x000000ff6f5c7208 */ /* 0x000fe40005000000 */
[----:B------:R-:W-:-:S03]  /*abe0*/  IADD3 R113, R113, -0x1, RZ ;  /* 0xffffffff71717810 */ /* 0x000fc60007ffe0ff */
[C---:B------:R-:W-:Y:S01]  /*abf0*/  FADD.FTZ R56, -R92.reuse, R56 ;  /* 0x000000385c387221 */ /* 0x040fe20000010100 */
[C---:B------:R-:W-:Y:S01]  /*ac00*/  FADD.FTZ R108, -R92.reuse, R55 ;  /* 0x000000375c6c7221 */ /* 0x040fe20000010100 */
[C---:B------:R-:W-:Y:S01]  /*ac10*/  FADD.FTZ R54, -R92.reuse, R54 ;  /* 0x000000365c367221 */ /* 0x040fe20000010100 */
[C---:B------:R-:W-:Y:S01]  /*ac20*/  FADD.FTZ R58, -R92.reuse, R58 ;  /* 0x0000003a5c3a7221 */ /* 0x040fe20000010100 */
[----:B------:R-:W-:Y:S02]  /*ac30*/  HADD2.F32 R55, -RZ, R38.H0_H0 ;  /* 0x20000026ff377230 */ /* 0x000fe40000004100 */
[C---:B------:R-:W-:Y:S01]  /*ac40*/  FMUL.FTZ R93, R109.reuse, R56 ;  /* 0x000000386d5d7220 */ /* 0x040fe20000410000 */
[C---:B------:R-:W-:Y:S01]  /*ac50*/  FADD.FTZ R94, -R92.reuse, R52 ;  /* 0x000000345c5e7221 */ /* 0x040fe20000010100 */
[C---:B------:R-:W-:Y:S01]  /*ac60*/  FADD.FTZ R52, -R92.reuse, R53 ;  /* 0x000000355c347221 */ /* 0x040fe20000010100 */
[----:B------:R-:W-:Y:S01]  /*ac70*/  FADD.FTZ R112, -R92, R59 ;  /* 0x0000003b5c707221 */ /* 0x000fe20000010100 */
[C---:B------:R-:W-:Y:S01]  /*ac80*/  FMUL.FTZ R59, R109.reuse, R54 ;  /* 0x000000366d3b7220 */ /* 0x040fe20000410000 */
[----:B------:R-:W-:Y:S01]  /*ac90*/  FMUL.FTZ R111, R109, R58 ;  /* 0x0000003a6d6f7220 */ /* 0x000fe20000410000 */
[----:B------:R-:W-:Y:S01]  /*aca0*/  FFMA.FTZ R54, R93, R55, R6 ;  /* 0x000000375d367223 */ /* 0x000fe20000010006 */
[----:B------:R-:W-:-:S02]  /*acb0*/  HADD2.F32 R58, -RZ, R37.H1_H1 ;  /* 0x30000025ff3a7230 */ /* 0x000fc40000004100 */
[C---:B------:R-:W-:Y:S01]  /*acc0*/  FMUL.FTZ R108, R109.reuse, R108 ;  /* 0x0000006c6d6c7220 */ /* 0x040fe20000410000 */
[----:B------:R-:W-:Y:S02]  /*acd0*/  HADD2.F32 R93, -RZ, R36.H1_H1 ;  /* 0x30000024ff5d7230 */ /* 0x000fe40000004100 */
[C---:B------:R-:W-:Y:S01]  /*ace0*/  FADD.FTZ R60, -R92.reuse, R60 ;  /* 0x0000003c5c3c7221 */ /* 0x040fe20000010100 */
[C---:B------:R-:W-:Y:S01]  /*acf0*/  FMUL.FTZ R52, R109.reuse, R52 ;  /* 0x000000346d347220 */ /* 0x040fe20000410000 */
[C---:B------:R-:W-:Y:S01]  /*ad00*/  FADD.FTZ R64, -R92.reuse, R64 ;  /* 0x000000405c407221 */ /* 0x040fe20000010100 */
[C---:B------:R-:W-:Y:S01]  /*ad10*/  FADD.FTZ R66, -R92.reuse, R66 ;  /* 0x000000425c427221 */ /* 0x040fe20000010100 */
[C---:B------:R-:W-:Y:S01]  /*ad20*/  FADD.FTZ R122, -R92.reuse, R67 ;  /* 0x000000435c7a7221 */ /* 0x040fe20000010100 */
[----:B------:R-:W-:Y:S01]  /*ad30*/  FADD.FTZ R118, -R92, R63 ;  /* 0x0000003f5c767221 */ /* 0x000fe20000010100 */
[----:B------:R-:W-:Y:S01]  /*ad40*/  FFMA.FTZ R108, R108, R58, R5 ;  /* 0x0000003a6c6c7223 */ /* 0x000fe20000010005 */
[----:B------:R-:W-:Y:S01]  /*ad50*/  FADD.FTZ R120, -R92, R65 ;  /* 0x000000415c787221 */ /* 0x000fe20000010100 */
[----:B------:R-:W-:Y:S01]  /*ad60*/  FMUL.FTZ R63, R109, R60 ;  /* 0x0000003c6d3f7220 */ /* 0x000fe20000410000 */
[----:B------:R-:W-:Y:S01]  /*ad70*/  FFMA.FTZ R93, R52, R93, R3 ;  /* 0x0000005d345d7223 */ /* 0x000fe20000010003 */
[----:B------:R-:W-:-:S02]  /*ad80*/  HADD2.F32 R58, -RZ, R35.H0_H0 ;  /* 0x20000023ff3a7230 */ /* 0x000fc40000004100 */
[C---:B------:R-:W-:Y:S01]  /*ad90*/  FMUL.FTZ R65, R109.reuse, R64 ;  /* 0x000000406d417220 */ /* 0x040fe20000410000 */
[C---:B------:R-:W-:Y:S01]  /*ada0*/  FMUL.FTZ R95, R109.reuse, R66 ;  /* 0x000000426d5f7220 */ /* 0x040fe20000410000 */
[----:B------:R-:W-:Y:S02]  /*adb0*/  HADD2.F32 R52, -RZ, R35.H1_H1 ;  /* 0x30000023ff347230 */ /* 0x000fe40000004100 */
[----:B------:R-:W-:Y:S01]  /*adc0*/  FMUL.FTZ R122, R109, R122 ;  /* 0x0000007a6d7a7220 */ /* 0x000fe20000410000 */
[----:B------:R-:W-:Y:S02]  /*add0*/  HADD2.F32 R60, -RZ, R34.H0_H0 ;  /* 0x20000022ff3c7230 */ /* 0x000fe40000004100 */
[----:B------:R-:W-:Y:S01]  /*ade0*/  FFMA.FTZ R58, R95, R58, R76 ;  /* 0x0000003a5f3a7223 */ /* 0x000fe2000001004c */
[----:B------:R-:W-:Y:S02]  /*adf0*/  HADD2.F32 R55, -RZ, R37.H0_H0 ;  /* 0x20000025ff377230 */ /* 0x000fe40000004100 */
[----:B------:R-:W-:Y:S01]  /*ae00*/  FADD.FTZ R116, -R92, R61 ;  /* 0x0000003d5c747221 */ /* 0x000fe20000010100 */
[----:B------:R-:W-:Y:S01]  /*ae10*/  FFMA.FTZ R95, R122, R52, R77 ;  /* 0x000000347a5f7223 */ /* 0x000fe2000001004d */
[----:B------:R-:W-:Y:S01]  /*ae20*/  FFMA.FTZ R60, R65, R60, R14 ;  /* 0x0000003c413c7223 */ /* 0x000fe2000001000e */
[----:B------:R-:W-:Y:S01]  /*ae30*/  HADD2.F32 R52, -RZ, R32.H0_H0 ;  /* 0x20000020ff347230 */ /* 0x000fe20000004100 */
[----:B------:R-:W0:Y:S01]  /*ae40*/  LDC.64 R64, c[0x0][0x2b8] ;  /* 0x0000ae00ff407b82 */ /* 0x000e220000000a00 */
[----:B------:R-:W-:-:S02]  /*ae50*/  HADD2.F32 R56, -RZ, R36.H0_H0 ;  /* 0x20000024ff387230 */ /* 0x000fc40000004100 */
[----:B------:R-:W-:Y:S01]  /*ae60*/  FFMA.FTZ R59, R59, R55, R4 ;  /* 0x000000373b3b7223 */ /* 0x000fe20000010004 */
[----:B------:R-:W-:Y:S02]  /*ae70*/  IMAD R114, R113, R114, RZ ;  /* 0x0000007271727224 */ /* 0x000fe400078e02ff */
[C---:B------:R-:W-:Y:S01]  /*ae80*/  FMUL.FTZ R53, R109.reuse, R94 ;  /* 0x0000005e6d357220 */ /* 0x040fe20000410000 */
[----:B------:R-:W-:Y:S02]  /*ae90*/  HADD2.F32 R55, -RZ, R32.H1_H1 ;  /* 0x30000020ff377230 */ /* 0x000fe40000004100 */
[C---:B------:R-:W-:Y:S01]  /*aea0*/  FADD.FTZ R62, -R92.reuse, R62 ;  /* 0x0000003e5c3e7221 */ /* 0x040fe20000010100 */
[C---:B------:R-:W-:Y:S01]  /*aeb0*/  FADD.FTZ R74, -R92.reuse, R74 ;  /* 0x0000004a5c4a7221 */ /* 0x040fe20000010100 */
[----:B------:R-:W-:Y:S01]  /*aec0*/  FMUL.FTZ R116, R109, R116 ;  /* 0x000000746d747220 */ /* 0x000fe20000410000 */
[----:B------:R-:W-:Y:S01]  /*aed0*/  FADD.FTZ R72, -R92, R72 ;  /* 0x000000485c487221 */ /* 0x000fe20000010100 */
[----:B------:R-:W-:Y:S01]  /*aee0*/  FFMA.FTZ R63, R63, R52, R10 ;  /* 0x000000343f3f7223 */ /* 0x000fe2000001000a */
[----:B------:R-:W-:Y:S01]  /*aef0*/  FFMA.FTZ R56, R53, R56, R2 ;  /* 0x0000003835387223 */ /* 0x000fe20000010002 */
[----:B------:R-:W-:-:S02]  /*af00*/  HADD2.F32 R52, -RZ, R31.H0_H0 ;  /* 0x2000001fff347230 */ /* 0x000fc40000004100 */
[C---:B------:R-:W-:Y:S01]  /*af10*/  FMUL.FTZ R67, R109.reuse, R62 ;  /* 0x0000003e6d437220 */ /* 0x040fe20000410000 */
[C---:B------:R-:W-:Y:S01]  /*af20*/  FMUL.FTZ R74, R109.reuse, R74 ;  /* 0x0000004a6d4a7220 */ /* 0x040fe20000410000 */
[----:B------:R-:W-:Y:S01]  /*af30*/  SHF.R.S32.HI R53, RZ, 0x1f, R114 ;  /* 0x0000001fff357819 */ /* 0x000fe20000011472 */
[----:B------:R-:W-:Y:S01]  /*af40*/  FFMA.FTZ R116, R116, R55, R11 ;  /* 0x0000003774747223 */ /* 0x000fe2000001000b */
[----:B------:R-:W-:Y:S02]  /*af50*/  HADD2.F32 R62, -RZ, R33.H0_H0 ;  /* 0x20000021ff3e7230 */ /* 0x000fe40000004100 */
[C---:B------:R-:W-:Y:S01]  /*af60*/  FADD.FTZ R70, -R92.reuse, R70 ;  /* 0x000000465c467221 */ /* 0x040fe20000010100 */
[----:B------:R-:W-:Y:S02]  /*af70*/  HADD2.F32 R55, -RZ, R30.H0_H0 ;  /* 0x2000001eff377230 */ /* 0x000fe40000004100 */
[----:B------:R-:W-:Y:S01]  /*af80*/  FMUL.FTZ R72, R109, R72 ;  /* 0x000000486d487220 */ /* 0x000fe20000410000 */
[C---:B------:R-:W-:Y:S01]  /*af90*/  FADD.FTZ R110, -R92.reuse, R57 ;  /* 0x000000395c6e7221 */ /* 0x040fe20000010100 */
[C---:B------:R-:W-:Y:S01]  /*afa0*/  FADD.FTZ R57, -R92.reuse, R68 ;  /* 0x000000445c397221 */ /* 0x040fe20000010100 */
[C---:B------:R-:W-:Y:S01]  /*afb0*/  FADD.FTZ R124, -R92.reuse, R71 ;  /* 0x000000475c7c7221 */ /* 0x040fe20000010100 */
[----:B------:R-:W-:Y:S01]  /*afc0*/  FADD.FTZ R75, -R92, R75 ;  /* 0x0000004b5c4b7221 */ /* 0x000fe20000010100 */
[----:B------:R-:W-:Y:S01]  /*afd0*/  HADD2.F32 R61, -RZ, R39.H0_H0 ;  /* 0x20000027ff3d7230 */ /* 0x000fe20000004100 */
[----:B------:R-:W-:Y:S01]  /*afe0*/  LEA.HI R53, R53, R114, RZ, 0x3 ;  /* 0x0000007235357211 */ /* 0x000fe200078f18ff */
[----:B------:R-:W-:Y:S01]  /*aff0*/  FFMA.FTZ R74, R74, R52, R85 ;  /* 0x000000344a4a7223 */ /* 0x000fe20000010055 */
[C---:B------:R-:W-:Y:S01]  /*b000*/  FADD.FTZ R68, -R92.reuse, R69 ;  /* 0x000000455c447221 */ /* 0x040fe20000010100 */
[----:B------:R-:W-:Y:S01]  /*b010*/  FADD.FTZ R73, -R92, R73 ;  /* 0x000000495c497221 */ /* 0x000fe20000010100 */
[----:B------:R-:W-:-:S02]  /*b020*/  HADD2.F32 R52, -RZ, R29.H0_H0 ;  /* 0x2000001dff347230 */ /* 0x000fc40000004100 */
[----:B------:R-:W-:Y:S01]  /*b030*/  FMUL.FTZ R70, R109, R70 ;  /* 0x000000466d467220 */ /* 0x000fe20000410000 */
[----:B------:R-:W-:Y:S01]  /*b040*/  FFMA.FTZ R62, R67, R62, R12 ;  /* 0x0000003e433e7223 */ /* 0x000fe2000001000c */
[----:B------:R-:W-:Y:S01]  /*b050*/  FFMA.FTZ R72, R72, R55, R83 ;  /* 0x0000003748487223 */ /* 0x000fe20000010053 */
[----:B------:R-:W-:Y:S02]  /*b060*/  HADD2.F32 R67, -RZ, R31.H1_H1 ;  /* 0x3000001fff437230 */ /* 0x000fe40000004100 */
[C---:B------:R-:W-:Y:S01]  /*b070*/  FMUL.FTZ R71, R109.reuse, R124 ;  /* 0x0000007c6d477220 */ /* 0x040fe20000410000 */
[----:B------:R-:W-:Y:S02]  /*b080*/  HADD2.F32 R55, -RZ, R29.H1_H1 ;  /* 0x3000001dff377230 */ /* 0x000fe40000004100 */
[----:B------:R-:W-:Y:S01]  /*b090*/  FMUL.FTZ R113, R109, R75 ;  /* 0x0000004b6d717220 */ /* 0x000fe20000410000 */
[----:B------:R-:W-:Y:S01]  /*b0a0*/  LEA.HI.SX32 R53, R53, R0, 0x1d ;  /* 0x0000000035357211 */ /* 0x000fe200078feaff */
[----:B------:R-:W-:-:S02]  /*b0b0*/  HADD2.F32 R92, -RZ, R39.H1_H1 ;  /* 0x30000027ff5c7230 */ /* 0x000fc40000004100 */
        /* <DEDUP_REMOVED lines=8> */
[----:B------:R-:W-:Y:S02]  /*b140*/  HADD2.F32 R75, -RZ, R38.H1_H1 ;  /* 0x30000026ff4b7230 */ /* 0x000fe40000004100 */
[----:B------:R-:W-:Y:S01]  /*b150*/  FFMA.FTZ R70, R70, R52, R81 ;  /* 0x0000003446467223 */ /* 0x000fe20000010051 */
[----:B------:R-:W-:-:S02]  /*b160*/  HADD2.F32 R109, -RZ, R34.H1_H1 ;  /* 0x30000022ff6d7230 */ /* 0x000fc40000004100 */
[----:B------:R-:W-:Y:S01]  /*b170*/  FFMA.FTZ R113, R113, R67, R86 ;  /* 0x0000004371717223 */ /* 0x000fe20000010056 */
[----:B------:R-:W-:Y:S02]  /*b180*/  HADD2.F32 R111, -RZ, R33.H1_H1 ;  /* 0x30000021ff6f7230 */ /* 0x000fe40000004100 */
[----:B------:R-:W-:Y:S01]  /*b190*/  FFMA.FTZ R71, R71, R55, R82 ;  /* 0x0000003747477223 */ /* 0x000fe20000010052 */
[----:B------:R-:W-:Y:S01]  /*b1a0*/  HADD2.F32 R66, -RZ, R30.H1_H1 ;  /* 0x3000001eff427230 */ /* 0x000fe20000004100 */
[C---:B------:R-:W-:Y:S01]  /*b1b0*/  IADD3 R55, R53.reuse, 0x200, RZ ;  /* 0x0000020035377810 */ /* 0x040fe20007ffe0ff */
[--C-:B------:R-:W-:Y:S02]  /*b1c0*/  HADD2.F32 R94, -RZ, R28.reuse.H0_H0 ;  /* 0x2000001cff5e7230 */ /* 0x100fe40000004100 */
[----:B------:R-:W-:Y:S01]  /*b1d0*/  FFMA.FTZ R92, R112, R92, R9 ;  /* 0x0000005c705c7223 */ /* 0x000fe20000010009 */
[----:B------:R-:W-:Y:S02]  /*b1e0*/  HADD2.F32 R52, -RZ, R28.H1_H1 ;  /* 0x3000001cff347230 */ /* 0x000fe40000004100 */
[----:B------:R-:W-:Y:S01]  /*b1f0*/  FFMA.FTZ R75, R110, R75, R7 ;  /* 0x0000004b6e4b7223 */ /* 0x000fe20000010007 */
[----:B------:R-:W-:-:S02]  /*b200*/  VIADD R67, R53, 0x100 ;  /* 0x0000010035437836 */ /* 0x000fc40000000000 */
[----:B------:R-:W-:Y:S01]  /*b210*/  FFMA.FTZ R109, R120, R109, R15 ;  /* 0x0000006d786d7223 */ /* 0x000fe2000001000f */
[----:B------:R-:W-:Y:S01]  /*b220*/  FFMA.FTZ R111, R118, R111, R13 ;  /* 0x0000006f766f7223 */ /* 0x000fe2000001000d */
[----:B------:R-:W-:Y:S01]  /*b230*/  FFMA.FTZ R73, R73, R66, R84 ;  /* 0x0000004249497223 */ /* 0x000fe20000010054 */
        /* <DEDUP_REMOVED lines=11> */
[----:B------:R-:W-:Y:S01]  /*b2f0*/  F2FP.F16.F32.PACK_AB R57, R111, R62 ;  /* 0x0000003e6f39723e */ /* 0x000fe200000000ff */
[----:B------:R0:W-:Y:S01]  /*b300*/  STG.E.128 desc[UR4][R68.64], R52 ;  /* 0x0000003444007986 */ /* 0x0001e2000c101d04 */
[----:B------:R-:W-:Y:S02]  /*b310*/  F2FP.F16.F32.PACK_AB R56, R116, R63 ;  /* 0x0000003f7438723e */ /* 0x000fe400000000ff */
[----:B------:R-:W-:-:S02]  /*b320*/  F2FP.F16.F32.PACK_AB R63, R113, R74 ;  /* 0x0000004a713f723e */ /* 0x000fc400000000ff */
[----:B------:R-:W-:Y:S01]  /*b330*/  F2FP.F16.F32.PACK_AB R62, R73, R72 ;  /* 0x00000048493e723e */ /* 0x000fe200000000ff */
[----:B------:R0:W-:Y:S01]  /*b340*/  STG.E.128 desc[UR4][R66.64], R56 ;  /* 0x0000003842007986 */ /* 0x0001e2000c101d04 */
[----:B------:R-:W-:Y:S02]  /*b350*/  F2FP.F16.F32.PACK_AB R61, R71, R70 ;  /* 0x00000046473d723e */ /* 0x000fe400000000ff */
[----:B------:R-:W-:-:S05]  /*b360*/  F2FP.F16.F32.PACK_AB R60, R115, R94 ;  /* 0x0000005e733c723e */ /* 0x000fca00000000ff */
[----:B------:R0:W-:Y:S02]  /*b370*/  STG.E.128 desc[UR4][R64.64], R60 ;  /* 0x0000003c40007986 */ /* 0x0001e4000c101d04 */
.L_x_16198:
[----:B------:R-:W-:Y:S05]  /*b380*/  BSYNC B0 ;  /* 0x0000000000007941 */ /* 0x000fea0003800000 */
.L_x_16197:
[----:B------:R-:W-:Y:S02]  /*b390*/  IADD3 R79, R79, UR12, RZ ;  /* 0x0000000c4f4f7c10 */ /* 0x000fe4000fffe0ff */
[----:B------:R-:W-:Y:S02]  /*b3a0*/  SEL R116, RZ, 0x1, P0 ;  /* 0x00000001ff747807 */ /* 0x000fe40000000000 */
[----:B------:R-:W-:-:S13]  /*b3b0*/  ISETP.GE.AND P1, PT, R79, UR13, PT ;  /* 0x0000000d4f007c0c */ /* 0x000fda000bf26270 */
[----:B------:R-:W-:Y:S05]  /*b3c0*/  @!P1 BRA `(.L_x_16199) ;  /* 0xffffff54006c9947 */ /* 0x000fea000383ffff */
[----:B------:R-:W-:Y:S05]  /*b3d0*/  EXIT ;  /* 0x000000000000794d */ /* 0x000fea0003800000 */
.L_x_16196:
[----:B------:R-:W-:Y:S01]  /*b3e0*/  HFMA2.MMA R122, -RZ, RZ, 0, 1.847743988037109375e-06 ;  /* 0x0000001fff7a7435 */ /* 0x000fe200000001ff */
[----:B------:R-:W-:Y:S01]  /*b3f0*/  IMAD.MOV.U32 R115, RZ, RZ, 0x1 ;  /* 0x00000001ff737424 */ /* 0x000fe200078e00ff */
[----:B------:R-:W-:-:S09]  /*b400*/  MOV R111, 0xffffffff ;  /* 0xffffffff006f7802 */ /* 0x000fd20000000f00 */
[----:B0-----:R-:W-:Y:S05]  /*b410*/  WARPSYNC.COLLECTIVE R111, `(.L_x_16200) ;  /* 0x000000006f087348 */ /* 0x001fea0003c00000 */
[----:B------:R1:W2:Y:S02]  /*b420*/  SHFL.BFLY P3, R110, R120, R115, R122 ;  /* 0x0c000073786e7389 */ /* 0x0002a4000006007a */
[----:B012---:R-:W-:Y:S01]  /*b430*/  ENDCOLLECTIVE ;  /* 0x000000000000791b */ /* 0x007fe20003800000 */
.L_x_16200:
[----:B------:R-:W-:Y:S01]  /*b440*/  HFMA2.MMA R115, -RZ, RZ, 0, 1.1920928955078125e-07 ;  /* 0x00000002ff737435 */ /* 0x000fe200000001ff */
[----:B------:R-:W-:-:S04]  /*b450*/  IMAD.MOV.U32 R93, RZ, RZ, R110 ;  /* 0x000000ffff5d7224 */ /* 0x000fc800078e006e */
[----:B------:R-:W-:-:S05]  /*b460*/  FADD.FTZ R94, R120, R93 ;  /* 0x0000005d785e7221 */ /* 0x000fca0000010000 */
[----:B------:R-:W-:-:S07]  /*b470*/  MOV R120, R94 ;  /* 0x0000005e00787202 */ /* 0x000fce0000000f00 */
[----:B------:R-:W-:Y:S05]  /*b480*/  WARPSYNC.COLLECTIVE R111, `(.L_x_16201) ;  /* 0x000000006f087348 */ /* 0x000fea0003c00000 */
[----:B------:R0:W1:Y:S02]  /*b490*/  SHFL.BFLY P3, R110, R120, R115, R122 ;  /* 0x0c000073786e7389 */ /* 0x000064000006007a */
[----:B01----:R-:W-:Y:S01]  /*b4a0*/  ENDCOLLECTIVE ;  /* 0x000000000000791b */ /* 0x003fe20003800000 */
.L_x_16201:
[----:B------:R-:W-:Y:S01]  /*b4b0*/  HFMA2.MMA R115, -RZ, RZ, 0, 2.384185791015625e-07 ;  /* 0x00000004ff737435 */ /* 0x000fe200000001ff */
[----:B------:R-:W-:-:S04]  /*b4c0*/  IMAD.MOV.U32 R93, RZ, RZ, R110 ;  /* 0x000000ffff5d7224 */ /* 0x000fc800078e006e */
[----:B------:R-:W-:-:S05]  /*b4d0*/  FADD.FTZ R95, R94, R93 ;  /* 0x0000005d5e5f7221 */ /* 0x000fca0000010000 */
[----:B------:R-:W-:-:S07]  /*b4e0*/  MOV R120, R95 ;  /* 0x0000005f00787202 */ /* 0x000fce0000000f00 */
[----:B------:R-:W-:Y:S05]  /*b4f0*/  WARPSYNC.COLLECTIVE R111, `(.L_x_16202) ;  /* 0x000000006f087348 */ /* 0x000fea0003c00000 */
[----:B------:R0:W1:Y:S02]  /*b500*/  SHFL.BFLY P3, R110, R120, R115, R122 ;  /* 0x0c000073786e7389 */ /* 0x000064000006007a */
[----:B01----:R-:W-:Y:S01]  /*b510*/  ENDCOLLECTIVE ;  /* 0x000000000000791b */ /* 0x003fe20003800000 */
.L_x_16202:
[----:B------:R-:W-:Y:S01]  /*b520*/  HFMA2.MMA R115, -RZ, RZ, 0, 4.76837158203125e-07 ;  /* 0x00000008ff737435 */ /* 0x000fe200000001ff */
[----:B------:R-:W-:-:S04]  /*b530*/  IMAD.MOV.U32 R92, RZ, RZ, R110 ;  /* 0x000000ffff5c7224 */ /* 0x000fc800078e006e */
[----:B------:R-:W-:-:S05]  /*b540*/  FADD.FTZ R108, R95, R92 ;  /* 0x0000005c5f6c7221 */ /* 0x000fca0000010000 */
[----:B------:R-:W-:-:S07]  /*b550*/  MOV R120, R108 ;  /* 0x0000006c00787202 */ /* 0x000fce0000000f00 */
[----:B------:R-:W-:Y:S05]  /*b560*/  WARPSYNC.COLLECTIVE R111, `(.L_x_16203) ;  /* 0x000000006f087348 */ /* 0x000fea0003c00000 */
[----:B------:R0:W1:Y:S02]  /*b570*/  SHFL.BFLY P3, R110, R120, R115, R122 ;  /* 0x0c000073786e7389 */ /* 0x000064000006007a */
[----:B01----:R-:W-:Y:S01]  /*b580*/  ENDCOLLECTIVE ;  /* 0x000000000000791b */ /* 0x003fe20003800000 */
.L_x_16203:
[----:B------:R-:W-:Y:S01]  /*b590*/  HFMA2.MMA R115, -RZ, RZ, 0, 9.5367431640625e-07 ;  /* 0x00000010ff737435 */ /* 0x000fe200000001ff */
[----:B------:R-:W-:-:S04]  /*b5a0*/  IMAD.MOV.U32 R93, RZ, RZ, R110 ;  /* 0x000000ffff5d7224 */ /* 0x000fc800078e006e */
[----:B------:R-:W-:-:S05]  /*b5b0*/  FADD.FTZ R109, R108, R93 ;  /* 0x0000005d6c6d7221 */ /* 0x000fca0000010000 */
[----:B------:R-:W-:-:S07]  /*b5c0*/  MOV R120, R109 ;  /* 0x0000006d00787202 */ /* 0x000fce0000000f00 */
[----:B------:R-:W-:Y:S05]  /*b5d0*/  WARPSYNC.COLLECTIVE R111, `(.L_x_16204) ;  /* 0x000000006f087348 */ /* 0x000fea0003c00000 */
[----:B------:R0:W1:Y:S02]  /*b5e0*/  SHFL.BFLY P3, R110, R120, R115, R122 ;  /* 0x0c000073786e7389 */ /* 0x000064000006007a */
[----:B01----:R-:W-:Y:S01]  /*b5f0*/  ENDCOLLECTIVE ;  /* 0x000000000000791b */ /* 0x003fe20003800000 */
.L_x_16204:
        /* <DEDUP_REMOVED lines=56> */
.L_x_16205:
[----:B------:R-:W-:Y:S01]  /*b980*/  HFMA2.MMA R115, -RZ, RZ, 0, 1.1920928955078125e-07 ;  /* 0x00000002ff737435 */ /* 0x000fe200000001ff */
[----:B------:R-:W-:-:S04]  /*b990*/  IMAD.MOV.U32 R94, RZ, RZ, R110 ;  /* 0x000000ffff5e7224 */ /* 0x000fc800078e006e */
[----:B------:R-:W-:-:S05]  /*b9a0*/  FADD.FTZ R94, R93, R94 ;  /* 0x0000005e5d5e7221 */ /* 0x000fca0000010000 */
[----:B------:R-:W-:-:S07]  /*b9b0*/  MOV R120, R94 ;  /* 0x0000005e00787202 */ /* 0x000fce0000000f00 */
[----:B------:R-:W-:Y:S05]  /*b9c0*/  WARPSYNC.COLLECTIVE R111, `(.L_x_16206) ;  /* 0x000000006f087348 */ /* 0x000fea0003c00000 */
[----:B------:R0:W1:Y:S02]  /*b9d0*/  SHFL.BFLY P3, R110, R120, R115, R122 ;  /* 0x0c000073786e7389 */ /* 0x000064000006007a */
[----:B01----:R-:W-:Y:S01]  /*b9e0*/  ENDCOLLECTIVE ;  /* 0x000000000000791b */ /* 0x003fe20003800000 */
.L_x_16206:
[----:B------:R-:W-:Y:S01]  /*b9f0*/  HFMA2.MMA R115, -RZ, RZ, 0, 2.384185791015625e-07 ;  /* 0x00000004ff737435 */ /* 0x000fe200000001ff */
[----:B------:R-:W-:-:S04]  /*ba00*/  IMAD.MOV.U32 R95, RZ, RZ, R110 ;  /* 0x000000ffff5f7224 */ /* 0x000fc800078e006e */
[----:B------:R-:W-:-:S05]  /*ba10*/  FADD.FTZ R95, R94, R95 ;  /* 0x0000005f5e5f7221 */ /* 0x000fca0000010000 */
[----:B------:R-:W-:-:S07]  /*ba20*/  MOV R120, R95 ;  /* 0x0000005f00787202 */ /* 0x000fce0000000f00 */
[----:B------:R-:W-:Y:S05]  /*ba30*/  WARPSYNC.COLLECTIVE R111, `(.L_x_16207) ;  /* 0x000000006f087348 */ /* 0x000fea0003c00000 */
[----:B------:R0:W1:Y:S02]  /*ba40*/  SHFL.BFLY P3, R110, R120, R115, R122 ;  /* 0x0c000073786e7389 */ /* 0x000064000006007a */
[----:B01----:R-:W-:Y:S01]  /*ba50*/  ENDCOLLECTIVE ;  /* 0x000000000000791b */ /* 0x003fe20003800000 */
.L_x_16207:
[----:B------:R-:W-:Y:S01]  /*ba60*/  HFMA2.MMA R115, -RZ, RZ, 0, 4.76837158203125e-07 ;  /* 0x00000008ff737435 */ /* 0x000fe200000001ff */
[----:B------:R-:W-:-:S04]  /*ba70*/  IMAD.MOV.U32 R108, RZ, RZ, R110 ;  /* 0x000000ffff6c7224 */ /* 0x000fc800078e006e */
[----:B------:R-:W-:-:S05]  /*ba80*/  FADD.FTZ R108, R95, R108 ;  /* 0x0000006c5f6c7221 */ /* 0x000fca0000010000 */
[----:B------:R-:W-:-:S07]  /*ba90*/  MOV R120, R108 ;  /* 0x0000006c00787202 */ /* 0x000fce0000000f00 */
[----:B------:R-:W-:Y:S05]  /*baa0*/  WARPSYNC.COLLECTIVE R111, `(.L_x_16208) ;  /* 0x000000006f087348 */ /* 0x000fea0003c00000 */
[----:B------:R0:W1:Y:S02]  /*bab0*/  SHFL.BFLY P3, R110, R120, R115, R122 ;  /* 0x0c000073786e7389 */ /* 0x000064000006007a */
[----:B01----:R-:W-:Y:S01]  /*bac0*/  ENDCOLLECTIVE ;  /* 0x000000000000791b */ /* 0x003fe20003800000 */
.L_x_16208:
[----:B------:R-:W-:Y:S01]  /*bad0*/  HFMA2.MMA R115, -RZ, RZ, 0, 9.5367431640625e-07 ;  /* 0x00000010ff737435 */ /* 0x000fe200000001ff */
[----:B------:R-:W-:-:S04]  /*bae0*/  IMAD.MOV.U32 R109, RZ, RZ, R110 ;  /* 0x000000ffff6d7224 */ /* 0x000fc800078e006e */
[----:B------:R-:W-:-:S05]  /*baf0*/  FADD.FTZ R109, R108, R109 ;  /* 0x0000006d6c6d7221 */ /* 0x000fca0000010000 */
[----:B------:R-:W-:-:S07]  /*bb00*/  MOV R120, R109 ;  /* 0x0000006d00787202 */ /* 0x000fce0000000f00 */
[----:B------:R-:W-:Y:S05]  /*bb10*/  WARPSYNC.COLLECTIVE R111, `(.L_x_16209) ;  /* 0x000000006f087348 */ /* 0x000fea0003c00000 */
[----:B------:R0:W1:Y:S02]  /*bb20*/  SHFL.BFLY P3, R110, R120, R115, R122 ;  /* 0x0c000073786e7389 */ /* 0x000064000006007a */
[----:B01----:R-:W-:Y:S01]  /*bb30*/  ENDCOLLECTIVE ;  /* 0x000000000000791b */ /* 0x003fe20003800000 */
.L_x_16209:
[----:B------:R-:W-:Y:S05]  /*bb40*/  BRA `(.L_x_16210) ;  /* 0xffffffe800b87947 */ /* 0x000fea000383ffff */
.L_x_16211:
        /* <DEDUP_REMOVED lines=11> */
.L_x_23319:


//--------------------- .text._ZN10layer_norm13ln_fwd_kernelINS_13Kernel_traitsIf6__halffS2_fjLj6144ELj1ELj1ELj8ELj16ENS_18Kernel_traits_baseILj6144EfS2_fS2_fjLj256EEEEELb0ELb0ELb0ELb0EEEvNS_9FwdParamsE --------------------------
	.section	.text._ZN10layer_norm13ln_fwd_kernelINS_13Kernel_traitsIf6__halffS2_fjLj6144ELj1ELj1ELj8ELj16ENS_18Kernel_traits_baseILj6144EfS2_fS2_fjLj256EEEEELb0ELb0ELb0ELb0EEEvNS_9FwdParamsE,"ax",@progbits
	.align	128
        .global         _ZN10layer_norm13ln_fwd_kernelINS_13Kernel_traitsIf6__halffS2_fjLj6144ELj1ELj1ELj8ELj16ENS_18Kernel_traits_baseILj6144EfS2_fS2_fjLj256EEEEELb0ELb0ELb0ELb0EEEvNS_9FwdParamsE
        .type           _ZN10layer_norm13ln_fwd_kernelINS_13Kernel_traitsIf6__halffS2_fjLj6144ELj1ELj1ELj8ELj16ENS_18Kernel_traits_baseILj6144EfS2_fS2_fjLj256EEEEELb0ELb0ELb0ELb0EEEvNS_9FwdParamsE,@function
        .size           _ZN10layer_norm13ln_fwd_kernelINS_13Kernel_traitsIf6__halffS2_fjLj6144ELj1ELj1ELj8ELj16ENS_18Kernel_traits_baseILj6144EfS2_fS2_fjLj256EEEEELb0ELb0ELb0ELb0EEEvNS_9FwdParamsE,(.L_x_23320 - _ZN10layer_norm13ln_fwd_kernelINS_13Kernel_traitsIf6__halffS2_fjLj6144ELj1ELj1ELj8ELj16ENS_18Kernel_traits_baseILj6144EfS2_fS2_fjLj256EEEEELb0ELb0ELb0ELb0EEEvNS_9FwdParamsE)
        .other          _ZN10layer_norm13ln_fwd_kernelINS_13Kernel_traitsIf6__halffS2_fjLj6144ELj1ELj1ELj8ELj16ENS_18Kernel_traits_baseILj6144EfS2_fS2_fjLj256EEEEELb0ELb0ELb0ELb0EEEvNS_9FwdParamsE,@"STO_CUDA_ENTRY STV_DEFAULT"
_ZN10layer_norm13ln_fwd_kernelINS_13Kernel_traitsIf6__halffS2_fjLj6144ELj1ELj1ELj8ELj16ENS_18Kernel_traits_baseILj6144EfS2_fS2_fjLj256EEEEELb0ELb0ELb0ELb0EEEvNS_9FwdParamsE:
.text._ZN10layer_norm13ln_fwd_kernelINS_13Kernel_traitsIf6__halffS2_fjLj6144ELj1ELj1ELj8ELj16ENS_18Kernel_traits_baseILj6144EfS2_fS2_fjLj256EEEEELb0ELb0ELb0ELb0EEEvNS_9FwdParamsE:
        /* <DEDUP_REMOVED lines=31> */
.L_x_16213:
[----:B------:R-:W-:Y:S05]  /*01f0*/  BSYNC B0 ;  /* 0x0000000000007941 */ /* 0x000fea0003800000 */
.L_x_16212:
        /* <DEDUP_REMOVED lines=18> */
.L_x_16215:
[----:B------:R-:W-:Y:S05]  /*0320*/  BSYNC B0 ;  /* 0x0000000000007941 */ /* 0x000fea0003800000 */
.L_x_16214:
        /* <DEDUP_REMOVED lines=17> */
.L_x_16217:
[----:B------:R-:W-:Y:S05]  /*0440*/  BSYNC B0 ;  /* 0x0000000000007941 */ /* 0x000fea0003800000 */
.L_x_16216:
        /* <DEDUP_REMOVED lines=25> */
[----:B------:R-:W-:Y:S01]  /*05e0*/  ISETP.NE.U32.AND P2, PT, RZ, UR6, PT ;  /* 0x00000006ff007c0c */ /* 0x000fe2000bf45070 */
[----:B------:R-:W-:Y:S01]  /*05f0*/  ULDC.U8 UR6, c[0x0][0x2a0] ;  /* 0x0000a80000067ab9 */ /* 0x000fe20000000000 */
[----:B------:R-:W-:Y:S01]  /*0600*/  IADD3 R7, R0, R7, RZ ;  /* 0x0000000700077210 */ /* 0x000fe20007ffe0ff */
[----:B------:R-:W-:Y:S01]  /*0610*/  HFMA2.MMA R0, -RZ, RZ, 0, 5.9604644775390625e-08 ;  /* 0x00000001ff007435 */ /* 0x000fe200000001ff */
[----:B------:R-:W-:Y:S02]  /*0620*/  ISETP.NE.AND P3, PT, RZ, UR6, PT ;  /* 0x00000006ff007c0c */ /* 0x000fe4000bf65270 */
[----:B------:R-:W-:-:S02]  /*0630*/  SHF.L.U32 R90, R7, 0x3, RZ ;  /* 0x00000003075a7819 */ /* 0x000fc400000006ff */
[----:B------:R-:W-:Y:S02]  /*0640*/  P2R R95, PR, RZ, 0x8 ;  /* 0x00000008ff5f7803 */ /* 0x000fe40000000000 */
[----:B------:R-:W-:Y:S01]  /*0650*/  ISETP.NE.AND.EX P2, PT, RZ, UR7, PT, P2 ;  /* 0x00000007ff007c0c */ /* 0x000fe2000bf45320 */
[----:B0-----:R-:W-:-:S12]  /*0660*/  ULDC.64 UR6, c[0x0][0x230] ;  /* 0x00008c0000067ab9 */ /* 0x001fd80000000a00 */
.L_x_16231:
[----:B0-23--:R-:W0:Y:S02]  /*0670*/  @P2 LDC.64 R86, c[0x0][0x270] ;  /* 0x00009c00ff562b82 */ /* 0x00de240000000a00 */
        /* <DEDUP_REMOVED lines=49> */
[----:B------:R0:W-:Y:S01]  /*0990*/  STG.E.128 desc[UR4][R86.64], R60 ;  /* 0x0000003c56007986 */ /* 0x0001e2000c101d04 */
[----:B------:R-:W-:-:S03]  /*09a0*/  IADD3 R85, R91, 0x100, RZ ;  /* 0x000001005b557810 */ /* 0x000fc60007ffe0ff */
[----:B------:R0:W-:Y:S04]  /*09b0*/  STG.E.128 desc[UR4][R86.64+0x10], R64 ;  /* 0x0000104056007986 */ /* 0x0001e8000c101d04 */
.L_x_16219:
[----:B------:R-:W-:Y:S05]  /*09c0*/  BSYNC B0 ;  /* 0x0000000000007941 */ /* 0x000fea0003800000 */
.L_x_16218:
[----:B------:R-:W-:Y:S01]  /*09d0*/  ISETP.GE.U32.AND P3, PT, R3, 0x200, PT ;  /* 0x000002000300780c */ /* 0x000fe20003f66070 */
[----:B------:R-:W-:-:S12]  /*09e0*/  BSSY B0, `(.L_x_16220) ;  /* 0x000002a000007945 */ /* 0x000fd80003800000 */
        /* <DEDUP_REMOVED lines=41> */
.L_x_16221:
[----:B------:R-:W-:Y:S05]  /*0c80*/  BSYNC B0 ;  /* 0x0000000000007941 */ /* 0x000fea0003800000 */
.L_x_16220:
        /* <DEDUP_REMOVED lines=12> */
[----:B0-2---:R-:W-:Y:S02]  /*0d50*/  LEA R86, P4, R85, UR8, 0x5 ;  /* 0x0000000855567c11 */ /* 0x005fe4000f8828ff */
[----:B------:R-:W-:Y:S01]  /*0d60*/  ISETP.NE.AND.EX P3, PT, RZ, UR7, PT, P3 ;  /* 0x00000007ff007c0c */ /* 0x000fe2000bf65330 */
[----:B---3--:R-:W-:-:S02]  /*0d70*/  HADD2.F32 R75, -RZ, R68.H0_H0 ;  /* 0x20000044ff4b7230 */ /* 0x008fc40000004100 */
[----:B------:R-:W-:Y:S02]  /*0d80*/  HADD2.F32 R87, -RZ, R68.H1_H1 ;  /* 0x30000044ff577230 */ /* 0x000fe40000004100 */
[--C-:B------:R-:W-:Y:S02]  /*0d90*/  HADD2.F32 R93, -RZ, R69.reuse.H0_H0 ;  /* 0x20000045ff5d7230 */ /* 0x100fe40000004100 */
[-C--:B------:R-:W-:Y:S01]  /*0da0*/  FMUL.FTZ R68, R75, R84.reuse ;  /* 0x000000544b447220 */ /* 0x080fe20000410000 */
[----:B------:R-:W-:Y:S02]  /*0db0*/  HADD2.F32 R97, -RZ, R69.H1_H1 ;  /* 0x30000045ff617230 */ /* 0x000fe40000004100 */
[----:B------:R-:W-:Y:S01]  /*0dc0*/  FMUL.FTZ R69, R87, R84 ;  /* 0x0000005457457220 */ /* 0x000fe20000410000 */
[--C-:B------:R-:W-:Y:S01]  /*0dd0*/  HADD2.F32 R99, -RZ, R70.reuse.H0_H0 ;  /* 0x20000046ff637230 */ /* 0x100fe20000004100 */
[----:B------:R-:W-:Y:S01]  /*0de0*/  LEA.HI.X R87, R85, UR9, RZ, 0x5, P4 ;  /* 0x0000000955577c11 */ /* 0x000fe2000a0f2cff */
[----:B------:R-:W-:-:S02]  /*0df0*/  HADD2.F32 R101, -RZ, R70.H1_H1 ;  /* 0x30000046ff657230 */ /* 0x000fc40000004100 */
[-C--:B------:R-:W-:Y:S01]  /*0e00*/  FMUL.FTZ R70, R93, R84.reuse ;  /* 0x000000545d467220 */ /* 0x080fe20000410000 */
[--C-:B------:R-:W-:Y:S02]  /*0e10*/  HADD2.F32 R103, -RZ, R71.reuse.H0_H0 ;  /* 0x20000047ff677230 */ /* 0x100fe40000004100 */
[-C--:B-1----:R-:W-:Y:S01]  /*0e20*/  FMUL.FTZ R72, R99, R84.reuse ;  /* 0x0000005463487220 */ /* 0x082fe20000410000 */
[----:B------:R-:W-:Y:S02]  /*0e30*/  HADD2.F32 R105, -RZ, R71.H1_H1 ;  /* 0x30000047ff697230 */ /* 0x000fe40000004100 */
[-C--:B------:R-:W-:Y:S01]  /*0e40*/  FMUL.FTZ R71, R97, R84.reuse ;  /* 0x0000005461477220 */ /* 0x080fe20000410000 */
[-C--:B------:R-:W-:Y:S01]  /*0e50*/  FMUL.FTZ R73, R101, R84.reuse ;  /* 0x0000005465497220 */ /* 0x080fe20000410000 */
[-C--:B------:R-:W-:Y:S01]  /*0e60*/  FMUL.FTZ R74, R103, R84.reuse ;  /* 0x00000054674a7220 */ /* 0x080fe20000410000 */
[----:B----4-:R-:W-:Y:S01]  /*0e70*/  @P3 FADD.FTZ R68, R8, R68 ;  /* 0x0000004408443221 */ /* 0x010fe20000010000 */
[----:B------:R-:W-:Y:S01]  /*0e80*/  FMUL.FTZ R75, R105, R84 ;  /* 0x00000054694b7220 */ /* 0x000fe20000410000 */
        /* <DEDUP_REMOVED lines=9> */
.L_x_16223:
[----:B------:R-:W-:Y:S05]  /*0f20*/  BSYNC B0 ;  /* 0x0000000000007941 */ /* 0x000fea0003800000 */
.L_x_16222:
        /* <DEDUP_REMOVED lines=13> */
[----:B0-23--:R-:W-:-:S05]  /*1000*/  FSEL R87, R84, RZ, P0 ;  /* 0x000000ff54577208 */ /* 0x00dfca0000000000 */
        /* <DEDUP_REMOVED lines=90> */
.L_x_16242:
        /* <DEDUP_REMOVED lines=73> */
[----:B------:R-:W-:Y:S02]  /*1a40*/  FMUL.FTZ R86, R86, R101 ;  /* 0x0000006556567220 */ /* 0x000fe40000410000 */
[----:B------:R-:W1:Y:S01]  /*1a50*/  @!P3 LDC.64 R84, c[0x0][0x250] ;  /* 0x00009400ff54bb82 */ /* 0x000e620000000a00 */
[----:B------:R-:W2:Y:S01]  /*1a60*/  SHFL.IDX PT, R99, R99, RZ, 0x1f ;  /* 0x00001fff63637589 */ /* 0x000ea200000e0000 */
[----:B------:R-:W-:-:S06]  /*1a70*/  FFMA.FTZ R93, R94, R86, R93 ;  /* 0x000000565e5d7223 */ /* 0x000fcc000001005d */
[----:B------:R-:W0:Y:S01]  /*1a80*/  SHFL.IDX PT, R93, R93, RZ, 0x1f ;  /* 0x00001fff5d5d7589 */ /* 0x000e2200000e0000 */
[----:B------:R-:W3:Y:S01]  /*1a90*/  @!P3 LDC.64 R86, c[0x0][0x258] ;  /* 0x00009600ff56bb82 */ /* 0x000ee20000000a00 */
[----:B-1----:R-:W-:-:S04]  /*1aa0*/  @!P3 IMAD.WIDE R84, R89, 0x4, R84 ;  /* 0x000000045954b825 */ /* 0x002fc800078e0254 */
[C---:B--2---:R-:W-:Y:S01]  /*1ab0*/  FMUL.FTZ R0, R99.reuse, R99 ;  /* 0x0000006363007220 */ /* 0x044fe20000410000 */
[----:B------:R-:W-:Y:S01]  /*1ac0*/  FSEL R94, R99, RZ, !P5 ;  /* 0x000000ff635e7208 */ /* 0x000fe20006800000 */
[----:B------:R1:W-:Y:S03]  /*1ad0*/  @!P3 STG.E desc[UR4][R84.64], R99 ;  /* 0x000000635400b986 */ /* 0x0003e6000c101904 */
[----:B------:R-:W-:Y:S01]  /*1ae0*/  FSEL R97, R0, RZ, P5 ;  /* 0x000000ff00617208 */ /* 0x000fe20002800000 */
[----:B0-----:R-:W-:Y:S01]  /*1af0*/  FFMA.FTZ R0, R93, UR10, R92 ;  /* 0x0000000a5d007c23 */ /* 0x001fe2000801005c */
[----:B---3--:R-:W-:-:S04]  /*1b00*/  @!P3 IMAD.WIDE R86, R89, 0x4, R86 ;  /* 0x000000045956b825 */ /* 0x008fc800078e0256 */
        /* <DEDUP_REMOVED lines=36> */
.L_x_16226:
[----:B------:R-:W-:Y:S05]  /*1d50*/  BSYNC B0 ;  /* 0x0000000000007941 */ /* 0x000fea0003800000 */
.L_x_16225:
        /* <DEDUP_REMOVED lines=35> */
.L_x_16228:
[----:B------:R-:W-:Y:S05]  /*1f90*/  BSYNC B0 ;  /* 0x0000000000007941 */ /* 0x000fea0003800000 */
.L_x_16227:
        /* <DEDUP_REMOVED lines=33> */
.L_x_16230:
[----:B------:R-:W-:Y:S05]  /*21b0*/  BSYNC B0 ;  /* 0x0000000000007941 */ /* 0x000fea0003800000 */
.L_x_16229:
[----:B------:R-:W-:Y:S02]  /*21c0*/  IADD3 R89, R89, UR12, RZ ;  /* 0x0000000c59597c10 */ /* 0x000fe4000fffe0ff */
[----:B-1----:R-:W-:Y:S02]  /*21d0*/  SEL R0, RZ, 0x1, P4 ;  /* 0x00000001ff007807 */ /* 0x002fe40002000000 */
[----:B------:R-:W-:-:S13]  /*21e0*/  ISETP.GE.AND P3, PT, R89, UR13, PT ;  /* 0x0000000d59007c0c */ /* 0x000fda000bf66270 */
[----:B------:R-:W-:Y:S05]  /*21f0*/  @!P3 BRA `(.L_x_16231) ;  /* 0xffffffe4001cb947 */ /* 0x000fea000383ffff */
[----:B------:R-:W-:Y:S05]  /*2200*/  EXIT ;  /* 0x000000000000794d */ /* 0x000fea0003800000 */
.L_x_16224:
[----:B------:R-:W-:Y:S01]  /*2210*/  HFMA2.MMA R100, -RZ, RZ, 0, 5.9604644775390625e-08 ;  /* 0x00000001ff647435 */ /* 0x000fe200000001ff */
[----:B------:R-:W-:Y:S02]  /*2220*/  MOV R99, R87 ;  /* 0x0000005700637202 */ /* 0x000fe40000000f00 */
[----:B------:R-:W-:Y:S02]  /*2230*/  MOV R101, 0x1f ;  /* 0x0000001f00657802 */ /* 0x000fe40000000f00 */
[----:B------:R-:W-:-:S07]  /*2240*/  MOV R96, 0xffffffff ;  /* 0xffffffff00607802 */ /* 0x000fce0000000f00 */
[----:B-1---5:R-:W-:Y:S05]  /*2250*/  WARPSYNC.COLLECTIVE R96, `(.L_x_16232) ;  /* 0x0000000060087348 */ /* 0x022fea0003c00000 */
[----:B------:R0:W2:Y:S02]  /*2260*/  SHFL.BFLY P6, R98, R99, R100, R101 ;  /* 0x0c00006463627389 */ /* 0x0000a400000c0065 */
[----:B012--5:R-:W-:Y:S01]  /*2270*/  ENDCOLLECTIVE ;  /* 0x000000000000791b */ /* 0x027fe20003800000 */
.L_x_16232:
[----:B------:R-:W-:Y:S01]  /*2280*/  HFMA2.MMA R100, -RZ, RZ, 0, 1.1920928955078125e-07 ;  /* 0x00000002ff647435 */ /* 0x000fe200000001ff */
[----:B------:R-:W-:-:S05]  /*2290*/  MOV R0, R98 ;  /* 0x0000006200007202 */ /* 0x000fca0000000f00 */
[----:B------:R-:W-:-:S05]  /*22a0*/  FADD.FTZ R92, R87, R0 ;  /* 0x00000000575c7221 */ /* 0x000fca0000010000 */
[----:B------:R-:W-:-:S07]  /*22b0*/  MOV R99, R92 ;  /* 0x0000005c00637202 */ /* 0x000fce0000000f00 */
[----:B------:R-:W-:Y:S05]  /*22c0*/  WARPSYNC.COLLECTIVE R96, `(.L_x_16233) ;  /* 0x0000000060087348 */ /* 0x000fea0003c00000 */
[----:B------:R0:W1:Y:S02]  /*22d0*/  SHFL.BFLY P6, R98, R99, R100, R101 ;  /* 0x0c00006463627389 */ /* 0x00006400000c0065 */
[----:B01----:R-:W-:Y:S01]  /*22e0*/  ENDCOLLECTIVE ;  /* 0x000000000000791b */ /* 0x003fe20003800000 */
.L_x_16233:
[----:B------:R-:W-:Y:S01]  /*22f0*/  HFMA2.MMA R100, -RZ, RZ, 0, 2.384185791015625e-07 ;  /* 0x00000004ff647435 */ /* 0x000fe200000001ff */
[----:B------:R-:W-:-:S05]  /*2300*/  MOV R93, R98 ;  /* 0x00000062005d7202 */ /* 0x000fca0000000f00 */
[----:B------:R-:W-:-:S05]  /*2310*/  FADD.FTZ R93, R92, R93 ;  /* 0x0000005d5c5d7221 */ /* 0x000fca0000010000 */
[----:B------:R-:W-:-:S07]  /*2320*/  MOV R99, R93 ;  /* 0x0000005d00637202 */ /* 0x000fce0000000f00 */
[----:B------:R-:W-:Y:S05]  /*2330*/  WARPSYNC.COLLECTIVE R96, `(.L_x_16234) ;  /* 0x0000000060087348 */ /* 0x000fea0003c00000 */
[----:B------:R0:W1:Y:S02]  /*2340*/  SHFL.BFLY P6, R98, R99, R100, R101 ;  /* 0x0c00006463627389 */ /* 0x00006400000c0065 */
[----:B01----:R-:W-:Y:S01]  /*2350*/  ENDCOLLECTIVE ;  /* 0x000000000000791b */ /* 0x003fe20003800000 */
.L_x_16234:
[----:B------:R-:W-:Y:S01]  /*2360*/  HFMA2.MMA R100, -RZ, RZ, 0, 4.76837158203125e-07 ;  /* 0x00000008ff647435 */ /* 0x000fe200000001ff */
[----:B------:R-:W-:-:S05]  /*2370*/  MOV R0, R98 ;  /* 0x0000006200007202 */ /* 0x000fca0000000f00 */
[----:B------:R-:W-:-:S05]  /*2380*/  FADD.FTZ R94, R93, R0 ;  /* 0x000000005d5e7221 */ /* 0x000fca0000010000 */
[----:B------:R-:W-:-:S07]  /*2390*/  MOV R99, R94 ;  /* 0x0000005e00637202 */ /* 0x000fce0000000f00 */
[----:B------:R-:W-:Y:S05]  /*23a0*/  WARPSYNC.COLLECTIVE R96, `(.L_x_16235) ;  /* 0x0000000060087348 */ /* 0x000fea0003c00000 */
[----:B------:R0:W1:Y:S02]  /*23b0*/  SHFL.BFLY P6, R98, R99, R100, R101 ;  /* 0x0c00006463627389 */ /* 0x00006400000c0065 */
[----:B01----:R-:W-:Y:S01]  /*23c0*/  ENDCOLLECTIVE ;  /* 0x000000000000791b */ /* 0x003fe20003800000 */
.L_x_16235:
[----:B------:R-:W-:Y:S01]  /*23d0*/  HFMA2.MMA R100, -RZ, RZ, 0, 9.5367431640625e-07 ;  /* 0x00000010ff647435 */ /* 0x000fe200000001ff */
[----:B------:R-:W-:-:S05]  /*23e0*/  MOV R97, R98 ;  /* 0x0000006200617202 */ /* 0x000fca0000000f00 */
[----:B------:R-:W-:-:S05]  /*23f0*/  FADD.FTZ R97, R94, R97 ;  /* 0x000000615e617221 */ /* 0x000fca0000010000 */
[----:B------:R-:W-:-:S07]  /*2400*/  MOV R99, R97 ;  /* 0x0000006100637202 */ /* 0x000fce0000000f00 */
[----:B------:R-:W-:Y:S05]  /*2410*/  WARPSYNC.COLLECTIVE R96, `(.L_x_16236) ;  /* 0x0000000060087348 */ /* 0x000fea0003c00000 */
[----:B------:R0:W1:Y:S02]  /*2420*/  SHFL.BFLY P6, R98, R99, R100, R101 ;  /* 0x0c00006463627389 */ /* 0x00006400000c0065 */
[----:B01----:R-:W-:Y:S01]  /*2430*/  ENDCOLLECTIVE ;  /* 0x000000000000791b */ /* 0x003fe20003800000 */
.L_x_16236:
        /* <DEDUP_REMOVED lines=57> */
.L_x_16237:
[----:B------:R-:W-:Y:S01]  /*27d0*/  HFMA2.MMA R100, -RZ, RZ, 0, 1.1920928955078125e-07 ;  /* 0x00000002ff647435 */ /* 0x000fe200000001ff */
[----:B------:R-:W-:-:S05]  /*27e0*/  MOV R87, R98 ;  /* 0x0000006200577202 */ /* 0x000fca0000000f00 */
[----:B------:R-:W-:-:S05]  /*27f0*/  FADD.FTZ R87, R0, R87 ;  /* 0x0000005700577221 */ /* 0x000fca0000010000 */
[----:B------:R-:W-:-:S07]  /*2800*/  MOV R99, R87 ;  /* 0x0000005700637202 */ /* 0x000fce0000000f00 */
[----:B------:R-:W-:Y:S05]  /*2810*/  WARPSYNC.COLLECTIVE R96, `(.L_x_16238) ;  /* 0x0000000060087348 */ /* 0x000fea0003c00000 */
[----:B------:R0:W1:Y:S02]  /*2820*/  SHFL.BFLY P6, R98, R99, R100, R101 ;  /* 0x0c00006463627389 */ /* 0x00006400000c0065 */
[----:B01----:R-:W-:Y:S01]  /*2830*/  ENDCOLLECTIVE ;  /* 0x000000000000791b */ /* 0x003fe20003800000 */
.L_x_16238:
[----:B------:R-:W-:Y:S01]  /*2840*/  HFMA2.MMA R100, -RZ, RZ, 0, 2.384185791015625e-07 ;  /* 0x00000004ff647435 */ /* 0x000fe200000001ff */
[----:B------:R-:W-:-:S05]  /*2850*/  MOV R92, R98 ;  /* 0x00000062005c7202 */ /* 0x000fca0000000f00 */
[----:B------:R-:W-:-:S05]  /*2860*/  FADD.FTZ R92, R87, R92 ;  /* 0x0000005c575c7221 */ /* 0x000fca0000010000 */
[----:B------:R-:W-:-:S07]  /*2870*/  MOV R99, R92 ;  /* 0x0000005c00637202 */ /* 0x000fce0000000f00 */
[----:B------:R-:W-:Y:S05]  /*2880*/  WARPSYNC.COLLECTIVE R96, `(.L_x_16239) ;  /* 0x0000000060087348 */ /* 0x000fea0003c00000 */
[----:B------:R0:W1:Y:S02]  /*2890*/  SHFL.BFLY P6, R98, R99, R100, R101 ;  /* 0x0c00006463627389 */ /* 0x00006400000c0065 */
[----:B01----:R-:W-:Y:S01]  /*28a0*/  ENDCOLLECTIVE ;  /* 0x000000000000791b */ /* 0x003fe20003800000 */
.L_x_16239:
[----:B------:R-:W-:Y:S01]  /*28b0*/  HFMA2.MMA R100, -RZ, RZ, 0, 4.76837158203125e-07 ;  /* 0x00000008ff647435 */ /* 0x000fe200000001ff */
[----:B------:R-:W-:-:S05]  /*28c0*/  MOV R93, R98 ;  /* 0x00000062005d7202 */ /* 0x000fca0000000f00 */
[----:B------:R-:W-:-:S05]  /*28d0*/  FADD.FTZ R93, R92, R93 ;  /* 0x0000005d5c5d7221 */ /* 0x000fca0000010000 */
[----:B------:R-:W-:-:S07]  /*28e0*/  MOV R99, R93 ;  /* 0x0000005d00637202 */ /* 0x000fce0000000f00 */
[----:B------:R-:W-:Y:S05]  /*28f0*/  WARPSYNC.COLLECTIVE R96, `(.L_x_16240) ;  /* 0x0000000060087348 */ /* 0x000fea0003c00000 */
[----:B------:R0:W1:Y:S02]  /*2900*/  SHFL.BFLY P6, R98, R99, R100, R101 ;  /* 0x0c00006463627389 */ /* 0x00006400000c0065 */
[----:B01----:R-:W-:Y:S01]  /*2910*/  ENDCOLLECTIVE ;  /* 0x000000000000791b */ /* 0x003fe20003800000 */
.L_x_16240:
[----:B------:R-:W-:Y:S01]  /*2920*/  HFMA2.MMA R100, -RZ, RZ, 0, 9.5367431640625e-07 ;  /* 0x00000010ff647435 */ /* 0x000fe200000001ff */
[----:B------:R-:W-:-:S05]  /*2930*/  MOV R94, R98 ;  /* 0x00000062005e7202 */ /* 0x000fca0000000f00 */
[----:B------:R-:W-:-:S05]  /*2940*/  FADD.FTZ R94, R93, R94 ;  /* 0x0000005e5d5e7221 */ /* 0x000fca0000010000 */
[----:B------:R-:W-:-:S07]  /*2950*/  MOV R99, R94 ;  /* 0x0000005e00637202 */ /* 0x000fce0000000f00 */
[----:B------:R-:W-:Y:S05]  /*2960*/  WARPSYNC.COLLECTIVE R96, `(.L_x_16241) ;  /* 0x0000000060087348 */ /* 0x000fea0003c00000 */
[----:B------:R0:W1:Y:S02]  /*2970*/  SHFL.BFLY P6, R98, R99, R100, R101 ;  /* 0x0c00006463627389 */ /* 0x00006400000c0065 */
[----:B01----:R-:W-:Y:S01]  /*2980*/  ENDCOLLECTIVE ;  /* 0x000000000000791b */ /* 0x003fe20003800000 */
.L_x_16241:
[----:B------:R-:W-:Y:S01]  /*2990*/  MOV R97, R98 ;  /* 0x0000006200617202 */ /* 0x000fe20000000f00 */
[----:B------:R-:W-:Y:S06]  /*29a0*/  BRA `(.L_x_16242) ;  /* 0xffffffec00007947 */ /* 0x000fec000383ffff */
.L_x_16243:
        /* <DEDUP_REMOVED lines=13> */
.L_x_23320:


//--------------------- .text._ZN10layer_norm13ln_fwd_kernelINS_13Kernel_traitsIf6__halffS2_fjLj6144ELj1ELj1ELj8ELj16ENS_18Kernel_traits_baseILj6144EfS2_fS2_fjLj256EEEEELb0ELb0ELb0ELb1EEEvNS_9FwdParamsE --------------------------
	.section	.text._ZN10layer_norm13ln_fwd_kernelINS_13Kernel_traitsIf6__halffS2_fjLj6144ELj1ELj1ELj8ELj16ENS_18Kernel_traits_baseILj6144EfS2_fS2_fjLj256EEEEELb0ELb0ELb0ELb1EEEvNS_9FwdParamsE,"ax",@progbits
	.align	128
        .global         _ZN10layer_norm13ln_fwd_kernelINS_13Kernel_traitsIf6__halffS2_fjLj6144ELj1ELj1ELj8ELj16ENS_18Kernel_traits_baseILj6144EfS2_fS2_fjLj256EEEEELb0ELb0ELb0ELb1EEEvNS_9FwdParamsE
        .type           _ZN10layer_norm13ln_fwd_kernelINS_13Kernel_traitsIf6__halffS2_fjLj6144ELj1ELj1ELj8ELj16ENS_18Kernel_traits_baseILj6144EfS2_fS2_fjLj256EEEEELb0ELb0ELb0ELb1EEEvNS_9FwdParamsE,@function
        .size           _ZN10layer_norm13ln_fwd_kernelINS_13Kernel_traitsIf6__halffS2_fjLj6144ELj1ELj1ELj8ELj16ENS_18Kernel_traits_baseILj6144EfS2_fS2_fjLj256EEEEELb0ELb0ELb0ELb1EEEvNS_9FwdParamsE,(.L_x_23321 - _ZN10layer_norm13ln_fwd_kernelINS_13Kernel_traitsIf6__halffS2_fjLj6144ELj1ELj1ELj8ELj16ENS_18Kernel_traits_baseILj6144EfS2_fS2_fjLj256EEEEELb0ELb0ELb0ELb1EEEvNS_9FwdParamsE)
        .other          _ZN10layer_norm13ln_fwd_kernelINS_13Kernel_traitsIf6__halffS2_fjLj6144ELj1ELj1ELj8ELj16ENS_18Kernel_traits_baseILj6144EfS2_fS2_fjLj256EEEEELb0ELb0ELb0ELb1EEEvNS_9FwdParamsE,@"STO_CUDA_ENTRY STV_DEFAULT"
_ZN10layer_norm13ln_fwd_kernelINS_13Kernel_traitsIf6__halffS2_fjLj6144ELj1ELj1ELj8ELj16ENS_18Kernel_traits_baseILj6144EfS2_fS2_fjLj256EEEEELb0ELb0ELb0ELb1EEEvNS_9FwdParamsE:
.text._ZN10layer_norm13ln_fwd_kernelINS_13Kernel_traitsIf6__halffS2_fjLj6144ELj1ELj1ELj8ELj16ENS_18Kernel_traits_baseILj6144EfS2_fS2_fjLj256EEEEELb0ELb0ELb0ELb1EEEvNS_9FwdParamsE:
        /* <DEDUP_REMOVED lines=52> */
.L_x_16245:
        /* <DEDUP_REMOVED lines=8> */
[----:B------:R-:W-:Y:S02]  /*03c0*/  LEA.HI.SX32 R92, R65, R92, 0x1d ;  /* 0x0000005c415c7211 */ /* 0x000fe400078feaff */
[----:B------:R-:W3:Y:S08]  /*03d0*/  LDC.64 R96, c[0x0][0x238] ;  /* 0x00008e00ff607b82 */ /* 0x000ef00000000a00 */
[----:B------:R-:W4:Y:S01]  /*03e0*/  @P2 LDC.64 R68, c[0x0][0x230] ;  /* 0x00008c00ff442b82 */ /* 0x000f220000000a00 */
[----:B-1----:R-:W-:-:S06]  /*03f0*/  @P0 IMAD.WIDE R62, R3, 0x2, R62 ;  /* 0x00000002033e0825 */ /* 0x002fcc00078e023e */
[----:B------:R-:W3:Y:S01]  /*0400*/  @P0 LDG.E.U16 R62, desc[UR4][R62.64] ;  /* 0x000000043e3e0981 */ /* 0x000ee2000c1e1500 */
[----:B--2---:R-:W-:Y:S01]  /*0410*/  IMAD.WIDE.U32 R64, R92, 0x10, R60 ;  /* 0x000000105c407825 */ /* 0x004fe200078e003c */
[----:B------:R-:W-:Y:S01]  /*0420*/  ISETP.NE.U32.AND P1, PT, RZ, UR8, PT ;  /* 0x00000008ff007c0c */ /* 0x000fe2000bf25070 */
[----:B------:R-:W1:Y:S04]  /*0430*/  @P2 LDC.64 R72, c[0x0][0x230] ;  /* 0x00008c00ff482b82 */ /* 0x000e680000000a00 */
[----:B------:R-:W2:Y:S01]  /*0440*/  LDG.E.128 R64, desc[UR4][R64.64] ;  /* 0x0000000440407981 */ /* 0x000ea2000c1e1d00 */
[----:B------:R-:W-:-:S03]  /*0450*/  MOV R83, 0x3f800000 ;  /* 0x3f80000000537802 */ /* 0x000fc60000000f00 */
[----:B------:R-:W2:Y:S01]  /*0460*/  @P2 LDC.64 R98, c[0x0][0x230] ;  /* 0x00008c00ff622b82 */ /* 0x000ea20000000a00 */
[----:B----4-:R-:W-:-:S05]  /*0470*/  @P2 IMAD.WIDE.U32 R68, R92, 0x20, R68 ;  /* 0x000000205c442825 */ /* 0x010fca00078e0044 */
[----:B0-----:R-:W4:Y:S04]  /*0480*/  @P2 LDG.E.128 R52, desc[UR4][R68.64] ;  /* 0x0000000444342981 */ /* 0x001f28000c1e1d00 */
[----:B------:R0:W4:Y:S01]  /*0490*/  @P2 LDG.E.128 R56, desc[UR4][R68.64+0x10] ;  /* 0x0000100444382981 */ /* 0x000122000c1e1d00 */
[----:B------:R-:W-:Y:S02]  /*04a0*/  ISETP.NE.AND.EX P1, PT, RZ, UR9, PT, P1 ;  /* 0x00000009ff007c0c */ /* 0x000fe4000bf25310 */
[----:B------:R-:W-:-:S05]  /*04b0*/  IADD3 R93, R92, 0x100, RZ ;  /* 0x000001005c5d7810 */ /* 0x000fca0007ffe0ff */
[----:B-1----:R-:W-:-:S04]  /*04c0*/  @P2 IMAD.WIDE.U32 R72, R93, 0x20, R72 ;  /* 0x000000205d482825 */ /* 0x002fc800078e0048 */
[----:B---3--:R-:W-:Y:S02]  /*04d0*/  @P0 HADD2.F32 R83, -RZ, R62.H0_H0 ;  /* 0x2000003eff530230 */ /* 0x008fe40000004100 */
[--C-:B--2---:R-:W-:Y:S02]  /*04e0*/  HADD2.F32 R76, -RZ, R64.reuse.H0_H0 ;  /* 0x20000040ff4c7230 */ /* 0x104fe40000004100 */
[----:B------:R-:W-:Y:S02]  /*04f0*/  HADD2.F32 R0, -RZ, R64.H1_H1 ;  /* 0x30000040ff007230 */ /* 0x000fe40000004100 */
[----:B------:R-:W-:Y:S02]  /*0500*/  HADD2.F32 R70, -RZ, R66.H0_H0 ;  /* 0x20000042ff467230 */ /* 0x000fe40000004100 */
[--C-:B------:R-:W-:Y:S02]  /*0510*/  HADD2.F32 R78, -RZ, R65.reuse.H0_H0 ;  /* 0x20000041ff4e7230 */ /* 0x100fe40000004100 */
[----:B------:R-:W-:-:S02]  /*0520*/  HADD2.F32 R64, -RZ, R65.H1_H1 ;  /* 0x30000041ff407230 */ /* 0x000fc40000004100 */
[----:B------:R-:W-:Y:S02]  /*0530*/  HADD2.F32 R66, -RZ, R66.H1_H1 ;  /* 0x30000042ff427230 */ /* 0x000fe40000004100 */
[--C-:B------:R-:W-:Y:S02]  /*0540*/  HADD2.F32 R74, -RZ, R67.reuse.H0_H0 ;  /* 0x20000043ff4a7230 */ /* 0x100fe40000004100 */
[----:B------:R-:W-:Y:S02]  /*0550*/  HADD2.F32 R80, -RZ, R67.H1_H1 ;  /* 0x30000043ff507230 */ /* 0x000fe40000004100 */
[-C--:B0-----:R-:W-:Y:S01]  /*0560*/  FMUL.FTZ R68, R70, R83.reuse ;  /* 0x0000005346447220 */ /* 0x081fe20000410000 */
        /* <DEDUP_REMOVED lines=28> */
[----:B------:R-:W-:-:S06]  /*0730*/  MOV R87, R59 ;  /* 0x0000003b00577202 */ /* 0x000fcc0000000f00 */
[----:B------:R1:W4:Y:S01]  /*0740*/  @P2 LDG.E.128 R84, desc[UR4][R72.64+0x10] ;  /* 0x0000100448542981 */ /* 0x000322000c1e1d00 */
[----:B------:R-:W-:Y:S01]  /*0750*/  IADD3 R94, R92, 0x200, RZ ;  /* 0x000002005c5e7810 */ /* 0x000fe20007ffe0ff */
[----:B------:R-:W-:-:S04]  /*0760*/  IMAD.WIDE.U32 R80, R93, 0x20, R96 ;  /* 0x000000205d507825 */ /* 0x000fc800078e0060 */
[----:B------:R-:W-:-:S04]  /*0770*/  IMAD.WIDE.U32 R60, R94, 0x10, R60 ;  /* 0x000000105e3c7825 */ /* 0x000fc800078e003c */
[----:B------:R-:W-:-:S04]  /*0780*/  @P2 IMAD.WIDE.U32 R98, R94, 0x20, R98 ;  /* 0x000000205e622825 */ /* 0x000fc800078e0062 */
[----:B--2---:R-:W-:Y:S02]  /*0790*/  HADD2.F32 R0, -RZ, R64.H0_H0 ;  /* 0x20000040ff007230 */ /* 0x004fe40000004100 */
[----:B------:R-:W-:Y:S02]  /*07a0*/  HADD2.F32 R82, -RZ, R66.H0_H0 ;  /* 0x20000042ff527230 */ /* 0x000fe40000004100 */
[----:B------:R-:W-:Y:S02]  /*07b0*/  HADD2.F32 R64, -RZ, R64.H1_H1 ;  /* 0x30000040ff407230 */ /* 0x000fe40000004100 */
[----:B------:R-:W-:Y:S02]  /*07c0*/  HADD2.F32 R66, -RZ, R66.H1_H1 ;  /* 0x30000042ff427230 */ /* 0x000fe40000004100 */
[--C-:B------:R-:W-:Y:S02]  /*07d0*/  HADD2.F32 R74, -RZ, R65.reuse.H0_H0 ;  /* 0x20000041ff4a7230 */ /* 0x100fe40000004100 */
[----:B0-----:R-:W-:-:S02]  /*07e0*/  HADD2.F32 R62, -RZ, R65.H1_H1 ;  /* 0x30000041ff3e7230 */ /* 0x001fc40000004100 */
[--C-:B------:R-:W-:Y:S02]  /*07f0*/  HADD2.F32 R100, -RZ, R67.reuse.H0_H0 ;  /* 0x20000043ff647230 */ /* 0x100fe40000004100 */
[----:B------:R-:W-:Y:S02]  /*0800*/  HADD2.F32 R102, -RZ, R67.H1_H1 ;  /* 0x30000043ff667230 */ /* 0x000fe40000004100 */
[-C--:B-1----:R-:W-:Y:S01]  /*0810*/  FMUL.FTZ R73, R64, R83.reuse ;  /* 0x0000005340497220 */ /* 0x082fe20000410000 */
        /* <DEDUP_REMOVED lines=21> */
[----:B------:R-:W-:Y:S02]  /*0970*/  @P2 MOV R55, R91 ;  /* 0x0000005b00372202 */ /* 0x000fe40000000f00 */
[----:B------:R-:W-:Y:S02]  /*0980*/  @P2 MOV R56, R84 ;  /* 0x0000005400382202 */ /* 0x000fe40000000f00 */
[----:B------:R-:W-:Y:S02]  /*0990*/  @P2 MOV R57, R85 ;  /* 0x0000005500392202 */ /* 0x000fe40000000f00 */
[----:B------:R-:W3:Y:S01]  /*09a0*/  @P2 LDG.E.128 R52, desc[UR4][R98.64] ;  /* 0x0000000462342981 */ /* 0x000ee2000c1e1d00 */
[----:B------:R-:W-:-:S02]  /*09b0*/  @P2 MOV R58, R86 ;  /* 0x00000056003a2202 */ /* 0x000fc40000000f00 */
        /* <DEDUP_REMOVED lines=15> */
[--C-:B------:R-:W-:Y:S02]  /*0ab0*/  HADD2.F32 R82, -RZ, R61.reuse.H0_H0 ;  /* 0x2000003dff527230 */ /* 0x100fe40000004100 */
[----:B-1----:R-:W-:Y:S02]  /*0ac0*/  HADD2.F32 R98, -RZ, R61.H1_H1 ;  /* 0x3000003dff627230 */ /* 0x002fe40000004100 */
[----:B------:R-:W-:Y:S01]  /*0ad0*/  FADD.FTZ R61, R73, R60 ;  /* 0x0000003c493d7221 */ /* 0x000fe20000010000 */
[----:B------:R-:W-:-:S03]  /*0ae0*/  FMUL.FTZ R60, R0, R83 ;  /* 0x00000053003c7220 */ /* 0x000fc60000410000 */
[----:B------:R-:W-:-:S04]  /*0af0*/  FADD.FTZ R0, R74, R61 ;  /* 0x0000003d4a007221 */ /* 0x000fc80000010000 */
[----:B------:R-:W-:-:S04]  /*0b00*/  FADD.FTZ R99, R75, R0 ;  /* 0x000000004b637221 */ /* 0x000fc80000010000 */
[----:B------:R-:W-:Y:S01]  /*0b10*/  FADD.FTZ R0, R64, R99 ;  /* 0x0000006340007221 */ /* 0x000fe20000010000 */
[----:B---3--:R-:W-:-:S03]  /*0b20*/  @P2 MOV R89, R53 ;  /* 0x0000003500592202 */ /* 0x008fc60000000f00 */
[----:B------:R-:W-:Y:S01]  /*0b30*/  FADD.FTZ R99, R65, R0 ;  /* 0x0000000041637221 */ /* 0x000fe20000010000 */
[----:B------:R-:W-:Y:S01]  /*0b40*/  @P2 MOV R88, R52 ;  /* 0x0000003400582202 */ /* 0x000fe20000000f00 */
[----:B------:R-:W-:Y:S01]  /*0b50*/  FMUL.FTZ R61, R80, R83 ;  /* 0x00000053503d7220 */ /* 0x000fe20000410000 */
[--C-:B------:R-:W-:Y:S02]  /*0b60*/  HADD2.F32 R100, -RZ, R62.reuse.H0_H0 ;  /* 0x2000003eff647230 */ /* 0x100fe40000004100 */
[----:B------:R-:W-:Y:S01]  /*0b70*/  FADD.FTZ R0, R66, R99 ;  /* 0x0000006342007221 */ /* 0x000fe20000010000 */
[----:B------:R-:W-:Y:S02]  /*0b80*/  HADD2.F32 R102, -RZ, R62.H1_H1 ;  /* 0x3000003eff667230 */ /* 0x000fe40000004100 */
[--C-:B------:R-:W-:Y:S02]  /*0b90*/  HADD2.F32 R104, -RZ, R63.reuse.H0_H0 ;  /* 0x2000003fff687230 */ /* 0x100fe40000004100 */
[----:B------:R-:W-:Y:S01]  /*0ba0*/  @P1 FADD.FTZ R61, R61, R89 ;  /* 0x000000593d3d1221 */ /* 0x000fe20000010000 */
[----:B------:R-:W-:-:S02]  /*0bb0*/  HADD2.F32 R106, -RZ, R63.H1_H1 ;  /* 0x3000003fff6a7230 */ /* 0x000fc40000004100 */
[----:B------:R-:W-:Y:S01]  /*0bc0*/  @P1 FADD.FTZ R60, R60, R88 ;  /* 0x000000583c3c1221 */ /* 0x000fe20000010000 */
[----:B------:R-:W-:Y:S01]  /*0bd0*/  FADD.FTZ R89, R67, R0 ;  /* 0x0000000043597221 */ /* 0x000fe20000010000 */
[-C--:B------:R-:W-:Y:S01]  /*0be0*/  FMUL.FTZ R62, R82, R83.reuse ;  /* 0x00000053523e7220 */ /* 0x080fe20000410000 */
[-C--:B------:R-:W-:Y:S01]  /*0bf0*/  FMUL.FTZ R63, R98, R83.reuse ;  /* 0x00000053623f7220 */ /* 0x080fe20000410000 */
[-C--:B------:R-:W-:Y:S01]  /*0c00*/  FMUL.FTZ R80, R100, R83.reuse ;  /* 0x0000005364507220 */ /* 0x080fe20000410000 */
[-C--:B------:R-:W-:Y:S01]  /*0c10*/  FMUL.FTZ R81, R102, R83.reuse ;  /* 0x0000005366517220 */ /* 0x080fe20000410000 */
[-C--:B------:R-:W-:Y:S01]  /*0c20*/  FMUL.FTZ R82, R104, R83.reuse ;  /* 0x0000005368527220 */ /* 0x080fe20000410000 */
[----:B------:R-:W-:Y:S01]  /*0c30*/  @P2 MOV R90, R54 ;  /* 0x00000036005a2202 */ /* 0x000fe20000000f00 */
[----:B------:R-:W-:Y:S01]  /*0c40*/  FMUL.FTZ R83, R106, R83 ;  /* 0x000000536a537220 */ /* 0x000fe20000410000 */
[----:B------:R-:W-:Y:S02]  /*0c50*/  @P2 MOV R91, R55 ;  /* 0x00000037005b2202 */ /* 0x000fe40000000f00 */
[----:B----4-:R-:W-:-:S02]  /*0c60*/  @P2 MOV R84, R56 ;  /* 0x0000003800542202 */ /* 0x010fc40000000f00 */
[----:B------:R-:W-:Y:S02]  /*0c70*/  @P2 MOV R85, R57 ;  /* 0x0000003900552202 */ /* 0x000fe40000000f00 */
[----:B------:R-:W-:Y:S02]  /*0c80*/  @P2 MOV R86, R58 ;  /* 0x0000003a00562202 */ /* 0x000fe40000000f00 */
        /* <DEDUP_REMOVED lines=91> */
.L_x_16256:
        /* <DEDUP_REMOVED lines=116> */
[----:B------:R-:W-:Y:S01]  /*1980*/  F2FP.F16.F32.PACK_AB R60, R83, R60 ;  /* 0x0000003c533c723e */ /* 0x000fe200000000ff */
[----:B------:R-:W-:Y:S01]  /*1990*/  FFMA.FTZ R115, R32, R115, R8 ;  /* 0x0000007320737223 */ /* 0x000fe20000010008 */
[----:B------:R-:W-:Y:S01]  /*19a0*/  FFMA.FTZ R66, R33, R66, R9 ;  /* 0x0000004221427223 */ /* 0x000fe20000010009 */
[C---:B------:R-:W-:Y:S01]  /*19b0*/  FMUL.FTZ R119, R76.reuse, R119 ;  /* 0x000000774c777220 */ /* 0x040fe20000410000 */
[----:B------:R-:W-:Y:S01]  /*19c0*/  FMUL.FTZ R68, R76, R121 ;  /* 0x000000794c447220 */ /* 0x000fe20000410000 */
[----:B------:R-:W-:Y:S01]  /*19d0*/  FFMA.FTZ R61, R30, R111, R6 ;  /* 0x0000006f1e3d7223 */ /* 0x000fe20000010006 */
[----:B------:R-:W-:Y:S01]  /*19e0*/  FFMA.FTZ R64, R31, R64, R7 ;  /* 0x000000401f407223 */ /* 0x000fe20000010007 */
[----:B------:R-:W1:Y:S01]  /*19f0*/  @!P2 LDC.64 R82, c[0x0][0x258] ;  /* 0x00009600ff52ab82 */ /* 0x000e620000000a00 */
[----:B------:R-:W-:Y:S01]  /*1a00*/  F2FP.F16.F32.PACK_AB R62, R66, R115 ;  /* 0x00000073423e723e */ /* 0x000fe200000000ff */
[----:B------:R-:W-:Y:S01]  /*1a10*/  FMUL.FTZ R69, R76, R69 ;  /* 0x000000454c457220 */ /* 0x000fe20000410000 */
[----:B------:R-:W-:Y:S01]  /*1a20*/  FFMA.FTZ R63, R34, R119, R10 ;  /* 0x00000077223f7223 */ /* 0x000fe2000001000a */
[----:B------:R-:W-:Y:S01]  /*1a30*/  FFMA.FTZ R68, R35, R68, R11 ;  /* 0x0000004423447223 */ /* 0x000fe2000001000b */
        /* <DEDUP_REMOVED lines=21> */
[----:B------:R-:W-:Y:S01]  /*1b90*/  F2FP.F16.F32.PACK_AB R66, R71, R66 ;  /* 0x000000424742723e */ /* 0x000fe200000000ff */
[----:B------:R-:W-:Y:S01]  /*1ba0*/  FMUL.FTZ R79, R76, R79 ;  /* 0x0000004f4c4f7220 */ /* 0x000fe20000410000 */
[----:B------:R-:W-:Y:S01]  /*1bb0*/  F2FP.F16.F32.PACK_AB R67, R78, R67 ;  /* 0x000000434e43723e */ /* 0x000fe200000000ff */
[----:B------:R-:W-:Y:S01]  /*1bc0*/  FMUL.FTZ R70, R76, R91 ;  /* 0x0000005b4c467220 */ /* 0x000fe20000410000 */
[----:B------:R-:W-:Y:S01]  /*1bd0*/  F2FP.F16.F32.PACK_AB R71, R80, R103 ;  /* 0x000000675047723e */ /* 0x000fe200000000ff */
[C---:B------:R-:W-:Y:S01]  /*1be0*/  FMUL.FTZ R95, R76.reuse, R95 ;  /* 0x0000005f4c5f7220 */ /* 0x040fe20000410000 */
[C---:B------:R-:W-:Y:S01]  /*1bf0*/  FMUL.FTZ R78, R76.reuse, R99 ;  /* 0x000000634c4e7220 */ /* 0x040fe20000410000 */
[C---:B------:R-:W-:Y:S01]  /*1c00*/  FMUL.FTZ R101, R76.reuse, R101 ;  /* 0x000000654c657220 */ /* 0x040fe20000410000 */
[----:B------:R-:W-:Y:S01]  /*1c10*/  FMUL.FTZ R80, R76, R81 ;  /* 0x000000514c507220 */ /* 0x000fe20000410000 */
        /* <DEDUP_REMOVED lines=8> */
[----:B0-----:R-:W-:Y:S01]  /*1ca0*/  @!P2 IMAD.WIDE R92, R3, 0x4, R92 ;  /* 0x00000004035ca825 */ /* 0x001fe200078e025c */
[----:B------:R-:W-:-:S02]  /*1cb0*/  SEL R95, RZ, 0x1, P1 ;  /* 0x00000001ff5f7807 */ /* 0x000fc40000800000 */
[----:B------:R-:W-:Y:S01]  /*1cc0*/  F2FP.F16.F32.PACK_AB R70, R80, R101 ;  /* 0x000000655046723e */ /* 0x000fe200000000ff */
[----:B-1----:R-:W-:Y:S01]  /*1cd0*/  @!P2 IMAD.WIDE R82, R3, 0x4, R82 ;  /* 0x000000040352a825 */ /* 0x002fe200078e0252 */
[----:B------:R-:W-:Y:S01]  /*1ce0*/  F2FP.F16.F32.PACK_AB R69, R78, R69 ;  /* 0x000000454e45723e */ /* 0x000fe200000000ff */
[----:B------:R1:W-:Y:S01]  /*1cf0*/  @!P2 STG.E desc[UR4][R92.64], R0 ;  /* 0x000000005c00a986 */ /* 0x0003e2000c101904 */
[----:B------:R-:W-:Y:S01]  /*1d00*/  F2FP.F16.F32.PACK_AB R68, R77, R68 ;  /* 0x000000444d44723e */ /* 0x000fe200000000ff */
        /* <DEDUP_REMOVED lines=9> */
.L_x_16244:
[----:B------:R-:W-:Y:S01]  /*1da0*/  HFMA2.MMA R97, -RZ, RZ, 0, 5.9604644775390625e-08 ;  /* 0x00000001ff617435 */ /* 0x000fe200000001ff */
[----:B------:R-:W-:Y:S02]  /*1db0*/  MOV R96, R0 ;  /* 0x0000000000607202 */ /* 0x000fe40000000f00 */
[----:B------:R-:W-:Y:S02]  /*1dc0*/  MOV R98, 0x1f ;  /* 0x0000001f00627802 */ /* 0x000fe40000000f00 */
[----:B------:R-:W-:-:S07]  /*1dd0*/  MOV R95, 0xffffffff ;  /* 0xffffffff005f7802 */ /* 0x000fce0000000f00 */
[----:B-----5:R-:W-:Y:S05]  /*1de0*/  WARPSYNC.COLLECTIVE R95, `(.L_x_16246) ;  /* 0x000000005f087348 */ /* 0x020fea0003c00000 */
[----:B------:R0:W1:Y:S02]  /*1df0*/  SHFL.BFLY P4, R91, R96, R97, R98 ;  /* 0x0c000061605b7389 */ /* 0x0000640000080062 */
[----:B01---5:R-:W-:Y:S01]  /*1e00*/  ENDCOLLECTIVE ;  /* 0x000000000000791b */ /* 0x023fe20003800000 */
.L_x_16246:
[----:B------:R-:W-:Y:S01]  /*1e10*/  HFMA2.MMA R97, -RZ, RZ, 0, 1.1920928955078125e-07 ;  /* 0x00000002ff617435 */ /* 0x000fe200000001ff */
[----:B------:R-:W-:-:S05]  /*1e20*/  MOV R87, R91 ;  /* 0x0000005b00577202 */ /* 0x000fca0000000f00 */
[----:B------:R-:W-:-:S05]  /*1e30*/  FADD.FTZ R87, R0, R87 ;  /* 0x0000005700577221 */ /* 0x000fca0000010000 */
[----:B------:R-:W-:-:S07]  /*1e40*/  MOV R96, R87 ;  /* 0x0000005700607202 */ /* 0x000fce0000000f00 */
[----:B------:R-:W-:Y:S05]  /*1e50*/  WARPSYNC.COLLECTIVE R95, `(.L_x_16247) ;  /* 0x000000005f087348 */ /* 0x000fea0003c00000 */
[----:B------:R0:W1:Y:S02]  /*1e60*/  SHFL.BFLY P4, R91, R96, R97, R98 ;  /* 0x0c000061605b7389 */ /* 0x0000640000080062 */
[----:B01----:R-:W-:Y:S01]  /*1e70*/  ENDCOLLECTIVE ;  /* 0x000000000000791b */ /* 0x003fe20003800000 */
.L_x_16247:
[----:B------:R-:W-:Y:S01]  /*1e80*/  HFMA2.MMA R97, -RZ, RZ, 0, 2.384185791015625e-07 ;  /* 0x00000004ff617435 */ /* 0x000fe200000001ff */
[----:B------:R-:W-:-:S05]  /*1e90*/  MOV R84, R91 ;  /* 0x0000005b00547202 */ /* 0x000fca0000000f00 */
[----:B------:R-:W-:-:S05]  /*1ea0*/  FADD.FTZ R88, R87, R84 ;  /* 0x0000005457587221 */ /* 0x000fca0000010000 */
[----:B------:R-:W-:-:S07]  /*1eb0*/  MOV R96, R88 ;  /* 0x0000005800607202 */ /* 0x000fce0000000f00 */
[----:B------:R-:W-:Y:S05]  /*1ec0*/  WARPSYNC.COLLECTIVE R95, `(.L_x_16248) ;  /* 0x000000005f087348 */ /* 0x000fea0003c00000 */
[----:B------:R0:W1:Y:S02]  /*1ed0*/  SHFL.BFLY P4, R91, R96, R97, R98 ;  /* 0x0c000061605b7389 */ /* 0x0000640000080062 */
[----:B01----:R-:W-:Y:S01]  /*1ee0*/  ENDCOLLECTIVE ;  /* 0x000000000000791b */ /* 0x003fe20003800000 */
.L_x_16248:
[----:B------:R-:W-:Y:S01]  /*1ef0*/  HFMA2.MMA R97, -RZ, RZ, 0, 4.76837158203125e-07 ;  /* 0x00000008ff617435 */ /* 0x000fe200000001ff */
[----:B------:R-:W-:-:S05]  /*1f00*/  MOV R89, R91 ;  /* 0x0000005b00597202 */ /* 0x000fca0000000f00 */
[----:B------:R-:W-:-:S05]  /*1f10*/  FADD.FTZ R89, R88, R89 ;  /* 0x0000005958597221 */ /* 0x000fca0000010000 */
[----:B------:R-:W-:-:S07]  /*1f20*/  MOV R96, R89 ;  /* 0x0000005900607202 */ /* 0x000fce0000000f00 */
[----:B------:R-:W-:Y:S05]  /*1f30*/  WARPSYNC.COLLECTIVE R95, `(.L_x_16249) ;  /* 0x000000005f087348 */ /* 0x000fea0003c00000 */
[----:B------:R0:W1:Y:S02]  /*1f40*/  SHFL.BFLY P4, R91, R96, R97, R98 ;  /* 0x0c000061605b7389 */ /* 0x0000640000080062 */
[----:B01----:R-:W-:Y:S01]  /*1f50*/  ENDCOLLECTIVE ;  /* 0x000000000000791b */ /* 0x003fe20003800000 */
.L_x_16249:
[----:B------:R-:W-:Y:S01]  /*1f60*/  HFMA2.MMA R97, -RZ, RZ, 0, 9.5367431640625e-07 ;  /* 0x00000010ff617435 */ /* 0x000fe200000001ff */
[----:B------:R-:W-:-:S05]  /*1f70*/  MOV R84, R91 ;  /* 0x0000005b00547202 */ /* 0x000fca0000000f00 */
[----:B------:R-:W-:-:S05]  /*1f80*/  FADD.FTZ R90, R89, R84 ;  /* 0x00000054595a7221 */ /* 0x000fca0000010000 */
[----:B------:R-:W-:-:S07]  /*1f90*/  MOV R96, R90 ;  /* 0x0000005a00607202 */ /* 0x000fce0000000f00 */
[----:B------:R-:W-:Y:S05]  /*1fa0*/  WARPSYNC.COLLECTIVE R95, `(.L_x_16250) ;  /* 0x000000005f087348 */ /* 0x000fea0003c00000 */
[----:B------:R0:W1:Y:S02]  /*1fb0*/  SHFL.BFLY P4, R91, R96, R97, R98 ;  /* 0x0c000061605b7389 */ /* 0x0000640000080062 */
[----:B01----:R-:W-:Y:S01]  /*1fc0*/  ENDCOLLECTIVE ;  /* 0x000000000000791b */ /* 0x003fe20003800000 */
.L_x_16250:
        /* <DEDUP_REMOVED lines=55> */
.L_x_16251:
[----:B------:R-:W-:Y:S01]  /*2340*/  HFMA2.MMA R97, -RZ, RZ, 0, 1.1920928955078125e-07 ;  /* 0x00000002ff617435 */ /* 0x000fe200000001ff */
[----:B------:R-:W-:-:S05]  /*2350*/  MOV R87, R91 ;  /* 0x0000005b00577202 */ /* 0x000fca0000000f00 */
[----:B------:R-:W-:-:S05]  /*2360*/  FADD.FTZ R87, R0, R87 ;  /* 0x0000005700577221 */ /* 0x000fca0000010000 */
[----:B------:R-:W-:-:S07]  /*2370*/  MOV R96, R87 ;  /* 0x0000005700607202 */ /* 0x000fce0000000f00 */
[----:B------:R-:W-:Y:S05]  /*2380*/  WARPSYNC.COLLECTIVE R95, `(.L_x_16252) ;  /* 0x000000005f087348 */ /* 0x000fea0003c00000 */
[----:B------:R0:W1:Y:S02]  /*2390*/  SHFL.BFLY P4, R91, R96, R97, R98 ;  /* 0x0c000061605b7389 */ /* 0x0000640000080062 */
[----:B01----:R-:W-:Y:S01]  /*23a0*/  ENDCOLLECTIVE ;  /* 0x000000000000791b */ /* 0x003fe20003800000 */
.L_x_16252:
[----:B------:R-:W-:Y:S01]  /*23b0*/  HFMA2.MMA R97, -RZ, RZ, 0, 2.384185791015625e-07 ;  /* 0x00000004ff617435 */ /* 0x000fe200000001ff */
[----:B------:R-:W-:-:S05]  /*23c0*/  MOV R88, R91 ;  /* 0x0000005b00587202 */ /* 0x000fca0000000f00 */
[----:B------:R-:W-:-:S05]  /*23d0*/  FADD.FTZ R88, R87, R88 ;  /* 0x0000005857587221 */ /* 0x000fca0000010000 */
[----:B------:R-:W-:-:S07]  /*23e0*/  MOV R96, R88 ;  /* 0x0000005800607202 */ /* 0x000fce0000000f00 */
[----:B------:R-:W-:Y:S05]  /*23f0*/  WARPSYNC.COLLECTIVE R95, `(.L_x_16253) ;  /* 0x000000005f087348 */ /* 0x000fea0003c00000 */
[----:B------:R0:W1:Y:S02]  /*2400*/  SHFL.BFLY P4, R91, R96, R97, R98 ;  /* 0x0c000061605b7389 */ /* 0x0000640000080062 */
[----:B01----:R-:W-:Y:S01]  /*2410*/  ENDCOLLECTIVE ;  /* 0x000000000000791b */ /* 0x003fe20003800000 */
.L_x_16253:
[----:B------:R-:W-:Y:S01]  /*2420*/  HFMA2.MMA R97, -RZ, RZ, 0, 4.76837158203125e-07 ;  /* 0x00000008ff617435 */ /* 0x000fe200000001ff */
[----:B------:R-:W-:-:S05]  /*2430*/  MOV R89, R91 ;  /* 0x0000005b00597202 */ /* 0x000fca0000000f00 */
[----:B------:R-:W-:-:S05]  /*2440*/  FADD.FTZ R89, R88, R89 ;  /* 0x0000005958597221 */ /* 0x000fca0000010000 */
[----:B------:R-:W-:-:S07]  /*2450*/  MOV R96, R89 ;  /* 0x0000005900607202 */ /* 0x000fce0000000f00 */
[----:B------:R-:W-:Y:S05]  /*2460*/  WARPSYNC.COLLECTIVE R95, `(.L_x_16254) ;  /* 0x000000005f087348 */ /* 0x000fea0003c00000 */
[----:B------:R0:W1:Y:S02]  /*2470*/  SHFL.BFLY P4, R91, R96, R97, R98 ;  /* 0x0c000061605b7389 */ /* 0x0000640000080062 */
[----:B01----:R-:W-:Y:S01]  /*2480*/  ENDCOLLECTIVE ;  /* 0x000000000000791b */ /* 0x003fe20003800000 */
.L_x_16254:
[----:B------:R-:W-:Y:S01]  /*2490*/  HFMA2.MMA R97, -RZ, RZ, 0, 9.5367431640625e-07 ;  /* 0x00000010ff617435 */ /* 0x000fe200000001ff */
[----:B------:R-:W-:-:S05]  /*24a0*/  MOV R90, R91 ;  /* 0x0000005b005a7202 */ /* 0x000fca0000000f00 */
[----:B------:R-:W-:-:S05]  /*24b0*/  FADD.FTZ R90, R89, R90 ;  /* 0x0000005a595a7221 */ /* 0x000fca0000010000 */
[----:B------:R-:W-:-:S07]  /*24c0*/  MOV R96, R90 ;  /* 0x0000005a00607202 */ /* 0x000fce0000000f00 */
[----:B------:R-:W-:Y:S05]  /*24d0*/  WARPSYNC.COLLECTIVE R95, `(.L_x_16255) ;  /* 0x000000005f087348 */ /* 0x000fea0003c00000 */
[----:B------:R0:W1:Y:S02]  /*24e0*/  SHFL.BFLY P4, R91, R96, R97, R98 ;  /* 0x0c000061605b7389 */ /* 0x0000640000080062 */
[----:B01----:R-:W-:Y:S01]  /*24f0*/  ENDCOLLECTIVE ;  /* 0x000000000000791b */ /* 0x003fe20003800000 */
.L_x_16255:
[----:B------:R-:W-:Y:S05]  /*2500*/  BRA `(.L_x_16256) ;  /* 0xffffffec004c7947 */ /* 0x000fea000383ffff */
.L_x_16257:
        /* <DEDUP_REMOVED lines=15> */
.L_x_23321:


//--------------------- .text._ZN10layer_norm13ln_fwd_kernelINS_13Kernel_traitsIf6__halffS2_fjLj6144ELj1ELj1ELj8ELj16ENS_18Kernel_traits_baseILj6144EfS2_fS2_fjLj256EEEEELb0ELb0ELb1ELb0EEEvNS_9FwdParamsE --------------------------
	.section	.text._ZN10layer_norm13ln_fwd_kernelINS_13Kernel_traitsIf6__halffS2_fjLj6144ELj1ELj1ELj8ELj16ENS_18Kernel_traits_baseILj6144EfS2_fS2_fjLj256EEEEELb0ELb0ELb1ELb0EEEvNS_9FwdParamsE,"ax",@progbits
	.align	128
        .global         _ZN10layer_norm13ln_fwd_kernelINS_13Kernel_traitsIf6__halffS2_fjLj6144ELj1ELj1ELj8ELj16ENS_18Kernel_traits_baseILj6144EfS2_fS2_fjLj256EEEEELb0ELb0ELb1ELb0EEEvNS_9FwdParamsE
        .type           _ZN10layer_norm13ln_fwd_kernelINS_13Kernel_traitsIf6__halffS2_fjLj6144ELj1ELj1ELj8ELj16ENS_18Kernel_traits_baseILj6144EfS2_fS2_fjLj256EEEEELb0ELb0ELb1ELb0EEEvNS_9FwdParamsE,@function
        .size           _ZN10layer_norm13ln_fwd_kernelINS_13Kernel_traitsIf6__halffS2_fjLj6144ELj1ELj1ELj8ELj16ENS_18Kernel_traits_baseILj6144EfS2_fS2_fjLj256EEEEELb0ELb0ELb1ELb0EEEvNS_9FwdParamsE,(.L_x_23322 - _ZN10layer_norm13ln_fwd_kernelINS_13Kernel_traitsIf6__halffS2_fjLj6144ELj1ELj1ELj8ELj16ENS_18Kernel_traits_baseILj6144EfS2_fS2_fjLj256EEEEELb0ELb0ELb1ELb0EEEvNS_9FwdParamsE)
        .other          _ZN10layer_norm13ln_fwd_kernelINS_13Kernel_traitsIf6__halffS2_fjLj6144ELj1ELj1ELj8ELj16ENS_18Kernel_traits_baseILj6144EfS2_fS2_fjLj256EEEEELb0ELb0ELb1ELb0EEEvNS_9FwdParamsE,@"STO_CUDA_ENTRY STV_DEFAULT"
_ZN10layer_norm13ln_fwd_kernelINS_13Kernel_traitsIf6__halffS2_fjLj6144ELj1ELj1ELj8ELj16ENS_18Kernel_traits_baseILj6144EfS2_fS2_fjLj256EEEEELb0ELb0ELb1ELb0EEEvNS_9FwdParamsE:
.text._ZN10layer_norm13ln_fwd_kernelINS_13Kernel_traitsIf6__halffS2_fjLj6144ELj1ELj1ELj8ELj16ENS_18Kernel_traits_baseILj6144EfS2_fS2_fjLj256EEEEELb0ELb0ELb1ELb0EEEvNS_9FwdParamsE:
        /* <DEDUP_REMOVED lines=31> */
.L_x_16259:
[----:B------:R-:W-:Y:S05]  /*01f0*/  BSYNC B0 ;  /* 0x0000000000007941 */ /* 0x000fea0003800000 */
.L_x_16258:
        /* <DEDUP_REMOVED lines=18> */
.L_x_16261:
[----:B------:R-:W-:Y:S05]  /*0320*/  BSYNC B0 ;  /* 0x0000000000007941 */ /* 0x000fea0003800000 */
.L_x_16260:
[----:B------:R-:W-:Y:S04]  /*0330*/  BSSY B0, `(.L_x_16262) ;  /* 0x0000011000007945 */ /* 0x000fe80003800000 */
[----:B------:R-:W-:Y:S05]  /*0340*/  @!P3 BRA `(.L_x_16263) ;  /* 0x00000000003cb947 */ /* 0x000fea0003800000 */
[----:B------:R-:W2:Y:S01]  /*0350*/  LDC.64 R52, c[0x0][0x260] ;  /* 0x00009800ff347b82 */ /* 0x000ea20000000a00 */
        /* <DEDUP_REMOVED lines=8> */
[----:B--2---:R-:W-:-:S03]  /*03e0*/  IMAD.WIDE.U32 R52, R9, 0x20, R52 ;  /* 0x0000002009347825 */ /* 0x004fc600078e0034 */
[----:B------:R-:W-:Y:S02]  /*03f0*/  @P0 LEA.HI.X R55, R9, UR7, RZ, 0x5, P1 ;  /* 0x0000000709370c11 */ /* 0x000fe400088f2cff */
[----:B------:R2:W5:Y:S04]  /*0400*/  LDG.E.128 R8, desc[UR4][R52.64] ;  /* 0x0000000434087981 */ /* 0x000568000c1e1d00 */
[----:B------:R2:W5:Y:S04]  /*0410*/  @P0 LDG.E.128 R16, desc[UR4][R54.64] ;  /* 0x0000000436100981 */ /* 0x000568000c1e1d00 */
[----:B------:R2:W5:Y:S04]  /*0420*/  @P0 LDG.E.128 R12, desc[UR4][R54.64+0x10] ;  /* 0x00001004360c0981 */ /* 0x000568000c1e1d00 */
[----:B01----:R2:W5:Y:S02]  /*0430*/  LDG.E.128 R4, desc[UR4][R52.64+0x10] ;  /* 0x0000100434047981 */ /* 0x003564000c1e1d00 */
.L_x_16263:
[----:B------:R-:W-:Y:S05]  /*0440*/  BSYNC B0 ;  /* 0x0000000000007941 */ /* 0x000fea0003800000 */
.L_x_16262:
[----:B------:R-:W3:Y:S02]  /*0450*/  S2UR UR6, SR_CTAID.X ;  /* 0x00000000000679c3 */ /* 0x000ee40000002500 */
[----:B---3--:R-:W-:Y:S01]  /*0460*/  LEA.HI R94, R2, UR6, RZ, 0x18 ;  /* 0x00000006025e7c11 */ /* 0x008fe2000f8fc0ff */
[----:B------:R-:W-:-:S03]  /*0470*/  ULDC UR6, c[0x0][0x214] ;  /* 0x0000850000067ab9 */ /* 0x000fc60000000800 */
[----:B------:R-:W-:-:S13]  /*0480*/  ISETP.GE.AND P0, PT, R94, UR6, PT ;  /* 0x000000065e007c0c */ /* 0x000fda000bf06270 */
[----:B------:R-:W-:Y:S05]  /*0490*/  @P0 EXIT ;  /* 0x000000000000094d */ /* 0x000fea0003800000 */
[----:B------:R-:W-:Y:S01]  /*04a0*/  SHF.R.S32.HI R0, RZ, 0x3, R0 ;  /* 0x00000003ff007819 */ /* 0x000fe20000011400 */
[----:B------:R-:W-:Y:S01]  /*04b0*/  ULDC.U8 UR6, c[0x0][0x2a0] ;  /* 0x0000a80000067ab9 */ /* 0x000fe20000000000 */
[----:B--2---:R-:W-:Y:S01]  /*04c0*/  LOP3.LUT R53, R2, 0xe0, RZ, 0xc0, !PT ;  /* 0x000000e002357812 */ /* 0x004fe200078ec0ff */
        /* <DEDUP_REMOVED lines=9> */
[----:B------:R-:W-:Y:S02]  /*0560*/  LOP3.LUT R55, R54, 0x3e0, RZ, 0xc0, !PT ;  /* 0x000003e036377812 */ /* 0x000fe400078ec0ff */
[----:B------:R-:W-:Y:S02]  /*0570*/  SHF.L.U32 R53, R53, 0x3, RZ ;  /* 0x0000000335357819 */ /* 0x000fe400000006ff */
[----:B------:R-:W-:Y:S01]  /*0580*/  VIADDMNMX R55, R52, -R55, RZ, !PT ;  /* 0x8000003734377246 */ /* 0x000fe200078001ff */
[----:B------:R-:W-:Y:S01]  /*0590*/  HFMA2.MMA R52, -RZ, RZ, 0, 5.9604644775390625e-08 ;  /* 0x00000001ff347435 */ /* 0x000fe200000001ff */
[----:B------:R-:W-:-:S02]  /*05a0*/  I2FP.F32.U32 R53, R53 ;  /* 0x0000003500357245 */ /* 0x000fc40000201000 */
[----:B------:R-:W-:Y:S02]  /*05b0*/  VIMNMX R55, R55, 0x20, PT ;  /* 0x0000002037377848 */ /* 0x000fe40003fe0100 */
[----:B------:R2:W3:Y:S01]  /*05c0*/  MUFU.RCP R93, R53 ;  /* 0x00000035005d7308 */ /* 0x0004e20000001000 */
[----:B------:R-:W-:Y:S01]  /*05d0*/  ISETP.NE.AND P0, PT, RZ, UR6, PT ;  /* 0x00000006ff007c0c */ /* 0x000fe2000bf05270 */
[----:B------:R-:W-:Y:S01]  /*05e0*/  ULDC UR6, c[0x0][0x29c] ;  /* 0x0000a70000067ab9 */ /* 0x000fe20000000800 */
[----:B------:R-:W-:Y:S02]  /*05f0*/  IADD3 R55, R0, R55, RZ ;  /* 0x0000003700377210 */ /* 0x000fe40007ffe0ff */
[----:B------:R-:W-:Y:S02]  /*0600*/  P2R R100, PR, RZ, 0x1 ;  /* 0x00000001ff647803 */ /* 0x000fe40000000000 */
[----:B------:R-:W-:Y:S02]  /*0610*/  PRMT R0, R52, 0x7610, R0 ;  /* 0x0000761034007816 */ /* 0x000fe40000000000 */
[----:B--2---:R-:W-:-:S07]  /*0620*/  SHF.L.U32 R95, R55, 0x3, RZ ;  /* 0x00000003375f7819 */ /* 0x004fce00000006ff */
.L_x_16325:
[----:B0-23--:R-:W2:Y:S08]  /*0630*/  LDC.64 R90, c[0x0][0x280] ;  /* 0x0000a000ff5a7b82 */ /* 0x00deb00000000a00 */
[----:B------:R-:W4:Y:S08]  /*0640*/  LDC.64 R98, c[0x0][0x288] ;  /* 0x0000a200ff627b82 */ /* 0x000f300000000a00 */
[----:B------:R-:W0:Y:S01]  /*0650*/  LDC R89, c[0x0][0x218] ;  /* 0x00008600ff597b82 */ /* 0x000e220000000800 */
[----:B--2---:R-:W-:-:S06]  /*0660*/  IMAD.WIDE R90, R94, 0x4, R90 ;  /* 0x000000045e5a7825 */ /* 0x004fcc00078e025a */
[----:B------:R2:W3:Y:S01]  /*0670*/  LDG.E R91, desc[UR4][R90.64] ;  /* 0x000000045a5b7981 */ /* 0x0004e2000c1e1900 */
[----:B----4-:R-:W-:-:S05]  /*0680*/  IMAD.WIDE R98, R94, 0x4, R98 ;  /* 0x000000045e627825 */ /* 0x010fca00078e0262 */
[----:B-----5:R4:W5:Y:S01]  /*0690*/  LDG.E R88, desc[UR4][R98.64] ;  /* 0x0000000462587981 */ /* 0x020962000c1e1900 */
[----:B------:R-:W-:Y:S01]  /*06a0*/  BSSY B0, `(.L_x_16264) ;  /* 0x0000067000007945 */ /* 0x000fe20003800000 */
[----:B--2---:R-:W-:Y:S02]  /*06b0*/  SHF.R.S32.HI R90, RZ, 0x1f, R94 ;  /* 0x0000001fff5a7819 */ /* 0x004fe4000001145e */
[----:B---3--:R-:W-:-:S13]  /*06c0*/  ISETP.GE.AND P1, PT, R91, 0x1, PT ;  /* 0x000000015b00780c */ /* 0x008fda0003f26270 */
[----:B------:R-:W-:-:S05]  /*06d0*/  @P1 IADD3 R96, R91, -0x1, RZ ;  /* 0xffffffff5b601810 */ /* 0x000fca0007ffe0ff */
[-C--:B0-----:R-:W-:Y:S02]  /*06e0*/  @P1 IMAD R97, R96, R89.reuse, RZ ;  /* 0x0000005960611224 */ /* 0x081fe400078e02ff */
[----:B------:R-:W-:-:S03]  /*06f0*/  IMAD R96, R94, R89, RZ ;  /* 0x000000595e607224 */ /* 0x000fc600078e02ff */
[----:B------:R-:W-:Y:S02]  /*0700*/  @P1 SHF.R.S32.HI R102, RZ, 0x1f, R97 ;  /* 0x0000001fff661819 */ /* 0x000fe40000011461 */
[----:B------:R-:W-:Y:S02]  /*0710*/  SHF.R.S32.HI R101, RZ, 0x1f, R96 ;  /* 0x0000001fff657819 */ /* 0x000fe40000011460 */
[----:B------:R-:W-:Y:S02]  /*0720*/  @P1 LEA.HI R102, R102, R97, RZ, 0x3 ;  /* 0x0000006166661211 */ /* 0x000fe400078f18ff */
[----:B------:R-:W-:Y:S02]  /*0730*/  LEA.HI R96, R101, R96, RZ, 0x3 ;  /* 0x0000006065607211 */ /* 0x000fe400078f18ff */
[----:B------:R-:W-:Y:S02]  /*0740*/  MOV R97, RZ ;  /* 0x000000ff00617202 */ /* 0x000fe40000000f00 */
[----:B------:R-:W-:-:S02]  /*0750*/  @P1 LEA.HI.SX32 R97, R102, R3, 0x1d ;  /* 0x0000000366611211 */ /* 0x000fc400078feaff */
[----:B------:R-:W-:Y:S01]  /*0760*/  LEA.HI.SX32 R96, R96, R3, 0x1d ;  /* 0x0000000360607211 */ /* 0x000fe200078feaff */
[----:B----4-:R-:W-:Y:S06]  /*0770*/  @!P5 BRA `(.L_x_16265) ;  /* 0x000000040064d947 */ /* 0x010fec0003800000 */
        /* <DEDUP_REMOVED lines=39> */
[----:B-----5:R-:W-:-:S05]  /*09f0*/  HADD2.F32 R56, -RZ, R68.H0_H0 ;  /* 0x20000044ff387230 */ /* 0x020fca0000004100 */
[----:B------:R-:W-:-:S04]  /*0a00*/  FMUL.FTZ R56, R56, UR6 ;  /* 0x0000000638387c20 */ /* 0x000fc80008410000 */
[----:B------:R-:W-:-:S07]  /*0a10*/  @P2 FADD.FTZ R56, R52, R56 ;  /* 0x0000003834382221 */ /* 0x000fce0000010000 */
.L_x_16267:
[----:B------:R-:W-:Y:S05]  /*0a20*/  BSYNC B1 ;  /* 0x0000000000017941 */ /* 0x000fea0003800000 */
.L_x_16266:
[----:B------:R-:W-:Y:S04]  /*0a30*/  BSSY B1, `(.L_x_16268) ;  /* 0x0000005000017945 */ /* 0x000fe80003800000 */
[----:B------:R-:W-:Y:S05]  /*0a40*/  @!P6 BRA `(.L_x_16269) ;  /* 0x00000000000ce947 */ /* 0x000fea0003800000 */
[----:B-----5:R-:W-:-:S05]  /*0a50*/  HADD2.F32 R57, -RZ, R68.H1_H1 ;  /* 0x30000044ff397230 */ /* 0x020fca0000004100 */
[----:B------:R-:W-:-:S04]  /*0a60*/  FMUL.FTZ R57, R57, UR6 ;  /* 0x0000000639397c20 */ /* 0x000fc80008410000 */
[----:B------:R-:W-:-:S07]  /*0a70*/  @P2 FADD.FTZ R57, R53, R57 ;  /* 0x0000003935392221 */ /* 0x000fce0000010000 */
.L_x_16269:
[----:B------:R-:W-:Y:S05]  /*0a80*/  BSYNC B1 ;  /* 0x0000000000017941 */ /* 0x000fea0003800000 */
.L_x_16268:
[----:B------:R-:W-:Y:S04]  /*0a90*/  BSSY B1, `(.L_x_16270) ;  /* 0x0000005000017945 */ /* 0x000fe80003800000 */
[----:B------:R-:W-:Y:S05]  /*0aa0*/  @!P6 BRA `(.L_x_16271) ;  /* 0x00000000000ce947 */ /* 0x000fea0003800000 */
[----:B-----5:R-:W-:-:S05]  /*0ab0*/  HADD2.F32 R58, -RZ, R69.H0_H0 ;  /* 0x20000045ff3a7230 */ /* 0x020fca0000004100 */
[----:B------:R-:W-:-:S04]  /*0ac0*/  FMUL.FTZ R58, R58, UR6 ;  /* 0x000000063a3a7c20 */ /* 0x000fc80008410000 */
[----:B------:R-:W-:-:S07]  /*0ad0*/  @P2 FADD.FTZ R58, R54, R58 ;  /* 0x0000003a363a2221 */ /* 0x000fce0000010000 */
.L_x_16271:
[----:B------:R-:W-:Y:S05]  /*0ae0*/  BSYNC B1 ;  /* 0x0000000000017941 */ /* 0x000fea0003800000 */
.L_x_16270:
[----:B------:R-:W-:Y:S04]  /*0af0*/  BSSY B1, `(.L_x_16272) ;  /* 0x0000005000017945 */ /* 0x000fe80003800000 */
[----:B------:R-:W-:Y:S05]  /*0b00*/  @!P6 BRA `(.L_x_16273) ;  /* 0x00000000000ce947 */ /* 0x000fea0003800000 */
[----:B-----5:R-:W-:-:S05]  /*0b10*/  HADD2.F32 R59, -RZ, R69.H1_H1 ;  /* 0x30000045ff3b7230 */ /* 0x020fca0000004100 */
[----:B------:R-:W-:-:S04]  /*0b20*/  FMUL.FTZ R59, R59, UR6 ;  /* 0x000000063b3b7c20 */ /* 0x000fc80008410000 */
[----:B------:R-:W-:-:S07]  /*0b30*/  @P2 FADD.FTZ R59, R55, R59 ;  /* 0x0000003b373b2221 */ /* 0x000fce0000010000 */
.L_x_16273:
[----:B------:R-:W-:Y:S05]  /*0b40*/  BSYNC B1 ;  /* 0x0000000000017941 */ /* 0x000fea0003800000 */
.L_x_16272:
[----:B------:R-:W-:Y:S04]  /*0b50*/  BSSY B1, `(.L_x_16274) ;  /* 0x0000005000017945 */ /* 0x000fe80003800000 */
[----:B------:R-:W-:Y:S05]  /*0b60*/  @!P6 BRA `(.L_x_16275) ;  /* 0x00000000000ce947 */ /* 0x000fea0003800000 */
[----:B-----5:R-:W-:-:S05]  /*0b70*/  HADD2.F32 R64, -RZ, R70.H0_H0 ;  /* 0x20000046ff407230 */ /* 0x020fca0000004100 */
[----:B------:R-:W-:-:S04]  /*0b80*/  FMUL.FTZ R64, R64, UR6 ;  /* 0x0000000640407c20 */ /* 0x000fc80008410000 */
[----:B------:R-:W-:-:S07]  /*0b90*/  @P2 FADD.FTZ R64, R60, R64 ;  /* 0x000000403c402221 */ /* 0x000fce0000010000 */
.L_x_16275:
[----:B------:R-:W-:Y:S05]  /*0ba0*/  BSYNC B1 ;  /* 0x0000000000017941 */ /* 0x000fea0003800000 */
.L_x_16274:
[----:B------:R-:W-:Y:S04]  /*0bb0*/  BSSY B1, `(.L_x_16276) ;  /* 0x0000005000017945 */ /* 0x000fe80003800000 */
[----:B------:R-:W-:Y:S05]  /*0bc0*/  @!P6 BRA `(.L_x_16277) ;  /* 0x00000000000ce947 */ /* 0x000fea0003800000 */
[----:B-----5:R-:W-:-:S05]  /*0bd0*/  HADD2.F32 R65, -RZ, R70.H1_H1 ;  /* 0x30000046ff417230 */ /* 0x020fca0000004100 */
[----:B------:R-:W-:-:S04]  /*0be0*/  FMUL.FTZ R65, R65, UR6 ;  /* 0x0000000641417c20 */ /* 0x000fc80008410000 */
[----:B------:R-:W-:-:S07]  /*0bf0*/  @P2 FADD.FTZ R65, R61, R65 ;  /* 0x000000413d412221 */ /* 0x000fce0000010000 */
.L_x_16277:
[----:B------:R-:W-:Y:S05]  /*0c00*/  BSYNC B1 ;  /* 0x0000000000017941 */ /* 0x000fea0003800000 */
.L_x_16276:
[----:B------:R-:W-:Y:S04]  /*0c10*/  BSSY B1, `(.L_x_16278) ;  /* 0x0000005000017945 */ /* 0x000fe80003800000 */
[----:B------:R-:W-:Y:S05]  /*0c20*/  @!P6 BRA `(.L_x_16279) ;  /* 0x00000000000ce947 */ /* 0x000fea0003800000 */
[----:B-----5:R-:W-:-:S05]  /*0c30*/  HADD2.F32 R66, -RZ, R71.H0_H0 ;  /* 0x20000047ff427230 */ /* 0x020fca0000004100 */
[----:B------:R-:W-:-:S04]  /*0c40*/  FMUL.FTZ R66, R66, UR6 ;  /* 0x0000000642427c20 */ /* 0x000fc80008410000 */
[----:B------:R-:W-:-:S07]  /*0c50*/  @P2 FADD.FTZ R66, R62, R66 ;  /* 0x000000423e422221 */ /* 0x000fce0000010000 */
.L_x_16279:
[----:B------:R-:W-:Y:S05]  /*0c60*/  BSYNC B1 ;  /* 0x0000000000017941 */ /* 0x000fea0003800000 */
.L_x_16278:
[----:B------:R-:W-:Y:S04]  /*0c70*/  BSSY B1, `(.L_x_16280) ;  /* 0x0000005000017945 */ /* 0x000fe80003800000 */
[----:B------:R-:W-:Y:S05]  /*0c80*/  @!P6 BRA `(.L_x_16281) ;  /* 0x00000000000ce947 */ /* 0x000fea0003800000 */
[----:B-----5:R-:W-:-:S05]  /*0c90*/  HADD2.F32 R67, -RZ, R71.H1_H1 ;  /* 0x30000047ff437230 */ /* 0x020fca0000004100 */
[----:B------:R-:W-:-:S04]  /*0ca0*/  FMUL.FTZ R67, R67, UR6 ;  /* 0x0000000643437c20 */ /* 0x000fc80008410000 */
[----:B------:R-:W-:-:S07]  /*0cb0*/  @P2 FADD.FTZ R67, R63, R67 ;  /* 0x000000433f432221 */ /* 0x000fce0000010000 */
.L_x_16281:
[----:B------:R-:W-:Y:S05]  /*0cc0*/  BSYNC B1 ;  /* 0x0000000000017941 */ /* 0x000fea0003800000 */
.L_x_16280:
[----:B------:R0:W-:Y:S01]  /*0cd0*/  STG.E.128 desc[UR4][R98.64], R56 ;  /* 0x0000003862007986 */ /* 0x0001e2000c101d04 */
[----:B------:R-:W-:Y:S02]  /*0ce0*/  IADD3 R97, R97, 0x100, RZ ;  /* 0x0000010061617810 */ /* 0x000fe40007ffe0ff */
[----:B------:R-:W-:Y:S01]  /*0cf0*/  IADD3 R96, R96, 0x100, RZ ;  /* 0x0000010060607810 */ /* 0x000fe20007ffe0ff */
[----:B------:R0:W-:Y:S06]  /*0d00*/  STG.E.128 desc[UR4][R98.64+0x10], R64 ;  /* 0x0000104062007986 */ /* 0x0001ec000c101d04 */
.L_x_16265:
[----:B------:R-:W-:Y:S05]  /*0d10*/  BSYNC B0 ;  /* 0x0000000000007941 */ /* 0x000fea0003800000 */
.L_x_16264:
        /* <DEDUP_REMOVED lines=41> */
[----:B-----5:R-:W-:-:S05]  /*0fb0*/  HADD2.F32 R72, -RZ, R68.H0_H0 ;  /* 0x20000044ff487230 */ /* 0x020fca0000004100 */
[----:B------:R-:W-:-:S04]  /*0fc0*/  FMUL.FTZ R72, R72, UR6 ;  /* 0x0000000648487c20 */ /* 0x000fc80008410000 */
[----:B------:R-:W-:-:S07]  /*0fd0*/  @P2 FADD.FTZ R72, R52, R72 ;  /* 0x0000004834482221 */ /* 0x000fce0000010000 */
.L_x_16285:
[----:B------:R-:W-:Y:S05]  /*0fe0*/  BSYNC B1 ;  /* 0x0000000000017941 */ /* 0x000fea0003800000 */
.L_x_16284:
[----:B------:R-:W-:Y:S04]  /*0ff0*/  BSSY B1, `(.L_x_16286) ;  /* 0x0000005000017945 */ /* 0x000fe80003800000 */
[----:B------:R-:W-:Y:S05]  /*1000*/  @!P6 BRA `(.L_x_16287) ;  /* 0x00000000000ce947 */ /* 0x000fea0003800000 */
[----:B-----5:R-:W-:-:S05]  /*1010*/  HADD2.F32 R73, -RZ, R68.H1_H1 ;  /* 0x30000044ff497230 */ /* 0x020fca0000004100 */
[----:B------:R-:W-:-:S04]  /*1020*/  FMUL.FTZ R73, R73, UR6 ;  /* 0x0000000649497c20 */ /* 0x000fc80008410000 */
[----:B------:R-:W-:-:S07]  /*1030*/  @P2 FADD.FTZ R73, R53, R73 ;  /* 0x0000004935492221 */ /* 0x000fce0000010000 */
.L_x_16287:
[----:B------:R-:W-:Y:S05]  /*1040*/  BSYNC B1 ;  /* 0x0000000000017941 */ /* 0x000fea0003800000 */
.L_x_16286:
[----:B------:R-:W-:Y:S04]  /*1050*/  BSSY B1, `(.L_x_16288) ;  /* 0x0000005000017945 */ /* 0x000fe80003800000 */
[----:B------:R-:W-:Y:S05]  /*1060*/  @!P6 BRA `(.L_x_16289) ;  /* 0x00000000000ce947 */ /* 0x000fea0003800000 */
[----:B-----5:R-:W-:-:S05]  /*1070*/  HADD2.F32 R74, -RZ, R69.H0_H0 ;  /* 0x20000045ff4a7230 */ /* 0x020fca0000004100 */
[----:B------:R-:W-:-:S04]  /*1080*/  FMUL.FTZ R74, R74, UR6 ;  /* 0x000000064a4a7c20 */ /* 0x000fc80008410000 */
[----:B------:R-:W-:-:S07]  /*1090*/  @P2 FADD.FTZ R74, R54, R74 ;  /* 0x0000004a364a2221 */ /* 0x000fce0000010000 */
.L_x_16289:
[----:B------:R-:W-:Y:S05]  /*10a0*/  BSYNC B1 ;  /* 0x0000000000017941 */ /* 0x000fea0003800000 */
.L_x_16288:
[----:B------:R-:W-:Y:S04]  /*10b0*/  BSSY B1, `(.L_x_16290) ;  /* 0x0000005000017945 */ /* 0x000fe80003800000 */
[----:B------:R-:W-:Y:S05]  /*10c0*/  @!P6 BRA `(.L_x_16291) ;  /* 0x00000000000ce947 */ /* 0x000fea0003800000 */
[----:B-----5:R-:W-:-:S05]  /*10d0*/  HADD2.F32 R75, -RZ, R69.H1_H1 ;  /* 0x30000045ff4b7230 */ /* 0x020fca0000004100 */
[----:B------:R-:W-:-:S04]  /*10e0*/  FMUL.FTZ R75, R75, UR6 ;  /* 0x000000064b4b7c20 */ /* 0x000fc80008410000 */
[----:B------:R-:W-:-:S07]  /*10f0*/  @P2 FADD.FTZ R75, R55, R75 ;  /* 0x0000004b374b2221 */ /* 0x000fce0000010000 */
.L_x_16291:
[----:B------:R-:W-:Y:S05]  /*1100*/  BSYNC B1 ;  /* 0x0000000000017941 */ /* 0x000fea0003800000 */
.L_x_16290:
[----:B------:R-:W-:Y:S04]  /*1110*/  BSSY B1, `(.L_x_16292) ;  /* 0x0000005000017945 */ /* 0x000fe80003800000 */
[----:B------:R-:W-:Y:S05]  /*1120*/  @!P6 BRA `(.L_x_16293) ;  /* 0x00000000000ce947 */ /* 0x000fea0003800000 */
[----:B-----5:R-:W-:-:S05]  /*1130*/  HADD2.F32 R76, -RZ, R70.H0_H0 ;  /* 0x20000046ff4c7230 */ /* 0x020fca0000004100 */
[----:B------:R-:W-:-:S04]  /*1140*/  FMUL.FTZ R76, R76, UR6 ;  /* 0x000000064c4c7c20 */ /* 0x000fc80008410000 */
[----:B------:R-:W-:-:S07]  /*1150*/  @P2 FADD.FTZ R76, R60, R76 ;  /* 0x0000004c3c4c2221 */ /* 0x000fce0000010000 */
.L_x_16293:
[----:B------:R-:W-:Y:S05]  /*1160*/  BSYNC B1 ;  /* 0x0000000000017941 */ /* 0x000fea0003800000 */
.L_x_16292:
[----:B------:R-:W-:Y:S04]  /*1170*/  BSSY B1, `(.L_x_16294) ;  /* 0x0000005000017945 */ /* 0x000fe80003800000 */
[----:B------:R-:W-:Y:S05]  /*1180*/  @!P6 BRA `(.L_x_16295) ;  /* 0x00000000000ce947 */ /* 0x000fea0003800000 */
[----:B-----5:R-:W-:-:S05]  /*1190*/  HADD2.F32 R77, -RZ, R70.H1_H1 ;  /* 0x30000046ff4d7230 */ /* 0x020fca0000004100 */
[----:B------:R-:W-:-:S04]  /*11a0*/  FMUL.FTZ R77, R77, UR6 ;  /* 0x000000064d4d7c20 */ /* 0x000fc80008410000 */
[----:B------:R-:W-:-:S07]  /*11b0*/  @P2 FADD.FTZ R77, R61, R77 ;  /* 0x0000004d3d4d2221 */ /* 0x000fce0000010000 */
.L_x_16295:
[----:B------:R-:W-:Y:S05]  /*11c0*/  BSYNC B1 ;  /* 0x0000000000017941 */ /* 0x000fea0003800000 */
.L_x_16294:
[----:B------:R-:W-:Y:S04]  /*11d0*/  BSSY B1, `(.L_x_16296) ;  /* 0x0000005000017945 */ /* 0x000fe80003800000 */
[----:B------:R-:W-:Y:S05]  /*11e0*/  @!P6 BRA `(.L_x_16297) ;  /* 0x00000000000ce947 */ /* 0x000fea0003800000 */
[----:B-----5:R-:W-:-:S05]  /*11f0*/  HADD2.F32 R78, -RZ, R71.H0_H0 ;  /* 0x20000047ff4e7230 */ /* 0x020fca0000004100 */
[----:B------:R-:W-:-:S04]  /*1200*/  FMUL.FTZ R78, R78, UR6 ;  /* 0x000000064e4e7c20 */ /* 0x000fc80008410000 */
[----:B------:R-:W-:-:S07]  /*1210*/  @P2 FADD.FTZ R78, R62, R78 ;  /* 0x0000004e3e4e2221 */ /* 0x000fce0000010000 */
.L_x_16297:
[----:B------:R-:W-:Y:S05]  /*1220*/  BSYNC B1 ;  /* 0x0000000000017941 */ /* 0x000fea0003800000 */
.L_x_16296:
[----:B------:R-:W-:Y:S04]  /*1230*/  BSSY B1, `(.L_x_16298) ;  /* 0x0000005000017945 */ /* 0x000fe80003800000 */
[----:B------:R-:W-:Y:S05]  /*1240*/  @!P6 BRA `(.L_x_16299) ;  /* 0x00000000000ce947 */ /* 0x000fea0003800000 */
[----:B-----5:R-:W-:-:S05]  /*1250*/  HADD2.F32 R79, -RZ, R71.H1_H1 ;  /* 0x30000047ff4f7230 */ /* 0x020fca0000004100 */
[----:B------:R-:W-:-:S04]  /*1260*/  FMUL.FTZ R79, R79, UR6 ;  /* 0x000000064f4f7c20 */ /* 0x000fc80008410000 */
[----:B------:R-:W-:-:S07]  /*1270*/  @P2 FADD.FTZ R79, R63, R79 ;  /* 0x0000004f3f4f2221 */ /* 0x000fce0000010000 */
.L_x_16299:
[----:B------:R-:W-:Y:S05]  /*1280*/  BSYNC B1 ;  /* 0x0000000000017941 */ /* 0x000fea0003800000 */
.L_x_16298:
[----:B------:R3:W-:Y:S01]  /*1290*/  STG.E.128 desc[UR4][R98.64], R72 ;  /* 0x0000004862007986 */ /* 0x0007e2000c101d04 */
[----:B------:R-:W-:Y:S02]  /*12a0*/  IADD3 R97, R97, 0x100, RZ ;  /* 0x0000010061617810 */ /* 0x000fe40007ffe0ff */
[----:B------:R-:W-:Y:S01]  /*12b0*/  IADD3 R96, R96, 0x100, RZ ;  /* 0x0000010060607810 */ /* 0x000fe20007ffe0ff */
[----:B------:R3:W-:Y:S06]  /*12c0*/  STG.E.128 desc[UR4][R98.64+0x10], R76 ;  /* 0x0000104c62007986 */ /* 0x0007ec000c101d04 */
.L_x_16283:
[----:B------:R-:W-:Y:S05]  /*12d0*/  BSYNC B0 ;  /* 0x0000000000007941 */ /* 0x000fea0003800000 */
.L_x_16282:
        /* <DEDUP_REMOVED lines=44> */
.L_x_16303:
[----:B------:R-:W-:Y:S05]  /*15a0*/  BSYNC B1 ;  /* 0x0000000000017941 */ /* 0x000fea0003800000 */
.L_x_16302:
[----:B------:R-:W-:Y:S04]  /*15b0*/  BSSY B1, `(.L_x_16304) ;  /* 0x0000005000017945 */ /* 0x000fe80003800000 */
[----:B------:R-:W-:Y:S05]  /*15c0*/  @!P2 BRA `(.L_x_16305) ;  /* 0x00000000000ca947 */ /* 0x000fea0003800000 */
[----:B-----5:R-:W-:-:S05]  /*15d0*/  HADD2.F32 R81, -RZ, R68.H1_H1 ;  /* 0x30000044ff517230 */ /* 0x020fca0000004100 */
[----:B------:R-:W-:-:S04]  /*15e0*/  FMUL.FTZ R81, R81, UR6 ;  /* 0x0000000651517c20 */ /* 0x000fc80008410000 */
[----:B------:R-:W-:-:S07]  /*15f0*/  @P0 FADD.FTZ R81, R53, R81 ;  /* 0x0000005135510221 */ /* 0x000fce0000010000 */
.L_x_16305:
[----:B------:R-:W-:Y:S05]  /*1600*/  BSYNC B1 ;  /* 0x0000000000017941 */ /* 0x000fea0003800000 */
.L_x_16304:
[----:B------:R-:W-:Y:S04]  /*1610*/  BSSY B1, `(.L_x_16306) ;  /* 0x0000005000017945 */ /* 0x000fe80003800000 */
[----:B------:R-:W-:Y:S05]  /*1620*/  @!P2 BRA `(.L_x_16307) ;  /* 0x00000000000ca947 */ /* 0x000fea0003800000 */
[----:B-----5:R-:W-:-:S05]  /*1630*/  HADD2.F32 R82, -RZ, R69.H0_H0 ;  /* 0x20000045ff527230 */ /* 0x020fca0000004100 */
[----:B------:R-:W-:-:S04]  /*1640*/  FMUL.FTZ R82, R82, UR6 ;  /* 0x0000000652527c20 */ /* 0x000fc80008410000 */
[----:B------:R-:W-:-:S07]  /*1650*/  @P0 FADD.FTZ R82, R54, R82 ;  /* 0x0000005236520221 */ /* 0x000fce0000010000 */
.L_x_16307:
[----:B------:R-:W-:Y:S05]  /*1660*/  BSYNC B1 ;  /* 0x0000000000017941 */ /* 0x000fea0003800000 */
.L_x_16306:
[----:B------:R-:W-:Y:S04]  /*1670*/  BSSY B1, `(.L_x_16308) ;  /* 0x0000005000017945 */ /* 0x000fe80003800000 */
[----:B------:R-:W-:Y:S05]  /*1680*/  @!P2 BRA `(.L_x_16309) ;  /* 0x00000000000ca947 */ /* 0x000fea0003800000 */
[----:B-----5:R-:W-:-:S05]  /*1690*/  HADD2.F32 R83, -RZ, R69.H1_H1 ;  /* 0x30000045ff537230 */ /* 0x020fca0000004100 */
[----:B------:R-:W-:-:S04]  /*16a0*/  FMUL.FTZ R83, R83, UR6 ;  /* 0x0000000653537c20 */ /* 0x000fc80008410000 */
[----:B------:R-:W-:-:S07]  /*16b0*/  @P0 FADD.FTZ R83, R55, R83 ;  /* 0x0000005337530221 */ /* 0x000fce0000010000 */
.L_x_16309:
[----:B------:R-:W-:Y:S05]  /*16c0*/  BSYNC B1 ;  /* 0x0000000000017941 */ /* 0x000fea0003800000 */
.L_x_16308:
[----:B------:R-:W-:Y:S04]  /*16d0*/  BSSY B1, `(.L_x_16310) ;  /* 0x0000005000017945 */ /* 0x000fe80003800000 */
[----:B------:R-:W-:Y:S05]  /*16e0*/  @!P2 BRA `(.L_x_16311) ;  /* 0x00000000000ca947 */ /* 0x000fea0003800000 */
[----:B-----5:R-:W-:-:S05]  /*16f0*/  HADD2.F32 R84, -RZ, R70.H0_H0 ;  /* 0x20000046ff547230 */ /* 0x020fca0000004100 */
[----:B------:R-:W-:-:S04]  /*1700*/  FMUL.FTZ R84, R84, UR6 ;  /* 0x0000000654547c20 */ /* 0x000fc80008410000 */
[----:B------:R-:W-:-:S07]  /*1710*/  @P0 FADD.FTZ R84, R60, R84 ;  /* 0x000000543c540221 */ /* 0x000fce0000010000 */
.L_x_16311:
[----:B------:R-:W-:Y:S05]  /*1720*/  BSYNC B1 ;  /* 0x0000000000017941 */ /* 0x000fea0003800000 */
.L_x_16310:
[----:B------:R-:W-:Y:S04]  /*1730*/  BSSY B1, `(.L_x_16312) ;  /* 0x0000005000017945 */ /* 0x000fe80003800000 */
[----:B------:R-:W-:Y:S05]  /*1740*/  @!P2 BRA `(.L_x_16313) ;  /* 0x00000000000ca947 */ /* 0x000fea0003800000 */
[----:B-----5:R-:W-:-:S05]  /*1750*/  HADD2.F32 R85, -RZ, R70.H1_H1 ;  /* 0x30000046ff557230 */ /* 0x020fca0000004100 */
[----:B------:R-:W-:-:S04]  /*1760*/  FMUL.FTZ R85, R85, UR6 ;  /* 0x0000000655557c20 */ /* 0x000fc80008410000 */
[----:B------:R-:W-:-:S07]  /*1770*/  @P0 FADD.FTZ R85, R61, R85 ;  /* 0x000000553d550221 */ /* 0x000fce0000010000 */
.L_x_16313:
[----:B------:R-:W-:Y:S05]  /*1780*/  BSYNC B1 ;  /* 0x0000000000017941 */ /* 0x000fea0003800000 */
.L_x_16312:
[----:B------:R-:W-:Y:S04]  /*1790*/  BSSY B1, `(.L_x_16314) ;  /* 0x0000005000017945 */ /* 0x000fe80003800000 */
[----:B------:R-:W-:Y:S05]  /*17a0*/  @!P2 BRA `(.L_x_16315) ;  /* 0x00000000000ca947 */ /* 0x000fea0003800000 */
[----:B-----5:R-:W-:-:S05]  /*17b0*/  HADD2.F32 R86, -RZ, R71.H0_H0 ;  /* 0x20000047ff567230 */ /* 0x020fca0000004100 */
[----:B------:R-:W-:-:S04]  /*17c0*/  FMUL.FTZ R86, R86, UR6 ;  /* 0x0000000656567c20 */ /* 0x000fc80008410000 */
[----:B------:R-:W-:-:S07]  /*17d0*/  @P0 FADD.FTZ R86, R62, R86 ;  /* 0x000000563e560221 */ /* 0x000fce0000010000 */
.L_x_16315:
[----:B------:R-:W-:Y:S05]  /*17e0*/  BSYNC B1 ;  /* 0x0000000000017941 */ /* 0x000fea0003800000 */
.L_x_16314:
[----:B------:R-:W-:Y:S04]  /*17f0*/  BSSY B1, `(.L_x_16316) ;  /* 0x0000005000017945 */ /* 0x000fe80003800000 */
[----:B------:R-:W-:Y:S05]  /*1800*/  @!P2 BRA `(.L_x_16317) ;  /* 0x00000000000ca947 */ /* 0x000fea0003800000 */
[----:B-----5:R-:W-:-:S05]  /*1810*/  HADD2.F32 R87, -RZ, R71.H1_H1 ;  /* 0x30000047ff577230 */ /* 0x020fca0000004100 */
[----:B------:R-:W-:-:S04]  /*1820*/  FMUL.FTZ R87, R87, UR6 ;  /* 0x0000000657577c20 */ /* 0x000fc80008410000 */
[----:B------:R-:W-:-:S07]  /*1830*/  @P0 FADD.FTZ R87, R63, R87 ;  /* 0x000000573f570221 */ /* 0x000fce0000010000 */
.L_x_16317:
[----:B------:R-:W-:Y:S05]  /*1840*/  BSYNC B1 ;  /* 0x0000000000017941 */ /* 0x000fea0003800000 */
.L_x_16316:
[----:B------:R4:W-:Y:S04]  /*1850*/  STG.E.128 desc[UR4][R96.64], R80 ;  /* 0x0000005060007986 */ /* 0x0009e8000c101d04 */
[----:B------:R4:W-:Y:S02]  /*1860*/  STG.E.128 desc[UR4][R96.64+0x10], R84 ;  /* 0x0000105460007986 */ /* 0x0009e4000c101d04 */
.L_x_16301:
[----:B------:R-:W-:Y:S05]  /*1870*/  BSYNC B0 ;  /* 0x0000000000007941 */ /* 0x000fea0003800000 */
.L_x_16300:
[----:B----4-:R-:W-:Y:S01]  /*1880*/  FADD.FTZ R96, RZ, R56 ;  /* 0x00000038ff607221 */ /* 0x010fe20000010000 */
        /* <DEDUP_REMOVED lines=13> */
[----:B0--3--:R-:W-:-:S05]  /*1960*/  FSEL R99, R96, RZ, P5 ;  /* 0x000000ff60637208 */ /* 0x009fca0002800000 */
        /* <DEDUP_REMOVED lines=89> */
.L_x_16336:
[----:B------:R-:W-:Y:S01]  /*1f00*/  LOP3.LUT P0, RZ, R2, 0x1f, RZ, 0xc0, !PT ;  /* 0x0000001f02ff7812 */ /* 0x000fe2000780c0ff */
[----:B------:R-:W-:Y:S05]  /*1f10*/  WARPSYNC.ALL ;  /* 0x0000000000007948 */ /* 0x000fea0003800000 */
[----:B------:R-:W-:Y:S01]  /*1f20*/  LOP3.LUT R0, R97, 0x7, RZ, 0xc0, !PT ;  /* 0x0000000761007812 */ /* 0x000fe200078ec0ff */
[----:B--2---:R-:W-:Y:S01]  /*1f30*/  FADD.FTZ R97, R102, R103 ;  /* 0x0000006766617221 */ /* 0x004fe20000010000 */
[----:B0-----:R-:W-:-:S05]  /*1f40*/  LOP3.LUT R102, R2, 0x1f, RZ, 0xc0, !PT ;  /* 0x0000001f02667812 */ /* 0x001fca00078ec0ff */
[----:B------:R-:W0:Y:S01]  /*1f50*/  @!P0 S2R R99, SR_CgaCtaId ;  /* 0x0000000000638919 */ /* 0x000e220000008800 */
[----:B------:R-:W-:-:S04]  /*1f60*/  @!P0 MOV R98, 0x400 ;  /* 0x0000040000628802 */ /* 0x000fc80000000f00 */
[----:B0-----:R-:W-:Y:S02]  /*1f70*/  @!P0 LEA R99, R99, R98, 0x18 ;  /* 0x0000006263638211 */ /* 0x001fe400078ec0ff */
[----:B------:R-:W-:-:S04]  /*1f80*/  @!P0 IADD3 R98, R91, R0, RZ ;  /* 0x000000005b628210 */ /* 0x000fc80007ffe0ff */
        /* <DEDUP_REMOVED lines=8> */
[----:B------:R-:W-:Y:S02]  /*2010*/  ISETP.NE.AND P6, PT, R100, RZ, PT ;  /* 0x000000ff6400720c */ /* 0x000fe40003fc5270 */
[----:B0-----:R-:W-:Y:S02]  /*2020*/  @!P0 LEA R98, R97, R96, 0x18 ;  /* 0x0000006061628211 */ /* 0x001fe400078ec0ff */
[----:B------:R-:W-:Y:S02]  /*2030*/  CS2R R96, SRZ ;  /* 0x0000000000607805 */ /* 0x000fe4000001ff00 */
[----:B------:R-:W-:Y:S01]  /*2040*/  @!P0 LEA R99, R91, R98, 0x3 ;  /* 0x000000625b638211 */ /* 0x000fe200078e18ff */
[----:B------:R-:W-:-:S04]  /*2050*/  HFMA2.MMA R98, -RZ, RZ, 0, 0 ;  /* 0x00000000ff627435 */ /* 0x000fc800000001ff */
[----:B------:R0:W-:Y:S02]  /*2060*/  @!P0 LDS.64 R96, [R99] ;  /* 0x0000000063608984 */ /* 0x0001e40000000a00 */
[----:B------:R-:W-:Y:S02]  /*2070*/  @!P0 MOV R98, R95 ;  /* 0x0000005f00628202 */ /* 0x000fe40000000f00 */
[----:B------:R-:W-:-:S03]  /*2080*/  LOP3.LUT P0, RZ, R0, 0x1f, R2, 0xf8, !PT ;  /* 0x0000001f00ff7812 */ /* 0x000fc6000780f802 */
[----:B------:R-:W2:Y:S01]  /*2090*/  SHFL.DOWN PT, R101, R98, 0x4, 0x1f ;  /* 0x08801f0062657f89 */ /* 0x000ea200000e0000 */
[-C--:B0-----:R-:W-:Y:S02]  /*20a0*/  I2FP.F32.S32 R99, R98.reuse ;  /* 0x0000006200637245 */ /* 0x081fe40000201400 */
[----:B--2---:R-:W-:Y:S02]  /*20b0*/  IADD3 R104, R101, R98, RZ ;  /* 0x0000006265687210 */ /* 0x004fe40007ffe0ff */
[----:B------:R-:W-:Y:S02]  /*20c0*/  I2FP.F32.S32 R106, R101 ;  /* 0x00000065006a7245 */ /* 0x000fe40000201400 */
[----:B------:R-:W-:Y:S01]  /*20d0*/  I2FP.F32.S32 R91, R104 ;  /* 0x00000068005b7245 */ /* 0x000fe20000201400 */
[----:B------:R-:W0:Y:S03]  /*20e0*/  SHFL.DOWN PT, R101, R104, 0x2, 0x1f ;  /* 0x08401f0068657f89 */ /* 0x000e2600000e0000 */
[----:B------:R-:W2:Y:S01]  /*20f0*/  MUFU.RCP R105, R91 ;  /* 0x0000005b00697308 */ /* 0x000ea20000001000 */
[----:B------:R-:W3:Y:S04]  /*2100*/  SHFL.DOWN PT, R103, R96, 0x4, 0x1f ;  /* 0x08801f0060677f89 */ /* 0x000ee800000e0000 */
[----:B------:R-:W4:Y:S01]  /*2110*/  SHFL.DOWN PT, R102, R97, 0x4, 0x1f ;  /* 0x08801f0061667f89 */ /* 0x000f2200000e0000 */
[----:B0-----:R-:W-:-:S02]  /*2120*/  IADD3 R104, R104, R101, RZ ;  /* 0x0000006568687210 */ /* 0x001fc40007ffe0ff */
        /* <DEDUP_REMOVED lines=8> */
[----:B------:R-:W-:Y:S02]  /*21b0*/  FMUL.FTZ R103, R103, R99 ;  /* 0x0000006367677220 */ /* 0x000fe40000410000 */
[----:B------:R-:W0:Y:S02]  /*21c0*/  MUFU.RCP R98, R96 ;  /* 0x0000006000627308 */ /* 0x000e240000001000 */
[----:B------:R-:W2:Y:S01]  /*21d0*/  SHFL.DOWN PT, R107, R108, 0x2, 0x1f ;  /* 0x08401f006c6b7f89 */ /* 0x000ea200000e0000 */
[----:B------:R-:W-:-:S04]  /*21e0*/  FMUL.FTZ R103, R103, R106 ;  /* 0x0000006a67677220 */ /* 0x000fc80000410000 */
[----:B------:R-:W-:Y:S02]  /*21f0*/  FFMA.FTZ R102, R105, R103, R102 ;  /* 0x0000006769667223 */ /* 0x000fe40000010066 */
[----:B------:R-:W3:Y:S04]  /*2200*/  SHFL.DOWN PT, R103, R104, 0x1, 0x1f ;  /* 0x08201f0068677f89 */ /* 0x000ee800000e0000 */
[----:B------:R-:W4:Y:S01]  /*2210*/  SHFL.DOWN PT, R97, R102, 0x2, 0x1f ;  /* 0x08401f0066617f89 */ /* 0x000f2200000e0000 */
[----:B--2---:R-:W-:Y:S01]  /*2220*/  FMUL.FTZ R106, R107, R101 ;  /* 0x000000656b6a7220 */ /* 0x004fe20000410000 */
[----:B------:R-:W-:-:S03]  /*2230*/  FADD.FTZ R107, R108, -R107 ;  /* 0x8000006b6c6b7221 */ /* 0x000fc60000010000 */
[----:B------:R-:W-:Y:S01]  /*2240*/  FFMA.FTZ R99, R91, R108, R106 ;  /* 0x0000006c5b637223 */ /* 0x000fe2000001006a */
[----:B------:R-:W-:Y:S01]  /*2250*/  FMUL.FTZ R106, R107, R107 ;  /* 0x0000006b6b6a7220 */ /* 0x000fe20000410000 */
[----:B---3--:R-:W-:Y:S02]  /*2260*/  IADD3 R104, R104, R103, RZ ;  /* 0x0000006768687210 */ /* 0x008fe40007ffe0ff */
[----:B0-----:R-:W-:Y:S01]  /*2270*/  FMUL.FTZ R99, R98, R99 ;  /* 0x0000006362637220 */ /* 0x001fe20000410000 */
[----:B------:R-:W-:Y:S01]  /*2280*/  FMUL.FTZ R106, R91, R106 ;  /* 0x0000006a5b6a7220 */ /* 0x000fe20000410000 */
[----:B------:R-:W-:Y:S01]  /*2290*/  I2FP.F32.S32 R103, R103 ;  /* 0x0000006700677245 */ /* 0x000fe20000201400 */
[----:B----4-:R-:W-:Y:S01]  /*22a0*/  FADD.FTZ R97, R102, R97 ;  /* 0x0000006166617221 */ /* 0x010fe20000010000 */
[----:B------:R-:W-:Y:S01]  /*22b0*/  I2FP.F32.S32 R104, R104 ;  /* 0x0000006800687245 */ /* 0x000fe20000201400 */
[----:B------:R-:W0:Y:S01]  /*22c0*/  SHFL.DOWN PT, R108, R99, 0x1, 0x1f ;  /* 0x08201f00636c7f89 */ /* 0x000e2200000e0000 */
[----:B------:R-:W-:Y:S01]  /*22d0*/  FMUL.FTZ R106, R106, R101 ;  /* 0x000000656a6a7220 */ /* 0x000fe20000410000 */
[----:B------:R-:W2:Y:S03]  /*22e0*/  LDC R102, c[0x0][0x2d8] ;  /* 0x0000b600ff667b82 */ /* 0x000ea60000000800 */
[----:B------:R-:W-:Y:S01]  /*22f0*/  FFMA.FTZ R97, R98, R106, R97 ;  /* 0x0000006a62617223 */ /* 0x000fe20000010061 */
[----:B------:R-:W3:Y:S04]  /*2300*/  MUFU.RCP R104, R104 ;  /* 0x0000006800687308 */ /* 0x000ee80000001000 */
[----:B------:R-:W4:Y:S01]  /*2310*/  SHFL.DOWN PT, R98, R97, 0x1, 0x1f ;  /* 0x08201f0061627f89 */ /* 0x000f2200000e0000 */
[----:B0-----:R-:W-:Y:S01]  /*2320*/  FADD.FTZ R91, R99, -R108 ;  /* 0x8000006c635b7221 */ /* 0x001fe20000010000 */
[----:B------:R-:W-:-:S03]  /*2330*/  FMUL.FTZ R101, R108, R103 ;  /* 0x000000676c657220 */ /* 0x000fc60000410000 */
[----:B------:R-:W-:Y:S01]  /*2340*/  FMUL.FTZ R91, R91, R91 ;  /* 0x0000005b5b5b7220 */ /* 0x000fe20000410000 */
[----:B------:R-:W-:-:S03]  /*2350*/  FFMA.FTZ R101, R96, R99, R101 ;  /* 0x0000006360657223 */ /* 0x000fc60000010065 */
[----:B------:R-:W-:Y:S01]  /*2360*/  FMUL.FTZ R96, R96, R91 ;  /* 0x0000005b60607220 */ /* 0x000fe20000410000 */
[----:B---3--:R-:W-:Y:S01]  /*2370*/  FMUL.FTZ R101, R104, R101 ;  /* 0x0000006568657220 */ /* 0x008fe20000410000 */
[----:B----4-:R-:W-:Y:S02]  /*2380*/  FADD.FTZ R91, R97, R98 ;  /* 0x00000062615b7221 */ /* 0x010fe40000010000 */
[----:B------:R-:W-:Y:S01]  /*2390*/  FMUL.FTZ R96, R96, R103 ;  /* 0x0000006760607220 */ /* 0x000fe20000410000 */
[----:B------:R-:W0:Y:S02]  /*23a0*/  @!P0 LDC.64 R98, c[0x0][0x250] ;  /* 0x00009400ff628b82 */ /* 0x000e240000000a00 */
[----:B------:R-:W3:Y:S01]  /*23b0*/  SHFL.IDX PT, R101, R101, RZ, 0x1f ;  /* 0x00001fff65657589 */ /* 0x000ee200000e0000 */
[----:B------:R-:W-:-:S05]  /*23c0*/  FFMA.FTZ R91, R104, R96, R91 ;  /* 0x00000060685b7223 */ /* 0x000fca000001005b */
[----:B------:R-:W4:Y:S01]  /*23d0*/  @!P0 LDC.64 R96, c[0x0][0x258] ;  /* 0x00009600ff608b82 */ /* 0x000f220000000a00 */
[----:B------:R-:W2:Y:S01]  /*23e0*/  SHFL.IDX PT, R91, R91, RZ, 0x1f ;  /* 0x00001fff5b5b7589 */ /* 0x000ea200000e0000 */
[----:B0-----:R-:W-:Y:S01]  /*23f0*/  @!P0 LEA R98, P2, R94, R98, 0x2 ;  /* 0x000000625e628211 */ /* 0x001fe200078410ff */
[----:B---3--:R-:W-:-:S03]  /*2400*/  FMUL.FTZ R0, R101, R101 ;  /* 0x0000006565007220 */ /* 0x008fc60000410000 */
[----:B------:R-:W-:Y:S02]  /*2410*/  @!P0 LEA.HI.X R99, R94, R99, R90, 0x2, P2 ;  /* 0x000000635e638211 */ /* 0x000fe400010f145a */
[----:B------:R-:W-:Y:S01]  /*2420*/  FSEL R103, R0, RZ, P6 ;  /* 0x000000ff00677208 */ /* 0x000fe20003000000 */
[----:B--2---:R-:W-:Y:S01]  /*2430*/  FFMA.FTZ R0, R91, UR7, R102 ;  /* 0x000000075b007c23 */ /* 0x004fe20008010066 */
[----:B----4-:R-:W-:Y:S01]  /*2440*/  @!P0 LEA R96, P2, R94, R96, 0x2 ;  /* 0x000000605e608211 */ /* 0x010fe200078410ff */
[----:B------:R0:W-:Y:S02]  /*2450*/  @!P0 STG.E desc[UR4][R98.64], R101 ;  /* 0x0000006562008986 */ /* 0x0001e4000c101904 */
[----:B------:R-:W-:Y:S01]  /*2460*/  FADD.FTZ R0, R0, R103 ;  /* 0x0000006700007221 */ /* 0x000fe20000010000 */
[----:B------:R-:W-:-:S05]  /*2470*/  @!P0 LEA.HI.X R97, R94, R97, R90, 0x2, P2 ;  /* 0x000000615e618211 */ /* 0x000fca00010f145a */
[----:B------:R-:W2:Y:S02]  /*2480*/  MUFU.RSQ R0, R0 ;  /* 0x0000000000007308 */ /* 0x000ea40000001400 */
        /* <DEDUP_REMOVED lines=44> */
.L_x_16322:
[----:B------:R-:W-:Y:S05]  /*2750*/  BSYNC B1 ;  /* 0x0000000000017941 */ /* 0x000fea0003800000 */
.L_x_16321:
        /* <DEDUP_REMOVED lines=34> */
.L_x_16324:
[----:B------:R-:W-:Y:S05]  /*2980*/  BSYNC B1 ;  /* 0x0000000000017941 */ /* 0x000fea0003800000 */
.L_x_16323:
[----:B------:R-:W-:Y:S05]  /*2990*/  @!P3 BRA `(.L_x_16320) ;  /* 0x00000000007cb947 */ /* 0x000fea0003800000 */
[----:B0-2---:R-:W0:Y:S01]  /*29a0*/  LDC.64 R88, c[0x0][0x2b8] ;  /* 0x0000ae00ff587b82 */ /* 0x005e220000000a00 */
        /* <DEDUP_REMOVED lines=30> */
.L_x_16320:
[----:B------:R-:W-:Y:S05]  /*2b90*/  BSYNC B0 ;  /* 0x0000000000007941 */ /* 0x000fea0003800000 */
.L_x_16319:
[----:B------:R-:W-:Y:S02]  /*2ba0*/  IADD3 R94, R94, UR8, RZ ;  /* 0x000000085e5e7c10 */ /* 0x000fe4000fffe0ff */
[----:B------:R-:W-:Y:S02]  /*2bb0*/  SEL R0, RZ, 0x1, P1 ;  /* 0x00000001ff007807 */ /* 0x000fe40000800000 */
[----:B------:R-:W-:-:S13]  /*2bc0*/  ISETP.GE.AND P0, PT, R94, UR9, PT ;  /* 0x000000095e007c0c */ /* 0x000fda000bf06270 */
[----:B------:R-:W-:Y:S05]  /*2bd0*/  @!P0 BRA `(.L_x_16325) ;  /* 0xffffffd800948947 */ /* 0x000fea000383ffff */
[----:B------:R-:W-:Y:S05]  /*2be0*/  EXIT ;  /* 0x000000000000794d */ /* 0x000fea0003800000 */
.L_x_16318:
[----:B------:R-:W-:Y:S01]  /*2bf0*/  HFMA2.MMA R106, -RZ, RZ, 0, 5.9604644775390625e-08 ;  /* 0x00000001ff6a7435 */ /* 0x000fe200000001ff */
[----:B------:R-:W-:Y:S02]  /*2c00*/  MOV R107, R99 ;  /* 0x00000063006b7202 */ /* 0x000fe40000000f00 */
[----:B------:R-:W-:Y:S02]  /*2c10*/  MOV R109, 0x1f ;  /* 0x0000001f006d7802 */ /* 0x000fe40000000f00 */
[----:B------:R-:W-:-:S07]  /*2c20*/  MOV R104, 0xffffffff ;  /* 0xffffffff00687802 */ /* 0x000fce0000000f00 */
[----:B-12--5:R-:W-:Y:S05]  /*2c30*/  WARPSYNC.COLLECTIVE R104, `(.L_x_16326) ;  /* 0x0000000068087348 */ /* 0x026fea0003c00000 */
[----:B------:R0:W3:Y:S02]  /*2c40*/  SHFL.BFLY P6, R105, R107, R106, R109 ;  /* 0x0c00006a6b697389 */ /* 0x0000e400000c006d */
[----:B0123-5:R-:W-:Y:S01]  /*2c50*/  ENDCOLLECTIVE ;  /* 0x000000000000791b */ /* 0x02ffe20003800000 */
.L_x_16326:
[----:B------:R-:W-:Y:S01]  /*2c60*/  HFMA2.MMA R106, -RZ, RZ, 0, 1.1920928955078125e-07 ;  /* 0x00000002ff6a7435 */ /* 0x000fe200000001ff */
[----:B------:R-:W-:-:S05]  /*2c70*/  MOV R0, R105 ;  /* 0x0000006900007202 */ /* 0x000fca0000000f00 */
[----:B------:R-:W-:-:S05]  /*2c80*/  FADD.FTZ R98, R99, R0 ;  /* 0x0000000063627221 */ /* 0x000fca0000010000 */
[----:B------:R-:W-:-:S07]  /*2c90*/  MOV R107, R98 ;  /* 0x00000062006b7202 */ /* 0x000fce0000000f00 */
[----:B------:R-:W-:Y:S05]  /*2ca0*/  WARPSYNC.COLLECTIVE R104, `(.L_x_16327) ;  /* 0x0000000068087348 */ /* 0x000fea0003c00000 */
[----:B------:R0:W1:Y:S02]  /*2cb0*/  SHFL.BFLY P6, R105, R107, R106, R109 ;  /* 0x0c00006a6b697389 */ /* 0x00006400000c006d */
[----:B01----:R-:W-:Y:S01]  /*2cc0*/  ENDCOLLECTIVE ;  /* 0x000000000000791b */ /* 0x003fe20003800000 */
.L_x_16327:
[----:B------:R-:W-:Y:S01]  /*2cd0*/  HFMA2.MMA R106, -RZ, RZ, 0, 2.384185791015625e-07 ;  /* 0x00000004ff6a7435 */ /* 0x000fe200000001ff */
[----:B------:R-:W-:-:S05]  /*2ce0*/  MOV R101, R105 ;  /* 0x0000006900657202 */ /* 0x000fca0000000f00 */
[----:B------:R-:W-:-:S05]  /*2cf0*/  FADD.FTZ R101, R98, R101 ;  /* 0x0000006562657221 */ /* 0x000fca0000010000 */
[----:B------:R-:W-:-:S07]  /*2d00*/  MOV R107, R101 ;  /* 0x00000065006b7202 */ /* 0x000fce0000000f00 */
[----:B------:R-:W-:Y:S05]  /*2d10*/  WARPSYNC.COLLECTIVE R104, `(.L_x_16328) ;  /* 0x0000000068087348 */ /* 0x000fea0003c00000 */
[----:B------:R0:W1:Y:S02]  /*2d20*/  SHFL.BFLY P6, R105, R107, R106, R109 ;  /* 0x0c00006a6b697389 */ /* 0x00006400000c006d */
[----:B01----:R-:W-:Y:S01]  /*2d30*/  ENDCOLLECTIVE ;  /* 0x000000000000791b */ /* 0x003fe20003800000 */
.L_x_16328:
[----:B------:R-:W-:Y:S01]  /*2d40*/  HFMA2.MMA R106, -RZ, RZ, 0, 4.76837158203125e-07 ;  /* 0x00000008ff6a7435 */ /* 0x000fe200000001ff */
[----:B------:R-:W-:-:S05]  /*2d50*/  MOV R0, R105 ;  /* 0x0000006900007202 */ /* 0x000fca0000000f00 */
[----:B------:R-:W-:-:S05]  /*2d60*/  FADD.FTZ R102, R101, R0 ;  /* 0x0000000065667221 */ /* 0x000fca0000010000 */
[----:B------:R-:W-:-:S07]  /*2d70*/  MOV R107, R102 ;  /* 0x00000066006b7202 */ /* 0x000fce0000000f00 */
[----:B------:R-:W-:Y:S05]  /*2d80*/  WARPSYNC.COLLECTIVE R104, `(.L_x_16329) ;  /* 0x0000000068087348 */ /* 0x000fea0003c00000 */
[----:B------:R0:W1:Y:S02]  /*2d90*/  SHFL.BFLY P6, R105, R107, R106, R109 ;  /* 0x0c00006a6b697389 */ /* 0x00006400000c006d */
[----:B01----:R-:W-:Y:S01]  /*2da0*/  ENDCOLLECTIVE ;  /* 0x000000000000791b */ /* 0x003fe20003800000 */
.L_x_16329:
[----:B------:R-:W-:Y:S01]  /*2db0*/  HFMA2.MMA R106, -RZ, RZ, 0, 9.5367431640625e-07 ;  /* 0x00000010ff6a7435 */ /* 0x000fe200000001ff */
[----:B------:R-:W-:-:S05]  /*2dc0*/  MOV R103, R105 ;  /* 0x0000006900677202 */ /* 0x000fca0000000f00 */
[----:B------:R-:W-:-:S05]  /*2dd0*/  FADD.FTZ R103, R102, R103 ;  /* 0x0000006766677221 */ /* 0x000fca0000010000 */
[----:B------:R-:W-:-:S07]  /*2de0*/  MOV R107, R103 ;  /* 0x00000067006b7202 */ /* 0x000fce0000000f00 */
[----:B------:R-:W-:Y:S05]  /*2df0*/  WARPSYNC.COLLECTIVE R104, `(.L_x_16330) ;  /* 0x0000000068087348 */ /* 0x000fea0003c00000 */
[----:B------:R0:W1:Y:S02]  /*2e00*/  SHFL.BFLY P6, R105, R107, R106, R109 ;  /* 0x0c00006a6b697389 */ /* 0x00006400000c006d */
[----:B01----:R-:W-:Y:S01]  /*2e10*/  ENDCOLLECTIVE ;  /* 0x000000000000791b */ /* 0x003fe20003800000 */
.L_x_16330:
        /* <DEDUP_REMOVED lines=57> */
.L_x_16331:
[----:B------:R-:W-:Y:S01]  /*31b0*/  HFMA2.MMA R106, -RZ, RZ, 0, 1.1920928955078125e-07 ;  /* 0x00000002ff6a7435 */ /* 0x000fe200000001ff */
[----:B------:R-:W-:-:S05]  /*31c0*/  MOV R99, R105 ;  /* 0x0000006900637202 */ /* 0x000fca0000000f00 */
[----:B------:R-:W-:-:S05]  /*31d0*/  FADD.FTZ R99, R0, R99 ;  /* 0x0000006300637221 */ /* 0x000fca0000010000 */
[----:B------:R-:W-:-:S07]  /*31e0*/  MOV R107, R99 ;  /* 0x00000063006b7202 */ /* 0x000fce0000000f00 */
[----:B------:R-:W-:Y:S05]  /*31f0*/  WARPSYNC.COLLECTIVE R104, `(.L_x_16332) ;  /* 0x0000000068087348 */ /* 0x000fea0003c00000 */
[----:B------:R0:W1:Y:S02]  /*3200*/  SHFL.BFLY P6, R105, R107, R106, R109 ;  /* 0x0c00006a6b697389 */ /* 0x00006400000c006d */
[----:B01----:R-:W-:Y:S01]  /*3210*/  ENDCOLLECTIVE ;  /* 0x000000000000791b */ /* 0x003fe20003800000 */
.L_x_16332:
[----:B------:R-:W-:Y:S01]  /*3220*/  HFMA2.MMA R106, -RZ, RZ, 0, 2.384185791015625e-07 ;  /* 0x00000004ff6a7435 */ /* 0x000fe200000001ff */
[----:B------:R-:W-:-:S05]  /*3230*/  MOV R98, R105 ;  /* 0x0000006900627202 */ /* 0x000fca0000000f00 */
[----:B------:R-:W-:-:S05]  /*3240*/  FADD.FTZ R98, R99, R98 ;  /* 0x0000006263627221 */ /* 0x000fca0000010000 */
[----:B------:R-:W-:-:S07]  /*3250*/  MOV R107, R98 ;  /* 0x00000062006b7202 */ /* 0x000fce0000000f00 */
[----:B------:R-:W-:Y:S05]  /*3260*/  WARPSYNC.COLLECTIVE R104, `(.L_x_16333) ;  /* 0x0000000068087348 */ /* 0x000fea0003c00000 */
[----:B------:R0:W1:Y:S02]  /*3270*/  SHFL.BFLY P6, R105, R107, R106, R109 ;  /* 0x0c00006a6b697389 */ /* 0x00006400000c006d */
[----:B01----:R-:W-:Y:S01]  /*3280*/  ENDCOLLECTIVE ;  /* 0x000000000000791b */ /* 0x003fe20003800000 */
.L_x_16333:
[----:B------:R-:W-:Y:S01]  /*3290*/  HFMA2.MMA R106, -RZ, RZ, 0, 4.76837158203125e-07 ;  /* 0x00000008ff6a7435 */ /* 0x000fe200000001ff */
[----:B------:R-:W-:-:S05]  /*32a0*/  MOV R101, R105 ;  /* 0x0000006900657202 */ /* 0x000fca0000000f00 */
[----:B------:R-:W-:-:S05]  /*32b0*/  FADD.FTZ R101, R98, R101 ;  /* 0x0000006562657221 */ /* 0x000fca0000010000 */
[----:B------:R-:W-:-:S07]  /*32c0*/  MOV R107, R101 ;  /* 0x00000065006b7202 */ /* 0x000fce0000000f00 */
[----:B------:R-:W-:Y:S05]  /*32d0*/  WARPSYNC.COLLECTIVE R104, `(.L_x_16334) ;  /* 0x0000000068087348 */ /* 0x000fea0003c00000 */
[----:B------:R0:W1:Y:S02]  /*32e0*/  SHFL.BFLY P6, R105, R107, R106, R109 ;  /* 0x0c00006a6b697389 */ /* 0x00006400000c006d */
[----:B01----:R-:W-:Y:S01]  /*32f0*/  ENDCOLLECTIVE ;  /* 0x000000000000791b */ /* 0x003fe20003800000 */
.L_x_16334:
[----:B------:R-:W-:Y:S01]  /*3300*/  HFMA2.MMA R106, -RZ, RZ, 0, 9.5367431640625e-07 ;  /* 0x00000010ff6a7435 */ /* 0x000fe200000001ff */
[----:B------:R-:W-:-:S05]  /*3310*/  MOV R102, R105 ;  /* 0x0000006900667202 */ /* 0x000fca0000000f00 */
[----:B------:R-:W-:-:S05]  /*3320*/  FADD.FTZ R102, R101, R102 ;  /* 0x0000006665667221 */ /* 0x000fca0000010000 */
[----:B------:R-:W-:-:S07]  /*3330*/  MOV R107, R102 ;  /* 0x00000066006b7202 */ /* 0x000fce0000000f00 */
[----:B------:R-:W-:Y:S05]  /*3340*/  WARPSYNC.COLLECTIVE R104, `(.L_x_16335) ;  /* 0x0000000068087348 */ /* 0x000fea0003c00000 */
[----:B------:R0:W1:Y:S02]  /*3350*/  SHFL.BFLY P6, R105, R107, R106, R109 ;  /* 0x0c00006a6b697389 */ /* 0x00006400000c006d */
[----:B01----:R-:W-:Y:S01]  /*3360*/  ENDCOLLECTIVE ;  /* 0x000000000000791b */ /* 0x003fe20003800000 */
.L_x_16335:
[----:B------:R-:W-:Y:S01]  /*3370*/  MOV R103, R105 ;  /* 0x0000006900677202 */ /* 0x000fe20000000f00 */
[----:B------:R-:W-:Y:S06]  /*3380*/  BRA `(.L_x_16336) ;  /* 0xffffffe800dc7947 */ /* 0x000fec000383ffff */
.L_x_16337:
        /* <DEDUP_REMOVED lines=15> */
.L_x_23322:


//--------------------- .text._ZN10layer_norm13ln_fwd_kernelINS_13Kernel_traitsIf6__halffS2_fjLj6144ELj1ELj1ELj8ELj16ENS_18Kernel_traits_baseILj6144EfS2_fS2_fjLj256EEEEELb0ELb0ELb1ELb1EEEvNS_9FwdParamsE --------------------------
	.section	.text._ZN10layer_norm13ln_fwd_kernelINS_13Kernel_traitsIf6__halffS2_fjLj6144ELj1ELj1ELj8ELj16ENS_18Kernel_traits_baseILj6144EfS2_fS2_fjLj256EEEEELb0ELb0ELb1ELb1EEEvNS_9FwdParamsE,"ax",@progbits
	.align	128
        .global         _ZN10layer_norm13ln_fwd_kernelINS_13Kernel_traitsIf6__halffS2_fjLj6144ELj1ELj1ELj8ELj16ENS_18Kernel_traits_baseILj6144EfS2_fS2_fjLj256EEEEELb0ELb0ELb1ELb1EEEvNS_9FwdParamsE
        .type           _ZN10layer_norm13ln_fwd_kernelINS_13Kernel_traitsIf6__halffS2_fjLj6144ELj1ELj1ELj8ELj16ENS_18Kernel_traits_baseILj6144EfS2_fS2_fjLj256EEEEELb0ELb0ELb1ELb1EEEvNS_9FwdParamsE,@function
        .size           _ZN10layer_norm13ln_fwd_kernelINS_13Kernel_traitsIf6__halffS2_fjLj6144ELj1ELj1ELj8ELj16ENS_18Kernel_traits_baseILj6144EfS2_fS2_fjLj256EEEEELb0ELb0ELb1ELb1EEEvNS_9FwdParamsE,(.L_x_23323 - _ZN10layer_norm13ln_fwd_kernelINS_13Kernel_traitsIf6__halffS2_fjLj6144ELj1ELj1ELj8ELj16ENS_18Kernel_traits_baseILj6144EfS2_fS2_fjLj256EEEEELb0ELb0ELb1ELb1EEEvNS_9FwdParamsE)
        .other          _ZN10layer_norm13ln_fwd_kernelINS_13Kernel_traitsIf6__halffS2_fjLj6144ELj1ELj1ELj8ELj16ENS_18Kernel_traits_baseILj6144EfS2_fS2_fjLj256EEEEELb0ELb0ELb1ELb1EEEvNS_9FwdParamsE,@"STO_CUDA_ENTRY STV_DEFAULT"
_ZN10layer_norm13ln_fwd_kernelINS_13Kernel_traitsIf6__halffS2_fjLj6144ELj1ELj1ELj8ELj16ENS_18Kernel_traits_baseILj6144EfS2_fS2_fjLj256EEEEELb0ELb0ELb1ELb1EEEvNS_9FwdParamsE:
.text._ZN10layer_norm13ln_fwd_kernelINS_13Kernel_traitsIf6__halffS2_fjLj6144ELj1ELj1ELj8ELj16ENS_18Kernel_traits_baseILj6144EfS2_fS2_fjLj256EEEEELb0ELb0ELb1ELb1EEEvNS_9FwdParamsE:
        /* <DEDUP_REMOVED lines=49> */
.L_x_16389:
[----:B------:R-:W1:Y:S08]  /*0310*/  LDC.64 R94, c[0x0][0x230] ;  /* 0x00008c00ff5e7b82 */ /* 0x000e700000000a00 */
[----:B0-----:R-:W2:Y:S08]  /*0320*/  LDC.64 R64, c[0x0][0x280] ;  /* 0x0000a000ff407b82 */ /* 0x001eb00000000a00 */
[----:B------:R-:W3:Y:S01]  /*0330*/  LDC R90, c[0x0][0x218] ;  /* 0x00008600ff5a7b82 */ /* 0x000ee20000000800 */
[----:B-1----:R-:W-:-:S07]  /*0340*/  ISETP.NE.U32.AND P0, PT, R94, RZ, PT ;  /* 0x000000ff5e00720c */ /* 0x002fce0003f05070 */
[----:B------:R-:W1:Y:S01]  /*0350*/  LDC.64 R92, c[0x0][0x238] ;  /* 0x00008e00ff5c7b82 */ /* 0x000e620000000a00 */
[----:B------:R-:W-:Y:S01]  /*0360*/  ISETP.NE.AND.EX P0, PT, R95, RZ, PT, P0 ;  /* 0x000000ff5f00720c */ /* 0x000fe20003f05300 */
[----:B--2---:R-:W-:-:S06]  /*0370*/  IMAD.WIDE R64, R3, 0x4, R64 ;  /* 0x0000000403407825 */ /* 0x004fcc00078e0240 */
[----:B------:R-:W2:Y:S01]  /*0380*/  LDG.E R64, desc[UR4][R64.64] ;  /* 0x0000000440407981 */ /* 0x000ea2000c1e1900 */
[----:B---3--:R-:W-:-:S05]  /*0390*/  IMAD R66, R3, R90, RZ ;  /* 0x0000005a03427224 */ /* 0x008fca00078e02ff */
[----:B------:R-:W3:Y:S01]  /*03a0*/  @P0 LDC.64 R68, c[0x0][0x230] ;  /* 0x00008c00ff440b82 */ /* 0x000ee20000000a00 */
[----:B------:R-:W-:-:S04]  /*03b0*/  SHF.R.S32.HI R67, RZ, 0x1f, R66 ;  /* 0x0000001fff437819 */ /* 0x000fc80000011442 */
[----:B------:R-:W-:-:S04]  /*03c0*/  LEA.HI R67, R67, R66, RZ, 0x3 ;  /* 0x0000004243437211 */ /* 0x000fc800078f18ff */
[----:B------:R-:W-:Y:S02]  /*03d0*/  LEA.HI.SX32 R91, R67, R88, 0x1d ;  /* 0x00000058435b7211 */ /* 0x000fe400078feaff */
[----:B------:R-:W4:Y:S03]  /*03e0*/  LDC.64 R66, c[0x0][0x288] ;  /* 0x0000a200ff427b82 */ /* 0x000f260000000a00 */
[----:B---3--:R-:W-:-:S05]  /*03f0*/  @P0 IMAD.WIDE.U32 R68, R91, 0x20, R68 ;  /* 0x000000205b440825 */ /* 0x008fca00078e0044 */
[----:B0-----:R-:W3:Y:S04]  /*0400*/  @P0 LDG.E.128 R52, desc[UR4][R68.64] ;  /* 0x0000000444340981 */ /* 0x001ee8000c1e1d00 */
[----:B------:R0:W3:Y:S01]  /*0410*/  @P0 LDG.E.128 R56, desc[UR4][R68.64+0x10] ;  /* 0x0000100444380981 */ /* 0x0000e2000c1e1d00 */
[----:B----4-:R-:W-:Y:S01]  /*0420*/  IMAD.WIDE R66, R3, 0x4, R66 ;  /* 0x0000000403427825 */ /* 0x010fe200078e0242 */
[----:B0-----:R-:W0:Y:S04]  /*0430*/  @P0 LDC.64 R68, c[0x0][0x230] ;  /* 0x00008c00ff440b82 */ /* 0x001e280000000a00 */
[----:B-----5:R4:W5:Y:S01]  /*0440*/  LDG.E R89, desc[UR4][R66.64] ;  /* 0x0000000442597981 */ /* 0x020962000c1e1900 */
[----:B------:R-:W-:Y:S01]  /*0450*/  IADD3 R97, R91, 0x100, RZ ;  /* 0x000001005b617810 */ /* 0x000fe20007ffe0ff */
[----:B------:R-:W-:Y:S01]  /*0460*/  BSSY B0, `(.L_x_16338) ;  /* 0x000002a000007945 */ /* 0x000fe20003800000 */
[----:B--2---:R-:W-:-:S02]  /*0470*/  ISETP.GE.AND P5, PT, R64, 0x1, PT ;  /* 0x000000014000780c */ /* 0x004fc40003fa6270 */
        /* <DEDUP_REMOVED lines=12> */
[----:B---3--:R-:W-:Y:S02]  /*0540*/  @!P6 FSEL R85, R53, RZ, P1 ;  /* 0x000000ff3555e208 */ /* 0x008fe40000800000 */
[----:B------:R-:W-:Y:S02]  /*0550*/  @!P6 FSEL R86, R54, RZ, P3 ;  /* 0x000000ff3656e208 */ /* 0x000fe40001800000 */
[----:B------:R-:W-:-:S02]  /*0560*/  @!P6 ISETP.NE.U32.AND P1, PT, R94, RZ, PT ;  /* 0x000000ff5e00e20c */ /* 0x000fc40003f25070 */
[----:B------:R-:W-:Y:S02]  /*0570*/  @!P6 ISETP.NE.U32.AND P3, PT, R94, RZ, PT ;  /* 0x000000ff5e00e20c */ /* 0x000fe40003f65070 */
[C---:B------:R-:W-:Y:S02]  /*0580*/  @!P6 ISETP.NE.AND.EX P1, PT, R95.reuse, RZ, PT, P1 ;  /* 0x000000ff5f00e20c */ /* 0x040fe40003f25310 */
[----:B------:R-:W-:Y:S02]  /*0590*/  @!P6 ISETP.NE.AND.EX P3, PT, R95, RZ, PT, P3 ;  /* 0x000000ff5f00e20c */ /* 0x000fe40003f65330 */
[----:B------:R-:W-:Y:S02]  /*05a0*/  MOV R64, RZ ;  /* 0x000000ff00407202 */ /* 0x000fe40000000f00 */
[----:B------:R-:W-:Y:S02]  /*05b0*/  @P5 LEA.HI.SX32 R64, R65, R88, 0x1d ;  /* 0x0000005841405211 */ /* 0x000fe400078feaff */
[----:B------:R-:W-:-:S02]  /*05c0*/  @!P6 FSEL R87, R55, RZ, P2 ;  /* 0x000000ff3757e208 */ /* 0x000fc40001000000 */
[----:B------:R-:W-:Y:S01]  /*05d0*/  @!P6 FSEL R80, R56, RZ, P1 ;  /* 0x000000ff3850e208 */ /* 0x000fe20000800000 */
[----:B----4-:R-:W-:Y:S01]  /*05e0*/  @P5 IMAD.WIDE.U32 R66, R64, 0x10, R70 ;  /* 0x0000001040425825 */ /* 0x010fe200078e0046 */
[----:B------:R-:W-:Y:S02]  /*05f0*/  @!P6 FSEL R81, R57, RZ, P3 ;  /* 0x000000ff3951e208 */ /* 0x000fe40001800000 */
[C---:B------:R-:W-:Y:S02]  /*0600*/  @!P6 ISETP.NE.U32.AND P2, PT, R94.reuse, RZ, PT ;  /* 0x000000ff5e00e20c */ /* 0x040fe40003f45070 */
[C---:B------:R-:W-:Y:S01]  /*0610*/  @!P6 ISETP.NE.U32.AND P1, PT, R94.reuse, RZ, PT ;  /* 0x000000ff5e00e20c */ /* 0x040fe20003f25070 */
[----:B------:R1:W5:Y:S01]  /*0620*/  @P5 LDG.E.128 R60, desc[UR4][R66.64] ;  /* 0x00000004423c5981 */ /* 0x000362000c1e1d00 */
[----:B------:R-:W-:Y:S01]  /*0630*/  @!P6 ISETP.NE.U32.AND P3, PT, R94, RZ, PT ;  /* 0x000000ff5e00e20c */ /* 0x000fe20003f65070 */
[----:B0-----:R-:W-:Y:S01]  /*0640*/  @P0 IMAD.WIDE.U32 R70, R97, 0x20, R68 ;  /* 0x0000002061460825 */ /* 0x001fe200078e0044 */
[----:B------:R-:W-:-:S02]  /*0650*/  @!P6 ISETP.NE.AND.EX P2, PT, R95, RZ, PT, P2 ;  /* 0x000000ff5f00e20c */ /* 0x000fc40003f45320 */
[C---:B------:R-:W-:Y:S02]  /*0660*/  @!P6 ISETP.NE.AND.EX P1, PT, R95.reuse, RZ, PT, P1 ;  /* 0x000000ff5f00e20c */ /* 0x040fe40003f25310 */
[----:B------:R-:W-:Y:S02]  /*0670*/  @!P6 ISETP.NE.AND.EX P3, PT, R95, RZ, PT, P3 ;  /* 0x000000ff5f00e20c */ /* 0x000fe40003f65330 */
[----:B------:R-:W-:Y:S01]  /*0680*/  @!P6 FSEL R82, R58, RZ, P1 ;  /* 0x000000ff3a52e208 */ /* 0x000fe20000800000 */
[----:B-1----:R-:W-:Y:S01]  /*0690*/  IMAD.WIDE.U32 R66, R91, 0x20, R92 ;  /* 0x000000205b427825 */ /* 0x002fe200078e005c */
[----:B------:R-:W-:Y:S02]  /*06a0*/  @!P6 FSEL R83, R59, RZ, P3 ;  /* 0x000000ff3b53e208 */ /* 0x000fe40001800000 */
[----:B------:R-:W-:Y:S01]  /*06b0*/  @!P6 FSEL R84, R52, RZ, P2 ;  /* 0x000000ff3454e208 */ /* 0x000fe20001000000 */
[----:B------:R-:W-:Y:S06]  /*06c0*/  @!P6 BRA `(.L_x_16339) ;  /* 0x00000000000ce947 */ /* 0x000fec0003800000 */
[----:B-----5:R-:W-:-:S05]  /*06d0*/  HADD2.F32 R84, -RZ, R60.H0_H0 ;  /* 0x2000003cff547230 */ /* 0x020fca0000004100 */
[----:B------:R-:W-:-:S04]  /*06e0*/  FMUL.FTZ R84, R84, UR6 ;  /* 0x0000000654547c20 */ /* 0x000fc80008410000 */
[----:B------:R-:W-:-:S07]  /*06f0*/  @P0 FADD.FTZ R84, R52, R84 ;  /* 0x0000005434540221 */ /* 0x000fce0000010000 */
.L_x_16339:
[----:B------:R-:W-:Y:S05]  /*0700*/  BSYNC B0 ;  /* 0x0000000000007941 */ /* 0x000fea0003800000 */
.L_x_16338:
[----:B------:R-:W-:Y:S04]  /*0710*/  BSSY B0, `(.L_x_16340) ;  /* 0x0000005000007945 */ /* 0x000fe80003800000 */
[----:B------:R-:W-:Y:S05]  /*0720*/  @!P6 BRA `(.L_x_16341) ;  /* 0x00000000000ce947 */ /* 0x000fea0003800000 */
[----:B-----5:R-:W-:-:S05]  /*0730*/  HADD2.F32 R85, -RZ, R60.H1_H1 ;  /* 0x3000003cff557230 */ /* 0x020fca0000004100 */
[----:B------:R-:W-:-:S04]  /*0740*/  FMUL.FTZ R85, R85, UR6 ;  /* 0x0000000655557c20 */ /* 0x000fc80008410000 */
[----:B------:R-:W-:-:S07]  /*0750*/  @P0 FADD.FTZ R85, R53, R85 ;  /* 0x0000005535550221 */ /* 0x000fce0000010000 */
.L_x_16341:
[----:B------:R-:W-:Y:S05]  /*0760*/  BSYNC B0 ;  /* 0x0000000000007941 */ /* 0x000fea0003800000 */
.L_x_16340:
[----:B------:R-:W-:Y:S04]  /*0770*/  BSSY B0, `(.L_x_16342) ;  /* 0x0000005000007945 */ /* 0x000fe80003800000 */
[----:B------:R-:W-:Y:S05]  /*0780*/  @!P6 BRA `(.L_x_16343) ;  /* 0x00000000000ce947 */ /* 0x000fea0003800000 */
[----:B-----5:R-:W-:-:S05]  /*0790*/  HADD2.F32 R86, -RZ, R61.H0_H0 ;  /* 0x2000003dff567230 */ /* 0x020fca0000004100 */
[----:B------:R-:W-:-:S04]  /*07a0*/  FMUL.FTZ R86, R86, UR6 ;  /* 0x0000000656567c20 */ /* 0x000fc80008410000 */
[----:B------:R-:W-:-:S07]  /*07b0*/  @P0 FADD.FTZ R86, R54, R86 ;  /* 0x0000005636560221 */ /* 0x000fce0000010000 */
.L_x_16343:
[----:B------:R-:W-:Y:S05]  /*07c0*/  BSYNC B0 ;  /* 0x0000000000007941 */ /* 0x000fea0003800000 */
.L_x_16342:
[----:B------:R-:W-:Y:S04]  /*07d0*/  BSSY B0, `(.L_x_16344) ;  /* 0x0000005000007945 */ /* 0x000fe80003800000 */
[----:B------:R-:W-:Y:S05]  /*07e0*/  @!P6 BRA `(.L_x_16345) ;  /* 0x00000000000ce947 */ /* 0x000fea0003800000 */
[----:B-----5:R-:W-:-:S05]  /*07f0*/  HADD2.F32 R87, -RZ, R61.H1_H1 ;  /* 0x3000003dff577230 */ /* 0x020fca0000004100 */
[----:B------:R-:W-:-:S04]  /*0800*/  FMUL.FTZ R87, R87, UR6 ;  /* 0x0000000657577c20 */ /* 0x000fc80008410000 */
[----:B------:R-:W-:-:S07]  /*0810*/  @P0 FADD.FTZ R87, R55, R87 ;  /* 0x0000005737570221 */ /* 0x000fce0000010000 */
.L_x_16345:
[----:B------:R-:W-:Y:S05]  /*0820*/  BSYNC B0 ;  /* 0x0000000000007941 */ /* 0x000fea0003800000 */
.L_x_16344:
[----:B------:R-:W-:Y:S04]  /*0830*/  BSSY B0, `(.L_x_16346) ;  /* 0x0000005000007945 */ /* 0x000fe80003800000 */
[----:B------:R-:W-:Y:S05]  /*0840*/  @!P6 BRA `(.L_x_16347) ;  /* 0x00000000000ce947 */ /* 0x000fea0003800000 */
[----:B-----5:R-:W-:-:S05]  /*0850*/  HADD2.F32 R80, -RZ, R62.H0_H0 ;  /* 0x2000003eff507230 */ /* 0x020fca0000004100 */
[----:B------:R-:W-:-:S04]  /*0860*/  FMUL.FTZ R80, R80, UR6 ;  /* 0x0000000650507c20 */ /* 0x000fc80008410000 */
[----:B------:R-:W-:-:S07]  /*0870*/  @P0 FADD.FTZ R80, R56, R80 ;  /* 0x0000005038500221 */ /* 0x000fce0000010000 */
.L_x_16347:
[----:B------:R-:W-:Y:S05]  /*0880*/  BSYNC B0 ;  /* 0x0000000000007941 */ /* 0x000fea0003800000 */
.L_x_16346:
[----:B------:R-:W-:Y:S04]  /*0890*/  BSSY B0, `(.L_x_16348) ;  /* 0x0000005000007945 */ /* 0x000fe80003800000 */
[----:B------:R-:W-:Y:S05]  /*08a0*/  @!P6 BRA `(.L_x_16349) ;  /* 0x00000000000ce947 */ /* 0x000fea0003800000 */
[----:B-----5:R-:W-:-:S05]  /*08b0*/  HADD2.F32 R81, -RZ, R62.H1_H1 ;  /* 0x3000003eff517230 */ /* 0x020fca0000004100 */
[----:B------:R-:W-:-:S04]  /*08c0*/  FMUL.FTZ R81, R81, UR6 ;  /* 0x0000000651517c20 */ /* 0x000fc80008410000 */
[----:B------:R-:W-:-:S07]  /*08d0*/  @P0 FADD.FTZ R81, R57, R81 ;  /* 0x0000005139510221 */ /* 0x000fce0000010000 */
.L_x_16349:
[----:B------:R-:W-:Y:S05]  /*08e0*/  BSYNC B0 ;  /* 0x0000000000007941 */ /* 0x000fea0003800000 */
.L_x_16348:
[----:B------:R-:W-:Y:S04]  /*08f0*/  BSSY B0, `(.L_x_16350) ;  /* 0x0000005000007945 */ /* 0x000fe80003800000 */
[----:B------:R-:W-:Y:S05]  /*0900*/  @!P6 BRA `(.L_x_16351) ;  /* 0x00000000000ce947 */ /* 0x000fea0003800000 */
[----:B-----5:R-:W-:-:S05]  /*0910*/  HADD2.F32 R82, -RZ, R63.H0_H0 ;  /* 0x2000003fff527230 */ /* 0x020fca0000004100 */
[----:B------:R-:W-:-:S04]  /*0920*/  FMUL.FTZ R82, R82, UR6 ;  /* 0x0000000652527c20 */ /* 0x000fc80008410000 */
[----:B------:R-:W-:-:S07]  /*0930*/  @P0 FADD.FTZ R82, R58, R82 ;  /* 0x000000523a520221 */ /* 0x000fce0000010000 */
.L_x_16351:
[----:B------:R-:W-:Y:S05]  /*0940*/  BSYNC B0 ;  /* 0x0000000000007941 */ /* 0x000fea0003800000 */
.L_x_16350:
[----:B------:R-:W-:Y:S04]  /*0950*/  BSSY B0, `(.L_x_16352) ;  /* 0x0000005000007945 */ /* 0x000fe80003800000 */
[----:B------:R-:W-:Y:S05]  /*0960*/  @!P6 BRA `(.L_x_16353) ;  /* 0x00000000000ce947 */ /* 0x000fea0003800000 */
[----:B-----5:R-:W-:-:S05]  /*0970*/  HADD2.F32 R83, -RZ, R63.H1_H1 ;  /* 0x3000003fff537230 */ /* 0x020fca0000004100 */
[----:B------:R-:W-:-:S04]  /*0980*/  FMUL.FTZ R83, R83, UR6 ;  /* 0x0000000653537c20 */ /* 0x000fc80008410000 */
[----:B------:R-:W-:-:S07]  /*0990*/  @P0 FADD.FTZ R83, R59, R83 ;  /* 0x000000533b530221 */ /* 0x000fce0000010000 */
.L_x_16353:
[----:B------:R-:W-:Y:S05]  /*09a0*/  BSYNC B0 ;  /* 0x0000000000007941 */ /* 0x000fea0003800000 */
.L_x_16352:
[----:B------:R-:W-:Y:S01]  /*09b0*/  STG.E.128 desc[UR4][R66.64], R84 ;  /* 0x0000005442007986 */ /* 0x000fe2000c101d04 */
[----:B------:R-:W0:Y:S03]  /*09c0*/  @P5 LDC.64 R68, c[0x0][0x220] ;  /* 0x00008800ff445b82 */ /* 0x000e260000000a00 */
[----:B------:R1:W-:Y:S04]  /*09d0*/  STG.E.128 desc[UR4][R66.64+0x10], R80 ;  /* 0x0000105042007986 */ /* 0x0003e8000c101d04 */
[----:B------:R-:W2:Y:S01]  /*09e0*/  @P0 LDG.E.128 R52, desc[UR4][R70.64] ;  /* 0x0000000446340981 */ /* 0x000ea2000c1e1d00 */
[C---:B------:R-:W-:Y:S01]  /*09f0*/  @!P6 ISETP.NE.U32.AND P2, PT, R94.reuse, RZ, PT ;  /* 0x000000ff5e00e20c */ /* 0x040fe20003f45070 */
[----:B------:R-:W3:Y:S02]  /*0a00*/  @P0 LDC.64 R74, c[0x0][0x230] ;  /* 0x00008c00ff4a0b82 */ /* 0x000ee40000000a00 */
[----:B------:R-:W4:Y:S01]  /*0a10*/  @P0 LDG.E.128 R56, desc[UR4][R70.64+0x10] ;  /* 0x0000100446380981 */ /* 0x000f22000c1e1d00 */
[----:B------:R-:W-:-:S02]  /*0a20*/  @!P6 ISETP.NE.U32.AND P3, PT, R94, RZ, PT ;  /* 0x000000ff5e00e20c */ /* 0x000fc40003f65070 */
[C---:B------:R-:W-:Y:S02]  /*0a30*/  @!P6 ISETP.NE.AND.EX P2, PT, R95.reuse, RZ, PT, P2 ;  /* 0x000000ff5f00e20c */ /* 0x040fe40003f45320 */
[C---:B------:R-:W-:Y:S02]  /*0a40*/  @!P6 ISETP.NE.AND.EX P3, PT, R95.reuse, RZ, PT, P3 ;  /* 0x000000ff5f00e20c */ /* 0x040fe40003f65330 */
[----:B------:R-:W-:Y:S02]  /*0a50*/  @!P6 ISETP.NE.U32.AND P1, PT, R94, RZ, PT ;  /* 0x000000ff5e00e20c */ /* 0x000fe40003f25070 */
[----:B------:R-:W-:Y:S02]  /*0a60*/  @P5 IADD3 R65, R64, 0x100, RZ ;  /* 0x0000010040415810 */ /* 0x000fe40007ffe0ff */
[----:B------:R-:W-:Y:S02]  /*0a70*/  @!P6 ISETP.NE.AND.EX P1, PT, R95, RZ, PT, P1 ;  /* 0x000000ff5f00e20c */ /* 0x000fe40003f25310 */
[----:B------:R-:W-:Y:S01]  /*0a80*/  IADD3 R91, R91, 0x200, RZ ;  /* 0x000002005b5b7810 */ /* 0x000fe20007ffe0ff */
[----:B0-----:R-:W-:Y:S01]  /*0a90*/  @P5 IMAD.WIDE.U32 R68, R65, 0x10, R68 ;  /* 0x0000001041445825 */ /* 0x001fe200078e0044 */
[----:B------:R-:W-:Y:S04]  /*0aa0*/  BSSY B0, `(.L_x_16354) ;  /* 0x000001a000007945 */ /* 0x000fe80003800000 */
[----:B-----5:R3:W5:Y:S01]  /*0ab0*/  @P5 LDG.E.128 R60, desc[UR4][R68.64] ;  /* 0x00000004443c5981 */ /* 0x020762000c1e1d00 */
[----:B-1----:R-:W-:-:S04]  /*0ac0*/  IMAD.WIDE.U32 R66, R97, 0x20, R92 ;  /* 0x0000002061427825 */ /* 0x002fc800078e005c */
        /* <DEDUP_REMOVED lines=20> */
[----:B-----5:R-:W-:-:S05]  /*0c10*/  HADD2.F32 R76, -RZ, R60.H0_H0 ;  /* 0x2000003cff4c7230 */ /* 0x020fca0000004100 */
[----:B------:R-:W-:-:S04]  /*0c20*/  FMUL.FTZ R76, R76, UR6 ;  /* 0x000000064c4c7c20 */ /* 0x000fc80008410000 */
[----:B------:R-:W-:-:S07]  /*0c30*/  @P0 FADD.FTZ R76, R52, R76 ;  /* 0x0000004c344c0221 */ /* 0x000fce0000010000 */
.L_x_16355:
[----:B------:R-:W-:Y:S05]  /*0c40*/  BSYNC B0 ;  /* 0x0000000000007941 */ /* 0x000fea0003800000 */
.L_x_16354:
[----:B------:R-:W-:Y:S04]  /*0c50*/  BSSY B0, `(.L_x_16356) ;  /* 0x0000005000007945 */ /* 0x000fe80003800000 */
[----:B------:R-:W-:Y:S05]  /*0c60*/  @!P6 BRA `(.L_x_16357) ;  /* 0x00000000000ce947 */ /* 0x000fea0003800000 */
[----:B-----5:R-:W-:-:S05]  /*0c70*/  HADD2.F32 R77, -RZ, R60.H1_H1 ;  /* 0x3000003cff4d7230 */ /* 0x020fca0000004100 */
[----:B------:R-:W-:-:S04]  /*0c80*/  FMUL.FTZ R77, R77, UR6 ;  /* 0x000000064d4d7c20 */ /* 0x000fc80008410000 */
[----:B------:R-:W-:-:S07]  /*0c90*/  @P0 FADD.FTZ R77, R53, R77 ;  /* 0x0000004d354d0221 */ /* 0x000fce0000010000 */
.L_x_16357:
[----:B------:R-:W-:Y:S05]  /*0ca0*/  BSYNC B0 ;  /* 0x0000000000007941 */ /* 0x000fea0003800000 */
.L_x_16356:
[----:B------:R-:W-:Y:S04]  /*0cb0*/  BSSY B0, `(.L_x_16358) ;  /* 0x0000005000007945 */ /* 0x000fe80003800000 */
[----:B------:R-:W-:Y:S05]  /*0cc0*/  @!P6 BRA `(.L_x_16359) ;  /* 0x00000000000ce947 */ /* 0x000fea0003800000 */
[----:B-----5:R-:W-:-:S05]  /*0cd0*/  HADD2.F32 R78, -RZ, R61.H0_H0 ;  /* 0x2000003dff4e7230 */ /* 0x020fca0000004100 */
[----:B------:R-:W-:-:S04]  /*0ce0*/  FMUL.FTZ R78, R78, UR6 ;  /* 0x000000064e4e7c20 */ /* 0x000fc80008410000 */
[----:B------:R-:W-:-:S07]  /*0cf0*/  @P0 FADD.FTZ R78, R54, R78 ;  /* 0x0000004e364e0221 */ /* 0x000fce0000010000 */
.L_x_16359:
[----:B------:R-:W-:Y:S05]  /*0d00*/  BSYNC B0 ;  /* 0x0000000000007941 */ /* 0x000fea0003800000 */
.L_x_16358:
[----:B------:R-:W-:Y:S04]  /*0d10*/  BSSY B0, `(.L_x_16360) ;  /* 0x0000005000007945 */ /* 0x000fe80003800000 */
[----:B------:R-:W-:Y:S05]  /*0d20*/  @!P6 BRA `(.L_x_16361) ;  /* 0x00000000000ce947 */ /* 0x000fea0003800000 */
[----:B-----5:R-:W-:-:S05]  /*0d30*/  HADD2.F32 R79, -RZ, R61.H1_H1 ;  /* 0x3000003dff4f7230 */ /* 0x020fca0000004100 */
[----:B------:R-:W-:-:S04]  /*0d40*/  FMUL.FTZ R79, R79, UR6 ;  /* 0x000000064f4f7c20 */ /* 0x000fc80008410000 */
[----:B------:R-:W-:-:S07]  /*0d50*/  @P0 FADD.FTZ R79, R55, R79 ;  /* 0x0000004f374f0221 */ /* 0x000fce0000010000 */
.L_x_16361:
[----:B------:R-:W-:Y:S05]  /*0d60*/  BSYNC B0 ;  /* 0x0000000000007941 */ /* 0x000fea0003800000 */
.L_x_16360:
[----:B------:R-:W-:Y:S04]  /*0d70*/  BSSY B0, `(.L_x_16362) ;  /* 0x0000005000007945 */ /* 0x000fe80003800000 */
[----:B------:R-:W-:Y:S05]  /*0d80*/  @!P6 BRA `(.L_x_16363) ;  /* 0x00000000000ce947 */ /* 0x000fea0003800000 */
[----:B-----5:R-:W-:-:S05]  /*0d90*/  HADD2.F32 R72, -RZ, R62.H0_H0 ;  /* 0x2000003eff487230 */ /* 0x020fca0000004100 */
[----:B------:R-:W-:-:S04]  /*0da0*/  FMUL.FTZ R72, R72, UR6 ;  /* 0x0000000648487c20 */ /* 0x000fc80008410000 */
[----:B------:R-:W-:-:S07]  /*0db0*/  @P0 FADD.FTZ R72, R56, R72 ;  /* 0x0000004838480221 */ /* 0x000fce0000010000 */
.L_x_16363:
[----:B------:R-:W-:Y:S05]  /*0dc0*/  BSYNC B0 ;  /* 0x0000000000007941 */ /* 0x000fea0003800000 */
.L_x_16362:
[----:B------:R-:W-:Y:S04]  /*0dd0*/  BSSY B0, `(.L_x_16364) ;  /* 0x0000005000007945 */ /* 0x000fe80003800000 */
[----:B------:R-:W-:Y:S05]  /*0de0*/  @!P6 BRA `(.L_x_16365) ;  /* 0x00000000000ce947 */ /* 0x000fea0003800000 */
[----:B-----5:R-:W-:-:S05]  /*0df0*/  HADD2.F32 R73, -RZ, R62.H1_H1 ;  /* 0x3000003eff497230 */ /* 0x020fca0000004100 */
[----:B------:R-:W-:-:S04]  /*0e00*/  FMUL.FTZ R73, R73, UR6 ;  /* 0x0000000649497c20 */ /* 0x000fc80008410000 */
[----:B------:R-:W-:-:S07]  /*0e10*/  @P0 FADD.FTZ R73, R57, R73 ;  /* 0x0000004939490221 */ /* 0x000fce0000010000 */
.L_x_16365:
[----:B------:R-:W-:Y:S05]  /*0e20*/  BSYNC B0 ;  /* 0x0000000000007941 */ /* 0x000fea0003800000 */
.L_x_16364:
[----:B------:R-:W-:Y:S04]  /*0e30*/  BSSY B0, `(.L_x_16366) ;  /* 0x0000005000007945 */ /* 0x000fe80003800000 */
[----:B------:R-:W-:Y:S05]  /*0e40*/  @!P6 BRA `(.L_x_16367) ;  /* 0x00000000000ce947 */ /* 0x000fea0003800000 */
[----:B-----5:R-:W-:-:S05]  /*0e50*/  HADD2.F32 R74, -RZ, R63.H0_H0 ;  /* 0x2000003fff4a7230 */ /* 0x020fca0000004100 */
[----:B------:R-:W-:-:S04]  /*0e60*/  FMUL.FTZ R74, R74, UR6 ;  /* 0x000000064a4a7c20 */ /* 0x000fc80008410000 */
[----:B------:R-:W-:-:S07]  /*0e70*/  @P0 FADD.FTZ R74, R58, R74 ;  /* 0x0000004a3a4a0221 */ /* 0x000fce0000010000 */
.L_x_16367:
[----:B------:R-:W-:Y:S05]  /*0e80*/  BSYNC B0 ;  /* 0x0000000000007941 */ /* 0x000fea0003800000 */
.L_x_16366:
[----:B------:R-:W-:Y:S04]  /*0e90*/  BSSY B0, `(.L_x_16368) ;  /* 0x0000005000007945 */ /* 0x000fe80003800000 */
[----:B------:R-:W-:Y:S05]  /*0ea0*/  @!P6 BRA `(.L_x_16369) ;  /* 0x00000000000ce947 */ /* 0x000fea0003800000 */
[----:B-----5:R-:W-:-:S05]  /*0eb0*/  HADD2.F32 R75, -RZ, R63.H1_H1 ;  /* 0x3000003fff4b7230 */ /* 0x020fca0000004100 */
[----:B------:R-:W-:-:S04]  /*0ec0*/  FMUL.FTZ R75, R75, UR6 ;  /* 0x000000064b4b7c20 */ /* 0x000fc80008410000 */
[----:B------:R-:W-:-:S07]  /*0ed0*/  @P0 FADD.FTZ R75, R59, R75 ;  /* 0x0000004b3b4b0221 */ /* 0x000fce0000010000 */
.L_x_16369:
[----:B------:R-:W-:Y:S05]  /*0ee0*/  BSYNC B0 ;  /* 0x0000000000007941 */ /* 0x000fea0003800000 */
.L_x_16368:
        /* <DEDUP_REMOVED lines=34> */
[----:B-----5:R-:W-:-:S05]  /*1110*/  HADD2.F32 R68, -RZ, R60.H0_H0 ;  /* 0x2000003cff447230 */ /* 0x020fca0000004100 */
[----:B------:R-:W-:-:S04]  /*1120*/  FMUL.FTZ R68, R68, UR6 ;  /* 0x0000000644447c20 */ /* 0x000fc80008410000 */
[----:B------:R-:W-:-:S07]  /*1130*/  @P0 FADD.FTZ R68, R52, R68 ;  /* 0x0000004434440221 */ /* 0x000fce0000010000 */
.L_x_16371:
[----:B------:R-:W-:Y:S05]  /*1140*/  BSYNC B0 ;  /* 0x0000000000007941 */ /* 0x000fea0003800000 */
.L_x_16370:
[----:B------:R-:W-:Y:S04]  /*1150*/  BSSY B0, `(.L_x_16372) ;  /* 0x0000005000007945 */ /* 0x000fe80003800000 */
[----:B------:R-:W-:Y:S05]  /*1160*/  @!P6 BRA `(.L_x_16373) ;  /* 0x00000000000ce947 */ /* 0x000fea0003800000 */
[----:B-----5:R-:W-:-:S05]  /*1170*/  HADD2.F32 R69, -RZ, R60.H1_H1 ;  /* 0x3000003cff457230 */ /* 0x020fca0000004100 */
[----:B------:R-:W-:-:S04]  /*1180*/  FMUL.FTZ R69, R69, UR6 ;  /* 0x0000000645457c20 */ /* 0x000fc80008410000 */
[----:B------:R-:W-:-:S07]  /*1190*/  @P0 FADD.FTZ R69, R53, R69 ;  /* 0x0000004535450221 */ /* 0x000fce0000010000 */
.L_x_16373:
[----:B------:R-:W-:Y:S05]  /*11a0*/  BSYNC B0 ;  /* 0x0000000000007941 */ /* 0x000fea0003800000 */
.L_x_16372:
[----:B------:R-:W-:Y:S04]  /*11b0*/  BSSY B0, `(.L_x_16374) ;  /* 0x0000005000007945 */ /* 0x000fe80003800000 */
[----:B------:R-:W-:Y:S05]  /*11c0*/  @!P6 BRA `(.L_x_16375) ;  /* 0x00000000000ce947 */ /* 0x000fea0003800000 */
[----:B-----5:R-:W-:-:S05]  /*11d0*/  HADD2.F32 R70, -RZ, R61.H0_H0 ;  /* 0x2000003dff467230 */ /* 0x020fca0000004100 */
[----:B------:R-:W-:-:S04]  /*11e0*/  FMUL.FTZ R70, R70, UR6 ;  /* 0x0000000646467c20 */ /* 0x000fc80008410000 */
[----:B------:R-:W-:-:S07]  /*11f0*/  @P0 FADD.FTZ R70, R54, R70 ;  /* 0x0000004636460221 */ /* 0x000fce0000010000 */
.L_x_16375:
[----:B------:R-:W-:Y:S05]  /*1200*/  BSYNC B0 ;  /* 0x0000000000007941 */ /* 0x000fea0003800000 */
.L_x_16374:
[----:B------:R-:W-:Y:S04]  /*1210*/  BSSY B0, `(.L_x_16376) ;  /* 0x0000005000007945 */ /* 0x000fe80003800000 */
[----:B------:R-:W-:Y:S05]  /*1220*/  @!P6 BRA `(.L_x_16377) ;  /* 0x00000000000ce947 */ /* 0x000fea0003800000 */
[----:B-----5:R-:W-:-:S05]  /*1230*/  HADD2.F32 R71, -RZ, R61.H1_H1 ;  /* 0x3000003dff477230 */ /* 0x020fca0000004100 */
[----:B------:R-:W-:-:S04]  /*1240*/  FMUL.FTZ R71, R71, UR6 ;  /* 0x0000000647477c20 */ /* 0x000fc80008410000 */
[----:B------:R-:W-:-:S07]  /*1250*/  @P0 FADD.FTZ R71, R55, R71 ;  /* 0x0000004737470221 */ /* 0x000fce0000010000 */
.L_x_16377:
[----:B------:R-:W-:Y:S05]  /*1260*/  BSYNC B0 ;  /* 0x0000000000007941 */ /* 0x000fea0003800000 */
.L_x_16376:
[----:B------:R-:W-:Y:S04]  /*1270*/  BSSY B0, `(.L_x_16378) ;  /* 0x0000005000007945 */ /* 0x000fe80003800000 */
[----:B------:R-:W-:Y:S05]  /*1280*/  @!P6 BRA `(.L_x_16379) ;  /* 0x00000000000ce947 */ /* 0x000fea0003800000 */
[----:B-----5:R-:W-:-:S05]  /*1290*/  HADD2.F32 R64, -RZ, R62.H0_H0 ;  /* 0x2000003eff407230 */ /* 0x020fca0000004100 */
[----:B------:R-:W-:-:S04]  /*12a0*/  FMUL.FTZ R64, R64, UR6 ;  /* 0x0000000640407c20 */ /* 0x000fc80008410000 */
[----:B------:R-:W-:-:S07]  /*12b0*/  @P0 FADD.FTZ R64, R56, R64 ;  /* 0x0000004038400221 */ /* 0x000fce0000010000 */
.L_x_16379:
[----:B------:R-:W-:Y:S05]  /*12c0*/  BSYNC B0 ;  /* 0x0000000000007941 */ /* 0x000fea0003800000 */
.L_x_16378:
[----:B------:R-:W-:Y:S04]  /*12d0*/  BSSY B0, `(.L_x_16380) ;  /* 0x0000005000007945 */ /* 0x000fe80003800000 */
[----:B------:R-:W-:Y:S05]  /*12e0*/  @!P6 BRA `(.L_x_16381) ;  /* 0x00000000000ce947 */ /* 0x000fea0003800000 */
[----:B-----5:R-:W-:-:S05]  /*12f0*/  HADD2.F32 R65, -RZ, R62.H1_H1 ;  /* 0x3000003eff417230 */ /* 0x020fca0000004100 */
[----:B------:R-:W-:-:S04]  /*1300*/  FMUL.FTZ R65, R65, UR6 ;  /* 0x0000000641417c20 */ /* 0x000fc80008410000 */
[----:B------:R-:W-:-:S07]  /*1310*/  @P0 FADD.FTZ R65, R57, R65 ;  /* 0x0000004139410221 */ /* 0x000fce0000010000 */
.L_x_16381:
[----:B------:R-:W-:Y:S05]  /*1320*/  BSYNC B0 ;  /* 0x0000000000007941 */ /* 0x000fea0003800000 */
.L_x_16380:
[----:B------:R-:W-:Y:S04]  /*1330*/  BSSY B0, `(.L_x_16382) ;  /* 0x0000005000007945 */ /* 0x000fe80003800000 */
[----:B------:R-:W-:Y:S05]  /*1340*/  @!P6 BRA `(.L_x_16383) ;  /* 0x00000000000ce947 */ /* 0x000fea0003800000 */
[----:B-----5:R-:W-:-:S05]  /*1350*/  HADD2.F32 R66, -RZ, R63.H0_H0 ;  /* 0x2000003fff427230 */ /* 0x020fca0000004100 */
[----:B------:R-:W-:-:S04]  /*1360*/  FMUL.FTZ R66, R66, UR6 ;  /* 0x0000000642427c20 */ /* 0x000fc80008410000 */
[----:B------:R-:W-:-:S07]  /*1370*/  @P0 FADD.FTZ R66, R58, R66 ;  /* 0x000000423a420221 */ /* 0x000fce0000010000 */
.L_x_16383:
[----:B------:R-:W-:Y:S05]  /*1380*/  BSYNC B0 ;  /* 0x0000000000007941 */ /* 0x000fea0003800000 */
.L_x_16382:
[----:B------:R-:W-:Y:S04]  /*1390*/  BSSY B0, `(.L_x_16384) ;  /* 0x0000005000007945 */ /* 0x000fe80003800000 */
[----:B------:R-:W-:Y:S05]  /*13a0*/  @!P6 BRA `(.L_x_16385) ;  /* 0x00000000000ce947 */ /* 0x000fea0003800000 */
[----:B-----5:R-:W-:-:S05]  /*13b0*/  HADD2.F32 R67, -RZ, R63.H1_H1 ;  /* 0x3000003fff437230 */ /* 0x020fca0000004100 */
[----:B------:R-:W-:-:S04]  /*13c0*/  FMUL.FTZ R67, R67, UR6 ;  /* 0x0000000643437c20 */ /* 0x000fc80008410000 */
[----:B------:R-:W-:-:S07]  /*13d0*/  @P0 FADD.FTZ R67, R59, R67 ;  /* 0x000000433b430221 */ /* 0x000fce0000010000 */
.L_x_16385:
[----:B------:R-:W-:Y:S05]  /*13e0*/  BSYNC B0 ;  /* 0x0000000000007941 */ /* 0x000fea0003800000 */
.L_x_16384:
        /* <DEDUP_REMOVED lines=103> */
.L_x_16400:
        /* <DEDUP_REMOVED lines=190> */
.L_x_16388:
[----:B------:R-:W-:Y:S05]  /*2640*/  BSYNC B0 ;  /* 0x0000000000007941 */ /* 0x000fea0003800000 */
.L_x_16387:
[----:B------:R-:W-:Y:S02]  /*2650*/  IADD3 R3, R3, UR8, RZ ;  /* 0x0000000803037c10 */ /* 0x000fe4000fffe0ff */
[----:B------:R-:W-:Y:S02]  /*2660*/  SEL R0, RZ, 0x1, P0 ;  /* 0x00000001ff007807 */ /* 0x000fe40000000000 */
[----:B------:R-:W-:-:S13]  /*2670*/  ISETP.GE.AND P1, PT, R3, UR9, PT ;  /* 0x0000000903007c0c */ /* 0x000fda000bf26270 */
[----:B------:R-:W-:Y:S05]  /*2680*/  @!P1 BRA `(.L_x_16389) ;  /* 0xffffffdc00209947 */ /* 0x000fea000383ffff */
[----:B------:R-:W-:Y:S05]  /*2690*/  EXIT ;  /* 0x000000000000794d */ /* 0x000fea0003800000 */
.L_x_16386:
[----:B------:R-:W-:Y:S01]  /*26a0*/  HFMA2.MMA R102, -RZ, RZ, 0, 5.9604644775390625e-08 ;  /* 0x00000001ff667435 */ /* 0x000fe200000001ff */
[----:B------:R-:W-:Y:S02]  /*26b0*/  MOV R101, R0 ;  /* 0x0000000000657202 */ /* 0x000fe40000000f00 */
[----:B------:R-:W-:Y:S02]  /*26c0*/  MOV R103, 0x1f ;  /* 0x0000001f00677802 */ /* 0x000fe40000000f00 */
[----:B------:R-:W-:-:S07]  /*26d0*/  MOV R100, 0xffffffff ;  /* 0xffffffff00647802 */ /* 0x000fce0000000f00 */
[----:B-----5:R-:W-:Y:S05]  /*26e0*/  WARPSYNC.COLLECTIVE R100, `(.L_x_16390) ;  /* 0x0000000064087348 */ /* 0x020fea0003c00000 */
[----:B------:R0:W1:Y:S02]  /*26f0*/  SHFL.BFLY P2, R99, R101, R102, R103 ;  /* 0x0c00006665637389 */ /* 0x0000640000040067 */
[----:B01---5:R-:W-:Y:S01]  /*2700*/  ENDCOLLECTIVE ;  /* 0x000000000000791b */ /* 0x023fe20003800000 */
.L_x_16390:
[----:B------:R-:W-:Y:S01]  /*2710*/  HFMA2.MMA R102, -RZ, RZ, 0, 1.1920928955078125e-07 ;  /* 0x00000002ff667435 */ /* 0x000fe200000001ff */
[----:B------:R-:W-:-:S05]  /*2720*/  MOV R95, R99 ;  /* 0x00000063005f7202 */ /* 0x000fca0000000f00 */
[----:B------:R-:W-:-:S05]  /*2730*/  FADD.FTZ R95, R0, R95 ;  /* 0x0000005f005f7221 */ /* 0x000fca0000010000 */
[----:B------:R-:W-:-:S07]  /*2740*/  MOV R101, R95 ;  /* 0x0000005f00657202 */ /* 0x000fce0000000f00 */
[----:B------:R-:W-:Y:S05]  /*2750*/  WARPSYNC.COLLECTIVE R100, `(.L_x_16391) ;  /* 0x0000000064087348 */ /* 0x000fea0003c00000 */
[----:B------:R0:W1:Y:S02]  /*2760*/  SHFL.BFLY P2, R99, R101, R102, R103 ;  /* 0x0c00006665637389 */ /* 0x0000640000040067 */
[----:B01----:R-:W-:Y:S01]  /*2770*/  ENDCOLLECTIVE ;  /* 0x000000000000791b */ /* 0x003fe20003800000 */
.L_x_16391:
[----:B------:R-:W-:Y:S01]  /*2780*/  HFMA2.MMA R102, -RZ, RZ, 0, 2.384185791015625e-07 ;  /* 0x00000004ff667435 */ /* 0x000fe200000001ff */
[----:B------:R-:W-:-:S05]  /*2790*/  MOV R92, R99 ;  /* 0x00000063005c7202 */ /* 0x000fca0000000f00 */
[----:B------:R-:W-:-:S05]  /*27a0*/  FADD.FTZ R96, R95, R92 ;  /* 0x0000005c5f607221 */ /* 0x000fca0000010000 */
[----:B------:R-:W-:-:S07]  /*27b0*/  MOV R101, R96 ;  /* 0x0000006000657202 */ /* 0x000fce0000000f00 */
[----:B------:R-:W-:Y:S05]  /*27c0*/  WARPSYNC.COLLECTIVE R100, `(.L_x_16392) ;  /* 0x0000000064087348 */ /* 0x000fea0003c00000 */
[----:B------:R0:W1:Y:S02]  /*27d0*/  SHFL.BFLY P2, R99, R101, R102, R103 ;  /* 0x0c00006665637389 */ /* 0x0000640000040067 */
[----:B01----:R-:W-:Y:S01]  /*27e0*/  ENDCOLLECTIVE ;  /* 0x000000000000791b */ /* 0x003fe20003800000 */
.L_x_16392:
[----:B------:R-:W-:Y:S01]  /*27f0*/  HFMA2.MMA R102, -RZ, RZ, 0, 4.76837158203125e-07 ;  /* 0x00000008ff667435 */ /* 0x000fe200000001ff */
[----:B------:R-:W-:-:S05]  /*2800*/  MOV R97, R99 ;  /* 0x0000006300617202 */ /* 0x000fca0000000f00 */
[----:B------:R-:W-:-:S05]  /*2810*/  FADD.FTZ R97, R96, R97 ;  /* 0x0000006160617221 */ /* 0x000fca0000010000 */
[----:B------:R-:W-:-:S07]  /*2820*/  MOV R101, R97 ;  /* 0x0000006100657202 */ /* 0x000fce0000000f00 */
[----:B------:R-:W-:Y:S05]  /*2830*/  WARPSYNC.COLLECTIVE R100, `(.L_x_16393) ;  /* 0x0000000064087348 */ /* 0x000fea0003c00000 */
[----:B------:R0:W1:Y:S02]  /*2840*/  SHFL.BFLY P2, R99, R101, R102, R103 ;  /* 0x0c00006665637389 */ /* 0x0000640000040067 */
[----:B01----:R-:W-:Y:S01]  /*2850*/  ENDCOLLECTIVE ;  /* 0x000000000000791b */ /* 0x003fe20003800000 */
.L_x_16393:
[----:B------:R-:W-:Y:S01]  /*2860*/  HFMA2.MMA R102, -RZ, RZ, 0, 9.5367431640625e-07 ;  /* 0x00000010ff667435 */ /* 0x000fe200000001ff */
[----:B------:R-:W-:-:S05]  /*2870*/  MOV R92, R99 ;  /* 0x00000063005c7202 */ /* 0x000fca0000000f00 */
[----:B------:R-:W-:-:S05]  /*2880*/  FADD.FTZ R98, R97, R92 ;  /* 0x0000005c61627221 */ /* 0x000fca0000010000 */
[----:B------:R-:W-:-:S07]  /*2890*/  MOV R101, R98 ;  /* 0x0000006200657202 */ /* 0x000fce0000000f00 */
[----:B------:R-:W-:Y:S05]  /*28a0*/  WARPSYNC.COLLECTIVE R100, `(.L_x_16394) ;  /* 0x0000000064087348 */ /* 0x000fea0003c00000 */
[----:B------:R0:W1:Y:S02]  /*28b0*/  SHFL.BFLY P2, R99, R101, R102, R103 ;  /* 0x0c00006665637389 */ /* 0x0000640000040067 */
[----:B01----:R-:W-:Y:S01]  /*28c0*/  ENDCOLLECTIVE ;  /* 0x000000000000791b */ /* 0x003fe20003800000 */
.L_x_16394:
        /* <DEDUP_REMOVED lines=55> */
.L_x_16395:
[----:B------:R-:W-:Y:S01]  /*2c40*/  HFMA2.MMA R102, -RZ, RZ, 0, 1.1920928955078125e-07 ;  /* 0x00000002ff667435 */ /* 0x000fe200000001ff */
[----:B------:R-:W-:-:S05]  /*2c50*/  MOV R95, R99 ;  /* 0x00000063005f7202 */ /* 0x000fca0000000f00 */
[----:B------:R-:W-:-:S05]  /*2c60*/  FADD.FTZ R95, R0, R95 ;  /* 0x0000005f005f7221 */ /* 0x000fca0000010000 */
[----:B------:R-:W-:-:S07]  /*2c70*/  MOV R101, R95 ;  /* 0x0000005f00657202 */ /* 0x000fce0000000f00 */
[----:B------:R-:W-:Y:S05]  /*2c80*/  WARPSYNC.COLLECTIVE R100, `(.L_x_16396) ;  /* 0x0000000064087348 */ /* 0x000fea0003c00000 */
[----:B------:R0:W1:Y:S02]  /*2c90*/  SHFL.BFLY P2, R99, R101, R102, R103 ;  /* 0x0c00006665637389 */ /* 0x0000640000040067 */
[----:B01----:R-:W-:Y:S01]  /*2ca0*/  ENDCOLLECTIVE ;  /* 0x000000000000791b */ /* 0x003fe20003800000 */
.L_x_16396:
[----:B------:R-:W-:Y:S01]  /*2cb0*/  HFMA2.MMA R102, -RZ, RZ, 0, 2.384185791015625e-07 ;  /* 0x00000004ff667435 */ /* 0x000fe200000001ff */
[----:B------:R-:W-:-:S05]  /*2cc0*/  MOV R96, R99 ;  /* 0x0000006300607202 */ /* 0x000fca0000000f00 */
[----:B------:R-:W-:-:S05]  /*2cd0*/  FADD.FTZ R96, R95, R96 ;  /* 0x000000605f607221 */ /* 0x000fca0000010000 */
[----:B------:R-:W-:-:S07]  /*2ce0*/  MOV R101, R96 ;  /* 0x0000006000657202 */ /* 0x000fce0000000f00 */
[----:B------:R-:W-:Y:S05]  /*2cf0*/  WARPSYNC.COLLECTIVE R100, `(.L_x_16397) ;  /* 0x0000000064087348 */ /* 0x000fea0003c00000 */
[----:B------:R0:W1:Y:S02]  /*2d00*/  SHFL.BFLY P2, R99, R101, R102, R103 ;  /* 0x0c00006665637389 */ /* 0x0000640000040067 */
[----:B01----:R-:W-:Y:S01]  /*2d10*/  ENDCOLLECTIVE ;  /* 0x000000000000791b */ /* 0x003fe20003800000 */
.L_x_16397:
[----:B------:R-:W-:Y:S01]  /*2d20*/  HFMA2.MMA R102, -RZ, RZ, 0, 4.76837158203125e-07 ;  /* 0x00000008ff667435 */ /* 0x000fe200000001ff */
[----:B------:R-:W-:-:S05]  /*2d30*/  MOV R97, R99 ;  /* 0x0000006300617202 */ /* 0x000fca0000000f00 */
[----:B------:R-:W-:-:S05]  /*2d40*/  FADD.FTZ R97, R96, R97 ;  /* 0x0000006160617221 */ /* 0x000fca0000010000 */
[----:B------:R-:W-:-:S07]  /*2d50*/  MOV R101, R97 ;  /* 0x0000006100657202 */ /* 0x000fce0000000f00 */
[----:B------:R-:W-:Y:S05]  /*2d60*/  WARPSYNC.COLLECTIVE R100, `(.L_x_16398) ;  /* 0x0000000064087348 */ /* 0x000fea0003c00000 */
[----:B------:R0:W1:Y:S02]  /*2d70*/  SHFL.BFLY P2, R99, R101, R102, R103 ;  /* 0x0c00006665637389 */ /* 0x0000640000040067 */
[----:B01----:R-:W-:Y:S01]  /*2d80*/  ENDCOLLECTIVE ;  /* 0x000000000000791b */ /* 0x003fe20003800000 */
.L_x_16398:
[----:B------:R-:W-:Y:S01]  /*2d90*/  HFMA2.MMA R102, -RZ, RZ, 0, 9.5367431640625e-07 ;  /* 0x00000010ff667435 */ /* 0x000fe200000001ff */
[----:B------:R-:W-:-:S05]  /*2da0*/  MOV R98, R99 ;  /* 0x0000006300627202 */ /* 0x000fca0000000f00 */
[----:B------:R-:W-:-:S05]  /*2db0*/  FADD.FTZ R98, R97, R98 ;  /* 0x0000006261627221 */ /* 0x000fca0000010000 */
[----:B------:R-:W-:-:S07]  /*2dc0*/  MOV R101, R98 ;  /* 0x0000006200657202 */ /* 0x000fce0000000f00 */
[----:B------:R-:W-:Y:S05]  /*2dd0*/  WARPSYNC.COLLECTIVE R100, `(.L_x_16399) ;  /* 0x0000000064087348 */ /* 0x000fea0003c00000 */
[----:B------:R0:W1:Y:S02]  /*2de0*/  SHFL.BFLY P2, R99, R101, R102, R103 ;  /* 0x0c00006665637389 */ /* 0x0000640000040067 */
[----:B01----:R-:W-:Y:S01]  /*2df0*/  ENDCOLLECTIVE ;  /* 0x000000000000791b */ /* 0x003fe20003800000 */
.L_x_16399:
[----:B------:R-:W-:Y:S05]  /*2e00*/  BRA `(.L_x_16400) ;  /* 0xffffffec00147947 */ /* 0x000fea000383ffff */
.L_x_16401:
        /* <DEDUP_REMOVED lines=15> */
.L_x_23323:


//--------------------- .text._ZN10layer_norm13ln_fwd_kernelINS_13Kernel_traitsIf6__halffS2_fjLj6144ELj1ELj1ELj8ELj16ENS_18Kernel_traits_baseILj6144EfS2_fS2_fjLj256EEEEELb0ELb1ELb0ELb0EEEvNS_9FwdParamsE --------------------------
	.section	.text._ZN10layer_norm13ln_fwd_kernelINS_13Kernel_traitsIf6__halffS2_fjLj6144ELj1ELj1ELj8ELj16ENS_18Kernel_traits_baseILj6144EfS2_fS2_fjLj256EEEEELb0ELb1ELb0ELb0EEEvNS_9FwdParamsE,"ax",@progbits
	.align	128
        .global         _ZN10layer_norm13ln_fwd_kernelINS_13Kernel_traitsIf6__halffS2_fjLj6144ELj1ELj1ELj8ELj16ENS_18Kernel_traits_baseILj6144EfS2_fS2_fjLj256EEEEELb0ELb1ELb0ELb0EEEvNS_9FwdParamsE
        .type           _ZN10layer_norm13ln_fwd_kernelINS_13Kernel_traitsIf6__halffS2_fjLj6144ELj1ELj1ELj8ELj16ENS_18Kernel_traits_baseILj6144EfS2_fS2_fjLj256EEEEELb0ELb1ELb0ELb0EEEvNS_9FwdParamsE,@function
        .size           _ZN10layer_norm13ln_fwd_kernelINS_13Kernel_traitsIf6__halffS2_fjLj6144ELj1ELj1ELj8ELj16ENS_18Kernel_traits_baseILj6144EfS2_fS2_fjLj256EEEEELb0ELb1ELb0ELb0EEEvNS_9FwdParamsE,(.L_x_23324 - _ZN10layer_norm13ln_fwd_kernelINS_13Kernel_traitsIf6__halffS2_fjLj6144ELj1ELj1ELj8ELj16ENS_18Kernel_traits_baseILj6144EfS2_fS2_fjLj256EEEEELb0ELb1ELb0ELb0EEEvNS_9FwdParamsE)
        .other          _ZN10layer_norm13ln_fwd_kernelINS_13Kernel_traitsIf6__halffS2_fjLj6144ELj1ELj1ELj8ELj16ENS_18Kernel_traits_baseILj6144EfS2_fS2_fjLj256EEEEELb0ELb1ELb0ELb0EEEvNS_9FwdParamsE,@"STO_CUDA_ENTRY STV_DEFAULT"
_ZN10layer_norm13ln_fwd_kernelINS_13Kernel_traitsIf6__halffS2_fjLj6144ELj1ELj1ELj8ELj16ENS_18Kernel_traits_baseILj6144EfS2_fS2_fjLj256EEEEELb0ELb1ELb0ELb0EEEvNS_9FwdParamsE:
.text._ZN10layer_norm13ln_fwd_kernelINS_13Kernel_traitsIf6__halffS2_fjLj6144ELj1ELj1ELj8ELj16ENS_18Kernel_traits_baseILj6144EfS2_fS2_fjLj256EEEEELb0ELb1ELb0ELb0EEEvNS_9FwdParamsE:
        /* <DEDUP_REMOVED lines=35> */
.L_x_16403:
[----:B------:R-:W-:Y:S05]  /*0230*/  BSYNC B0 ;  /* 0x0000000000007941 */ /* 0x000fea0003800000 */
.L_x_16402:
        /* <DEDUP_REMOVED lines=23> */
.L_x_16405:
[----:B------:R-:W-:Y:S05]  /*03b0*/  BSYNC B0 ;  /* 0x0000000000007941 */ /* 0x000fea0003800000 */
.L_x_16404:
        /* <DEDUP_REMOVED lines=22> */
.L_x_16407:
[----:B------:R-:W-:Y:S05]  /*0520*/  BSYNC B0 ;  /* 0x0000000000007941 */ /* 0x000fea0003800000 */
.L_x_16406:
        /* <DEDUP_REMOVED lines=33> */
.L_x_16421:
        /* <DEDUP_REMOVED lines=33> */
[----:B------:R-:W-:Y:S02]  /*0950*/  HADD2.F32 R86, -RZ, R86.H1_H1 ;  /* 0x30000056ff567230 */ /* 0x000fe40000004100 */
[-C--:B------:R-:W-:Y:S01]  /*0960*/  FMUL.FTZ R110, R110, R109.reuse ;  /* 0x0000006d6e6e7220 */ /* 0x080fe20000410000 */
[----:B------:R-:W-:Y:S02]  /*0970*/  HADD2.F32 R118, -RZ, R85.H0_H0 ;  /* 0x20000055ff767230 */ /* 0x000fe40000004100 */
[----:B-1----:R-:W-:Y:S01]  /*0980*/  FMUL.FTZ R89, R84, R109 ;  /* 0x0000006d54597220 */ /* 0x002fe20000410000 */
[----:B------:R-:W-:-:S02]  /*0990*/  HADD2.F32 R122, -RZ, R87.H0_H0 ;  /* 0x20000057ff7a7230 */ /* 0x000fc40000004100 */
[----:B------:R-:W-:Y:S02]  /*09a0*/  HADD2.F32 R120, -RZ, R85.H1_H1 ;  /* 0x30000055ff787230 */ /* 0x000fe40000004100 */
[-C--:B------:R-:W-:Y:S01]  /*09b0*/  FMUL.FTZ R85, R90, R109.reuse ;  /* 0x0000006d5a557220 */ /* 0x080fe20000410000 */
[----:B------:R-:W-:Y:S02]  /*09c0*/  HADD2.F32 R124, -RZ, R87.H1_H1 ;  /* 0x30000057ff7c7230 */ /* 0x000fe40000004100 */
        /* <DEDUP_REMOVED lines=24> */
.L_x_16409:
[----:B------:R-:W-:Y:S05]  /*0b50*/  BSYNC B0 ;  /* 0x0000000000007941 */ /* 0x000fea0003800000 */
.L_x_16408:
        /* <DEDUP_REMOVED lines=12> */
[----:B------:R-:W-:Y:S01]  /*0c20*/  ISETP.NE.AND.EX P0, PT, RZ, UR9, PT, P0 ;  /* 0x00000009ff007c0c */ /* 0x000fe2000bf05300 */
[--C-:B--2---:R-:W-:Y:S02]  /*0c30*/  HADD2.F32 R98, -RZ, R92.reuse.H0_H0 ;  /* 0x2000005cff627230 */ /* 0x104fe40000004100 */
[----:B-1----:R-:W-:Y:S02]  /*0c40*/  HADD2.F32 R116, -RZ, R92.H1_H1 ;  /* 0x3000005cff747230 */ /* 0x002fe40000004100 */
[--C-:B------:R-:W-:Y:S02]  /*0c50*/  HADD2.F32 R92, -RZ, R94.reuse.H0_H0 ;  /* 0x2000005eff5c7230 */ /* 0x100fe40000004100 */
[----:B------:R-:W-:Y:S02]  /*0c60*/  HADD2.F32 R94, -RZ, R94.H1_H1 ;  /* 0x3000005eff5e7230 */ /* 0x000fe40000004100 */
[----:B------:R-:W-:Y:S01]  /*0c70*/  FMUL.FTZ R116, R116, R109 ;  /* 0x0000006d74747220 */ /* 0x000fe20000410000 */
[----:B------:R-:W-:-:S02]  /*0c80*/  HADD2.F32 R118, -RZ, R93.H0_H0 ;  /* 0x2000005dff767230 */ /* 0x000fc40000004100 */
[-C--:B----4-:R-:W-:Y:S01]  /*0c90*/  FMUL.FTZ R97, R92, R109.reuse ;  /* 0x0000006d5c617220 */ /* 0x090fe20000410000 */
[----:B------:R-:W-:Y:S02]  /*0ca0*/  HADD2.F32 R122, -RZ, R95.H0_H0 ;  /* 0x2000005fff7a7230 */ /* 0x000fe40000004100 */
        /* <DEDUP_REMOVED lines=24> */
[C---:B------:R-:W-:Y:S01]  /*0e30*/  LEA.HI.X R117, R110.reuse, UR11, RZ, 0x5, P1 ;  /* 0x0000000b6e757c11 */ /* 0x040fe200088f2cff */
[----:B------:R-:W-:Y:S01]  /*0e40*/  @P0 FADD.FTZ R99, R83, R99 ;  /* 0x0000006353630221 */ /* 0x000fe20000010000 */
[----:B------:R-:W-:-:S03]  /*0e50*/  IADD3 R110, R110, 0x100, RZ ;  /* 0x000001006e6e7810 */ /* 0x000fc60007ffe0ff */
[----:B------:R2:W-:Y:S04]  /*0e60*/  STG.E.128 desc[UR4][R116.64], R92 ;  /* 0x0000005c74007986 */ /* 0x0005e8000c101d04 */
[----:B------:R2:W-:Y:S02]  /*0e70*/  STG.E.128 desc[UR4][R116.64+0x10], R96 ;  /* 0x0000106074007986 */ /* 0x0005e4000c101d04 */
.L_x_16411:
[----:B------:R-:W-:Y:S05]  /*0e80*/  BSYNC B0 ;  /* 0x0000000000007941 */ /* 0x000fea0003800000 */
.L_x_16410:
        /* <DEDUP_REMOVED lines=12> */
[----:B------:R-:W-:Y:S01]  /*0f50*/  ISETP.NE.AND.EX P0, PT, RZ, UR9, PT, P0 ;  /* 0x00000009ff007c0c */ /* 0x000fe2000bf05300 */
[--C-:B---3--:R-:W-:Y:S02]  /*0f60*/  HADD2.F32 R106, -RZ, R100.reuse.H0_H0 ;  /* 0x20000064ff6a7230 */ /* 0x108fe40000004100 */
[----:B-12---:R-:W-:Y:S02]  /*0f70*/  HADD2.F32 R116, -RZ, R100.H1_H1 ;  /* 0x30000064ff747230 */ /* 0x006fe40000004100 */
[----:B------:R-:W-:Y:S02]  /*0f80*/  HADD2.F32 R118, -RZ, R101.H0_H0 ;  /* 0x20000065ff767230 */ /* 0x000fe40000004100 */
[----:B------:R-:W-:Y:S02]  /*0f90*/  HADD2.F32 R100, -RZ, R102.H0_H0 ;  /* 0x20000066ff647230 */ /* 0x000fe40000004100 */
[----:B------:R-:W-:Y:S02]  /*0fa0*/  HADD2.F32 R124, -RZ, R103.H0_H0 ;  /* 0x20000067ff7c7230 */ /* 0x000fe40000004100 */
[----:B------:R-:W-:-:S02]  /*0fb0*/  HADD2.F32 R120, -RZ, R101.H1_H1 ;  /* 0x30000065ff787230 */ /* 0x000fc40000004100 */
[-C--:B------:R-:W-:Y:S01]  /*0fc0*/  FMUL.FTZ R101, R106, R109.reuse ;  /* 0x0000006d6a657220 */ /* 0x080fe20000410000 */
[----:B------:R-:W-:Y:S02]  /*0fd0*/  HADD2.F32 R122, -RZ, R102.H1_H1 ;  /* 0x30000066ff7a7230 */ /* 0x000fe40000004100 */
[-C--:B------:R-:W-:Y:S01]  /*0fe0*/  FMUL.FTZ R102, R116, R109.reuse ;  /* 0x0000006d74667220 */ /* 0x080fe20000410000 */
[----:B------:R-:W-:Y:S02]  /*0ff0*/  HADD2.F32 R111, -RZ, R103.H1_H1 ;  /* 0x30000067ff6f7230 */ /* 0x000fe40000004100 */
[-C--:B------:R-:W-:Y:S01]  /*1000*/  FMUL.FTZ R103, R118, R109.reuse ;  /* 0x0000006d76677220 */ /* 0x080fe20000410000 */
[-C--:B0-----:R-:W-:Y:S01]  /*1010*/  FMUL.FTZ R105, R100, R109.reuse ;  /* 0x0000006d64697220 */ /* 0x081fe20000410000 */
        /* <DEDUP_REMOVED lines=9> */
[C---:B------:R-:W-:Y:S01]  /*10b0*/  LEA R116, P1, R110.reuse, UR10, 0x5 ;  /* 0x0000000a6e747c11 */ /* 0x040fe2000f8228ff */
        /* <DEDUP_REMOVED lines=14> */
.L_x_16413:
[----:B------:R-:W-:Y:S05]  /*11a0*/  BSYNC B0 ;  /* 0x0000000000007941 */ /* 0x000fea0003800000 */
.L_x_16412:
[----:B------:R-:W-:Y:S01]  /*11b0*/  FADD.FTZ R110, RZ, R84 ;  /* 0x00000054ff6e7221 */ /* 0x000fe20000010000 */
        /* <DEDUP_REMOVED lines=8> */
[----:B-123--:R-:W-:Y:S01]  /*1240*/  LOP3.LUT R116, R115, 0x7fffff8, RZ, 0xc0, !PT ;  /* 0x07fffff873747812 */ /* 0x00efe200078ec0ff */
        /* <DEDUP_REMOVED lines=94> */
.L_x_16432:
        /* <DEDUP_REMOVED lines=103> */
[----:B------:R-:W-:Y:S01]  /*1ea0*/  F2FP.F16.F32.PACK_AB R108, R109, R108 ;  /* 0x0000006c6d6c723e */ /* 0x000fe200000000ff */
        /* <DEDUP_REMOVED lines=11> */
[----:B------:R-:W-:Y:S01]  /*1f60*/  F2FP.F16.F32.PACK_AB R109, R120, R111 ;  /* 0x0000006f786d723e */ /* 0x000fe200000000ff */
[----:B------:R-:W-:Y:S01]  /*1f70*/  FFMA.FTZ R122, R17, R122, R9 ;  /* 0x0000007a117a7223 */ /* 0x000fe20000010009 */
[----:B------:R-:W-:Y:S01]  /*1f80*/  FFMA.FTZ R119, R18, R119, R10 ;  /* 0x0000007712777223 */ /* 0x000fe2000001000a */
[C---:B0-----:R-:W-:Y:S01]  /*1f90*/  IMAD.WIDE.U32 R116, R113.reuse, 0x10, R116 ;  /* 0x0000001071747825 */ /* 0x041fe200078e0074 */
[----:B------:R-:W-:-:S02]  /*1fa0*/  IADD3 R113, R113, 0x100, RZ ;  /* 0x0000010071717810 */ /* 0x000fc40007ffe0ff */
[----:B------:R-:W-:Y:S02]  /*1fb0*/  F2FP.F16.F32.PACK_AB R110, R122, R121 ;  /* 0x000000797a6e723e */ /* 0x000fe400000000ff */
[----:B------:R-:W-:-:S05]  /*1fc0*/  F2FP.F16.F32.PACK_AB R111, R124, R119 ;  /* 0x000000777c6f723e */ /* 0x000fca00000000ff */
[----:B------:R1:W-:Y:S02]  /*1fd0*/  STG.E.128 desc[UR4][R116.64], R108 ;  /* 0x0000006c74007986 */ /* 0x0003e4000c101d04 */
.L_x_16416:
[----:B------:R-:W-:Y:S05]  /*1fe0*/  BSYNC B0 ;  /* 0x0000000000007941 */ /* 0x000fea0003800000 */
.L_x_16415:
        /* <DEDUP_REMOVED lines=34> */
.L_x_16418:
[----:B------:R-:W-:Y:S05]  /*2210*/  BSYNC B0 ;  /* 0x0000000000007941 */ /* 0x000fea0003800000 */
.L_x_16417:
        /* <DEDUP_REMOVED lines=33> */
.L_x_16420:
[----:B------:R-:W-:Y:S05]  /*2430*/  BSYNC B0 ;  /* 0x0000000000007941 */ /* 0x000fea0003800000 */
.L_x_16419:
[----:B------:R-:W-:Y:S02]  /*2440*/  IADD3 R3, R3, UR14, RZ ;  /* 0x0000000e03037c10 */ /* 0x000fe4000fffe0ff */
[----:B0123--:R-:W-:Y:S02]  /*2450*/  SEL R108, RZ, 0x1, P1 ;  /* 0x00000001ff6c7807 */ /* 0x00ffe40000800000 */
[----:B------:R-:W-:-:S13]  /*2460*/  ISETP.GE.AND P0, PT, R3, UR15, PT ;  /* 0x0000000f03007c0c */ /* 0x000fda000bf06270 */
[----:B------:R-:W-:Y:S05]  /*2470*/  @!P0 BRA `(.L_x_16421) ;  /* 0xffffffe000b08947 */ /* 0x000fea000383ffff */
[----:B------:R-:W-:Y:S05]  /*2480*/  EXIT ;  /* 0x000000000000794d */ /* 0x000fea0003800000 */
.L_x_16414:
[----:B------:R-:W-:Y:S01]  /*2490*/  HFMA2.MMA R111, -RZ, RZ, 0, 5.9604644775390625e-08 ;  /* 0x00000001ff6f7435 */ /* 0x000fe200000001ff */
[----:B------:R-:W-:Y:S02]  /*24a0*/  MOV R124, R109 ;  /* 0x0000006d007c7202 */ /* 0x000fe40000000f00 */
[----:B------:R-:W-:Y:S02]  /*24b0*/  MOV R118, 0x1f ;  /* 0x0000001f00767802 */ /* 0x000fe40000000f00 */
[----:B------:R-:W-:-:S07]  /*24c0*/  MOV R117, 0xffffffff ;  /* 0xffffffff00757802 */ /* 0x000fce0000000f00 */
[----:B0----5:R-:W-:Y:S05]  /*24d0*/  WARPSYNC.COLLECTIVE R117, `(.L_x_16422) ;  /* 0x0000000075087348 */ /* 0x021fea0003c00000 */
[----:B------:R1:W2:Y:S02]  /*24e0*/  SHFL.BFLY P6, R123, R124, R111, R118 ;  /* 0x0c00006f7c7b7389 */ /* 0x0002a400000c0076 */
[----:B012--5:R-:W-:Y:S01]  /*24f0*/  ENDCOLLECTIVE ;  /* 0x000000000000791b */ /* 0x027fe20003800000 */
.L_x_16422:
[----:B------:R-:W-:Y:S01]  /*2500*/  HFMA2.MMA R111, -RZ, RZ, 0, 1.1920928955078125e-07 ;  /* 0x00000002ff6f7435 */ /* 0x000fe200000001ff */
[----:B------:R-:W-:-:S05]  /*2510*/  MOV R108, R123 ;  /* 0x0000007b006c7202 */ /* 0x000fca0000000f00 */
[----:B------:R-:W-:-:S05]  /*2520*/  FADD.FTZ R119, R109, R108 ;  /* 0x0000006c6d777221 */ /* 0x000fca0000010000 */
[----:B------:R-:W-:-:S07]  /*2530*/  MOV R124, R119 ;  /* 0x00000077007c7202 */ /* 0x000fce0000000f00 */
[----:B------:R-:W-:Y:S05]  /*2540*/  WARPSYNC.COLLECTIVE R117, `(.L_x_16423) ;  /* 0x0000000075087348 */ /* 0x000fea0003c00000 */
[----:B------:R0:W1:Y:S02]  /*2550*/  SHFL.BFLY P6, R123, R124, R111, R118 ;  /* 0x0c00006f7c7b7389 */ /* 0x00006400000c0076 */
[----:B01----:R-:W-:Y:S01]  /*2560*/  ENDCOLLECTIVE ;  /* 0x000000000000791b */ /* 0x003fe20003800000 */
.L_x_16423:
[----:B------:R-:W-:Y:S01]  /*2570*/  HFMA2.MMA R111, -RZ, RZ, 0, 2.384185791015625e-07 ;  /* 0x00000004ff6f7435 */ /* 0x000fe200000001ff */
[----:B------:R-:W-:-:S05]  /*2580*/  MOV R108, R123 ;  /* 0x0000007b006c7202 */ /* 0x000fca0000000f00 */
[----:B------:R-:W-:-:S05]  /*2590*/  FADD.FTZ R120, R119, R108 ;  /* 0x0000006c77787221 */ /* 0x000fca0000010000 */
[----:B------:R-:W-:-:S07]  /*25a0*/  MOV R124, R120 ;  /* 0x00000078007c7202 */ /* 0x000fce0000000f00 */
[----:B------:R-:W-:Y:S05]  /*25b0*/  WARPSYNC.COLLECTIVE R117, `(.L_x_16424) ;  /* 0x0000000075087348 */ /* 0x000fea0003c00000 */
[----:B------:R0:W1:Y:S02]  /*25c0*/  SHFL.BFLY P6, R123, R124, R111, R118 ;  /* 0x0c00006f7c7b7389 */ /* 0x00006400000c0076 */
[----:B01----:R-:W-:Y:S01]  /*25d0*/  ENDCOLLECTIVE ;  /* 0x000000000000791b */ /* 0x003fe20003800000 */
.L_x_16424:
[----:B------:R-:W-:Y:S01]  /*25e0*/  HFMA2.MMA R111, -RZ, RZ, 0, 4.76837158203125e-07 ;  /* 0x00000008ff6f7435 */ /* 0x000fe200000001ff */
[----:B------:R-:W-:-:S05]  /*25f0*/  MOV R121, R123 ;  /* 0x0000007b00797202 */ /* 0x000fca0000000f00 */
[----:B------:R-:W-:-:S05]  /*2600*/  FADD.FTZ R121, R120, R121 ;  /* 0x0000007978797221 */ /* 0x000fca0000010000 */
[----:B------:R-:W-:-:S07]  /*2610*/  MOV R124, R121 ;  /* 0x00000079007c7202 */ /* 0x000fce0000000f00 */
[----:B------:R-:W-:Y:S05]  /*2620*/  WARPSYNC.COLLECTIVE R117, `(.L_x_16425) ;  /* 0x0000000075087348 */ /* 0x000fea0003c00000 */
[----:B------:R0:W1:Y:S02]  /*2630*/  SHFL.BFLY P6, R123, R124, R111, R118 ;  /* 0x0c00006f7c7b7389 */ /* 0x00006400000c0076 */
[----:B01----:R-:W-:Y:S01]  /*2640*/  ENDCOLLECTIVE ;  /* 0x000000000000791b */ /* 0x003fe20003800000 */
.L_x_16425:
[----:B------:R-:W-:Y:S01]  /*2650*/  HFMA2.MMA R111, -RZ, RZ, 0, 9.5367431640625e-07 ;  /* 0x00000010ff6f7435 */ /* 0x000fe200000001ff */
[----:B------:R-:W-:-:S05]  /*2660*/  MOV R108, R123 ;  /* 0x0000007b006c7202 */ /* 0x000fca0000000f00 */
[----:B------:R-:W-:-:S05]  /*2670*/  FADD.FTZ R122, R121, R108 ;  /* 0x0000006c797a7221 */ /* 0x000fca0000010000 */
[----:B------:R-:W-:-:S07]  /*2680*/  MOV R124, R122 ;  /* 0x0000007a007c7202 */ /* 0x000fce0000000f00 */
[----:B------:R-:W-:Y:S05]  /*2690*/  WARPSYNC.COLLECTIVE R117, `(.L_x_16426) ;  /* 0x0000000075087348 */ /* 0x000fea0003c00000 */
[----:B------:R0:W1:Y:S02]  /*26a0*/  SHFL.BFLY P6, R123, R124, R111, R118 ;  /* 0x0c00006f7c7b7389 */ /* 0x00006400000c0076 */
[----:B01----:R-:W-:Y:S01]  /*26b0*/  ENDCOLLECTIVE ;  /* 0x000000000000791b */ /* 0x003fe20003800000 */
.L_x_16426:
        /* <DEDUP_REMOVED lines=57> */
.L_x_16427:
[----:B------:R-:W-:Y:S01]  /*2a50*/  HFMA2.MMA R111, -RZ, RZ, 0, 1.1920928955078125e-07 ;  /* 0x00000002ff6f7435 */ /* 0x000fe200000001ff */
[----:B------:R-:W-:-:S05]  /*2a60*/  MOV R109, R123 ;  /* 0x0000007b006d7202 */ /* 0x000fca0000000f00 */
[----:B------:R-:W-:-:S05]  /*2a70*/  FADD.FTZ R109, R108, R109 ;  /* 0x0000006d6c6d7221 */ /* 0x000fca0000010000 */
[----:B------:R-:W-:-:S07]  /*2a80*/  MOV R124, R109 ;  /* 0x0000006d007c7202 */ /* 0x000fce0000000f00 */
[----:B------:R-:W-:Y:S05]  /*2a90*/  WARPSYNC.COLLECTIVE R117, `(.L_x_16428) ;  /* 0x0000000075087348 */ /* 0x000fea0003c00000 */
[----:B------:R0:W1:Y:S02]  /*2aa0*/  SHFL.BFLY P6, R123, R124, R111, R118 ;  /* 0x0c00006f7c7b7389 */ /* 0x00006400000c0076 */
[----:B01----:R-:W-:Y:S01]  /*2ab0*/  ENDCOLLECTIVE ;  /* 0x000000000000791b */ /* 0x003fe20003800000 */
.L_x_16428:
[----:B------:R-:W-:Y:S01]  /*2ac0*/  HFMA2.MMA R111, -RZ, RZ, 0, 2.384185791015625e-07 ;  /* 0x00000004ff6f7435 */ /* 0x000fe200000001ff */
[----:B------:R-:W-:-:S05]  /*2ad0*/  MOV R120, R123 ;  /* 0x0000007b00787202 */ /* 0x000fca0000000f00 */
[----:B------:R-:W-:-:S05]  /*2ae0*/  FADD.FTZ R120, R109, R120 ;  /* 0x000000786d787221 */ /* 0x000fca0000010000 */
[----:B------:R-:W-:-:S07]  /*2af0*/  MOV R124, R120 ;  /* 0x00000078007c7202 */ /* 0x000fce0000000f00 */
[----:B------:R-:W-:Y:S05]  /*2b00*/  WARPSYNC.COLLECTIVE R117, `(.L_x_16429) ;  /* 0x0000000075087348 */ /* 0x000fea0003c00000 */
[----:B------:R0:W1:Y:S02]  /*2b10*/  SHFL.BFLY P6, R123, R124, R111, R118 ;  /* 0x0c00006f7c7b7389 */ /* 0x00006400000c0076 */
[----:B01----:R-:W-:Y:S01]  /*2b20*/  ENDCOLLECTIVE ;  /* 0x000000000000791b */ /* 0x003fe20003800000 */
.L_x_16429:
[----:B------:R-:W-:Y:S01]  /*2b30*/  HFMA2.MMA R111, -RZ, RZ, 0, 4.76837158203125e-07 ;  /* 0x00000008ff6f7435 */ /* 0x000fe200000001ff */
[----:B------:R-:W-:-:S05]  /*2b40*/  MOV R119, R123 ;  /* 0x0000007b00777202 */ /* 0x000fca0000000f00 */
[----:B------:R-:W-:-:S05]  /*2b50*/  FADD.FTZ R119, R120, R119 ;  /* 0x0000007778777221 */ /* 0x000fca0000010000 */
[----:B------:R-:W-:-:S07]  /*2b60*/  MOV R124, R119 ;  /* 0x00000077007c7202 */ /* 0x000fce0000000f00 */
[----:B------:R-:W-:Y:S05]  /*2b70*/  WARPSYNC.COLLECTIVE R117, `(.L_x_16430) ;  /* 0x0000000075087348 */ /* 0x000fea0003c00000 */
[----:B------:R0:W1:Y:S02]  /*2b80*/  SHFL.BFLY P6, R123, R124, R111, R118 ;  /* 0x0c00006f7c7b7389 */ /* 0x00006400000c0076 */
[----:B01----:R-:W-:Y:S01]  /*2b90*/  ENDCOLLECTIVE ;  /* 0x000000000000791b */ /* 0x003fe20003800000 */
.L_x_16430:
[----:B------:R-:W-:Y:S01]  /*2ba0*/  HFMA2.MMA R111, -RZ, RZ, 0, 9.5367431640625e-07 ;  /* 0x00000010ff6f7435 */ /* 0x000fe200000001ff */
[----:B------:R-:W-:-:S05]  /*2bb0*/  MOV R122, R123 ;  /* 0x0000007b007a7202 */ /* 0x000fca0000000f00 */
[----:B------:R-:W-:-:S05]  /*2bc0*/  FADD.FTZ R122, R119, R122 ;  /* 0x0000007a777a7221 */ /* 0x000fca0000010000 */
[----:B------:R-:W-:-:S07]  /*2bd0*/  MOV R124, R122 ;  /* 0x0000007a007c7202 */ /* 0x000fce0000000f00 */
[----:B------:R-:W-:Y:S05]  /*2be0*/  WARPSYNC.COLLECTIVE R117, `(.L_x_16431) ;  /* 0x0000000075087348 */ /* 0x000fea0003c00000 */
[----:B------:R0:W1:Y:S02]  /*2bf0*/  SHFL.BFLY P6, R123, R124, R111, R118 ;  /* 0x0c00006f7c7b7389 */ /* 0x00006400000c0076 */
[----:B01----:R-:W-:Y:S01]  /*2c00*/  ENDCOLLECTIVE ;  /* 0x000000000000791b */ /* 0x003fe20003800000 */
.L_x_16431:
[----:B------:R-:W-:Y:S01]  /*2c10*/  MOV R121, R123 ;  /* 0x0000007b00797202 */ /* 0x000fe20000000f00 */
[----:B------:R-:W-:Y:S06]  /*2c20*/  BRA `(.L_x_16432) ;  /* 0xffffffec00007947 */ /* 0x000fec000383ffff */
.L_x_16433:
        /* <DEDUP_REMOVED lines=13> */
.L_x_23324:


//--------------------- .text._ZN10layer_norm13ln_fwd_kernelINS_13Kernel_traitsIf6__halffS2_fjLj6144ELj1ELj1ELj8ELj16ENS_18Kernel_traits_baseILj6144EfS2_fS2_fjLj256EEEEELb0ELb1ELb0ELb1EEEvNS_9FwdParamsE --------------------------
	.section	.text._ZN10layer_norm13ln_fwd_kernelINS_13Kernel_traitsIf6__halffS2_fjLj6144ELj1ELj1ELj8ELj16ENS_18Kernel_traits_baseILj6144EfS2_fS2_fjLj256EEEEELb0ELb1ELb0ELb1EEEvNS_9FwdParamsE,"ax",@progbits
	.align	128
        .global         _ZN10layer_norm13ln_fwd_kernelINS_13Kernel_traitsIf6__halffS2_fjLj6144ELj1ELj1ELj8ELj16ENS_18Kernel_traits_baseILj6144EfS2_fS2_fjLj256EEEEELb0ELb1ELb0ELb1EEEvNS_9FwdParamsE
        .type           _ZN10layer_norm13ln_fwd_kernelINS_13Kernel_traitsIf6__halffS2_fjLj6144ELj1ELj1ELj8ELj16ENS_18Kernel_traits_baseILj6144EfS2_fS2_fjLj256EEEEELb0ELb1ELb0ELb1EEEvNS_9FwdParamsE,@function
        .size           _ZN10layer_norm13ln_fwd_kernelINS_13Kernel_traitsIf6__halffS2_fjLj6144ELj1ELj1ELj8ELj16ENS_18Kernel_traits_baseILj6144EfS2_fS2_fjLj256EEEEELb0ELb1ELb0ELb1EEEvNS_9FwdParamsE,(.L_x_23325 - _ZN10layer_norm13ln_fwd_kernelINS_13Kernel_traitsIf6__halffS2_fjLj6144ELj1ELj1ELj8ELj16ENS_18Kernel_traits_baseILj6144EfS2_fS2_fjLj256EEEEELb0ELb1ELb0ELb1EEEvNS_9FwdParamsE)
        .other          _ZN10layer_norm13ln_fwd_kernelINS_13Kernel_traitsIf6__halffS2_fjLj6144ELj1ELj1ELj8ELj16ENS_18Kernel_traits_baseILj6144EfS2_fS2_fjLj256EEEEELb0ELb1ELb0ELb1EEEvNS_9FwdParamsE,@"STO_CUDA_ENTRY STV_DEFAULT"
_ZN10layer_norm13ln_fwd_kernelINS_13Kernel_traitsIf6__halffS2_fjLj6144ELj1ELj1ELj8ELj16ENS_18Kernel_traits_baseILj6144EfS2_fS2_fjLj256EEEEELb0ELb1ELb0ELb1EEEvNS_9FwdParamsE:
.text._ZN10layer_norm13ln_fwd_kernelINS_13Kernel_traitsIf6__halffS2_fjLj6144ELj1ELj1ELj8ELj16ENS_18Kernel_traits_baseILj6144EfS2_fS2_fjLj256EEEEELb0ELb1ELb0ELb1EEEvNS_9FwdParamsE:
        /* <DEDUP_REMOVED lines=71> */
.L_x_16435:
[----:B0-----:R-:W0:Y:S01]  /*0470*/  @P0 LDC.64 R88, c[0x0][0x270] ;  /* 0x00009c00ff580b82 */ /* 0x001e220000000a00 */
[----:B------:R-:W-:-:S05]  /*0480*/  IMAD R84, R3, UR7, RZ ;  /* 0x0000000703547c24 */ /* 0x000fca000f8e02ff */
[----:B------:R-:W-:Y:S02]  /*0490*/  SHF.R.S32.HI R85, RZ, 0x1f, R84 ;  /* 0x0000001fff557819 */ /* 0x000fe40000011454 */
[----:B------:R-:W1:Y:S02]  /*04a0*/  LDC.64 R108, c[0x0][0x220] ;  /* 0x00008800ff6c7b82 */ /* 0x000e640000000a00 */
[----:B------:R-:W-:Y:S02]  /*04b0*/  LEA.HI R85, R85, R84, RZ, 0x3 ;  /* 0x0000005455557211 */ /* 0x000fe400078f18ff */
[----:B------:R-:W-:Y:S02]  /*04c0*/  ISETP.NE.U32.AND P1, PT, RZ, UR8, PT ;  /* 0x00000008ff007c0c */ /* 0x000fe4000bf25070 */
[----:B------:R-:W-:Y:S02]  /*04d0*/  LEA.HI.SX32 R121, R85, R116, 0x1d ;  /* 0x0000007455797211 */ /* 0x000fe400078feaff */
        /* <DEDUP_REMOVED lines=15> */
[----:B------:R-:W-:-:S04]  /*05d0*/  @P1 LEA R104, P4, R120, UR8, 0x5 ;  /* 0x0000000878681c11 */ /* 0x000fc8000f8828ff */
[----:B------:R-:W-:Y:S01]  /*05e0*/  @P1 LEA.HI.X R105, R120, UR9, RZ, 0x5, P4 ;  /* 0x0000000978691c11 */ /* 0x000fe2000a0f2cff */
[----:B--2---:R-:W-:Y:S02]  /*05f0*/  @P0 HADD2.F32 R124, -RZ, R88.H0_H0 ;  /* 0x20000058ff7c0230 */ /* 0x004fe40000004100 */
[----:B---3--:R-:W-:Y:S02]  /*0600*/  HADD2.F32 R89, -RZ, R84.H0_H0 ;  /* 0x20000054ff597230 */ /* 0x008fe40000004100 */
[--C-:B------:R-:W-:Y:S02]  /*0610*/  HADD2.F32 R95, -RZ, R85.reuse.H0_H0 ;  /* 0x20000055ff5f7230 */ /* 0x100fe40000004100 */
[----:B------:R-:W-:Y:S02]  /*0620*/  HADD2.F32 R101, -RZ, R86.H1_H1 ;  /* 0x30000056ff657230 */ /* 0x000fe40000004100 */
[----:B------:R-:W-:Y:S02]  /*0630*/  HADD2.F32 R93, -RZ, R84.H1_H1 ;  /* 0x30000054ff5d7230 */ /* 0x000fe40000004100 */
[----:B------:R-:W-:-:S02]  /*0640*/  HADD2.F32 R85, -RZ, R85.H1_H1 ;  /* 0x30000055ff557230 */ /* 0x000fc40000004100 */
[--C-:B0-----:R-:W-:Y:S02]  /*0650*/  HADD2.F32 R91, -RZ, R87.reuse.H0_H0 ;  /* 0x20000057ff5b7230 */ /* 0x101fe40000004100 */
        /* <DEDUP_REMOVED lines=94> */
[----:B---3--:R-:W-:-:S03]  /*0c40*/  @P1 MOV R92, R76 ;  /* 0x0000004c005c1202 */ /* 0x008fc60000000f00 */
[----:B------:R-:W-:Y:S01]  /*0c50*/  FMUL.FTZ R108, R8, R109 ;  /* 0x0000006d086c7220 */ /* 0x000fe20000410000 */
[----:B------:R-:W-:Y:S02]  /*0c60*/  HADD2.F32 R109, -RZ, R112.H1_H1 ;  /* 0x30000070ff6d7230 */ /* 0x000fe40000004100 */
[--C-:B------:R-:W-:Y:S02]  /*0c70*/  HADD2.F32 R125, -RZ, R113.reuse.H0_H0 ;  /* 0x20000071ff7d7230 */ /* 0x100fe40000004100 */
[----:B------:R-:W-:Y:S01]  /*0c80*/  @P2 FADD.FTZ R108, R108, R92 ;  /* 0x0000005c6c6c2221 */ /* 0x000fe20000010000 */
[-C--:B------:R-:W-:Y:S01]  /*0c90*/  FMUL.FTZ R92, R109, R124.reuse ;  /* 0x0000007c6d5c7220 */ /* 0x080fe20000410000 */
[----:B------:R-:W-:Y:S01]  /*0ca0*/  @P1 MOV R93, R77 ;  /* 0x0000004d005d1202 */ /* 0x000fe20000000f00 */
[----:B------:R-:W-:Y:S01]  /*0cb0*/  FMUL.FTZ R125, R125, R124 ;  /* 0x0000007c7d7d7220 */ /* 0x000fe20000410000 */
[----:B------:R-:W-:Y:S02]  /*0cc0*/  HADD2.F32 R113, -RZ, R113.H1_H1 ;  /* 0x30000071ff717230 */ /* 0x000fe40000004100 */
[----:B------:R-:W-:Y:S01]  /*0cd0*/  FMUL.FTZ R109, R9, R92 ;  /* 0x0000005c096d7220 */ /* 0x000fe20000410000 */
[----:B------:R-:W-:Y:S01]  /*0ce0*/  @P1 MOV R94, R78 ;  /* 0x0000004e005e1202 */ /* 0x000fe20000000f00 */
[----:B0-----:R-:W-:-:S02]  /*0cf0*/  FMUL.FTZ R110, R10, R125 ;  /* 0x0000007d0a6e7220 */ /* 0x001fc40000410000 */
[----:B------:R-:W-:Y:S01]  /*0d00*/  @P2 FADD.FTZ R109, R109, R93 ;  /* 0x0000005d6d6d2221 */ /* 0x000fe20000010000 */
[--C-:B------:R-:W-:Y:S02]  /*0d10*/  HADD2.F32 R93, -RZ, R114.reuse.H0_H0 ;  /* 0x20000072ff5d7230 */ /* 0x100fe40000004100 */
[-C--:B------:R-:W-:Y:S01]  /*0d20*/  FMUL.FTZ R92, R113, R124.reuse ;  /* 0x0000007c715c7220 */ /* 0x080fe20000410000 */
[----:B------:R-:W-:Y:S02]  /*0d30*/  HADD2.F32 R125, -RZ, R114.H1_H1 ;  /* 0x30000072ff7d7230 */ /* 0x000fe40000004100 */
[--C-:B------:R-:W-:Y:S02]  /*0d40*/  HADD2.F32 R113, -RZ, R115.reuse.H0_H0 ;  /* 0x20000073ff717230 */ /* 0x100fe40000004100 */
[----:B------:R-:W-:Y:S01]  /*0d50*/  @P2 FADD.FTZ R110, R110, R94 ;  /* 0x0000005e6e6e2221 */ /* 0x000fe20000010000 */
[----:B------:R-:W-:Y:S01]  /*0d60*/  FMUL.FTZ R93, R93, R124 ;  /* 0x0000007c5d5d7220 */ /* 0x000fe20000410000 */
[----:B------:R-:W-:-:S02]  /*0d70*/  HADD2.F32 R115, -RZ, R115.H1_H1 ;  /* 0x30000073ff737230 */ /* 0x000fc40000004100 */
        /* <DEDUP_REMOVED lines=117> */
.L_x_16446:
        /* <DEDUP_REMOVED lines=100> */
[C---:B------:R-:W-:Y:S01]  /*1b10*/  FMUL.FTZ R114, R113.reuse, R114 ;  /* 0x0000007271727220 */ /* 0x040fe20000410000 */
[----:B------:R-:W-:Y:S01]  /*1b20*/  FMUL.FTZ R87, R113, R90 ;  /* 0x0000005a71577220 */ /* 0x000fe20000410000 */
[--C-:B------:R-:W-:Y:S01]  /*1b30*/  FADD.FTZ R104, R104, -R112.reuse ;  /* 0x8000007068687221 */ /* 0x100fe20000010000 */
[----:B------:R0:W-:Y:S01]  /*1b40*/  @!P2 STG.E desc[UR4][R98.64], R115 ;  /* 0x000000736200a986 */ /* 0x0001e2000c101904 */
[--C-:B------:R-:W-:Y:S01]  /*1b50*/  FADD.FTZ R105, R105, -R112.reuse ;  /* 0x8000007069697221 */ /* 0x100fe20000010000 */
[--C-:B------:R-:W-:Y:S01]  /*1b60*/  FADD.FTZ R106, R106, -R112.reuse ;  /* 0x800000706a6a7221 */ /* 0x100fe20000010000 */
[--C-:B------:R-:W-:Y:S01]  /*1b70*/  FADD.FTZ R108, R108, -R112.reuse ;  /* 0x800000706c6c7221 */ /* 0x100fe20000010000 */
[----:B------:R1:W-:Y:S01]  /*1b80*/  @!P2 STG.E desc[UR4][R96.64], R113 ;  /* 0x000000716000a986 */ /* 0x0003e2000c101904 */
[--C-:B------:R-:W-:Y:S01]  /*1b90*/  FADD.FTZ R110, R110, -R112.reuse ;  /* 0x800000706e6e7221 */ /* 0x100fe20000010000 */
[----:B------:R-:W-:Y:S01]  /*1ba0*/  FADD.FTZ R111, R111, -R112 ;  /* 0x800000706f6f7221 */ /* 0x000fe20000010000 */
[C---:B------:R-:W-:Y:S01]  /*1bb0*/  FMUL.FTZ R84, R113.reuse, R89 ;  /* 0x0000005971547220 */ /* 0x040fe20000410000 */
[----:B------:R-:W-:Y:S01]  /*1bc0*/  FFMA.FTZ R87, R46, R87, R70 ;  /* 0x000000572e577223 */ /* 0x000fe20000010046 */
[C---:B------:R-:W-:Y:S01]  /*1bd0*/  FMUL.FTZ R89, R113.reuse, R100 ;  /* 0x0000006471597220 */ /* 0x040fe20000410000 */
[C---:B------:R-:W-:Y:S01]  /*1be0*/  FMUL.FTZ R90, R113.reuse, R105 ;  /* 0x00000069715a7220 */ /* 0x040fe20000410000 */
[----:B------:R-:W-:Y:S01]  /*1bf0*/  FMUL.FTZ R105, R113, R106 ;  /* 0x0000006a71697220 */ /* 0x000fe20000410000 */
[----:B0-----:R-:W-:Y:S01]  /*1c00*/  FADD.FTZ R98, R91, -R112 ;  /* 0x800000705b627221 */ /* 0x001fe20000010000 */
[C---:B------:R-:W-:Y:S01]  /*1c10*/  FMUL.FTZ R91, R113.reuse, R86 ;  /* 0x00000056715b7220 */ /* 0x040fe20000410000 */
[C---:B------:R-:W-:Y:S01]  /*1c20*/  FMUL.FTZ R124, R113.reuse, R124 ;  /* 0x0000007c717c7220 */ /* 0x040fe20000410000 */
[----:B------:R-:W-:Y:S01]  /*1c30*/  FFMA.FTZ R105, R38, R105, R62 ;  /* 0x0000006926697223 */ /* 0x000fe2000001003e */
[C---:B-1----:R-:W-:Y:S01]  /*1c40*/  FMUL.FTZ R97, R113.reuse, R102 ;  /* 0x0000006671617220 */ /* 0x042fe20000410000 */
[C---:B------:R-:W-:Y:S01]  /*1c50*/  FMUL.FTZ R102, R113.reuse, R107 ;  /* 0x0000006b71667220 */ /* 0x040fe20000410000 */
[C---:B------:R-:W-:Y:S01]  /*1c60*/  FMUL.FTZ R86, R113.reuse, R98 ;  /* 0x0000006271567220 */ /* 0x040fe20000410000 */
[C---:B------:R-:W-:Y:S01]  /*1c70*/  FMUL.FTZ R107, R113.reuse, R92 ;  /* 0x0000005c716b7220 */ /* 0x040fe20000410000 */
[C---:B------:R-:W-:Y:S01]  /*1c80*/  FMUL.FTZ R92, R113.reuse, R93 ;  /* 0x0000005d715c7220 */ /* 0x040fe20000410000 */
[C---:B------:R-:W-:Y:S01]  /*1c90*/  FMUL.FTZ R98, R113.reuse, R109 ;  /* 0x0000006d71627220 */ /* 0x040fe20000410000 */
[----:B------:R-:W-:Y:S01]  /*1ca0*/  FMUL.FTZ R93, R113, R94 ;  /* 0x0000005e715d7220 */ /* 0x000fe20000410000 */
[----:B------:R-:W-:Y:S01]  /*1cb0*/  FADD.FTZ R96, R101, -R112 ;  /* 0x8000007065607221 */ /* 0x000fe20000010000 */
[----:B------:R-:W-:Y:S01]  /*1cc0*/  FFMA.FTZ R94, R48, R85, R72 ;  /* 0x00000055305e7223 */ /* 0x000fe20000010048 */
[----:B------:R-:W-:Y:S01]  /*1cd0*/  FFMA.FTZ R109, R49, R114, R73 ;  /* 0x00000072316d7223 */ /* 0x000fe20000010049 */
[----:B------:R-:W-:Y:S01]  /*1ce0*/  FADD.FTZ R112, R95, -R112 ;  /* 0x800000705f707221 */ /* 0x000fe20000010000 */
[----:B------:R-:W-:Y:S01]  /*1cf0*/  FFMA.FTZ R86, R47, R86, R71 ;  /* 0x000000562f567223 */ /* 0x000fe20000010047 */
[C---:B------:R-:W-:Y:S01]  /*1d00*/  FMUL.FTZ R95, R113.reuse, R88 ;  /* 0x00000058715f7220 */ /* 0x040fe20000410000 */
[C---:B------:R-:W-:Y:S01]  /*1d10*/  FMUL.FTZ R88, R113.reuse, R103 ;  /* 0x0000006771587220 */ /* 0x040fe20000410000 */
[----:B------:R-:W-:Y:S01]  /*1d20*/  FFMA.FTZ R85, R50, R91, R74 ;  /* 0x0000005b32557223 */ /* 0x000fe2000001004a */
[----:B------:R-:W-:Y:S01]  /*1d30*/  FMUL.FTZ R96, R113, R96 ;  /* 0x0000006071607220 */ /* 0x000fe20000410000 */
[----:B------:R-:W-:Y:S01]  /*1d40*/  FFMA.FTZ R91, R45, R84, R69 ;  /* 0x000000542d5b7223 */ /* 0x000fe20000010045 */
[----:B------:R-:W-:Y:S01]  /*1d50*/  F2FP.F16.F32.PACK_AB R84, R109, R94 ;  /* 0x0000005e6d54723e */ /* 0x000fe200000000ff */
[----:B------:R-:W-:Y:S01]  /*1d60*/  FFMA.FTZ R94, R40, R89, R64 ;  /* 0x00000059285e7223 */ /* 0x000fe20000010040 */
[----:B------:R-:W-:Y:S01]  /*1d70*/  F2FP.F16.F32.PACK_AB R87, R86, R87 ;  /* 0x000000575657723e */ /* 0x000fe200000000ff */
[----:B------:R-:W-:Y:S01]  /*1d80*/  FMUL.FTZ R112, R113, R112 ;  /* 0x0000007071707220 */ /* 0x000fe20000410000 */
[----:B------:R-:W-:Y:S01]  /*1d90*/  FFMA.FTZ R86, R44, R95, R68 ;  /* 0x0000005f2c567223 */ /* 0x000fe20000010044 */
[----:B------:R-:W-:Y:S01]  /*1da0*/  FFMA.FTZ R89, R42, R97, R66 ;  /* 0x000000612a597223 */ /* 0x000fe20000010042 */
        /* <DEDUP_REMOVED lines=10> */
[C---:B------:R-:W-:Y:S01]  /*1e50*/  FMUL.FTZ R101, R113.reuse, R110 ;  /* 0x0000006e71657220 */ /* 0x040fe20000410000 */
[----:B------:R-:W-:Y:S01]  /*1e60*/  FMUL.FTZ R100, R113, R111 ;  /* 0x0000006f71647220 */ /* 0x000fe20000410000 */
        /* <DEDUP_REMOVED lines=10> */
[----:B------:R-:W-:Y:S01]  /*1f10*/  LEA R102, P2, R121, UR14, 0x4 ;  /* 0x0000000e79667c11 */ /* 0x000fe2000f8420ff */
[----:B------:R-:W-:Y:S01]  /*1f20*/  FFMA.FTZ R93, R34, R101, R58 ;  /* 0x00000065225d7223 */ /* 0x000fe2000001003a */
[----:B------:R-:W-:Y:S01]  /*1f30*/  LEA R96, P4, R120, UR14, 0x4 ;  /* 0x0000000e78607c11 */ /* 0x000fe2000f8820ff */
[----:B------:R-:W-:Y:S01]  /*1f40*/  FFMA.FTZ R100, R35, R100, R59 ;  /* 0x0000006423647223 */ /* 0x000fe2000001003b */
[----:B------:R-:W-:-:S02]  /*1f50*/  LEA R98, P5, R122, UR14, 0x4 ;  /* 0x0000000e7a627c11 */ /* 0x000fc4000f8a20ff */
[----:B------:R-:W-:Y:S02]  /*1f60*/  F2FP.F16.F32.PACK_AB R90, R90, R103 ;  /* 0x000000675a5a723e */ /* 0x000fe400000000ff */
[----:B------:R-:W-:Y:S02]  /*1f70*/  F2FP.F16.F32.PACK_AB R85, R124, R85 ;  /* 0x000000557c55723e */ /* 0x000fe400000000ff */
[----:B------:R-:W-:Y:S02]  /*1f80*/  LEA.HI.X R103, R121, UR15, RZ, 0x4, P2 ;  /* 0x0000000f79677c11 */ /* 0x000fe400090f24ff */
[----:B------:R-:W-:Y:S02]  /*1f90*/  LEA.HI.X R97, R120, UR15, RZ, 0x4, P4 ;  /* 0x0000000f78617c11 */ /* 0x000fe4000a0f24ff */
[----:B------:R-:W-:Y:S01]  /*1fa0*/  F2FP.F16.F32.PACK_AB R92, R99, R92 ;  /* 0x0000005c635c723e */ /* 0x000fe200000000ff */
[----:B------:R0:W-:Y:S01]  /*1fb0*/  STG.E.128 desc[UR4][R102.64], R84 ;  /* 0x0000005466007986 */ /* 0x0001e2000c101d04 */
[----:B------:R-:W-:-:S02]  /*1fc0*/  F2FP.F16.F32.PACK_AB R93, R100, R93 ;  /* 0x0000005d645d723e */ /* 0x000fc400000000ff */
[----:B------:R-:W-:Y:S01]  /*1fd0*/  LEA.HI.X R99, R122, UR15, RZ, 0x4, P5 ;  /* 0x0000000f7a637c11 */ /* 0x000fe2000a8f24ff */
[----:B------:R0:W-:Y:S01]  /*1fe0*/  STG.E.128 desc[UR4][R96.64], R88 ;  /* 0x0000005860007986 */ /* 0x0001e2000c101d04 */
[----:B------:R-:W-:-:S03]  /*1ff0*/  IADD3 R3, R3, UR16, RZ ;  /* 0x0000001003037c10 */ /* 0x000fc6000fffe0ff */
[----:B------:R0:W-:Y:S01]  /*2000*/  STG.E.128 desc[UR4][R98.64], R92 ;  /* 0x0000005c62007986 */ /* 0x0001e2000c101d04 */
[----:B------:R-:W-:-:S13]  /*2010*/  ISETP.GE.AND P2, PT, R3, UR17, PT ;  /* 0x0000001103007c0c */ /* 0x000fda000bf46270 */
[----:B------:R-:W-:Y:S05]  /*2020*/  @!P2 BRA `(.L_x_16435) ;  /* 0xffffffe40010a947 */ /* 0x000fea000383ffff */
[----:B------:R-:W-:Y:S05]  /*2030*/  EXIT ;  /* 0x000000000000794d */ /* 0x000fea0003800000 */
.L_x_16434:
[----:B------:R-:W-:Y:S01]  /*2040*/  HFMA2.MMA R113, -RZ, RZ, 0, 5.9604644775390625e-08 ;  /* 0x00000001ff717435 */ /* 0x000fe200000001ff */
[----:B------:R-:W-:Y:S02]  /*2050*/  MOV R112, 0x1f ;  /* 0x0000001f00707802 */ /* 0x000fe40000000f00 */
[----:B------:R-:W-:-:S08]  /*2060*/  MOV R99, 0xffffffff ;  /* 0xffffffff00637802 */ /* 0x000fd00000000f00 */
[----:B------:R-:W-:Y:S05]  /*2070*/  WARPSYNC.COLLECTIVE R99, `(.L_x_16436) ;  /* 0x0000000063087348 */ /* 0x000fea0003c00000 */
[----:B------:R0:W1:Y:S02]  /*2080*/  SHFL.BFLY P2, R97, R114, R113, R112 ;  /* 0x0c00007172617389 */ /* 0x0000640000040070 */
[----:B01----:R-:W-:Y:S01]  /*2090*/  ENDCOLLECTIVE ;  /* 0x000000000000791b */ /* 0x003fe20003800000 */
.L_x_16436:
[----:B------:R-:W-:Y:S01]  /*20a0*/  HFMA2.MMA R113, -RZ, RZ, 0, 1.1920928955078125e-07 ;  /* 0x00000002ff717435 */ /* 0x000fe200000001ff */
[----:B------:R-:W-:-:S05]  /*20b0*/  FADD.FTZ R115, R114, R97 ;  /* 0x0000006172737221 */ /* 0x000fca0000010000 */
[----:B------:R-:W-:-:S07]  /*20c0*/  MOV R114, R115 ;  /* 0x0000007300727202 */ /* 0x000fce0000000f00 */
[----:B------:R-:W-:Y:S05]  /*20d0*/  WARPSYNC.COLLECTIVE R99, `(.L_x_16437) ;  /* 0x0000000063087348 */ /* 0x000fea0003c00000 */
[----:B------:R0:W1:Y:S02]  /*20e0*/  SHFL.BFLY P2, R97, R114, R113, R112 ;  /* 0x0c00007172617389 */ /* 0x0000640000040070 */
[----:B01----:R-:W-:Y:S01]  /*20f0*/  ENDCOLLECTIVE ;  /* 0x000000000000791b */ /* 0x003fe20003800000 */
.L_x_16437:
[----:B------:R-:W-:Y:S01]  /*2100*/  HFMA2.MMA R113, -RZ, RZ, 0, 2.384185791015625e-07 ;  /* 0x00000004ff717435 */ /* 0x000fe200000001ff */
[----:B------:R-:W-:-:S05]  /*2110*/  FADD.FTZ R123, R115, R97 ;  /* 0x00000061737b7221 */ /* 0x000fca0000010000 */
[----:B------:R-:W-:-:S07]  /*2120*/  MOV R114, R123 ;  /* 0x0000007b00727202 */ /* 0x000fce0000000f00 */
[----:B------:R-:W-:Y:S05]  /*2130*/  WARPSYNC.COLLECTIVE R99, `(.L_x_16438) ;  /* 0x0000000063087348 */ /* 0x000fea0003c00000 */
[----:B------:R0:W1:Y:S02]  /*2140*/  SHFL.BFLY P2, R97, R114, R113, R112 ;  /* 0x0c00007172617389 */ /* 0x0000640000040070 */
[----:B01----:R-:W-:Y:S01]  /*2150*/  ENDCOLLECTIVE ;  /* 0x000000000000791b */ /* 0x003fe20003800000 */
.L_x_16438:
[----:B------:R-:W-:Y:S01]  /*2160*/  HFMA2.MMA R113, -RZ, RZ, 0, 4.76837158203125e-07 ;  /* 0x00000008ff717435 */ /* 0x000fe200000001ff */
[----:B------:R-:W-:-:S05]  /*2170*/  FADD.FTZ R124, R123, R97 ;  /* 0x000000617b7c7221 */ /* 0x000fca0000010000 */
[----:B------:R-:W-:-:S07]  /*2180*/  MOV R114, R124 ;  /* 0x0000007c00727202 */ /* 0x000fce0000000f00 */
[----:B------:R-:W-:Y:S05]  /*2190*/  WARPSYNC.COLLECTIVE R99, `(.L_x_16439) ;  /* 0x0000000063087348 */ /* 0x000fea0003c00000 */
[----:B------:R0:W1:Y:S02]  /*21a0*/  SHFL.BFLY P2, R97, R114, R113, R112 ;  /* 0x0c00007172617389 */ /* 0x0000640000040070 */
[----:B01----:R-:W-:Y:S01]  /*21b0*/  ENDCOLLECTIVE ;  /* 0x000000000000791b */ /* 0x003fe20003800000 */
.L_x_16439:
[----:B------:R-:W-:Y:S01]  /*21c0*/  HFMA2.MMA R113, -RZ, RZ, 0, 9.5367431640625e-07 ;  /* 0x00000010ff717435 */ /* 0x000fe200000001ff */
[----:B------:R-:W-:-:S05]  /*21d0*/  FADD.FTZ R125, R124, R97 ;  /* 0x000000617c7d7221 */ /* 0x000fca0000010000 */
[----:B------:R-:W-:-:S07]  /*21e0*/  MOV R114, R125 ;  /* 0x0000007d00727202 */ /* 0x000fce0000000f00 */
[----:B------:R-:W-:Y:S05]  /*21f0*/  WARPSYNC.COLLECTIVE R99, `(.L_x_16440) ;  /* 0x0000000063087348 */ /* 0x000fea0003c00000 */
[----:B------:R0:W1:Y:S02]  /*2200*/  SHFL.BFLY P2, R97, R114, R113, R112 ;  /* 0x0c00007172617389 */ /* 0x0000640000040070 */
[----:B01----:R-:W-:Y:S01]  /*2210*/  ENDCOLLECTIVE ;  /* 0x000000000000791b */ /* 0x003fe20003800000 */
.L_x_16440:
        /* <DEDUP_REMOVED lines=55> */
.L_x_16441:
[----:B------:R-:W-:Y:S01]  /*2590*/  HFMA2.MMA R113, -RZ, RZ, 0, 1.1920928955078125e-07 ;  /* 0x00000002ff717435 */ /* 0x000fe200000001ff */
[----:B------:R-:W-:-:S05]  /*25a0*/  FADD.FTZ R115, R114, R97 ;  /* 0x0000006172737221 */ /* 0x000fca0000010000 */
[----:B------:R-:W-:-:S07]  /*25b0*/  MOV R114, R115 ;  /* 0x0000007300727202 */ /* 0x000fce0000000f00 */
[----:B------:R-:W-:Y:S05]  /*25c0*/  WARPSYNC.COLLECTIVE R99, `(.L_x_16442) ;  /* 0x0000000063087348 */ /* 0x000fea0003c00000 */
[----:B------:R0:W1:Y:S02]  /*25d0*/  SHFL.BFLY P2, R97, R114, R113, R112 ;  /* 0x0c00007172617389 */ /* 0x0000640000040070 */
[----:B01----:R-:W-:Y:S01]  /*25e0*/  ENDCOLLECTIVE ;  /* 0x000000000000791b */ /* 0x003fe20003800000 */
.L_x_16442:
[----:B------:R-:W-:Y:S01]  /*25f0*/  HFMA2.MMA R113, -RZ, RZ, 0, 2.384185791015625e-07 ;  /* 0x00000004ff717435 */ /* 0x000fe200000001ff */
[----:B------:R-:W-:-:S05]  /*2600*/  FADD.FTZ R123, R115, R97 ;  /* 0x00000061737b7221 */ /* 0x000fca0000010000 */
[----:B------:R-:W-:-:S07]  /*2610*/  MOV R114, R123 ;  /* 0x0000007b00727202 */ /* 0x000fce0000000f00 */
[----:B------:R-:W-:Y:S05]  /*2620*/  WARPSYNC.COLLECTIVE R99, `(.L_x_16443) ;  /* 0x0000000063087348 */ /* 0x000fea0003c00000 */
[----:B------:R0:W1:Y:S02]  /*2630*/  SHFL.BFLY P2, R97, R114, R113, R112 ;  /* 0x0c00007172617389 */ /* 0x0000640000040070 */
[----:B01----:R-:W-:Y:S01]  /*2640*/  ENDCOLLECTIVE ;  /* 0x000000000000791b */ /* 0x003fe20003800000 */
.L_x_16443:
[----:B------:R-:W-:Y:S01]  /*2650*/  HFMA2.MMA R113, -RZ, RZ, 0, 4.76837158203125e-07 ;  /* 0x00000008ff717435 */ /* 0x000fe200000001ff */
[----:B------:R-:W-:-:S05]  /*2660*/  FADD.FTZ R124, R123, R97 ;  /* 0x000000617b7c7221 */ /* 0x000fca0000010000 */
[----:B------:R-:W-:-:S07]  /*2670*/  MOV R114, R124 ;  /* 0x0000007c00727202 */ /* 0x000fce0000000f00 */
[----:B------:R-:W-:Y:S05]  /*2680*/  WARPSYNC.COLLECTIVE R99, `(.L_x_16444) ;  /* 0x0000000063087348 */ /* 0x000fea0003c00000 */
[----:B------:R0:W1:Y:S02]  /*2690*/  SHFL.BFLY P2, R97, R114, R113, R112 ;  /* 0x0c00007172617389 */ /* 0x0000640000040070 */
[----:B01----:R-:W-:Y:S01]  /*26a0*/  ENDCOLLECTIVE ;  /* 0x000000000000791b */ /* 0x003fe20003800000 */
.L_x_16444:
[----:B------:R-:W-:Y:S01]  /*26b0*/  HFMA2.MMA R113, -RZ, RZ, 0, 9.5367431640625e-07 ;  /* 0x00000010ff717435 */ /* 0x000fe200000001ff */
[----:B------:R-:W-:-:S05]  /*26c0*/  FADD.FTZ R125, R124, R97 ;  /* 0x000000617c7d7221 */ /* 0x000fca0000010000 */
[----:B------:R-:W-:-:S07]  /*26d0*/  MOV R114, R125 ;  /* 0x0000007d00727202 */ /* 0x000fce0000000f00 */
[----:B------:R-:W-:Y:S05]  /*26e0*/  WARPSYNC.COLLECTIVE R99, `(.L_x_16445) ;  /* 0x0000000063087348 */ /* 0x000fea0003c00000 */
[----:B------:R0:W1:Y:S02]  /*26f0*/  SHFL.BFLY P2, R97, R114, R113, R112 ;  /* 0x0c00007172617389 */ /* 0x0000640000040070 */
[----:B01----:R-:W-:Y:S01]  /*2700*/  ENDCOLLECTIVE ;  /* 0x000000000000791b */ /* 0x003fe20003800000 */
.L_x_16445:
[----:B------:R-:W-:Y:S05]  /*2710*/  BRA `(.L_x_16446) ;  /* 0xffffffec006c7947 */ /* 0x000fea000383ffff */
.L_x_16447:
        /* <DEDUP_REMOVED lines=14> */
.L_x_23325:


//--------------------- .text._ZN10layer_norm13ln_fwd_kernelINS_13Kernel_traitsIf6__halffS2_fjLj6144ELj1ELj1ELj8ELj16ENS_18Kernel_traits_baseILj6144EfS2_fS2_fjLj256EEEEELb0ELb1ELb1ELb0EEEvNS_9FwdParamsE --------------------------
	.section	.text._ZN10layer_norm13ln_fwd_kernelINS_13Kernel_traitsIf6__halffS2_fjLj6144ELj1ELj1ELj8ELj16ENS_18Kernel_traits_baseILj6144EfS2_fS2_fjLj256EEEEELb0ELb1ELb1ELb0EEEvNS_9FwdParamsE,"ax",@progbits
	.align	128
        .global         _ZN10layer_norm13ln_fwd_kernelINS_13Kernel_traitsIf6__halffS2_fjLj6144ELj1ELj1ELj8ELj16ENS_18Kernel_traits_baseILj6144EfS2_fS2_fjLj256EEEEELb0ELb1ELb1ELb0EEEvNS_9FwdParamsE
        .type           _ZN10layer_norm13ln_fwd_kernelINS_13Kernel_traitsIf6__halffS2_fjLj6144ELj1ELj1ELj8ELj16ENS_18Kernel_traits_baseILj6144EfS2_fS2_fjLj256EEEEELb0ELb1ELb1ELb0EEEvNS_9FwdParamsE,@function
        .size           _ZN10layer_norm13ln_fwd_kernelINS_13Kernel_traitsIf6__halffS2_fjLj6144ELj1ELj1ELj8ELj16ENS_18Kernel_traits_baseILj6144EfS2_fS2_fjLj256EEEEELb0ELb1ELb1ELb0EEEvNS_9FwdParamsE,(.L_x_23326 - _ZN10layer_norm13ln_fwd_kernelINS_13Kernel_traitsIf6__halffS2_fjLj6144ELj1ELj1ELj8ELj16ENS_18Kernel_traits_baseILj6144EfS2_fS2_fjLj256EEEEELb0ELb1ELb1ELb0EEEvNS_9FwdParamsE)
        .other          _ZN10layer_norm13ln_fwd_kernelINS_13Kernel_traitsIf6__halffS2_fjLj6144ELj1ELj1ELj8ELj16ENS_18Kernel_traits_baseILj6144EfS2_fS2_fjLj256EEEEELb0ELb1ELb1ELb0EEEvNS_9FwdParamsE,@"STO_CUDA_ENTRY STV_DEFAULT"
_ZN10layer_norm13ln_fwd_kernelINS_13Kernel_traitsIf6__halffS2_fjLj6144ELj1ELj1ELj8ELj16ENS_18Kernel_traits_baseILj6144EfS2_fS2_fjLj256EEEEELb0ELb1ELb1ELb0EEEvNS_9FwdParamsE:
.text._ZN10layer_norm13ln_fwd_kernelINS_13Kernel_traitsIf6__halffS2_fjLj6144ELj1ELj1ELj8ELj16ENS_18Kernel_traits_baseILj6144EfS2_fS2_fjLj256EEEEELb0ELb1ELb1ELb0EEEvNS_9FwdParamsE:
        /* <DEDUP_REMOVED lines=36> */
.L_x_16449:
[----:B------:R-:W-:Y:S05]  /*0240*/  BSYNC B0 ;  /* 0x0000000000007941 */ /* 0x000fea0003800000 */
.L_x_16448:
        /* <DEDUP_REMOVED lines=23> */
.L_x_16451:
[----:B------:R-:W-:Y:S05]  /*03c0*/  BSYNC B0 ;  /* 0x0000000000007941 */ /* 0x000fea0003800000 */
.L_x_16450:
        /* <DEDUP_REMOVED lines=22> */
.L_x_16453:
[----:B------:R-:W-:Y:S05]  /*0530*/  BSYNC B0 ;  /* 0x0000000000007941 */ /* 0x000fea0003800000 */
.L_x_16452:
        /* <DEDUP_REMOVED lines=28> */
.L_x_16515:
        /* <DEDUP_REMOVED lines=61> */
.L_x_16457:
[----:B------:R-:W-:Y:S05]  /*0ad0*/  BSYNC B1 ;  /* 0x0000000000017941 */ /* 0x000fea0003800000 */
.L_x_16456:
[----:B------:R-:W-:Y:S04]  /*0ae0*/  BSSY B1, `(.L_x_16458) ;  /* 0x0000006000017945 */ /* 0x000fe80003800000 */
[----:B------:R-:W-:Y:S05]  /*0af0*/  @!P6 BRA `(.L_x_16459) ;  /* 0x000000000010e947 */ /* 0x000fea0003800000 */
[----:B-----5:R-:W-:-:S05]  /*0b00*/  HADD2.F32 R89, -RZ, R84.H1_H1 ;  /* 0x30000054ff597230 */ /* 0x020fca0000004100 */
[----:B------:R-:W-:-:S04]  /*0b10*/  FMUL.FTZ R114, R89, UR6 ;  /* 0x0000000659727c20 */ /* 0x000fc80008410000 */
[----:B------:R-:W-:-:S04]  /*0b20*/  FMUL.FTZ R89, R25, R114 ;  /* 0x0000007219597220 */ /* 0x000fc80000410000 */
[----:B------:R-:W-:-:S07]  /*0b30*/  @P0 FADD.FTZ R89, R77, R89 ;  /* 0x000000594d590221 */ /* 0x000fce0000010000 */
.L_x_16459:
[----:B------:R-:W-:Y:S05]  /*0b40*/  BSYNC B1 ;  /* 0x0000000000017941 */ /* 0x000fea0003800000 */
.L_x_16458:
[----:B------:R-:W-:Y:S04]  /*0b50*/  BSSY B1, `(.L_x_16460) ;  /* 0x0000006000017945 */ /* 0x000fe80003800000 */
[----:B------:R-:W-:Y:S05]  /*0b60*/  @!P6 BRA `(.L_x_16461) ;  /* 0x000000000010e947 */ /* 0x000fea0003800000 */
[----:B-----5:R-:W-:-:S05]  /*0b70*/  HADD2.F32 R90, -RZ, R85.H0_H0 ;  /* 0x20000055ff5a7230 */ /* 0x020fca0000004100 */
[----:B------:R-:W-:-:S04]  /*0b80*/  FMUL.FTZ R95, R90, UR6 ;  /* 0x000000065a5f7c20 */ /* 0x000fc80008410000 */
[----:B------:R-:W-:-:S04]  /*0b90*/  FMUL.FTZ R90, R26, R95 ;  /* 0x0000005f1a5a7220 */ /* 0x000fc80000410000 */
[----:B------:R-:W-:-:S07]  /*0ba0*/  @P0 FADD.FTZ R90, R78, R90 ;  /* 0x0000005a4e5a0221 */ /* 0x000fce0000010000 */
.L_x_16461:
[----:B------:R-:W-:Y:S05]  /*0bb0*/  BSYNC B1 ;  /* 0x0000000000017941 */ /* 0x000fea0003800000 */
.L_x_16460:
[----:B------:R-:W-:Y:S04]  /*0bc0*/  BSSY B1, `(.L_x_16462) ;  /* 0x0000006000017945 */ /* 0x000fe80003800000 */
[----:B------:R-:W-:Y:S05]  /*0bd0*/  @!P6 BRA `(.L_x_16463) ;  /* 0x000000000010e947 */ /* 0x000fea0003800000 */
[----:B-----5:R-:W-:-:S05]  /*0be0*/  HADD2.F32 R91, -RZ, R85.H1_H1 ;  /* 0x30000055ff5b7230 */ /* 0x020fca0000004100 */
[----:B------:R-:W-:-:S04]  /*0bf0*/  FMUL.FTZ R114, R91, UR6 ;  /* 0x000000065b727c20 */ /* 0x000fc80008410000 */
[----:B------:R-:W-:-:S04]  /*0c00*/  FMUL.FTZ R91, R27, R114 ;  /* 0x000000721b5b7220 */ /* 0x000fc80000410000 */
[----:B------:R-:W-:-:S07]  /*0c10*/  @P0 FADD.FTZ R91, R79, R91 ;  /* 0x0000005b4f5b0221 */ /* 0x000fce0000010000 */
.L_x_16463:
[----:B------:R-:W-:Y:S05]  /*0c20*/  BSYNC B1 ;  /* 0x0000000000017941 */ /* 0x000fea0003800000 */
.L_x_16462:
[----:B------:R-:W-:Y:S04]  /*0c30*/  BSSY B1, `(.L_x_16464) ;  /* 0x0000006000017945 */ /* 0x000fe80003800000 */
[----:B------:R-:W-:Y:S05]  /*0c40*/  @!P6 BRA `(.L_x_16465) ;  /* 0x000000000010e947 */ /* 0x000fea0003800000 */
[----:B-----5:R-:W-:-:S05]  /*0c50*/  HADD2.F32 R92, -RZ, R86.H0_H0 ;  /* 0x20000056ff5c7230 */ /* 0x020fca0000004100 */
[----:B------:R-:W-:-:S04]  /*0c60*/  FMUL.FTZ R95, R92, UR6 ;  /* 0x000000065c5f7c20 */ /* 0x000fc80008410000 */
[----:B------:R-:W-:-:S04]  /*0c70*/  FMUL.FTZ R92, R20, R95 ;  /* 0x0000005f145c7220 */ /* 0x000fc80000410000 */
[----:B------:R-:W-:-:S07]  /*0c80*/  @P0 FADD.FTZ R92, R80, R92 ;  /* 0x0000005c505c0221 */ /* 0x000fce0000010000 */
.L_x_16465:
[----:B------:R-:W-:Y:S05]  /*0c90*/  BSYNC B1 ;  /* 0x0000000000017941 */ /* 0x000fea0003800000 */
.L_x_16464:
[----:B------:R-:W-:Y:S04]  /*0ca0*/  BSSY B1, `(.L_x_16466) ;  /* 0x0000006000017945 */ /* 0x000fe80003800000 */
[----:B------:R-:W-:Y:S05]  /*0cb0*/  @!P6 BRA `(.L_x_16467) ;  /* 0x000000000010e947 */ /* 0x000fea0003800000 */
[----:B-----5:R-:W-:-:S05]  /*0cc0*/  HADD2.F32 R93, -RZ, R86.H1_H1 ;  /* 0x30000056ff5d7230 */ /* 0x020fca0000004100 */
[----:B------:R-:W-:-:S04]  /*0cd0*/  FMUL.FTZ R114, R93, UR6 ;  /* 0x000000065d727c20 */ /* 0x000fc80008410000 */
[----:B------:R-:W-:-:S04]  /*0ce0*/  FMUL.FTZ R93, R21, R114 ;  /* 0x00000072155d7220 */ /* 0x000fc80000410000 */
[----:B------:R-:W-:-:S07]  /*0cf0*/  @P0 FADD.FTZ R93, R81, R93 ;  /* 0x0000005d515d0221 */ /* 0x000fce0000010000 */
.L_x_16467:
[----:B------:R-:W-:Y:S05]  /*0d00*/  BSYNC B1 ;  /* 0x0000000000017941 */ /* 0x000fea0003800000 */
.L_x_16466:
[----:B------:R-:W-:Y:S04]  /*0d10*/  BSSY B1, `(.L_x_16468) ;  /* 0x0000006000017945 */ /* 0x000fe80003800000 */
[----:B------:R-:W-:Y:S05]  /*0d20*/  @!P6 BRA `(.L_x_16469) ;  /* 0x000000000010e947 */ /* 0x000fea0003800000 */
[----:B-----5:R-:W-:-:S05]  /*0d30*/  HADD2.F32 R94, -RZ, R87.H0_H0 ;  /* 0x20000057ff5e7230 */ /* 0x020fca0000004100 */
[----:B------:R-:W-:-:S04]  /*0d40*/  FMUL.FTZ R95, R94, UR6 ;  /* 0x000000065e5f7c20 */ /* 0x000fc80008410000 */
[----:B------:R-:W-:-:S04]  /*0d50*/  FMUL.FTZ R94, R22, R95 ;  /* 0x0000005f165e7220 */ /* 0x000fc80000410000 */
[----:B------:R-:W-:-:S07]  /*0d60*/  @P0 FADD.FTZ R94, R82, R94 ;  /* 0x0000005e525e0221 */ /* 0x000fce0000010000 */
.L_x_16469:
[----:B------:R-:W-:Y:S05]  /*0d70*/  BSYNC B1 ;  /* 0x0000000000017941 */ /* 0x000fea0003800000 */
.L_x_16468:
[----:B------:R-:W-:Y:S01]  /*0d80*/  BSSY B1, `(.L_x_16470) ;  /* 0x0000007000017945 */ /* 0x000fe20003800000 */
[----:B------:R-:W-:-:S03]  /*0d90*/  @!P6 FSEL R95, R83, RZ, P2 ;  /* 0x000000ff535fe208 */ /* 0x000fc60001000000 */
[----:B------:R-:W-:Y:S05]  /*0da0*/  @!P6 BRA `(.L_x_16471) ;  /* 0x000000000010e947 */ /* 0x000fea0003800000 */
[----:B-----5:R-:W-:-:S05]  /*0db0*/  HADD2.F32 R95, -RZ, R87.H1_H1 ;  /* 0x30000057ff5f7230 */ /* 0x020fca0000004100 */
[----:B------:R-:W-:-:S04]  /*0dc0*/  FMUL.FTZ R114, R95, UR6 ;  /* 0x000000065f727c20 */ /* 0x000fc80008410000 */
[----:B------:R-:W-:-:S04]  /*0dd0*/  FMUL.FTZ R95, R23, R114 ;  /* 0x00000072175f7220 */ /* 0x000fc80000410000 */
[----:B------:R-:W-:-:S07]  /*0de0*/  @P0 FADD.FTZ R95, R83, R95 ;  /* 0x0000005f535f0221 */ /* 0x000fce0000010000 */
.L_x_16471:
[----:B------:R-:W-:Y:S05]  /*0df0*/  BSYNC B1 ;  /* 0x0000000000017941 */ /* 0x000fea0003800000 */
.L_x_16470:
[----:B------:R-:W0:Y:S01]  /*0e00*/  LDC.64 R114, c[0x0][0x238] ;  /* 0x00008e00ff727b82 */ /* 0x000e220000000a00 */
[----:B------:R-:W-:Y:S01]  /*0e10*/  IADD3 R122, R122, 0x100, RZ ;  /* 0x000001007a7a7810 */ /* 0x000fe20007ffe0ff */
[C---:B0-----:R-:W-:Y:S01]  /*0e20*/  IMAD.WIDE.U32 R114, R121.reuse, 0x20, R114 ;  /* 0x0000002079727825 */ /* 0x041fe200078e0072 */
[----:B------:R-:W-:-:S04]  /*0e30*/  IADD3 R121, R121, 0x100, RZ ;  /* 0x0000010079797810 */ /* 0x000fc80007ffe0ff */
[----:B------:R0:W-:Y:S04]  /*0e40*/  STG.E.128 desc[UR4][R114.64], R88 ;  /* 0x0000005872007986 */ /* 0x0001e8000c101d04 */
[----:B------:R0:W-:Y:S02]  /*0e50*/  STG.E.128 desc[UR4][R114.64+0x10], R92 ;  /* 0x0000105c72007986 */ /* 0x0001e4000c101d04 */
.L_x_16455:
[----:B------:R-:W-:Y:S05]  /*0e60*/  BSYNC B0 ;  /* 0x0000000000007941 */ /* 0x000fea0003800000 */
.L_x_16454:
        /* <DEDUP_REMOVED lines=42> */
.L_x_16475:
[----:B------:R-:W-:Y:S05]  /*1110*/  BSYNC B1 ;  /* 0x0000000000017941 */ /* 0x000fea0003800000 */
.L_x_16474:
[----:B------:R-:W-:Y:S04]  /*1120*/  BSSY B1, `(.L_x_16476) ;  /* 0x0000006000017945 */ /* 0x000fe80003800000 */
[----:B------:R-:W-:Y:S05]  /*1130*/  @!P6 BRA `(.L_x_16477) ;  /* 0x000000000010e947 */ /* 0x000fea0003800000 */
[----:B-----5:R-:W-:-:S05]  /*1140*/  HADD2.F32 R97, -RZ, R84.H1_H1 ;  /* 0x30000054ff617230 */ /* 0x020fca0000004100 */
[----:B------:R-:W-:-:S04]  /*1150*/  FMUL.FTZ R114, R97, UR6 ;  /* 0x0000000661727c20 */ /* 0x000fc80008410000 */
[----:B------:R-:W-:-:S04]  /*1160*/  FMUL.FTZ R97, R49, R114 ;  /* 0x0000007231617220 */ /* 0x000fc80000410000 */
[----:B------:R-:W-:-:S07]  /*1170*/  @P0 FADD.FTZ R97, R77, R97 ;  /* 0x000000614d610221 */ /* 0x000fce0000010000 */
.L_x_16477:
[----:B------:R-:W-:Y:S05]  /*1180*/  BSYNC B1 ;  /* 0x0000000000017941 */ /* 0x000fea0003800000 */
.L_x_16476:
[----:B------:R-:W-:Y:S04]  /*1190*/  BSSY B1, `(.L_x_16478) ;  /* 0x0000006000017945 */ /* 0x000fe80003800000 */
[----:B------:R-:W-:Y:S05]  /*11a0*/  @!P6 BRA `(.L_x_16479) ;  /* 0x000000000010e947 */ /* 0x000fea0003800000 */
[----:B-----5:R-:W-:-:S05]  /*11b0*/  HADD2.F32 R98, -RZ, R85.H0_H0 ;  /* 0x20000055ff627230 */ /* 0x020fca0000004100 */
[----:B------:R-:W-:-:S04]  /*11c0*/  FMUL.FTZ R103, R98, UR6 ;  /* 0x0000000662677c20 */ /* 0x000fc80008410000 */
[----:B------:R-:W-:-:S04]  /*11d0*/  FMUL.FTZ R98, R50, R103 ;  /* 0x0000006732627220 */ /* 0x000fc80000410000 */
[----:B------:R-:W-:-:S07]  /*11e0*/  @P0 FADD.FTZ R98, R78, R98 ;  /* 0x000000624e620221 */ /* 0x000fce0000010000 */
.L_x_16479:
[----:B------:R-:W-:Y:S05]  /*11f0*/  BSYNC B1 ;  /* 0x0000000000017941 */ /* 0x000fea0003800000 */
.L_x_16478:
[----:B------:R-:W-:Y:S04]  /*1200*/  BSSY B1, `(.L_x_16480) ;  /* 0x0000006000017945 */ /* 0x000fe80003800000 */
[----:B------:R-:W-:Y:S05]  /*1210*/  @!P6 BRA `(.L_x_16481) ;  /* 0x000000000010e947 */ /* 0x000fea0003800000 */
[----:B-----5:R-:W-:-:S05]  /*1220*/  HADD2.F32 R99, -RZ, R85.H1_H1 ;  /* 0x30000055ff637230 */ /* 0x020fca0000004100 */
[----:B------:R-:W-:-:S04]  /*1230*/  FMUL.FTZ R114, R99, UR6 ;  /* 0x0000000663727c20 */ /* 0x000fc80008410000 */
[----:B------:R-:W-:-:S04]  /*1240*/  FMUL.FTZ R99, R51, R114 ;  /* 0x0000007233637220 */ /* 0x000fc80000410000 */
[----:B------:R-:W-:-:S07]  /*1250*/  @P0 FADD.FTZ R99, R79, R99 ;  /* 0x000000634f630221 */ /* 0x000fce0000010000 */
.L_x_16481:
[----:B------:R-:W-:Y:S05]  /*1260*/  BSYNC B1 ;  /* 0x0000000000017941 */ /* 0x000fea0003800000 */
.L_x_16480:
[----:B------:R-:W-:Y:S04]  /*1270*/  BSSY B1, `(.L_x_16482) ;  /* 0x0000006000017945 */ /* 0x000fe80003800000 */
[----:B------:R-:W-:Y:S05]  /*1280*/  @!P6 BRA `(.L_x_16483) ;  /* 0x000000000010e947 */ /* 0x000fea0003800000 */
[----:B-----5:R-:W-:-:S05]  /*1290*/  HADD2.F32 R100, -RZ, R86.H0_H0 ;  /* 0x20000056ff647230 */ /* 0x020fca0000004100 */
[----:B------:R-:W-:-:S04]  /*12a0*/  FMUL.FTZ R103, R100, UR6 ;  /* 0x0000000664677c20 */ /* 0x000fc80008410000 */
[----:B------:R-:W-:-:S04]  /*12b0*/  FMUL.FTZ R100, R44, R103 ;  /* 0x000000672c647220 */ /* 0x000fc80000410000 */
[----:B------:R-:W-:-:S07]  /*12c0*/  @P0 FADD.FTZ R100, R80, R100 ;  /* 0x0000006450640221 */ /* 0x000fce0000010000 */
.L_x_16483:
[----:B------:R-:W-:Y:S05]  /*12d0*/  BSYNC B1 ;  /* 0x0000000000017941 */ /* 0x000fea0003800000 */
.L_x_16482:
[----:B------:R-:W-:Y:S04]  /*12e0*/  BSSY B1, `(.L_x_16484) ;  /* 0x0000006000017945 */ /* 0x000fe80003800000 */
[----:B------:R-:W-:Y:S05]  /*12f0*/  @!P6 BRA `(.L_x_16485) ;  /* 0x000000000010e947 */ /* 0x000fea0003800000 */
[----:B-----5:R-:W-:-:S05]  /*1300*/  HADD2.F32 R101, -RZ, R86.H1_H1 ;  /* 0x30000056ff657230 */ /* 0x020fca0000004100 */
[----:B------:R-:W-:-:S04]  /*1310*/  FMUL.FTZ R114, R101, UR6 ;  /* 0x0000000665727c20 */ /* 0x000fc80008410000 */
[----:B------:R-:W-:-:S04]  /*1320*/  FMUL.FTZ R101, R45, R114 ;  /* 0x000000722d657220 */ /* 0x000fc80000410000 */
[----:B------:R-:W-:-:S07]  /*1330*/  @P0 FADD.FTZ R101, R81, R101 ;  /* 0x0000006551650221 */ /* 0x000fce0000010000 */
.L_x_16485:
[----:B------:R-:W-:Y:S05]  /*1340*/  BSYNC B1 ;  /* 0x0000000000017941 */ /* 0x000fea0003800000 */
.L_x_16484:
[----:B------:R-:W-:Y:S04]  /*1350*/  BSSY B1, `(.L_x_16486) ;  /* 0x0000006000017945 */ /* 0x000fe80003800000 */
[----:B------:R-:W-:Y:S05]  /*1360*/  @!P6 BRA `(.L_x_16487) ;  /* 0x000000000010e947 */ /* 0x000fea0003800000 */
[----:B-----5:R-:W-:-:S05]  /*1370*/  HADD2.F32 R102, -RZ, R87.H0_H0 ;  /* 0x20000057ff667230 */ /* 0x020fca0000004100 */
[----:B------:R-:W-:-:S04]  /*1380*/  FMUL.FTZ R103, R102, UR6 ;  /* 0x0000000666677c20 */ /* 0x000fc80008410000 */
[----:B------:R-:W-:-:S04]  /*1390*/  FMUL.FTZ R102, R46, R103 ;  /* 0x000000672e667220 */ /* 0x000fc80000410000 */
[----:B------:R-:W-:-:S07]  /*13a0*/  @P0 FADD.FTZ R102, R82, R102 ;  /* 0x0000006652660221 */ /* 0x000fce0000010000 */
.L_x_16487:
[----:B------:R-:W-:Y:S05]  /*13b0*/  BSYNC B1 ;  /* 0x0000000000017941 */ /* 0x000fea0003800000 */
.L_x_16486:
[----:B------:R-:W-:Y:S01]  /*13c0*/  BSSY B1, `(.L_x_16488) ;  /* 0x0000007000017945 */ /* 0x000fe20003800000 */
[----:B------:R-:W-:-:S03]  /*13d0*/  @!P6 FSEL R103, R83, RZ, P2 ;  /* 0x000000ff5367e208 */ /* 0x000fc60001000000 */
[----:B------:R-:W-:Y:S05]  /*13e0*/  @!P6 BRA `(.L_x_16489) ;  /* 0x000000000010e947 */ /* 0x000fea0003800000 */
[----:B-----5:R-:W-:-:S05]  /*13f0*/  HADD2.F32 R103, -RZ, R87.H1_H1 ;  /* 0x30000057ff677230 */ /* 0x020fca0000004100 */
[----:B------:R-:W-:-:S04]  /*1400*/  FMUL.FTZ R114, R103, UR6 ;  /* 0x0000000667727c20 */ /* 0x000fc80008410000 */
[----:B------:R-:W-:-:S04]  /*1410*/  FMUL.FTZ R103, R47, R114 ;  /* 0x000000722f677220 */ /* 0x000fc80000410000 */
[----:B------:R-:W-:-:S07]  /*1420*/  @P0 FADD.FTZ R103, R83, R103 ;  /* 0x0000006753670221 */ /* 0x000fce0000010000 */
.L_x_16489:
[----:B------:R-:W-:Y:S05]  /*1430*/  BSYNC B1 ;  /* 0x0000000000017941 */ /* 0x000fea0003800000 */
.L_x_16488:
[----:B------:R-:W0:Y:S01]  /*1440*/  LDC.64 R114, c[0x0][0x238] ;  /* 0x00008e00ff727b82 */ /* 0x000e220000000a00 */
[----:B------:R-:W-:Y:S01]  /*1450*/  IADD3 R122, R122, 0x100, RZ ;  /* 0x000001007a7a7810 */ /* 0x000fe20007ffe0ff */
[C---:B0-----:R-:W-:Y:S01]  /*1460*/  IMAD.WIDE.U32 R114, R121.reuse, 0x20, R114 ;  /* 0x0000002079727825 */ /* 0x041fe200078e0072 */
[----:B------:R-:W-:-:S04]  /*1470*/  IADD3 R121, R121, 0x100, RZ ;  /* 0x0000010079797810 */ /* 0x000fc80007ffe0ff */
[----:B------:R3:W-:Y:S04]  /*1480*/  STG.E.128 desc[UR4][R114.64], R96 ;  /* 0x0000006072007986 */ /* 0x0007e8000c101d04 */
[----:B------:R3:W-:Y:S02]  /*1490*/  STG.E.128 desc[UR4][R114.64+0x10], R100 ;  /* 0x0000106472007986 */ /* 0x0007e4000c101d04 */
.L_x_16473:
[----:B------:R-:W-:Y:S05]  /*14a0*/  BSYNC B0 ;  /* 0x0000000000007941 */ /* 0x000fea0003800000 */
.L_x_16472:
        /* <DEDUP_REMOVED lines=43> */
.L_x_16493:
[----:B------:R-:W-:Y:S05]  /*1760*/  BSYNC B1 ;  /* 0x0000000000017941 */ /* 0x000fea0003800000 */
.L_x_16492:
[----:B------:R-:W-:Y:S04]  /*1770*/  BSSY B1, `(.L_x_16494) ;  /* 0x0000006000017945 */ /* 0x000fe80003800000 */
[----:B------:R-:W-:Y:S05]  /*1780*/  @!P6 BRA `(.L_x_16495) ;  /* 0x000000000010e947 */ /* 0x000fea0003800000 */
[----:B-----5:R-:W-:-:S05]  /*1790*/  HADD2.F32 R105, -RZ, R84.H1_H1 ;  /* 0x30000054ff697230 */ /* 0x020fca0000004100 */
[----:B------:R-:W-:-:S04]  /*17a0*/  FMUL.FTZ R110, R105, UR6 ;  /* 0x00000006696e7c20 */ /* 0x000fc80008410000 */
[----:B------:R-:W-:-:S04]  /*17b0*/  FMUL.FTZ R105, R73, R110 ;  /* 0x0000006e49697220 */ /* 0x000fc80000410000 */
[----:B------:R-:W-:-:S07]  /*17c0*/  @P0 FADD.FTZ R105, R77, R105 ;  /* 0x000000694d690221 */ /* 0x000fce0000010000 */
.L_x_16495:
[----:B------:R-:W-:Y:S05]  /*17d0*/  BSYNC B1 ;  /* 0x0000000000017941 */ /* 0x000fea0003800000 */
.L_x_16494:
[----:B------:R-:W-:Y:S04]  /*17e0*/  BSSY B1, `(.L_x_16496) ;  /* 0x0000006000017945 */ /* 0x000fe80003800000 */
[----:B------:R-:W-:Y:S05]  /*17f0*/  @!P6 BRA `(.L_x_16497) ;  /* 0x000000000010e947 */ /* 0x000fea0003800000 */
[----:B-----5:R-:W-:-:S05]  /*1800*/  HADD2.F32 R106, -RZ, R85.H0_H0 ;  /* 0x20000055ff6a7230 */ /* 0x020fca0000004100 */
[----:B------:R-:W-:-:S04]  /*1810*/  FMUL.FTZ R111, R106, UR6 ;  /* 0x000000066a6f7c20 */ /* 0x000fc80008410000 */
[----:B------:R-:W-:-:S04]  /*1820*/  FMUL.FTZ R106, R74, R111 ;  /* 0x0000006f4a6a7220 */ /* 0x000fc80000410000 */
[----:B------:R-:W-:-:S07]  /*1830*/  @P0 FADD.FTZ R106, R78, R106 ;  /* 0x0000006a4e6a0221 */ /* 0x000fce0000010000 */
.L_x_16497:
[----:B------:R-:W-:Y:S05]  /*1840*/  BSYNC B1 ;  /* 0x0000000000017941 */ /* 0x000fea0003800000 */
.L_x_16496:
[----:B------:R-:W-:Y:S04]  /*1850*/  BSSY B1, `(.L_x_16498) ;  /* 0x0000006000017945 */ /* 0x000fe80003800000 */
[----:B------:R-:W-:Y:S05]  /*1860*/  @!P6 BRA `(.L_x_16499) ;  /* 0x000000000010e947 */ /* 0x000fea0003800000 */
[----:B-----5:R-:W-:-:S05]  /*1870*/  HADD2.F32 R107, -RZ, R85.H1_H1 ;  /* 0x30000055ff6b7230 */ /* 0x020fca0000004100 */
[----:B------:R-:W-:-:S04]  /*1880*/  FMUL.FTZ R110, R107, UR6 ;  /* 0x000000066b6e7c20 */ /* 0x000fc80008410000 */
[----:B------:R-:W-:-:S04]  /*1890*/  FMUL.FTZ R107, R75, R110 ;  /* 0x0000006e4b6b7220 */ /* 0x000fc80000410000 */
[----:B------:R-:W-:-:S07]  /*18a0*/  @P0 FADD.FTZ R107, R79, R107 ;  /* 0x0000006b4f6b0221 */ /* 0x000fce0000010000 */
.L_x_16499:
[----:B------:R-:W-:Y:S05]  /*18b0*/  BSYNC B1 ;  /* 0x0000000000017941 */ /* 0x000fea0003800000 */
.L_x_16498:
[----:B------:R-:W-:Y:S04]  /*18c0*/  BSSY B1, `(.L_x_16500) ;  /* 0x0000006000017945 */ /* 0x000fe80003800000 */
[----:B------:R-:W-:Y:S05]  /*18d0*/  @!P6 BRA `(.L_x_16501) ;  /* 0x000000000010e947 */ /* 0x000fea0003800000 */
[----:B-----5:R-:W-:-:S05]  /*18e0*/  HADD2.F32 R108, -RZ, R86.H0_H0 ;  /* 0x20000056ff6c7230 */ /* 0x020fca0000004100 */
[----:B------:R-:W-:-:S04]  /*18f0*/  FMUL.FTZ R111, R108, UR6 ;  /* 0x000000066c6f7c20 */ /* 0x000fc80008410000 */
[----:B------:R-:W-:-:S04]  /*1900*/  FMUL.FTZ R108, R68, R111 ;  /* 0x0000006f446c7220 */ /* 0x000fc80000410000 */
[----:B------:R-:W-:-:S07]  /*1910*/  @P0 FADD.FTZ R108, R80, R108 ;  /* 0x0000006c506c0221 */ /* 0x000fce0000010000 */
.L_x_16501:
[----:B------:R-:W-:Y:S05]  /*1920*/  BSYNC B1 ;  /* 0x0000000000017941 */ /* 0x000fea0003800000 */
.L_x_16500:
[----:B------:R-:W-:Y:S04]  /*1930*/  BSSY B1, `(.L_x_16502) ;  /* 0x0000006000017945 */ /* 0x000fe80003800000 */
[----:B------:R-:W-:Y:S05]  /*1940*/  @!P6 BRA `(.L_x_16503) ;  /* 0x000000000010e947 */ /* 0x000fea0003800000 */
[----:B-----5:R-:W-:-:S05]  /*1950*/  HADD2.F32 R109, -RZ, R86.H1_H1 ;  /* 0x30000056ff6d7230 */ /* 0x020fca0000004100 */
[----:B------:R-:W-:-:S04]  /*1960*/  FMUL.FTZ R110, R109, UR6 ;  /* 0x000000066d6e7c20 */ /* 0x000fc80008410000 */
[----:B------:R-:W-:-:S04]  /*1970*/  FMUL.FTZ R109, R69, R110 ;  /* 0x0000006e456d7220 */ /* 0x000fc80000410000 */
[----:B------:R-:W-:-:S07]  /*1980*/  @P0 FADD.FTZ R109, R81, R109 ;  /* 0x0000006d516d0221 */ /* 0x000fce0000010000 */
.L_x_16503:
[----:B------:R-:W-:Y:S05]  /*1990*/  BSYNC B1 ;  /* 0x0000000000017941 */ /* 0x000fea0003800000 */
.L_x_16502:
[----:B------:R-:W-:Y:S01]  /*19a0*/  BSSY B1, `(.L_x_16504) ;  /* 0x0000007000017945 */ /* 0x000fe20003800000 */
[----:B------:R-:W-:-:S03]  /*19b0*/  @!P6 FSEL R110, R82, RZ, P1 ;  /* 0x000000ff526ee208 */ /* 0x000fc60000800000 */
[----:B------:R-:W-:Y:S05]  /*19c0*/  @!P6 BRA `(.L_x_16505) ;  /* 0x000000000010e947 */ /* 0x000fea0003800000 */
[----:B-----5:R-:W-:-:S05]  /*19d0*/  HADD2.F32 R110, -RZ, R87.H0_H0 ;  /* 0x20000057ff6e7230 */ /* 0x020fca0000004100 */
[----:B------:R-:W-:-:S04]  /*19e0*/  FMUL.FTZ R111, R110, UR6 ;  /* 0x000000066e6f7c20 */ /* 0x000fc80008410000 */
[----:B------:R-:W-:-:S04]  /*19f0*/  FMUL.FTZ R110, R70, R111 ;  /* 0x0000006f466e7220 */ /* 0x000fc80000410000 */
[----:B------:R-:W-:-:S07]  /*1a00*/  @P0 FADD.FTZ R110, R82, R110 ;  /* 0x0000006e526e0221 */ /* 0x000fce0000010000 */
.L_x_16505:
[----:B------:R-:W-:Y:S05]  /*1a10*/  BSYNC B1 ;  /* 0x0000000000017941 */ /* 0x000fea0003800000 */
.L_x_16504:
[----:B------:R-:W-:Y:S01]  /*1a20*/  BSSY B1, `(.L_x_16506) ;  /* 0x0000007000017945 */ /* 0x000fe20003800000 */
[----:B------:R-:W-:-:S03]  /*1a30*/  @!P6 FSEL R111, R83, RZ, P2 ;  /* 0x000000ff536fe208 */ /* 0x000fc60001000000 */
[----:B------:R-:W-:Y:S05]  /*1a40*/  @!P6 BRA `(.L_x_16507) ;  /* 0x000000000010e947 */ /* 0x000fea0003800000 */
[----:B-----5:R-:W-:-:S05]  /*1a50*/  HADD2.F32 R111, -RZ, R87.H1_H1 ;  /* 0x30000057ff6f7230 */ /* 0x020fca0000004100 */
[----:B------:R-:W-:-:S04]  /*1a60*/  FMUL.FTZ R120, R111, UR6 ;  /* 0x000000066f787c20 */ /* 0x000fc80008410000 */
[----:B------:R-:W-:-:S04]  /*1a70*/  FMUL.FTZ R111, R71, R120 ;  /* 0x00000078476f7220 */ /* 0x000fc80000410000 */
[----:B------:R-:W-:-:S07]  /*1a80*/  @P0 FADD.FTZ R111, R83, R111 ;  /* 0x0000006f536f0221 */ /* 0x000fce0000010000 */
.L_x_16507:
[----:B------:R-:W-:Y:S05]  /*1a90*/  BSYNC B1 ;  /* 0x0000000000017941 */ /* 0x000fea0003800000 */
.L_x_16506:
[----:B------:R4:W-:Y:S04]  /*1aa0*/  STG.E.128 desc[UR4][R114.64], R104 ;  /* 0x0000006872007986 */ /* 0x0009e8000c101d04 */
[----:B------:R4:W-:Y:S02]  /*1ab0*/  STG.E.128 desc[UR4][R114.64+0x10], R108 ;  /* 0x0000106c72007986 */ /* 0x0009e4000c101d04 */
.L_x_16491:
[----:B------:R-:W-:Y:S05]  /*1ac0*/  BSYNC B0 ;  /* 0x0000000000007941 */ /* 0x000fea0003800000 */
.L_x_16490:
        /* <DEDUP_REMOVED lines=104> */
.L_x_16526:
        /* <DEDUP_REMOVED lines=115> */
[----:B------:R-:W-:Y:S02]  /*2880*/  F2FP.F16.F32.PACK_AB R112, R113, R112 ;  /* 0x000000707170723e */ /* 0x000fe400000000ff */
[----:B------:R-:W-:Y:S01]  /*2890*/  F2FP.F16.F32.PACK_AB R113, R122, R123 ;  /* 0x0000007b7a71723e */ /* 0x000fe200000000ff */
[----:B------:R-:W-:Y:S01]  /*28a0*/  FADD.FTZ R123, R93, -R121 ;  /* 0x800000795d7b7221 */ /* 0x000fe20000010000 */
[----:B------:R-:W-:-:S03]  /*28b0*/  FMUL.FTZ R115, R120, R115 ;  /* 0x0000007378737220 */ /* 0x000fc60000410000 */
[----:B------:R-:W-:Y:S01]  /*28c0*/  FMUL.FTZ R122, R120, R123 ;  /* 0x0000007b787a7220 */ /* 0x000fe20000410000 */
[----:B------:R-:W-:Y:S01]  /*28d0*/  FFMA.FTZ R114, R16, R115, R8 ;  /* 0x0000007310727223 */ /* 0x000fe20000010008 */
[----:B------:R-:W-:Y:S02]  /*28e0*/  FADD.FTZ R123, R95, -R121 ;  /* 0x800000795f7b7221 */ /* 0x000fe40000010000 */
[----:B------:R-:W-:Y:S02]  /*28f0*/  FFMA.FTZ R115, R17, R122, R9 ;  /* 0x0000007a11737223 */ /* 0x000fe40000010009 */
[----:B------:R-:W-:-:S03]  /*2900*/  FMUL.FTZ R122, R120, R123 ;  /* 0x0000007b787a7220 */ /* 0x000fc60000410000 */
[----:B------:R-:W-:Y:S01]  /*2910*/  F2FP.F16.F32.PACK_AB R114, R115, R114 ;  /* 0x000000727372723e */ /* 0x000fe200000000ff */
[----:B------:R-:W-:Y:S01]  /*2920*/  FADD.FTZ R115, R94, -R121 ;  /* 0x800000795e737221 */ /* 0x000fe20000010000 */
[----:B------:R-:W-:-:S03]  /*2930*/  FFMA.FTZ R122, R19, R122, R11 ;  /* 0x0000007a137a7223 */ /* 0x000fc6000001000b */
[----:B------:R-:W-:-:S04]  /*2940*/  FMUL.FTZ R115, R120, R115 ;  /* 0x0000007378737220 */ /* 0x000fc80000410000 */
[----:B------:R-:W-:-:S05]  /*2950*/  FFMA.FTZ R115, R18, R115, R10 ;  /* 0x0000007312737223 */ /* 0x000fca000001000a */
[----:B------:R-:W-:Y:S02]  /*2960*/  F2FP.F16.F32.PACK_AB R115, R122, R115 ;  /* 0x000000737a73723e */ /* 0x000fe400000000ff */
[----:B------:R-:W0:Y:S02]  /*2970*/  LDC.64 R122, c[0x0][0x2b8] ;  /* 0x0000ae00ff7a7b82 */ /* 0x000e240000000a00 */
[C---:B0-----:R-:W-:Y:S01]  /*2980*/  IMAD.WIDE.U32 R122, R119.reuse, 0x10, R122 ;  /* 0x00000010777a7825 */ /* 0x041fe200078e007a */
[----:B------:R-:W-:-:S04]  /*2990*/  IADD3 R119, R119, 0x100, RZ ;  /* 0x0000010077777810 */ /* 0x000fc80007ffe0ff */
[----:B------:R0:W-:Y:S03]  /*29a0*/  STG.E.128 desc[UR4][R122.64], R112 ;  /* 0x000000707a007986 */ /* 0x0001e6000c101d04 */
.L_x_16512:
[----:B------:R-:W-:Y:S05]  /*29b0*/  BSYNC B1 ;  /* 0x0000000000017941 */ /* 0x000fea0003800000 */
.L_x_16511:
        /* <DEDUP_REMOVED lines=34> */
.L_x_16514:
[----:B------:R-:W-:Y:S05]  /*2be0*/  BSYNC B1 ;  /* 0x0000000000017941 */ /* 0x000fea0003800000 */
.L_x_16513:
        /* <DEDUP_REMOVED lines=26> */
[----:B------:R-:W-:-:S02]  /*2d90*/  F2FP.F16.F32.PACK_AB R113, R120, R125 ;  /* 0x0000007d7871723e */ /* 0x000fc400000000ff */
[----:B------:R-:W-:Y:S02]  /*2da0*/  F2FP.F16.F32.PACK_AB R112, R112, R121 ;  /* 0x000000797070723e */ /* 0x000fe400000000ff */
[----:B------:R-:W0:Y:S01]  /*2db0*/  LDC.64 R120, c[0x0][0x2b8] ;  /* 0x0000ae00ff787b82 */ /* 0x000e220000000a00 */
[----:B------:R-:W-:Y:S01]  /*2dc0*/  F2FP.F16.F32.PACK_AB R115, R122, R115 ;  /* 0x000000737a73723e */ /* 0x000fe200000000ff */
[----:B0-----:R-:W-:-:S05]  /*2dd0*/  IMAD.WIDE.U32 R120, R119, 0x10, R120 ;  /* 0x0000001077787825 */ /* 0x001fca00078e0078 */
[----:B------:R3:W-:Y:S02]  /*2de0*/  STG.E.128 desc[UR4][R120.64], R112 ;  /* 0x0000007078007986 */ /* 0x0007e4000c101d04 */
.L_x_16510:
[----:B------:R-:W-:Y:S05]  /*2df0*/  BSYNC B0 ;  /* 0x0000000000007941 */ /* 0x000fea0003800000 */
.L_x_16509:
[----:B------:R-:W-:Y:S02]  /*2e00*/  IADD3 R116, R116, UR8, RZ ;  /* 0x0000000874747c10 */ /* 0x000fe4000fffe0ff */
[----:B0-2---:R-:W-:Y:S02]  /*2e10*/  SEL R123, RZ, 0x1, P0 ;  /* 0x00000001ff7b7807 */ /* 0x005fe40000000000 */
[----:B------:R-:W-:-:S13]  /*2e20*/  ISETP.GE.AND P1, PT, R116, UR9, PT ;  /* 0x0000000974007c0c */ /* 0x000fda000bf26270 */
[----:B------:R-:W-:Y:S05]  /*2e30*/  @!P1 BRA `(.L_x_16515) ;  /* 0xffffffd800309947 */ /* 0x000fea000383ffff */
[----:B------:R-:W-:Y:S05]  /*2e40*/  EXIT ;  /* 0x000000000000794d */ /* 0x000fea0003800000 */
.L_x_16508:
[----:B------:R-:W-:Y:S01]  /*2e50*/  HFMA2.MMA R122, -RZ, RZ, 0, 5.9604644775390625e-08 ;  /* 0x00000001ff7a7435 */ /* 0x000fe200000001ff */
[----:B------:R-:W-:Y:S02]  /*2e60*/  MOV R123, 0x1f ;  /* 0x0000001f007b7802 */ /* 0x000fe40000000f00 */
[----:B------:R-:W-:-:S08]  /*2e70*/  MOV R124, 0xffffffff ;  /* 0xffffffff007c7802 */ /* 0x000fd00000000f00 */
[----:B-12--5:R-:W-:Y:S05]  /*2e80*/  WARPSYNC.COLLECTIVE R124, `(.L_x_16516) ;  /* 0x000000007c087348 */ /* 0x026fea0003c00000 */
[----:B------:R0:W3:Y:S02]  /*2e90*/  SHFL.BFLY P6, R115, R125, R122, R123 ;  /* 0x0c00007a7d737389 */ /* 0x0000e400000c007b */
[----:B0123-5:R-:W-:Y:S01]  /*2ea0*/  ENDCOLLECTIVE ;  /* 0x000000000000791b */ /* 0x02ffe20003800000 */
.L_x_16516:
[----:B------:R-:W-:Y:S01]  /*2eb0*/  HFMA2.MMA R122, -RZ, RZ, 0, 1.1920928955078125e-07 ;  /* 0x00000002ff7a7435 */ /* 0x000fe200000001ff */
[----:B------:R-:W-:-:S10]  /*2ec0*/  FADD.FTZ R125, R125, R115 ;  /* 0x000000737d7d7221 */ /* 0x000fd40000010000 */
[----:B------:R-:W-:Y:S05]  /*2ed0*/  WARPSYNC.COLLECTIVE R124, `(.L_x_16517) ;  /* 0x000000007c087348 */ /* 0x000fea0003c00000 */
[----:B------:R0:W1:Y:S02]  /*2ee0*/  SHFL.BFLY P6, R115, R125, R122, R123 ;  /* 0x0c00007a7d737389 */ /* 0x00006400000c007b */
[----:B01----:R-:W-:Y:S01]  /*2ef0*/  ENDCOLLECTIVE ;  /* 0x000000000000791b */ /* 0x003fe20003800000 */
.L_x_16517:
[----:B------:R-:W-:Y:S01]  /*2f00*/  HFMA2.MMA R122, -RZ, RZ, 0, 2.384185791015625e-07 ;  /* 0x00000004ff7a7435 */ /* 0x000fe200000001ff */
[----:B------:R-:W-:-:S05]  /*2f10*/  FADD.FTZ R114, R125, R115 ;  /* 0x000000737d727221 */ /* 0x000fca0000010000 */
[----:B------:R-:W-:-:S07]  /*2f20*/  MOV R125, R114 ;  /* 0x00000072007d7202 */ /* 0x000fce0000000f00 */
[----:B------:R-:W-:Y:S05]  /*2f30*/  WARPSYNC.COLLECTIVE R124, `(.L_x_16518) ;  /* 0x000000007c087348 */ /* 0x000fea0003c00000 */
[----:B------:R0:W1:Y:S02]  /*2f40*/  SHFL.BFLY P6, R115, R125, R122, R123 ;  /* 0x0c00007a7d737389 */ /* 0x00006400000c007b */
[----:B01----:R-:W-:Y:S01]  /*2f50*/  ENDCOLLECTIVE ;  /* 0x000000000000791b */ /* 0x003fe20003800000 */
.L_x_16518:
[----:B------:R-:W-:Y:S01]  /*2f60*/  HFMA2.MMA R122, -RZ, RZ, 0, 4.76837158203125e-07 ;  /* 0x00000008ff7a7435 */ /* 0x000fe200000001ff */
[----:B------:R-:W-:-:S05]  /*2f70*/  FADD.FTZ R114, R114, R115 ;  /* 0x0000007372727221 */ /* 0x000fca0000010000 */
[----:B------:R-:W-:-:S07]  /*2f80*/  MOV R125, R114 ;  /* 0x00000072007d7202 */ /* 0x000fce0000000f00 */
[----:B------:R-:W-:Y:S05]  /*2f90*/  WARPSYNC.COLLECTIVE R124, `(.L_x_16519) ;  /* 0x000000007c087348 */ /* 0x000fea0003c00000 */
[----:B------:R0:W1:Y:S02]  /*2fa0*/  SHFL.BFLY P6, R115, R125, R122, R123 ;  /* 0x0c00007a7d737389 */ /* 0x00006400000c007b */
[----:B01----:R-:W-:Y:S01]  /*2fb0*/  ENDCOLLECTIVE ;  /* 0x000000000000791b */ /* 0x003fe20003800000 */
.L_x_16519:
[----:B------:R-:W-:Y:S01]  /*2fc0*/  MOV R122, 0x10 ;  /* 0x00000010007a7802 */ /* 0x000fe20000000f00 */
[----:B------:R-:W-:-:S07]  /*2fd0*/  FADD.FTZ R125, R114, R115 ;  /* 0x00000073727d7221 */ /* 0x000fce0000010000 */
[----:B------:R-:W-:Y:S05]  /*2fe0*/  WARPSYNC.COLLECTIVE R124, `(.L_x_16520) ;  /* 0x000000007c087348 */ /* 0x000fea0003c00000 */
[----:B------:R0:W1:Y:S02]  /*2ff0*/  SHFL.BFLY P6, R115, R125, R122, R123 ;  /* 0x0c00007a7d737389 */ /* 0x00006400000c007b */
[----:B01----:R-:W-:Y:S01]  /*3000*/  ENDCOLLECTIVE ;  /* 0x000000000000791b */ /* 0x003fe20003800000 */
.L_x_16520:
        /* <DEDUP_REMOVED lines=55> */
.L_x_16521:
[----:B------:R-:W-:Y:S01]  /*3380*/  MOV R122, 0x2 ;  /* 0x00000002007a7802 */ /* 0x000fe20000000f00 */
[----:B------:R-:W-:-:S07]  /*3390*/  FADD.FTZ R125, R125, R115 ;  /* 0x000000737d7d7221 */ /* 0x000fce0000010000 */
[----:B------:R-:W-:Y:S05]  /*33a0*/  WARPSYNC.COLLECTIVE R124, `(.L_x_16522) ;  /* 0x000000007c087348 */ /* 0x000fea0003c00000 */
[----:B------:R0:W1:Y:S02]  /*33b0*/  SHFL.BFLY P6, R115, R125, R122, R123 ;  /* 0x0c00007a7d737389 */ /* 0x00006400000c007b */
[----:B01----:R-:W-:Y:S01]  /*33c0*/  ENDCOLLECTIVE ;  /* 0x000000000000791b */ /* 0x003fe20003800000 */
.L_x_16522:
[----:B------:R-:W-:Y:S01]  /*33d0*/  HFMA2.MMA R122, -RZ, RZ, 0, 2.384185791015625e-07 ;  /* 0x00000004ff7a7435 */ /* 0x000fe200000001ff */
[----:B------:R-:W-:-:S10]  /*33e0*/  FADD.FTZ R125, R125, R115 ;  /* 0x000000737d7d7221 */ /* 0x000fd40000010000 */
[----:B------:R-:W-:Y:S05]  /*33f0*/  WARPSYNC.COLLECTIVE R124, `(.L_x_16523) ;  /* 0x000000007c087348 */ /* 0x000fea0003c00000 */
[----:B------:R0:W1:Y:S02]  /*3400*/  SHFL.BFLY P6, R115, R125, R122, R123 ;  /* 0x0c00007a7d737389 */ /* 0x00006400000c007b */
[----:B01----:R-:W-:Y:S01]  /*3410*/  ENDCOLLECTIVE ;  /* 0x000000000000791b */ /* 0x003fe20003800000 */
.L_x_16523:
[----:B------:R-:W-:Y:S01]  /*3420*/  MOV R122, 0x8 ;  /* 0x00000008007a7802 */ /* 0x000fe20000000f00 */
[----:B------:R-:W-:-:S07]  /*3430*/  FADD.FTZ R125, R125, R115 ;  /* 0x000000737d7d7221 */ /* 0x000fce0000010000 */
[----:B------:R-:W-:Y:S05]  /*3440*/  WARPSYNC.COLLECTIVE R124, `(.L_x_16524) ;  /* 0x000000007c087348 */ /* 0x000fea0003c00000 */
[----:B------:R0:W1:Y:S02]  /*3450*/  SHFL.BFLY P6, R115, R125, R122, R123 ;  /* 0x0c00007a7d737389 */ /* 0x00006400000c007b */
[----:B01----:R-:W-:Y:S01]  /*3460*/  ENDCOLLECTIVE ;  /* 0x000000000000791b */ /* 0x003fe20003800000 */
.L_x_16524:
[----:B------:R-:W-:Y:S01]  /*3470*/  HFMA2.MMA R122, -RZ, RZ, 0, 9.5367431640625e-07 ;  /* 0x00000010ff7a7435 */ /* 0x000fe200000001ff */
[----:B------:R-:W-:-:S10]  /*3480*/  FADD.FTZ R125, R125, R115 ;  /* 0x000000737d7d7221 */ /* 0x000fd40000010000 */
[----:B------:R-:W-:Y:S05]  /*3490*/  WARPSYNC.COLLECTIVE R124, `(.L_x_16525) ;  /* 0x000000007c087348 */ /* 0x000fea0003c00000 */
[----:B------:R0:W1:Y:S02]  /*34a0*/  SHFL.BFLY P6, R115, R125, R122, R123 ;  /* 0x0c00007a7d737389 */ /* 0x00006400000c007b */
[----:B01----:R-:W-:Y:S01]  /*34b0*/  ENDCOLLECTIVE ;  /* 0x000000000000791b */ /* 0x003fe20003800000 */
.L_x_16525:
[----:B------:R-:W-:Y:S05]  /*34c0*/  BRA `(.L_x_16526) ;  /* 0xffffffec00207947 */ /* 0x000fea000383ffff */
.L_x_16527:
        /* <DEDUP_REMOVED lines=11> */
.L_x_23326:


//--------------------- .text._ZN10layer_norm13ln_fwd_kernelINS_13Kernel_traitsIf6__halffS2_fjLj6144ELj1ELj1ELj8ELj16ENS_18Kernel_traits_baseILj6144EfS2_fS2_fjLj256EEEEELb0ELb1ELb1ELb1EEEvNS_9FwdParamsE --------------------------
	.section	.text._ZN10layer_norm13ln_fwd_kernelINS_13Kernel_traitsIf6__halffS2_fjLj6144ELj1ELj1ELj8ELj16ENS_18Kernel_traits_baseILj6144EfS2_fS2_fjLj256EEEEELb0ELb1ELb1ELb1EEEvNS_9FwdParamsE,"ax",@progbits
	.align	128
        .global         _ZN10layer_norm13ln_fwd_kernelINS_13Kernel_traitsIf6__halffS2_fjLj6144ELj1ELj1ELj8ELj16ENS_18Kernel_traits_baseILj6144EfS2_fS2_fjLj256EEEEELb0ELb1ELb1ELb1EEEvNS_9FwdParamsE
        .type           _ZN10layer_norm13ln_fwd_kernelINS_13Kernel_traitsIf6__halffS2_fjLj6144ELj1ELj1ELj8ELj16ENS_18Kernel_traits_baseILj6144EfS2_fS2_fjLj256EEEEELb0ELb1ELb1ELb1EEEvNS_9FwdParamsE,@function
        .size           _ZN10layer_norm13ln_fwd_kernelINS_13Kernel_traitsIf6__halffS2_fjLj6144ELj1ELj1ELj8ELj16ENS_18Kernel_traits_baseILj6144EfS2_fS2_fjLj256EEEEELb0ELb1ELb1ELb1EEEvNS_9FwdParamsE,(.L_x_23327 - _ZN10layer_norm13ln_fwd_kernelINS_13Kernel_traitsIf6__halffS2_fjLj6144ELj1ELj1ELj8ELj16ENS_18Kernel_traits_baseILj6144EfS2_fS2_fjLj256EEEEELb0ELb1ELb1ELb1EEEvNS_9FwdParamsE)
        .other          _ZN10layer_norm13ln_fwd_kernelINS_13Kernel_traitsIf6__halffS2_fjLj6144ELj1ELj1ELj8ELj16ENS_18Kernel_traits_baseILj6144EfS2_fS2_fjLj256EEEEELb0ELb1ELb1ELb1EEEvNS_9FwdParamsE,@"STO_CUDA_ENTRY STV_DEFAULT"
_ZN10layer_norm13ln_fwd_kernelINS_13Kernel_traitsIf6__halffS2_fjLj6144ELj1ELj1ELj8ELj16ENS_18Kernel_traits_baseILj6144EfS2_fS2_fjLj256EEEEELb0ELb1ELb1ELb1EEEvNS_9FwdParamsE:
.text._ZN10layer_norm13ln_fwd_kernelINS_13Kernel_traitsIf6__halffS2_fjLj6144ELj1ELj1ELj8ELj16ENS_18Kernel_traits_baseILj6144EfS2_fS2_fjLj256EEEEELb0ELb1ELb1ELb1EEEvNS_9FwdParamsE:
        /* <DEDUP_REMOVED lines=59> */
.L_x_16579:
        /* <DEDUP_REMOVED lines=62> */
[----:B------:R-:W-:-:S04]  /*0790*/  FMUL.FTZ R96, R52, R105 ;  /* 0x0000006934607220 */ /* 0x000fc80000410000 */
[----:B------:R-:W-:-:S07]  /*07a0*/  @P0 FADD.FTZ R96, R76, R96 ;  /* 0x000000604c600221 */ /* 0x000fce0000010000 */
.L_x_16529:
[----:B------:R-:W-:Y:S05]  /*07b0*/  BSYNC B0 ;  /* 0x0000000000007941 */ /* 0x000fea0003800000 */
.L_x_16528:
[----:B------:R-:W-:Y:S04]  /*07c0*/  BSSY B0, `(.L_x_16530) ;  /* 0x0000006000007945 */ /* 0x000fe80003800000 */
[----:B------:R-:W-:Y:S05]  /*07d0*/  @!P6 BRA `(.L_x_16531) ;  /* 0x000000000010e947 */ /* 0x000fea0003800000 */
[----:B-----5:R-:W-:-:S05]  /*07e0*/  HADD2.F32 R90, -RZ, R84.H1_H1 ;  /* 0x30000054ff5a7230 */ /* 0x020fca0000004100 */
[----:B------:R-:W-:-:S04]  /*07f0*/  FMUL.FTZ R90, R90, UR6 ;  /* 0x000000065a5a7c20 */ /* 0x000fc80008410000 */
[----:B------:R-:W-:-:S04]  /*0800*/  FMUL.FTZ R97, R53, R90 ;  /* 0x0000005a35617220 */ /* 0x000fc80000410000 */
[----:B------:R-:W-:-:S07]  /*0810*/  @P0 FADD.FTZ R97, R77, R97 ;  /* 0x000000614d610221 */ /* 0x000fce0000010000 */
.L_x_16531:
[----:B------:R-:W-:Y:S05]  /*0820*/  BSYNC B0 ;  /* 0x0000000000007941 */ /* 0x000fea0003800000 */
.L_x_16530:
[----:B------:R-:W-:Y:S04]  /*0830*/  BSSY B0, `(.L_x_16532) ;  /* 0x0000006000007945 */ /* 0x000fe80003800000 */
[----:B------:R-:W-:Y:S05]  /*0840*/  @!P6 BRA `(.L_x_16533) ;  /* 0x000000000010e947 */ /* 0x000fea0003800000 */
[----:B-----5:R-:W-:-:S05]  /*0850*/  HADD2.F32 R90, -RZ, R85.H0_H0 ;  /* 0x20000055ff5a7230 */ /* 0x020fca0000004100 */
[----:B------:R-:W-:-:S04]  /*0860*/  FMUL.FTZ R105, R90, UR6 ;  /* 0x000000065a697c20 */ /* 0x000fc80008410000 */
[----:B------:R-:W-:-:S04]  /*0870*/  FMUL.FTZ R98, R54, R105 ;  /* 0x0000006936627220 */ /* 0x000fc80000410000 */
[----:B------:R-:W-:-:S07]  /*0880*/  @P0 FADD.FTZ R98, R78, R98 ;  /* 0x000000624e620221 */ /* 0x000fce0000010000 */
.L_x_16533:
[----:B------:R-:W-:Y:S05]  /*0890*/  BSYNC B0 ;  /* 0x0000000000007941 */ /* 0x000fea0003800000 */
.L_x_16532:
[----:B------:R-:W-:Y:S04]  /*08a0*/  BSSY B0, `(.L_x_16534) ;  /* 0x0000006000007945 */ /* 0x000fe80003800000 */
[----:B------:R-:W-:Y:S05]  /*08b0*/  @!P6 BRA `(.L_x_16535) ;  /* 0x000000000010e947 */ /* 0x000fea0003800000 */
[----:B-----5:R-:W-:-:S05]  /*08c0*/  HADD2.F32 R90, -RZ, R85.H1_H1 ;  /* 0x30000055ff5a7230 */ /* 0x020fca0000004100 */
[----:B------:R-:W-:-:S04]  /*08d0*/  FMUL.FTZ R90, R90, UR6 ;  /* 0x000000065a5a7c20 */ /* 0x000fc80008410000 */
[----:B------:R-:W-:-:S04]  /*08e0*/  FMUL.FTZ R99, R55, R90 ;  /* 0x0000005a37637220 */ /* 0x000fc80000410000 */
[----:B------:R-:W-:-:S07]  /*08f0*/  @P0 FADD.FTZ R99, R79, R99 ;  /* 0x000000634f630221 */ /* 0x000fce0000010000 */
.L_x_16535:
[----:B------:R-:W-:Y:S05]  /*0900*/  BSYNC B0 ;  /* 0x0000000000007941 */ /* 0x000fea0003800000 */
.L_x_16534:
[----:B------:R-:W-:Y:S04]  /*0910*/  BSSY B0, `(.L_x_16536) ;  /* 0x0000006000007945 */ /* 0x000fe80003800000 */
[----:B------:R-:W-:Y:S05]  /*0920*/  @!P6 BRA `(.L_x_16537) ;  /* 0x000000000010e947 */ /* 0x000fea0003800000 */
[----:B-----5:R-:W-:-:S05]  /*0930*/  HADD2.F32 R90, -RZ, R86.H0_H0 ;  /* 0x20000056ff5a7230 */ /* 0x020fca0000004100 */
[----:B------:R-:W-:-:S04]  /*0940*/  FMUL.FTZ R105, R90, UR6 ;  /* 0x000000065a697c20 */ /* 0x000fc80008410000 */
[----:B------:R-:W-:-:S04]  /*0950*/  FMUL.FTZ R100, R56, R105 ;  /* 0x0000006938647220 */ /* 0x000fc80000410000 */
[----:B------:R-:W-:-:S07]  /*0960*/  @P0 FADD.FTZ R100, R80, R100 ;  /* 0x0000006450640221 */ /* 0x000fce0000010000 */
.L_x_16537:
[----:B------:R-:W-:Y:S05]  /*0970*/  BSYNC B0 ;  /* 0x0000000000007941 */ /* 0x000fea0003800000 */
.L_x_16536:
[----:B------:R-:W-:Y:S04]  /*0980*/  BSSY B0, `(.L_x_16538) ;  /* 0x0000006000007945 */ /* 0x000fe80003800000 */
[----:B------:R-:W-:Y:S05]  /*0990*/  @!P6 BRA `(.L_x_16539) ;  /* 0x000000000010e947 */ /* 0x000fea0003800000 */
[----:B-----5:R-:W-:-:S05]  /*09a0*/  HADD2.F32 R90, -RZ, R86.H1_H1 ;  /* 0x30000056ff5a7230 */ /* 0x020fca0000004100 */
[----:B------:R-:W-:-:S04]  /*09b0*/  FMUL.FTZ R90, R90, UR6 ;  /* 0x000000065a5a7c20 */ /* 0x000fc80008410000 */
[----:B------:R-:W-:-:S04]  /*09c0*/  FMUL.FTZ R101, R57, R90 ;  /* 0x0000005a39657220 */ /* 0x000fc80000410000 */
[----:B------:R-:W-:-:S07]  /*09d0*/  @P0 FADD.FTZ R101, R81, R101 ;  /* 0x0000006551650221 */ /* 0x000fce0000010000 */
.L_x_16539:
[----:B------:R-:W-:Y:S05]  /*09e0*/  BSYNC B0 ;  /* 0x0000000000007941 */ /* 0x000fea0003800000 */
.L_x_16538:
[----:B------:R-:W-:Y:S04]  /*09f0*/  BSSY B0, `(.L_x_16540) ;  /* 0x0000006000007945 */ /* 0x000fe80003800000 */
[----:B------:R-:W-:Y:S05]  /*0a00*/  @!P6 BRA `(.L_x_16541) ;  /* 0x000000000010e947 */ /* 0x000fea0003800000 */
[----:B-----5:R-:W-:-:S05]  /*0a10*/  HADD2.F32 R90, -RZ, R87.H0_H0 ;  /* 0x20000057ff5a7230 */ /* 0x020fca0000004100 */
[----:B------:R-:W-:-:S04]  /*0a20*/  FMUL.FTZ R105, R90, UR6 ;  /* 0x000000065a697c20 */ /* 0x000fc80008410000 */
[----:B------:R-:W-:-:S04]  /*0a30*/  FMUL.FTZ R102, R58, R105 ;  /* 0x000000693a667220 */ /* 0x000fc80000410000 */
[----:B------:R-:W-:-:S07]  /*0a40*/  @P0 FADD.FTZ R102, R82, R102 ;  /* 0x0000006652660221 */ /* 0x000fce0000010000 */
.L_x_16541:
[----:B------:R-:W-:Y:S05]  /*0a50*/  BSYNC B0 ;  /* 0x0000000000007941 */ /* 0x000fea0003800000 */
.L_x_16540:
[----:B------:R-:W-:Y:S04]  /*0a60*/  BSSY B0, `(.L_x_16542) ;  /* 0x0000006000007945 */ /* 0x000fe80003800000 */
[----:B------:R-:W-:Y:S05]  /*0a70*/  @!P6 BRA `(.L_x_16543) ;  /* 0x000000000010e947 */ /* 0x000fea0003800000 */
[----:B-----5:R-:W-:-:S05]  /*0a80*/  HADD2.F32 R90, -RZ, R87.H1_H1 ;  /* 0x30000057ff5a7230 */ /* 0x020fca0000004100 */
[----:B------:R-:W-:-:S04]  /*0a90*/  FMUL.FTZ R90, R90, UR6 ;  /* 0x000000065a5a7c20 */ /* 0x000fc80008410000 */
[----:B------:R-:W-:-:S04]  /*0aa0*/  FMUL.FTZ R103, R59, R90 ;  /* 0x0000005a3b677220 */ /* 0x000fc80000410000 */
[----:B------:R-:W-:-:S07]  /*0ab0*/  @P0 FADD.FTZ R103, R83, R103 ;  /* 0x0000006753670221 */ /* 0x000fce0000010000 */
.L_x_16543:
[----:B------:R-:W-:Y:S05]  /*0ac0*/  BSYNC B0 ;  /* 0x0000000000007941 */ /* 0x000fea0003800000 */
.L_x_16542:
        /* <DEDUP_REMOVED lines=36> */
[----:B-----5:R-:W-:-:S05]  /*0d10*/  HADD2.F32 R91, -RZ, R84.H0_H0 ;  /* 0x20000054ff5b7230 */ /* 0x020fca0000004100 */
[----:B------:R-:W-:-:S04]  /*0d20*/  FMUL.FTZ R91, R91, UR6 ;  /* 0x000000065b5b7c20 */ /* 0x000fc80008410000 */
[----:B------:R-:W-:-:S04]  /*0d30*/  FMUL.FTZ R104, R60, R91 ;  /* 0x0000005b3c687220 */ /* 0x000fc80000410000 */
[----:B------:R-:W-:-:S07]  /*0d40*/  @P0 FADD.FTZ R104, R76, R104 ;  /* 0x000000684c680221 */ /* 0x000fce0000010000 */
.L_x_16545:
[----:B------:R-:W-:Y:S05]  /*0d50*/  BSYNC B0 ;  /* 0x0000000000007941 */ /* 0x000fea0003800000 */
.L_x_16544:
[----:B------:R-:W-:Y:S04]  /*0d60*/  BSSY B0, `(.L_x_16546) ;  /* 0x0000006000007945 */ /* 0x000fe80003800000 */
[----:B------:R-:W-:Y:S05]  /*0d70*/  @!P6 BRA `(.L_x_16547) ;  /* 0x000000000010e947 */ /* 0x000fea0003800000 */
[----:B-----5:R-:W-:-:S05]  /*0d80*/  HADD2.F32 R91, -RZ, R84.H1_H1 ;  /* 0x30000054ff5b7230 */ /* 0x020fca0000004100 */
[----:B------:R-:W-:-:S04]  /*0d90*/  FMUL.FTZ R108, R91, UR6 ;  /* 0x000000065b6c7c20 */ /* 0x000fc80008410000 */
[----:B------:R-:W-:-:S04]  /*0da0*/  FMUL.FTZ R105, R61, R108 ;  /* 0x0000006c3d697220 */ /* 0x000fc80000410000 */
[----:B------:R-:W-:-:S07]  /*0db0*/  @P0 FADD.FTZ R105, R77, R105 ;  /* 0x000000694d690221 */ /* 0x000fce0000010000 */
.L_x_16547:
[----:B------:R-:W-:Y:S05]  /*0dc0*/  BSYNC B0 ;  /* 0x0000000000007941 */ /* 0x000fea0003800000 */
.L_x_16546:
[----:B------:R-:W-:Y:S04]  /*0dd0*/  BSSY B0, `(.L_x_16548) ;  /* 0x0000006000007945 */ /* 0x000fe80003800000 */
[----:B------:R-:W-:Y:S05]  /*0de0*/  @!P6 BRA `(.L_x_16549) ;  /* 0x000000000010e947 */ /* 0x000fea0003800000 */
[----:B-----5:R-:W-:-:S05]  /*0df0*/  HADD2.F32 R91, -RZ, R85.H0_H0 ;  /* 0x20000055ff5b7230 */ /* 0x020fca0000004100 */
[----:B------:R-:W-:-:S04]  /*0e00*/  FMUL.FTZ R91, R91, UR6 ;  /* 0x000000065b5b7c20 */ /* 0x000fc80008410000 */
[----:B------:R-:W-:-:S04]  /*0e10*/  FMUL.FTZ R106, R62, R91 ;  /* 0x0000005b3e6a7220 */ /* 0x000fc80000410000 */
[----:B------:R-:W-:-:S07]  /*0e20*/  @P0 FADD.FTZ R106, R78, R106 ;  /* 0x0000006a4e6a0221 */ /* 0x000fce0000010000 */
.L_x_16549:
[----:B------:R-:W-:Y:S05]  /*0e30*/  BSYNC B0 ;  /* 0x0000000000007941 */ /* 0x000fea0003800000 */
.L_x_16548:
[----:B------:R-:W-:Y:S04]  /*0e40*/  BSSY B0, `(.L_x_16550) ;  /* 0x0000006000007945 */ /* 0x000fe80003800000 */
[----:B------:R-:W-:Y:S05]  /*0e50*/  @!P6 BRA `(.L_x_16551) ;  /* 0x000000000010e947 */ /* 0x000fea0003800000 */
[----:B-----5:R-:W-:-:S05]  /*0e60*/  HADD2.F32 R91, -RZ, R85.H1_H1 ;  /* 0x30000055ff5b7230 */ /* 0x020fca0000004100 */
[----:B------:R-:W-:-:S04]  /*0e70*/  FMUL.FTZ R108, R91, UR6 ;  /* 0x000000065b6c7c20 */ /* 0x000fc80008410000 */
[----:B------:R-:W-:-:S04]  /*0e80*/  FMUL.FTZ R107, R63, R108 ;  /* 0x0000006c3f6b7220 */ /* 0x000fc80000410000 */
[----:B------:R-:W-:-:S07]  /*0e90*/  @P0 FADD.FTZ R107, R79, R107 ;  /* 0x0000006b4f6b0221 */ /* 0x000fce0000010000 */
.L_x_16551:
[----:B------:R-:W-:Y:S05]  /*0ea0*/  BSYNC B0 ;  /* 0x0000000000007941 */ /* 0x000fea0003800000 */
.L_x_16550:
[----:B------:R-:W-:Y:S04]  /*0eb0*/  BSSY B0, `(.L_x_16552) ;  /* 0x0000006000007945 */ /* 0x000fe80003800000 */
[----:B------:R-:W-:Y:S05]  /*0ec0*/  @!P6 BRA `(.L_x_16553) ;  /* 0x000000000010e947 */ /* 0x000fea0003800000 */
[----:B-----5:R-:W-:-:S05]  /*0ed0*/  HADD2.F32 R88, -RZ, R86.H0_H0 ;  /* 0x20000056ff587230 */ /* 0x020fca0000004100 */
[----:B------:R-:W-:-:S04]  /*0ee0*/  FMUL.FTZ R91, R88, UR6 ;  /* 0x00000006585b7c20 */ /* 0x000fc80008410000 */
[----:B------:R-:W-:-:S04]  /*0ef0*/  FMUL.FTZ R88, R64, R91 ;  /* 0x0000005b40587220 */ /* 0x000fc80000410000 */
[----:B------:R-:W-:-:S07]  /*0f00*/  @P0 FADD.FTZ R88, R80, R88 ;  /* 0x0000005850580221 */ /* 0x000fce0000010000 */
.L_x_16553:
[----:B------:R-:W-:Y:S05]  /*0f10*/  BSYNC B0 ;  /* 0x0000000000007941 */ /* 0x000fea0003800000 */
.L_x_16552:
[----:B------:R-:W-:Y:S04]  /*0f20*/  BSSY B0, `(.L_x_16554) ;  /* 0x0000006000007945 */ /* 0x000fe80003800000 */
[----:B------:R-:W-:Y:S05]  /*0f30*/  @!P6 BRA `(.L_x_16555) ;  /* 0x000000000010e947 */ /* 0x000fea0003800000 */
[----:B-----5:R-:W-:-:S05]  /*0f40*/  HADD2.F32 R89, -RZ, R86.H1_H1 ;  /* 0x30000056ff597230 */ /* 0x020fca0000004100 */
[----:B------:R-:W-:-:S04]  /*0f50*/  FMUL.FTZ R108, R89, UR6 ;  /* 0x00000006596c7c20 */ /* 0x000fc80008410000 */
[----:B------:R-:W-:-:S04]  /*0f60*/  FMUL.FTZ R89, R65, R108 ;  /* 0x0000006c41597220 */ /* 0x000fc80000410000 */
[----:B------:R-:W-:-:S07]  /*0f70*/  @P0 FADD.FTZ R89, R81, R89 ;  /* 0x0000005951590221 */ /* 0x000fce0000010000 */
.L_x_16555:
[----:B------:R-:W-:Y:S05]  /*0f80*/  BSYNC B0 ;  /* 0x0000000000007941 */ /* 0x000fea0003800000 */
.L_x_16554:
[----:B------:R-:W-:Y:S04]  /*0f90*/  BSSY B0, `(.L_x_16556) ;  /* 0x0000006000007945 */ /* 0x000fe80003800000 */
[----:B------:R-:W-:Y:S05]  /*0fa0*/  @!P6 BRA `(.L_x_16557) ;  /* 0x000000000010e947 */ /* 0x000fea0003800000 */
[----:B-----5:R-:W-:-:S05]  /*0fb0*/  HADD2.F32 R90, -RZ, R87.H0_H0 ;  /* 0x20000057ff5a7230 */ /* 0x020fca0000004100 */
[----:B------:R-:W-:-:S04]  /*0fc0*/  FMUL.FTZ R91, R90, UR6 ;  /* 0x000000065a5b7c20 */ /* 0x000fc80008410000 */
[----:B------:R-:W-:-:S04]  /*0fd0*/  FMUL.FTZ R90, R66, R91 ;  /* 0x0000005b425a7220 */ /* 0x000fc80000410000 */
[----:B------:R-:W-:-:S07]  /*0fe0*/  @P0 FADD.FTZ R90, R82, R90 ;  /* 0x0000005a525a0221 */ /* 0x000fce0000010000 */
.L_x_16557:
[----:B------:R-:W-:Y:S05]  /*0ff0*/  BSYNC B0 ;  /* 0x0000000000007941 */ /* 0x000fea0003800000 */
.L_x_16556:
[----:B------:R-:W-:Y:S01]  /*1000*/  BSSY B0, `(.L_x_16558) ;  /* 0x0000008000007945 */ /* 0x000fe20003800000 */
[----:B------:R-:W-:Y:S01]  /*1010*/  IMAD.WIDE.U32 R114, R93, 0x20, R110 ;  /* 0x000000205d727825 */ /* 0x000fe200078e006e */
[----:B------:R-:W-:Y:S02]  /*1020*/  @!P6 FSEL R91, R83, RZ, P2 ;  /* 0x000000ff535be208 */ /* 0x000fe40001000000 */
[----:B------:R-:W-:Y:S05]  /*1030*/  @!P6 BRA `(.L_x_16559) ;  /* 0x000000000010e947 */ /* 0x000fea0003800000 */
[----:B-----5:R-:W-:-:S05]  /*1040*/  HADD2.F32 R91, -RZ, R87.H1_H1 ;  /* 0x30000057ff5b7230 */ /* 0x020fca0000004100 */
[----:B------:R-:W-:-:S04]  /*1050*/  FMUL.FTZ R108, R91, UR6 ;  /* 0x000000065b6c7c20 */ /* 0x000fc80008410000 */
[----:B------:R-:W-:-:S04]  /*1060*/  FMUL.FTZ R91, R67, R108 ;  /* 0x0000006c435b7220 */ /* 0x000fc80000410000 */
[----:B------:R-:W-:-:S07]  /*1070*/  @P0 FADD.FTZ R91, R83, R91 ;  /* 0x0000005b535b0221 */ /* 0x000fce0000010000 */
.L_x_16559:
[----:B------:R-:W-:Y:S05]  /*1080*/  BSYNC B0 ;  /* 0x0000000000007941 */ /* 0x000fea0003800000 */
.L_x_16558:
        /* <DEDUP_REMOVED lines=33> */
[----:B-----5:R-:W-:-:S05]  /*12a0*/  HADD2.F32 R92, -RZ, R84.H0_H0 ;  /* 0x20000054ff5c7230 */ /* 0x020fca0000004100 */
[----:B------:R-:W-:-:S04]  /*12b0*/  FMUL.FTZ R111, R92, UR6 ;  /* 0x000000065c6f7c20 */ /* 0x000fc80008410000 */
[----:B------:R-:W-:-:S04]  /*12c0*/  FMUL.FTZ R92, R68, R111 ;  /* 0x0000006f445c7220 */ /* 0x000fc80000410000 */
[----:B------:R-:W-:-:S07]  /*12d0*/  @P0 FADD.FTZ R92, R76, R92 ;  /* 0x0000005c4c5c0221 */ /* 0x000fce0000010000 */
.L_x_16561:
[----:B------:R-:W-:Y:S05]  /*12e0*/  BSYNC B0 ;  /* 0x0000000000007941 */ /* 0x000fea0003800000 */
.L_x_16560:
[----:B------:R-:W-:Y:S04]  /*12f0*/  BSSY B0, `(.L_x_16562) ;  /* 0x0000006000007945 */ /* 0x000fe80003800000 */
[----:B------:R-:W-:Y:S05]  /*1300*/  @!P6 BRA `(.L_x_16563) ;  /* 0x000000000010e947 */ /* 0x000fea0003800000 */
[----:B-----5:R-:W-:-:S05]  /*1310*/  HADD2.F32 R93, -RZ, R84.H1_H1 ;  /* 0x30000054ff5d7230 */ /* 0x020fca0000004100 */
[----:B------:R-:W-:-:S04]  /*1320*/  FMUL.FTZ R110, R93, UR6 ;  /* 0x000000065d6e7c20 */ /* 0x000fc80008410000 */
[----:B------:R-:W-:-:S04]  /*1330*/  FMUL.FTZ R93, R69, R110 ;  /* 0x0000006e455d7220 */ /* 0x000fc80000410000 */
[----:B------:R-:W-:-:S07]  /*1340*/  @P0 FADD.FTZ R93, R77, R93 ;  /* 0x0000005d4d5d0221 */ /* 0x000fce0000010000 */
.L_x_16563:
[----:B------:R-:W-:Y:S05]  /*1350*/  BSYNC B0 ;  /* 0x0000000000007941 */ /* 0x000fea0003800000 */
.L_x_16562:
[----:B------:R-:W-:Y:S04]  /*1360*/  BSSY B0, `(.L_x_16564) ;  /* 0x0000006000007945 */ /* 0x000fe80003800000 */
[----:B------:R-:W-:Y:S05]  /*1370*/  @!P6 BRA `(.L_x_16565) ;  /* 0x000000000010e947 */ /* 0x000fea0003800000 */
[----:B-----5:R-:W-:-:S05]  /*1380*/  HADD2.F32 R94, -RZ, R85.H0_H0 ;  /* 0x20000055ff5e7230 */ /* 0x020fca0000004100 */
[----:B------:R-:W-:-:S04]  /*1390*/  FMUL.FTZ R111, R94, UR6 ;  /* 0x000000065e6f7c20 */ /* 0x000fc80008410000 */
[----:B------:R-:W-:-:S04]  /*13a0*/  FMUL.FTZ R94, R70, R111 ;  /* 0x0000006f465e7220 */ /* 0x000fc80000410000 */
[----:B------:R-:W-:-:S07]  /*13b0*/  @P0 FADD.FTZ R94, R78, R94 ;  /* 0x0000005e4e5e0221 */ /* 0x000fce0000010000 */
.L_x_16565:
[----:B------:R-:W-:Y:S05]  /*13c0*/  BSYNC B0 ;  /* 0x0000000000007941 */ /* 0x000fea0003800000 */
.L_x_16564:
[----:B------:R-:W-:Y:S04]  /*13d0*/  BSSY B0, `(.L_x_16566) ;  /* 0x0000006000007945 */ /* 0x000fe80003800000 */
[----:B------:R-:W-:Y:S05]  /*13e0*/  @!P6 BRA `(.L_x_16567) ;  /* 0x000000000010e947 */ /* 0x000fea0003800000 */
[----:B-----5:R-:W-:-:S05]  /*13f0*/  HADD2.F32 R95, -RZ, R85.H1_H1 ;  /* 0x30000055ff5f7230 */ /* 0x020fca0000004100 */
[----:B------:R-:W-:-:S04]  /*1400*/  FMUL.FTZ R110, R95, UR6 ;  /* 0x000000065f6e7c20 */ /* 0x000fc80008410000 */
[----:B------:R-:W-:-:S04]  /*1410*/  FMUL.FTZ R95, R71, R110 ;  /* 0x0000006e475f7220 */ /* 0x000fc80000410000 */
[----:B------:R-:W-:-:S07]  /*1420*/  @P0 FADD.FTZ R95, R79, R95 ;  /* 0x0000005f4f5f0221 */ /* 0x000fce0000010000 */
.L_x_16567:
[----:B------:R-:W-:Y:S05]  /*1430*/  BSYNC B0 ;  /* 0x0000000000007941 */ /* 0x000fea0003800000 */
.L_x_16566:
[----:B------:R-:W-:Y:S04]  /*1440*/  BSSY B0, `(.L_x_16568) ;  /* 0x0000006000007945 */ /* 0x000fe80003800000 */
[----:B------:R-:W-:Y:S05]  /*1450*/  @!P6 BRA `(.L_x_16569) ;  /* 0x000000000010e947 */ /* 0x000fea0003800000 */
[----:B-----5:R-:W-:-:S05]  /*1460*/  HADD2.F32 R108, -RZ, R86.H0_H0 ;  /* 0x20000056ff6c7230 */ /* 0x020fca0000004100 */
[----:B------:R-:W-:-:S04]  /*1470*/  FMUL.FTZ R111, R108, UR6 ;  /* 0x000000066c6f7c20 */ /* 0x000fc80008410000 */
[----:B------:R-:W-:-:S04]  /*1480*/  FMUL.FTZ R108, R72, R111 ;  /* 0x0000006f486c7220 */ /* 0x000fc80000410000 */
[----:B------:R-:W-:-:S07]  /*1490*/  @P0 FADD.FTZ R108, R80, R108 ;  /* 0x0000006c506c0221 */ /* 0x000fce0000010000 */
.L_x_16569:
[----:B------:R-:W-:Y:S05]  /*14a0*/  BSYNC B0 ;  /* 0x0000000000007941 */ /* 0x000fea0003800000 */
.L_x_16568:
[----:B------:R-:W-:Y:S04]  /*14b0*/  BSSY B0, `(.L_x_16570) ;  /* 0x0000006000007945 */ /* 0x000fe80003800000 */
[----:B------:R-:W-:Y:S05]  /*14c0*/  @!P6 BRA `(.L_x_16571) ;  /* 0x000000000010e947 */ /* 0x000fea0003800000 */
[----:B-----5:R-:W-:-:S05]  /*14d0*/  HADD2.F32 R109, -RZ, R86.H1_H1 ;  /* 0x30000056ff6d7230 */ /* 0x020fca0000004100 */
[----:B------:R-:W-:-:S04]  /*14e0*/  FMUL.FTZ R110, R109, UR6 ;  /* 0x000000066d6e7c20 */ /* 0x000fc80008410000 */
[----:B------:R-:W-:-:S04]  /*14f0*/  FMUL.FTZ R109, R73, R110 ;  /* 0x0000006e496d7220 */ /* 0x000fc80000410000 */
[----:B------:R-:W-:-:S07]  /*1500*/  @P0 FADD.FTZ R109, R81, R109 ;  /* 0x0000006d516d0221 */ /* 0x000fce0000010000 */
.L_x_16571:
[----:B------:R-:W-:Y:S05]  /*1510*/  BSYNC B0 ;  /* 0x0000000000007941 */ /* 0x000fea0003800000 */
.L_x_16570:
[----:B------:R-:W-:Y:S01]  /*1520*/  BSSY B0, `(.L_x_16572) ;  /* 0x0000007000007945 */ /* 0x000fe20003800000 */
[----:B------:R-:W-:-:S03]  /*1530*/  @!P6 FSEL R110, R82, RZ, P1 ;  /* 0x000000ff526ee208 */ /* 0x000fc60000800000 */
[----:B------:R-:W-:Y:S05]  /*1540*/  @!P6 BRA `(.L_x_16573) ;  /* 0x000000000010e947 */ /* 0x000fea0003800000 */
[----:B-----5:R-:W-:-:S05]  /*1550*/  HADD2.F32 R110, -RZ, R87.H0_H0 ;  /* 0x20000057ff6e7230 */ /* 0x020fca0000004100 */
[----:B------:R-:W-:-:S04]  /*1560*/  FMUL.FTZ R111, R110, UR6 ;  /* 0x000000066e6f7c20 */ /* 0x000fc80008410000 */
[----:B------:R-:W-:-:S04]  /*1570*/  FMUL.FTZ R110, R74, R111 ;  /* 0x0000006f4a6e7220 */ /* 0x000fc80000410000 */
[----:B------:R-:W-:-:S07]  /*1580*/  @P0 FADD.FTZ R110, R82, R110 ;  /* 0x0000006e526e0221 */ /* 0x000fce0000010000 */
.L_x_16573:
[----:B------:R-:W-:Y:S05]  /*1590*/  BSYNC B0 ;  /* 0x0000000000007941 */ /* 0x000fea0003800000 */
.L_x_16572:
[----:B------:R-:W-:Y:S01]  /*15a0*/  BSSY B0, `(.L_x_16574) ;  /* 0x0000007000007945 */ /* 0x000fe20003800000 */
[----:B------:R-:W-:-:S03]  /*15b0*/  @!P6 FSEL R111, R83, RZ, P5 ;  /* 0x000000ff536fe208 */ /* 0x000fc60002800000 */
[----:B------:R-:W-:Y:S05]  /*15c0*/  @!P6 BRA `(.L_x_16575) ;  /* 0x000000000010e947 */ /* 0x000fea0003800000 */
[----:B-----5:R-:W-:-:S05]  /*15d0*/  HADD2.F32 R111, -RZ, R87.H1_H1 ;  /* 0x30000057ff6f7230 */ /* 0x020fca0000004100 */
[----:B------:R-:W-:-:S04]  /*15e0*/  FMUL.FTZ R114, R111, UR6 ;  /* 0x000000066f727c20 */ /* 0x000fc80008410000 */
[----:B------:R-:W-:-:S04]  /*15f0*/  FMUL.FTZ R111, R75, R114 ;  /* 0x000000724b6f7220 */ /* 0x000fc80000410000 */
[----:B------:R-:W-:-:S07]  /*1600*/  @P0 FADD.FTZ R111, R83, R111 ;  /* 0x0000006f536f0221 */ /* 0x000fce0000010000 */
.L_x_16575:
[----:B------:R-:W-:Y:S05]  /*1610*/  BSYNC B0 ;  /* 0x0000000000007941 */ /* 0x000fea0003800000 */
.L_x_16574:
        /* <DEDUP_REMOVED lines=102> */
.L_x_16590:
        /* <DEDUP_REMOVED lines=190> */
.L_x_16578:
[----:B------:R-:W-:Y:S05]  /*2860*/  BSYNC B0 ;  /* 0x0000000000007941 */ /* 0x000fea0003800000 */
.L_x_16577:
[----:B------:R-:W-:Y:S02]  /*2870*/  IADD3 R2, R2, UR8, RZ ;  /* 0x0000000802027c10 */ /* 0x000fe4000fffe0ff */
[----:B------:R-:W-:Y:S02]  /*2880*/  SEL R3, RZ, 0x1, P0 ;  /* 0x00000001ff037807 */ /* 0x000fe40000000000 */
[----:B------:R-:W-:-:S13]  /*2890*/  ISETP.GE.AND P1, PT, R2, UR9, PT ;  /* 0x0000000902007c0c */ /* 0x000fda000bf26270 */
[----:B------:R-:W-:Y:S05]  /*28a0*/  @!P1 BRA `(.L_x_16579) ;  /* 0xffffffd800c09947 */ /* 0x000fea000383ffff */
[----:B------:R-:W-:Y:S05]  /*28b0*/  EXIT ;  /* 0x000000000000794d */ /* 0x000fea0003800000 */
.L_x_16576:
[----:B------:R-:W-:Y:S01]  /*28c0*/  HFMA2.MMA R119, -RZ, RZ, 0, 5.9604644775390625e-08 ;  /* 0x00000001ff777435 */ /* 0x000fe200000001ff */
[----:B------:R-:W-:Y:S02]  /*28d0*/  MOV R120, 0x1f ;  /* 0x0000001f00787802 */ /* 0x000fe40000000f00 */
[----:B------:R-:W-:-:S08]  /*28e0*/  MOV R113, 0xffffffff ;  /* 0xffffffff00717802 */ /* 0x000fd00000000f00 */
[----:B-----5:R-:W-:Y:S05]  /*28f0*/  WARPSYNC.COLLECTIVE R113, `(.L_x_16580) ;  /* 0x0000000071087348 */ /* 0x020fea0003c00000 */
[----:B------:R0:W1:Y:S02]  /*2900*/  SHFL.BFLY P2, R3, R121, R119, R120 ;  /* 0x0c00007779037389 */ /* 0x0000640000040078 */
[----:B01---5:R-:W-:Y:S01]  /*2910*/  ENDCOLLECTIVE ;  /* 0x000000000000791b */ /* 0x023fe20003800000 */
.L_x_16580:
[----:B------:R-:W-:Y:S01]  /*2920*/  HFMA2.MMA R119, -RZ, RZ, 0, 1.1920928955078125e-07 ;  /* 0x00000002ff777435 */ /* 0x000fe200000001ff */
[----:B------:R-:W-:-:S05]  /*2930*/  FADD.FTZ R122, R121, R3 ;  /* 0x00000003797a7221 */ /* 0x000fca0000010000 */
[----:B------:R-:W-:-:S07]  /*2940*/  MOV R121, R122 ;  /* 0x0000007a00797202 */ /* 0x000fce0000000f00 */
[----:B------:R-:W-:Y:S05]  /*2950*/  WARPSYNC.COLLECTIVE R113, `(.L_x_16581) ;  /* 0x0000000071087348 */ /* 0x000fea0003c00000 */
[----:B------:R0:W1:Y:S02]  /*2960*/  SHFL.BFLY P2, R3, R121, R119, R120 ;  /* 0x0c00007779037389 */ /* 0x0000640000040078 */
[----:B01----:R-:W-:Y:S01]  /*2970*/  ENDCOLLECTIVE ;  /* 0x000000000000791b */ /* 0x003fe20003800000 */
.L_x_16581:
[----:B------:R-:W-:Y:S01]  /*2980*/  HFMA2.MMA R119, -RZ, RZ, 0, 2.384185791015625e-07 ;  /* 0x00000004ff777435 */ /* 0x000fe200000001ff */
[----:B------:R-:W-:-:S05]  /*2990*/  FADD.FTZ R123, R122, R3 ;  /* 0x000000037a7b7221 */ /* 0x000fca0000010000 */
[----:B------:R-:W-:-:S07]  /*29a0*/  MOV R121, R123 ;  /* 0x0000007b00797202 */ /* 0x000fce0000000f00 */
[----:B------:R-:W-:Y:S05]  /*29b0*/  WARPSYNC.COLLECTIVE R113, `(.L_x_16582) ;  /* 0x0000000071087348 */ /* 0x000fea0003c00000 */
[----:B------:R0:W1:Y:S02]  /*29c0*/  SHFL.BFLY P2, R3, R121, R119, R120 ;  /* 0x0c00007779037389 */ /* 0x0000640000040078 */
[----:B01----:R-:W-:Y:S01]  /*29d0*/  ENDCOLLECTIVE ;  /* 0x000000000000791b */ /* 0x003fe20003800000 */
.L_x_16582:
[----:B------:R-:W-:Y:S01]  /*29e0*/  HFMA2.MMA R119, -RZ, RZ, 0, 4.76837158203125e-07 ;  /* 0x00000008ff777435 */ /* 0x000fe200000001ff */
[----:B------:R-:W-:-:S05]  /*29f0*/  FADD.FTZ R124, R123, R3 ;  /* 0x000000037b7c7221 */ /* 0x000fca0000010000 */
[----:B------:R-:W-:-:S07]  /*2a00*/  MOV R121, R124 ;  /* 0x0000007c00797202 */ /* 0x000fce0000000f00 */
[----:B------:R-:W-:Y:S05]  /*2a10*/  WARPSYNC.COLLECTIVE R113, `(.L_x_16583) ;  /* 0x0000000071087348 */ /* 0x000fea0003c00000 */
[----:B------:R0:W1:Y:S02]  /*2a20*/  SHFL.BFLY P2, R3, R121, R119, R120 ;  /* 0x0c00007779037389 */ /* 0x0000640000040078 */
[----:B01----:R-:W-:Y:S01]  /*2a30*/  ENDCOLLECTIVE ;  /* 0x000000000000791b */ /* 0x003fe20003800000 */
.L_x_16583:
[----:B------:R-:W-:Y:S01]  /*2a40*/  HFMA2.MMA R119, -RZ, RZ, 0, 9.5367431640625e-07 ;  /* 0x00000010ff777435 */ /* 0x000fe200000001ff */
[----:B------:R-:W-:-:S05]  /*2a50*/  FADD.FTZ R125, R124, R3 ;  /* 0x000000037c7d7221 */ /* 0x000fca0000010000 */
[----:B------:R-:W-:-:S07]  /*2a60*/  MOV R121, R125 ;  /* 0x0000007d00797202 */ /* 0x000fce0000000f00 */
[----:B------:R-:W-:Y:S05]  /*2a70*/  WARPSYNC.COLLECTIVE R113, `(.L_x_16584) ;  /* 0x0000000071087348 */ /* 0x000fea0003c00000 */
[----:B------:R0:W1:Y:S02]  /*2a80*/  SHFL.BFLY P2, R3, R121, R119, R120 ;  /* 0x0c00007779037389 */ /* 0x0000640000040078 */
[----:B01----:R-:W-:Y:S01]  /*2a90*/  ENDCOLLECTIVE ;  /* 0x000000000000791b */ /* 0x003fe20003800000 */
.L_x_16584:
        /* <DEDUP_REMOVED lines=55> */
.L_x_16585:
[----:B------:R-:W-:Y:S01]  /*2e10*/  HFMA2.MMA R119, -RZ, RZ, 0, 1.1920928955078125e-07 ;  /* 0x00000002ff777435 */ /* 0x000fe200000001ff */
[----:B------:R-:W-:-:S05]  /*2e20*/  FADD.FTZ R122, R121, R3 ;  /* 0x00000003797a7221 */ /* 0x000fca0000010000 */
[----:B------:R-:W-:-:S07]  /*2e30*/  MOV R121, R122 ;  /* 0x0000007a00797202 */ /* 0x000fce0000000f00 */
[----:B------:R-:W-:Y:S05]  /*2e40*/  WARPSYNC.COLLECTIVE R113, `(.L_x_16586) ;  /* 0x0000000071087348 */ /* 0x000fea0003c00000 */
[----:B------:R0:W1:Y:S02]  /*2e50*/  SHFL.BFLY P2, R3, R121, R119, R120 ;  /* 0x0c00007779037389 */ /* 0x0000640000040078 */
[----:B01----:R-:W-:Y:S01]  /*2e60*/  ENDCOLLECTIVE ;  /* 0x000000000000791b */ /* 0x003fe20003800000 */
.L_x_16586:
[----:B------:R-:W-:Y:S01]  /*2e70*/  HFMA2.MMA R119, -RZ, RZ, 0, 2.384185791015625e-07 ;  /* 0x00000004ff777435 */ /* 0x000fe200000001ff */
[----:B------:R-:W-:-:S05]  /*2e80*/  FADD.FTZ R123, R122, R3 ;  /* 0x000000037a7b7221 */ /* 0x000fca0000010000 */
[----:B------:R-:W-:-:S07]  /*2e90*/  MOV R121, R123 ;  /* 0x0000007b00797202 */ /* 0x000fce0000000f00 */
[----:B------:R-:W-:Y:S05]  /*2ea0*/  WARPSYNC.COLLECTIVE R113, `(.L_x_16587) ;  /* 0x0000000071087348 */ /* 0x000fea0003c00000 */
[----:B------:R0:W1:Y:S02]  /*2eb0*/  SHFL.BFLY P2, R3, R121, R119, R120 ;  /* 0x0c00007779037389 */ /* 0x0000640000040078 */
[----:B01----:R-:W-:Y:S01]  /*2ec0*/  ENDCOLLECTIVE ;  /* 0x000000000000791b */ /* 0x003fe20003800000 */
.L_x_16587:
[----:B------:R-:W-:Y:S01]  /*2ed0*/  HFMA2.MMA R119, -RZ, RZ, 0, 4.76837158203125e-07 ;  /* 0x00000008ff777435 */ /* 0x000fe200000001ff */
[----:B------:R-:W-:-:S05]  /*2ee0*/  FADD.FTZ R124, R123, R3 ;  /* 0x000000037b7c7221 */ /* 0x000fca0000010000 */
[----:B------:R-:W-:-:S07]  /*2ef0*/  MOV R121, R124 ;  /* 0x0000007c00797202 */ /* 0x000fce0000000f00 */
[----:B------:R-:W-:Y:S05]  /*2f00*/  WARPSYNC.COLLECTIVE R113, `(.L_x_16588) ;  /* 0x0000000071087348 */ /* 0x000fea0003c00000 */
[----:B------:R0:W1:Y:S02]  /*2f10*/  SHFL.BFLY P2, R3, R121, R119, R120 ;  /* 0x0c00007779037389 */ /* 0x0000640000040078 */
[----:B01----:R-:W-:Y:S01]  /*2f20*/  ENDCOLLECTIVE ;  /* 0x000000000000791b */ /* 0x003fe20003800000 */
.L_x_16588:
[----:B------:R-:W-:Y:S01]  /*2f30*/  HFMA2.MMA R119, -RZ, RZ, 0, 9.5367431640625e-07 ;  /* 0x00000010ff777435 */ /* 0x000fe200000001ff */
[----:B------:R-:W-:-:S05]  /*2f40*/  FADD.FTZ R125, R124, R3 ;  /* 0x000000037c7d7221 */ /* 0x000fca0000010000 */
[----:B------:R-:W-:-:S07]  /*2f50*/  MOV R121, R125 ;  /* 0x0000007d00797202 */ /* 0x000fce0000000f00 */
[----:B------:R-:W-:Y:S05]  /*2f60*/  WARPSYNC.COLLECTIVE R113, `(.L_x_16589) ;  /* 0x0000000071087348 */ /* 0x000fea0003c00000 */
[----:B------:R0:W1:Y:S02]  /*2f70*/  SHFL.BFLY P2, R3, R121, R119, R120 ;  /* 0x0c00007779037389 */ /* 0x0000640000040078 */
[----:B01----:R-:W-:Y:S01]  /*2f80*/  ENDCOLLECTIVE ;  /* 0x000000000000791b */ /* 0x003fe20003800000 */
.L_x_16589:
[----:B------:R-:W-:Y:S05]  /*2f90*/  BRA `(.L_x_16590) ;  /* 0xffffffec00387947 */ /* 0x000fea000383ffff */
.L_x_16591:
        /* <DEDUP_REMOVED lines=14> */
.L_x_23327:


//--------------------- .text._ZN10layer_norm13ln_fwd_kernelINS_13Kernel_traitsIf6__halffS2_fjLj6144ELj1ELj1ELj8ELj16ENS_18Kernel_traits_baseILj6144EfS2_fS2_fjLj256EEEEELb1ELb0ELb0ELb0EEEvNS_9FwdParamsE --------------------------
	.section	.text._ZN10layer_norm13ln_fwd_kernelINS_13Kernel_traitsIf6__halffS2_fjLj6144ELj1ELj1ELj8ELj16ENS_18Kernel_traits_baseILj6144EfS2_fS2_fjLj256EEEEELb1ELb0ELb0ELb0EEEvNS_9FwdParamsE,"ax",@progbits
	.align	128
        .global         _ZN10layer_norm13ln_fwd_kernelINS_13Kernel_traitsIf6__halffS2_fjLj6144ELj1ELj1ELj8ELj16ENS_18Kernel_traits_baseILj6144EfS2_fS2_fjLj256EEEEELb1ELb0ELb0ELb0EEEvNS_9FwdParamsE
        .type           _ZN10layer_norm13ln_fwd_kernelINS_13Kernel_traitsIf6__halffS2_fjLj6144ELj1ELj1ELj8ELj16ENS_18Kernel_traits_baseILj6144EfS2_fS2_fjLj256EEEEELb1ELb0ELb0ELb0EEEvNS_9FwdParamsE,@function
        .size           _ZN10layer_norm13ln_fwd_kernelINS_13Kernel_traitsIf6__halffS2_fjLj6144ELj1ELj1ELj8ELj16ENS_18Kernel_traits_baseILj6144EfS2_fS2_fjLj256EEEEELb1ELb0ELb0ELb0EEEvNS_9FwdParamsE,(.L_x_23328 - _ZN10layer_norm13ln_fwd_kernelINS_13Kernel_traitsIf6__halffS2_fjLj6144ELj1ELj1ELj8ELj16ENS_18Kernel_traits_baseILj6144EfS2_fS2_fjLj256EEEEELb1ELb0ELb0ELb0EEEvNS_9FwdParamsE)
        .other          _ZN10layer_norm13ln_fwd_kernelINS_13Kernel_traitsIf6__halffS2_fjLj6144ELj1ELj1ELj8ELj16ENS_18Kernel_traits_baseILj6144EfS2_fS2_fjLj256EEEEELb1ELb0ELb0ELb0EEEvNS_9FwdParamsE,@"STO_CUDA_ENTRY STV_DEFAULT"
_ZN10layer_norm13ln_fwd_kernelINS_13Kernel_traitsIf6__halffS2_fjLj6144ELj1ELj1ELj8ELj16ENS_18Kernel_traits_baseILj6144EfS2_fS2_fjLj256EEEEELb1ELb0ELb0ELb0EEEvNS_9FwdParamsE:
.text._ZN10layer_norm13ln_fwd_kernelINS_13Kernel_traitsIf6__halffS2_fjLj6144ELj1ELj1ELj8ELj16ENS_18Kernel_traits_baseILj6144EfS2_fS2_fjLj256EEEEELb1ELb0ELb0ELb0EEEvNS_9FwdParamsE:
        /* <DEDUP_REMOVED lines=106> */
.L_x_16593:
[----:B------:R-:W-:Y:S05]  /*06a0*/  BSYNC B0 ;  /* 0x0000000000007941 */ /* 0x000fea0003800000 */
.L_x_16592:
        /* <DEDUP_REMOVED lines=18> */
.L_x_16595:
[----:B------:R-:W-:Y:S05]  /*07d0*/  BSYNC B0 ;  /* 0x0000000000007941 */ /* 0x000fea0003800000 */
.L_x_16594:
        /* <DEDUP_REMOVED lines=17> */
.L_x_16597:
[----:B------:R-:W-:Y:S05]  /*08f0*/  BSYNC B0 ;  /* 0x0000000000007941 */ /* 0x000fea0003800000 */
.L_x_16596:
[----:B------:R-:W-:Y:S01]  /*0900*/  ULDC UR8, c[0x0][0x214] ;  /* 0x0000850000087ab9 */ /* 0x000fe20000000800 */
[----:B------:R-:W-:Y:S02]  /*0910*/  LOP3.LUT R61, R61, UR32, R10, 0x96, !PT ;  /* 0x000000203d3d7c12 */ /* 0x000fe4000f8e960a */
[----:B------:R-:W-:-:S13]  /*0920*/  ISETP.GE.AND P0, PT, R96, UR8, PT ;  /* 0x0000000860007c0c */ /* 0x000fda000bf06270 */
[----:B------:R-:W-:Y:S05]  /*0930*/  @P0 EXIT ;  /* 0x000000000000094d */ /* 0x000fea0003800000 */
[----:B------:R-:W-:Y:S01]  /*0940*/  SHF.R.S32.HI R60, RZ, 0x3, R60 ;  /* 0x00000003ff3c7819 */ /* 0x000fe2000001143c */
[----:B------:R-:W-:Y:S01]  /*0950*/  IMAD R10, R63, -0x326172a9, RZ ;  /* 0xcd9e8d573f0a7824 */ /* 0x000fe200078e02ff */
[----:B012---:R-:W-:Y:S01]  /*0960*/  LOP3.LUT R6, R101, 0xe0, RZ, 0xc0, !PT ;  /* 0x000000e065067812 */ /* 0x007fe200078ec0ff */
[----:B------:R-:W-:Y:S01]  /*0970*/  IMAD.HI.U32 R11, R61, -0x326172a9, RZ ;  /* 0xcd9e8d573d0b7827 */ /* 0x000fe200078e00ff */
[----:B------:R-:W-:Y:S01]  /*0980*/  LOP3.LUT R5, R60, 0xff, RZ, 0xc0, !PT ;  /* 0x000000ff3c057812 */ /* 0x000fe200078ec0ff */
[----:B------:R-:W-:Y:S01]  /*0990*/  ULDC.64 UR8, c[0x0][0x270] ;  /* 0x00009c0000087ab9 */ /* 0x000fe20000000a00 */
[----:B------:R-:W-:Y:S01]  /*09a0*/  SHF.L.U32 R7, R101, 0x5, RZ ;  /* 0x0000000565077819 */ /* 0x000fe200000006ff */
[----:B------:R-:W-:Y:S01]  /*09b0*/  HFMA2.MMA R92, -RZ, RZ, 0, 5.9604644775390625e-08 ;  /* 0x00000001ff5c7435 */ /* 0x000fe200000001ff */
[----:B------:R-:W-:Y:S01]  /*09c0*/  SHF.R.U32.HI R60, RZ, 0x3, R60 ;  /* 0x00000003ff3c7819 */ /* 0x000fe2000001163c */
[----:B------:R-:W-:Y:S01]  /*09d0*/  UISETP.NE.U32.AND UP0, UPT, UR8, URZ, UPT ;  /* 0x0000003f0800728c */ /* 0x000fe2000bf05070 */
[----:B------:R-:W-:Y:S01]  /*09e0*/  VIADDMNMX R6, R5, -R6, RZ, !PT ;  /* 0x8000000605067246 */ /* 0x000fe200078001ff */
[----:B------:R-:W-:Y:S01]  /*09f0*/  ULDC UR35, c[0x0][0x218] ;  /* 0x0000860000237ab9 */ /* 0x000fe20000000800 */
[----:B------:R-:W-:Y:S01]  /*0a00*/  LOP3.LUT R8, R7, 0x3e0, RZ, 0xc0, !PT ;  /* 0x000003e007087812 */ /* 0x000fe200078ec0ff */
[----:B------:R-:W-:Y:S01]  /*0a10*/  ULDC.U8 UR8, c[0x0][0x2a0] ;  /* 0x0000a80000087ab9 */ /* 0x000fe20000000000 */
[----:B------:R-:W-:Y:S01]  /*0a20*/  LOP3.LUT R7, R60, 0x1fffffe0, RZ, 0xc0, !PT ;  /* 0x1fffffe03c077812 */ /* 0x000fe200078ec0ff */
[----:B------:R-:W-:Y:S01]  /*0a30*/  UISETP.NE.AND.EX UP0, UPT, UR9, URZ, UPT, UP0 ;  /* 0x0000003f0900728c */ /* 0x000fe2000bf05300 */
[----:B------:R-:W-:Y:S01]  /*0a40*/  VIMNMX R6, R6, 0x20, PT ;  /* 0x0000002006067848 */ /* 0x000fe20003fe0100 */
[----:B------:R-:W-:Y:S01]  /*0a50*/  ULDC UR14, c[0x0][0x290] ;  /* 0x0000a400000e7ab9 */ /* 0x000fe20000000800 */
[----:B------:R-:W-:Y:S01]  /*0a60*/  VIADDMNMX R8, R5, -R8, RZ, !PT ;  /* 0x8000000805087246 */ /* 0x000fe200078001ff */
[----:B------:R-:W-:Y:S01]  /*0a70*/  IMAD R5, R62, -0x2daee0ad, RZ ;  /* 0xd2511f533e057824 */ /* 0x000fe200078e02ff */
[----:B------:R-:W-:Y:S01]  /*0a80*/  LOP3.LUT R11, R11, UR33, R10, 0x96, !PT ;  /* 0x000000210b0b7c12 */ /* 0x000fe2000f8e960a */
[----:B------:R-:W-:Y:S01]  /*0a90*/  IMAD.IADD R6, R6, 0x1, R7 ;  /* 0x0000000106067824 */ /* 0x000fe200078e0207 */
[----:B------:R-:W-:Y:S01]  /*0aa0*/  VIMNMX R8, R8, 0x20, PT ;  /* 0x0000002008087848 */ /* 0x000fe20003fe0100 */
[----:B------:R-:W-:Y:S01]  /*0ab0*/  IMAD.HI.U32 R10, R64, -0x2daee0ad, RZ ;  /* 0xd2511f53400a7827 */ /* 0x000fe200078e00ff */
[----:B------:R-:W-:Y:S01]  /*0ac0*/  LOP3.LUT R9, R4, 0x3, RZ, 0xc0, !PT ;  /* 0x0000000304097812 */ /* 0x000fe200078ec0ff */
[----:B------:R-:W-:Y:S01]  /*0ad0*/  UISETP.NE.AND UP1, UPT, UR8, URZ, UPT ;  /* 0x0000003f0800728c */ /* 0x000fe2000bf25270 */
[----:B------:R-:W-:Y:S01]  /*0ae0*/  SHF.L.U32 R6, R6, 0x3, RZ ;  /* 0x0000000306067819 */ /* 0x000fe200000006ff */
[----:B------:R-:W-:Y:S01]  /*0af0*/  IMAD.IADD R60, R7, 0x1, R8 ;  /* 0x00000001073c7824 */ /* 0x000fe200078e0208 */
[----:B------:R-:W-:Y:S01]  /*0b00*/  LOP3.LUT R10, R10, UR34, R5, 0x96, !PT ;  /* 0x000000220a0a7c12 */ /* 0x000fe2000f8e9605 */
[----:B------:R-:W-:Y:S01]  /*0b10*/  IMAD R8, R61, -0x326172a9, RZ ;  /* 0xcd9e8d573d087824 */ /* 0x000fe200078e02ff */
[----:B------:R-:W-:Y:S01]  /*0b20*/  I2FP.F32.U32 R7, R6 ;  /* 0x0000000600077245 */ /* 0x000fe20000201000 */
[----:B------:R-:W-:Y:S01]  /*0b30*/  IMAD R6, R64, -0x2daee0ad, RZ ;  /* 0xd2511f5340067824 */ /* 0x000fe200078e02ff */
[----:B------:R-:W-:Y:S01]  /*0b40*/  SHF.L.U32 R4, R60, 0x3, RZ ;  /* 0x000000033c047819 */ /* 0x000fe200000006ff */
[----:B------:R-:W-:Y:S01]  /*0b50*/  IMAD.MOV.U32 R5, RZ, RZ, RZ ;  /* 0x000000ffff057224 */ /* 0x000fe200078e00ff */
[----:B------:R-:W-:Y:S01]  /*0b60*/  ULDC.64 UR10, c[0x0][0x238] ;  /* 0x00008e00000a7ab9 */ /* 0x000fe20000000a00 */
[----:B------:R-:W-:Y:S01]  /*0b70*/  ULDC.64 UR12, c[0x0][0x240] ;  /* 0x00009000000c7ab9 */ /* 0x000fe20000000a00 */
[----:B------:R-:W0:Y:S01]  /*0b80*/  MUFU.RCP R7, R7 ;  /* 0x0000000700077308 */ /* 0x000e220000001000 */
[----:B------:R-:W-:-:S05]  /*0b90*/  ULDC.64 UR16, c[0x0][0x210] ;  /* 0x0000840000107ab9 */ /* 0x000fca0000000a00 */
.L_x_16779:
[----:B------:R-:W-:Y:S01]  /*0ba0*/  PLOP3.LUT P0, PT, PT, PT, UP0, 0x80, 0x0 ;  /* 0x000000000000781c */ /* 0x000fe20003f0f008 */
[----:B------:R-:W-:Y:S01]  /*0bb0*/  IMAD.MOV.U32 R105, RZ, RZ, 0x2 ;  /* 0x00000002ff697424 */ /* 0x000fe200078e00ff */
        /* <DEDUP_REMOVED lines=12> */
[----:B------:R-:W-:-:S05]  /*0c80*/  LEA.HI.SX32 R102, R94, R95, 0x1d ;  /* 0x0000005f5e667211 */ /* 0x000fca00078feaff */
[----:B------:R-:W-:Y:S02]  /*0c90*/  IMAD.MOV.U32 R94, RZ, RZ, R102 ;  /* 0x000000ffff5e7224 */ /* 0x000fe400078e0066 */
[----:B--2---:R-:W-:Y:S01]  /*0ca0*/  @P0 HADD2.F32 R93, -RZ, R104.H0_H0 ;  /* 0x20000068ff5d0230 */ /* 0x004fe20000004100 */
        /* <DEDUP_REMOVED lines=23> */
.L_x_16601:
[----:B------:R-:W-:-:S07]  /*0e20*/  MOV R70, R8 ;  /* 0x0000000800467202 */ /* 0x000fce0000000f00 */
.L_x_16602:
[----:B------:R-:W-:Y:S05]  /*0e30*/  BSYNC B1 ;  /* 0x0000000000017941 */ /* 0x000fea0003800000 */
.L_x_16600:
        /* <DEDUP_REMOVED lines=16> */
.L_x_16606:
[----:B------:R-:W-:Y:S05]  /*0f40*/  BSYNC B2 ;  /* 0x0000000000027941 */ /* 0x000fea0003800000 */
.L_x_16605:
        /* <DEDUP_REMOVED lines=43> */
.L_x_16604:
[----:B------:R-:W-:Y:S05]  /*1200*/  BSYNC B1 ;  /* 0x0000000000017941 */ /* 0x000fea0003800000 */
.L_x_16603:
[----:B------:R-:W1:Y:S01]  /*1210*/  LDC R108, c[0x0][0x298] ;  /* 0x0000a600ff6c7b82 */ /* 0x000e620000000800 */
[----:B------:R-:W-:Y:S01]  /*1220*/  HFMA2.MMA R95, -RZ, RZ, 0.1171875, 0 ;  /* 0x2f800000ff5f7435 */ /* 0x000fe200000001ff */
[----:B------:R-:W-:Y:S01]  /*1230*/  I2FP.F32.U32 R70, R70 ;  /* 0x0000004600467245 */ /* 0x000fe20000201000 */
[----:B-----5:R-:W-:Y:S01]  /*1240*/  HADD2.F32 R94, -RZ, R72.H0_H0 ;  /* 0x20000048ff5e7230 */ /* 0x020fe20000004100 */
[----:B------:R-:W-:Y:S01]  /*1250*/  ISETP.NE.U32.AND P0, PT, R68, RZ, PT ;  /* 0x000000ff4400720c */ /* 0x000fe20003f05070 */
[----:B------:R-:W-:Y:S01]  /*1260*/  BSSY B1, `(.L_x_16607) ;  /* 0x0000016000017945 */ /* 0x000fe20003800000 */
[C---:B------:R-:W-:Y:S01]  /*1270*/  ISETP.NE.AND P1, PT, R104.reuse, 0x1, PT ;  /* 0x000000016800780c */ /* 0x040fe20003f25270 */
[----:B------:R-:W-:Y:S01]  /*1280*/  VIADD R71, R104, 0x1 ;  /* 0x0000000168477836 */ /* 0x000fe20000000000 */
[----:B------:R-:W2:Y:S01]  /*1290*/  LDC R103, c[0x0][0x294] ;  /* 0x0000a500ff677b82 */ /* 0x000ea20000000800 */
[----:B------:R-:W-:Y:S01]  /*12a0*/  FMUL.FTZ R9, R94, R93 ;  /* 0x0000005d5e097220 */ /* 0x000fe20000410000 */
[----:B------:R-:W-:Y:S01]  /*12b0*/  ISETP.NE.AND.EX P0, PT, R69, RZ, PT, P0 ;  /* 0x000000ff4500720c */ /* 0x000fe20003f05300 */
[----:B------:R-:W-:-:S02]  /*12c0*/  FFMA.FTZ R70, R70, R95, 1.1641532182693481445e-10 ;  /* 0x2f00000046467423 */ /* 0x000fc4000001005f */
        /* <DEDUP_REMOVED lines=14> */
.L_x_16608:
[----:B------:R-:W-:-:S07]  /*13b0*/  IMAD.MOV.U32 R69, RZ, RZ, R8 ;  /* 0x000000ffff457224 */ /* 0x000fce00078e0008 */
.L_x_16609:
[----:B------:R-:W-:Y:S05]  /*13c0*/  BSYNC B1 ;  /* 0x0000000000017941 */ /* 0x000fea0003800000 */
.L_x_16607:
        /* <DEDUP_REMOVED lines=16> */
.L_x_16613:
[----:B------:R-:W-:Y:S05]  /*14d0*/  BSYNC B2 ;  /* 0x0000000000027941 */ /* 0x000fea0003800000 */
.L_x_16612:
        /* <DEDUP_REMOVED lines=43> */
.L_x_16611:
[----:B------:R-:W-:Y:S05]  /*1790*/  BSYNC B1 ;  /* 0x0000000000017941 */ /* 0x000fea0003800000 */
.L_x_16610:
        /* <DEDUP_REMOVED lines=21> */
.L_x_16615:
[----:B------:R-:W-:-:S07]  /*18f0*/  IMAD.MOV.U32 R72, RZ, RZ, R8 ;  /* 0x000000ffff487224 */ /* 0x000fce00078e0008 */
.L_x_16616:
[----:B------:R-:W-:Y:S05]  /*1900*/  BSYNC B1 ;  /* 0x0000000000017941 */ /* 0x000fea0003800000 */
.L_x_16614:
        /* <DEDUP_REMOVED lines=16> */
.L_x_16620:
[----:B------:R-:W-:Y:S05]  /*1a10*/  BSYNC B2 ;  /* 0x0000000000027941 */ /* 0x000fea0003800000 */
.L_x_16619:
        /* <DEDUP_REMOVED lines=43> */
.L_x_16618:
[----:B------:R-:W-:Y:S05]  /*1cd0*/  BSYNC B1 ;  /* 0x0000000000017941 */ /* 0x000fea0003800000 */
.L_x_16617:
        /* <DEDUP_REMOVED lines=20> */
.L_x_16622:
[----:B------:R-:W-:-:S07]  /*1e20*/  IMAD.MOV.U32 R71, RZ, RZ, R8 ;  /* 0x000000ffff477224 */ /* 0x000fce00078e0008 */
.L_x_16623:
[----:B------:R-:W-:Y:S05]  /*1e30*/  BSYNC B1 ;  /* 0x0000000000017941 */ /* 0x000fea0003800000 */
.L_x_16621:
        /* <DEDUP_REMOVED lines=16> */
.L_x_16627:
[----:B------:R-:W-:Y:S05]  /*1f40*/  BSYNC B2 ;  /* 0x0000000000027941 */ /* 0x000fea0003800000 */
.L_x_16626:
        /* <DEDUP_REMOVED lines=43> */
.L_x_16625:
[----:B------:R-:W-:Y:S05]  /*2200*/  BSYNC B1 ;  /* 0x0000000000017941 */ /* 0x000fea0003800000 */
.L_x_16624:
        /* <DEDUP_REMOVED lines=20> */
.L_x_16629:
[----:B------:R-:W-:-:S07]  /*2350*/  IMAD.MOV.U32 R106, RZ, RZ, R8 ;  /* 0x000000ffff6a7224 */ /* 0x000fce00078e0008 */
.L_x_16630:
[----:B------:R-:W-:Y:S05]  /*2360*/  BSYNC B1 ;  /* 0x0000000000017941 */ /* 0x000fea0003800000 */
.L_x_16628:
        /* <DEDUP_REMOVED lines=16> */
.L_x_16634:
[----:B------:R-:W-:Y:S05]  /*2470*/  BSYNC B2 ;  /* 0x0000000000027941 */ /* 0x000fea0003800000 */
.L_x_16633:
        /* <DEDUP_REMOVED lines=43> */
.L_x_16632:
[----:B------:R-:W-:Y:S05]  /*2730*/  BSYNC B1 ;  /* 0x0000000000017941 */ /* 0x000fea0003800000 */
.L_x_16631:
        /* <DEDUP_REMOVED lines=20> */
.L_x_16636:
[----:B------:R-:W-:-:S07]  /*2880*/  IMAD.MOV.U32 R73, RZ, RZ, R8 ;  /* 0x000000ffff497224 */ /* 0x000fce00078e0008 */
.L_x_16637:
[----:B------:R-:W-:Y:S05]  /*2890*/  BSYNC B1 ;  /* 0x0000000000017941 */ /* 0x000fea0003800000 */
.L_x_16635:
        /* <DEDUP_REMOVED lines=16> */
.L_x_16641:
[----:B------:R-:W-:Y:S05]  /*29a0*/  BSYNC B2 ;  /* 0x0000000000027941 */ /* 0x000fea0003800000 */
.L_x_16640:
        /* <DEDUP_REMOVED lines=43> */
.L_x_16639:
[----:B------:R-:W-:Y:S05]  /*2c60*/  BSYNC B1 ;  /* 0x0000000000017941 */ /* 0x000fea0003800000 */
.L_x_16638:
        /* <DEDUP_REMOVED lines=20> */
.L_x_16643:
[----:B------:R-:W-:-:S07]  /*2db0*/  IMAD.MOV.U32 R74, RZ, RZ, R8 ;  /* 0x000000ffff4a7224 */ /* 0x000fce00078e0008 */
.L_x_16644:
[----:B------:R-:W-:Y:S05]  /*2dc0*/  BSYNC B1 ;  /* 0x0000000000017941 */ /* 0x000fea0003800000 */
.L_x_16642:
        /* <DEDUP_REMOVED lines=16> */
.L_x_16648:
[----:B------:R-:W-:Y:S05]  /*2ed0*/  BSYNC B2 ;  /* 0x0000000000027941 */ /* 0x000fea0003800000 */
.L_x_16647:
        /* <DEDUP_REMOVED lines=43> */
.L_x_16646:
[----:B------:R-:W-:Y:S05]  /*3190*/  BSYNC B1 ;  /* 0x0000000000017941 */ /* 0x000fea0003800000 */
.L_x_16645:
        /* <DEDUP_REMOVED lines=20> */
.L_x_16650:
[----:B------:R-:W-:-:S07]  /*32e0*/  IMAD.MOV.U32 R110, RZ, RZ, R8 ;  /* 0x000000ffff6e7224 */ /* 0x000fce00078e0008 */
.L_x_16651:
[----:B------:R-:W-:Y:S05]  /*32f0*/  BSYNC B1 ;  /* 0x0000000000017941 */ /* 0x000fea0003800000 */
.L_x_16649:
        /* <DEDUP_REMOVED lines=18> */
.L_x_16655:
[----:B------:R-:W-:Y:S05]  /*3420*/  BSYNC B2 ;  /* 0x0000000000027941 */ /* 0x000fea0003800000 */
.L_x_16654:
        /* <DEDUP_REMOVED lines=43> */
.L_x_16653:
[----:B------:R-:W-:Y:S05]  /*36e0*/  BSYNC B1 ;  /* 0x0000000000017941 */ /* 0x000fea0003800000 */
.L_x_16652:
[----:B------:R-:W-:Y:S01]  /*36f0*/  ISETP.NE.AND P6, PT, R94, RZ, PT ;  /* 0x000000ff5e00720c */ /* 0x000fe20003fc5270 */
[----:B------:R-:W-:Y:S01]  /*3700*/  HADD2.F32 R104, -RZ, R75.H1_H1 ;  /* 0x3000004bff687230 */ /* 0x000fe20000004100 */
[----:B------:R-:W-:Y:S02]  /*3710*/  I2FP.F32.U32 R94, R110 ;  /* 0x0000006e005e7245 */ /* 0x000fe40000201000 */
[----:B------:R-:W-:Y:S02]  /*3720*/  SEL R112, RZ, 0x10000, P5 ;  /* 0x00010000ff707807 */ /* 0x000fe40002800000 */
[----:B------:R-:W-:Y:S01]  /*3730*/  ISETP.NE.AND P5, PT, R109, RZ, PT ;  /* 0x000000ff6d00720c */ /* 0x000fe20003fa5270 */
[----:B------:R-:W-:Y:S01]  /*3740*/  FFMA.FTZ R94, R94, R95, 1.1641532182693481445e-10 ;  /* 0x2f0000005e5e7423 */ /* 0x000fe2000001005f */
[----:B------:R-:W-:Y:S01]  /*3750*/  SEL R106, RZ, 0x1, P1 ;  /* 0x00000001ff6a7807 */ /* 0x000fe20000800000 */
[----:B------:R-:W-:Y:S01]  /*3760*/  FMUL.FTZ R75, R104, R93 ;  /* 0x0000005d684b7220 */ /* 0x000fe20000410000 */
[----:B------:R-:W-:-:S02]  /*3770*/  SEL R105, RZ, 0x1, P2 ;  /* 0x00000001ff697807 */ /* 0x000fc40001000000 */
[----:B------:R-:W-:Y:S01]  /*3780*/  FSETP.GTU.FTZ.AND P1, PT, R94, R103, PT ;  /* 0x000000675e00720b */ /* 0x000fe20003f3c000 */
[----:B------:R-:W-:Y:S01]  /*3790*/  FMUL.FTZ R75, R75, R108 ;  /* 0x0000006c4b4b7220 */ /* 0x000fe20000410000 */
[----:B------:R-:W-:Y:S01]  /*37a0*/  SEL R95, RZ, 0x1, P5 ;  /* 0x00000001ff5f7807 */ /* 0x000fe20002800000 */
[----:B------:R-:W-:Y:S01]  /*37b0*/  IMAD.WIDE.U32 R104, R105, 0x1000000, RZ ;  /* 0x0100000069687825 */ /* 0x000fe200078e00ff */
[----:B------:R-:W-:Y:S02]  /*37c0*/  SEL R109, RZ, 0x100, P4 ;  /* 0x00000100ff6d7807 */ /* 0x000fe40002000000 */
[----:B------:R-:W-:Y:S01]  /*37d0*/  SEL R103, RZ, 0x1000000, P1 ;  /* 0x01000000ff677807 */ /* 0x000fe20000800000 */
[----:B------:R-:W-:Y:S01]  /*37e0*/  IMAD.WIDE.U32 R106, R106, 0x10000, RZ ;  /* 0x000100006a6a7825 */ /* 0x000fe200078e00ff */
[----:B------:R-:W-:Y:S02]  /*37f0*/  SEL R111, RZ, 0x1, P3 ;  /* 0x00000001ff6f7807 */ /* 0x000fe40001800000 */
[----:B------:R-:W-:Y:S01]  /*3800*/  LOP3.LUT R109, R109, R103, R112, 0xfe, !PT ;  /* 0x000000676d6d7212 */ /* 0x000fe200078efe70 */
[----:B------:R-:W-:Y:S01]  /*3810*/  IMAD.WIDE.U32 R94, R95, 0x100, RZ ;  /* 0x000001005f5e7825 */ /* 0x000fe200078e00ff */
[----:B------:R-:W-:-:S02]  /*3820*/  FSEL R75, R75, RZ, !P1 ;  /* 0x000000ff4b4b7208 */ /* 0x000fc40004800000 */
[----:B------:R-:W-:Y:S02]  /*3830*/  LEA R108, P2, R102, UR10, 0x5 ;  /* 0x0000000a666c7c11 */ /* 0x000fe4000f8428ff */
[----:B------:R-:W-:Y:S01]  /*3840*/  LOP3.LUT R106, R94, R104, R106, 0xfe, !PT ;  /* 0x000000685e6a7212 */ /* 0x000fe200078efe6a */
[----:B------:R-:W-:Y:S01]  /*3850*/  @P0 FADD.FTZ R75, R67, R75 ;  /* 0x0000004b434b0221 */ /* 0x000fe20000010000 */
[----:B------:R-:W-:Y:S01]  /*3860*/  SEL R103, RZ, 0x1, P6 ;  /* 0x00000001ff677807 */ /* 0x000fe20003000000 */
[C---:B------:R-:W-:Y:S01]  /*3870*/  VIADD R94, R102.reuse, 0x100 ;  /* 0x00000100665e7836 */ /* 0x040fe20000000000 */
[----:B------:R-:W-:Y:S02]  /*3880*/  LOP3.LUT R111, R105, R109, R111, 0xfe, !PT ;  /* 0x0000006d696f7212 */ /* 0x000fe400078efe6f */
[C---:B------:R-:W-:Y:S02]  /*3890*/  LEA R104, P1, R102.reuse, UR12, 0x3 ;  /* 0x0000000c66687c11 */ /* 0x040fe4000f8218ff */
[----:B------:R-:W-:-:S02]  /*38a0*/  LEA.HI.X R109, R102, UR11, RZ, 0x5, P2 ;  /* 0x0000000b666d7c11 */ /* 0x000fc400090f2cff */
[----:B------:R-:W-:Y:S02]  /*38b0*/  LOP3.LUT R106, R106, R103, RZ, 0xfc, !PT ;  /* 0x000000676a6a7212 */ /* 0x000fe400078efcff */
[----:B------:R-:W-:Y:S01]  /*38c0*/  LEA.HI.X R105, R102, UR13, RZ, 0x3, P1 ;  /* 0x0000000d66697c11 */ /* 0x000fe200088f1cff */
[----:B------:R1:W-:Y:S01]  /*38d0*/  STG.E.128 desc[UR4][R108.64], R68 ;  /* 0x000000446c007986 */ /* 0x0003e2000c101d04 */
[----:B------:R-:W-:-:S03]  /*38e0*/  LOP3.LUT R107, R95, R111, R107, 0xfe, !PT ;  /* 0x0000006f5f6b7212 */ /* 0x000fc600078efe6b */
[----:B------:R1:W-:Y:S04]  /*38f0*/  STG.E.128 desc[UR4][R108.64+0x10], R72 ;  /* 0x000010486c007986 */ /* 0x0003e8000c101d04 */
[----:B------:R1:W-:Y:S02]  /*3900*/  STG.E.64 desc[UR4][R104.64], R106 ;  /* 0x0000006a68007986 */ /* 0x0003e4000c101b04 */
.L_x_16599:
[----:B------:R-:W-:Y:S05]  /*3910*/  BSYNC B0 ;  /* 0x0000000000007941 */ /* 0x000fea0003800000 */
.L_x_16598:
        /* <DEDUP_REMOVED lines=15> */
[----:B-1----:R-:W-:-:S11]  /*3a10*/  IADD3 R104, R9, 0x1, RZ ;  /* 0x0000000109687810 */ /* 0x002fd60007ffe0ff */
        /* <DEDUP_REMOVED lines=9> */
.L_x_16659:
[----:B------:R-:W-:-:S07]  /*3ab0*/  MOV R78, R8 ;  /* 0x00000008004e7202 */ /* 0x000fce0000000f00 */
.L_x_16660:
[----:B------:R-:W-:Y:S05]  /*3ac0*/  BSYNC B1 ;  /* 0x0000000000017941 */ /* 0x000fea0003800000 */
.L_x_16658:
        /* <DEDUP_REMOVED lines=16> */
.L_x_16664:
[----:B------:R-:W-:Y:S05]  /*3bd0*/  BSYNC B2 ;  /* 0x0000000000027941 */ /* 0x000fea0003800000 */
.L_x_16663:
        /* <DEDUP_REMOVED lines=43> */
.L_x_16662:
[----:B------:R-:W-:Y:S05]  /*3e90*/  BSYNC B1 ;  /* 0x0000000000017941 */ /* 0x000fea0003800000 */
.L_x_16661:
        /* <DEDUP_REMOVED lines=26> */
.L_x_16666:
[----:B------:R-:W-:-:S07]  /*4040*/  IMAD.MOV.U32 R77, RZ, RZ, R8 ;  /* 0x000000ffff4d7224 */ /* 0x000fce00078e0008 */
.L_x_16667:
[----:B------:R-:W-:Y:S05]  /*4050*/  BSYNC B1 ;  /* 0x0000000000017941 */ /* 0x000fea0003800000 */
.L_x_16665:
        /* <DEDUP_REMOVED lines=16> */
.L_x_16671:
[----:B------:R-:W-:Y:S05]  /*4160*/  BSYNC B2 ;  /* 0x0000000000027941 */ /* 0x000fea0003800000 */
.L_x_16670:
        /* <DEDUP_REMOVED lines=43> */
.L_x_16669:
[----:B------:R-:W-:Y:S05]  /*4420*/  BSYNC B1 ;  /* 0x0000000000017941 */ /* 0x000fea0003800000 */
.L_x_16668:
        /* <DEDUP_REMOVED lines=21> */
.L_x_16673:
[----:B------:R-:W-:-:S07]  /*4580*/  IMAD.MOV.U32 R80, RZ, RZ, R8 ;  /* 0x000000ffff507224 */ /* 0x000fce00078e0008 */
.L_x_16674:
[----:B------:R-:W-:Y:S05]  /*4590*/  BSYNC B1 ;  /* 0x0000000000017941 */ /* 0x000fea0003800000 */
.L_x_16672:
        /* <DEDUP_REMOVED lines=16> */
.L_x_16678:
[----:B------:R-:W-:Y:S05]  /*46a0*/  BSYNC B2 ;  /* 0x0000000000027941 */ /* 0x000fea0003800000 */
.L_x_16677:
        /* <DEDUP_REMOVED lines=43> */
.L_x_16676:
[----:B------:R-:W-:Y:S05]  /*4960*/  BSYNC B1 ;  /* 0x0000000000017941 */ /* 0x000fea0003800000 */
.L_x_16675:
        /* <DEDUP_REMOVED lines=20> */
.L_x_16680:
[----:B------:R-:W-:-:S07]  /*4ab0*/  IMAD.MOV.U32 R79, RZ, RZ, R8 ;  /* 0x000000ffff4f7224 */ /* 0x000fce00078e0008 */
.L_x_16681:
[----:B------:R-:W-:Y:S05]  /*4ac0*/  BSYNC B1 ;  /* 0x0000000000017941 */ /* 0x000fea0003800000 */
.L_x_16679:
        /* <DEDUP_REMOVED lines=16> */
.L_x_16685:
[----:B------:R-:W-:Y:S05]  /*4bd0*/  BSYNC B2 ;  /* 0x0000000000027941 */ /* 0x000fea0003800000 */
.L_x_16684:
        /* <DEDUP_REMOVED lines=43> */
.L_x_16683:
[----:B------:R-:W-:Y:S05]  /*4e90*/  BSYNC B1 ;  /* 0x0000000000017941 */ /* 0x000fea0003800000 */
.L_x_16682:
        /* <DEDUP_REMOVED lines=20> */
.L_x_16687:
[----:B------:R-:W-:-:S07]  /*4fe0*/  IMAD.MOV.U32 R106, RZ, RZ, R8 ;  /* 0x000000ffff6a7224 */ /* 0x000fce00078e0008 */
.L_x_16688:
[----:B------:R-:W-:Y:S05]  /*4ff0*/  BSYNC B1 ;  /* 0x0000000000017941 */ /* 0x000fea0003800000 */
.L_x_16686:
        /* <DEDUP_REMOVED lines=16> */
.L_x_16692:
[----:B------:R-:W-:Y:S05]  /*5100*/  BSYNC B2 ;  /* 0x0000000000027941 */ /* 0x000fea0003800000 */
.L_x_16691:
        /* <DEDUP_REMOVED lines=43> */
.L_x_16690:
[----:B------:R-:W-:Y:S05]  /*53c0*/  BSYNC B1 ;  /* 0x0000000000017941 */ /* 0x000fea0003800000 */
.L_x_16689:
        /* <DEDUP_REMOVED lines=20> */
.L_x_16694:
[----:B------:R-:W-:-:S07]  /*5510*/  IMAD.MOV.U32 R81, RZ, RZ, R8 ;  /* 0x000000ffff517224 */ /* 0x000fce00078e0008 */
.L_x_16695:
[----:B------:R-:W-:Y:S05]  /*5520*/  BSYNC B1 ;  /* 0x0000000000017941 */ /* 0x000fea0003800000 */
.L_x_16693:
        /* <DEDUP_REMOVED lines=16> */
.L_x_16699:
[----:B------:R-:W-:Y:S05]  /*5630*/  BSYNC B2 ;  /* 0x0000000000027941 */ /* 0x000fea0003800000 */
.L_x_16698:
        /* <DEDUP_REMOVED lines=43> */
.L_x_16697:
[----:B------:R-:W-:Y:S05]  /*58f0*/  BSYNC B1 ;  /* 0x0000000000017941 */ /* 0x000fea0003800000 */
.L_x_16696:
        /* <DEDUP_REMOVED lines=20> */
.L_x_16701:
[----:B------:R-:W-:-:S07]  /*5a40*/  IMAD.MOV.U32 R82, RZ, RZ, R8 ;  /* 0x000000ffff527224 */ /* 0x000fce00078e0008 */
.L_x_16702:
[----:B------:R-:W-:Y:S05]  /*5a50*/  BSYNC B1 ;  /* 0x0000000000017941 */ /* 0x000fea0003800000 */
.L_x_16700:
        /* <DEDUP_REMOVED lines=16> */
.L_x_16706:
[----:B------:R-:W-:Y:S05]  /*5b60*/  BSYNC B2 ;  /* 0x0000000000027941 */ /* 0x000fea0003800000 */
.L_x_16705:
        /* <DEDUP_REMOVED lines=43> */
.L_x_16704:
[----:B------:R-:W-:Y:S05]  /*5e20*/  BSYNC B1 ;  /* 0x0000000000017941 */ /* 0x000fea0003800000 */
.L_x_16703:
        /* <DEDUP_REMOVED lines=20> */
.L_x_16708:
[----:B------:R-:W-:-:S07]  /*5f70*/  IMAD.MOV.U32 R111, RZ, RZ, R8 ;  /* 0x000000ffff6f7224 */ /* 0x000fce00078e0008 */
.L_x_16709:
[----:B------:R-:W-:Y:S05]  /*5f80*/  BSYNC B1 ;  /* 0x0000000000017941 */ /* 0x000fea0003800000 */
.L_x_16707:
        /* <DEDUP_REMOVED lines=18> */
.L_x_16713:
[----:B------:R-:W-:Y:S05]  /*60b0*/  BSYNC B2 ;  /* 0x0000000000027941 */ /* 0x000fea0003800000 */
.L_x_16712:
        /* <DEDUP_REMOVED lines=43> */
.L_x_16711:
[----:B------:R-:W-:Y:S05]  /*6370*/  BSYNC B1 ;  /* 0x0000000000017941 */ /* 0x000fea0003800000 */
.L_x_16710:
[----:B------:R-:W-:Y:S01]  /*6380*/  I2FP.F32.U32 R104, R111 ;  /* 0x0000006f00687245 */ /* 0x000fe20000201000 */
[----:B------:R-:W-:Y:S01]  /*6390*/  HADD2.F32 R106, -RZ, R83.H1_H1 ;  /* 0x30000053ff6a7230 */ /* 0x000fe20000004100 */
        /* <DEDUP_REMOVED lines=28> */
[----:B------:R-:W-:Y:S01]  /*6560*/  LOP3.LUT R107, R107, R103, R109, 0xfe, !PT ;  /* 0x000000676b6b7212 */ /* 0x000fe200078efe6d */
[----:B------:R-:W-:Y:S02]  /*6570*/  VIADD R94, R94, 0x100 ;  /* 0x000001005e5e7836 */ /* 0x000fe40000000000 */
[----:B------:R2:W-:Y:S04]  /*6580*/  STG.E.128 desc[UR4][R110.64+0x10], R80 ;  /* 0x000010506e007986 */ /* 0x0005e8000c101d04 */
[----:B------:R2:W-:Y:S02]  /*6590*/  STG.E.64 desc[UR4][R104.64], R106 ;  /* 0x0000006a68007986 */ /* 0x0005e4000c101b04 */
.L_x_16657:
[----:B------:R-:W-:Y:S05]  /*65a0*/  BSYNC B0 ;  /* 0x0000000000007941 */ /* 0x000fea0003800000 */
.L_x_16656:
        /* <DEDUP_REMOVED lines=15> */
[----:B-12---:R-:W-:-:S11]  /*66a0*/  IADD3 R104, R9, 0x1, RZ ;  /* 0x0000000109687810 */ /* 0x006fd60007ffe0ff */
[----:B---3--:R-:W-:Y:S05]  /*66b0*/  @!P0 BRA `(.L_x_16717) ;  /* 0x0000000000208947 */ /* 0x008fea0003800000 */
        /* <DEDUP_REMOVED lines=8> */
.L_x_16717:
[----:B------:R-:W-:-:S07]  /*6740*/  MOV R86, R8 ;  /* 0x0000000800567202 */ /* 0x000fce0000000f00 */
.L_x_16718:
[----:B------:R-:W-:Y:S05]  /*6750*/  BSYNC B1 ;  /* 0x0000000000017941 */ /* 0x000fea0003800000 */
.L_x_16716:
        /* <DEDUP_REMOVED lines=16> */
.L_x_16722:
[----:B------:R-:W-:Y:S05]  /*6860*/  BSYNC B2 ;  /* 0x0000000000027941 */ /* 0x000fea0003800000 */
.L_x_16721:
        /* <DEDUP_REMOVED lines=43> */
.L_x_16720:
[----:B------:R-:W-:Y:S05]  /*6b20*/  BSYNC B1 ;  /* 0x0000000000017941 */ /* 0x000fea0003800000 */
.L_x_16719:
        /* <DEDUP_REMOVED lines=26> */
.L_x_16724:
[----:B------:R-:W-:-:S07]  /*6cd0*/  IMAD.MOV.U32 R85, RZ, RZ, R8 ;  /* 0x000000ffff557224 */ /* 0x000fce00078e0008 */
.L_x_16725:
[----:B------:R-:W-:Y:S05]  /*6ce0*/  BSYNC B1 ;  /* 0x0000000000017941 */ /* 0x000fea0003800000 */
.L_x_16723:
        /* <DEDUP_REMOVED lines=16> */
.L_x_16729:
[----:B------:R-:W-:Y:S05]  /*6df0*/  BSYNC B2 ;  /* 0x0000000000027941 */ /* 0x000fea0003800000 */
.L_x_16728:
        /* <DEDUP_REMOVED lines=43> */
.L_x_16727:
[----:B------:R-:W-:Y:S05]  /*70b0*/  BSYNC B1 ;  /* 0x0000000000017941 */ /* 0x000fea0003800000 */
.L_x_16726:
        /* <DEDUP_REMOVED lines=21> */
.L_x_16731:
[----:B------:R-:W-:-:S07]  /*7210*/  IMAD.MOV.U32 R88, RZ, RZ, R8 ;  /* 0x000000ffff587224 */ /* 0x000fce00078e0008 */
.L_x_16732:
[----:B------:R-:W-:Y:S05]  /*7220*/  BSYNC B1 ;  /* 0x0000000000017941 */ /* 0x000fea0003800000 */
.L_x_16730:
        /* <DEDUP_REMOVED lines=16> */
.L_x_16736:
[----:B------:R-:W-:Y:S05]  /*7330*/  BSYNC B2 ;  /* 0x0000000000027941 */ /* 0x000fea0003800000 */
.L_x_16735:
        /* <DEDUP_REMOVED lines=43> */
.L_x_16734:
[----:B------:R-:W-:Y:S05]  /*75f0*/  BSYNC B1 ;  /* 0x0000000000017941 */ /* 0x000fea0003800000 */
.L_x_16733:
        /* <DEDUP_REMOVED lines=20> */
.L_x_16738:
[----:B------:R-:W-:-:S07]  /*7740*/  IMAD.MOV.U32 R87, RZ, RZ, R8 ;  /* 0x000000ffff577224 */ /* 0x000fce00078e0008 */
.L_x_16739:
[----:B------:R-:W-:Y:S05]  /*7750*/  BSYNC B1 ;  /* 0x0000000000017941 */ /* 0x000fea0003800000 */
.L_x_16737:
        /* <DEDUP_REMOVED lines=16> */
.L_x_16743:
[----:B------:R-:W-:Y:S05]  /*7860*/  BSYNC B2 ;  /* 0x0000000000027941 */ /* 0x000fea0003800000 */
.L_x_16742:
        /* <DEDUP_REMOVED lines=43> */
.L_x_16741:
[----:B------:R-:W-:Y:S05]  /*7b20*/  BSYNC B1 ;  /* 0x0000000000017941 */ /* 0x000fea0003800000 */
.L_x_16740:
        /* <DEDUP_REMOVED lines=20> */
.L_x_16745:
[----:B------:R-:W-:-:S07]  /*7c70*/  IMAD.MOV.U32 R106, RZ, RZ, R8 ;  /* 0x000000ffff6a7224 */ /* 0x000fce00078e0008 */
.L_x_16746:
[----:B------:R-:W-:Y:S05]  /*7c80*/  BSYNC B1 ;  /* 0x0000000000017941 */ /* 0x000fea0003800000 */
.L_x_16744:
        /* <DEDUP_REMOVED lines=16> */
.L_x_16750:
[----:B------:R-:W-:Y:S05]  /*7d90*/  BSYNC B2 ;  /* 0x0000000000027941 */ /* 0x000fea0003800000 */
.L_x_16749:
        /* <DEDUP_REMOVED lines=43> */
.L_x_16748:
[----:B------:R-:W-:Y:S05]  /*8050*/  BSYNC B1 ;  /* 0x0000000000017941 */ /* 0x000fea0003800000 */
.L_x_16747:
        /* <DEDUP_REMOVED lines=20> */
.L_x_16752:
[----:B------:R-:W-:-:S07]  /*81a0*/  IMAD.MOV.U32 R89, RZ, RZ, R8 ;  /* 0x000000ffff597224 */ /* 0x000fce00078e0008 */
.L_x_16753:
[----:B------:R-:W-:Y:S05]  /*81b0*/  BSYNC B1 ;  /* 0x0000000000017941 */ /* 0x000fea0003800000 */
.L_x_16751:
        /* <DEDUP_REMOVED lines=16> */
.L_x_16757:
[----:B------:R-:W-:Y:S05]  /*82c0*/  BSYNC B2 ;  /* 0x0000000000027941 */ /* 0x000fea0003800000 */
.L_x_16756:
        /* <DEDUP_REMOVED lines=43> */
.L_x_16755:
[----:B------:R-:W-:Y:S05]  /*8580*/  BSYNC B1 ;  /* 0x0000000000017941 */ /* 0x000fea0003800000 */
.L_x_16754:
        /* <DEDUP_REMOVED lines=20> */
.L_x_16759:
[----:B------:R-:W-:-:S07]  /*86d0*/  IMAD.MOV.U32 R90, RZ, RZ, R8 ;  /* 0x000000ffff5a7224 */ /* 0x000fce00078e0008 */
.L_x_16760:
[----:B------:R-:W-:Y:S05]  /*86e0*/  BSYNC B1 ;  /* 0x0000000000017941 */ /* 0x000fea0003800000 */
.L_x_16758:
        /* <DEDUP_REMOVED lines=16> */
.L_x_16764:
[----:B------:R-:W-:Y:S05]  /*87f0*/  BSYNC B2 ;  /* 0x0000000000027941 */ /* 0x000fea0003800000 */
.L_x_16763:
        /* <DEDUP_REMOVED lines=43> */
.L_x_16762:
[----:B------:R-:W-:Y:S05]  /*8ab0*/  BSYNC B1 ;  /* 0x0000000000017941 */ /* 0x000fea0003800000 */
.L_x_16761:
        /* <DEDUP_REMOVED lines=20> */
.L_x_16766:
[----:B------:R-:W-:-:S07]  /*8c00*/  IMAD.MOV.U32 R111, RZ, RZ, R8 ;  /* 0x000000ffff6f7224 */ /* 0x000fce00078e0008 */
.L_x_16767:
[----:B------:R-:W-:Y:S05]  /*8c10*/  BSYNC B1 ;  /* 0x0000000000017941 */ /* 0x000fea0003800000 */
.L_x_16765:
        /* <DEDUP_REMOVED lines=18> */
.L_x_16771:
[----:B------:R-:W-:Y:S05]  /*8d40*/  BSYNC B2 ;  /* 0x0000000000027941 */ /* 0x000fea0003800000 */
.L_x_16770:
        /* <DEDUP_REMOVED lines=43> */
.L_x_16769:
[----:B------:R-:W-:Y:S05]  /*9000*/  BSYNC B1 ;  /* 0x0000000000017941 */ /* 0x000fea0003800000 */
.L_x_16768:
        /* <DEDUP_REMOVED lines=33> */
.L_x_16715:
[----:B------:R-:W-:Y:S05]  /*9220*/  BSYNC B0 ;  /* 0x0000000000007941 */ /* 0x000fea0003800000 */
.L_x_16714:
        /* <DEDUP_REMOVED lines=30> */
[----:B-123--:R-:W-:Y:S02]  /*9410*/  FADD.FTZ R105, R89, R92 ;  /* 0x0000005c59697221 */ /* 0x00efe40000010000 */
[----:B------:R-:W-:Y:S02]  /*9420*/  @!P1 VIADD R93, R93, 0x8 ;  /* 0x000000085d5d9836 */ /* 0x000fe40000000000 */
        /* <DEDUP_REMOVED lines=72> */
.L_x_16790:
[----:B------:R-:W2:Y:S01]  /*98b0*/  @!P3 S2R R103, SR_CgaCtaId ;  /* 0x000000000067b919 */ /* 0x000ea20000008800 */
[----:B------:R-:W-:Y:S01]  /*98c0*/  @!P3 MOV R92, 0x400 ;  /* 0x00000400005cb802 */ /* 0x000fe20000000f00 */
[----:B------:R-:W-:Y:S05]  /*98d0*/  WARPSYNC.ALL ;  /* 0x0000000000007948 */ /* 0x000fea0003800000 */
[----:B------:R-:W-:Y:S01]  /*98e0*/  LOP3.LUT R104, R95, 0x7, RZ, 0xc0, !PT ;  /* 0x000000075f687812 */ /* 0x000fe200078ec0ff */
[----:B-1----:R-:W-:Y:S01]  /*98f0*/  FADD.FTZ R95, R106, R107 ;  /* 0x0000006b6a5f7221 */ /* 0x002fe20000010000 */
[----:B0-----:R-:W-:-:S04]  /*9900*/  LOP3.LUT R106, R101, 0x1f, RZ, 0xc0, !PT ;  /* 0x0000001f656a7812 */ /* 0x001fc800078ec0ff */
[----:B------:R-:W-:Y:S02]  /*9910*/  ISETP.GT.U32.AND P0, PT, R106, 0x7, PT ;  /* 0x000000076a00780c */ /* 0x000fe40003f04070 */
[----:B--2---:R-:W-:Y:S02]  /*9920*/  @!P3 LEA R103, R103, R92, 0x18 ;  /* 0x0000005c6767b211 */ /* 0x004fe400078ec0ff */
[----:B------:R-:W-:-:S05]  /*9930*/  @!P3 IADD3 R92, R93, R104, RZ ;  /* 0x000000685d5cb210 */ /* 0x000fca0007ffe0ff */
[----:B------:R-:W-:-:S05]  /*9940*/  @!P3 IMAD R92, R92, 0x8, R103 ;  /* 0x000000085c5cb824 */ /* 0x000fca00078e0267 */
[----:B------:R0:W-:Y:S02]  /*9950*/  @!P3 STS.64 [R92], R94 ;  /* 0x0000005e5c00b388 */ /* 0x0001e40000000a00 */
[----:B0-----:R-:W0:Y:S01]  /*9960*/  @!P0 S2R R95, SR_CgaCtaId ;  /* 0x00000000005f8919 */ /* 0x001e220000008800 */
[----:B------:R-:W-:Y:S01]  /*9970*/  @!P0 MOV R92, 0x400 ;  /* 0x00000400005c8802 */ /* 0x000fe20000000f00 */
[----:B------:R-:W-:Y:S01]  /*9980*/  BSSY B0, `(.L_x_16773) ;  /* 0x000006d000007945 */ /* 0x000fe20003800000 */
[----:B------:R-:W-:Y:S01]  /*9990*/  @!P0 IADD3 R106, R93, R106, RZ ;  /* 0x0000006a5d6a8210 */ /* 0x000fe20007ffe0ff */
[----:B------:R-:W-:Y:S01]  /*99a0*/  BAR.SYNC.DEFER_BLOCKING 0x0 ;  /* 0x0000000000007b1d */ /* 0x000fe20000010000 */
[----:B------:R-:W-:Y:S02]  /*99b0*/  PLOP3.LUT P2, PT, PT, PT, UP1, 0x40, 0x0 ;  /* 0x000000000000781c */ /* 0x000fe40003f4e818 */
        /* <DEDUP_REMOVED lines=105> */
.L_x_16774:
[----:B------:R-:W-:Y:S05]  /*a050*/  BSYNC B0 ;  /* 0x0000000000007941 */ /* 0x000fea0003800000 */
.L_x_16773:
        /* <DEDUP_REMOVED lines=35> */
.L_x_16776:
[----:B------:R-:W-:Y:S05]  /*a290*/  BSYNC B0 ;  /* 0x0000000000007941 */ /* 0x000fea0003800000 */
.L_x_16775:
        /* <DEDUP_REMOVED lines=34> */
.L_x_16778:
[----:B------:R-:W-:Y:S05]  /*a4c0*/  BSYNC B0 ;  /* 0x0000000000007941 */ /* 0x000fea0003800000 */
.L_x_16777:
[----:B------:R-:W-:Y:S01]  /*a4d0*/  VIADD R96, R96, UR16 ;  /* 0x0000001060607c36 */ /* 0x000fe20008000000 */
[----:B0123--:R-:W-:-:S04]  /*a4e0*/  SEL R92, RZ, 0x1, P1 ;  /* 0x00000001ff5c7807 */ /* 0x00ffc80000800000 */
[----:B------:R-:W-:-:S13]  /*a4f0*/  ISETP.GE.AND P0, PT, R96, UR17, PT ;  /* 0x0000001160007c0c */ /* 0x000fda000bf06270 */
[----:B------:R-:W-:Y:S05]  /*a500*/  @!P0 BRA `(.L_x_16779) ;  /* 0xffffff6400a48947 */ /* 0x000fea000383ffff */
[----:B------:R-:W-:Y:S05]  /*a510*/  EXIT ;  /* 0x000000000000794d */ /* 0x000fea0003800000 */
.L_x_16772:
[----:B------:R-:W-:Y:S01]  /*a520*/  HFMA2.MMA R113, -RZ, RZ, 0, 1.847743988037109375e-06 ;  /* 0x0000001fff717435 */ /* 0x000fe200000001ff */
[----:B------:R-:W-:Y:S01]  /*a530*/  MOV R111, R103 ;  /* 0x00000067006f7202 */ /* 0x000fe20000000f00 */
[----:B------:R-:W-:Y:S02]  /*a540*/  IMAD.MOV.U32 R110, RZ, RZ, 0x1 ;  /* 0x00000001ff6e7424 */ /* 0x000fe400078e00ff */
[----:B------:R-:W-:-:S07]  /*a550*/  IMAD.MOV.U32 R108, RZ, RZ, -0x1 ;  /* 0xffffffffff6c7424 */ /* 0x000fce00078e00ff */
[----:B0----5:R-:W-:Y:S05]  /*a560*/  WARPSYNC.COLLECTIVE R108, `(.L_x_16780) ;  /* 0x000000006c087348 */ /* 0x021fea0003c00000 */
[----:B------:R1:W2:Y:S02]  /*a570*/  SHFL.BFLY P4, R109, R111, R110, R113 ;  /* 0x0c00006e6f6d7389 */ /* 0x0002a40000080071 */
[----:B012--5:R-:W-:Y:S01]  /*a580*/  ENDCOLLECTIVE ;  /* 0x000000000000791b */ /* 0x027fe20003800000 */
.L_x_16780:
[----:B------:R-:W-:Y:S01]  /*a590*/  HFMA2.MMA R110, -RZ, RZ, 0, 1.1920928955078125e-07 ;  /* 0x00000002ff6e7435 */ /* 0x000fe200000001ff */
[----:B------:R-:W-:-:S05]  /*a5a0*/  MOV R92, R109 ;  /* 0x0000006d005c7202 */ /* 0x000fca0000000f00 */
[----:B------:R-:W-:-:S04]  /*a5b0*/  FADD.FTZ R104, R103, R92 ;  /* 0x0000005c67687221 */ /* 0x000fc80000010000 */
[----:B------:R-:W-:-:S07]  /*a5c0*/  IMAD.MOV.U32 R111, RZ, RZ, R104 ;  /* 0x000000ffff6f7224 */ /* 0x000fce00078e0068 */
[----:B------:R-:W-:Y:S05]  /*a5d0*/  WARPSYNC.COLLECTIVE R108, `(.L_x_16781) ;  /* 0x000000006c087348 */ /* 0x000fea0003c00000 */
[----:B------:R0:W1:Y:S02]  /*a5e0*/  SHFL.BFLY P4, R109, R111, R110, R113 ;  /* 0x0c00006e6f6d7389 */ /* 0x0000640000080071 */
[----:B01----:R-:W-:Y:S01]  /*a5f0*/  ENDCOLLECTIVE ;  /* 0x000000000000791b */ /* 0x003fe20003800000 */
.L_x_16781:
[----:B------:R-:W-:Y:S02]  /*a600*/  IMAD.MOV.U32 R110, RZ, RZ, 0x4 ;  /* 0x00000004ff6e7424 */ /* 0x000fe400078e00ff */
[----:B------:R-:W-:-:S04]  /*a610*/  IMAD.MOV.U32 R105, RZ, RZ, R109 ;  /* 0x000000ffff697224 */ /* 0x000fc800078e006d */
[----:B------:R-:W-:-:S05]  /*a620*/  FADD.FTZ R105, R104, R105 ;  /* 0x0000006968697221 */ /* 0x000fca0000010000 */
[----:B------:R-:W-:-:S07]  /*a630*/  MOV R111, R105 ;  /* 0x00000069006f7202 */ /* 0x000fce0000000f00 */
[----:B------:R-:W-:Y:S05]  /*a640*/  WARPSYNC.COLLECTIVE R108, `(.L_x_16782) ;  /* 0x000000006c087348 */ /* 0x000fea0003c00000 */
[----:B------:R0:W1:Y:S02]  /*a650*/  SHFL.BFLY P4, R109, R111, R110, R113 ;  /* 0x0c00006e6f6d7389 */ /* 0x0000640000080071 */
[----:B01----:R-:W-:Y:S01]  /*a660*/  ENDCOLLECTIVE ;  /* 0x000000000000791b */ /* 0x003fe20003800000 */
.L_x_16782:
[----:B------:R-:W-:Y:S01]  /*a670*/  HFMA2.MMA R110, -RZ, RZ, 0, 4.76837158203125e-07 ;  /* 0x00000008ff6e7435 */ /* 0x000fe200000001ff */
[----:B------:R-:W-:-:S05]  /*a680*/  MOV R92, R109 ;  /* 0x0000006d005c7202 */ /* 0x000fca0000000f00 */
[----:B------:R-:W-:-:S04]  /*a690*/  FADD.FTZ R106, R105, R92 ;  /* 0x0000005c696a7221 */ /* 0x000fc80000010000 */
[----:B------:R-:W-:-:S07]  /*a6a0*/  IMAD.MOV.U32 R111, RZ, RZ, R106 ;  /* 0x000000ffff6f7224 */ /* 0x000fce00078e006a */
[----:B------:R-:W-:Y:S05]  /*a6b0*/  WARPSYNC.COLLECTIVE R108, `(.L_x_16783) ;  /* 0x000000006c087348 */ /* 0x000fea0003c00000 */
[----:B------:R0:W1:Y:S02]  /*a6c0*/  SHFL.BFLY P4, R109, R111, R110, R113 ;  /* 0x0c00006e6f6d7389 */ /* 0x0000640000080071 */
[----:B01----:R-:W-:Y:S01]  /*a6d0*/  ENDCOLLECTIVE ;  /* 0x000000000000791b */ /* 0x003fe20003800000 */
.L_x_16783:
[----:B------:R-:W-:Y:S02]  /*a6e0*/  IMAD.MOV.U32 R110, RZ, RZ, 0x10 ;  /* 0x00000010ff6e7424 */ /* 0x000fe400078e00ff */
[----:B------:R-:W-:-:S04]  /*a6f0*/  IMAD.MOV.U32 R107, RZ, RZ, R109 ;  /* 0x000000ffff6b7224 */ /* 0x000fc800078e006d */
[----:B------:R-:W-:-:S05]  /*a700*/  FADD.FTZ R107, R106, R107 ;  /* 0x0000006b6a6b7221 */ /* 0x000fca0000010000 */
[----:B------:R-:W-:-:S07]  /*a710*/  MOV R111, R107 ;  /* 0x0000006b006f7202 */ /* 0x000fce0000000f00 */
[----:B------:R-:W-:Y:S05]  /*a720*/  WARPSYNC.COLLECTIVE R108, `(.L_x_16784) ;  /* 0x000000006c087348 */ /* 0x000fea0003c00000 */
[----:B------:R0:W1:Y:S02]  /*a730*/  SHFL.BFLY P4, R109, R111, R110, R113 ;  /* 0x0c00006e6f6d7389 */ /* 0x0000640000080071 */
[----:B01----:R-:W-:Y:S01]  /*a740*/  ENDCOLLECTIVE ;  /* 0x000000000000791b */ /* 0x003fe20003800000 */
.L_x_16784:
        /* <DEDUP_REMOVED lines=57> */
.L_x_16785:
[----:B------:R-:W-:Y:S02]  /*aae0*/  IMAD.MOV.U32 R110, RZ, RZ, 0x2 ;  /* 0x00000002ff6e7424 */ /* 0x000fe400078e00ff */
[----:B------:R-:W-:-:S04]  /*aaf0*/  IMAD.MOV.U32 R103, RZ, RZ, R109 ;  /* 0x000000ffff677224 */ /* 0x000fc800078e006d */
[----:B------:R-:W-:-:S05]  /*ab00*/  FADD.FTZ R103, R92, R103 ;  /* 0x000000675c677221 */ /* 0x000fca0000010000 */
[----:B------:R-:W-:-:S07]  /*ab10*/  MOV R111, R103 ;  /* 0x00000067006f7202 */ /* 0x000fce0000000f00 */
[----:B------:R-:W-:Y:S05]  /*ab20*/  WARPSYNC.COLLECTIVE R108, `(.L_x_16786) ;  /* 0x000000006c087348 */ /* 0x000fea0003c00000 */
[----:B------:R0:W1:Y:S02]  /*ab30*/  SHFL.BFLY P4, R109, R111, R110, R113 ;  /* 0x0c00006e6f6d7389 */ /* 0x0000640000080071 */
[----:B01----:R-:W-:Y:S01]  /*ab40*/  ENDCOLLECTIVE ;  /* 0x000000000000791b */ /* 0x003fe20003800000 */
.L_x_16786:
[----:B------:R-:W-:Y:S01]  /*ab50*/  HFMA2.MMA R110, -RZ, RZ, 0, 2.384185791015625e-07 ;  /* 0x00000004ff6e7435 */ /* 0x000fe200000001ff */
[----:B------:R-:W-:-:S05]  /*ab60*/  MOV R104, R109 ;  /* 0x0000006d00687202 */ /* 0x000fca0000000f00 */
[----:B------:R-:W-:-:S04]  /*ab70*/  FADD.FTZ R104, R103, R104 ;  /* 0x0000006867687221 */ /* 0x000fc80000010000 */
[----:B------:R-:W-:-:S07]  /*ab80*/  IMAD.MOV.U32 R111, RZ, RZ, R104 ;  /* 0x000000ffff6f7224 */ /* 0x000fce00078e0068 */
[----:B------:R-:W-:Y:S05]  /*ab90*/  WARPSYNC.COLLECTIVE R108, `(.L_x_16787) ;  /* 0x000000006c087348 */ /* 0x000fea0003c00000 */
[----:B------:R0:W1:Y:S02]  /*aba0*/  SHFL.BFLY P4, R109, R111, R110, R113 ;  /* 0x0c00006e6f6d7389 */ /* 0x0000640000080071 */
[----:B01----:R-:W-:Y:S01]  /*abb0*/  ENDCOLLECTIVE ;  /* 0x000000000000791b */ /* 0x003fe20003800000 */
.L_x_16787:
[----:B------:R-:W-:Y:S02]  /*abc0*/  IMAD.MOV.U32 R110, RZ, RZ, 0x8 ;  /* 0x00000008ff6e7424 */ /* 0x000fe400078e00ff */
[----:B------:R-:W-:-:S04]  /*abd0*/  IMAD.MOV.U32 R105, RZ, RZ, R109 ;  /* 0x000000ffff697224 */ /* 0x000fc800078e006d */
[----:B------:R-:W-:-:S05]  /*abe0*/  FADD.FTZ R105, R104, R105 ;  /* 0x0000006968697221 */ /* 0x000fca0000010000 */
[----:B------:R-:W-:-:S07]  /*abf0*/  MOV R111, R105 ;  /* 0x00000069006f7202 */ /* 0x000fce0000000f00 */
[----:B------:R-:W-:Y:S05]  /*ac00*/  WARPSYNC.COLLECTIVE R108, `(.L_x_16788) ;  /* 0x000000006c087348 */ /* 0x000fea0003c00000 */
[----:B------:R0:W1:Y:S02]  /*ac10*/  SHFL.BFLY P4, R109, R111, R110, R113 ;  /* 0x0c00006e6f6d7389 */ /* 0x0000640000080071 */
[----:B01----:R-:W-:Y:S01]  /*ac20*/  ENDCOLLECTIVE ;  /* 0x000000000000791b */ /* 0x003fe20003800000 */
.L_x_16788:
[----:B------:R-:W-:Y:S01]  /*ac30*/  HFMA2.MMA R110, -RZ, RZ, 0, 9.5367431640625e-07 ;  /* 0x00000010ff6e7435 */ /* 0x000fe200000001ff */
[----:B------:R-:W-:-:S05]  /*ac40*/  MOV R106, R109 ;  /* 0x0000006d006a7202 */ /* 0x000fca0000000f00 */
[----:B------:R-:W-:-:S04]  /*ac50*/  FADD.FTZ R106, R105, R106 ;  /* 0x0000006a696a7221 */ /* 0x000fc80000010000 */
[----:B------:R-:W-:-:S07]  /*ac60*/  IMAD.MOV.U32 R111, RZ, RZ, R106 ;  /* 0x000000ffff6f7224 */ /* 0x000fce00078e006a */
[----:B------:R-:W-:Y:S05]  /*ac70*/  WARPSYNC.COLLECTIVE R108, `(.L_x_16789) ;  /* 0x000000006c087348 */ /* 0x000fea0003c00000 */
[----:B------:R0:W1:Y:S02]  /*ac80*/  SHFL.BFLY P4, R109, R111, R110, R113 ;  /* 0x0c00006e6f6d7389 */ /* 0x0000640000080071 */
[----:B01----:R-:W-:Y:S01]  /*ac90*/  ENDCOLLECTIVE ;  /* 0x000000000000791b */ /* 0x003fe20003800000 */
.L_x_16789:
[----:B------:R-:W-:Y:S01]  /*aca0*/  MOV R107, R109 ;  /* 0x0000006d006b7202 */ /* 0x000fe20000000f00 */
[----:B------:R-:W-:Y:S06]  /*acb0*/  BRA `(.L_x_16790) ;  /* 0xffffffe800fc7947 */ /* 0x000fec000383ffff */
.L_x_16791:
        /* <DEDUP_REMOVED lines=12> */
.L_x_23328:


//--------------------- .text._ZN10layer_norm13ln_fwd_kernelINS_13Kernel_traitsIf6__halffS2_fjLj6144ELj1ELj1ELj8ELj16ENS_18Kernel_traits_baseILj6144EfS2_fS2_fjLj256EEEEELb1ELb0ELb0ELb1EEEvNS_9FwdParamsE --------------------------
	.section	.text._ZN10layer_norm13ln_fwd_kernelINS_13Kernel_traitsIf6__halffS2_fjLj6144ELj1ELj1ELj8ELj16ENS_18Kernel_traits_baseILj6144EfS2_fS2_fjLj256EEEEELb1ELb0ELb0ELb1EEEvNS_9FwdParamsE,"ax",@progbits
	.align	128
        .global         _ZN10layer_norm13ln_fwd_kernelINS_13Kernel_traitsIf6__halffS2_fjLj6144ELj1ELj1ELj8ELj16ENS_18Kernel_traits_baseILj6144EfS2_fS2_fjLj256EEEEELb1ELb0ELb0ELb1EEEvNS_9FwdParamsE
        .type           _ZN10layer_norm13ln_fwd_kernelINS_13Kernel_traitsIf6__halffS2_fjLj6144ELj1ELj1ELj8ELj16ENS_18Kernel_traits_baseILj6144EfS2_fS2_fjLj256EEEEELb1ELb0ELb0ELb1EEEvNS_9FwdParamsE,@function
        .size           _ZN10layer_norm13ln_fwd_kernelINS_13Kernel_traitsIf6__halffS2_fjLj6144ELj1ELj1ELj8ELj16ENS_18Kernel_traits_baseILj6144EfS2_fS2_fjLj256EEEEELb1ELb0ELb0ELb1EEEvNS_9FwdParamsE,(.L_x_23329 - _ZN10layer_norm13ln_fwd_kernelINS_13Kernel_traitsIf6__halffS2_fjLj6144ELj1ELj1ELj8ELj16ENS_18Kernel_traits_baseILj6144EfS2_fS2_fjLj256EEEEELb1ELb0ELb0ELb1EEEvNS_9FwdParamsE)
        .other          _ZN10layer_norm13ln_fwd_kernelINS_13Kernel_traitsIf6__halffS2_fjLj6144ELj1ELj1ELj8ELj16ENS_18Kernel_traits_baseILj6144EfS2_fS2_fjLj256EEEEELb1ELb0ELb0ELb1EEEvNS_9FwdParamsE,@"STO_CUDA_ENTRY STV_DEFAULT"
_ZN10layer_norm13ln_fwd_kernelINS_13Kernel_traitsIf6__halffS2_fjLj6144ELj1ELj1ELj8ELj16ENS_18Kernel_traits_baseILj6144EfS2_fS2_fjLj256EEEEELb1ELb0ELb0ELb1EEEvNS_9FwdParamsE:
.text._ZN10layer_norm13ln_fwd_kernelINS_13Kernel_traitsIf6__halffS2_fjLj6144ELj1ELj1ELj8ELj16ENS_18Kernel_traits_baseILj6144EfS2_fS2_fjLj256EEEEELb1ELb0ELb0ELb1EEEvNS_9FwdParamsE:
        /* <DEDUP_REMOVED lines=112> */
[----:B------:R-:W-:Y:S01]  /*0700*/  ULDC.64 UR8, c[0x0][0x270] ;  /* 0x00009c0000087ab9 */ /* 0x000fe20000000a00 */
[----:B------:R-:W5:Y:S02]  /*0710*/  LDG.E.128 R60, desc[UR4][R4.64] ;  /* 0x00000004043c7981 */ /* 0x000f64000c1e1d00 */
[----:B------:R-:W-:Y:S02]  /*0720*/  IMAD R3, R8, -0x2daee0ad, RZ ;  /* 0xd2511f5308037824 */ /* 0x000fe400078e02ff */
[----:B------:R-:W-:Y:S01]  /*0730*/  IMAD.WIDE.U32 R102, R102, -0x2daee0ad, RZ ;  /* 0xd2511f5366667825 */ /* 0x000fe200078e00ff */
[----:B------:R-:W-:Y:S01]  /*0740*/  LOP3.LUT R101, R101, UR32, R6, 0x96, !PT ;  /* 0x0000002065657c12 */ /* 0x000fe2000f8e9606 */
[----:B------:R-:W-:Y:S01]  /*0750*/  HFMA2.MMA R6, -RZ, RZ, 0, 0 ;  /* 0x00000000ff067435 */ /* 0x000fe200000001ff */
[----:B------:R-:W5:Y:S01]  /*0760*/  LDG.E.128 R56, desc[UR4][R4.64+0x10] ;  /* 0x0000100404387981 */ /* 0x000f62000c1e1d00 */
[----:B------:R-:W-:Y:S01]  /*0770*/  UISETP.NE.U32.AND UP0, UPT, UR8, URZ, UPT ;  /* 0x0000003f0800728c */ /* 0x000fe2000bf05070 */
[----:B------:R-:W-:Y:S01]  /*0780*/  LOP3.LUT R103, R103, UR33, R3, 0x96, !PT ;  /* 0x0000002167677c12 */ /* 0x000fe2000f8e9603 */
[----:B------:R-:W-:Y:S01]  /*0790*/  IMAD.MOV.U32 R7, RZ, RZ, 0x1 ;  /* 0x00000001ff077424 */ /* 0x000fe200078e00ff */
[----:B------:R-:W5:Y:S01]  /*07a0*/  LDG.E.128 R52, desc[UR4][R4.64+0x2000] ;  /* 0x0020000404347981 */ /* 0x000f62000c1e1d00 */
[----:B------:R-:W-:Y:S01]  /*07b0*/  MOV R3, R12 ;  /* 0x0000000c00037202 */ /* 0x000fe20000000f00 */
[----:B------:R-:W-:Y:S01]  /*07c0*/  IMAD R100, R10, -0x326172a9, RZ ;  /* 0xcd9e8d570a647824 */ /* 0x000fe200078e02ff */
[----:B------:R-:W-:Y:S01]  /*07d0*/  LOP3.LUT R104, R104, 0x3, RZ, 0xc0, !PT ;  /* 0x0000000368687812 */ /* 0x000fe200078ec0ff */
        /* <DEDUP_REMOVED lines=12> */
.L_x_16961:
        /* <DEDUP_REMOVED lines=36> */
.L_x_16793:
[----:B------:R-:W-:-:S07]  /*0ae0*/  IMAD.MOV.U32 R10, RZ, RZ, R100 ;  /* 0x000000ffff0a7224 */ /* 0x000fce00078e0064 */
.L_x_16794:
[----:B------:R-:W-:Y:S05]  /*0af0*/  BSYNC B0 ;  /* 0x0000000000007941 */ /* 0x000fea0003800000 */
.L_x_16792:
        /* <DEDUP_REMOVED lines=16> */
.L_x_16798:
[----:B------:R-:W-:Y:S05]  /*0c00*/  BSYNC B1 ;  /* 0x0000000000017941 */ /* 0x000fea0003800000 */
.L_x_16797:
        /* <DEDUP_REMOVED lines=42> */
.L_x_16796:
[----:B------:R-:W-:Y:S05]  /*0eb0*/  BSYNC B0 ;  /* 0x0000000000007941 */ /* 0x000fea0003800000 */
.L_x_16795:
        /* <DEDUP_REMOVED lines=8> */
[----:B------:R-:W-:Y:S01]  /*0f40*/  FMUL.FTZ R16, R16, R9 ;  /* 0x0000000910107220 */ /* 0x000fe20000410000 */
[----:B------:R-:W-:Y:S01]  /*0f50*/  ISETP.NE.AND.EX P0, PT, R25, RZ, PT, P0 ;  /* 0x000000ff1900720c */ /* 0x000fe20003f05300 */
[----:B------:R-:W-:-:S02]  /*0f60*/  FFMA.FTZ R17, R10, R93, 1.1641532182693481445e-10 ;  /* 0x2f0000000a117423 */ /* 0x000fc4000001005d */
[----:B0-----:R-:W-:-:S03]  /*0f70*/  FMUL.FTZ R16, R16, R11 ;  /* 0x0000000b10107220 */ /* 0x001fc60000410000 */
        /* <DEDUP_REMOVED lines=14> */
.L_x_16800:
[----:B------:R-:W-:-:S07]  /*1060*/  IMAD.MOV.U32 R10, RZ, RZ, R100 ;  /* 0x000000ffff0a7224 */ /* 0x000fce00078e0064 */
.L_x_16801:
[----:B------:R-:W-:Y:S05]  /*1070*/  BSYNC B0 ;  /* 0x0000000000007941 */ /* 0x000fea0003800000 */
.L_x_16799:
        /* <DEDUP_REMOVED lines=16> */
.L_x_16805:
[----:B------:R-:W-:Y:S05]  /*1180*/  BSYNC B1 ;  /* 0x0000000000017941 */ /* 0x000fea0003800000 */
.L_x_16804:
        /* <DEDUP_REMOVED lines=42> */
.L_x_16803:
[----:B------:R-:W-:Y:S05]  /*1430*/  BSYNC B0 ;  /* 0x0000000000007941 */ /* 0x000fea0003800000 */
.L_x_16802:
        /* <DEDUP_REMOVED lines=21> */
.L_x_16807:
[----:B------:R-:W-:-:S07]  /*1590*/  MOV R10, R100 ;  /* 0x00000064000a7202 */ /* 0x000fce0000000f00 */
.L_x_16808:
[----:B------:R-:W-:Y:S05]  /*15a0*/  BSYNC B0 ;  /* 0x0000000000007941 */ /* 0x000fea0003800000 */
.L_x_16806:
        /* <DEDUP_REMOVED lines=16> */
.L_x_16812:
[----:B------:R-:W-:Y:S05]  /*16b0*/  BSYNC B1 ;  /* 0x0000000000017941 */ /* 0x000fea0003800000 */
.L_x_16811:
        /* <DEDUP_REMOVED lines=42> */
.L_x_16810:
[----:B------:R-:W-:Y:S05]  /*1960*/  BSYNC B0 ;  /* 0x0000000000007941 */ /* 0x000fea0003800000 */
.L_x_16809:
[----:B------:R-:W-:Y:S01]  /*1970*/  I2FP.F32.U32 R10, R10 ;  /* 0x0000000a000a7245 */ /* 0x000fe20000201000 */
[----:B------:R-:W-:Y:S01]  /*1980*/  HADD2.F32 R16, -RZ, R13.H0_H0 ;  /* 0x2000000dff107230 */ /* 0x000fe20000004100 */
[----:B------:R-:W-:Y:S01]  /*1990*/  ISETP.NE.AND P2, PT, R18, 0x1, PT ;  /* 0x000000011200780c */ /* 0x000fe20003f45270 */
[----:B------:R-:W-:Y:S02]  /*19a0*/  BSSY B0, `(.L_x_16813) ;  /* 0x0000013000007945 */ /* 0x000fe40003800000 */
[----:B------:R-:W-:Y:S01]  /*19b0*/  FFMA.FTZ R17, R10, R93, 1.1641532182693481445e-10 ;  /* 0x2f0000000a117423 */ /* 0x000fe2000001005d */
[----:B------:R-:W-:-:S04]  /*19c0*/  FMUL.FTZ R16, R16, R9 ;  /* 0x0000000910107220 */ /* 0x000fc80000410000 */
[----:B------:R-:W-:Y:S01]  /*19d0*/  FMUL.FTZ R16, R16, R11 ;  /* 0x0000000b10107220 */ /* 0x000fe20000410000 */
[----:B------:R-:W-:Y:S01]  /*19e0*/  FSETP.GTU.FTZ.AND P3, PT, R17, R92, PT ;  /* 0x0000005c1100720b */ /* 0x000fe20003f7c000 */
[----:B------:R-:W-:-:S03]  /*19f0*/  VIADD R17, R18, 0x1 ;  /* 0x0000000112117836 */ /* 0x000fc60000000000 */
        /* <DEDUP_REMOVED lines=12> */
.L_x_16814:
[----:B------:R-:W-:-:S07]  /*1ac0*/  IMAD.MOV.U32 R10, RZ, RZ, R100 ;  /* 0x000000ffff0a7224 */ /* 0x000fce00078e0064 */
.L_x_16815:
[----:B------:R-:W-:Y:S05]  /*1ad0*/  BSYNC B0 ;  /* 0x0000000000007941 */ /* 0x000fea0003800000 */
.L_x_16813:
        /* <DEDUP_REMOVED lines=16> */
.L_x_16819:
[----:B------:R-:W-:Y:S05]  /*1be0*/  BSYNC B1 ;  /* 0x0000000000017941 */ /* 0x000fea0003800000 */
.L_x_16818:
        /* <DEDUP_REMOVED lines=42> */
.L_x_16817:
[----:B------:R-:W-:Y:S05]  /*1e90*/  BSYNC B0 ;  /* 0x0000000000007941 */ /* 0x000fea0003800000 */
.L_x_16816:
        /* <DEDUP_REMOVED lines=20> */
.L_x_16821:
[----:B------:R-:W-:-:S07]  /*1fe0*/  MOV R10, R100 ;  /* 0x00000064000a7202 */ /* 0x000fce0000000f00 */
.L_x_16822:
[----:B------:R-:W-:Y:S05]  /*1ff0*/  BSYNC B0 ;  /* 0x0000000000007941 */ /* 0x000fea0003800000 */
.L_x_16820:
        /* <DEDUP_REMOVED lines=16> */
.L_x_16826:
[----:B------:R-:W-:Y:S05]  /*2100*/  BSYNC B1 ;  /* 0x0000000000017941 */ /* 0x000fea0003800000 */
.L_x_16825:
        /* <DEDUP_REMOVED lines=42> */
.L_x_16824:
[----:B------:R-:W-:Y:S05]  /*23b0*/  BSYNC B0 ;  /* 0x0000000000007941 */ /* 0x000fea0003800000 */
.L_x_16823:
        /* <DEDUP_REMOVED lines=20> */
.L_x_16828:
[----:B------:R-:W-:-:S07]  /*2500*/  IMAD.MOV.U32 R10, RZ, RZ, R100 ;  /* 0x000000ffff0a7224 */ /* 0x000fce00078e0064 */
.L_x_16829:
[----:B------:R-:W-:Y:S05]  /*2510*/  BSYNC B0 ;  /* 0x0000000000007941 */ /* 0x000fea0003800000 */
.L_x_16827:
        /* <DEDUP_REMOVED lines=16> */
.L_x_16833:
[----:B------:R-:W-:Y:S05]  /*2620*/  BSYNC B1 ;  /* 0x0000000000017941 */ /* 0x000fea0003800000 */
.L_x_16832:
        /* <DEDUP_REMOVED lines=42> */
.L_x_16831:
[----:B------:R-:W-:Y:S05]  /*28d0*/  BSYNC B0 ;  /* 0x0000000000007941 */ /* 0x000fea0003800000 */
.L_x_16830:
        /* <DEDUP_REMOVED lines=20> */
.L_x_16835:
[----:B------:R-:W-:-:S07]  /*2a20*/  MOV R10, R100 ;  /* 0x00000064000a7202 */ /* 0x000fce0000000f00 */
.L_x_16836:
[----:B------:R-:W-:Y:S05]  /*2a30*/  BSYNC B0 ;  /* 0x0000000000007941 */ /* 0x000fea0003800000 */
.L_x_16834:
        /* <DEDUP_REMOVED lines=16> */
.L_x_16840:
[----:B------:R-:W-:Y:S05]  /*2b40*/  BSYNC B1 ;  /* 0x0000000000017941 */ /* 0x000fea0003800000 */
.L_x_16839:
        /* <DEDUP_REMOVED lines=42> */
.L_x_16838:
[----:B------:R-:W-:Y:S05]  /*2df0*/  BSYNC B0 ;  /* 0x0000000000007941 */ /* 0x000fea0003800000 */
.L_x_16837:
        /* <DEDUP_REMOVED lines=20> */
.L_x_16842:
[----:B------:R-:W-:-:S07]  /*2f40*/  IMAD.MOV.U32 R10, RZ, RZ, R100 ;  /* 0x000000ffff0a7224 */ /* 0x000fce00078e0064 */
.L_x_16843:
[----:B------:R-:W-:Y:S05]  /*2f50*/  BSYNC B0 ;  /* 0x0000000000007941 */ /* 0x000fea0003800000 */
.L_x_16841:
        /* <DEDUP_REMOVED lines=18> */
.L_x_16847:
[----:B------:R-:W-:Y:S05]  /*3080*/  BSYNC B1 ;  /* 0x0000000000017941 */ /* 0x000fea0003800000 */
.L_x_16846:
        /* <DEDUP_REMOVED lines=42> */
.L_x_16845:
[----:B------:R-:W-:Y:S05]  /*3330*/  BSYNC B0 ;  /* 0x0000000000007941 */ /* 0x000fea0003800000 */
.L_x_16844:
[----:B------:R-:W-:Y:S01]  /*3340*/  I2FP.F32.U32 R10, R10 ;  /* 0x0000000a000a7245 */ /* 0x000fe20000201000 */
[----:B------:R-:W0:Y:S01]  /*3350*/  LDC.64 R96, c[0x0][0x238] ;  /* 0x00008e00ff607b82 */ /* 0x000e220000000a00 */
[----:B------:R-:W-:Y:S02]  /*3360*/  SEL R21, RZ, 0x10000, P5 ;  /* 0x00010000ff157807 */ /* 0x000fe40002800000 */
[----:B------:R-:W-:Y:S01]  /*3370*/  ISETP.NE.AND P5, PT, R12, RZ, PT ;  /* 0x000000ff0c00720c */ /* 0x000fe20003fa5270 */
[----:B------:R-:W-:Y:S01]  /*3380*/  FFMA.FTZ R17, R10, R93, 1.1641532182693481445e-10 ;  /* 0x2f0000000a117423 */ /* 0x000fe2000001005d */
[----:B------:R-:W-:Y:S01]  /*3390*/  SEL R20, RZ, 0x100, P4 ;  /* 0x00000100ff147807 */ /* 0x000fe20002000000 */
[----:B------:R-:W-:Y:S01]  /*33a0*/  HADD2.F32 R10, -RZ, R15.H1_H1 ;  /* 0x3000000fff0a7230 */ /* 0x000fe20000004100 */
[----:B------:R-:W-:Y:S01]  /*33b0*/  ISETP.NE.AND P4, PT, R90, RZ, PT ;  /* 0x000000ff5a00720c */ /* 0x000fe20003f85270 */
[----:B------:R-:W1:Y:S01]  /*33c0*/  @P1 LDC.64 R12, c[0x0][0x230] ;  /* 0x00008c00ff0c1b82 */ /* 0x000e620000000a00 */
[----:B------:R-:W-:-:S02]  /*33d0*/  SEL R18, RZ, 0x1, P2 ;  /* 0x00000001ff127807 */ /* 0x000fc40001000000 */
[----:B------:R-:W-:Y:S01]  /*33e0*/  FSETP.GTU.FTZ.AND P2, PT, R17, R92, PT ;  /* 0x0000005c1100720b */ /* 0x000fe20003f5c000 */
[----:B------:R-:W-:Y:S01]  /*33f0*/  FMUL.FTZ R10, R10, R9 ;  /* 0x000000090a0a7220 */ /* 0x000fe20000410000 */
[----:B------:R-:W-:Y:S01]  /*3400*/  SEL R14, RZ, 0x1, P4 ;  /* 0x00000001ff0e7807 */ /* 0x000fe20002000000 */
[----:B------:R-:W-:Y:S01]  /*3410*/  IMAD.WIDE.U32 R18, R18, 0x1000000, RZ ;  /* 0x0100000012127825 */ /* 0x000fe200078e00ff */
[----:B------:R-:W-:Y:S01]  /*3420*/  SEL R16, RZ, 0x1, P5 ;  /* 0x00000001ff107807 */ /* 0x000fe20002800000 */
[----:B------:R-:W2:Y:S01]  /*3430*/  LDC.64 R98, c[0x0][0x240] ;  /* 0x00009000ff627b82 */ /* 0x000ea20000000a00 */
[----:B------:R-:W-:Y:S01]  /*3440*/  SEL R22, RZ, 0x1000000, P2 ;  /* 0x01000000ff167807 */ /* 0x000fe20001000000 */
[----:B------:R-:W-:-:S04]  /*3450*/  IMAD.WIDE.U32 R14, R14, 0x10000, RZ ;  /* 0x000100000e0e7825 */ /* 0x000fc800078e00ff */
[----:B------:R-:W-:Y:S01]  /*3460*/  FMUL.FTZ R10, R10, R11 ;  /* 0x0000000b0a0a7220 */ /* 0x000fe20000410000 */
[----:B------:R-:W-:Y:S01]  /*3470*/  ISETP.NE.AND P6, PT, R27, RZ, PT ;  /* 0x000000ff1b00720c */ /* 0x000fe20003fc5270 */
[----:B------:R-:W-:Y:S01]  /*3480*/  IMAD.WIDE.U32 R16, R16, 0x100, RZ ;  /* 0x0000010010107825 */ /* 0x000fe200078e00ff */
[----:B------:R-:W-:Y:S02]  /*3490*/  LOP3.LUT R20, R20, R22, R21, 0xfe, !PT ;  /* 0x0000001614147212 */ /* 0x000fe400078efe15 */
[----:B------:R-:W-:Y:S02]  /*34a0*/  SEL R21, RZ, 0x1, P3 ;  /* 0x00000001ff157807 */ /* 0x000fe40001800000 */
[----:B------:R-:W-:Y:S02]  /*34b0*/  SEL R23, RZ, 0x1, P6 ;  /* 0x00000001ff177807 */ /* 0x000fe40003000000 */
[----:B------:R-:W-:Y:S02]  /*34c0*/  LOP3.LUT R22, R16, R18, R14, 0xfe, !PT ;  /* 0x0000001210167212 */ /* 0x000fe400078efe0e */
[----:B------:R-:W-:-:S02]  /*34d0*/  FSEL R27, R10, RZ, !P2 ;  /* 0x000000ff0a1b7208 */ /* 0x000fc40005000000 */
[----:B------:R-:W-:Y:S01]  /*34e0*/  LOP3.LUT R21, R19, R20, R21, 0xfe, !PT ;  /* 0x0000001413157212 */ /* 0x000fe200078efe15 */
[C---:B0-----:R-:W-:Y:S01]  /*34f0*/  IMAD.WIDE.U32 R18, R8.reuse, 0x20, R96 ;  /* 0x0000002008127825 */ /* 0x041fe200078e0060 */
[----:B------:R-:W-:-:S03]  /*3500*/  IADD3 R10, R8, 0x100, RZ ;  /* 0x00000100080a7810 */ /* 0x000fc60007ffe0ff */
[----:B------:R-:W-:Y:S01]  /*3510*/  @P0 FADD.FTZ R27, R35, R27 ;  /* 0x0000001b231b0221 */ /* 0x000fe20000010000 */
[----:B------:R-:W-:Y:S02]  /*3520*/  LOP3.LUT R22, R22, R23, RZ, 0xfc, !PT ;  /* 0x0000001716167212 */ /* 0x000fe400078efcff */
[----:B------:R-:W-:Y:S01]  /*3530*/  LOP3.LUT R23, R17, R21, R15, 0xfe, !PT ;  /* 0x0000001511177212 */ /* 0x000fe200078efe0f */
        /* <DEDUP_REMOVED lines=21> */
.L_x_16849:
[----:B------:R-:W-:-:S07]  /*3690*/  IMAD.MOV.U32 R16, RZ, RZ, R100 ;  /* 0x000000ffff107224 */ /* 0x000fce00078e0064 */
.L_x_16850:
[----:B------:R-:W-:Y:S05]  /*36a0*/  BSYNC B0 ;  /* 0x0000000000007941 */ /* 0x000fea0003800000 */
.L_x_16848:
        /* <DEDUP_REMOVED lines=16> */
.L_x_16854:
[----:B------:R-:W-:Y:S05]  /*37b0*/  BSYNC B1 ;  /* 0x0000000000017941 */ /* 0x000fea0003800000 */
.L_x_16853:
        /* <DEDUP_REMOVED lines=42> */
.L_x_16852:
[----:B------:R-:W-:Y:S05]  /*3a60*/  BSYNC B0 ;  /* 0x0000000000007941 */ /* 0x000fea0003800000 */
.L_x_16851:
[----:B------:R-:W-:Y:S01]  /*3a70*/  I2FP.F32.U32 R16, R16 ;  /* 0x0000001000107245 */ /* 0x000fe20000201000 */
[----:B-----5:R-:W-:Y:S01]  /*3a80*/  HADD2.F32 R18, -RZ, R12.H0_H0 ;  /* 0x2000000cff127230 */ /* 0x020fe20000004100 */
[----:B------:R-:W-:Y:S01]  /*3a90*/  ISETP.NE.AND P2, PT, R90, 0x1, PT ;  /* 0x000000015a00780c */ /* 0x000fe20003f45270 */
[----:B------:R-:W-:Y:S02]  /*3aa0*/  BSSY B0, `(.L_x_16855) ;  /* 0x0000013000007945 */ /* 0x000fe40003800000 */
        /* <DEDUP_REMOVED lines=17> */
.L_x_16856:
[----:B------:R-:W-:-:S07]  /*3bc0*/  MOV R16, R100 ;  /* 0x0000006400107202 */ /* 0x000fce0000000f00 */
.L_x_16857:
[----:B------:R-:W-:Y:S05]  /*3bd0*/  BSYNC B0 ;  /* 0x0000000000007941 */ /* 0x000fea0003800000 */
.L_x_16855:
        /* <DEDUP_REMOVED lines=16> */
.L_x_16861:
[----:B------:R-:W-:Y:S05]  /*3ce0*/  BSYNC B1 ;  /* 0x0000000000017941 */ /* 0x000fea0003800000 */
.L_x_16860:
        /* <DEDUP_REMOVED lines=42> */
.L_x_16859:
[----:B------:R-:W-:Y:S05]  /*3f90*/  BSYNC B0 ;  /* 0x0000000000007941 */ /* 0x000fea0003800000 */
.L_x_16858:
        /* <DEDUP_REMOVED lines=21> */
.L_x_16863:
[----:B------:R-:W-:-:S07]  /*40f0*/  IMAD.MOV.U32 R12, RZ, RZ, R100 ;  /* 0x000000ffff0c7224 */ /* 0x000fce00078e0064 */
.L_x_16864:
[----:B------:R-:W-:Y:S05]  /*4100*/  BSYNC B0 ;  /* 0x0000000000007941 */ /* 0x000fea0003800000 */
.L_x_16862:
        /* <DEDUP_REMOVED lines=16> */
.L_x_16868:
[----:B------:R-:W-:Y:S05]  /*4210*/  BSYNC B1 ;  /* 0x0000000000017941 */ /* 0x000fea0003800000 */
.L_x_16867:
        /* <DEDUP_REMOVED lines=42> */
.L_x_16866:
[----:B------:R-:W-:Y:S05]  /*44c0*/  BSYNC B0 ;  /* 0x0000000000007941 */ /* 0x000fea0003800000 */
.L_x_16865:
[----:B------:R-:W-:Y:S01]  /*44d0*/  I2FP.F32.U32 R12, R12 ;  /* 0x0000000c000c7245 */ /* 0x000fe20000201000 */
[----:B------:R-:W-:Y:S01]  /*44e0*/  HADD2.F32 R16, -RZ, R13.H0_H0 ;  /* 0x2000000dff107230 */ /* 0x000fe20000004100 */
[----:B------:R-:W-:Y:S01]  /*44f0*/  ISETP.NE.AND P2, PT, R23, 0x1, PT ;  /* 0x000000011700780c */ /* 0x000fe20003f45270 */
[----:B------:R-:W-:Y:S02]  /*4500*/  BSSY B0, `(.L_x_16869) ;  /* 0x0000013000007945 */ /* 0x000fe40003800000 */
[----:B------:R-:W-:Y:S01]  /*4510*/  FFMA.FTZ R17, R12, R93, 1.1641532182693481445e-10 ;  /* 0x2f0000000c117423 */ /* 0x000fe2000001005d */
[----:B------:R-:W-:-:S04]  /*4520*/  FMUL.FTZ R16, R16, R9 ;  /* 0x0000000910107220 */ /* 0x000fc80000410000 */
[----:B------:R-:W-:Y:S01]  /*4530*/  FMUL.FTZ R16, R16, R11 ;  /* 0x0000000b10107220 */ /* 0x000fe20000410000 */
[----:B------:R-:W-:Y:S02]  /*4540*/  FSETP.GTU.FTZ.AND P3, PT, R17, R92, PT ;  /* 0x0000005c1100720b */ /* 0x000fe40003f7c000 */
[----:B------:R-:W-:Y:S02]  /*4550*/  IADD3 R17, R23, 0x1, RZ ;  /* 0x0000000117117810 */ /* 0x000fe40007ffe0ff */
        /* <DEDUP_REMOVED lines=12> */
.L_x_16870:
[----:B------:R-:W-:-:S07]  /*4620*/  MOV R12, R100 ;  /* 0x00000064000c7202 */ /* 0x000fce0000000f00 */
.L_x_16871:
[----:B------:R-:W-:Y:S05]  /*4630*/  BSYNC B0 ;  /* 0x0000000000007941 */ /* 0x000fea0003800000 */
.L_x_16869:
        /* <DEDUP_REMOVED lines=16> */
.L_x_16875:
[----:B------:R-:W-:Y:S05]  /*4740*/  BSYNC B1 ;  /* 0x0000000000017941 */ /* 0x000fea0003800000 */
.L_x_16874:
        /* <DEDUP_REMOVED lines=42> */
.L_x_16873:
[----:B------:R-:W-:Y:S05]  /*49f0*/  BSYNC B0 ;  /* 0x0000000000007941 */ /* 0x000fea0003800000 */
.L_x_16872:
        /* <DEDUP_REMOVED lines=20> */
.L_x_16877:
[----:B------:R-:W-:-:S07]  /*4b40*/  IMAD.MOV.U32 R12, RZ, RZ, R100 ;  /* 0x000000ffff0c7224 */ /* 0x000fce00078e0064 */
.L_x_16878:
[----:B------:R-:W-:Y:S05]  /*4b50*/  BSYNC B0 ;  /* 0x0000000000007941 */ /* 0x000fea0003800000 */
.L_x_16876:
        /* <DEDUP_REMOVED lines=16> */
.L_x_16882:
[----:B------:R-:W-:Y:S05]  /*4c60*/  BSYNC B1 ;  /* 0x0000000000017941 */ /* 0x000fea0003800000 */
.L_x_16881:
        /* <DEDUP_REMOVED lines=42> */
.L_x_16880:
[----:B------:R-:W-:Y:S05]  /*4f10*/  BSYNC B0 ;  /* 0x0000000000007941 */ /* 0x000fea0003800000 */
.L_x_16879:
        /* <DEDUP_REMOVED lines=20> */
.L_x_16884:
[----:B------:R-:W-:-:S07]  /*5060*/  MOV R12, R100 ;  /* 0x00000064000c7202 */ /* 0x000fce0000000f00 */
.L_x_16885:
[----:B------:R-:W-:Y:S05]  /*5070*/  BSYNC B0 ;  /* 0x0000000000007941 */ /* 0x000fea0003800000 */
.L_x_16883:
        /* <DEDUP_REMOVED lines=16> */
.L_x_16889:
[----:B------:R-:W-:Y:S05]  /*5180*/  BSYNC B1 ;  /* 0x0000000000017941 */ /* 0x000fea0003800000 */
.L_x_16888:
        /* <DEDUP_REMOVED lines=43> */
.L_x_16887:
[----:B------:R-:W-:Y:S05]  /*5440*/  BSYNC B0 ;  /* 0x0000000000007941 */ /* 0x000fea0003800000 */
.L_x_16886:
        /* <DEDUP_REMOVED lines=20> */
.L_x_16891:
[----:B------:R-:W-:-:S07]  /*5590*/  MOV R12, R100 ;  /* 0x00000064000c7202 */ /* 0x000fce0000000f00 */
.L_x_16892:
[----:B------:R-:W-:Y:S05]  /*55a0*/  BSYNC B0 ;  /* 0x0000000000007941 */ /* 0x000fea0003800000 */
.L_x_16890:
        /* <DEDUP_REMOVED lines=16> */
.L_x_16896:
[----:B------:R-:W-:Y:S05]  /*56b0*/  BSYNC B1 ;  /* 0x0000000000017941 */ /* 0x000fea0003800000 */
.L_x_16895:
        /* <DEDUP_REMOVED lines=43> */
.L_x_16894:
[----:B------:R-:W-:Y:S05]  /*5970*/  BSYNC B0 ;  /* 0x0000000000007941 */ /* 0x000fea0003800000 */
.L_x_16893:
        /* <DEDUP_REMOVED lines=20> */
.L_x_16898:
[----:B------:R-:W-:-:S07]  /*5ac0*/  MOV R14, R100 ;  /* 0x00000064000e7202 */ /* 0x000fce0000000f00 */
.L_x_16899:
[----:B------:R-:W-:Y:S05]  /*5ad0*/  BSYNC B0 ;  /* 0x0000000000007941 */ /* 0x000fea0003800000 */
.L_x_16897:
        /* <DEDUP_REMOVED lines=18> */
.L_x_16903:
[----:B------:R-:W-:Y:S05]  /*5c00*/  BSYNC B1 ;  /* 0x0000000000017941 */ /* 0x000fea0003800000 */
.L_x_16902:
[----:B------:R-:W-:Y:S01]  /*5c10*/  IMAD.HI.U32 R12, R3, -0x326172a9, RZ ;  /* 0xcd9e8d57030c7827 */ /* 0x000fe200078e00ff */
[----:B------:R-:W-:-:S03]  /*5c20*/  LOP3.LUT R13, R13, UR7, R6, 0x96, !PT ;  /* 0x000000070d0d7c12 */ /* 0x000fc6000f8e9606 */
[----:B------:R-:W-:Y:S01]  /*5c30*/  IMAD R91, R3, -0x326172a9, RZ ;  /* 0xcd9e8d57035b7824 */ /* 0x000fe200078e02ff */
[----:B------:R-:W-:Y:S01]  /*5c40*/  LOP3.LUT R12, R12, UR6, R5, 0x96, !PT ;  /* 0x000000060c0c7c12 */ /* 0x000fe2000f8e9605 */
[----:B------:R-:W-:-:S04]  /*5c50*/  IMAD.WIDE.U32 R94, R13, -0x326172a9, RZ ;  /* 0xcd9e8d570d5e7825 */ /* 0x000fc800078e00ff */
[----:B------:R-:W-:Y:S02]  /*5c60*/  IMAD R13, R4, -0x2daee0ad, RZ ;  /* 0xd2511f53040d7824 */ /* 0x000fe400078e02ff */
        /* <DEDUP_REMOVED lines=36> */
.L_x_16901:
[----:B------:R-:W-:Y:S05]  /*5eb0*/  BSYNC B0 ;  /* 0x0000000000007941 */ /* 0x000fea0003800000 */
.L_x_16900:
[----:B------:R-:W-:Y:S01]  /*5ec0*/  I2FP.F32.U32 R12, R14 ;  /* 0x0000000e000c7245 */ /* 0x000fe20000201000 */
[----:B------:R-:W-:Y:S01]  /*5ed0*/  HADD2.F32 R14, -RZ, R15.H1_H1 ;  /* 0x3000000fff0e7230 */ /* 0x000fe20000004100 */
[----:B------:R-:W-:Y:S02]  /*5ee0*/  SEL R106, RZ, 0x10000, P5 ;  /* 0x00010000ff6a7807 */ /* 0x000fe40002800000 */
[----:B------:R-:W-:Y:S01]  /*5ef0*/  SEL R107, RZ, 0x100, P4 ;  /* 0x00000100ff6b7807 */ /* 0x000fe20002000000 */
[----:B------:R-:W-:Y:S01]  /*5f00*/  FFMA.FTZ R13, R12, R93, 1.1641532182693481445e-10 ;  /* 0x2f0000000c0d7423 */ /* 0x000fe2000001005d */
[----:B------:R-:W-:Y:S01]  /*5f10*/  ISETP.NE.AND P5, PT, R104, RZ, PT ;  /* 0x000000ff6800720c */ /* 0x000fe20003fa5270 */
[----:B------:R-:W-:Y:S01]  /*5f20*/  FMUL.FTZ R104, R14, R9 ;  /* 0x000000090e687220 */ /* 0x000fe20000410000 */
[----:B------:R-:W-:Y:S02]  /*5f30*/  ISETP.NE.AND P4, PT, R105, RZ, PT ;  /* 0x000000ff6900720c */ /* 0x000fe40003f85270 */
[----:B------:R-:W-:Y:S01]  /*5f40*/  SEL R15, RZ, 0x1, P2 ;  /* 0x00000001ff0f7807 */ /* 0x000fe20001000000 */
[----:B------:R-:W-:Y:S01]  /*5f50*/  FMUL.FTZ R104, R104, R11 ;  /* 0x0000000b68687220 */ /* 0x000fe20000410000 */
[----:B------:R-:W-:-:S02]  /*5f60*/  SEL R90, RZ, 0x1, P4 ;  /* 0x00000001ff5a7807 */ /* 0x000fc40002000000 */
[----:B------:R-:W-:Y:S01]  /*5f70*/  SEL R94, RZ, 0x1, P5 ;  /* 0x00000001ff5e7807 */ /* 0x000fe20002800000 */
[----:B------:R-:W-:Y:S01]  /*5f80*/  IMAD.WIDE.U32 R14, R15, 0x1000000, RZ ;  /* 0x010000000f0e7825 */ /* 0x000fe200078e00ff */
[----:B------:R-:W-:Y:S02]  /*5f90*/  FSETP.GTU.FTZ.AND P2, PT, R13, R92, PT ;  /* 0x0000005c0d00720b */ /* 0x000fe40003f5c000 */
[----:B------:R-:W-:Y:S01]  /*5fa0*/  ISETP.NE.AND P6, PT, R19, RZ, PT ;  /* 0x000000ff1300720c */ /* 0x000fe20003fc5270 */
[----:B------:R-:W-:Y:S01]  /*5fb0*/  IMAD.WIDE.U32 R90, R90, 0x10000, RZ ;  /* 0x000100005a5a7825 */ /* 0x000fe200078e00ff */
[----:B------:R-:W-:Y:S01]  /*5fc0*/  SEL R19, RZ, 0x1000000, P2 ;  /* 0x01000000ff137807 */ /* 0x000fe20001000000 */
[----:B------:R-:W0:Y:S02]  /*5fd0*/  @P1 LDC.64 R12, c[0x0][0x230] ;  /* 0x00008c00ff0c1b82 */ /* 0x000e240000000a00 */
[----:B------:R-:W-:Y:S01]  /*5fe0*/  IMAD.WIDE.U32 R94, R94, 0x100, RZ ;  /* 0x000001005e5e7825 */ /* 0x000fe200078e00ff */
[----:B------:R-:W-:-:S02]  /*5ff0*/  LOP3.LUT R107, R107, R19, R106, 0xfe, !PT ;  /* 0x000000136b6b7212 */ /* 0x000fc400078efe6a */
[----:B------:R-:W-:Y:S02]  /*6000*/  SEL R106, RZ, 0x1, P6 ;  /* 0x00000001ff6a7807 */ /* 0x000fe40003000000 */
[----:B------:R-:W-:Y:S02]  /*6010*/  LOP3.LUT R105, R94, R14, R90, 0xfe, !PT ;  /* 0x0000000e5e697212 */ /* 0x000fe400078efe5a */
[----:B------:R-:W-:Y:S02]  /*6020*/  SEL R14, RZ, 0x1, P3 ;  /* 0x00000001ff0e7807 */ /* 0x000fe40001800000 */
[----:B------:R-:W-:Y:S02]  /*6030*/  FSEL R19, R104, RZ, !P2 ;  /* 0x000000ff68137208 */ /* 0x000fe40005000000 */
[----:B------:R-:W-:Y:S02]  /*6040*/  LOP3.LUT R104, R105, R106, RZ, 0xfc, !PT ;  /* 0x0000006a69687212 */ /* 0x000fe400078efcff */
[----:B------:R-:W-:Y:S01]  /*6050*/  IADD3 R94, R8, 0x200, RZ ;  /* 0x00000200085e7810 */ /* 0x000fe20007ffe0ff */
[----:B------:R-:W-:Y:S01]  /*6060*/  @P0 FADD.FTZ R19, R35, R19 ;  /* 0x0000001323130221 */ /* 0x000fe20000010000 */
[----:B------:R-:W-:Y:S01]  /*6070*/  LOP3.LUT R105, R15, R107, R14, 0xfe, !PT ;  /* 0x0000006b0f697212 */ /* 0x000fe200078efe0e */
[----:B------:R-:W-:-:S03]  /*6080*/  IMAD.WIDE.U32 R14, R10, 0x20, R96 ;  /* 0x000000200a0e7825 */ /* 0x000fc600078e0060 */
[----:B------:R-:W-:Y:S01]  /*6090*/  LOP3.LUT R105, R95, R105, R91, 0xfe, !PT ;  /* 0x000000695f697212 */ /* 0x000fe200078efe5b */
[----:B------:R-:W-:Y:S01]  /*60a0*/  IMAD.WIDE.U32 R106, R10, 0x8, R98 ;  /* 0x000000080a6a7825 */ /* 0x000fe200078e0062 */
[----:B------:R1:W-:Y:S03]  /*60b0*/  STG.E.128 desc[UR4][R14.64], R20 ;  /* 0x000000140e007986 */ /* 0x0003e6000c101d04 */
[C---:B------:R-:W-:Y:S01]  /*60c0*/  IMAD.WIDE.U32 R88, R94.reuse, 0x10, R88 ;  /* 0x000000105e587825 */ /* 0x040fe200078e0058 */
[----:B------:R1:W-:Y:S03]  /*60d0*/  STG.E.128 desc[UR4][R14.64+0x10], R16 ;  /* 0x000010100e007986 */ /* 0x0003e6000c101d04 */
[----:B0-----:R-:W-:Y:S01]  /*60e0*/  @P1 IMAD.WIDE.U32 R12, R94, 0x20, R12 ;  /* 0x000000205e0c1825 */ /* 0x001fe200078e000c */
        /* <DEDUP_REMOVED lines=16> */
.L_x_16905:
[----:B------:R-:W-:-:S07]  /*61f0*/  IMAD.MOV.U32 R12, RZ, RZ, R100 ;  /* 0x000000ffff0c7224 */ /* 0x000fce00078e0064 */
.L_x_16906:
[----:B------:R-:W-:Y:S05]  /*6200*/  BSYNC B0 ;  /* 0x0000000000007941 */ /* 0x000fea0003800000 */
.L_x_16904:
        /* <DEDUP_REMOVED lines=16> */
.L_x_16910:
[----:B------:R-:W-:Y:S05]  /*6310*/  BSYNC B1 ;  /* 0x0000000000017941 */ /* 0x000fea0003800000 */
.L_x_16909:
        /* <DEDUP_REMOVED lines=41> */
[----:B------:R-:W-:Y:S02]  /*65b0*/  LOP3.LUT R103, R105, UR33, R14, 0x96, !PT ;  /* 0x0000002169677c12 */ /* 0x000fe4000f8e960e */
[----:B------:R-:W-:-:S07]  /*65c0*/  MOV R102, R104 ;  /* 0x0000006800667202 */ /* 0x000fce0000000f00 */
.L_x_16908:
[----:B------:R-:W-:Y:S05]  /*65d0*/  BSYNC B0 ;  /* 0x0000000000007941 */ /* 0x000fea0003800000 */
.L_x_16907:
        /* <DEDUP_REMOVED lines=21> */
.L_x_16912:
[----:B------:R-:W-:-:S07]  /*6730*/  MOV R13, R100 ;  /* 0x00000064000d7202 */ /* 0x000fce0000000f00 */
.L_x_16913:
[----:B------:R-:W-:Y:S05]  /*6740*/  BSYNC B0 ;  /* 0x0000000000007941 */ /* 0x000fea0003800000 */
.L_x_16911:
        /* <DEDUP_REMOVED lines=16> */
.L_x_16917:
[----:B------:R-:W-:Y:S05]  /*6850*/  BSYNC B1 ;  /* 0x0000000000017941 */ /* 0x000fea0003800000 */
.L_x_16916:
        /* <DEDUP_REMOVED lines=42> */
.L_x_16915:
[----:B------:R-:W-:Y:S05]  /*6b00*/  BSYNC B0 ;  /* 0x0000000000007941 */ /* 0x000fea0003800000 */
.L_x_16914:
        /* <DEDUP_REMOVED lines=21> */
.L_x_16919:
[----:B------:R-:W-:-:S07]  /*6c60*/  IMAD.MOV.U32 R88, RZ, RZ, R100 ;  /* 0x000000ffff587224 */ /* 0x000fce00078e0064 */
.L_x_16920:
[----:B------:R-:W-:Y:S05]  /*6c70*/  BSYNC B0 ;  /* 0x0000000000007941 */ /* 0x000fea0003800000 */
.L_x_16918:
        /* <DEDUP_REMOVED lines=16> */
.L_x_16924:
[----:B------:R-:W-:Y:S05]  /*6d80*/  BSYNC B1 ;  /* 0x0000000000017941 */ /* 0x000fea0003800000 */
.L_x_16923:
        /* <DEDUP_REMOVED lines=42> */
.L_x_16922:
[----:B------:R-:W-:Y:S05]  /*7030*/  BSYNC B0 ;  /* 0x0000000000007941 */ /* 0x000fea0003800000 */
.L_x_16921:
        /* <DEDUP_REMOVED lines=20> */
.L_x_16926:
[----:B------:R-:W-:-:S07]  /*7180*/  MOV R15, R100 ;  /* 0x00000064000f7202 */ /* 0x000fce0000000f00 */
.L_x_16927:
[----:B------:R-:W-:Y:S05]  /*7190*/  BSYNC B0 ;  /* 0x0000000000007941 */ /* 0x000fea0003800000 */
.L_x_16925:
        /* <DEDUP_REMOVED lines=16> */
.L_x_16931:
[----:B------:R-:W-:Y:S05]  /*72a0*/  BSYNC B1 ;  /* 0x0000000000017941 */ /* 0x000fea0003800000 */
.L_x_16930:
        /* <DEDUP_REMOVED lines=42> */
.L_x_16929:
[----:B------:R-:W-:Y:S05]  /*7550*/  BSYNC B0 ;  /* 0x0000000000007941 */ /* 0x000fea0003800000 */
.L_x_16928:
        /* <DEDUP_REMOVED lines=20> */
.L_x_16933:
[----:B------:R-:W-:-:S07]  /*76a0*/  MOV R106, R100 ;  /* 0x00000064006a7202 */ /* 0x000fce0000000f00 */
.L_x_16934:
[----:B------:R-:W-:Y:S05]  /*76b0*/  BSYNC B0 ;  /* 0x0000000000007941 */ /* 0x000fea0003800000 */
.L_x_16932:
        /* <DEDUP_REMOVED lines=16> */
.L_x_16938:
[----:B------:R-:W-:Y:S05]  /*77c0*/  BSYNC B1 ;  /* 0x0000000000017941 */ /* 0x000fea0003800000 */
.L_x_16937:
[----:B------:R-:W-:Y:S01]  /*77d0*/  IMAD.HI.U32 R88, R3, -0x326172a9, RZ ;  /* 0xcd9e8d5703587827 */ /* 0x000fe200078e00ff */
[----:B------:R-:W-:Y:S01]  /*77e0*/  LOP3.LUT R89, R89, UR7, R6, 0x96, !PT ;  /* 0x0000000759597c12 */ /* 0x000fe2000f8e9606 */
[----:B------:R-:W-:Y:S02]  /*77f0*/  HFMA2.MMA R107, -RZ, RZ, 0, 0 ;  /* 0x00000000ff6b7435 */ /* 0x000fe400000001ff */
        /* <DEDUP_REMOVED lines=39> */
.L_x_16936:
[----:B------:R-:W-:Y:S05]  /*7a70*/  BSYNC B0 ;  /* 0x0000000000007941 */ /* 0x000fea0003800000 */
.L_x_16935:
        /* <DEDUP_REMOVED lines=20> */
.L_x_16940:
[----:B------:R-:W-:-:S07]  /*7bc0*/  IMAD.MOV.U32 R89, RZ, RZ, R100 ;  /* 0x000000ffff597224 */ /* 0x000fce00078e0064 */
.L_x_16941:
[----:B------:R-:W-:Y:S05]  /*7bd0*/  BSYNC B0 ;  /* 0x0000000000007941 */ /* 0x000fea0003800000 */
.L_x_16939:
        /* <DEDUP_REMOVED lines=16> */
.L_x_16945:
[----:B------:R-:W-:Y:S05]  /*7ce0*/  BSYNC B1 ;  /* 0x0000000000017941 */ /* 0x000fea0003800000 */
.L_x_16944:
        /* <DEDUP_REMOVED lines=43> */
.L_x_16943:
[----:B------:R-:W-:Y:S05]  /*7fa0*/  BSYNC B0 ;  /* 0x0000000000007941 */ /* 0x000fea0003800000 */
.L_x_16942:
        /* <DEDUP_REMOVED lines=20> */
.L_x_16947:
[----:B------:R-:W-:-:S07]  /*80f0*/  MOV R90, R100 ;  /* 0x00000064005a7202 */ /* 0x000fce0000000f00 */
.L_x_16948:
[----:B------:R-:W-:Y:S05]  /*8100*/  BSYNC B0 ;  /* 0x0000000000007941 */ /* 0x000fea0003800000 */
.L_x_16946:
        /* <DEDUP_REMOVED lines=16> */
.L_x_16952:
[----:B------:R-:W-:Y:S05]  /*8210*/  BSYNC B1 ;  /* 0x0000000000017941 */ /* 0x000fea0003800000 */
.L_x_16951:
        /* <DEDUP_REMOVED lines=42> */
[----:B------:R-:W-:Y:S01]  /*84c0*/  MOV R102, R106 ;  /* 0x0000006a00667202 */ /* 0x000fe20000000f00 */
[----:B------:R-:W-:-:S07]  /*84d0*/  IMAD.MOV.U32 R106, RZ, RZ, RZ ;  /* 0x000000ffff6a7224 */ /* 0x000fce00078e00ff */
.L_x_16950:
[----:B------:R-:W-:Y:S05]  /*84e0*/  BSYNC B0 ;  /* 0x0000000000007941 */ /* 0x000fea0003800000 */
.L_x_16949:
        /* <DEDUP_REMOVED lines=20> */
.L_x_16954:
[----:B------:R-:W-:-:S07]  /*8630*/  MOV R109, R100 ;  /* 0x00000064006d7202 */ /* 0x000fce0000000f00 */
.L_x_16955:
[----:B------:R-:W-:Y:S05]  /*8640*/  BSYNC B0 ;  /* 0x0000000000007941 */ /* 0x000fea0003800000 */
.L_x_16953:
        /* <DEDUP_REMOVED lines=18> */
.L_x_16959:
[----:B------:R-:W-:Y:S05]  /*8770*/  BSYNC B1 ;  /* 0x0000000000017941 */ /* 0x000fea0003800000 */
.L_x_16958:
        /* <DEDUP_REMOVED lines=42> */
.L_x_16957:
[----:B------:R-:W-:Y:S05]  /*8a20*/  BSYNC B0 ;  /* 0x0000000000007941 */ /* 0x000fea0003800000 */
.L_x_16956:
[----:B------:R-:W-:Y:S01]  /*8a30*/  FADD.FTZ R106, RZ, R28 ;  /* 0x0000001cff6a7221 */ /* 0x000fe20000010000 */
[----:B------:R-:W-:Y:S01]  /*8a40*/  ISETP.NE.AND P6, PT, R95, RZ, PT ;  /* 0x000000ff5f00720c */ /* 0x000fe20003fc5270 */
[----:B------:R-:W-:Y:S01]  /*8a50*/  IMAD.WIDE.U32 R96, R94, 0x20, R96 ;  /* 0x000000205e607825 */ /* 0x000fe200078e0060 */
[----:B------:R-:W-:-:S03]  /*8a60*/  SEL R95, RZ, 0x10000, P5 ;  /* 0x00010000ff5f7807 */ /* 0x000fc60002800000 */
        /* <DEDUP_REMOVED lines=11> */
[----:B------:R-:W-:Y:S01]  /*8b20*/  FADD.FTZ R105, R27, R106 ;  /* 0x0000006a1b697221 */ /* 0x000fe20000010000 */
[----:B------:R-:W-:-:S03]  /*8b30*/  I2FP.F32.U32 R106, R109 ;  /* 0x0000006d006a7245 */ /* 0x000fc60000201000 */
[----:B------:R-:W-:Y:S02]  /*8b40*/  FADD.FTZ R108, R20, R105 ;  /* 0x00000069146c7221 */ /* 0x000fe40000010000 */
[----:B------:R-:W-:Y:S02]  /*8b50*/  FFMA.FTZ R93, R106, R93, 1.1641532182693481445e-10 ;  /* 0x2f0000006a5d7423 */ /* 0x000fe4000001005d */
[----:B------:R-:W-:Y:S01]  /*8b60*/  FADD.FTZ R105, R21, R108 ;  /* 0x0000006c15697221 */ /* 0x000fe20000010000 */
[----:B------:R-:W-:-:S03]  /*8b70*/  HADD2.F32 R108, -RZ, R91.H1_H1 ;  /* 0x3000005bff6c7230 */ /* 0x000fc60000004100 */
[----:B------:R-:W-:Y:S02]  /*8b80*/  FADD.FTZ R106, R22, R105 ;  /* 0x00000069166a7221 */ /* 0x000fe40000010000 */
[----:B------:R-:W-:Y:S01]  /*8b90*/  FMUL.FTZ R110, R108, R9 ;  /* 0x000000096c6e7220 */ /* 0x000fe20000410000 */
[----:B------:R-:W-:Y:S01]  /*8ba0*/  SEL R108, RZ, 0x1, P2 ;  /* 0x00000001ff6c7807 */ /* 0x000fe20001000000 */
[----:B------:R-:W-:Y:S01]  /*8bb0*/  FADD.FTZ R9, R23, R106 ;  /* 0x0000006a17097221 */ /* 0x000fe20000010000 */
[----:B------:R-:W-:Y:S01]  /*8bc0*/  FSETP.GTU.FTZ.AND P2, PT, R93, R92, PT ;  /* 0x0000005c5d00720b */ /* 0x000fe20003f5c000 */
[----:B------:R-:W-:Y:S01]  /*8bd0*/  FMUL.FTZ R110, R110, R11 ;  /* 0x0000000b6e6e7220 */ /* 0x000fe20000410000 */
[----:B------:R-:W-:Y:S01]  /*8be0*/  SEL R92, RZ, 0x1, P1 ;  /* 0x00000001ff5c7807 */ /* 0x000fe20000800000 */
[----:B------:R-:W-:Y:S01]  /*8bf0*/  FADD.FTZ R112, R16, R9 ;  /* 0x0000000910707221 */ /* 0x000fe20000010000 */
[----:B------:R-:W-:Y:S01]  /*8c00*/  SEL R106, RZ, 0x1, P5 ;  /* 0x00000001ff6a7807 */ /* 0x000fe20002800000 */
[----:B------:R-:W-:Y:S01]  /*8c10*/  IMAD.WIDE.U32 R108, R108, 0x1000000, RZ ;  /* 0x010000006c6c7825 */ /* 0x000fe200078e00ff */
[----:B------:R-:W-:-:S03]  /*8c20*/  SEL R105, RZ, 0x1000000, P2 ;  /* 0x01000000ff697807 */ /* 0x000fc60001000000 */
[----:B------:R-:W-:Y:S01]  /*8c30*/  FADD.FTZ R9, R17, R112 ;  /* 0x0000007011097221 */ /* 0x000fe20000010000 */
[----:B------:R-:W-:Y:S01]  /*8c40*/  FSEL R91, R110, RZ, !P2 ;  /* 0x000000ff6e5b7208 */ /* 0x000fe20005000000 */
[----:B------:R-:W-:Y:S01]  /*8c50*/  IMAD.WIDE.U32 R92, R92, 0x10000, RZ ;  /* 0x000100005c5c7825 */ /* 0x000fe200078e00ff */
[----:B------:R-:W-:-:S03]  /*8c60*/  LOP3.LUT R105, R114, R105, R95, 0xfe, !PT ;  /* 0x0000006972697212 */ /* 0x000fc600078efe5f */
[----:B------:R-:W-:Y:S01]  /*8c70*/  FADD.FTZ R112, R18, R9 ;  /* 0x0000000912707221 */ /* 0x000fe20000010000 */
[----:B------:R-:W-:Y:S01]  /*8c80*/  SEL R95, RZ, 0x1, P3 ;  /* 0x00000001ff5f7807 */ /* 0x000fe20001800000 */
[----:B------:R-:W-:Y:S01]  /*8c90*/  IMAD.WIDE.U32 R106, R106, 0x100, RZ ;  /* 0x000001006a6a7825 */ /* 0x000fe200078e00ff */
[----:B------:R-:W-:-:S03]  /*8ca0*/  SEL R11, RZ, 0x1, P6 ;  /* 0x00000001ff0b7807 */ /* 0x000fc60003000000 */
[----:B------:R-:W-:Y:S01]  /*8cb0*/  FADD.FTZ R9, R19, R112 ;  /* 0x0000007013097221 */ /* 0x000fe20000010000 */
[----:B------:R-:W-:Y:S01]  /*8cc0*/  LOP3.LUT R109, R109, R105, R95, 0xfe, !PT ;  /* 0x000000696d6d7212 */ /* 0x000fe200078efe5f */
[----:B------:R-:W-:Y:S01]  /*8cd0*/  @P0 FADD.FTZ R91, R35, R91 ;  /* 0x0000005b235b0221 */ /* 0x000fe20000010000 */
[----:B------:R-:W-:Y:S01]  /*8ce0*/  LOP3.LUT R92, R106, R108, R92, 0xfe, !PT ;  /* 0x0000006c6a5c7212 */ /* 0x000fe200078efe5c */
[----:B------:R-:W-:Y:S01]  /*8cf0*/  FADD.FTZ R106, R12, R9 ;  /* 0x000000090c6a7221 */ /* 0x000fe20000010000 */
[----:B------:R-:W-:Y:S02]  /*8d00*/  LOP3.LUT R93, R107, R109, R93, 0xfe, !PT ;  /* 0x0000006d6b5d7212 */ /* 0x000fe400078efe5d */
[----:B------:R-:W-:Y:S01]  /*8d10*/  LOP3.LUT R92, R92, R11, RZ, 0xfc, !PT ;  /* 0x0000000b5c5c7212 */ /* 0x000fe200078efcff */
[----:B------:R-:W-:Y:S01]  /*8d20*/  FADD.FTZ R9, R13, R106 ;  /* 0x0000006a0d097221 */ /* 0x000fe20000010000 */
[----:B------:R0:W-:Y:S01]  /*8d30*/  STG.E.128 desc[UR4][R96.64+0x10], R88 ;  /* 0x0000105860007986 */ /* 0x0001e2000c101d04 */
[----:B------:R-:W-:-:S02]  /*8d40*/  LOP3.LUT P0, RZ, R7, 0xff, RZ, 0xc0, !PT ;  /* 0x000000ff07ff7812 */ /* 0x000fc4000780c0ff */
[----:B------:R-:W-:Y:S01]  /*8d50*/  FADD.FTZ R106, R14, R9 ;  /* 0x000000090e6a7221 */ /* 0x000fe20000010000 */
[----:B------:R0:W-:Y:S01]  /*8d60*/  STG.E.64 desc[UR4][R98.64], R92 ;  /* 0x0000005c62007986 */ /* 0x0001e2000c101b04 */
[----:B------:R-:W-:Y:S02]  /*8d70*/  SHF.R.U32.HI R11, RZ, 0x5, R0 ;  /* 0x00000005ff0b7819 */ /* 0x000fe40000011600 */
[----:B------:R-:W-:Y:S01]  /*8d80*/  FADD.FTZ R9, R15, R106 ;  /* 0x0000006a0f097221 */ /* 0x000fe20000010000 */
[----:B------:R-:W-:-:S03]  /*8d90*/  LOP3.LUT P1, RZ, R0, 0x1f, RZ, 0xc0, !PT ;  /* 0x0000001f00ff7812 */ /* 0x000fc6000782c0ff */
        /* <DEDUP_REMOVED lines=75> */
.L_x_16972:
[----:B------:R-:W2:Y:S01]  /*9250*/  @!P1 S2R R96, SR_CgaCtaId ;  /* 0x0000000000609919 */ /* 0x000ea20000008800 */
[----:B------:R-:W-:Y:S01]  /*9260*/  LOP3.LUT R98, R0, 0x1f, RZ, 0xc0, !PT ;  /* 0x0000001f00627812 */ /* 0x000fe200078ec0ff */
[----:B------:R-:W-:Y:S05]  /*9270*/  WARPSYNC.ALL ;  /* 0x0000000000007948 */ /* 0x000fea0003800000 */
[----:B------:R-:W-:Y:S02]  /*9280*/  ISETP.GT.U32.AND P2, PT, R98, 0x7, PT ;  /* 0x000000076200780c */ /* 0x000fe40003f44070 */
[----:B------:R-:W-:Y:S02]  /*9290*/  LOP3.LUT R7, R11, 0x7, RZ, 0xc0, !PT ;  /* 0x000000070b077812 */ /* 0x000fe400078ec0ff */
[----:B------:R-:W-:-:S03]  /*92a0*/  @!P1 MOV R93, 0x400 ;  /* 0x00000400005d9802 */ /* 0x000fc60000000f00 */
[----:B------:R-:W-:-:S06]  /*92b0*/  @!P1 IMAD.IADD R11, R9, 0x1, R7 ;  /* 0x00000001090b9824 */ /* 0x000fcc00078e0207 */
[----:B------:R-:W3:Y:S01]  /*92c0*/  @!P2 S2R R97, SR_CgaCtaId ;  /* 0x000000000061a919 */ /* 0x000ee20000008800 */
[----:B------:R-:W-:Y:S02]  /*92d0*/  @!P2 IADD3 R9, R9, R98, RZ ;  /* 0x000000620909a210 */ /* 0x000fe40007ffe0ff */
[----:B--2---:R-:W-:Y:S01]  /*92e0*/  @!P1 LEA R96, R96, R93, 0x18 ;  /* 0x0000005d60609211 */ /* 0x004fe200078ec0ff */
[----:B-1----:R-:W-:Y:S01]  /*92f0*/  FADD.FTZ R93, R95, R106 ;  /* 0x0000006a5f5d7221 */ /* 0x002fe20000010000 */
[----:B0-----:R-:W-:Y:S02]  /*9300*/  HFMA2.MMA R95, -RZ, RZ, 0, 0 ;  /* 0x00000000ff5f7435 */ /* 0x001fe400000001ff */
[----:B------:R-:W-:Y:S02]  /*9310*/  @!P1 LEA R11, R11, R96, 0x3 ;  /* 0x000000600b0b9211 */ /* 0x000fe400078e18ff */
[----:B------:R-:W-:Y:S02]  /*9320*/  @!P2 MOV R96, 0x400 ;  /* 0x000004000060a802 */ /* 0x000fe40000000f00 */
[----:B------:R-:W-:Y:S01]  /*9330*/  @!P2 MOV R95, 0x300 ;  /* 0x00000300005fa802 */ /* 0x000fe20000000f00 */
[----:B------:R-:W-:Y:S01]  /*9340*/  @!P1 STS.64 [R11], R92 ;  /* 0x0000005c0b009388 */ /* 0x000fe20000000a00 */
[----:B------:R-:W-:Y:S01]  /*9350*/  BAR.SYNC.DEFER_BLOCKING 0x0 ;  /* 0x0000000000007b1d */ /* 0x000fe20000010000 */
[----:B------:R-:W-:-:S02]  /*9360*/  LOP3.LUT P1, RZ, R7, 0x1f, R0, 0xf8, !PT ;  /* 0x0000001f07ff7812 */ /* 0x000fc4000782f800 */
[----:B---3--:R-:W-:-:S03]  /*9370*/  @!P2 LEA R96, R97, R96, 0x18 ;  /* 0x000000606160a211 */ /* 0x008fc600078ec0ff */
[----:B------:R-:W0:Y:S02]  /*9380*/  SHFL.DOWN PT, R106, R95, 0x4, 0x1f ;  /* 0x08801f005f6a7f89 */ /* 0x000e2400000e0000 */
[----:B------:R-:W-:Y:S01]  /*9390*/  @!P2 IMAD R98, R9, 0x8, R96 ;  /* 0x000000080962a824 */ /* 0x000fe200078e0260 */
[----:B------:R-:W-:-:S06]  /*93a0*/  CS2R R96, SRZ ;  /* 0x0000000000607805 */ /* 0x000fcc000001ff00 */
[----:B------:R1:W2:Y:S01]  /*93b0*/  @!P2 LDS.64 R96, [R98] ;  /* 0x000000006260a984 */ /* 0x0002a20000000a00 */
[----:B------:R-:W-:Y:S01]  /*93c0*/  PLOP3.LUT P2, PT, PT, PT, UP1, 0x40, 0x0 ;  /* 0x000000000000781c */ /* 0x000fe20003f4e818 */
[----:B0-----:R-:W-:Y:S01]  /*93d0*/  IMAD.IADD R11, R106, 0x1, R95 ;  /* 0x000000016a0b7824 */ /* 0x001fe200078e025f */
[----:B------:R-:W-:Y:S02]  /*93e0*/  I2FP.F32.S32 R106, R106 ;  /* 0x0000006a006a7245 */ /* 0x000fe40000201400 */
[----:B-1----:R-:W-:Y:S02]  /*93f0*/  I2FP.F32.S32 R98, R95 ;  /* 0x0000005f00627245 */ /* 0x002fe40000201400 */
[----:B------:R-:W-:Y:S01]  /*9400*/  I2FP.F32.S32 R9, R11 ;  /* 0x0000000b00097245 */ /* 0x000fe20000201400 */
[----:B------:R-:W-:Y:S03]  /*9410*/  SHFL.DOWN PT, R110, R11, 0x2, 0x1f ;  /* 0x08401f000b6e7f89 */ /* 0x000fe600000e0000 */
[----:B------:R-:W0:Y:S01]  /*9420*/  MUFU.RCP R93, R9 ;  /* 0x00000009005d7308 */ /* 0x000e220000001000 */
[----:B--2---:R-:W1:Y:S04]  /*9430*/  SHFL.DOWN PT, R99, R96, 0x4, 0x1f ;  /* 0x08801f0060637f89 */ /* 0x004e6800000e0000 */
[----:B------:R-:W2:Y:S01]  /*9440*/  SHFL.DOWN PT, R92, R97, 0x4, 0x1f ;  /* 0x08801f00615c7f89 */ /* 0x000ea200000e0000 */
[C---:B-1----:R-:W-:Y:S01]  /*9450*/  FMUL.FTZ R105, R99.reuse, R106 ;  /* 0x0000006a63697220 */ /* 0x042fe20000410000 */
[----:B------:R-:W-:-:S03]  /*9460*/  FADD.FTZ R99, -R99, R96 ;  /* 0x0000006063637221 */ /* 0x000fc60000010100 */
[----:B------:R-:W-:Y:S01]  /*9470*/  FFMA.FTZ R108, R98, R96, R105 ;  /* 0x00000060626c7223 */ /* 0x000fe20000010069 */
[----:B------:R-:W-:Y:S01]  /*9480*/  FMUL.FTZ R99, R99, R99 ;  /* 0x0000006363637220 */ /* 0x000fe20000410000 */
[----:B--2---:R-:W-:Y:S01]  /*9490*/  FADD.FTZ R92, R92, R97 ;  /* 0x000000615c5c7221 */ /* 0x004fe20000010000 */
[----:B------:R-:W-:Y:S01]  /*94a0*/  IADD3 R96, R11, R110, RZ ;  /* 0x0000006e0b607210 */ /* 0x000fe20007ffe0ff */
[----:B0-----:R-:W-:Y:S01]  /*94b0*/  FMUL.FTZ R108, R93, R108 ;  /* 0x0000006c5d6c7220 */ /* 0x001fe20000410000 */
[----:B------:R-:W-:Y:S01]  /*94c0*/  FMUL.FTZ R99, R99, R98 ;  /* 0x0000006263637220 */ /* 0x000fe20000410000 */
[----:B------:R-:W-:Y:S02]  /*94d0*/  I2FP.F32.S32 R110, R110 ;  /* 0x0000006e006e7245 */ /* 0x000fe40000201400 */
[----:B------:R-:W-:Y:S01]  /*94e0*/  I2FP.F32.S32 R11, R96 ;  /* 0x00000060000b7245 */ /* 0x000fe20000201400 */
[----:B------:R-:W0:Y:S01]  /*94f0*/  SHFL.DOWN PT, R95, R108, 0x2, 0x1f ;  /* 0x08401f006c5f7f89 */ /* 0x000e2200000e0000 */
[----:B------:R-:W-:-:S02]  /*9500*/  FMUL.FTZ R99, R99, R106 ;  /* 0x0000006a63637220 */ /* 0x000fc40000410000 */
[----:B------:R-:W1:Y:S02]  /*9510*/  MUFU.RCP R97, R11 ;  /* 0x0000000b00617308 */ /* 0x000e640000001000 */
[----:B------:R-:W-:Y:S02]  /*9520*/  FFMA.FTZ R92, R93, R99, R92 ;  /* 0x000000635d5c7223 */ /* 0x000fe4000001005c */
[----:B------:R-:W-:Y:S04]  /*9530*/  SHFL.DOWN PT, R99, R96, 0x1, 0x1f ;  /* 0x08201f0060637f89 */ /* 0x000fe800000e0000 */
        /* <DEDUP_REMOVED lines=15> */
[----:B------:R-:W2:Y:S01]  /*9630*/  MUFU.RCP R93, R93 ;  /* 0x0000005d005d7308 */ /* 0x000ea20000001000 */
[----:B0-----:R-:W-:Y:S01]  /*9640*/  FADD.FTZ R96, R108, -R95 ;  /* 0x8000005f6c607221 */ /* 0x001fe20000010000 */
[----:B------:R-:W-:-:S03]  /*9650*/  FMUL.FTZ R98, R95, R99 ;  /* 0x000000635f627220 */ /* 0x000fc60000410000 */
[----:B------:R-:W-:Y:S01]  /*9660*/  FMUL.FTZ R96, R96, R96 ;  /* 0x0000006060607220 */ /* 0x000fe20000410000 */
[----:B------:R-:W-:-:S03]  /*9670*/  FFMA.FTZ R98, R11, R108, R98 ;  /* 0x0000006c0b627223 */ /* 0x000fc60000010062 */
[----:B------:R-:W-:Y:S01]  /*9680*/  FMUL.FTZ R96, R11, R96 ;  /* 0x000000600b607220 */ /* 0x000fe20000410000 */
[----:B--2---:R-:W-:Y:S01]  /*9690*/  FMUL.FTZ R11, R93, R98 ;  /* 0x000000625d0b7220 */ /* 0x004fe20000410000 */
[----:B-1----:R-:W-:Y:S01]  /*96a0*/  FADD.FTZ R92, R9, R92 ;  /* 0x0000005c095c7221 */ /* 0x002fe20000010000 */
[----:B------:R-:W0:Y:S01]  /*96b0*/  LDC R98, c[0x0][0x2d8] ;  /* 0x0000b600ff627b82 */ /* 0x000e220000000800 */
[----:B------:R-:W-:-:S03]  /*96c0*/  FMUL.FTZ R96, R96, R99 ;  /* 0x0000006360607220 */ /* 0x000fc60000410000 */
[----:B------:R-:W1:Y:S01]  /*96d0*/  SHFL.IDX PT, R11, R11, RZ, 0x1f ;  /* 0x00001fff0b0b7589 */ /* 0x000e6200000e0000 */
[----:B------:R-:W-:-:S03]  /*96e0*/  FFMA.FTZ R96, R93, R96, R92 ;  /* 0x000000605d607223 */ /* 0x000fc6000001005c */
[----:B------:R-:W2:Y:S02]  /*96f0*/  @!P1 LDC.64 R92, c[0x0][0x250] ;  /* 0x00009400ff5c9b82 */ /* 0x000ea40000000a00 */
[----:B------:R-:W0:Y:S01]  /*9700*/  SHFL.IDX PT, R99, R96, RZ, 0x1f ;  /* 0x00001fff60637589 */ /* 0x000e2200000e0000 */
[C---:B-1----:R-:W-:Y:S01]  /*9710*/  FSEL R95, R11.reuse, RZ, P2 ;  /* 0x000000ff0b5f7208 */ /* 0x042fe20001000000 */
[----:B------:R-:W-:Y:S01]  /*9720*/  FMUL.FTZ R97, R11, R11 ;  /* 0x0000000b0b617220 */ /* 0x000fe20000410000 */
[----:B------:R-:W-:Y:S01]  /*9730*/  PLOP3.LUT P2, PT, PT, PT, UP1, 0x40, 0x0 ;  /* 0x000000000000781c */ /* 0x000fe20003f4e818 */
[----:B--2---:R-:W-:-:S04]  /*9740*/  @!P1 IMAD.WIDE R92, R2, 0x4, R92 ;  /* 0x00000004025c9825 */ /* 0x004fc800078e025c */
[--C-:B------:R-:W-:Y:S01]  /*9750*/  FADD.FTZ R111, R17, -R95.reuse ;  /* 0x8000005f116f7221 */ /* 0x100fe20000010000 */
[----:B0-----:R-:W-:Y:S01]  /*9760*/  FFMA.FTZ R96, R99, UR11, R98 ;  /* 0x0000000b63607c23 */ /* 0x001fe20008010062 */
[----:B------:R-:W-:Y:S01]  /*9770*/  FSEL R99, R97, RZ, !P2 ;  /* 0x000000ff61637208 */ /* 0x000fe20005000000 */
[--C-:B------:R-:W-:Y:S01]  /*9780*/  FADD.FTZ R105, R20, -R95.reuse ;  /* 0x8000005f14697221 */ /* 0x100fe20000010000 */
[--C-:B------:R-:W-:Y:S01]  /*9790*/  FADD.FTZ R115, R12, -R95.reuse ;  /* 0x8000005f0c737221 */ /* 0x100fe20000010000 */
[--C-:B------:R-:W-:Y:S01]  /*97a0*/  FADD.FTZ R17, R13, -R95.reuse ;  /* 0x8000005f0d117221 */ /* 0x100fe20000010000 */
[----:B------:R-:W-:Y:S01]  /*97b0*/  FADD.FTZ R7, R28, -R95 ;  /* 0x8000005f1c077221 */ /* 0x000fe20000010000 */
        /* <DEDUP_REMOVED lines=28> */
[----:B------:R-:W-:Y:S01]  /*9980*/  FFMA.FTZ R106, R59, R98, R83 ;  /* 0x000000623b6a7223 */ /* 0x000fe20000010053 */
[----:B------:R-:W-:Y:S01]  /*9990*/  FFMA.FTZ R98, R57, R96, R81 ;  /* 0x0000006039627223 */ /* 0x000fe20000010051 */
[----:B------:R-:W-:Y:S01]  /*99a0*/  FMUL.FTZ R31, R20, R24 ;  /* 0x00000018141f7220 */ /* 0x000fe20000410000 */
[----:B------:R-:W-:Y:S01]  /*99b0*/  FFMA.FTZ R96, R63, R22, R87 ;  /* 0x000000163f607223 */ /* 0x000fe20000010057 */
[--C-:B------:R-:W-:Y:S01]  /*99c0*/  FADD.FTZ R89, R90, -R95.reuse ;  /* 0x8000005f5a597221 */ /* 0x100fe20000010000 */
[----:B------:R-:W-:Y:S01]  /*99d0*/  FADD.FTZ R91, R91, -R95 ;  /* 0x8000005f5b5b7221 */ /* 0x000fe20000010000 */
[----:B------:R-:W-:Y:S01]  /*99e0*/  FMUL.FTZ R24, R20, R17 ;  /* 0x0000001114187220 */ /* 0x000fe20000410000 */
[----:B0-----:R-:W-:-:S04]  /*99f0*/  IMAD.WIDE.U32 R22, R10, 0x10, R12 ;  /* 0x000000100a167825 */ /* 0x001fc800078e000c */
[----:B------:R-:W-:Y:S01]  /*9a00*/  FFMA.FTZ R9, R62, R9, R86 ;  /* 0x000000093e097223 */ /* 0x000fe20000010056 */
[----:B------:R-:W-:Y:S01]  /*9a10*/  FFMA.FTZ R17, R54, R99, R78 ;  /* 0x0000006336117223 */ /* 0x000fe2000001004e */
[----:B------:R-:W-:Y:S01]  /*9a20*/  FFMA.FTZ R10, R55, R18, R79 ;  /* 0x00000012370a7223 */ /* 0x000fe2000001004f */
[----:B--2---:R-:W-:-:S04]  /*9a30*/  @!P1 IMAD.WIDE R28, R2, 0x4, R28 ;  /* 0x00000004021c9825 */ /* 0x004fc800078e021c */
        /* <DEDUP_REMOVED lines=20> */
[----:B------:R-:W-:Y:S01]  /*9b80*/  F2FP.F16.F32.PACK_AB R13, R96, R9 ;  /* 0x00000009600d723e */ /* 0x000fe200000000ff */
[----:B------:R-:W-:Y:S01]  /*9b90*/  FFMA.FTZ R105, R52, R105, R76 ;  /* 0x0000006934697223 */ /* 0x000fe2000001004c */
[----:B------:R-:W-:Y:S01]  /*9ba0*/  F2FP.F16.F32.PACK_AB R17, R10, R17 ;  /* 0x000000110a11723e */ /* 0x000fe200000000ff */
        /* <DEDUP_REMOVED lines=8> */
[----:B-1----:R-:W-:Y:S01]  /*9c30*/  LEA R20, P1, R8, UR12, 0x4 ;  /* 0x0000000c08147c11 */ /* 0x002fe2000f8220ff */
        /* <DEDUP_REMOVED lines=16> */
[----:B------:R-:W-:Y:S02]  /*9d40*/  F2FP.F16.F32.PACK_AB R10, R9, R10 ;  /* 0x0000000a090a723e */ /* 0x000fe400000000ff */
[----:B------:R-:W-:Y:S01]  /*9d50*/  F2FP.F16.F32.PACK_AB R11, R108, R11 ;  /* 0x0000000b6c0b723e */ /* 0x000fe200000000ff */
[----:B------:R0:W-:Y:S01]  /*9d60*/  STG.E.128 desc[UR4][R22.64], R16 ;  /* 0x0000001016007986 */ /* 0x0001e2000c101d04 */
[----:B------:R-:W-:Y:S02]  /*9d70*/  F2FP.F16.F32.PACK_AB R9, R26, R7 ;  /* 0x000000071a09723e */ /* 0x000fe400000000ff */
[----:B------:R-:W-:Y:S02]  /*9d80*/  LEA.HI.X R29, R94, UR13, RZ, 0x4, P2 ;  /* 0x0000000d5e1d7c11 */ /* 0x000fe400090f24ff */
[----:B------:R-:W-:Y:S02]  /*9d90*/  F2FP.F16.F32.PACK_AB R8, R24, R115 ;  /* 0x000000731808723e */ /* 0x000fe400000000ff */
[----:B------:R-:W-:-:S02]  /*9da0*/  ISETP.GE.AND P1, PT, R2, UR15, PT ;  /* 0x0000000f02007c0c */ /* 0x000fc4000bf26270 */
[----:B------:R-:W-:Y:S01]  /*9db0*/  SEL R7, RZ, 0x1, P0 ;  /* 0x00000001ff077807 */ /* 0x000fe20000000000 */
[----:B------:R0:W-:Y:S10]  /*9dc0*/  STG.E.128 desc[UR4][R28.64], R8 ;  /* 0x000000081c007986 */ /* 0x0001f4000c101d04 */
[----:B------:R-:W-:Y:S05]  /*9dd0*/  @!P1 BRA `(.L_x_16961) ;  /* 0xffffff6800b09947 */ /* 0x000fea000383ffff */
[----:B------:R-:W-:Y:S05]  /*9de0*/  EXIT ;  /* 0x000000000000794d */ /* 0x000fea0003800000 */
.L_x_16960:
[----:B------:R-:W-:Y:S01]  /*9df0*/  HFMA2.MMA R107, -RZ, RZ, 0, 5.9604644775390625e-08 ;  /* 0x00000001ff6b7435 */ /* 0x000fe200000001ff */
[----:B------:R-:W-:Y:S01]  /*9e00*/  MOV R108, R106 ;  /* 0x0000006a006c7202 */ /* 0x000fe20000000f00 */
[----:B------:R-:W-:Y:S01]  /*9e10*/  IMAD.MOV.U32 R110, RZ, RZ, 0x1f ;  /* 0x0000001fff6e7424 */ /* 0x000fe200078e00ff */
[----:B------:R-:W-:-:S08]  /*9e20*/  MOV R99, 0xffffffff ;  /* 0xffffffff00637802 */ /* 0x000fd00000000f00 */
[----:B------:R-:W-:Y:S05]  /*9e30*/  WARPSYNC.COLLECTIVE R99, `(.L_x_16962) ;  /* 0x0000000063087348 */ /* 0x000fea0003c00000 */
[----:B------:R0:W1:Y:S02]  /*9e40*/  SHFL.BFLY P2, R105, R108, R107, R110 ;  /* 0x0c00006b6c697389 */ /* 0x000064000004006e */
[----:B01----:R-:W-:Y:S01]  /*9e50*/  ENDCOLLECTIVE ;  /* 0x000000000000791b */ /* 0x003fe20003800000 */
.L_x_16962:
[----:B------:R-:W-:Y:S01]  /*9e60*/  HFMA2.MMA R107, -RZ, RZ, 0, 1.1920928955078125e-07 ;  /* 0x00000002ff6b7435 */ /* 0x000fe200000001ff */
[----:B------:R-:W-:-:S05]  /*9e70*/  MOV R7, R105 ;  /* 0x0000006900077202 */ /* 0x000fca0000000f00 */
[----:B------:R-:W-:-:S04]  /*9e80*/  FADD.FTZ R93, R106, R7 ;  /* 0x000000076a5d7221 */ /* 0x000fc80000010000 */
[----:B------:R-:W-:-:S07]  /*9e90*/  IMAD.MOV.U32 R108, RZ, RZ, R93 ;  /* 0x000000ffff6c7224 */ /* 0x000fce00078e005d */
[----:B------:R-:W-:Y:S05]  /*9ea0*/  WARPSYNC.COLLECTIVE R99, `(.L_x_16963) ;  /* 0x0000000063087348 */ /* 0x000fea0003c00000 */
[----:B------:R0:W1:Y:S02]  /*9eb0*/  SHFL.BFLY P2, R105, R108, R107, R110 ;  /* 0x0c00006b6c697389 */ /* 0x000064000004006e */
[----:B01----:R-:W-:Y:S01]  /*9ec0*/  ENDCOLLECTIVE ;  /* 0x000000000000791b */ /* 0x003fe20003800000 */
.L_x_16963:
[----:B------:R-:W-:Y:S01]  /*9ed0*/  HFMA2.MMA R107, -RZ, RZ, 0, 2.384185791015625e-07 ;  /* 0x00000004ff6b7435 */ /* 0x000fe200000001ff */
[----:B------:R-:W-:-:S05]  /*9ee0*/  MOV R92, R105 ;  /* 0x00000069005c7202 */ /* 0x000fca0000000f00 */
[----:B------:R-:W-:-:S04]  /*9ef0*/  FADD.FTZ R95, R93, R92 ;  /* 0x0000005c5d5f7221 */ /* 0x000fc80000010000 */
[----:B------:R-:W-:-:S07]  /*9f00*/  IMAD.MOV.U32 R108, RZ, RZ, R95 ;  /* 0x000000ffff6c7224 */ /* 0x000fce00078e005f */
[----:B------:R-:W-:Y:S05]  /*9f10*/  WARPSYNC.COLLECTIVE R99, `(.L_x_16964) ;  /* 0x0000000063087348 */ /* 0x000fea0003c00000 */
[----:B------:R0:W1:Y:S02]  /*9f20*/  SHFL.BFLY P2, R105, R108, R107, R110 ;  /* 0x0c00006b6c697389 */ /* 0x000064000004006e */
[----:B01----:R-:W-:Y:S01]  /*9f30*/  ENDCOLLECTIVE ;  /* 0x000000000000791b */ /* 0x003fe20003800000 */
.L_x_16964:
[----:B------:R-:W-:Y:S01]  /*9f40*/  HFMA2.MMA R107, -RZ, RZ, 0, 4.76837158203125e-07 ;  /* 0x00000008ff6b7435 */ /* 0x000fe200000001ff */
[----:B------:R-:W-:-:S05]  /*9f50*/  MOV R92, R105 ;  /* 0x00000069005c7202 */ /* 0x000fca0000000f00 */
[----:B------:R-:W-:-:S04]  /*9f60*/  FADD.FTZ R96, R95, R92 ;  /* 0x0000005c5f607221 */ /* 0x000fc80000010000 */
[----:B------:R-:W-:-:S07]  /*9f70*/  IMAD.MOV.U32 R108, RZ, RZ, R96 ;  /* 0x000000ffff6c7224 */ /* 0x000fce00078e0060 */
[----:B------:R-:W-:Y:S05]  /*9f80*/  WARPSYNC.COLLECTIVE R99, `(.L_x_16965) ;  /* 0x0000000063087348 */ /* 0x000fea0003c00000 */
[----:B------:R0:W1:Y:S02]  /*9f90*/  SHFL.BFLY P2, R105, R108, R107, R110 ;  /* 0x0c00006b6c697389 */ /* 0x000064000004006e */
[----:B01----:R-:W-:Y:S01]  /*9fa0*/  ENDCOLLECTIVE ;  /* 0x000000000000791b */ /* 0x003fe20003800000 */
.L_x_16965:
[----:B------:R-:W-:Y:S01]  /*9fb0*/  HFMA2.MMA R107, -RZ, RZ, 0, 9.5367431640625e-07 ;  /* 0x00000010ff6b7435 */ /* 0x000fe200000001ff */
[----:B------:R-:W-:-:S05]  /*9fc0*/  MOV R7, R105 ;  /* 0x0000006900077202 */ /* 0x000fca0000000f00 */
[----:B------:R-:W-:-:S04]  /*9fd0*/  FADD.FTZ R97, R96, R7 ;  /* 0x0000000760617221 */ /* 0x000fc80000010000 */
[----:B------:R-:W-:-:S07]  /*9fe0*/  IMAD.MOV.U32 R108, RZ, RZ, R97 ;  /* 0x000000ffff6c7224 */ /* 0x000fce00078e0061 */
[----:B------:R-:W-:Y:S05]  /*9ff0*/  WARPSYNC.COLLECTIVE R99, `(.L_x_16966) ;  /* 0x0000000063087348 */ /* 0x000fea0003c00000 */
[----:B------:R0:W1:Y:S02]  /*a000*/  SHFL.BFLY P2, R105, R108, R107, R110 ;  /* 0x0c00006b6c697389 */ /* 0x000064000004006e */
[----:B01----:R-:W-:Y:S01]  /*a010*/  ENDCOLLECTIVE ;  /* 0x000000000000791b */ /* 0x003fe20003800000 */
.L_x_16966:
        /* <DEDUP_REMOVED lines=56> */
.L_x_16967:
[----:B------:R-:W-:Y:S01]  /*a3a0*/  HFMA2.MMA R107, -RZ, RZ, 0, 1.1920928955078125e-07 ;  /* 0x00000002ff6b7435 */ /* 0x000fe200000001ff */
[----:B------:R-:W-:-:S05]  /*a3b0*/  MOV R96, R105 ;  /* 0x0000006900607202 */ /* 0x000fca0000000f00 */
[----:B------:R-:W-:-:S04]  /*a3c0*/  FADD.FTZ R96, R7, R96 ;  /* 0x0000006007607221 */ /* 0x000fc80000010000 */
[----:B------:R-:W-:-:S07]  /*a3d0*/  IMAD.MOV.U32 R108, RZ, RZ, R96 ;  /* 0x000000ffff6c7224 */ /* 0x000fce00078e0060 */
[----:B------:R-:W-:Y:S05]  /*a3e0*/  WARPSYNC.COLLECTIVE R99, `(.L_x_16968) ;  /* 0x0000000063087348 */ /* 0x000fea0003c00000 */
[----:B------:R0:W1:Y:S02]  /*a3f0*/  SHFL.BFLY P2, R105, R108, R107, R110 ;  /* 0x0c00006b6c697389 */ /* 0x000064000004006e */
[----:B01----:R-:W-:Y:S01]  /*a400*/  ENDCOLLECTIVE ;  /* 0x000000000000791b */ /* 0x003fe20003800000 */
.L_x_16968:
[----:B------:R-:W-:Y:S01]  /*a410*/  HFMA2.MMA R107, -RZ, RZ, 0, 2.384185791015625e-07 ;  /* 0x00000004ff6b7435 */ /* 0x000fe200000001ff */
[----:B------:R-:W-:-:S05]  /*a420*/  MOV R93, R105 ;  /* 0x00000069005d7202 */ /* 0x000fca0000000f00 */
[----:B------:R-:W-:-:S04]  /*a430*/  FADD.FTZ R93, R96, R93 ;  /* 0x0000005d605d7221 */ /* 0x000fc80000010000 */
[----:B------:R-:W-:-:S07]  /*a440*/  IMAD.MOV.U32 R108, RZ, RZ, R93 ;  /* 0x000000ffff6c7224 */ /* 0x000fce00078e005d */
[----:B------:R-:W-:Y:S05]  /*a450*/  WARPSYNC.COLLECTIVE R99, `(.L_x_16969) ;  /* 0x0000000063087348 */ /* 0x000fea0003c00000 */
[----:B------:R0:W1:Y:S02]  /*a460*/  SHFL.BFLY P2, R105, R108, R107, R110 ;  /* 0x0c00006b6c697389 */ /* 0x000064000004006e */
[----:B01----:R-:W-:Y:S01]  /*a470*/  ENDCOLLECTIVE ;  /* 0x000000000000791b */ /* 0x003fe20003800000 */
.L_x_16969:
[----:B------:R-:W-:Y:S01]  /*a480*/  HFMA2.MMA R107, -RZ, RZ, 0, 4.76837158203125e-07 ;  /* 0x00000008ff6b7435 */ /* 0x000fe200000001ff */
[----:B------:R-:W-:-:S05]  /*a490*/  MOV R98, R105 ;  /* 0x0000006900627202 */ /* 0x000fca0000000f00 */
[----:B------:R-:W-:-:S04]  /*a4a0*/  FADD.FTZ R98, R93, R98 ;  /* 0x000000625d627221 */ /* 0x000fc80000010000 */
[----:B------:R-:W-:-:S07]  /*a4b0*/  IMAD.MOV.U32 R108, RZ, RZ, R98 ;  /* 0x000000ffff6c7224 */ /* 0x000fce00078e0062 */
[----:B------:R-:W-:Y:S05]  /*a4c0*/  WARPSYNC.COLLECTIVE R99, `(.L_x_16970) ;  /* 0x0000000063087348 */ /* 0x000fea0003c00000 */
[----:B------:R0:W1:Y:S02]  /*a4d0*/  SHFL.BFLY P2, R105, R108, R107, R110 ;  /* 0x0c00006b6c697389 */ /* 0x000064000004006e */
[----:B01----:R-:W-:Y:S01]  /*a4e0*/  ENDCOLLECTIVE ;  /* 0x000000000000791b */ /* 0x003fe20003800000 */
.L_x_16970:
[----:B------:R-:W-:Y:S01]  /*a4f0*/  HFMA2.MMA R107, -RZ, RZ, 0, 9.5367431640625e-07 ;  /* 0x00000010ff6b7435 */ /* 0x000fe200000001ff */
[----:B------:R-:W-:-:S05]  /*a500*/  MOV R95, R105 ;  /* 0x00000069005f7202 */ /* 0x000fca0000000f00 */
[----:B------:R-:W-:-:S04]  /*a510*/  FADD.FTZ R95, R98, R95 ;  /* 0x0000005f625f7221 */ /* 0x000fc80000010000 */
[----:B------:R-:W-:-:S07]  /*a520*/  IMAD.MOV.U32 R108, RZ, RZ, R95 ;  /* 0x000000ffff6c7224 */ /* 0x000fce00078e005f */
[----:B------:R-:W-:Y:S05]  /*a530*/  WARPSYNC.COLLECTIVE R99, `(.L_x_16971) ;  /* 0x0000000063087348 */ /* 0x000fea0003c00000 */
[----:B------:R0:W1:Y:S02]  /*a540*/  SHFL.BFLY P2, R105, R108, R107, R110 ;  /* 0x0c00006b6c697389 */ /* 0x000064000004006e */
[----:B01----:R-:W-:Y:S01]  /*a550*/  ENDCOLLECTIVE ;  /* 0x000000000000791b */ /* 0x003fe20003800000 */
.L_x_16971:
[----:B------:R-:W-:Y:S01]  /*a560*/  MOV R106, R105 ;  /* 0x00000069006a7202 */ /* 0x000fe20000000f00 */
[----:B------:R-:W-:Y:S06]  /*a570*/  BRA `(.L_x_16972) ;  /* 0xffffffec00347947 */ /* 0x000fec000383ffff */
.L_x_16973:
        /* <DEDUP_REMOVED lines=16> */
.L_x_23329:


//--------------------- .text._ZN10layer_norm13ln_fwd_kernelINS_13Kernel_traitsIf6__halffS2_fjLj6144ELj1ELj1ELj8ELj16ENS_18Kernel_traits_baseILj6144EfS2_fS2_fjLj256EEEEELb1ELb0ELb1ELb0EEEvNS_9FwdParamsE --------------------------
	.section	.text._ZN10layer_norm13ln_fwd_kernelINS_13Kernel_traitsIf6__halffS2_fjLj6144ELj1ELj1ELj8ELj16ENS_18Kernel_traits_baseILj6144EfS2_fS2_fjLj256EEEEELb1ELb0ELb1ELb0EEEvNS_9FwdParamsE,"ax",@progbits
	.align	128
        .global         _ZN10layer_norm13ln_fwd_kernelINS_13Kernel_traitsIf6__halffS2_fjLj6144ELj1ELj1ELj8ELj16ENS_18Kernel_traits_baseILj6144EfS2_fS2_fjLj256EEEEELb1ELb0ELb1ELb0EEEvNS_9FwdParamsE
        .type           _ZN10layer_norm13ln_fwd_kernelINS_13Kernel_traitsIf6__halffS2_fjLj6144ELj1ELj1ELj8ELj16ENS_18Kernel_traits_baseILj6144EfS2_fS2_fjLj256EEEEELb1ELb0ELb1ELb0EEEvNS_9FwdParamsE,@function
        .size           _ZN10layer_norm13ln_fwd_kernelINS_13Kernel_traitsIf6__halffS2_fjLj6144ELj1ELj1ELj8ELj16ENS_18Kernel_traits_baseILj6144EfS2_fS2_fjLj256EEEEELb1ELb0ELb1ELb0EEEvNS_9FwdParamsE,(.L_x_23330 - _ZN10layer_norm13ln_fwd_kernelINS_13Kernel_traitsIf6__halffS2_fjLj6144ELj1ELj1ELj8ELj16ENS_18Kernel_traits_baseILj6144EfS2_fS2_fjLj256EEEEELb1ELb0ELb1ELb0EEEvNS_9FwdParamsE)
        .other          _ZN10layer_norm13ln_fwd_kernelINS_13Kernel_traitsIf6__halffS2_fjLj6144ELj1ELj1ELj8ELj16ENS_18Kernel_traits_baseILj6144EfS2_fS2_fjLj256EEEEELb1ELb0ELb1ELb0EEEvNS_9FwdParamsE,@"STO_CUDA_ENTRY STV_DEFAULT"
_ZN10layer_norm13ln_fwd_kernelINS_13Kernel_traitsIf6__halffS2_fjLj6144ELj1ELj1ELj8ELj16ENS_18Kernel_traits_baseILj6144EfS2_fS2_fjLj256EEEEELb1ELb0ELb1ELb0EEEvNS_9FwdParamsE:
.text._ZN10layer_norm13ln_fwd_kernelINS_13Kernel_traitsIf6__halffS2_fjLj6144ELj1ELj1ELj8ELj16ENS_18Kernel_traits_baseILj6144EfS2_fS2_fjLj256EEEEELb1ELb0ELb1ELb0EEEvNS_9FwdParamsE:
        /* <DEDUP_REMOVED lines=107> */
.L_x_16975:
[----:B------:R-:W-:Y:S05]  /*06b0*/  BSYNC B0 ;  /* 0x0000000000007941 */ /* 0x000fea0003800000 */
.L_x_16974:
        /* <DEDUP_REMOVED lines=18> */
.L_x_16977:
[----:B------:R-:W-:Y:S05]  /*07e0*/  BSYNC B0 ;  /* 0x0000000000007941 */ /* 0x000fea0003800000 */
.L_x_16976:
        /* <DEDUP_REMOVED lines=17> */
.L_x_16979:
[----:B------:R-:W-:Y:S05]  /*0900*/  BSYNC B0 ;  /* 0x0000000000007941 */ /* 0x000fea0003800000 */
.L_x_16978:
        /* <DEDUP_REMOVED lines=38> */
.L_x_17213:
        /* <DEDUP_REMOVED lines=51> */
.L_x_16985:
[----:B------:R-:W-:-:S07]  /*0ea0*/  IMAD.MOV.U32 R78, RZ, RZ, R8 ;  /* 0x000000ffff4e7224 */ /* 0x000fce00078e0008 */
.L_x_16986:
[----:B------:R-:W-:Y:S05]  /*0eb0*/  BSYNC B2 ;  /* 0x0000000000027941 */ /* 0x000fea0003800000 */
.L_x_16984:
        /* <DEDUP_REMOVED lines=16> */
.L_x_16990:
[----:B------:R-:W-:Y:S05]  /*0fc0*/  BSYNC B3 ;  /* 0x0000000000037941 */ /* 0x000fea0003800000 */
.L_x_16989:
        /* <DEDUP_REMOVED lines=44> */
.L_x_16988:
[----:B------:R-:W-:Y:S05]  /*1290*/  BSYNC B2 ;  /* 0x0000000000027941 */ /* 0x000fea0003800000 */
.L_x_16987:
        /* <DEDUP_REMOVED lines=10> */
.L_x_16983:
[----:B------:R-:W-:Y:S05]  /*1340*/  BSYNC B1 ;  /* 0x0000000000017941 */ /* 0x000fea0003800000 */
.L_x_16982:
        /* <DEDUP_REMOVED lines=18> */
.L_x_16994:
[----:B------:R-:W-:-:S07]  /*1470*/  MOV R6, R8 ;  /* 0x0000000800067202 */ /* 0x000fce0000000f00 */
.L_x_16995:
[----:B------:R-:W-:Y:S05]  /*1480*/  BSYNC B2 ;  /* 0x0000000000027941 */ /* 0x000fea0003800000 */
.L_x_16993:
        /* <DEDUP_REMOVED lines=16> */
.L_x_16999:
[----:B------:R-:W-:Y:S05]  /*1590*/  BSYNC B3 ;  /* 0x0000000000037941 */ /* 0x000fea0003800000 */
.L_x_16998:
        /* <DEDUP_REMOVED lines=44> */
.L_x_16997:
[----:B------:R-:W-:Y:S05]  /*1860*/  BSYNC B2 ;  /* 0x0000000000027941 */ /* 0x000fea0003800000 */
.L_x_16996:
        /* <DEDUP_REMOVED lines=10> */
.L_x_16992:
[----:B------:R-:W-:Y:S05]  /*1910*/  BSYNC B1 ;  /* 0x0000000000017941 */ /* 0x000fea0003800000 */
.L_x_16991:
        /* <DEDUP_REMOVED lines=18> */
.L_x_17003:
[----:B------:R-:W-:-:S07]  /*1a40*/  IMAD.MOV.U32 R6, RZ, RZ, R8 ;  /* 0x000000ffff067224 */ /* 0x000fce00078e0008 */
.L_x_17004:
[----:B------:R-:W-:Y:S05]  /*1a50*/  BSYNC B2 ;  /* 0x0000000000027941 */ /* 0x000fea0003800000 */
.L_x_17002:
        /* <DEDUP_REMOVED lines=16> */
.L_x_17008:
[----:B------:R-:W-:Y:S05]  /*1b60*/  BSYNC B3 ;  /* 0x0000000000037941 */ /* 0x000fea0003800000 */
.L_x_17007:
        /* <DEDUP_REMOVED lines=44> */
.L_x_17006:
[----:B------:R-:W-:Y:S05]  /*1e30*/  BSYNC B2 ;  /* 0x0000000000027941 */ /* 0x000fea0003800000 */
.L_x_17005:
        /* <DEDUP_REMOVED lines=10> */
.L_x_17001:
[----:B------:R-:W-:Y:S05]  /*1ee0*/  BSYNC B1 ;  /* 0x0000000000017941 */ /* 0x000fea0003800000 */
.L_x_17000:
        /* <DEDUP_REMOVED lines=18> */
.L_x_17012:
[----:B------:R-:W-:-:S07]  /*2010*/  IMAD.MOV.U32 R6, RZ, RZ, R8 ;  /* 0x000000ffff067224 */ /* 0x000fce00078e0008 */
.L_x_17013:
[----:B------:R-:W-:Y:S05]  /*2020*/  BSYNC B2 ;  /* 0x0000000000027941 */ /* 0x000fea0003800000 */
.L_x_17011:
        /* <DEDUP_REMOVED lines=16> */
.L_x_17017:
[----:B------:R-:W-:Y:S05]  /*2130*/  BSYNC B3 ;  /* 0x0000000000037941 */ /* 0x000fea0003800000 */
.L_x_17016:
        /* <DEDUP_REMOVED lines=44> */
.L_x_17015:
[----:B------:R-:W-:Y:S05]  /*2400*/  BSYNC B2 ;  /* 0x0000000000027941 */ /* 0x000fea0003800000 */
.L_x_17014:
        /* <DEDUP_REMOVED lines=10> */
.L_x_17010:
[----:B------:R-:W-:Y:S05]  /*24b0*/  BSYNC B1 ;  /* 0x0000000000017941 */ /* 0x000fea0003800000 */
.L_x_17009:
        /* <DEDUP_REMOVED lines=18> */
.L_x_17021:
[----:B------:R-:W-:-:S07]  /*25e0*/  MOV R6, R8 ;  /* 0x0000000800067202 */ /* 0x000fce0000000f00 */
.L_x_17022:
[----:B------:R-:W-:Y:S05]  /*25f0*/  BSYNC B2 ;  /* 0x0000000000027941 */ /* 0x000fea0003800000 */
.L_x_17020:
        /* <DEDUP_REMOVED lines=16> */
.L_x_17026:
[----:B------:R-:W-:Y:S05]  /*2700*/  BSYNC B3 ;  /* 0x0000000000037941 */ /* 0x000fea0003800000 */
.L_x_17025:
        /* <DEDUP_REMOVED lines=44> */
.L_x_17024:
[----:B------:R-:W-:Y:S05]  /*29d0*/  BSYNC B2 ;  /* 0x0000000000027941 */ /* 0x000fea0003800000 */
.L_x_17023:
        /* <DEDUP_REMOVED lines=10> */
.L_x_17019:
[----:B------:R-:W-:Y:S05]  /*2a80*/  BSYNC B1 ;  /* 0x0000000000017941 */ /* 0x000fea0003800000 */
.L_x_17018:
        /* <DEDUP_REMOVED lines=18> */
.L_x_17030:
[----:B------:R-:W-:-:S07]  /*2bb0*/  IMAD.MOV.U32 R6, RZ, RZ, R8 ;  /* 0x000000ffff067224 */ /* 0x000fce00078e0008 */
.L_x_17031:
[----:B------:R-:W-:Y:S05]  /*2bc0*/  BSYNC B2 ;  /* 0x0000000000027941 */ /* 0x000fea0003800000 */
.L_x_17029:
        /* <DEDUP_REMOVED lines=16> */
.L_x_17035:
[----:B------:R-:W-:Y:S05]  /*2cd0*/  BSYNC B3 ;  /* 0x0000000000037941 */ /* 0x000fea0003800000 */
.L_x_17034:
        /* <DEDUP_REMOVED lines=40> */
[----:B------:R-:W-:-:S04]  /*2f60*/  IMAD.WIDE.U32 R78, R78, -0x2daee0ad, RZ ;  /* 0xd2511f534e4e7825 */ /* 0x000fc800078e00ff */
[----:B------:R-:W-:Y:S01]  /*2f70*/  IMAD.MOV.U32 R10, RZ, RZ, R78 ;  /* 0x000000ffff0a7224 */ /* 0x000fe200078e004e */
[----:B------:R-:W-:Y:S01]  /*2f80*/  LOP3.LUT R5, R79, UR32, R98, 0x96, !PT ;  /* 0x000000204f057c12 */ /* 0x000fe2000f8e9662 */
[----:B------:R-:W-:-:S11]  /*2f90*/  HFMA2.MMA R79, -RZ, RZ, 0, 0 ;  /* 0x00000000ff4f7435 */ /* 0x000fd600000001ff */
.L_x_17033:
[----:B------:R-:W-:Y:S05]  /*2fa0*/  BSYNC B2 ;  /* 0x0000000000027941 */ /* 0x000fea0003800000 */
.L_x_17032:
        /* <DEDUP_REMOVED lines=10> */
.L_x_17028:
[----:B------:R-:W-:Y:S05]  /*3050*/  BSYNC B1 ;  /* 0x0000000000017941 */ /* 0x000fea0003800000 */
.L_x_17027:
        /* <DEDUP_REMOVED lines=18> */
.L_x_17039:
[----:B------:R-:W-:-:S07]  /*3180*/  IMAD.MOV.U32 R6, RZ, RZ, R8 ;  /* 0x000000ffff067224 */ /* 0x000fce00078e0008 */
.L_x_17040:
[----:B------:R-:W-:Y:S05]  /*3190*/  BSYNC B2 ;  /* 0x0000000000027941 */ /* 0x000fea0003800000 */
.L_x_17038:
        /* <DEDUP_REMOVED lines=16> */
.L_x_17044:
[----:B------:R-:W-:Y:S05]  /*32a0*/  BSYNC B3 ;  /* 0x0000000000037941 */ /* 0x000fea0003800000 */
.L_x_17043:
        /* <DEDUP_REMOVED lines=44> */
.L_x_17042:
[----:B------:R-:W-:Y:S05]  /*3570*/  BSYNC B2 ;  /* 0x0000000000027941 */ /* 0x000fea0003800000 */
.L_x_17041:
        /* <DEDUP_REMOVED lines=10> */
.L_x_17037:
[----:B------:R-:W-:Y:S05]  /*3620*/  BSYNC B1 ;  /* 0x0000000000017941 */ /* 0x000fea0003800000 */
.L_x_17036:
        /* <DEDUP_REMOVED lines=18> */
.L_x_17048:
[----:B------:R-:W-:-:S07]  /*3750*/  MOV R79, R8 ;  /* 0x00000008004f7202 */ /* 0x000fce0000000f00 */
.L_x_17049:
[----:B------:R-:W-:Y:S05]  /*3760*/  BSYNC B2 ;  /* 0x0000000000027941 */ /* 0x000fea0003800000 */
.L_x_17047:
        /* <DEDUP_REMOVED lines=16> */
.L_x_17053:
[----:B------:R-:W-:Y:S05]  /*3870*/  BSYNC B3 ;  /* 0x0000000000037941 */ /* 0x000fea0003800000 */
.L_x_17052:
        /* <DEDUP_REMOVED lines=44> */
.L_x_17051:
[----:B------:R-:W-:Y:S05]  /*3b40*/  BSYNC B2 ;  /* 0x0000000000027941 */ /* 0x000fea0003800000 */
.L_x_17050:
        /* <DEDUP_REMOVED lines=10> */
.L_x_17046:
[----:B------:R-:W-:Y:S05]  /*3bf0*/  BSYNC B1 ;  /* 0x0000000000017941 */ /* 0x000fea0003800000 */
.L_x_17045:
[----:B------:R-:W1:Y:S01]  /*3c00*/  LDC.64 R96, c[0x0][0x238] ;  /* 0x00008e00ff607b82 */ /* 0x000e620000000a00 */
[----:B------:R-:W-:Y:S01]  /*3c10*/  BSSY B1, `(.L_x_17054) ;  /* 0x0000019000017945 */ /* 0x000fe20003800000 */
[----:B-1----:R-:W-:-:S05]  /*3c20*/  IMAD.WIDE.U32 R96, R118, 0x20, R96 ;  /* 0x0000002076607825 */ /* 0x002fca00078e0060 */
[----:B------:R1:W-:Y:S04]  /*3c30*/  STG.E.128 desc[UR6][R96.64], R72 ;  /* 0x0000004860007986 */ /* 0x0003e8000c101d06 */
[----:B------:R1:W-:Y:S01]  /*3c40*/  STG.E.128 desc[UR6][R96.64+0x10], R76 ;  /* 0x0000104c60007986 */ /* 0x0003e2000c101d06 */
[----:B------:R-:W-:Y:S05]  /*3c50*/  @!P2 BRA `(.L_x_17055) ;  /* 0x000000000050a947 */ /* 0x000fea0003800000 */
[----:B-1----:R-:W-:Y:S02]  /*3c60*/  SHF.L.U32 R96, R106, 0x10, RZ ;  /* 0x000000106a607819 */ /* 0x002fe400000006ff */
        /* <DEDUP_REMOVED lines=19> */
.L_x_17055:
[----:B------:R-:W-:Y:S05]  /*3da0*/  BSYNC B1 ;  /* 0x0000000000017941 */ /* 0x000fea0003800000 */
.L_x_17054:
[----:B------:R-:W-:Y:S01]  /*3db0*/  VIADD R118, R118, 0x100 ;  /* 0x0000010076767836 */ /* 0x000fe20000000000 */
[----:B------:R-:W-:-:S07]  /*3dc0*/  IADD3 R119, R119, 0x100, RZ ;  /* 0x0000010077777810 */ /* 0x000fce0007ffe0ff */
.L_x_16981:
[----:B------:R-:W-:Y:S05]  /*3dd0*/  BSYNC B0 ;  /* 0x0000000000007941 */ /* 0x000fea0003800000 */
.L_x_16980:
        /* <DEDUP_REMOVED lines=32> */
.L_x_17061:
[----:B------:R-:W-:-:S07]  /*3fe0*/  MOV R86, R8 ;  /* 0x0000000800567202 */ /* 0x000fce0000000f00 */
.L_x_17062:
[----:B------:R-:W-:Y:S05]  /*3ff0*/  BSYNC B2 ;  /* 0x0000000000027941 */ /* 0x000fea0003800000 */
.L_x_17060:
        /* <DEDUP_REMOVED lines=16> */
.L_x_17066:
[----:B------:R-:W-:Y:S05]  /*4100*/  BSYNC B3 ;  /* 0x0000000000037941 */ /* 0x000fea0003800000 */
.L_x_17065:
        /* <DEDUP_REMOVED lines=44> */
.L_x_17064:
[----:B------:R-:W-:Y:S05]  /*43d0*/  BSYNC B2 ;  /* 0x0000000000027941 */ /* 0x000fea0003800000 */
.L_x_17063:
        /* <DEDUP_REMOVED lines=10> */
.L_x_17059:
[----:B------:R-:W-:Y:S05]  /*4480*/  BSYNC B1 ;  /* 0x0000000000017941 */ /* 0x000fea0003800000 */
.L_x_17058:
        /* <DEDUP_REMOVED lines=18> */
.L_x_17070:
[----:B------:R-:W-:-:S07]  /*45b0*/  IMAD.MOV.U32 R6, RZ, RZ, R8 ;  /* 0x000000ffff067224 */ /* 0x000fce00078e0008 */
.L_x_17071:
[----:B------:R-:W-:Y:S05]  /*45c0*/  BSYNC B2 ;  /* 0x0000000000027941 */ /* 0x000fea0003800000 */
.L_x_17069:
        /* <DEDUP_REMOVED lines=16> */
.L_x_17075:
[----:B------:R-:W-:Y:S05]  /*46d0*/  BSYNC B3 ;  /* 0x0000000000037941 */ /* 0x000fea0003800000 */
.L_x_17074:
        /* <DEDUP_REMOVED lines=44> */
.L_x_17073:
[----:B------:R-:W-:Y:S05]  /*49a0*/  BSYNC B2 ;  /* 0x0000000000027941 */ /* 0x000fea0003800000 */
.L_x_17072:
        /* <DEDUP_REMOVED lines=10> */
.L_x_17068:
[----:B------:R-:W-:Y:S05]  /*4a50*/  BSYNC B1 ;  /* 0x0000000000017941 */ /* 0x000fea0003800000 */
.L_x_17067:
        /* <DEDUP_REMOVED lines=18> */
.L_x_17079:
[----:B------:R-:W-:-:S07]  /*4b80*/  MOV R6, R8 ;  /* 0x0000000800067202 */ /* 0x000fce0000000f00 */
.L_x_17080:
[----:B------:R-:W-:Y:S05]  /*4b90*/  BSYNC B2 ;  /* 0x0000000000027941 */ /* 0x000fea0003800000 */
.L_x_17078:
        /* <DEDUP_REMOVED lines=16> */
.L_x_17084:
[----:B------:R-:W-:Y:S05]  /*4ca0*/  BSYNC B3 ;  /* 0x0000000000037941 */ /* 0x000fea0003800000 */
.L_x_17083:
        /* <DEDUP_REMOVED lines=44> */
.L_x_17082:
[----:B------:R-:W-:Y:S05]  /*4f70*/  BSYNC B2 ;  /* 0x0000000000027941 */ /* 0x000fea0003800000 */
.L_x_17081:
        /* <DEDUP_REMOVED lines=10> */
.L_x_17077:
[----:B------:R-:W-:Y:S05]  /*5020*/  BSYNC B1 ;  /* 0x0000000000017941 */ /* 0x000fea0003800000 */
.L_x_17076:
        /* <DEDUP_REMOVED lines=18> */
.L_x_17088:
[----:B------:R-:W-:-:S07]  /*5150*/  IMAD.MOV.U32 R6, RZ, RZ, R8 ;  /* 0x000000ffff067224 */ /* 0x000fce00078e0008 */
.L_x_17089:
[----:B------:R-:W-:Y:S05]  /*5160*/  BSYNC B2 ;  /* 0x0000000000027941 */ /* 0x000fea0003800000 */
.L_x_17087:
        /* <DEDUP_REMOVED lines=16> */
.L_x_17093:
[----:B------:R-:W-:Y:S05]  /*5270*/  BSYNC B3 ;  /* 0x0000000000037941 */ /* 0x000fea0003800000 */
.L_x_17092:
        /* <DEDUP_REMOVED lines=44> */
.L_x_17091:
[----:B------:R-:W-:Y:S05]  /*5540*/  BSYNC B2 ;  /* 0x0000000000027941 */ /* 0x000fea0003800000 */
.L_x_17090:
        /* <DEDUP_REMOVED lines=10> */
.L_x_17086:
[----:B------:R-:W-:Y:S05]  /*55f0*/  BSYNC B1 ;  /* 0x0000000000017941 */ /* 0x000fea0003800000 */
.L_x_17085:
        /* <DEDUP_REMOVED lines=18> */
.L_x_17097:
[----:B------:R-:W-:-:S07]  /*5720*/  MOV R6, R8 ;  /* 0x0000000800067202 */ /* 0x000fce0000000f00 */
.L_x_17098:
[----:B------:R-:W-:Y:S05]  /*5730*/  BSYNC B2 ;  /* 0x0000000000027941 */ /* 0x000fea0003800000 */
.L_x_17096:
        /* <DEDUP_REMOVED lines=16> */
.L_x_17102:
[----:B------:R-:W-:Y:S05]  /*5840*/  BSYNC B3 ;  /* 0x0000000000037941 */ /* 0x000fea0003800000 */
.L_x_17101:
        /* <DEDUP_REMOVED lines=44> */
.L_x_17100:
[----:B------:R-:W-:Y:S05]  /*5b10*/  BSYNC B2 ;  /* 0x0000000000027941 */ /* 0x000fea0003800000 */
.L_x_17099:
        /* <DEDUP_REMOVED lines=10> */
.L_x_17095:
[----:B------:R-:W-:Y:S05]  /*5bc0*/  BSYNC B1 ;  /* 0x0000000000017941 */ /* 0x000fea0003800000 */
.L_x_17094:
        /* <DEDUP_REMOVED lines=18> */
.L_x_17106:
[----:B------:R-:W-:-:S07]  /*5cf0*/  IMAD.MOV.U32 R6, RZ, RZ, R8 ;  /* 0x000000ffff067224 */ /* 0x000fce00078e0008 */
.L_x_17107:
[----:B------:R-:W-:Y:S05]  /*5d00*/  BSYNC B2 ;  /* 0x0000000000027941 */ /* 0x000fea0003800000 */
.L_x_17105:
        /* <DEDUP_REMOVED lines=16> */
.L_x_17111:
[----:B------:R-:W-:Y:S05]  /*5e10*/  BSYNC B3 ;  /* 0x0000000000037941 */ /* 0x000fea0003800000 */
.L_x_17110:
        /* <DEDUP_REMOVED lines=44> */
.L_x_17109:
[----:B------:R-:W-:Y:S05]  /*60e0*/  BSYNC B2 ;  /* 0x0000000000027941 */ /* 0x000fea0003800000 */
.L_x_17108:
        /* <DEDUP_REMOVED lines=10> */
.L_x_17104:
[----:B------:R-:W-:Y:S05]  /*6190*/  BSYNC B1 ;  /* 0x0000000000017941 */ /* 0x000fea0003800000 */
.L_x_17103:
        /* <DEDUP_REMOVED lines=18> */
.L_x_17115:
[----:B------:R-:W-:-:S07]  /*62c0*/  MOV R6, R8 ;  /* 0x0000000800067202 */ /* 0x000fce0000000f00 */
.L_x_17116:
[----:B------:R-:W-:Y:S05]  /*62d0*/  BSYNC B2 ;  /* 0x0000000000027941 */ /* 0x000fea0003800000 */
.L_x_17114:
        /* <DEDUP_REMOVED lines=16> */
.L_x_17120:
[----:B------:R-:W-:Y:S05]  /*63e0*/  BSYNC B3 ;  /* 0x0000000000037941 */ /* 0x000fea0003800000 */
.L_x_17119:
        /* <DEDUP_REMOVED lines=44> */
.L_x_17118:
[----:B------:R-:W-:Y:S05]  /*66b0*/  BSYNC B2 ;  /* 0x0000000000027941 */ /* 0x000fea0003800000 */
.L_x_17117:
        /* <DEDUP_REMOVED lines=10> */
.L_x_17113:
[----:B------:R-:W-:Y:S05]  /*6760*/  BSYNC B1 ;  /* 0x0000000000017941 */ /* 0x000fea0003800000 */
.L_x_17112:
        /* <DEDUP_REMOVED lines=18> */
.L_x_17124:
[----:B------:R-:W-:-:S07]  /*6890*/  IMAD.MOV.U32 R87, RZ, RZ, R8 ;  /* 0x000000ffff577224 */ /* 0x000fce00078e0008 */
.L_x_17125:
[----:B------:R-:W-:Y:S05]  /*68a0*/  BSYNC B2 ;  /* 0x0000000000027941 */ /* 0x000fea0003800000 */
.L_x_17123:
        /* <DEDUP_REMOVED lines=16> */
.L_x_17129:
[----:B------:R-:W-:Y:S05]  /*69b0*/  BSYNC B3 ;  /* 0x0000000000037941 */ /* 0x000fea0003800000 */
.L_x_17128:
        /* <DEDUP_REMOVED lines=44> */
.L_x_17127:
[----:B------:R-:W-:Y:S05]  /*6c80*/  BSYNC B2 ;  /* 0x0000000000027941 */ /* 0x000fea0003800000 */
.L_x_17126:
        /* <DEDUP_REMOVED lines=10> */
.L_x_17122:
[----:B------:R-:W-:Y:S05]  /*6d30*/  BSYNC B1 ;  /* 0x0000000000017941 */ /* 0x000fea0003800000 */
.L_x_17121:
        /* <DEDUP_REMOVED lines=26> */
.L_x_17131:
[----:B------:R-:W-:Y:S05]  /*6ee0*/  BSYNC B1 ;  /* 0x0000000000017941 */ /* 0x000fea0003800000 */
.L_x_17130:
[----:B------:R-:W-:Y:S01]  /*6ef0*/  IADD3 R118, R118, 0x100, RZ ;  /* 0x0000010076767810 */ /* 0x000fe20007ffe0ff */
[----:B------:R-:W-:-:S07]  /*6f00*/  VIADD R119, R119, 0x100 ;  /* 0x0000010077777836 */ /* 0x000fce0000000000 */
.L_x_17057:
[----:B------:R-:W-:Y:S05]  /*6f10*/  BSYNC B0 ;  /* 0x0000000000007941 */ /* 0x000fea0003800000 */
.L_x_17056:
        /* <DEDUP_REMOVED lines=31> */
.L_x_17137:
[----:B------:R-:W-:-:S07]  /*7110*/  IMAD.MOV.U32 R94, RZ, RZ, R8 ;  /* 0x000000ffff5e7224 */ /* 0x000fce00078e0008 */
.L_x_17138:
[----:B------:R-:W-:Y:S05]  /*7120*/  BSYNC B2 ;  /* 0x0000000000027941 */ /* 0x000fea0003800000 */
.L_x_17136:
        /* <DEDUP_REMOVED lines=16> */
.L_x_17142:
[----:B------:R-:W-:Y:S05]  /*7230*/  BSYNC B3 ;  /* 0x0000000000037941 */ /* 0x000fea0003800000 */
.L_x_17141:
        /* <DEDUP_REMOVED lines=44> */
.L_x_17140:
[----:B------:R-:W-:Y:S05]  /*7500*/  BSYNC B2 ;  /* 0x0000000000027941 */ /* 0x000fea0003800000 */
.L_x_17139:
        /* <DEDUP_REMOVED lines=10> */
.L_x_17135:
[----:B------:R-:W-:Y:S05]  /*75b0*/  BSYNC B1 ;  /* 0x0000000000017941 */ /* 0x000fea0003800000 */
.L_x_17134:
        /* <DEDUP_REMOVED lines=18> */
.L_x_17146:
[----:B------:R-:W-:-:S07]  /*76e0*/  MOV R6, R8 ;  /* 0x0000000800067202 */ /* 0x000fce0000000f00 */
.L_x_17147:
[----:B------:R-:W-:Y:S05]  /*76f0*/  BSYNC B2 ;  /* 0x0000000000027941 */ /* 0x000fea0003800000 */
.L_x_17145:
        /* <DEDUP_REMOVED lines=16> */
.L_x_17151:
[----:B------:R-:W-:Y:S05]  /*7800*/  BSYNC B3 ;  /* 0x0000000000037941 */ /* 0x000fea0003800000 */
.L_x_17150:
        /* <DEDUP_REMOVED lines=44> */
.L_x_17149:
[----:B------:R-:W-:Y:S05]  /*7ad0*/  BSYNC B2 ;  /* 0x0000000000027941 */ /* 0x000fea0003800000 */
.L_x_17148:
        /* <DEDUP_REMOVED lines=10> */
.L_x_17144:
[----:B------:R-:W-:Y:S05]  /*7b80*/  BSYNC B1 ;  /* 0x0000000000017941 */ /* 0x000fea0003800000 */
.L_x_17143:
        /* <DEDUP_REMOVED lines=18> */
.L_x_17155:
[----:B------:R-:W-:-:S07]  /*7cb0*/  IMAD.MOV.U32 R6, RZ, RZ, R8 ;  /* 0x000000ffff067224 */ /* 0x000fce00078e0008 */
.L_x_17156:
[----:B------:R-:W-:Y:S05]  /*7cc0*/  BSYNC B2 ;  /* 0x0000000000027941 */ /* 0x000fea0003800000 */
.L_x_17154:
        /* <DEDUP_REMOVED lines=16> */
.L_x_17160:
[----:B------:R-:W-:Y:S05]  /*7dd0*/  BSYNC B3 ;  /* 0x0000000000037941 */ /* 0x000fea0003800000 */
.L_x_17159:
        /* <DEDUP_REMOVED lines=44> */
.L_x_17158:
[----:B------:R-:W-:Y:S05]  /*80a0*/  BSYNC B2 ;  /* 0x0000000000027941 */ /* 0x000fea0003800000 */
.L_x_17157:
        /* <DEDUP_REMOVED lines=10> */
.L_x_17153:
[----:B------:R-:W-:Y:S05]  /*8150*/  BSYNC B1 ;  /* 0x0000000000017941 */ /* 0x000fea0003800000 */
.L_x_17152:
        /* <DEDUP_REMOVED lines=18> */
.L_x_17164:
[----:B------:R-:W-:-:S07]  /*8280*/  MOV R6, R8 ;  /* 0x0000000800067202 */ /* 0x000fce0000000f00 */
.L_x_17165:
[----:B------:R-:W-:Y:S05]  /*8290*/  BSYNC B2 ;  /* 0x0000000000027941 */ /* 0x000fea0003800000 */
.L_x_17163:
        /* <DEDUP_REMOVED lines=16> */
.L_x_17169:
[----:B------:R-:W-:Y:S05]  /*83a0*/  BSYNC B3 ;  /* 0x0000000000037941 */ /* 0x000fea0003800000 */
.L_x_17168:
        /* <DEDUP_REMOVED lines=44> */
.L_x_17167:
[----:B------:R-:W-:Y:S05]  /*8670*/  BSYNC B2 ;  /* 0x0000000000027941 */ /* 0x000fea0003800000 */
.L_x_17166:
        /* <DEDUP_REMOVED lines=10> */
.L_x_17162:
[----:B------:R-:W-:Y:S05]  /*8720*/  BSYNC B1 ;  /* 0x0000000000017941 */ /* 0x000fea0003800000 */
.L_x_17161:
        /* <DEDUP_REMOVED lines=18> */
.L_x_17173:
[----:B------:R-:W-:-:S07]  /*8850*/  IMAD.MOV.U32 R6, RZ, RZ, R8 ;  /* 0x000000ffff067224 */ /* 0x000fce00078e0008 */
.L_x_17174:
[----:B------:R-:W-:Y:S05]  /*8860*/  BSYNC B2 ;  /* 0x0000000000027941 */ /* 0x000fea0003800000 */
.L_x_17172:
        /* <DEDUP_REMOVED lines=16> */
.L_x_17178:
[----:B------:R-:W-:Y:S05]  /*8970*/  BSYNC B3 ;  /* 0x0000000000037941 */ /* 0x000fea0003800000 */
.L_x_17177:
        /* <DEDUP_REMOVED lines=44> */
.L_x_17176:
[----:B------:R-:W-:Y:S05]  /*8c40*/  BSYNC B2 ;  /* 0x0000000000027941 */ /* 0x000fea0003800000 */
.L_x_17175:
        /* <DEDUP_REMOVED lines=10> */
.L_x_17171:
[----:B------:R-:W-:Y:S05]  /*8cf0*/  BSYNC B1 ;  /* 0x0000000000017941 */ /* 0x000fea0003800000 */
.L_x_17170:
        /* <DEDUP_REMOVED lines=18> */
.L_x_17182:
[----:B------:R-:W-:-:S07]  /*8e20*/  MOV R6, R8 ;  /* 0x0000000800067202 */ /* 0x000fce0000000f00 */
.L_x_17183:
[----:B------:R-:W-:Y:S05]  /*8e30*/  BSYNC B2 ;  /* 0x0000000000027941 */ /* 0x000fea0003800000 */
.L_x_17181:
        /* <DEDUP_REMOVED lines=16> */
.L_x_17187:
[----:B------:R-:W-:Y:S05]  /*8f40*/  BSYNC B3 ;  /* 0x0000000000037941 */ /* 0x000fea0003800000 */
.L_x_17186:
        /* <DEDUP_REMOVED lines=44> */
.L_x_17185:
[----:B------:R-:W-:Y:S05]  /*9210*/  BSYNC B2 ;  /* 0x0000000000027941 */ /* 0x000fea0003800000 */
.L_x_17184:
        /* <DEDUP_REMOVED lines=10> */
.L_x_17180:
[----:B------:R-:W-:Y:S05]  /*92c0*/  BSYNC B1 ;  /* 0x0000000000017941 */ /* 0x000fea0003800000 */
.L_x_17179:
        /* <DEDUP_REMOVED lines=18> */
.L_x_17191:
[----:B------:R-:W-:-:S07]  /*93f0*/  IMAD.MOV.U32 R6, RZ, RZ, R8 ;  /* 0x000000ffff067224 */ /* 0x000fce00078e0008 */
.L_x_17192:
[----:B------:R-:W-:Y:S05]  /*9400*/  BSYNC B2 ;  /* 0x0000000000027941 */ /* 0x000fea0003800000 */
.L_x_17190:
        /* <DEDUP_REMOVED lines=16> */
.L_x_17196:
[----:B------:R-:W-:Y:S05]  /*9510*/  BSYNC B3 ;  /* 0x0000000000037941 */ /* 0x000fea0003800000 */
.L_x_17195:
        /* <DEDUP_REMOVED lines=44> */
.L_x_17194:
[----:B------:R-:W-:Y:S05]  /*97e0*/  BSYNC B2 ;  /* 0x0000000000027941 */ /* 0x000fea0003800000 */
.L_x_17193:
        /* <DEDUP_REMOVED lines=10> */
.L_x_17189:
[----:B------:R-:W-:Y:S05]  /*9890*/  BSYNC B1 ;  /* 0x0000000000017941 */ /* 0x000fea0003800000 */
.L_x_17188:
        /* <DEDUP_REMOVED lines=18> */
.L_x_17200:
[----:B------:R-:W-:-:S07]  /*99c0*/  MOV R95, R8 ;  /* 0x00000008005f7202 */ /* 0x000fce0000000f00 */
.L_x_17201:
[----:B------:R-:W-:Y:S05]  /*99d0*/  BSYNC B2 ;  /* 0x0000000000027941 */ /* 0x000fea0003800000 */
.L_x_17199:
        /* <DEDUP_REMOVED lines=16> */
.L_x_17205:
[----:B------:R-:W-:Y:S05]  /*9ae0*/  BSYNC B3 ;  /* 0x0000000000037941 */ /* 0x000fea0003800000 */
.L_x_17204:
        /* <DEDUP_REMOVED lines=44> */
.L_x_17203:
[----:B------:R-:W-:Y:S05]  /*9db0*/  BSYNC B2 ;  /* 0x0000000000027941 */ /* 0x000fea0003800000 */
.L_x_17202:
        /* <DEDUP_REMOVED lines=10> */
.L_x_17198:
[----:B------:R-:W-:Y:S05]  /*9e60*/  BSYNC B1 ;  /* 0x0000000000017941 */ /* 0x000fea0003800000 */
.L_x_17197:
        /* <DEDUP_REMOVED lines=25> */
.L_x_17133:
[----:B------:R-:W-:Y:S05]  /*a000*/  BSYNC B0 ;  /* 0x0000000000007941 */ /* 0x000fea0003800000 */
.L_x_17132:
        /* <DEDUP_REMOVED lines=103> */
.L_x_17224:
        /* <DEDUP_REMOVED lines=115> */
[----:B------:R-:W-:Y:S01]  /*adb0*/  F2FP.F16.F32.PACK_AB R96, R97, R96 ;  /* 0x000000606160723e */ /* 0x000fe200000000ff */
        /* <DEDUP_REMOVED lines=13> */
[----:B------:R-:W-:Y:S02]  /*ae90*/  F2FP.F16.F32.PACK_AB R97, R98, R97 ;  /* 0x000000616261723e */ /* 0x000fe400000000ff */
[----:B------:R-:W-:Y:S02]  /*aea0*/  F2FP.F16.F32.PACK_AB R98, R118, R119 ;  /* 0x000000777662723e */ /* 0x000fe400000000ff */
[----:B------:R-:W-:-:S05]  /*aeb0*/  F2FP.F16.F32.PACK_AB R99, R120, R99 ;  /* 0x000000637863723e */ /* 0x000fca00000000ff */
[----:B------:R0:W-:Y:S02]  /*aec0*/  STG.E.128 desc[UR6][R114.64], R96 ;  /* 0x0000006072007986 */ /* 0x0001e4000c101d06 */
.L_x_17210:
[----:B------:R-:W-:Y:S05]  /*aed0*/  BSYNC B1 ;  /* 0x0000000000017941 */ /* 0x000fea0003800000 */
.L_x_17209:
        /* <DEDUP_REMOVED lines=30> */
[----:B------:R-:W-:Y:S01]  /*b0c0*/  F2FP.F16.F32.PACK_AB R97, R98, R97 ;  /* 0x000000616261723e */ /* 0x000fe200000000ff */
[----:B------:R-:W-:Y:S01]  /*b0d0*/  VIADD R113, R113, 0x100 ;  /* 0x0000010071717836 */ /* 0x000fe20000000000 */
[----:B------:R-:W-:Y:S02]  /*b0e0*/  F2FP.F16.F32.PACK_AB R99, R120, R99 ;  /* 0x000000637863723e */ /* 0x000fe400000000ff */
[----:B------:R-:W-:-:S05]  /*b0f0*/  F2FP.F16.F32.PACK_AB R98, R118, R119 ;  /* 0x000000777662723e */ /* 0x000fca00000000ff */
[----:B------:R1:W-:Y:S02]  /*b100*/  STG.E.128 desc[UR6][R114.64], R96 ;  /* 0x0000006072007986 */ /* 0x0003e4000c101d06 */
.L_x_17212:
[----:B------:R-:W-:Y:S05]  /*b110*/  BSYNC B1 ;  /* 0x0000000000017941 */ /* 0x000fea0003800000 */
.L_x_17211:
        /* <DEDUP_REMOVED lines=32> */
.L_x_17208:
[----:B------:R-:W-:Y:S05]  /*b320*/  BSYNC B0 ;  /* 0x0000000000007941 */ /* 0x000fea0003800000 */
.L_x_17207:
[----:B------:R-:W-:Y:S02]  /*b330*/  IADD3 R110, R110, UR14, RZ ;  /* 0x0000000e6e6e7c10 */ /* 0x000fe4000fffe0ff */
[----:B------:R-:W-:Y:S02]  /*b340*/  SEL R116, RZ, 0x1, P3 ;  /* 0x00000001ff747807 */ /* 0x000fe40001800000 */
[----:B------:R-:W-:-:S13]  /*b350*/  ISETP.GE.AND P2, PT, R110, UR15, PT ;  /* 0x0000000f6e007c0c */ /* 0x000fda000bf46270 */
[----:B------:R-:W-:Y:S05]  /*b360*/  @!P2 BRA `(.L_x_17213) ;  /* 0xffffff580000a947 */ /* 0x000fea000383ffff */
[----:B------:R-:W-:Y:S05]  /*b370*/  EXIT ;  /* 0x000000000000794d */ /* 0x000fea0003800000 */
.L_x_17206:
[----:B------:R-:W-:Y:S01]  /*b380*/  IMAD.MOV.U32 R125, RZ, RZ, R97 ;  /* 0x000000ffff7d7224 */ /* 0x000fe200078e0061 */
[----:B------:R-:W-:Y:S01]  /*b390*/  MOV R116, 0x1 ;  /* 0x0000000100747802 */ /* 0x000fe20000000f00 */
[----:B------:R-:W-:Y:S01]  /*b3a0*/  IMAD.MOV.U32 R117, RZ, RZ, 0x1f ;  /* 0x0000001fff757424 */ /* 0x000fe200078e00ff */
[----:B------:R-:W-:-:S07]  /*b3b0*/  MOV R118, 0xffffffff ;  /* 0xffffffff00767802 */ /* 0x000fce0000000f00 */
[----:B0----5:R-:W-:Y:S05]  /*b3c0*/  WARPSYNC.COLLECTIVE R118, `(.L_x_17214) ;  /* 0x0000000076087348 */ /* 0x021fea0003c00000 */
[----:B------:R1:W2:Y:S02]  /*b3d0*/  SHFL.BFLY P6, R123, R125, R116, R117 ;  /* 0x0c0000747d7b7389 */ /* 0x0002a400000c0075 */
[----:B012--5:R-:W-:Y:S01]  /*b3e0*/  ENDCOLLECTIVE ;  /* 0x000000000000791b */ /* 0x027fe20003800000 */
.L_x_17214:
[----:B------:R-:W-:Y:S02]  /*b3f0*/  IMAD.MOV.U32 R116, RZ, RZ, 0x2 ;  /* 0x00000002ff747424 */ /* 0x000fe400078e00ff */
[----:B------:R-:W-:-:S04]  /*b400*/  IMAD.MOV.U32 R96, RZ, RZ, R123 ;  /* 0x000000ffff607224 */ /* 0x000fc800078e007b */
[----:B------:R-:W-:-:S05]  /*b410*/  FADD.FTZ R119, R97, R96 ;  /* 0x0000006061777221 */ /* 0x000fca0000010000 */
[----:B------:R-:W-:-:S07]  /*b420*/  MOV R125, R119 ;  /* 0x00000077007d7202 */ /* 0x000fce0000000f00 */
[----:B------:R-:W-:Y:S05]  /*b430*/  WARPSYNC.COLLECTIVE R118, `(.L_x_17215) ;  /* 0x0000000076087348 */ /* 0x000fea0003c00000 */
[----:B------:R0:W1:Y:S02]  /*b440*/  SHFL.BFLY P6, R123, R125, R116, R117 ;  /* 0x0c0000747d7b7389 */ /* 0x00006400000c0075 */
[----:B01----:R-:W-:Y:S01]  /*b450*/  ENDCOLLECTIVE ;  /* 0x000000000000791b */ /* 0x003fe20003800000 */
.L_x_17215:
[----:B------:R-:W-:Y:S01]  /*b460*/  HFMA2.MMA R116, -RZ, RZ, 0, 2.384185791015625e-07 ;  /* 0x00000004ff747435 */ /* 0x000fe200000001ff */
[----:B------:R-:W-:-:S05]  /*b470*/  MOV R96, R123 ;  /* 0x0000007b00607202 */ /* 0x000fca0000000f00 */
[----:B------:R-:W-:-:S04]  /*b480*/  FADD.FTZ R120, R119, R96 ;  /* 0x0000006077787221 */ /* 0x000fc80000010000 */
[----:B------:R-:W-:-:S07]  /*b490*/  IMAD.MOV.U32 R125, RZ, RZ, R120 ;  /* 0x000000ffff7d7224 */ /* 0x000fce00078e0078 */
[----:B------:R-:W-:Y:S05]  /*b4a0*/  WARPSYNC.COLLECTIVE R118, `(.L_x_17216) ;  /* 0x0000000076087348 */ /* 0x000fea0003c00000 */
[----:B------:R0:W1:Y:S02]  /*b4b0*/  SHFL.BFLY P6, R123, R125, R116, R117 ;  /* 0x0c0000747d7b7389 */ /* 0x00006400000c0075 */
[----:B01----:R-:W-:Y:S01]  /*b4c0*/  ENDCOLLECTIVE ;  /* 0x000000000000791b */ /* 0x003fe20003800000 */
.L_x_17216:
[----:B------:R-:W-:Y:S02]  /*b4d0*/  IMAD.MOV.U32 R116, RZ, RZ, 0x8 ;  /* 0x00000008ff747424 */ /* 0x000fe400078e00ff */
[----:B------:R-:W-:-:S04]  /*b4e0*/  IMAD.MOV.U32 R121, RZ, RZ, R123 ;  /* 0x000000ffff797224 */ /* 0x000fc800078e007b */
[----:B------:R-:W-:-:S05]  /*b4f0*/  FADD.FTZ R121, R120, R121 ;  /* 0x0000007978797221 */ /* 0x000fca0000010000 */
[----:B------:R-:W-:-:S07]  /*b500*/  MOV R125, R121 ;  /* 0x00000079007d7202 */ /* 0x000fce0000000f00 */
[----:B------:R-:W-:Y:S05]  /*b510*/  WARPSYNC.COLLECTIVE R118, `(.L_x_17217) ;  /* 0x0000000076087348 */ /* 0x000fea0003c00000 */
[----:B------:R0:W1:Y:S02]  /*b520*/  SHFL.BFLY P6, R123, R125, R116, R117 ;  /* 0x0c0000747d7b7389 */ /* 0x00006400000c0075 */
[----:B01----:R-:W-:Y:S01]  /*b530*/  ENDCOLLECTIVE ;  /* 0x000000000000791b */ /* 0x003fe20003800000 */
.L_x_17217:
[----:B------:R-:W-:Y:S01]  /*b540*/  HFMA2.MMA R116, -RZ, RZ, 0, 9.5367431640625e-07 ;  /* 0x00000010ff747435 */ /* 0x000fe200000001ff */
[----:B------:R-:W-:-:S05]  /*b550*/  MOV R96, R123 ;  /* 0x0000007b00607202 */ /* 0x000fca0000000f00 */
[----:B------:R-:W-:-:S04]  /*b560*/  FADD.FTZ R122, R121, R96 ;  /* 0x00000060797a7221 */ /* 0x000fc80000010000 */
[----:B------:R-:W-:-:S07]  /*b570*/  IMAD.MOV.U32 R125, RZ, RZ, R122 ;  /* 0x000000ffff7d7224 */ /* 0x000fce00078e007a */
[----:B------:R-:W-:Y:S05]  /*b580*/  WARPSYNC.COLLECTIVE R118, `(.L_x_17218) ;  /* 0x0000000076087348 */ /* 0x000fea0003c00000 */
[----:B------:R0:W1:Y:S02]  /*b590*/  SHFL.BFLY P6, R123, R125, R116, R117 ;  /* 0x0c0000747d7b7389 */ /* 0x00006400000c0075 */
[----:B01----:R-:W-:Y:S01]  /*b5a0*/  ENDCOLLECTIVE ;  /* 0x000000000000791b */ /* 0x003fe20003800000 */
.L_x_17218:
        /* <DEDUP_REMOVED lines=57> */
.L_x_17219:
[----:B------:R-:W-:Y:S01]  /*b940*/  HFMA2.MMA R116, -RZ, RZ, 0, 1.1920928955078125e-07 ;  /* 0x00000002ff747435 */ /* 0x000fe200000001ff */
[----:B------:R-:W-:-:S05]  /*b950*/  MOV R120, R123 ;  /* 0x0000007b00787202 */ /* 0x000fca0000000f00 */
[----:B------:R-:W-:-:S04]  /*b960*/  FADD.FTZ R120, R97, R120 ;  /* 0x0000007861787221 */ /* 0x000fc80000010000 */
[----:B------:R-:W-:-:S07]  /*b970*/  IMAD.MOV.U32 R125, RZ, RZ, R120 ;  /* 0x000000ffff7d7224 */ /* 0x000fce00078e0078 */
[----:B------:R-:W-:Y:S05]  /*b980*/  WARPSYNC.COLLECTIVE R118, `(.L_x_17220) ;  /* 0x0000000076087348 */ /* 0x000fea0003c00000 */
[----:B------:R0:W1:Y:S02]  /*b990*/  SHFL.BFLY P6, R123, R125, R116, R117 ;  /* 0x0c0000747d7b7389 */ /* 0x00006400000c0075 */
[----:B01----:R-:W-:Y:S01]  /*b9a0*/  ENDCOLLECTIVE ;  /* 0x000000000000791b */ /* 0x003fe20003800000 */
.L_x_17220:
[----:B------:R-:W-:Y:S02]  /*b9b0*/  IMAD.MOV.U32 R116, RZ, RZ, 0x4 ;  /* 0x00000004ff747424 */ /* 0x000fe400078e00ff */
[----:B------:R-:W-:-:S04]  /*b9c0*/  IMAD.MOV.U32 R119, RZ, RZ, R123 ;  /* 0x000000ffff777224 */ /* 0x000fc800078e007b */
[----:B------:R-:W-:-:S05]  /*b9d0*/  FADD.FTZ R119, R120, R119 ;  /* 0x0000007778777221 */ /* 0x000fca0000010000 */
[----:B------:R-:W-:-:S07]  /*b9e0*/  MOV R125, R119 ;  /* 0x00000077007d7202 */ /* 0x000fce0000000f00 */
[----:B------:R-:W-:Y:S05]  /*b9f0*/  WARPSYNC.COLLECTIVE R118, `(.L_x_17221) ;  /* 0x0000000076087348 */ /* 0x000fea0003c00000 */
[----:B------:R0:W1:Y:S02]  /*ba00*/  SHFL.BFLY P6, R123, R125, R116, R117 ;  /* 0x0c0000747d7b7389 */ /* 0x00006400000c0075 */
[----:B01----:R-:W-:Y:S01]  /*ba10*/  ENDCOLLECTIVE ;  /* 0x000000000000791b */ /* 0x003fe20003800000 */
.L_x_17221:
[----:B------:R-:W-:Y:S01]  /*ba20*/  HFMA2.MMA R116, -RZ, RZ, 0, 4.76837158203125e-07 ;  /* 0x00000008ff747435 */ /* 0x000fe200000001ff */
[----:B------:R-:W-:-:S05]  /*ba30*/  MOV R122, R123 ;  /* 0x0000007b007a7202 */ /* 0x000fca0000000f00 */
[----:B------:R-:W-:-:S04]  /*ba40*/  FADD.FTZ R122, R119, R122 ;  /* 0x0000007a777a7221 */ /* 0x000fc80000010000 */
[----:B------:R-:W-:-:S07]  /*ba50*/  IMAD.MOV.U32 R125, RZ, RZ, R122 ;  /* 0x000000ffff7d7224 */ /* 0x000fce00078e007a */
[----:B------:R-:W-:Y:S05]  /*ba60*/  WARPSYNC.COLLECTIVE R118, `(.L_x_17222) ;  /* 0x0000000076087348 */ /* 0x000fea0003c00000 */
[----:B------:R0:W1:Y:S02]  /*ba70*/  SHFL.BFLY P6, R123, R125, R116, R117 ;  /* 0x0c0000747d7b7389 */ /* 0x00006400000c0075 */
[----:B01----:R-:W-:Y:S01]  /*ba80*/  ENDCOLLECTIVE ;  /* 0x000000000000791b */ /* 0x003fe20003800000 */
.L_x_17222:
[----:B------:R-:W-:Y:S02]  /*ba90*/  IMAD.MOV.U32 R116, RZ, RZ, 0x10 ;  /* 0x00000010ff747424 */ /* 0x000fe400078e00ff */
[----:B------:R-:W-:-:S04]  /*baa0*/  IMAD.MOV.U32 R121, RZ, RZ, R123 ;  /* 0x000000ffff797224 */ /* 0x000fc800078e007b */
[----:B------:R-:W-:-:S05]  /*bab0*/  FADD.FTZ R121, R122, R121 ;  /* 0x000000797a797221 */ /* 0x000fca0000010000 */
[----:B------:R-:W-:-:S07]  /*bac0*/  MOV R125, R121 ;  /* 0x00000079007d7202 */ /* 0x000fce0000000f00 */
[----:B------:R-:W-:Y:S05]  /*bad0*/  WARPSYNC.COLLECTIVE R118, `(.L_x_17223) ;  /* 0x0000000076087348 */ /* 0x000fea0003c00000 */
[----:B------:R0:W1:Y:S02]  /*bae0*/  SHFL.BFLY P6, R123, R125, R116, R117 ;  /* 0x0c0000747d7b7389 */ /* 0x00006400000c0075 */
[----:B01----:R-:W-:Y:S01]  /*baf0*/  ENDCOLLECTIVE ;  /* 0x000000000000791b */ /* 0x003fe20003800000 */
.L_x_17223:
[----:B------:R-:W-:Y:S01]  /*bb00*/  MOV R124, R123 ;  /* 0x0000007b007c7202 */ /* 0x000fe20000000f00 */
[----:B------:R-:W-:Y:S06]  /*bb10*/  BRA `(.L_x_17224) ;  /* 0xffffffe800d87947 */ /* 0x000fec000383ffff */
.L_x_17225:
        /* <DEDUP_REMOVED lines=14> */
.L_x_23330:


//--------------------- .text._ZN10layer_norm13ln_fwd_kernelINS_13Kernel_traitsIf6__halffS2_fjLj6144ELj1ELj1ELj8ELj16ENS_18Kernel_traits_baseILj6144EfS2_fS2_fjLj256EEEEELb1ELb0ELb1ELb1EEEvNS_9FwdParamsE --------------------------
	.section	.text._ZN10layer_norm13ln_fwd_kernelINS_13Kernel_traitsIf6__halffS2_fjLj6144ELj1ELj1ELj8ELj16ENS_18Kernel_traits_baseILj6144EfS2_fS2_fjLj256EEEEELb1ELb0ELb1ELb1EEEvNS_9FwdParamsE,"ax",@progbits
	.align	128
        .global         _ZN10layer_norm13ln_fwd_kernelINS_13Kernel_traitsIf6__halffS2_fjLj6144ELj1ELj1ELj8ELj16ENS_18Kernel_traits_baseILj6144EfS2_fS2_fjLj256EEEEELb1ELb0ELb1ELb1EEEvNS_9FwdParamsE
        .type           _ZN10layer_norm13ln_fwd_kernelINS_13Kernel_traitsIf6__halffS2_fjLj6144ELj1ELj1ELj8ELj16ENS_18Kernel_traits_baseILj6144EfS2_fS2_fjLj256EEEEELb1ELb0ELb1ELb1EEEvNS_9FwdParamsE,@function
        .size           _ZN10layer_norm13ln_fwd_kernelINS_13Kernel_traitsIf6__halffS2_fjLj6144ELj1ELj1ELj8ELj16ENS_18Kernel_traits_baseILj6144EfS2_fS2_fjLj256EEEEELb1ELb0ELb1ELb1EEEvNS_9FwdParamsE,(.L_x_23331 - _ZN10layer_norm13ln_fwd_kernelINS_13Kernel_traitsIf6__halffS2_fjLj6144ELj1ELj1ELj8ELj16ENS_18Kernel_traits_baseILj6144EfS2_fS2_fjLj256EEEEELb1ELb0ELb1ELb1EEEvNS_9FwdParamsE)
        .other          _ZN10layer_norm13ln_fwd_kernelINS_13Kernel_traitsIf6__halffS2_fjLj6144ELj1ELj1ELj8ELj16ENS_18Kernel_traits_baseILj6144EfS2_fS2_fjLj256EEEEELb1ELb0ELb1ELb1EEEvNS_9FwdParamsE,@"STO_CUDA_ENTRY STV_DEFAULT"
_ZN10layer_norm13ln_fwd_kernelINS_13Kernel_traitsIf6__halffS2_fjLj6144ELj1ELj1ELj8ELj16ENS_18Kernel_traits_baseILj6144EfS2_fS2_fjLj256EEEEELb1ELb0ELb1ELb1EEEvNS_9FwdParamsE:
.text._ZN10layer_norm13ln_fwd_kernelINS_13Kernel_traitsIf6__halffS2_fjLj6144ELj1ELj1ELj8ELj16ENS_18Kernel_traits_baseILj6144EfS2_fS2_fjLj256EEEEELb1ELb0ELb1ELb1EEEvNS_9FwdParamsE:
        /* <DEDUP_REMOVED lines=135> */
.L_x_17451:
        /* <DEDUP_REMOVED lines=49> */
.L_x_17229:
[----:B------:R-:W-:-:S07]  /*0b80*/  IMAD.MOV.U32 R72, RZ, RZ, R10 ;  /* 0x000000ffff487224 */ /* 0x000fce00078e000a */
.L_x_17230:
[----:B------:R-:W-:Y:S05]  /*0b90*/  BSYNC B1 ;  /* 0x0000000000017941 */ /* 0x000fea0003800000 */
.L_x_17228:
        /* <DEDUP_REMOVED lines=16> */
.L_x_17234:
[----:B------:R-:W-:Y:S05]  /*0ca0*/  BSYNC B2 ;  /* 0x0000000000027941 */ /* 0x000fea0003800000 */
.L_x_17233:
        /* <DEDUP_REMOVED lines=44> */
.L_x_17232:
[----:B------:R-:W-:Y:S05]  /*0f70*/  BSYNC B1 ;  /* 0x0000000000017941 */ /* 0x000fea0003800000 */
.L_x_17231:
        /* <DEDUP_REMOVED lines=10> */
.L_x_17227:
[----:B------:R-:W-:Y:S05]  /*1020*/  BSYNC B0 ;  /* 0x0000000000007941 */ /* 0x000fea0003800000 */
.L_x_17226:
        /* <DEDUP_REMOVED lines=18> */
.L_x_17238:
[----:B------:R-:W-:-:S07]  /*1150*/  IMAD.MOV.U32 R8, RZ, RZ, R10 ;  /* 0x000000ffff087224 */ /* 0x000fce00078e000a */
.L_x_17239:
[----:B------:R-:W-:Y:S05]  /*1160*/  BSYNC B1 ;  /* 0x0000000000017941 */ /* 0x000fea0003800000 */
.L_x_17237:
        /* <DEDUP_REMOVED lines=16> */
.L_x_17243:
[----:B------:R-:W-:Y:S05]  /*1270*/  BSYNC B2 ;  /* 0x0000000000027941 */ /* 0x000fea0003800000 */
.L_x_17242:
        /* <DEDUP_REMOVED lines=44> */
.L_x_17241:
[----:B------:R-:W-:Y:S05]  /*1540*/  BSYNC B1 ;  /* 0x0000000000017941 */ /* 0x000fea0003800000 */
.L_x_17240:
        /* <DEDUP_REMOVED lines=10> */
.L_x_17236:
[----:B------:R-:W-:Y:S05]  /*15f0*/  BSYNC B0 ;  /* 0x0000000000007941 */ /* 0x000fea0003800000 */
.L_x_17235:
        /* <DEDUP_REMOVED lines=18> */
.L_x_17247:
[----:B------:R-:W-:-:S07]  /*1720*/  IMAD.MOV.U32 R8, RZ, RZ, R10 ;  /* 0x000000ffff087224 */ /* 0x000fce00078e000a */
.L_x_17248:
[----:B------:R-:W-:Y:S05]  /*1730*/  BSYNC B1 ;  /* 0x0000000000017941 */ /* 0x000fea0003800000 */
.L_x_17246:
        /* <DEDUP_REMOVED lines=16> */
.L_x_17252:
[----:B------:R-:W-:Y:S05]  /*1840*/  BSYNC B2 ;  /* 0x0000000000027941 */ /* 0x000fea0003800000 */
.L_x_17251:
        /* <DEDUP_REMOVED lines=44> */
.L_x_17250:
[----:B------:R-:W-:Y:S05]  /*1b10*/  BSYNC B1 ;  /* 0x0000000000017941 */ /* 0x000fea0003800000 */
.L_x_17249:
        /* <DEDUP_REMOVED lines=10> */
.L_x_17245:
[----:B------:R-:W-:Y:S05]  /*1bc0*/  BSYNC B0 ;  /* 0x0000000000007941 */ /* 0x000fea0003800000 */
.L_x_17244:
        /* <DEDUP_REMOVED lines=18> */
.L_x_17256:
[----:B------:R-:W-:-:S07]  /*1cf0*/  MOV R8, R10 ;  /* 0x0000000a00087202 */ /* 0x000fce0000000f00 */
.L_x_17257:
[----:B------:R-:W-:Y:S05]  /*1d00*/  BSYNC B1 ;  /* 0x0000000000017941 */ /* 0x000fea0003800000 */
.L_x_17255:
        /* <DEDUP_REMOVED lines=16> */
.L_x_17261:
[----:B------:R-:W-:Y:S05]  /*1e10*/  BSYNC B2 ;  /* 0x0000000000027941 */ /* 0x000fea0003800000 */
.L_x_17260:
        /* <DEDUP_REMOVED lines=44> */
.L_x_17259:
[----:B------:R-:W-:Y:S05]  /*20e0*/  BSYNC B1 ;  /* 0x0000000000017941 */ /* 0x000fea0003800000 */
.L_x_17258:
        /* <DEDUP_REMOVED lines=10> */
.L_x_17254:
[----:B------:R-:W-:Y:S05]  /*2190*/  BSYNC B0 ;  /* 0x0000000000007941 */ /* 0x000fea0003800000 */
.L_x_17253:
        /* <DEDUP_REMOVED lines=18> */
.L_x_17265:
[----:B------:R-:W-:-:S07]  /*22c0*/  IMAD.MOV.U32 R8, RZ, RZ, R10 ;  /* 0x000000ffff087224 */ /* 0x000fce00078e000a */
.L_x_17266:
[----:B------:R-:W-:Y:S05]  /*22d0*/  BSYNC B1 ;  /* 0x0000000000017941 */ /* 0x000fea0003800000 */
.L_x_17264:
        /* <DEDUP_REMOVED lines=16> */
.L_x_17270:
[----:B------:R-:W-:Y:S05]  /*23e0*/  BSYNC B2 ;  /* 0x0000000000027941 */ /* 0x000fea0003800000 */
.L_x_17269:
        /* <DEDUP_REMOVED lines=44> */
.L_x_17268:
[----:B------:R-:W-:Y:S05]  /*26b0*/  BSYNC B1 ;  /* 0x0000000000017941 */ /* 0x000fea0003800000 */
.L_x_17267:
        /* <DEDUP_REMOVED lines=10> */
.L_x_17263:
[----:B------:R-:W-:Y:S05]  /*2760*/  BSYNC B0 ;  /* 0x0000000000007941 */ /* 0x000fea0003800000 */
.L_x_17262:
        /* <DEDUP_REMOVED lines=18> */
.L_x_17274:
[----:B------:R-:W-:-:S07]  /*2890*/  MOV R8, R10 ;  /* 0x0000000a00087202 */ /* 0x000fce0000000f00 */
.L_x_17275:
[----:B------:R-:W-:Y:S05]  /*28a0*/  BSYNC B1 ;  /* 0x0000000000017941 */ /* 0x000fea0003800000 */
.L_x_17273:
        /* <DEDUP_REMOVED lines=16> */
.L_x_17279:
[----:B------:R-:W-:Y:S05]  /*29b0*/  BSYNC B2 ;  /* 0x0000000000027941 */ /* 0x000fea0003800000 */
.L_x_17278:
        /* <DEDUP_REMOVED lines=44> */
.L_x_17277:
[----:B------:R-:W-:Y:S05]  /*2c80*/  BSYNC B1 ;  /* 0x0000000000017941 */ /* 0x000fea0003800000 */
.L_x_17276:
        /* <DEDUP_REMOVED lines=10> */
.L_x_17272:
[----:B------:R-:W-:Y:S05]  /*2d30*/  BSYNC B0 ;  /* 0x0000000000007941 */ /* 0x000fea0003800000 */
.L_x_17271:
        /* <DEDUP_REMOVED lines=18> */
.L_x_17283:
[----:B------:R-:W-:-:S07]  /*2e60*/  IMAD.MOV.U32 R8, RZ, RZ, R10 ;  /* 0x000000ffff087224 */ /* 0x000fce00078e000a */
.L_x_17284:
[----:B------:R-:W-:Y:S05]  /*2e70*/  BSYNC B1 ;  /* 0x0000000000017941 */ /* 0x000fea0003800000 */
.L_x_17282:
        /* <DEDUP_REMOVED lines=16> */
.L_x_17288:
[----:B------:R-:W-:Y:S05]  /*2f80*/  BSYNC B2 ;  /* 0x0000000000027941 */ /* 0x000fea0003800000 */
.L_x_17287:
        /* <DEDUP_REMOVED lines=44> */
.L_x_17286:
[----:B------:R-:W-:Y:S05]  /*3250*/  BSYNC B1 ;  /* 0x0000000000017941 */ /* 0x000fea0003800000 */
.L_x_17285:
        /* <DEDUP_REMOVED lines=10> */
.L_x_17281:
[----:B------:R-:W-:Y:S05]  /*3300*/  BSYNC B0 ;  /* 0x0000000000007941 */ /* 0x000fea0003800000 */
.L_x_17280:
        /* <DEDUP_REMOVED lines=18> */
.L_x_17292:
[----:B------:R-:W-:-:S07]  /*3430*/  MOV R8, R10 ;  /* 0x0000000a00087202 */ /* 0x000fce0000000f00 */
.L_x_17293:
[----:B------:R-:W-:Y:S05]  /*3440*/  BSYNC B1 ;  /* 0x0000000000017941 */ /* 0x000fea0003800000 */
.L_x_17291:
        /* <DEDUP_REMOVED lines=16> */
.L_x_17297:
[----:B------:R-:W-:Y:S05]  /*3550*/  BSYNC B2 ;  /* 0x0000000000027941 */ /* 0x000fea0003800000 */
.L_x_17296:
        /* <DEDUP_REMOVED lines=44> */
.L_x_17295:
[----:B------:R-:W-:Y:S05]  /*3820*/  BSYNC B1 ;  /* 0x0000000000017941 */ /* 0x000fea0003800000 */
.L_x_17294:
        /* <DEDUP_REMOVED lines=10> */
.L_x_17290:
[----:B------:R-:W-:Y:S05]  /*38d0*/  BSYNC B0 ;  /* 0x0000000000007941 */ /* 0x000fea0003800000 */
.L_x_17289:
        /* <DEDUP_REMOVED lines=31> */
.L_x_17299:
[----:B------:R-:W-:Y:S05]  /*3ad0*/  BSYNC B0 ;  /* 0x0000000000007941 */ /* 0x000fea0003800000 */
.L_x_17298:
        /* <DEDUP_REMOVED lines=22> */
.L_x_17303:
[----:B------:R-:W-:-:S07]  /*3c40*/  MOV R8, R10 ;  /* 0x0000000a00087202 */ /* 0x000fce0000000f00 */
.L_x_17304:
[----:B------:R-:W-:Y:S05]  /*3c50*/  BSYNC B1 ;  /* 0x0000000000017941 */ /* 0x000fea0003800000 */
.L_x_17302:
        /* <DEDUP_REMOVED lines=16> */
.L_x_17308:
[----:B------:R-:W-:Y:S05]  /*3d60*/  BSYNC B2 ;  /* 0x0000000000027941 */ /* 0x000fea0003800000 */
.L_x_17307:
        /* <DEDUP_REMOVED lines=44> */
.L_x_17306:
[----:B------:R-:W-:Y:S05]  /*4030*/  BSYNC B1 ;  /* 0x0000000000017941 */ /* 0x000fea0003800000 */
.L_x_17305:
        /* <DEDUP_REMOVED lines=10> */
.L_x_17301:
[----:B------:R-:W-:Y:S05]  /*40e0*/  BSYNC B0 ;  /* 0x0000000000007941 */ /* 0x000fea0003800000 */
.L_x_17300:
        /* <DEDUP_REMOVED lines=18> */
.L_x_17312:
[----:B------:R-:W-:-:S07]  /*4210*/  IMAD.MOV.U32 R8, RZ, RZ, R10 ;  /* 0x000000ffff087224 */ /* 0x000fce00078e000a */
.L_x_17313:
[----:B------:R-:W-:Y:S05]  /*4220*/  BSYNC B1 ;  /* 0x0000000000017941 */ /* 0x000fea0003800000 */
.L_x_17311:
        /* <DEDUP_REMOVED lines=16> */
.L_x_17317:
[----:B------:R-:W-:Y:S05]  /*4330*/  BSYNC B2 ;  /* 0x0000000000027941 */ /* 0x000fea0003800000 */
.L_x_17316:
        /* <DEDUP_REMOVED lines=44> */
.L_x_17315:
[----:B------:R-:W-:Y:S05]  /*4600*/  BSYNC B1 ;  /* 0x0000000000017941 */ /* 0x000fea0003800000 */
.L_x_17314:
        /* <DEDUP_REMOVED lines=10> */
.L_x_17310:
[----:B------:R-:W-:Y:S05]  /*46b0*/  BSYNC B0 ;  /* 0x0000000000007941 */ /* 0x000fea0003800000 */
.L_x_17309:
        /* <DEDUP_REMOVED lines=18> */
.L_x_17321:
[----:B------:R-:W-:-:S07]  /*47e0*/  MOV R8, R10 ;  /* 0x0000000a00087202 */ /* 0x000fce0000000f00 */
.L_x_17322:
[----:B------:R-:W-:Y:S05]  /*47f0*/  BSYNC B1 ;  /* 0x0000000000017941 */ /* 0x000fea0003800000 */
.L_x_17320:
        /* <DEDUP_REMOVED lines=16> */
.L_x_17326:
[----:B------:R-:W-:Y:S05]  /*4900*/  BSYNC B2 ;  /* 0x0000000000027941 */ /* 0x000fea0003800000 */
.L_x_17325:
        /* <DEDUP_REMOVED lines=44> */
.L_x_17324:
[----:B------:R-:W-:Y:S05]  /*4bd0*/  BSYNC B1 ;  /* 0x0000000000017941 */ /* 0x000fea0003800000 */
.L_x_17323:
        /* <DEDUP_REMOVED lines=10> */
.L_x_17319:
[----:B------:R-:W-:Y:S05]  /*4c80*/  BSYNC B0 ;  /* 0x0000000000007941 */ /* 0x000fea0003800000 */
.L_x_17318:
        /* <DEDUP_REMOVED lines=18> */
.L_x_17330:
[----:B------:R-:W-:-:S07]  /*4db0*/  IMAD.MOV.U32 R8, RZ, RZ, R10 ;  /* 0x000000ffff087224 */ /* 0x000fce00078e000a */
.L_x_17331:
[----:B------:R-:W-:Y:S05]  /*4dc0*/  BSYNC B1 ;  /* 0x0000000000017941 */ /* 0x000fea0003800000 */
.L_x_17329:
        /* <DEDUP_REMOVED lines=16> */
.L_x_17335:
[----:B------:R-:W-:Y:S05]  /*4ed0*/  BSYNC B2 ;  /* 0x0000000000027941 */ /* 0x000fea0003800000 */
.L_x_17334:
        /* <DEDUP_REMOVED lines=44> */
.L_x_17333:
[----:B------:R-:W-:Y:S05]  /*51a0*/  BSYNC B1 ;  /* 0x0000000000017941 */ /* 0x000fea0003800000 */
.L_x_17332:
        /* <DEDUP_REMOVED lines=10> */
.L_x_17328:
[----:B------:R-:W-:Y:S05]  /*5250*/  BSYNC B0 ;  /* 0x0000000000007941 */ /* 0x000fea0003800000 */
.L_x_17327:
        /* <DEDUP_REMOVED lines=18> */
.L_x_17339:
[----:B------:R-:W-:-:S07]  /*5380*/  MOV R8, R10 ;  /* 0x0000000a00087202 */ /* 0x000fce0000000f00 */
.L_x_17340:
[----:B------:R-:W-:Y:S05]  /*5390*/  BSYNC B1 ;  /* 0x0000000000017941 */ /* 0x000fea0003800000 */
.L_x_17338:
        /* <DEDUP_REMOVED lines=16> */
.L_x_17344:
[----:B------:R-:W-:Y:S05]  /*54a0*/  BSYNC B2 ;  /* 0x0000000000027941 */ /* 0x000fea0003800000 */
.L_x_17343:
        /* <DEDUP_REMOVED lines=44> */
.L_x_17342:
[----:B------:R-:W-:Y:S05]  /*5770*/  BSYNC B1 ;  /* 0x0000000000017941 */ /* 0x000fea0003800000 */
.L_x_17341:
        /* <DEDUP_REMOVED lines=10> */
.L_x_17337:
[----:B------:R-:W-:Y:S05]  /*5820*/  BSYNC B0 ;  /* 0x0000000000007941 */ /* 0x000fea0003800000 */
.L_x_17336:
        /* <DEDUP_REMOVED lines=18> */
.L_x_17348:
[----:B------:R-:W-:-:S07]  /*5950*/  IMAD.MOV.U32 R8, RZ, RZ, R10 ;  /* 0x000000ffff087224 */ /* 0x000fce00078e000a */
.L_x_17349:
[----:B------:R-:W-:Y:S05]  /*5960*/  BSYNC B1 ;  /* 0x0000000000017941 */ /* 0x000fea0003800000 */
.L_x_17347:
        /* <DEDUP_REMOVED lines=16> */
.L_x_17353:
[----:B------:R-:W-:Y:S05]  /*5a70*/  BSYNC B2 ;  /* 0x0000000000027941 */ /* 0x000fea0003800000 */
.L_x_17352:
        /* <DEDUP_REMOVED lines=44> */
.L_x_17351:
[----:B------:R-:W-:Y:S05]  /*5d40*/  BSYNC B1 ;  /* 0x0000000000017941 */ /* 0x000fea0003800000 */
.L_x_17350:
        /* <DEDUP_REMOVED lines=10> */
.L_x_17346:
[----:B------:R-:W-:Y:S05]  /*5df0*/  BSYNC B0 ;  /* 0x0000000000007941 */ /* 0x000fea0003800000 */
.L_x_17345:
        /* <DEDUP_REMOVED lines=18> */
.L_x_17357:
[----:B------:R-:W-:-:S07]  /*5f20*/  MOV R8, R10 ;  /* 0x0000000a00087202 */ /* 0x000fce0000000f00 */
.L_x_17358:
[----:B------:R-:W-:Y:S05]  /*5f30*/  BSYNC B1 ;  /* 0x0000000000017941 */ /* 0x000fea0003800000 */
.L_x_17356:
        /* <DEDUP_REMOVED lines=16> */
.L_x_17362:
[----:B------:R-:W-:Y:S05]  /*6040*/  BSYNC B2 ;  /* 0x0000000000027941 */ /* 0x000fea0003800000 */
.L_x_17361:
        /* <DEDUP_REMOVED lines=44> */
.L_x_17360:
[----:B------:R-:W-:Y:S05]  /*6310*/  BSYNC B1 ;  /* 0x0000000000017941 */ /* 0x000fea0003800000 */
.L_x_17359:
        /* <DEDUP_REMOVED lines=10> */
.L_x_17355:
[----:B------:R-:W-:Y:S05]  /*63c0*/  BSYNC B0 ;  /* 0x0000000000007941 */ /* 0x000fea0003800000 */
.L_x_17354:
        /* <DEDUP_REMOVED lines=18> */
.L_x_17366:
[----:B------:R-:W-:-:S07]  /*64f0*/  IMAD.MOV.U32 R87, RZ, RZ, R10 ;  /* 0x000000ffff577224 */ /* 0x000fce00078e000a */
.L_x_17367:
[----:B------:R-:W-:Y:S05]  /*6500*/  BSYNC B1 ;  /* 0x0000000000017941 */ /* 0x000fea0003800000 */
.L_x_17365:
        /* <DEDUP_REMOVED lines=16> */
.L_x_17371:
[----:B------:R-:W-:Y:S05]  /*6610*/  BSYNC B2 ;  /* 0x0000000000027941 */ /* 0x000fea0003800000 */
.L_x_17370:
        /* <DEDUP_REMOVED lines=44> */
.L_x_17369:
[----:B------:R-:W-:Y:S05]  /*68e0*/  BSYNC B1 ;  /* 0x0000000000017941 */ /* 0x000fea0003800000 */
.L_x_17368:
        /* <DEDUP_REMOVED lines=10> */
.L_x_17364:
[----:B------:R-:W-:Y:S05]  /*6990*/  BSYNC B0 ;  /* 0x0000000000007941 */ /* 0x000fea0003800000 */
.L_x_17363:
        /* <DEDUP_REMOVED lines=30> */
.L_x_17373:
[----:B------:R-:W-:Y:S05]  /*6b80*/  BSYNC B0 ;  /* 0x0000000000007941 */ /* 0x000fea0003800000 */
.L_x_17372:
        /* <DEDUP_REMOVED lines=22> */
.L_x_17377:
[----:B------:R-:W-:-:S07]  /*6cf0*/  IMAD.MOV.U32 R94, RZ, RZ, R10 ;  /* 0x000000ffff5e7224 */ /* 0x000fce00078e000a */
.L_x_17378:
[----:B------:R-:W-:Y:S05]  /*6d00*/  BSYNC B1 ;  /* 0x0000000000017941 */ /* 0x000fea0003800000 */
.L_x_17376:
        /* <DEDUP_REMOVED lines=16> */
.L_x_17382:
[----:B------:R-:W-:Y:S05]  /*6e10*/  BSYNC B2 ;  /* 0x0000000000027941 */ /* 0x000fea0003800000 */
.L_x_17381:
        /* <DEDUP_REMOVED lines=44> */
.L_x_17380:
[----:B------:R-:W-:Y:S05]  /*70e0*/  BSYNC B1 ;  /* 0x0000000000017941 */ /* 0x000fea0003800000 */
.L_x_17379:
        /* <DEDUP_REMOVED lines=10> */
.L_x_17375:
[----:B------:R-:W-:Y:S05]  /*7190*/  BSYNC B0 ;  /* 0x0000000000007941 */ /* 0x000fea0003800000 */
.L_x_17374:
        /* <DEDUP_REMOVED lines=18> */
.L_x_17386:
[----:B------:R-:W-:-:S07]  /*72c0*/  MOV R8, R10 ;  /* 0x0000000a00087202 */ /* 0x000fce0000000f00 */
.L_x_17387:
[----:B------:R-:W-:Y:S05]  /*72d0*/  BSYNC B1 ;  /* 0x0000000000017941 */ /* 0x000fea0003800000 */
.L_x_17385:
        /* <DEDUP_REMOVED lines=16> */
.L_x_17391:
[----:B------:R-:W-:Y:S05]  /*73e0*/  BSYNC B2 ;  /* 0x0000000000027941 */ /* 0x000fea0003800000 */
.L_x_17390:
        /* <DEDUP_REMOVED lines=44> */
.L_x_17389:
[----:B------:R-:W-:Y:S05]  /*76b0*/  BSYNC B1 ;  /* 0x0000000000017941 */ /* 0x000fea0003800000 */
.L_x_17388:
        /* <DEDUP_REMOVED lines=10> */
.L_x_17384:
[----:B------:R-:W-:Y:S05]  /*7760*/  BSYNC B0 ;  /* 0x0000000000007941 */ /* 0x000fea0003800000 */
.L_x_17383:
        /* <DEDUP_REMOVED lines=18> */
.L_x_17395:
[----:B------:R-:W-:-:S07]  /*7890*/  IMAD.MOV.U32 R8, RZ, RZ, R10 ;  /* 0x000000ffff087224 */ /* 0x000fce00078e000a */
.L_x_17396:
[----:B------:R-:W-:Y:S05]  /*78a0*/  BSYNC B1 ;  /* 0x0000000000017941 */ /* 0x000fea0003800000 */
.L_x_17394:
        /* <DEDUP_REMOVED lines=16> */
.L_x_17400:
[----:B------:R-:W-:Y:S05]  /*79b0*/  BSYNC B2 ;  /* 0x0000000000027941 */ /* 0x000fea0003800000 */
.L_x_17399:
        /* <DEDUP_REMOVED lines=44> */
.L_x_17398:
[----:B------:R-:W-:Y:S05]  /*7c80*/  BSYNC B1 ;  /* 0x0000000000017941 */ /* 0x000fea0003800000 */
.L_x_17397:
        /* <DEDUP_REMOVED lines=10> */
.L_x_17393:
[----:B------:R-:W-:Y:S05]  /*7d30*/  BSYNC B0 ;  /* 0x0000000000007941 */ /* 0x000fea0003800000 */
.L_x_17392:
        /* <DEDUP_REMOVED lines=18> */
.L_x_17404:
[----:B------:R-:W-:-:S07]  /*7e60*/  MOV R8, R10 ;  /* 0x0000000a00087202 */ /* 0x000fce0000000f00 */
.L_x_17405:
[----:B------:R-:W-:Y:S05]  /*7e70*/  BSYNC B1 ;  /* 0x0000000000017941 */ /* 0x000fea0003800000 */
.L_x_17403:
        /* <DEDUP_REMOVED lines=16> */
.L_x_17409:
[----:B------:R-:W-:Y:S05]  /*7f80*/  BSYNC B2 ;  /* 0x0000000000027941 */ /* 0x000fea0003800000 */
.L_x_17408:
        /* <DEDUP_REMOVED lines=44> */
.L_x_17407:
[----:B------:R-:W-:Y:S05]  /*8250*/  BSYNC B1 ;  /* 0x0000000000017941 */ /* 0x000fea0003800000 */
.L_x_17406:
        /* <DEDUP_REMOVED lines=10> */
.L_x_17402:
[----:B------:R-:W-:Y:S05]  /*8300*/  BSYNC B0 ;  /* 0x0000000000007941 */ /* 0x000fea0003800000 */
.L_x_17401:
        /* <DEDUP_REMOVED lines=18> */
.L_x_17413:
[----:B------:R-:W-:-:S07]  /*8430*/  IMAD.MOV.U32 R8, RZ, RZ, R10 ;  /* 0x000000ffff087224 */ /* 0x000fce00078e000a */
.L_x_17414:
[----:B------:R-:W-:Y:S05]  /*8440*/  BSYNC B1 ;  /* 0x0000000000017941 */ /* 0x000fea0003800000 */
.L_x_17412:
        /* <DEDUP_REMOVED lines=16> */
.L_x_17418:
[----:B------:R-:W-:Y:S05]  /*8550*/  BSYNC B2 ;  /* 0x0000000000027941 */ /* 0x000fea0003800000 */
.L_x_17417:
        /* <DEDUP_REMOVED lines=44> */
.L_x_17416:
[----:B------:R-:W-:Y:S05]  /*8820*/  BSYNC B1 ;  /* 0x0000000000017941 */ /* 0x000fea0003800000 */
.L_x_17415:
        /* <DEDUP_REMOVED lines=10> */
.L_x_17411:
[----:B------:R-:W-:Y:S05]  /*88d0*/  BSYNC B0 ;  /* 0x0000000000007941 */ /* 0x000fea0003800000 */
.L_x_17410:
        /* <DEDUP_REMOVED lines=18> */
.L_x_17422:
[----:B------:R-:W-:-:S07]  /*8a00*/  MOV R8, R10 ;  /* 0x0000000a00087202 */ /* 0x000fce0000000f00 */
.L_x_17423:
[----:B------:R-:W-:Y:S05]  /*8a10*/  BSYNC B1 ;  /* 0x0000000000017941 */ /* 0x000fea0003800000 */
.L_x_17421:
        /* <DEDUP_REMOVED lines=16> */
.L_x_17427:
[----:B------:R-:W-:Y:S05]  /*8b20*/  BSYNC B2 ;  /* 0x0000000000027941 */ /* 0x000fea0003800000 */
.L_x_17426:
        /* <DEDUP_REMOVED lines=44> */
.L_x_17425:
[----:B------:R-:W-:Y:S05]  /*8df0*/  BSYNC B1 ;  /* 0x0000000000017941 */ /* 0x000fea0003800000 */
.L_x_17424:
        /* <DEDUP_REMOVED lines=10> */
.L_x_17420:
[----:B------:R-:W-:Y:S05]  /*8ea0*/  BSYNC B0 ;  /* 0x0000000000007941 */ /* 0x000fea0003800000 */
.L_x_17419:
        /* <DEDUP_REMOVED lines=18> */
.L_x_17431:
[----:B------:R-:W-:-:S07]  /*8fd0*/  IMAD.MOV.U32 R8, RZ, RZ, R10 ;  /* 0x000000ffff087224 */ /* 0x000fce00078e000a */
.L_x_17432:
[----:B------:R-:W-:Y:S05]  /*8fe0*/  BSYNC B1 ;  /* 0x0000000000017941 */ /* 0x000fea0003800000 */
.L_x_17430:
        /* <DEDUP_REMOVED lines=16> */
.L_x_17436:
[----:B------:R-:W-:Y:S05]  /*90f0*/  BSYNC B2 ;  /* 0x0000000000027941 */ /* 0x000fea0003800000 */
.L_x_17435:
        /* <DEDUP_REMOVED lines=44> */
.L_x_17434:
[----:B------:R-:W-:Y:S05]  /*93c0*/  BSYNC B1 ;  /* 0x0000000000017941 */ /* 0x000fea0003800000 */
.L_x_17433:
        /* <DEDUP_REMOVED lines=10> */
.L_x_17429:
[----:B------:R-:W-:Y:S05]  /*9470*/  BSYNC B0 ;  /* 0x0000000000007941 */ /* 0x000fea0003800000 */
.L_x_17428:
        /* <DEDUP_REMOVED lines=18> */
.L_x_17440:
[----:B------:R-:W-:-:S07]  /*95a0*/  MOV R95, R10 ;  /* 0x0000000a005f7202 */ /* 0x000fce0000000f00 */
.L_x_17441:
[----:B------:R-:W-:Y:S05]  /*95b0*/  BSYNC B1 ;  /* 0x0000000000017941 */ /* 0x000fea0003800000 */
.L_x_17439:
        /* <DEDUP_REMOVED lines=16> */
.L_x_17445:
[----:B------:R-:W-:Y:S05]  /*96c0*/  BSYNC B2 ;  /* 0x0000000000027941 */ /* 0x000fea0003800000 */
.L_x_17444:
        /* <DEDUP_REMOVED lines=44> */
.L_x_17443:
[----:B------:R-:W-:Y:S05]  /*9990*/  BSYNC B1 ;  /* 0x0000000000017941 */ /* 0x000fea0003800000 */
.L_x_17442:
[----:B------:R-:W-:Y:S01]  /*99a0*/  I2FP.F32.U32 R95, R95 ;  /* 0x0000005f005f7245 */ /* 0x000fe20000201000 */
[----:B------:R-:W-:Y:S02]  /*99b0*/  IMAD.MOV.U32 R104, RZ, RZ, 0x2f800000 ;  /* 0x2f800000ff687424 */ /* 0x000fe400078e00ff */
[----:B------:R-:W-:Y:S02]  /*99c0*/  HADD2.F32 R103, -RZ, R67.H1_H1 ;  /* 0x30000043ff677230 */ /* 0x000fe40000004100 */
[----:B------:R-:W-:-:S03]  /*99d0*/  FFMA.FTZ R95, R95, R104, 1.1641532182693481445e-10 ;  /* 0x2f0000005f5f7423 */ /* 0x000fc60000010068 */
[----:B------:R-:W-:Y:S02]  /*99e0*/  FMUL.FTZ R103, R103, UR11 ;  /* 0x0000000b67677c20 */ /* 0x000fe40008410000 */
[----:B------:R-:W-:Y:S02]  /*99f0*/  FSETP.GTU.FTZ.AND P1, PT, R95, UR9, PT ;  /* 0x000000095f007c0b */ /* 0x000fe4000bf3c000 */
[----:B------:R-:W-:Y:S02]  /*9a00*/  FMUL.FTZ R95, R103, UR10 ;  /* 0x0000000a675f7c20 */ /* 0x000fe40008410000 */
[----:B------:R-:W-:-:S03]  /*9a10*/  SEL R103, RZ, 0x1, P1 ;  /* 0x00000001ff677807 */ /* 0x000fc60000800000 */
[----:B------:R-:W-:-:S05]  /*9a20*/  FSEL R95, R95, RZ, !P1 ;  /* 0x000000ff5f5f7208 */ /* 0x000fca0004800000 */
[----:B------:R-:W-:-:S07]  /*9a30*/  @P0 FADD.FTZ R95, R71, R95 ;  /* 0x0000005f475f0221 */ /* 0x000fce0000010000 */
.L_x_17438:
[----:B------:R-:W-:Y:S05]  /*9a40*/  BSYNC B0 ;  /* 0x0000000000007941 */ /* 0x000fea0003800000 */
.L_x_17437:
        /* <DEDUP_REMOVED lines=52> */
.L_x_17447:
[----:B------:R-:W-:Y:S05]  /*9d90*/  BSYNC B0 ;  /* 0x0000000000007941 */ /* 0x000fea0003800000 */
.L_x_17446:
        /* <DEDUP_REMOVED lines=72> */
.L_x_17462:
        /* <DEDUP_REMOVED lines=190> */
.L_x_17450:
[----:B------:R-:W-:Y:S05]  /*ae00*/  BSYNC B0 ;  /* 0x0000000000007941 */ /* 0x000fea0003800000 */
.L_x_17449:
[----:B------:R-:W-:Y:S02]  /*ae10*/  IADD3 R108, R108, UR12, RZ ;  /* 0x0000000c6c6c7c10 */ /* 0x000fe4000fffe0ff */
[----:B------:R-:W-:Y:S02]  /*ae20*/  SEL R114, RZ, 0x1, P0 ;  /* 0x00000001ff727807 */ /* 0x000fe40000000000 */
[----:B------:R-:W-:-:S13]  /*ae30*/  ISETP.GE.AND P1, PT, R108, UR13, PT ;  /* 0x0000000d6c007c0c */ /* 0x000fda000bf26270 */
[----:B------:R-:W-:Y:S05]  /*ae40*/  @!P1 BRA `(.L_x_17451) ;  /* 0xffffff5800889947 */ /* 0x000fea000383ffff */
[----:B------:R-:W-:Y:S05]  /*ae50*/  EXIT ;  /* 0x000000000000794d */ /* 0x000fea0003800000 */
.L_x_17448:
[----:B------:R-:W-:Y:S01]  /*ae60*/  IMAD.MOV.U32 R117, RZ, RZ, 0x1 ;  /* 0x00000001ff757424 */ /* 0x000fe200078e00ff */
[----:B------:R-:W-:Y:S01]  /*ae70*/  MOV R122, 0x1f ;  /* 0x0000001f007a7802 */ /* 0x000fe20000000f00 */
[----:B------:R-:W-:-:S07]  /*ae80*/  IMAD.MOV.U32 R115, RZ, RZ, -0x1 ;  /* 0xffffffffff737424 */ /* 0x000fce00078e00ff */
[----:B0-----:R-:W-:Y:S05]  /*ae90*/  WARPSYNC.COLLECTIVE R115, `(.L_x_17452) ;  /* 0x0000000073087348 */ /* 0x001fea0003c00000 */
[----:B------:R1:W2:Y:S02]  /*aea0*/  SHFL.BFLY P3, R116, R120, R117, R122 ;  /* 0x0c00007578747389 */ /* 0x0002a4000006007a */
[----:B012---:R-:W-:Y:S01]  /*aeb0*/  ENDCOLLECTIVE ;  /* 0x000000000000791b */ /* 0x007fe20003800000 */
.L_x_17452:
[----:B------:R-:W-:Y:S01]  /*aec0*/  HFMA2.MMA R117, -RZ, RZ, 0, 1.1920928955078125e-07 ;  /* 0x00000002ff757435 */ /* 0x000fe200000001ff */
[----:B------:R-:W-:-:S05]  /*aed0*/  MOV R105, R116 ;  /* 0x0000007400697202 */ /* 0x000fca0000000f00 */
[----:B------:R-:W-:-:S04]  /*aee0*/  FADD.FTZ R106, R120, R105 ;  /* 0x00000069786a7221 */ /* 0x000fc80000010000 */
[----:B------:R-:W-:-:S07]  /*aef0*/  IMAD.MOV.U32 R120, RZ, RZ, R106 ;  /* 0x000000ffff787224 */ /* 0x000fce00078e006a */
[----:B------:R-:W-:Y:S05]  /*af00*/  WARPSYNC.COLLECTIVE R115, `(.L_x_17453) ;  /* 0x0000000073087348 */ /* 0x000fea0003c00000 */
[----:B------:R0:W1:Y:S02]  /*af10*/  SHFL.BFLY P3, R116, R120, R117, R122 ;  /* 0x0c00007578747389 */ /* 0x000064000006007a */
[----:B01----:R-:W-:Y:S01]  /*af20*/  ENDCOLLECTIVE ;  /* 0x000000000000791b */ /* 0x003fe20003800000 */
.L_x_17453:
[----:B------:R-:W-:Y:S02]  /*af30*/  IMAD.MOV.U32 R117, RZ, RZ, 0x4 ;  /* 0x00000004ff757424 */ /* 0x000fe400078e00ff */
[----:B------:R-:W-:-:S04]  /*af40*/  IMAD.MOV.U32 R105, RZ, RZ, R116 ;  /* 0x000000ffff697224 */ /* 0x000fc800078e0074 */
[----:B------:R-:W-:-:S05]  /*af50*/  FADD.FTZ R107, R106, R105 ;  /* 0x000000696a6b7221 */ /* 0x000fca0000010000 */
[----:B------:R-:W-:-:S07]  /*af60*/  MOV R120, R107 ;  /* 0x0000006b00787202 */ /* 0x000fce0000000f00 */
[----:B------:R-:W-:Y:S05]  /*af70*/  WARPSYNC.COLLECTIVE R115, `(.L_x_17454) ;  /* 0x0000000073087348 */ /* 0x000fea0003c00000 */
[----:B------:R0:W1:Y:S02]  /*af80*/  SHFL.BFLY P3, R116, R120, R117, R122 ;  /* 0x0c00007578747389 */ /* 0x000064000006007a */
[----:B01----:R-:W-:Y:S01]  /*af90*/  ENDCOLLECTIVE ;  /* 0x000000000000791b */ /* 0x003fe20003800000 */
.L_x_17454:
[----:B------:R-:W-:Y:S01]  /*afa0*/  HFMA2.MMA R117, -RZ, RZ, 0, 4.76837158203125e-07 ;  /* 0x00000008ff757435 */ /* 0x000fe200000001ff */
[----:B------:R-:W-:-:S05]  /*afb0*/  MOV R104, R116 ;  /* 0x0000007400687202 */ /* 0x000fca0000000f00 */
[----:B------:R-:W-:-:S04]  /*afc0*/  FADD.FTZ R112, R107, R104 ;  /* 0x000000686b707221 */ /* 0x000fc80000010000 */
[----:B------:R-:W-:-:S07]  /*afd0*/  IMAD.MOV.U32 R120, RZ, RZ, R112 ;  /* 0x000000ffff787224 */ /* 0x000fce00078e0070 */
[----:B------:R-:W-:Y:S05]  /*afe0*/  WARPSYNC.COLLECTIVE R115, `(.L_x_17455) ;  /* 0x0000000073087348 */ /* 0x000fea0003c00000 */
[----:B------:R0:W1:Y:S02]  /*aff0*/  SHFL.BFLY P3, R116, R120, R117, R122 ;  /* 0x0c00007578747389 */ /* 0x000064000006007a */
[----:B01----:R-:W-:Y:S01]  /*b000*/  ENDCOLLECTIVE ;  /* 0x000000000000791b */ /* 0x003fe20003800000 */
.L_x_17455:
[----:B------:R-:W-:Y:S02]  /*b010*/  IMAD.MOV.U32 R117, RZ, RZ, 0x10 ;  /* 0x00000010ff757424 */ /* 0x000fe400078e00ff */
[----:B------:R-:W-:-:S04]  /*b020*/  IMAD.MOV.U32 R105, RZ, RZ, R116 ;  /* 0x000000ffff697224 */ /* 0x000fc800078e0074 */
[----:B------:R-:W-:-:S05]  /*b030*/  FADD.FTZ R113, R112, R105 ;  /* 0x0000006970717221 */ /* 0x000fca0000010000 */
[----:B------:R-:W-:-:S07]  /*b040*/  MOV R120, R113 ;  /* 0x0000007100787202 */ /* 0x000fce0000000f00 */
[----:B------:R-:W-:Y:S05]  /*b050*/  WARPSYNC.COLLECTIVE R115, `(.L_x_17456) ;  /* 0x0000000073087348 */ /* 0x000fea0003c00000 */
[----:B------:R0:W1:Y:S02]  /*b060*/  SHFL.BFLY P3, R116, R120, R117, R122 ;  /* 0x0c00007578747389 */ /* 0x000064000006007a */
[----:B01----:R-:W-:Y:S01]  /*b070*/  ENDCOLLECTIVE ;  /* 0x000000000000791b */ /* 0x003fe20003800000 */
.L_x_17456:
        /* <DEDUP_REMOVED lines=56> */
.L_x_17457:
[----:B------:R-:W-:Y:S02]  /*b400*/  IMAD.MOV.U32 R117, RZ, RZ, 0x2 ;  /* 0x00000002ff757424 */ /* 0x000fe400078e00ff */
[----:B------:R-:W-:-:S04]  /*b410*/  IMAD.MOV.U32 R106, RZ, RZ, R116 ;  /* 0x000000ffff6a7224 */ /* 0x000fc800078e0074 */
[----:B------:R-:W-:-:S05]  /*b420*/  FADD.FTZ R106, R105, R106 ;  /* 0x0000006a696a7221 */ /* 0x000fca0000010000 */
[----:B------:R-:W-:-:S07]  /*b430*/  MOV R120, R106 ;  /* 0x0000006a00787202 */ /* 0x000fce0000000f00 */
[----:B------:R-:W-:Y:S05]  /*b440*/  WARPSYNC.COLLECTIVE R115, `(.L_x_17458) ;  /* 0x0000000073087348 */ /* 0x000fea0003c00000 */
[----:B------:R0:W1:Y:S02]  /*b450*/  SHFL.BFLY P3, R116, R120, R117, R122 ;  /* 0x0c00007578747389 */ /* 0x000064000006007a */
[----:B01----:R-:W-:Y:S01]  /*b460*/  ENDCOLLECTIVE ;  /* 0x000000000000791b */ /* 0x003fe20003800000 */
.L_x_17458:
[----:B------:R-:W-:Y:S01]  /*b470*/  HFMA2.MMA R117, -RZ, RZ, 0, 2.384185791015625e-07 ;  /* 0x00000004ff757435 */ /* 0x000fe200000001ff */
[----:B------:R-:W-:-:S05]  /*b480*/  MOV R107, R116 ;  /* 0x00000074006b7202 */ /* 0x000fca0000000f00 */
[----:B------:R-:W-:-:S04]  /*b490*/  FADD.FTZ R107, R106, R107 ;  /* 0x0000006b6a6b7221 */ /* 0x000fc80000010000 */
[----:B------:R-:W-:-:S07]  /*b4a0*/  IMAD.MOV.U32 R120, RZ, RZ, R107 ;  /* 0x000000ffff787224 */ /* 0x000fce00078e006b */
[----:B------:R-:W-:Y:S05]  /*b4b0*/  WARPSYNC.COLLECTIVE R115, `(.L_x_17459) ;  /* 0x0000000073087348 */ /* 0x000fea0003c00000 */
[----:B------:R0:W1:Y:S02]  /*b4c0*/  SHFL.BFLY P3, R116, R120, R117, R122 ;  /* 0x0c00007578747389 */ /* 0x000064000006007a */
[----:B01----:R-:W-:Y:S01]  /*b4d0*/  ENDCOLLECTIVE ;  /* 0x000000000000791b */ /* 0x003fe20003800000 */
.L_x_17459:
[----:B------:R-:W-:Y:S02]  /*b4e0*/  IMAD.MOV.U32 R117, RZ, RZ, 0x8 ;  /* 0x00000008ff757424 */ /* 0x000fe400078e00ff */
[----:B------:R-:W-:-:S04]  /*b4f0*/  IMAD.MOV.U32 R112, RZ, RZ, R116 ;  /* 0x000000ffff707224 */ /* 0x000fc800078e0074 */
[----:B------:R-:W-:-:S05]  /*b500*/  FADD.FTZ R112, R107, R112 ;  /* 0x000000706b707221 */ /* 0x000fca0000010000 */
[----:B------:R-:W-:-:S07]  /*b510*/  MOV R120, R112 ;  /* 0x0000007000787202 */ /* 0x000fce0000000f00 */
[----:B------:R-:W-:Y:S05]  /*b520*/  WARPSYNC.COLLECTIVE R115, `(.L_x_17460) ;  /* 0x0000000073087348 */ /* 0x000fea0003c00000 */
[----:B------:R0:W1:Y:S02]  /*b530*/  SHFL.BFLY P3, R116, R120, R117, R122 ;  /* 0x0c00007578747389 */ /* 0x000064000006007a */
[----:B01----:R-:W-:Y:S01]  /*b540*/  ENDCOLLECTIVE ;  /* 0x000000000000791b */ /* 0x003fe20003800000 */
.L_x_17460:
[----:B------:R-:W-:Y:S01]  /*b550*/  HFMA2.MMA R117, -RZ, RZ, 0, 9.5367431640625e-07 ;  /* 0x00000010ff757435 */ /* 0x000fe200000001ff */
[----:B------:R-:W-:-:S05]  /*b560*/  MOV R113, R116 ;  /* 0x0000007400717202 */ /* 0x000fca0000000f00 */
[----:B------:R-:W-:-:S04]  /*b570*/  FADD.FTZ R113, R112, R113 ;  /* 0x0000007170717221 */ /* 0x000fc80000010000 */
[----:B------:R-:W-:-:S07]  /*b580*/  IMAD.MOV.U32 R120, RZ, RZ, R113 ;  /* 0x000000ffff787224 */ /* 0x000fce00078e0071 */
[----:B------:R-:W-:Y:S05]  /*b590*/  WARPSYNC.COLLECTIVE R115, `(.L_x_17461) ;  /* 0x0000000073087348 */ /* 0x000fea0003c00000 */
[----:B------:R0:W1:Y:S02]  /*b5a0*/  SHFL.BFLY P3, R116, R120, R117, R122 ;  /* 0x0c00007578747389 */ /* 0x000064000006007a */
[----:B01----:R-:W-:Y:S01]  /*b5b0*/  ENDCOLLECTIVE ;  /* 0x000000000000791b */ /* 0x003fe20003800000 */
.L_x_17461:
[----:B------:R-:W-:Y:S05]  /*b5c0*/  BRA `(.L_x_17462) ;  /* 0xffffffec00147947 */ /* 0x000fea000383ffff */
.L_x_17463:
        /* <DEDUP_REMOVED lines=11> */
.L_x_23331:


//--------------------- .text._ZN10layer_norm13ln_fwd_kernelINS_13Kernel_traitsIf6__halffS2_fjLj6144ELj1ELj1ELj8ELj16ENS_18Kernel_traits_baseILj6144EfS2_fS2_fjLj256EEEEELb1ELb1ELb0ELb0EEEvNS_9FwdParamsE --------------------------
	.section	.text._ZN10layer_norm13ln_fwd_kernelINS_13Kernel_traitsIf6__halffS2_fjLj6144ELj1ELj1ELj8ELj16ENS_18Kernel_traits_baseILj6144EfS2_fS2_fjLj256EEEEELb1ELb1ELb0ELb0EEEvNS_9FwdParamsE,"ax",@progbits
	.align	128
        .global         _ZN10layer_norm13ln_fwd_kernelINS_13Kernel_traitsIf6__halffS2_fjLj6144ELj1ELj1ELj8ELj16ENS_18Kernel_traits_baseILj6144EfS2_fS2_fjLj256EEEEELb1ELb1ELb0ELb0EEEvNS_9FwdParamsE
        .type           _ZN10layer_norm13ln_fwd_kernelINS_13Kernel_traitsIf6__halffS2_fjLj6144ELj1ELj1ELj8ELj16ENS_18Kernel_traits_baseILj6144EfS2_fS2_fjLj256EEEEELb1ELb1ELb0ELb0EEEvNS_9FwdParamsE,@function
        .size           _ZN10layer_norm13ln_fwd_kernelINS_13Kernel_traitsIf6__halffS2_fjLj6144ELj1ELj1ELj8ELj16ENS_18Kernel_traits_baseILj6144EfS2_fS2_fjLj256EEEEELb1ELb1ELb0ELb0EEEvNS_9FwdParamsE,(.L_x_23332 - _ZN10layer_norm13ln_fwd_kernelINS_13Kernel_traitsIf6__halffS2_fjLj6144ELj1ELj1ELj8ELj16ENS_18Kernel_traits_baseILj6144EfS2_fS2_fjLj256EEEEELb1ELb1ELb0ELb0EEEvNS_9FwdParamsE)
        .other          _ZN10layer_norm13ln_fwd_kernelINS_13Kernel_traitsIf6__halffS2_fjLj6144ELj1ELj1ELj8ELj16ENS_18Kernel_traits_baseILj6144EfS2_fS2_fjLj256EEEEELb1ELb1ELb0ELb0EEEvNS_9FwdParamsE,@"STO_CUDA_ENTRY STV_DEFAULT"
_ZN10layer_norm13ln_fwd_kernelINS_13Kernel_traitsIf6__halffS2_fjLj6144ELj1ELj1ELj8ELj16ENS_18Kernel_traits_baseILj6144EfS2_fS2_fjLj256EEEEELb1ELb1ELb0ELb0EEEvNS_9FwdParamsE:
.text._ZN10layer_norm13ln_fwd_kernelINS_13Kernel_traitsIf6__halffS2_fjLj6144ELj1ELj1ELj8ELj16ENS_18Kernel_traits_baseILj6144EfS2_fS2_fjLj256EEEEELb1ELb1ELb0ELb0EEEvNS_9FwdParamsE:
        /* <DEDUP_REMOVED lines=19> */
[----:B------:R-:W-:-:S04]  /*0130*/  LOP3.LUT R11, R108, 0xff, RZ, 0xc0, !PT ;  /* 0x000000ff6c0b7812 */ /* 0x000fc800078ec0ff */
[----:B------:R-:W-:Y:S01]  /*0140*/  LOP3.LUT R119, R11, 0xff, RZ, 0x3c, !PT ;  /* 0x000000ff0b777812 */ /* 0x000fe200078e3cff */
[----:B------:R-:W-:Y:S01]  /*0150*/  BSSY B0, `(.L_x_17464) ;  /* 0x0000046000007945 */ /* 0x000fe20003800000 */
[----:B------:R-:W-:Y:S01]  /*0160*/  LEA.HI R127, R108, UR6, RZ, 0x18 ;  /* 0x000000066c7f7c11 */ /* 0x000fe2000f8fc0ff */
[----:B----4-:R-:W-:Y:S01]  /*0170*/  VIADD R110, R3, 0xbb67ae85 ;  /* 0xbb67ae85036e7836 */ /* 0x010fe20000000000 */
[----:B---3--:R-:W-:Y:S01]  /*0180*/  @P0 IADD3 R143, P1, R4, R7, RZ ;  /* 0x00000007048f0210 */ /* 0x008fe20007f3e0ff */
[----:B------:R-:W-:-:S03]  /*0190*/  IMAD.WIDE.U32 R6, R109, -0x326172a9, RZ ;  /* 0xcd9e8d576d067825 */ /* 0x000fc600078e00ff */
[----:B------:R-:W-:-:S04]  /*01a0*/  @P0 IADD3.X R0, RZ, R5, RZ, P1, !PT ;  /* 0x00000005ff000210 */ /* 0x000fc80000ffe4ff */
[--C-:B------:R-:W-:Y:S02]  /*01b0*/  SHF.R.U64 R112, R143, 0x2, R0.reuse ;  /* 0x000000028f707819 */ /* 0x100fe40000001200 */
[----:B------:R-:W-:-:S03]  /*01c0*/  SHF.R.U32.HI R111, RZ, 0x2, R0 ;  /* 0x00000002ff6f7819 */ /* 0x000fc60000011600 */
[----:B------:R-:W-:Y:S01]  /*01d0*/  IMAD.WIDE.U32 R4, R112, -0x2daee0ad, RZ ;  /* 0xd2511f5370047825 */ /* 0x000fe200078e00ff */
[----:B------:R-:W-:-:S04]  /*01e0*/  LOP3.LUT R8, R7, R111, R2, 0x96, !PT ;  /* 0x0000006f07087212 */ /* 0x000fc800078e9602 */
[----:B------:R-:W-:Y:S01]  /*01f0*/  LOP3.LUT R5, R5, R3, RZ, 0x3c, !PT ;  /* 0x0000000305057212 */ /* 0x000fe200078e3cff */
[----:B------:R-:W-:Y:S01]  /*0200*/  IMAD.WIDE.U32 R8, R8, -0x2daee0ad, RZ ;  /* 0xd2511f5308087825 */ /* 0x000fe200078e00ff */
[----:B------:R-:W-:-:S04]  /*0210*/  IADD3 R113, R2, -0x61c88647, RZ ;  /* 0x9e3779b902717810 */ /* 0x000fc80007ffe0ff */
[----:B------:R-:W-:Y:S01]  /*0220*/  LOP3.LUT R7, R9, R4, R110, 0x96, !PT ;  /* 0x0000000409077212 */ /* 0x000fe200078e966e */
[----:B------:R-:W-:-:S04]  /*0230*/  IMAD.WIDE.U32 R4, R5, -0x326172a9, RZ ;  /* 0xcd9e8d5705047825 */ /* 0x000fc800078e00ff */
[----:B------:R-:W-:Y:S01]  /*0240*/  VIADD R114, R2, 0x3c6ef372 ;  /* 0x3c6ef37202727836 */ /* 0x000fe20000000000 */
[----:B------:R-:W-:Y:S01]  /*0250*/  LOP3.LUT R5, R5, R113, R6, 0x96, !PT ;  /* 0x0000007105057212 */ /* 0x000fe200078e9606 */
[----:B------:R-:W-:Y:S01]  /*0260*/  IMAD.WIDE.U32 R6, R7, -0x326172a9, RZ ;  /* 0xcd9e8d5707067825 */ /* 0x000fe200078e00ff */
[----:B------:R-:W-:-:S04]  /*0270*/  IADD3 R115, R3, 0x76cf5d0a, RZ ;  /* 0x76cf5d0a03737810 */ /* 0x000fc80007ffe0ff */
[----:B------:R-:W-:Y:S01]  /*0280*/  LOP3.LUT R9, R7, R4, R114, 0x96, !PT ;  /* 0x0000000407097212 */ /* 0x000fe200078e9672 */
[----:B------:R-:W-:Y:S01]  /*0290*/  IMAD.WIDE.U32 R4, R5, -0x2daee0ad, RZ ;  /* 0xd2511f5305047825 */ /* 0x000fe200078e00ff */
[----:B0-----:R-:W-:-:S03]  /*02a0*/  SHF.R.S32.HI R0, RZ, 0x1f, R13 ;  /* 0x0000001fff007819 */ /* 0x001fc6000001140d */
[----:B------:R-:W-:Y:S01]  /*02b0*/  VIADD R116, R3, 0x32370b8f ;  /* 0x32370b8f03747836 */ /* 0x000fe20000000000 */
[----:B------:R-:W-:Y:S01]  /*02c0*/  LOP3.LUT R5, R5, R8, R115, 0x96, !PT ;  /* 0x0000000805057212 */ /* 0x000fe200078e9673 */
[----:B------:R-:W-:Y:S01]  /*02d0*/  IMAD.WIDE.U32 R8, R9, -0x2daee0ad, RZ ;  /* 0xd2511f5309087825 */ /* 0x000fe200078e00ff */
[----:B------:R-:W-:Y:S02]  /*02e0*/  LEA.HI R88, R0, R13, RZ, 0x3 ;  /* 0x0000000d00587211 */ /* 0x000fe400078f18ff */
[----:B------:R-:W-:Y:S02]  /*02f0*/  IADD3 R118, R2, -0x255992d5, RZ ;  /* 0xdaa66d2b02767810 */ /* 0x000fe40007ffe0ff */
[----:B------:R-:W-:Y:S01]  /*0300*/  LOP3.LUT R82, R9, R4, R116, 0x96, !PT ;  /* 0x0000000409527212 */ /* 0x000fe200078e9674 */
[----:B------:R-:W-:Y:S01]  /*0310*/  IMAD.WIDE.U32 R4, R5, -0x326172a9, RZ ;  /* 0xcd9e8d5705047825 */ /* 0x000fe200078e00ff */
[----:B------:R-:W-:-:S03]  /*0320*/  LEA.HI.SX32 R119, R88, R119, 0x1d ;  /* 0x0000007758777211 */ /* 0x000fc600078feaff */
[----:B------:R-:W-:Y:S01]  /*0330*/  IMAD.WIDE.U32 R82, R82, -0x326172a9, RZ ;  /* 0xcd9e8d5752527825 */ /* 0x000fe200078e00ff */
[----:B------:R-:W-:Y:S02]  /*0340*/  LOP3.LUT R5, R5, R6, R118, 0x96, !PT ;  /* 0x0000000605057212 */ /* 0x000fe400078e9676 */
[----:B------:R-:W-:Y:S01]  /*0350*/  LOP3.LUT P4, RZ, R119, 0xffffff00, RZ, 0xc0, !PT ;  /* 0xffffff0077ff7812 */ /* 0x000fe2000788c0ff */
[----:B------:R-:W-:Y:S01]  /*0360*/  VIADD R117, R2, 0x78dde6e4 ;  /* 0x78dde6e402757836 */ /* 0x000fe20000000000 */
[----:B------:R-:W-:-:S04]  /*0370*/  IADD3 R125, R3, -0x126145ec, RZ ;  /* 0xed9eba14037d7810 */ /* 0x000fc80007ffe0ff */
[----:B------:R-:W-:Y:S01]  /*0380*/  LOP3.LUT R84, R83, R4, R117, 0x96, !PT ;  /* 0x0000000453547212 */ /* 0x000fe200078e9675 */
[----:B------:R-:W-:Y:S01]  /*0390*/  IMAD.WIDE.U32 R4, R5, -0x2daee0ad, RZ ;  /* 0xd2511f5305047825 */ /* 0x000fe200078e00ff */
[C---:B------:R-:W-:Y:S02]  /*03a0*/  ISETP.GE.U32.AND P3, PT, R119.reuse, 0x200, PT ;  /* 0x000002007700780c */ /* 0x040fe40003f66070 */
[----:B------:R-:W-:Y:S01]  /*03b0*/  ISETP.GE.U32.AND P2, PT, R119, 0x300, PT ;  /* 0x000003007700780c */ /* 0x000fe20003f46070 */
[----:B------:R-:W-:Y:S01]  /*03c0*/  VIADD R124, R3, 0xa9066899 ;  /* 0xa9066899037c7836 */ /* 0x000fe20000000000 */
[----:B------:R-:W-:Y:S01]  /*03d0*/  LOP3.LUT R86, R5, R8, R125, 0x96, !PT ;  /* 0x0000000805567212 */ /* 0x000fe200078e967d */
[----:B------:R-:W-:Y:S01]  /*03e0*/  IMAD.WIDE.U32 R84, R84, -0x2daee0ad, RZ ;  /* 0xd2511f5354547825 */ /* 0x000fe200078e00ff */
[----:B------:R-:W-:Y:S02]  /*03f0*/  P2R R152, PR, RZ, 0x10 ;  /* 0x00000010ff987803 */ /* 0x000fe40000000000 */
[----:B------:R-:W-:Y:S01]  /*0400*/  P2R R153, PR, RZ, 0x8 ;  /* 0x00000008ff997803 */ /* 0x000fe20000000000 */
[----:B------:R-:W-:Y:S01]  /*0410*/  IMAD.WIDE.U32 R86, R86, -0x326172a9, RZ ;  /* 0xcd9e8d5756567825 */ /* 0x000fe200078e00ff */
[----:B------:R-:W-:-:S02]  /*0420*/  LOP3.LUT R0, R85, R4, R124, 0x96, !PT ;  /* 0x0000000455007212 */ /* 0x000fc400078e967c */
[----:B------:R-:W-:Y:S02]  /*0430*/  IADD3 R126, R2, 0x1715609d, RZ ;  /* 0x1715609d027e7810 */ /* 0x000fe40007ffe0ff */
        /* <DEDUP_REMOVED lines=23> */
.L_x_17465:
[----:B------:R-:W-:Y:S05]  /*05b0*/  BSYNC B0 ;  /* 0x0000000000007941 */ /* 0x000fea0003800000 */
.L_x_17464:
        /* <DEDUP_REMOVED lines=23> */
.L_x_17467:
[----:B------:R-:W-:Y:S05]  /*0730*/  BSYNC B0 ;  /* 0x0000000000007941 */ /* 0x000fea0003800000 */
.L_x_17466:
        /* <DEDUP_REMOVED lines=22> */
.L_x_17469:
[----:B------:R-:W-:Y:S05]  /*08a0*/  BSYNC B0 ;  /* 0x0000000000007941 */ /* 0x000fea0003800000 */
.L_x_17468:
[----:B------:R-:W-:Y:S01]  /*08b0*/  ULDC UR6, c[0x0][0x214] ;  /* 0x0000850000067ab9 */ /* 0x000fe20000000800 */
[----:B--2---:R-:W-:Y:S01]  /*08c0*/  LOP3.LUT R76, R87, R82, R126, 0x96, !PT ;  /* 0x00000052574c7212 */ /* 0x004fe200078e967e */
[----:B------:R-:W-:Y:S01]  /*08d0*/  IMAD.WIDE.U32 R78, R0, -0x326172a9, RZ ;  /* 0xcd9e8d57004e7825 */ /* 0x000fe200078e00ff */
[----:B------:R-:W-:Y:S02]  /*08e0*/  ISETP.GE.AND P0, PT, R127, UR6, PT ;  /* 0x000000067f007c0c */ /* 0x000fe4000bf06270 */
[----:B------:R-:W-:Y:S01]  /*08f0*/  IADD3 R128, R2, -0x4ab325aa, RZ ;  /* 0xb54cda5602807810 */ /* 0x000fe20007ffe0ff */
[----:B------:R-:W-:Y:S01]  /*0900*/  IMAD.WIDE.U32 R76, R76, -0x2daee0ad, RZ ;  /* 0xd2511f534c4c7825 */ /* 0x000fe200078e00ff */
[----:B------:R-:W-:Y:S02]  /*0910*/  IADD3 R130, R3, 0x1fd5c5a3, RZ ;  /* 0x1fd5c5a303827810 */ /* 0x000fe40007ffe0ff */
[----:B------:R-:W-:Y:S01]  /*0920*/  LOP3.LUT R80, R79, R86, R128, 0x96, !PT ;  /* 0x000000564f507212 */ /* 0x000fe200078e9680 */
[----:B------:R-:W-:-:S02]  /*0930*/  VIADD R129, R3, 0x646e171e ;  /* 0x646e171e03817836 */ /* 0x000fc40000000000 */
[----:B------:R-:W-:-:S03]  /*0940*/  VIADD R131, R2, 0x5384540f ;  /* 0x5384540f02837836 */ /* 0x000fc60000000000 */
[----:B------:R-:W-:Y:S01]  /*0950*/  LOP3.LUT R82, R77, R84, R129, 0x96, !PT ;  /* 0x000000544d527212 */ /* 0x000fe200078e9681 */
[----:B------:R-:W-:Y:S06]  /*0960*/  @P0 EXIT ;  /* 0x000000000000094d */ /* 0x000fec0003800000 */
[----:B------:R-:W-:Y:S01]  /*0970*/  SHF.R.S32.HI R88, RZ, 0x3, R88 ;  /* 0x00000003ff587819 */ /* 0x000fe20000011458 */
[----:B------:R-:W-:Y:S01]  /*0980*/  IMAD.WIDE.U32 R80, R80, -0x2daee0ad, RZ ;  /* 0xd2511f5350507825 */ /* 0x000fe200078e00ff */
[C---:B------:R-:W-:Y:S01]  /*0990*/  SHF.L.U32 R79, R108.reuse, 0x5, RZ ;  /* 0x000000056c4f7819 */ /* 0x040fe200000006ff */
[----:B------:R-:W-:Y:S01]  /*09a0*/  ULDC.64 UR6, c[0x0][0x270] ;  /* 0x00009c0000067ab9 */ /* 0x000fe20000000a00 */
[----:B------:R-:W-:Y:S01]  /*09b0*/  LOP3.LUT R77, R108, 0xe0, RZ, 0xc0, !PT ;  /* 0x000000e06c4d7812 */ /* 0x000fe200078ec0ff */
[----:B------:R-:W-:Y:S01]  /*09c0*/  IMAD.WIDE.U32 R82, R82, -0x326172a9, RZ ;  /* 0xcd9e8d5752527825 */ /* 0x000fe200078e00ff */
[----:B------:R-:W-:Y:S01]  /*09d0*/  LOP3.LUT R0, R88, 0xff, RZ, 0xc0, !PT ;  /* 0x000000ff58007812 */ /* 0x000fe200078ec0ff */
[----:B------:R-:W-:Y:S01]  /*09e0*/  ULDC UR11, c[0x0][0x218] ;  /* 0x00008600000b7ab9 */ /* 0x000fe20000000800 */
[----:B------:R-:W-:Y:S01]  /*09f0*/  LOP3.LUT R79, R79, 0x3e0, RZ, 0xc0, !PT ;  /* 0x000003e04f4f7812 */ /* 0x000fe200078ec0ff */
[----:B------:R-:W-:Y:S01]  /*0a00*/  VIADD R132, R3, 0xdb3d7428 ;  /* 0xdb3d742803847836 */ /* 0x000fe20000000000 */
[----:B------:R-:W-:Y:S01]  /*0a10*/  LOP3.LUT R140, R81, R76, R130, 0x96, !PT ;  /* 0x0000004c518c7212 */ /* 0x000fe200078e9682 */
[----:B------:R-:W-:Y:S01]  /*0a20*/  VIADD R134, R2, 0x8ff34781 ;  /* 0x8ff3478102867836 */ /* 0x000fe20000000000 */
[C---:B------:R-:W-:Y:S01]  /*0a30*/  VIADDMNMX R76, R0.reuse, -R77, RZ, !PT ;  /* 0x8000004d004c7246 */ /* 0x040fe200078001ff */
[----:B------:R-:W-:Y:S01]  /*0a40*/  IMAD.MOV.U32 R137, RZ, RZ, RZ ;  /* 0x000000ffff897224 */ /* 0x000fe200078e00ff */
[----:B------:R-:W-:Y:S01]  /*0a50*/  SHF.R.U32.HI R88, RZ, 0x3, R88 ;  /* 0x00000003ff587819 */ /* 0x000fe20000011658 */
[----:B------:R-:W-:Y:S01]  /*0a60*/  ULDC UR10, c[0x0][0x290] ;  /* 0x0000a400000a7ab9 */ /* 0x000fe20000000800 */
[----:B------:R-:W-:Y:S01]  /*0a70*/  LOP3.LUT R141, R83, R78, R131, 0x96, !PT ;  /* 0x0000004e538d7212 */ /* 0x000fe200078e9683 */
[----:B------:R-:W-:Y:S01]  /*0a80*/  ULDC.64 UR8, c[0x0][0x240] ;  /* 0x0000900000087ab9 */ /* 0x000fe20000000a00 */
[----:B------:R-:W-:Y:S01]  /*0a90*/  VIADDMNMX R78, R0, -R79, RZ, !PT ;  /* 0x8000004f004e7246 */ /* 0x000fe200078001ff */
[----:B------:R-:W-:Y:S01]  /*0aa0*/  IMAD.HI.U32 R0, R140, -0x326172a9, RZ ;  /* 0xcd9e8d578c007827 */ /* 0x000fe200078e00ff */
[----:B------:R-:W-:Y:S01]  /*0ab0*/  LOP3.LUT R79, R88, 0x1fffffe0, RZ, 0xc0, !PT ;  /* 0x1fffffe0584f7812 */ /* 0x000fe200078ec0ff */
[----:B------:R-:W-:Y:S01]  /*0ac0*/  ULDC.64 UR12, c[0x0][0x210] ;  /* 0x00008400000c7ab9 */ /* 0x000fe20000000a00 */
[----:B------:R-:W-:Y:S01]  /*0ad0*/  VIMNMX R76, R76, 0x20, PT ;  /* 0x000000204c4c7848 */ /* 0x000fe20003fe0100 */
[----:B------:R-:W-:Y:S01]  /*0ae0*/  IMAD.HI.U32 R77, R141, -0x2daee0ad, RZ ;  /* 0xd2511f538d4d7827 */ /* 0x000fe200078e00ff */
[----:B------:R-:W-:-:S02]  /*0af0*/  IADD3 R133, R2, -0xe443238, RZ ;  /* 0xf1bbcdc802857810 */ /* 0x000fc40007ffe0ff */
[----:B------:R-:W-:Y:S01]  /*0b00*/  ISETP.NE.U32.AND P0, PT, RZ, UR6, PT ;  /* 0x00000006ff007c0c */ /* 0x000fe2000bf05070 */
[----:B------:R-:W-:Y:S01]  /*0b10*/  IMAD.IADD R76, R76, 0x1, R79 ;  /* 0x000000014c4c7824 */ /* 0x000fe200078e024f */
[----:B------:R-:W-:Y:S01]  /*0b20*/  LOP3.LUT R82, R0, R82, R133, 0x96, !PT ;  /* 0x0000005200527212 */ /* 0x000fe200078e9685 */
[----:B------:R-:W-:Y:S01]  /*0b30*/  IMAD R141, R141, -0x2daee0ad, RZ ;  /* 0xd2511f538d8d7824 */ /* 0x000fe200078e02ff */
[----:B------:R-:W-:Y:S01]  /*0b40*/  LOP3.LUT R80, R77, R80, R132, 0x96, !PT ;  /* 0x000000504d507212 */ /* 0x000fe200078e9684 */
[----:B------:R-:W-:Y:S01]  /*0b50*/  IMAD.SHL.U32 R76, R76, 0x8, RZ ;  /* 0x000000084c4c7824 */ /* 0x000fe200078e00ff */
[----:B------:R-:W-:Y:S01]  /*0b60*/  ISETP.NE.AND.EX P0, PT, RZ, UR7, PT, P0 ;  /* 0x00000007ff007c0c */ /* 0x000fe2000bf05300 */
[----:B------:R-:W-:Y:S01]  /*0b70*/  IMAD.HI.U32 R0, R82, -0x2daee0ad, RZ ;  /* 0xd2511f5352007827 */ /* 0x000fe200078e00ff */
[----:B------:R-:W-:Y:S01]  /*0b80*/  VIMNMX R78, R78, 0x20, PT ;  /* 0x000000204e4e7848 */ /* 0x000fe20003fe0100 */
[----:B------:R-:W-:Y:S01]  /*0b90*/  ULDC.U8 UR6, c[0x0][0x2a0] ;  /* 0x0000a80000067ab9 */ /* 0x000fe20000000000 */
[----:B------:R-:W-:Y:S01]  /*0ba0*/  I2FP.F32.U32 R76, R76 ;  /* 0x0000004c004c7245 */ /* 0x000fe20000201000 */
[----:B------:R-:W-:Y:S01]  /*0bb0*/  IMAD R140, R140, -0x326172a9, RZ ;  /* 0xcd9e8d578c8c7824 */ /* 0x000fe200078e02ff */
[----:B------:R-:W-:Y:S01]  /*0bc0*/  IADD3 R135, R3, -0x695add53, RZ ;  /* 0x96a522ad03877810 */ /* 0x000fe20007ffe0ff */
[----:B------:R-:W-:Y:S01]  /*0bd0*/  IMAD.HI.U32 R77, R80, -0x326172a9, RZ ;  /* 0xcd9e8d57504d7827 */ /* 0x000fe200078e00ff */
[----:B------:R2:W3:Y:S01]  /*0be0*/  MUFU.RCP R136, R76 ;  /* 0x0000004c00887308 */ /* 0x0004e20000001000 */
[----:B------:R-:W-:-:S02]  /*0bf0*/  P2R R155, PR, RZ, 0x1 ;  /* 0x00000001ff9b7803 */ /* 0x000fc40000000000 */
[----:B------:R-:W-:Y:S01]  /*0c00*/  IADD3 R78, R79, R78, RZ ;  /* 0x0000004e4f4e7210 */ /* 0x000fe20007ffe0ff */
[----:B------:R-:W-:Y:S01]  /*0c10*/  IMAD R144, R82, -0x2daee0ad, RZ ;  /* 0xd2511f5352907824 */ /* 0x000fe200078e02ff */
[----:B------:R-:W-:Y:S01]  /*0c20*/  ISETP.NE.AND P0, PT, RZ, UR6, PT ;  /* 0x00000006ff007c0c */ /* 0x000fe2000bf05270 */
[----:B------:R-:W-:Y:S01]  /*0c30*/  IMAD R142, R80, -0x326172a9, RZ ;  /* 0xcd9e8d57508e7824 */ /* 0x000fe200078e02ff */
[----:B------:R-:W-:Y:S01]  /*0c40*/  LOP3.LUT R141, R0, R141, R135, 0x96, !PT ;  /* 0x0000008d008d7212 */ /* 0x000fe200078e9687 */
[----:B------:R-:W-:Y:S01]  /*0c50*/  HFMA2.MMA R0, -RZ, RZ, 0, 5.9604644775390625e-08 ;  /* 0x00000001ff007435 */ /* 0x000fe200000001ff */
[----:B------:R-:W-:Y:S01]  /*0c60*/  LOP3.LUT R140, R77, R140, R134, 0x96, !PT ;  /* 0x0000008c4d8c7212 */ /* 0x000fe200078e9686 */
[----:B------:R-:W-:Y:S01]  /*0c70*/  ULDC.64 UR6, c[0x0][0x238] ;  /* 0x00008e0000067ab9 */ /* 0x000fe20000000a00 */
[----:B------:R-:W-:Y:S02]  /*0c80*/  LOP3.LUT R143, R143, 0x3, RZ, 0xc0, !PT ;  /* 0x000000038f8f7812 */ /* 0x000fe400078ec0ff */
[----:B------:R-:W-:-:S02]  /*0c90*/  P2R R156, PR, RZ, 0x1 ;  /* 0x00000001ff9c7803 */ /* 0x000fc40000000000 */
[----:B--2---:R-:W-:-:S07]  /*0ca0*/  SHF.L.U32 R138, R78, 0x3, RZ ;  /* 0x000000034e8a7819 */ /* 0x004fce00000006ff */
.L_x_17651:
        /* <DEDUP_REMOVED lines=11> */
[----:B------:R-:W-:-:S04]  /*0d60*/  LEA.HI.SX32 R139, R121, R146, 0x1d ;  /* 0x00000092798b7211 */ /* 0x000fc800078feaff */
[----:B------:R-:W-:Y:S01]  /*0d70*/  MOV R121, R139 ;  /* 0x0000008b00797202 */ /* 0x000fe20000000f00 */
[----:B--2---:R-:W-:Y:S01]  /*0d80*/  @P1 HADD2.F32 R120, -RZ, R122.H0_H0 ;  /* 0x2000007aff781230 */ /* 0x004fe20000004100 */
        /* <DEDUP_REMOVED lines=23> */
.L_x_17473:
[----:B------:R-:W-:-:S07]  /*0f00*/  IMAD.MOV.U32 R121, RZ, RZ, R142 ;  /* 0x000000ffff797224 */ /* 0x000fce00078e008e */
.L_x_17474:
[----:B------:R-:W-:Y:S05]  /*0f10*/  BSYNC B1 ;  /* 0x0000000000017941 */ /* 0x000fea0003800000 */
.L_x_17472:
        /* <DEDUP_REMOVED lines=16> */
.L_x_17478:
[----:B------:R-:W-:Y:S05]  /*1020*/  BSYNC B2 ;  /* 0x0000000000027941 */ /* 0x000fea0003800000 */
.L_x_17477:
        /* <DEDUP_REMOVED lines=43> */
.L_x_17476:
[----:B------:R-:W-:Y:S05]  /*12e0*/  BSYNC B1 ;  /* 0x0000000000017941 */ /* 0x000fea0003800000 */
.L_x_17475:
[----:B------:R-:W2:Y:S01]  /*12f0*/  LDC R123, c[0x0][0x298] ;  /* 0x0000a600ff7b7b82 */ /* 0x000ea20000000800 */
[----:B------:R-:W-:Y:S01]  /*1300*/  I2FP.F32.U32 R86, R121 ;  /* 0x0000007900567245 */ /* 0x000fe20000201000 */
[----:B-----5:R-:W-:Y:S01]  /*1310*/  HADD2.F32 R143, -RZ, R96.H0_H0 ;  /* 0x20000060ff8f7230 */ /* 0x020fe20000004100 */
[----:B------:R-:W-:Y:S01]  /*1320*/  ISETP.NE.U32.AND P0, PT, R84, RZ, PT ;  /* 0x000000ff5400720c */ /* 0x000fe20003f05070 */
[----:B------:R-:W-:Y:S01]  /*1330*/  IMAD.MOV.U32 R121, RZ, RZ, 0x2f800000 ;  /* 0x2f800000ff797424 */ /* 0x000fe200078e00ff */
[----:B------:R-:W-:Y:S02]  /*1340*/  BSSY B1, `(.L_x_17479) ;  /* 0x0000017000017945 */ /* 0x000fe40003800000 */
[----:B------:R-:W-:Y:S01]  /*1350*/  FMUL.FTZ R84, R143, R120 ;  /* 0x000000788f547220 */ /* 0x000fe20000410000 */
[----:B------:R-:W4:Y:S01]  /*1360*/  LDC R122, c[0x0][0x294] ;  /* 0x0000a500ff7a7b82 */ /* 0x000f220000000800 */
[----:B------:R-:W-:Y:S01]  /*1370*/  FFMA.FTZ R87, R86, R121, 1.1641532182693481445e-10 ;  /* 0x2f00000056577423 */ /* 0x000fe20000010079 */
[----:B------:R-:W-:-:S02]  /*1380*/  ISETP.NE.AND.EX P0, PT, R85, RZ, PT, P0 ;  /* 0x000000ff5500720c */ /* 0x000fc40003f05300 */
        /* <DEDUP_REMOVED lines=17> */
.L_x_17480:
[----:B------:R-:W-:-:S07]  /*14a0*/  MOV R85, R142 ;  /* 0x0000008e00557202 */ /* 0x000fce0000000f00 */
.L_x_17481:
[----:B------:R-:W-:Y:S05]  /*14b0*/  BSYNC B1 ;  /* 0x0000000000017941 */ /* 0x000fea0003800000 */
.L_x_17479:
        /* <DEDUP_REMOVED lines=16> */
.L_x_17485:
[----:B------:R-:W-:Y:S05]  /*15c0*/  BSYNC B2 ;  /* 0x0000000000027941 */ /* 0x000fea0003800000 */
.L_x_17484:
        /* <DEDUP_REMOVED lines=44> */
.L_x_17483:
[----:B------:R-:W-:Y:S05]  /*1890*/  BSYNC B1 ;  /* 0x0000000000017941 */ /* 0x000fea0003800000 */
.L_x_17482:
        /* <DEDUP_REMOVED lines=22> */
.L_x_17487:
[----:B------:R-:W-:-:S07]  /*1a00*/  IMAD.MOV.U32 R96, RZ, RZ, R142 ;  /* 0x000000ffff607224 */ /* 0x000fce00078e008e */
.L_x_17488:
[----:B------:R-:W-:Y:S05]  /*1a10*/  BSYNC B1 ;  /* 0x0000000000017941 */ /* 0x000fea0003800000 */
.L_x_17486:
        /* <DEDUP_REMOVED lines=16> */
.L_x_17492:
[----:B------:R-:W-:Y:S05]  /*1b20*/  BSYNC B2 ;  /* 0x0000000000027941 */ /* 0x000fea0003800000 */
.L_x_17491:
        /* <DEDUP_REMOVED lines=40> */
[----:B------:R-:W-:-:S03]  /*1db0*/  LOP3.LUT R140, R147, R142, R134, 0x96, !PT ;  /* 0x0000008e938c7212 */ /* 0x000fc600078e9686 */
[----:B------:R-:W-:Y:S01]  /*1dc0*/  IMAD.MOV.U32 R142, RZ, RZ, R146 ;  /* 0x000000ffff8e7224 */ /* 0x000fe200078e0092 */
[----:B------:R-:W-:Y:S02]  /*1dd0*/  LOP3.LUT R141, R87, R144, R135, 0x96, !PT ;  /* 0x00000090578d7212 */ /* 0x000fe400078e9687 */
[----:B------:R-:W-:-:S07]  /*1de0*/  MOV R144, R86 ;  /* 0x0000005600907202 */ /* 0x000fce0000000f00 */
.L_x_17490:
[----:B------:R-:W-:Y:S05]  /*1df0*/  BSYNC B1 ;  /* 0x0000000000017941 */ /* 0x000fea0003800000 */
.L_x_17489:
        /* <DEDUP_REMOVED lines=21> */
.L_x_17494:
[----:B------:R-:W-:-:S07]  /*1f50*/  MOV R87, R142 ;  /* 0x0000008e00577202 */ /* 0x000fce0000000f00 */
.L_x_17495:
[----:B------:R-:W-:Y:S05]  /*1f60*/  BSYNC B1 ;  /* 0x0000000000017941 */ /* 0x000fea0003800000 */
.L_x_17493:
        /* <DEDUP_REMOVED lines=16> */
.L_x_17499:
[----:B------:R-:W-:Y:S05]  /*2070*/  BSYNC B2 ;  /* 0x0000000000027941 */ /* 0x000fea0003800000 */
.L_x_17498:
        /* <DEDUP_REMOVED lines=43> */
.L_x_17497:
[----:B------:R-:W-:Y:S05]  /*2330*/  BSYNC B1 ;  /* 0x0000000000017941 */ /* 0x000fea0003800000 */
.L_x_17496:
        /* <DEDUP_REMOVED lines=21> */
.L_x_17501:
[----:B------:R-:W-:-:S07]  /*2490*/  MOV R150, R142 ;  /* 0x0000008e00967202 */ /* 0x000fce0000000f00 */
.L_x_17502:
[----:B------:R-:W-:Y:S05]  /*24a0*/  BSYNC B1 ;  /* 0x0000000000017941 */ /* 0x000fea0003800000 */
.L_x_17500:
        /* <DEDUP_REMOVED lines=16> */
.L_x_17506:
[----:B------:R-:W-:Y:S05]  /*25b0*/  BSYNC B2 ;  /* 0x0000000000027941 */ /* 0x000fea0003800000 */
.L_x_17505:
        /* <DEDUP_REMOVED lines=44> */
.L_x_17504:
[----:B------:R-:W-:Y:S05]  /*2880*/  BSYNC B1 ;  /* 0x0000000000017941 */ /* 0x000fea0003800000 */
.L_x_17503:
        /* <DEDUP_REMOVED lines=21> */
.L_x_17508:
[----:B------:R-:W-:-:S07]  /*29e0*/  IMAD.MOV.U32 R97, RZ, RZ, R142 ;  /* 0x000000ffff617224 */ /* 0x000fce00078e008e */
.L_x_17509:
[----:B------:R-:W-:Y:S05]  /*29f0*/  BSYNC B1 ;  /* 0x0000000000017941 */ /* 0x000fea0003800000 */
.L_x_17507:
        /* <DEDUP_REMOVED lines=16> */
.L_x_17513:
[----:B------:R-:W-:Y:S05]  /*2b00*/  BSYNC B2 ;  /* 0x0000000000027941 */ /* 0x000fea0003800000 */
.L_x_17512:
        /* <DEDUP_REMOVED lines=42> */
[----:B------:R-:W-:-:S07]  /*2db0*/  IMAD.MOV.U32 R144, RZ, RZ, R150 ;  /* 0x000000ffff907224 */ /* 0x000fce00078e0096 */
.L_x_17511:
[----:B------:R-:W-:Y:S05]  /*2dc0*/  BSYNC B1 ;  /* 0x0000000000017941 */ /* 0x000fea0003800000 */
.L_x_17510:
        /* <DEDUP_REMOVED lines=21> */
.L_x_17515:
[----:B------:R-:W-:-:S07]  /*2f20*/  IMAD.MOV.U32 R98, RZ, RZ, R142 ;  /* 0x000000ffff627224 */ /* 0x000fce00078e008e */
.L_x_17516:
[----:B------:R-:W-:Y:S05]  /*2f30*/  BSYNC B1 ;  /* 0x0000000000017941 */ /* 0x000fea0003800000 */
.L_x_17514:
        /* <DEDUP_REMOVED lines=16> */
.L_x_17520:
[----:B------:R-:W-:Y:S05]  /*3040*/  BSYNC B2 ;  /* 0x0000000000027941 */ /* 0x000fea0003800000 */
.L_x_17519:
        /* <DEDUP_REMOVED lines=43> */
.L_x_17518:
[----:B------:R-:W-:Y:S05]  /*3300*/  BSYNC B1 ;  /* 0x0000000000017941 */ /* 0x000fea0003800000 */
.L_x_17517:
        /* <DEDUP_REMOVED lines=10> */
[----:B------:R-:W-:-:S03]  /*33b0*/  VIADD R143, R146, 0x1 ;  /* 0x00000001928f7836 */ /* 0x000fc60000000000 */
        /* <DEDUP_REMOVED lines=10> */
.L_x_17522:
[----:B------:R-:W-:-:S07]  /*3460*/  IMAD.MOV.U32 R157, RZ, RZ, R142 ;  /* 0x000000ffff9d7224 */ /* 0x000fce00078e008e */
.L_x_17523:
[----:B------:R-:W-:Y:S05]  /*3470*/  BSYNC B1 ;  /* 0x0000000000017941 */ /* 0x000fea0003800000 */
.L_x_17521:
        /* <DEDUP_REMOVED lines=18> */
.L_x_17527:
[----:B------:R-:W-:Y:S05]  /*35a0*/  BSYNC B2 ;  /* 0x0000000000027941 */ /* 0x000fea0003800000 */
.L_x_17526:
        /* <DEDUP_REMOVED lines=43> */
.L_x_17525:
[----:B------:R-:W-:Y:S05]  /*3860*/  BSYNC B1 ;  /* 0x0000000000017941 */ /* 0x000fea0003800000 */
.L_x_17524:
[----:B------:R-:W-:Y:S01]  /*3870*/  I2FP.F32.U32 R146, R157 ;  /* 0x0000009d00927245 */ /* 0x000fe20000201000 */
[----:B------:R-:W-:Y:S01]  /*3880*/  HADD2.F32 R99, -RZ, R99.H1_H1 ;  /* 0x30000063ff637230 */ /* 0x000fe20000004100 */
[----:B------:R-:W-:Y:S02]  /*3890*/  SEL R147, RZ, 0x1, P2 ;  /* 0x00000001ff937807 */ /* 0x000fe40001000000 */
[----:B------:R-:W-:Y:S01]  /*38a0*/  SEL R158, RZ, 0x10000, P5 ;  /* 0x00010000ff9e7807 */ /* 0x000fe20002800000 */
[----:B------:R-:W-:Y:S01]  /*38b0*/  FFMA.FTZ R121, R146, R121, 1.1641532182693481445e-10 ;  /* 0x2f00000092797423 */ /* 0x000fe20000010079 */
[----:B------:R-:W-:Y:S01]  /*38c0*/  FMUL.FTZ R146, R99, R120 ;  /* 0x0000007863927220 */ /* 0x000fe20000410000 */
[----:B------:R-:W-:Y:S02]  /*38d0*/  ISETP.NE.AND P5, PT, R149, RZ, PT ;  /* 0x000000ff9500720c */ /* 0x000fe40003fa5270 */
[----:B------:R-:W-:Y:S01]  /*38e0*/  SEL R149, RZ, 0x100, P4 ;  /* 0x00000100ff957807 */ /* 0x000fe20002000000 */
[----:B------:R-:W-:Y:S01]  /*38f0*/  FMUL.FTZ R146, R146, R123 ;  /* 0x0000007b92927220 */ /* 0x000fe20000410000 */
[----:B------:R-:W-:-:S02]  /*3900*/  FSETP.GTU.FTZ.AND P2, PT, R121, R122, PT ;  /* 0x0000007a7900720b */ /* 0x000fc40003f5c000 */
[----:B------:R-:W-:Y:S02]  /*3910*/  ISETP.NE.AND P6, PT, R148, RZ, PT ;  /* 0x000000ff9400720c */ /* 0x000fe40003fc5270 */
[----:B------:R-:W-:Y:S01]  /*3920*/  FSEL R122, R146, RZ, !P2 ;  /* 0x000000ff927a7208 */ /* 0x000fe20005000000 */
[----:B------:R-:W-:Y:S01]  /*3930*/  IMAD.WIDE.U32 R146, R147, 0x1000000, RZ ;  /* 0x0100000093927825 */ /* 0x000fe200078e00ff */
[----:B------:R-:W-:Y:S02]  /*3940*/  SEL R123, RZ, 0x1000000, P2 ;  /* 0x01000000ff7b7807 */ /* 0x000fe40001000000 */
        /* <DEDUP_REMOVED lines=21> */
.L_x_17471:
[----:B------:R-:W-:Y:S05]  /*3aa0*/  BSYNC B0 ;  /* 0x0000000000007941 */ /* 0x000fea0003800000 */
.L_x_17470:
        /* <DEDUP_REMOVED lines=25> */
.L_x_17531:
[----:B------:R-:W-:-:S07]  /*3c40*/  MOV R147, R142 ;  /* 0x0000008e00937202 */ /* 0x000fce0000000f00 */
.L_x_17532:
[----:B------:R-:W-:Y:S05]  /*3c50*/  BSYNC B1 ;  /* 0x0000000000017941 */ /* 0x000fea0003800000 */
.L_x_17530:
        /* <DEDUP_REMOVED lines=16> */
.L_x_17536:
[----:B------:R-:W-:Y:S05]  /*3d60*/  BSYNC B2 ;  /* 0x0000000000027941 */ /* 0x000fea0003800000 */
.L_x_17535:
        /* <DEDUP_REMOVED lines=43> */
.L_x_17534:
[----:B------:R-:W-:Y:S05]  /*4020*/  BSYNC B1 ;  /* 0x0000000000017941 */ /* 0x000fea0003800000 */
.L_x_17533:
[----:B------:R-:W0:Y:S01]  /*4030*/  LDC R122, c[0x0][0x298] ;  /* 0x0000a600ff7a7b82 */ /* 0x000e220000000800 */
[----:B------:R-:W-:Y:S01]  /*4040*/  HFMA2.MMA R145, -RZ, RZ, 0.1171875, 0 ;  /* 0x2f800000ff917435 */ /* 0x000fe200000001ff */
[----:B------:R-:W-:Y:S01]  /*4050*/  I2FP.F32.U32 R90, R147 ;  /* 0x00000093005a7245 */ /* 0x000fe20000201000 */
[----:B-----5:R-:W-:Y:S01]  /*4060*/  HADD2.F32 R91, -RZ, R100.H0_H0 ;  /* 0x20000064ff5b7230 */ /* 0x020fe20000004100 */
[----:B------:R-:W-:Y:S01]  /*4070*/  ISETP.NE.U32.AND P0, PT, R88, RZ, PT ;  /* 0x000000ff5800720c */ /* 0x000fe20003f05070 */
[----:B------:R-:W-:Y:S03]  /*4080*/  BSSY B1, `(.L_x_17537) ;  /* 0x0000017000017945 */ /* 0x000fe60003800000 */
[----:B------:R-:W2:Y:S01]  /*4090*/  LDC R123, c[0x0][0x294] ;  /* 0x0000a500ff7b7b82 */ /* 0x000ea20000000800 */
[----:B------:R-:W-:Y:S01]  /*40a0*/  FMUL.FTZ R91, R91, R120 ;  /* 0x000000785b5b7220 */ /* 0x000fe20000410000 */
[----:B------:R-:W-:Y:S01]  /*40b0*/  ISETP.NE.AND.EX P0, PT, R89, RZ, PT, P0 ;  /* 0x000000ff5900720c */ /* 0x000fe20003f05300 */
[----:B------:R-:W-:-:S02]  /*40c0*/  FFMA.FTZ R90, R90, R145, 1.1641532182693481445e-10 ;  /* 0x2f0000005a5a7423 */ /* 0x000fc40000010091 */
[----:B0-----:R-:W-:-:S03]  /*40d0*/  FMUL.FTZ R91, R91, R122 ;  /* 0x0000007a5b5b7220 */ /* 0x001fc60000410000 */
[----:B--2---:R-:W-:-:S04]  /*40e0*/  FSETP.GTU.FTZ.AND P1, PT, R90, R123, PT ;  /* 0x0000007b5a00720b */ /* 0x004fc80003f3c000 */
        /* <DEDUP_REMOVED lines=15> */
.L_x_17538:
[----:B------:R-:W-:-:S07]  /*41e0*/  IMAD.MOV.U32 R89, RZ, RZ, R142 ;  /* 0x000000ffff597224 */ /* 0x000fce00078e008e */
.L_x_17539:
[----:B------:R-:W-:Y:S05]  /*41f0*/  BSYNC B1 ;  /* 0x0000000000017941 */ /* 0x000fea0003800000 */
.L_x_17537:
        /* <DEDUP_REMOVED lines=16> */
.L_x_17543:
[----:B------:R-:W-:Y:S05]  /*4300*/  BSYNC B2 ;  /* 0x0000000000027941 */ /* 0x000fea0003800000 */
.L_x_17542:
        /* <DEDUP_REMOVED lines=44> */
.L_x_17541:
[----:B------:R-:W-:Y:S05]  /*45d0*/  BSYNC B1 ;  /* 0x0000000000017941 */ /* 0x000fea0003800000 */
.L_x_17540:
        /* <DEDUP_REMOVED lines=22> */
.L_x_17545:
[----:B------:R-:W-:-:S07]  /*4740*/  MOV R100, R142 ;  /* 0x0000008e00647202 */ /* 0x000fce0000000f00 */
.L_x_17546:
[----:B------:R-:W-:Y:S05]  /*4750*/  BSYNC B1 ;  /* 0x0000000000017941 */ /* 0x000fea0003800000 */
.L_x_17544:
        /* <DEDUP_REMOVED lines=16> */
.L_x_17550:
[----:B------:R-:W-:Y:S05]  /*4860*/  BSYNC B2 ;  /* 0x0000000000027941 */ /* 0x000fea0003800000 */
.L_x_17549:
        /* <DEDUP_REMOVED lines=44> */
.L_x_17548:
[----:B------:R-:W-:Y:S05]  /*4b30*/  BSYNC B1 ;  /* 0x0000000000017941 */ /* 0x000fea0003800000 */
.L_x_17547:
        /* <DEDUP_REMOVED lines=21> */
.L_x_17552:
[----:B------:R-:W-:-:S07]  /*4c90*/  IMAD.MOV.U32 R91, RZ, RZ, R142 ;  /* 0x000000ffff5b7224 */ /* 0x000fce00078e008e */
.L_x_17553:
[----:B------:R-:W-:Y:S05]  /*4ca0*/  BSYNC B1 ;  /* 0x0000000000017941 */ /* 0x000fea0003800000 */
.L_x_17551:
        /* <DEDUP_REMOVED lines=16> */
.L_x_17557:
[----:B------:R-:W-:Y:S05]  /*4db0*/  BSYNC B2 ;  /* 0x0000000000027941 */ /* 0x000fea0003800000 */
.L_x_17556:
        /* <DEDUP_REMOVED lines=43> */
.L_x_17555:
[----:B------:R-:W-:Y:S05]  /*5070*/  BSYNC B1 ;  /* 0x0000000000017941 */ /* 0x000fea0003800000 */
.L_x_17554:
        /* <DEDUP_REMOVED lines=21> */
.L_x_17559:
[----:B------:R-:W-:-:S07]  /*51d0*/  IMAD.MOV.U32 R157, RZ, RZ, R142 ;  /* 0x000000ffff9d7224 */ /* 0x000fce00078e008e */
.L_x_17560:
[----:B------:R-:W-:Y:S05]  /*51e0*/  BSYNC B1 ;  /* 0x0000000000017941 */ /* 0x000fea0003800000 */
.L_x_17558:
        /* <DEDUP_REMOVED lines=16> */
.L_x_17564:
[----:B------:R-:W-:Y:S05]  /*52f0*/  BSYNC B2 ;  /* 0x0000000000027941 */ /* 0x000fea0003800000 */
.L_x_17563:
        /* <DEDUP_REMOVED lines=44> */
.L_x_17562:
[----:B------:R-:W-:Y:S05]  /*55c0*/  BSYNC B1 ;  /* 0x0000000000017941 */ /* 0x000fea0003800000 */
.L_x_17561:
        /* <DEDUP_REMOVED lines=21> */
.L_x_17566:
[----:B------:R-:W-:-:S07]  /*5720*/  MOV R101, R142 ;  /* 0x0000008e00657202 */ /* 0x000fce0000000f00 */
.L_x_17567:
[----:B------:R-:W-:Y:S05]  /*5730*/  BSYNC B1 ;  /* 0x0000000000017941 */ /* 0x000fea0003800000 */
.L_x_17565:
        /* <DEDUP_REMOVED lines=16> */
.L_x_17571:
[----:B------:R-:W-:Y:S05]  /*5840*/  BSYNC B2 ;  /* 0x0000000000027941 */ /* 0x000fea0003800000 */
.L_x_17570:
        /* <DEDUP_REMOVED lines=43> */
.L_x_17569:
[----:B------:R-:W-:Y:S05]  /*5b00*/  BSYNC B1 ;  /* 0x0000000000017941 */ /* 0x000fea0003800000 */
.L_x_17568:
        /* <DEDUP_REMOVED lines=21> */
.L_x_17573:
[----:B------:R-:W-:-:S07]  /*5c60*/  MOV R102, R142 ;  /* 0x0000008e00667202 */ /* 0x000fce0000000f00 */
.L_x_17574:
[----:B------:R-:W-:Y:S05]  /*5c70*/  BSYNC B1 ;  /* 0x0000000000017941 */ /* 0x000fea0003800000 */
.L_x_17572:
        /* <DEDUP_REMOVED lines=16> */
.L_x_17578:
[----:B------:R-:W-:Y:S05]  /*5d80*/  BSYNC B2 ;  /* 0x0000000000027941 */ /* 0x000fea0003800000 */
.L_x_17577:
        /* <DEDUP_REMOVED lines=43> */
.L_x_17576:
[----:B------:R-:W-:Y:S05]  /*6040*/  BSYNC B1 ;  /* 0x0000000000017941 */ /* 0x000fea0003800000 */
.L_x_17575:
        /* <DEDUP_REMOVED lines=21> */
.L_x_17580:
[----:B------:R-:W-:-:S07]  /*61a0*/  MOV R157, R142 ;  /* 0x0000008e009d7202 */ /* 0x000fce0000000f00 */
.L_x_17581:
[----:B------:R-:W-:Y:S05]  /*61b0*/  BSYNC B1 ;  /* 0x0000000000017941 */ /* 0x000fea0003800000 */
.L_x_17579:
        /* <DEDUP_REMOVED lines=18> */
.L_x_17585:
[----:B------:R-:W-:Y:S05]  /*62e0*/  BSYNC B2 ;  /* 0x0000000000027941 */ /* 0x000fea0003800000 */
.L_x_17584:
        /* <DEDUP_REMOVED lines=43> */
.L_x_17583:
[----:B------:R-:W-:Y:S05]  /*65a0*/  BSYNC B1 ;  /* 0x0000000000017941 */ /* 0x000fea0003800000 */
.L_x_17582:
        /* <DEDUP_REMOVED lines=9> */
[----:B------:R-:W-:Y:S01]  /*6640*/  FSETP.GTU.FTZ.AND P2, PT, R146, R123, PT ;  /* 0x0000007b9200720b */ /* 0x000fe20003f5c000 */
[----:B------:R-:W-:Y:S01]  /*6650*/  IMAD.WIDE.U32 R146, R147, 0x1000000, RZ ;  /* 0x0100000093927825 */ /* 0x000fe200078e00ff */
[----:B------:R-:W-:-:S02]  /*6660*/  ISETP.NE.AND P6, PT, R150, RZ, PT ;  /* 0x000000ff9600720c */ /* 0x000fc40003fc5270 */
[----:B------:R-:W-:Y:S02]  /*6670*/  FSEL R122, R103, RZ, !P2 ;  /* 0x000000ff677a7208 */ /* 0x000fe40005000000 */
        /* <DEDUP_REMOVED lines=20> */
[----:B------:R-:W-:-:S03]  /*67c0*/  IADD3 R121, R121, 0x100, RZ ;  /* 0x0000010079797810 */ /* 0x000fc60007ffe0ff */
[----:B------:R4:W-:Y:S04]  /*67d0*/  STG.E.64 desc[UR4][R146.64], R148 ;  /* 0x0000009492007986 */ /* 0x0009e8000c101b04 */
.L_x_17529:
[----:B------:R-:W-:Y:S05]  /*67e0*/  BSYNC B0 ;  /* 0x0000000000007941 */ /* 0x000fea0003800000 */
.L_x_17528:
        /* <DEDUP_REMOVED lines=15> */
[----:B--2-4-:R-:W-:-:S11]  /*68e0*/  VIADD R146, R143, 0x1 ;  /* 0x000000018f927836 */ /* 0x014fd60000000000 */
        /* <DEDUP_REMOVED lines=9> */
.L_x_17589:
[----:B------:R-:W-:-:S07]  /*6980*/  IMAD.MOV.U32 R147, RZ, RZ, R142 ;  /* 0x000000ffff937224 */ /* 0x000fce00078e008e */
.L_x_17590:
[----:B------:R-:W-:Y:S05]  /*6990*/  BSYNC B1 ;  /* 0x0000000000017941 */ /* 0x000fea0003800000 */
.L_x_17588:
        /* <DEDUP_REMOVED lines=16> */
.L_x_17594:
[----:B------:R-:W-:Y:S05]  /*6aa0*/  BSYNC B2 ;  /* 0x0000000000027941 */ /* 0x000fea0003800000 */
.L_x_17593:
        /* <DEDUP_REMOVED lines=42> */
[----:B------:R-:W-:-:S07]  /*6d50*/  IMAD.MOV.U32 R144, RZ, RZ, R94 ;  /* 0x000000ffff907224 */ /* 0x000fce00078e005e */
.L_x_17592:
[----:B------:R-:W-:Y:S05]  /*6d60*/  BSYNC B1 ;  /* 0x0000000000017941 */ /* 0x000fea0003800000 */
.L_x_17591:
[----:B------:R-:W0:Y:S01]  /*6d70*/  LDC R122, c[0x0][0x298] ;  /* 0x0000a600ff7a7b82 */ /* 0x000e220000000800 */
[----:B------:R-:W-:Y:S01]  /*6d80*/  I2FP.F32.U32 R94, R147 ;  /* 0x00000093005e7245 */ /* 0x000fe20000201000 */
[----:B-----5:R-:W-:Y:S01]  /*6d90*/  HADD2.F32 R95, -RZ, R104.H0_H0 ;  /* 0x20000068ff5f7230 */ /* 0x020fe20000004100 */
[----:B------:R-:W-:Y:S01]  /*6da0*/  ISETP.NE.U32.AND P0, PT, R92, RZ, PT ;  /* 0x000000ff5c00720c */ /* 0x000fe20003f05070 */
[----:B------:R-:W-:Y:S01]  /*6db0*/  IMAD.MOV.U32 R145, RZ, RZ, 0x2f800000 ;  /* 0x2f800000ff917424 */ /* 0x000fe200078e00ff */
[----:B------:R-:W-:Y:S02]  /*6dc0*/  BSSY B1, `(.L_x_17595) ;  /* 0x0000017000017945 */ /* 0x000fe40003800000 */
        /* <DEDUP_REMOVED lines=21> */
.L_x_17596:
[----:B------:R-:W-:-:S07]  /*6f20*/  MOV R93, R142 ;  /* 0x0000008e005d7202 */ /* 0x000fce0000000f00 */
.L_x_17597:
[----:B------:R-:W-:Y:S05]  /*6f30*/  BSYNC B1 ;  /* 0x0000000000017941 */ /* 0x000fea0003800000 */
.L_x_17595:
        /* <DEDUP_REMOVED lines=16> */
.L_x_17601:
[----:B------:R-:W-:Y:S05]  /*7040*/  BSYNC B2 ;  /* 0x0000000000027941 */ /* 0x000fea0003800000 */
.L_x_17600:
        /* <DEDUP_REMOVED lines=44> */
.L_x_17599:
[----:B------:R-:W-:Y:S05]  /*7310*/  BSYNC B1 ;  /* 0x0000000000017941 */ /* 0x000fea0003800000 */
.L_x_17598:
        /* <DEDUP_REMOVED lines=22> */
.L_x_17603:
[----:B------:R-:W-:-:S07]  /*7480*/  IMAD.MOV.U32 R104, RZ, RZ, R142 ;  /* 0x000000ffff687224 */ /* 0x000fce00078e008e */
.L_x_17604:
[----:B------:R-:W-:Y:S05]  /*7490*/  BSYNC B1 ;  /* 0x0000000000017941 */ /* 0x000fea0003800000 */
.L_x_17602:
        /* <DEDUP_REMOVED lines=16> */
.L_x_17608:
[----:B------:R-:W-:Y:S05]  /*75a0*/  BSYNC B2 ;  /* 0x0000000000027941 */ /* 0x000fea0003800000 */
.L_x_17607:
        /* <DEDUP_REMOVED lines=44> */
.L_x_17606:
[----:B------:R-:W-:Y:S05]  /*7870*/  BSYNC B1 ;  /* 0x0000000000017941 */ /* 0x000fea0003800000 */
.L_x_17605:
        /* <DEDUP_REMOVED lines=21> */
.L_x_17610:
[----:B------:R-:W-:-:S07]  /*79d0*/  MOV R95, R142 ;  /* 0x0000008e005f7202 */ /* 0x000fce0000000f00 */
.L_x_17611:
[----:B------:R-:W-:Y:S05]  /*79e0*/  BSYNC B1 ;  /* 0x0000000000017941 */ /* 0x000fea0003800000 */
.L_x_17609:
        /* <DEDUP_REMOVED lines=16> */
.L_x_17615:
[----:B------:R-:W-:Y:S05]  /*7af0*/  BSYNC B2 ;  /* 0x0000000000027941 */ /* 0x000fea0003800000 */
.L_x_17614:
        /* <DEDUP_REMOVED lines=43> */
.L_x_17613:
[----:B------:R-:W-:Y:S05]  /*7db0*/  BSYNC B1 ;  /* 0x0000000000017941 */ /* 0x000fea0003800000 */
.L_x_17612:
        /* <DEDUP_REMOVED lines=21> */
.L_x_17617:
[----:B------:R-:W-:-:S07]  /*7f10*/  MOV R157, R142 ;  /* 0x0000008e009d7202 */ /* 0x000fce0000000f00 */
.L_x_17618:
[----:B------:R-:W-:Y:S05]  /*7f20*/  BSYNC B1 ;  /* 0x0000000000017941 */ /* 0x000fea0003800000 */
.L_x_17616:
        /* <DEDUP_REMOVED lines=16> */
.L_x_17622:
[----:B------:R-:W-:Y:S05]  /*8030*/  BSYNC B2 ;  /* 0x0000000000027941 */ /* 0x000fea0003800000 */
.L_x_17621:
        /* <DEDUP_REMOVED lines=44> */
.L_x_17620:
[----:B------:R-:W-:Y:S05]  /*8300*/  BSYNC B1 ;  /* 0x0000000000017941 */ /* 0x000fea0003800000 */
.L_x_17619:
        /* <DEDUP_REMOVED lines=21> */
.L_x_17624:
[----:B------:R-:W-:-:S07]  /*8460*/  IMAD.MOV.U32 R105, RZ, RZ, R142 ;  /* 0x000000ffff697224 */ /* 0x000fce00078e008e */
.L_x_17625:
[----:B------:R-:W-:Y:S05]  /*8470*/  BSYNC B1 ;  /* 0x0000000000017941 */ /* 0x000fea0003800000 */
.L_x_17623:
        /* <DEDUP_REMOVED lines=16> */
.L_x_17629:
[----:B------:R-:W-:Y:S05]  /*8580*/  BSYNC B2 ;  /* 0x0000000000027941 */ /* 0x000fea0003800000 */
.L_x_17628:
        /* <DEDUP_REMOVED lines=43> */
.L_x_17627:
[----:B------:R-:W-:Y:S05]  /*8840*/  BSYNC B1 ;  /* 0x0000000000017941 */ /* 0x000fea0003800000 */
.L_x_17626:
[----:B------:R-:W-:Y:S01]  /*8850*/  I2FP.F32.U32 R146, R105 ;  /* 0x0000006900927245 */ /* 0x000fe20000201000 */
[----:B------:R-:W-:Y:S01]  /*8860*/  HADD2.F32 R105, -RZ, R106.H1_H1 ;  /* 0x3000006aff697230 */ /* 0x000fe20000004100 */
[----:B------:R-:W-:Y:S01]  /*8870*/  ISETP.NE.AND P5, PT, R147, 0x1, PT ;  /* 0x000000019300780c */ /* 0x000fe20003fa5270 */
[----:B------:R-:W-:Y:S02]  /*8880*/  BSSY B1, `(.L_x_17630) ;  /* 0x0000013000017945 */ /* 0x000fe40003800000 */
[----:B------:R-:W-:Y:S01]  /*8890*/  FFMA.FTZ R146, R146, R145, 1.1641532182693481445e-10 ;  /* 0x2f00000092927423 */ /* 0x000fe20000010091 */
[----:B------:R-:W-:-:S04]  /*88a0*/  FMUL.FTZ R105, R105, R120 ;  /* 0x0000007869697220 */ /* 0x000fc80000410000 */
[----:B------:R-:W-:Y:S01]  /*88b0*/  FMUL.FTZ R105, R105, R122 ;  /* 0x0000007a69697220 */ /* 0x000fe20000410000 */
[----:B------:R-:W-:Y:S01]  /*88c0*/  FSETP.GTU.FTZ.AND P4, PT, R146, R123, PT ;  /* 0x0000007b9200720b */ /* 0x000fe20003f9c000 */
[----:B------:R-:W-:-:S03]  /*88d0*/  VIADD R146, R147, 0x1 ;  /* 0x0000000193927836 */ /* 0x000fc60000000000 */
        /* <DEDUP_REMOVED lines=12> */
.L_x_17631:
[----:B------:R-:W-:-:S07]  /*89a0*/  IMAD.MOV.U32 R106, RZ, RZ, R142 ;  /* 0x000000ffff6a7224 */ /* 0x000fce00078e008e */
.L_x_17632:
[----:B------:R-:W-:Y:S05]  /*89b0*/  BSYNC B1 ;  /* 0x0000000000017941 */ /* 0x000fea0003800000 */
.L_x_17630:
        /* <DEDUP_REMOVED lines=16> */
.L_x_17636:
[----:B------:R-:W-:Y:S05]  /*8ac0*/  BSYNC B2 ;  /* 0x0000000000027941 */ /* 0x000fea0003800000 */
.L_x_17635:
        /* <DEDUP_REMOVED lines=43> */
.L_x_17634:
[----:B------:R-:W-:Y:S05]  /*8d80*/  BSYNC B1 ;  /* 0x0000000000017941 */ /* 0x000fea0003800000 */
.L_x_17633:
        /* <DEDUP_REMOVED lines=21> */
.L_x_17638:
[----:B------:R-:W-:-:S07]  /*8ee0*/  IMAD.MOV.U32 R157, RZ, RZ, R142 ;  /* 0x000000ffff9d7224 */ /* 0x000fce00078e008e */
.L_x_17639:
[----:B------:R-:W-:Y:S05]  /*8ef0*/  BSYNC B1 ;  /* 0x0000000000017941 */ /* 0x000fea0003800000 */
.L_x_17637:
        /* <DEDUP_REMOVED lines=18> */
.L_x_17643:
[----:B------:R-:W-:Y:S05]  /*9020*/  BSYNC B2 ;  /* 0x0000000000027941 */ /* 0x000fea0003800000 */
.L_x_17642:
        /* <DEDUP_REMOVED lines=43> */
.L_x_17641:
[----:B------:R-:W-:Y:S05]  /*92e0*/  BSYNC B1 ;  /* 0x0000000000017941 */ /* 0x000fea0003800000 */
.L_x_17640:
        /* <DEDUP_REMOVED lines=34> */
.L_x_17587:
[----:B------:R-:W-:Y:S05]  /*9510*/  BSYNC B0 ;  /* 0x0000000000007941 */ /* 0x000fea0003800000 */
.L_x_17586:
        /* <DEDUP_REMOVED lines=104> */
.L_x_17662:
        /* <DEDUP_REMOVED lines=19> */
[----:B------:R-:W-:Y:S01]  /*9cd0*/  IMAD.MOV.U32 R0, RZ, RZ, RZ ;  /* 0x000000ffff007224 */ /* 0x000fe200078e00ff */
[----:B------:R-:W-:-:S02]  /*9ce0*/  @!P0 MOV R0, R138 ;  /* 0x0000008a00008202 */ /* 0x000fc40000000f00 */
[----:B------:R-:W-:-:S03]  /*9cf0*/  @!P0 LEA R122, R122, R145, 0x3 ;  /* 0x000000917a7a8211 */ /* 0x000fc600078e18ff */
[----:B------:R-:W0:Y:S04]  /*9d00*/  SHFL.DOWN PT, R145, R0, 0x4, 0x1f ;  /* 0x08801f0000917f89 */ /* 0x000e2800000e0000 */
[----:B------:R2:W3:Y:S01]  /*9d10*/  @!P0 LDS.64 R120, [R122] ;  /* 0x000000007a788984 */ /* 0x0004e20000000a00 */
[----:B------:R-:W-:Y:S02]  /*9d20*/  LOP3.LUT P0, RZ, R123, 0x1f, R108, 0xf8, !PT ;  /* 0x0000001f7bff7812 */ /* 0x000fe4000780f86c */
[-C--:B--2---:R-:W-:Y:S02]  /*9d30*/  I2FP.F32.S32 R122, R0.reuse ;  /* 0x00000000007a7245 */ /* 0x084fe40000201400 */
[----:B0-----:R-:W-:Y:S02]  /*9d40*/  IADD3 R148, R145, R0, RZ ;  /* 0x0000000091947210 */ /* 0x001fe40007ffe0ff */
[----:B------:R-:W-:-:S02]  /*9d50*/  I2FP.F32.S32 R158, R145 ;  /* 0x00000091009e7245 */ /* 0x000fc40000201400 */
[----:B------:R-:W-:Y:S01]  /*9d60*/  I2FP.F32.S32 R149, R148 ;  /* 0x0000009400957245 */ /* 0x000fe20000201400 */
[----:B------:R-:W0:Y:S03]  /*9d70*/  SHFL.DOWN PT, R151, R148, 0x2, 0x1f ;  /* 0x08401f0094977f89 */ /* 0x000e2600000e0000 */
[----:B------:R-:W2:Y:S01]  /*9d80*/  MUFU.RCP R150, R149 ;  /* 0x0000009500967308 */ /* 0x000ea20000001000 */
[----:B---3--:R-:W3:Y:S04]  /*9d90*/  SHFL.DOWN PT, R147, R120, 0x4, 0x1f ;  /* 0x08801f0078937f89 */ /* 0x008ee800000e0000 */
        /* <DEDUP_REMOVED lines=14> */
[----:B------:R-:W3:Y:S01]  /*9e80*/  MUFU.RCP R146, R122 ;  /* 0x0000007a00927308 */ /* 0x000ee20000001000 */
[----:B0-----:R-:W-:Y:S02]  /*9e90*/  IADD3 R148, R148, R157, RZ ;  /* 0x0000009d94947210 */ /* 0x001fe40007ffe0ff */
[----:B------:R-:W-:Y:S01]  /*9ea0*/  FFMA.FTZ R121, R150, R147, R121 ;  /* 0x0000009396797223 */ /* 0x000fe20000010079 */
[----:B------:R-:W-:Y:S02]  /*9eb0*/  I2FP.F32.S32 R157, R157 ;  /* 0x0000009d009d7245 */ /* 0x000fe40000201400 */
[----:B------:R-:W-:Y:S02]  /*9ec0*/  I2FP.F32.S32 R148, R148 ;  /* 0x0000009400947245 */ /* 0x000fe40000201400 */
[----:B------:R-:W0:Y:S04]  /*9ed0*/  SHFL.DOWN PT, R120, R121, 0x2, 0x1f ;  /* 0x08401f0079787f89 */ /* 0x000e2800000e0000 */
        /* <DEDUP_REMOVED lines=67> */
[----:B------:R-:W-:-:S03]  /*a310*/  IADD3 R139, R139, 0x100, RZ ;  /* 0x000001008b8b7810 */ /* 0x000fc60007ffe0ff */
[----:B------:R2:W-:Y:S04]  /*a320*/  STG.E.128 desc[UR4][R146.64], R120 ;  /* 0x0000007892007986 */ /* 0x0005e8000c101d04 */
.L_x_17646:
[----:B------:R-:W-:Y:S05]  /*a330*/  BSYNC B0 ;  /* 0x0000000000007941 */ /* 0x000fea0003800000 */
.L_x_17645:
        /* <DEDUP_REMOVED lines=33> */
[----:B------:R-:W-:-:S04]  /*a550*/  VIADD R139, R139, 0x100 ;  /* 0x000001008b8b7836 */ /* 0x000fc80000000000 */
[----:B------:R3:W-:Y:S03]  /*a560*/  STG.E.128 desc[UR4][R146.64], R120 ;  /* 0x0000007892007986 */ /* 0x0007e6000c101d04 */
.L_x_17648:
[----:B------:R-:W-:Y:S05]  /*a570*/  BSYNC B0 ;  /* 0x0000000000007941 */ /* 0x000fea0003800000 */
.L_x_17647:
        /* <DEDUP_REMOVED lines=29> */
[----:B------:R-:W-:-:S02]  /*a750*/  F2FP.F16.F32.PACK_AB R122, R150, R149 ;  /* 0x00000095967a723e */ /* 0x000fc400000000ff */
[----:B------:R-:W-:Y:S02]  /*a760*/  F2FP.F16.F32.PACK_AB R123, R158, R123 ;  /* 0x0000007b9e7b723e */ /* 0x000fe400000000ff */
[----:B------:R-:W-:Y:S02]  /*a770*/  F2FP.F16.F32.PACK_AB R121, R148, R121 ;  /* 0x000000799479723e */ /* 0x000fe400000000ff */
[----:B------:R-:W-:-:S05]  /*a780*/  F2FP.F16.F32.PACK_AB R120, R145, R120 ;  /* 0x000000789178723e */ /* 0x000fca00000000ff */
[----:B------:R4:W-:Y:S02]  /*a790*/  STG.E.128 desc[UR4][R146.64], R120 ;  /* 0x0000007892007986 */ /* 0x0009e4000c101d04 */
.L_x_17650:
[----:B------:R-:W-:Y:S05]  /*a7a0*/  BSYNC B0 ;  /* 0x0000000000007941 */ /* 0x000fea0003800000 */
.L_x_17649:
[----:B------:R-:W-:Y:S02]  /*a7b0*/  IADD3 R127, R127, UR12, RZ ;  /* 0x0000000c7f7f7c10 */ /* 0x000fe4000fffe0ff */
[----:B------:R-:W-:Y:S02]  /*a7c0*/  SEL R0, RZ, 0x1, P1 ;  /* 0x00000001ff007807 */ /* 0x000fe40000800000 */
[----:B------:R-:W-:-:S13]  /*a7d0*/  ISETP.GE.AND P0, PT, R127, UR13, PT ;  /* 0x0000000d7f007c0c */ /* 0x000fda000bf06270 */
[----:B------:R-:W-:Y:S05]  /*a7e0*/  @!P0 BRA `(.L_x_17651) ;  /* 0xffffff6400308947 */ /* 0x000fea000383ffff */
[----:B------:R-:W-:Y:S05]  /*a7f0*/  EXIT ;  /* 0x000000000000794d */ /* 0x000fea0003800000 */
.L_x_17644:
[----:B------:R-:W-:Y:S01]  /*a800*/  HFMA2.MMA R158, -RZ, RZ, 0, 1.847743988037109375e-06 ;  /* 0x0000001fff9e7435 */ /* 0x000fe200000001ff */
[----:B------:R-:W-:Y:S01]  /*a810*/  MOV R151, R123 ;  /* 0x0000007b00977202 */ /* 0x000fe20000000f00 */
[----:B------:R-:W-:Y:S01]  /*a820*/  IMAD.MOV.U32 R157, RZ, RZ, 0x1 ;  /* 0x00000001ff9d7424 */ /* 0x000fe200078e00ff */
[----:B------:R-:W-:-:S08]  /*a830*/  MOV R150, 0xffffffff ;  /* 0xffffffff00967802 */ /* 0x000fd00000000f00 */
[----:B-1-3-5:R-:W-:Y:S05]  /*a840*/  WARPSYNC.COLLECTIVE R150, `(.L_x_17652) ;  /* 0x0000000096087348 */ /* 0x02afea0003c00000 */
[----:B------:R0:W2:Y:S02]  /*a850*/  SHFL.BFLY P4, R149, R151, R157, R158 ;  /* 0x0c00009d97957389 */ /* 0x0000a4000008009e */
[----:B0123-5:R-:W-:Y:S01]  /*a860*/  ENDCOLLECTIVE ;  /* 0x000000000000791b */ /* 0x02ffe20003800000 */
.L_x_17652:
[----:B------:R-:W-:Y:S01]  /*a870*/  HFMA2.MMA R157, -RZ, RZ, 0, 1.1920928955078125e-07 ;  /* 0x00000002ff9d7435 */ /* 0x000fe200000001ff */
[----:B------:R-:W-:-:S04]  /*a880*/  IMAD.MOV.U32 R0, RZ, RZ, R149 ;  /* 0x000000ffff007224 */ /* 0x000fc800078e0095 */
[----:B------:R-:W-:-:S05]  /*a890*/  FADD.FTZ R145, R123, R0 ;  /* 0x000000007b917221 */ /* 0x000fca0000010000 */
[----:B------:R-:W-:-:S07]  /*a8a0*/  MOV R151, R145 ;  /* 0x0000009100977202 */ /* 0x000fce0000000f00 */
[----:B------:R-:W-:Y:S05]  /*a8b0*/  WARPSYNC.COLLECTIVE R150, `(.L_x_17653) ;  /* 0x0000000096087348 */ /* 0x000fea0003c00000 */
[----:B------:R0:W1:Y:S02]  /*a8c0*/  SHFL.BFLY P4, R149, R151, R157, R158 ;  /* 0x0c00009d97957389 */ /* 0x000064000008009e */
[----:B01----:R-:W-:Y:S01]  /*a8d0*/  ENDCOLLECTIVE ;  /* 0x000000000000791b */ /* 0x003fe20003800000 */
.L_x_17653:
[----:B------:R-:W-:Y:S01]  /*a8e0*/  HFMA2.MMA R157, -RZ, RZ, 0, 2.384185791015625e-07 ;  /* 0x00000004ff9d7435 */ /* 0x000fe200000001ff */
[----:B------:R-:W-:-:S04]  /*a8f0*/  IMAD.MOV.U32 R0, RZ, RZ, R149 ;  /* 0x000000ffff007224 */ /* 0x000fc800078e0095 */
[----:B------:R-:W-:-:S05]  /*a900*/  FADD.FTZ R146, R145, R0 ;  /* 0x0000000091927221 */ /* 0x000fca0000010000 */
[----:B------:R-:W-:-:S07]  /*a910*/  MOV R151, R146 ;  /* 0x0000009200977202 */ /* 0x000fce0000000f00 */
[----:B------:R-:W-:Y:S05]  /*a920*/  WARPSYNC.COLLECTIVE R150, `(.L_x_17654) ;  /* 0x0000000096087348 */ /* 0x000fea0003c00000 */
[----:B------:R0:W1:Y:S02]  /*a930*/  SHFL.BFLY P4, R149, R151, R157, R158 ;  /* 0x0c00009d97957389 */ /* 0x000064000008009e */
[----:B01----:R-:W-:Y:S01]  /*a940*/  ENDCOLLECTIVE ;  /* 0x000000000000791b */ /* 0x003fe20003800000 */
.L_x_17654:
[----:B------:R-:W-:Y:S01]  /*a950*/  HFMA2.MMA R157, -RZ, RZ, 0, 4.76837158203125e-07 ;  /* 0x00000008ff9d7435 */ /* 0x000fe200000001ff */
[----:B------:R-:W-:-:S04]  /*a960*/  IMAD.MOV.U32 R147, RZ, RZ, R149 ;  /* 0x000000ffff937224 */ /* 0x000fc800078e0095 */
[----:B------:R-:W-:-:S05]  /*a970*/  FADD.FTZ R147, R146, R147 ;  /* 0x0000009392937221 */ /* 0x000fca0000010000 */
[----:B------:R-:W-:-:S07]  /*a980*/  MOV R151, R147 ;  /* 0x0000009300977202 */ /* 0x000fce0000000f00 */
[----:B------:R-:W-:Y:S05]  /*a990*/  WARPSYNC.COLLECTIVE R150, `(.L_x_17655) ;  /* 0x0000000096087348 */ /* 0x000fea0003c00000 */
[----:B------:R0:W1:Y:S02]  /*a9a0*/  SHFL.BFLY P4, R149, R151, R157, R158 ;  /* 0x0c00009d97957389 */ /* 0x000064000008009e */
[----:B01----:R-:W-:Y:S01]  /*a9b0*/  ENDCOLLECTIVE ;  /* 0x000000000000791b */ /* 0x003fe20003800000 */
.L_x_17655:
[----:B------:R-:W-:Y:S01]  /*a9c0*/  HFMA2.MMA R157, -RZ, RZ, 0, 9.5367431640625e-07 ;  /* 0x00000010ff9d7435 */ /* 0x000fe200000001ff */
[----:B------:R-:W-:-:S04]  /*a9d0*/  IMAD.MOV.U32 R0, RZ, RZ, R149 ;  /* 0x000000ffff007224 */ /* 0x000fc800078e0095 */
[----:B------:R-:W-:-:S05]  /*a9e0*/  FADD.FTZ R148, R147, R0 ;  /* 0x0000000093947221 */ /* 0x000fca0000010000 */
[----:B------:R-:W-:-:S07]  /*a9f0*/  MOV R151, R148 ;  /* 0x0000009400977202 */ /* 0x000fce0000000f00 */
[----:B------:R-:W-:Y:S05]  /*aa00*/  WARPSYNC.COLLECTIVE R150, `(.L_x_17656) ;  /* 0x0000000096087348 */ /* 0x000fea0003c00000 */
[----:B------:R0:W1:Y:S02]  /*aa10*/  SHFL.BFLY P4, R149, R151, R157, R158 ;  /* 0x0c00009d97957389 */ /* 0x000064000008009e */
[----:B01----:R-:W-:Y:S01]  /*aa20*/  ENDCOLLECTIVE ;  /* 0x000000000000791b */ /* 0x003fe20003800000 */
.L_x_17656:
        /* <DEDUP_REMOVED lines=56> */
.L_x_17657:
[----:B------:R-:W-:Y:S01]  /*adb0*/  HFMA2.MMA R157, -RZ, RZ, 0, 1.1920928955078125e-07 ;  /* 0x00000002ff9d7435 */ /* 0x000fe200000001ff */
[----:B------:R-:W-:-:S05]  /*adc0*/  MOV R123, R149 ;  /* 0x00000095007b7202 */ /* 0x000fca0000000f00 */
[----:B------:R-:W-:-:S04]  /*add0*/  FADD.FTZ R123, R0, R123 ;  /* 0x0000007b007b7221 */ /* 0x000fc80000010000 */
[----:B------:R-:W-:-:S07]  /*ade0*/  IMAD.MOV.U32 R151, RZ, RZ, R123 ;  /* 0x000000ffff977224 */ /* 0x000fce00078e007b */
[----:B------:R-:W-:Y:S05]  /*adf0*/  WARPSYNC.COLLECTIVE R150, `(.L_x_17658) ;  /* 0x0000000096087348 */ /* 0x000fea0003c00000 */
[----:B------:R0:W1:Y:S02]  /*ae00*/  SHFL.BFLY P4, R149, R151, R157, R158 ;  /* 0x0c00009d97957389 */ /* 0x000064000008009e */
[----:B01----:R-:W-:Y:S01]  /*ae10*/  ENDCOLLECTIVE ;  /* 0x000000000000791b */ /* 0x003fe20003800000 */
.L_x_17658:
[----:B------:R-:W-:Y:S01]  /*ae20*/  HFMA2.MMA R157, -RZ, RZ, 0, 2.384185791015625e-07 ;  /* 0x00000004ff9d7435 */ /* 0x000fe200000001ff */
[----:B------:R-:W-:-:S05]  /*ae30*/  MOV R146, R149 ;  /* 0x0000009500927202 */ /* 0x000fca0000000f00 */
[----:B------:R-:W-:-:S04]  /*ae40*/  FADD.FTZ R146, R123, R146 ;  /* 0x000000927b927221 */ /* 0x000fc80000010000 */
[----:B------:R-:W-:-:S07]  /*ae50*/  IMAD.MOV.U32 R151, RZ, RZ, R146 ;  /* 0x000000ffff977224 */ /* 0x000fce00078e0092 */
[----:B------:R-:W-:Y:S05]  /*ae60*/  WARPSYNC.COLLECTIVE R150, `(.L_x_17659) ;  /* 0x0000000096087348 */ /* 0x000fea0003c00000 */
[----:B------:R0:W1:Y:S02]  /*ae70*/  SHFL.BFLY P4, R149, R151, R157, R158 ;  /* 0x0c00009d97957389 */ /* 0x000064000008009e */
[----:B01----:R-:W-:Y:S01]  /*ae80*/  ENDCOLLECTIVE ;  /* 0x000000000000791b */ /* 0x003fe20003800000 */
.L_x_17659:
[----:B------:R-:W-:Y:S01]  /*ae90*/  HFMA2.MMA R157, -RZ, RZ, 0, 4.76837158203125e-07 ;  /* 0x00000008ff9d7435 */ /* 0x000fe200000001ff */
[----:B------:R-:W-:-:S05]  /*aea0*/  MOV R145, R149 ;  /* 0x0000009500917202 */ /* 0x000fca0000000f00 */
[----:B------:R-:W-:-:S04]  /*aeb0*/  FADD.FTZ R145, R146, R145 ;  /* 0x0000009192917221 */ /* 0x000fc80000010000 */
[----:B------:R-:W-:-:S07]  /*aec0*/  IMAD.MOV.U32 R151, RZ, RZ, R145 ;  /* 0x000000ffff977224 */ /* 0x000fce00078e0091 */
[----:B------:R-:W-:Y:S05]  /*aed0*/  WARPSYNC.COLLECTIVE R150, `(.L_x_17660) ;  /* 0x0000000096087348 */ /* 0x000fea0003c00000 */
[----:B------:R0:W1:Y:S02]  /*aee0*/  SHFL.BFLY P4, R149, R151, R157, R158 ;  /* 0x0c00009d97957389 */ /* 0x000064000008009e */
[----:B01----:R-:W-:Y:S01]  /*aef0*/  ENDCOLLECTIVE ;  /* 0x000000000000791b */ /* 0x003fe20003800000 */
.L_x_17660:
[----:B------:R-:W-:Y:S01]  /*af00*/  HFMA2.MMA R157, -RZ, RZ, 0, 9.5367431640625e-07 ;  /* 0x00000010ff9d7435 */ /* 0x000fe200000001ff */
[----:B------:R-:W-:-:S05]  /*af10*/  MOV R148, R149 ;  /* 0x0000009500947202 */ /* 0x000fca0000000f00 */
[----:B------:R-:W-:-:S04]  /*af20*/  FADD.FTZ R148, R145, R148 ;  /* 0x0000009491947221 */ /* 0x000fc80000010000 */
[----:B------:R-:W-:-:S07]  /*af30*/  IMAD.MOV.U32 R151, RZ, RZ, R148 ;  /* 0x000000ffff977224 */ /* 0x000fce00078e0094 */
[----:B------:R-:W-:Y:S05]  /*af40*/  WARPSYNC.COLLECTIVE R150, `(.L_x_17661) ;  /* 0x0000000096087348 */ /* 0x000fea0003c00000 */
[----:B------:R0:W1:Y:S02]  /*af50*/  SHFL.BFLY P4, R149, R151, R157, R158 ;  /* 0x0c00009d97957389 */ /* 0x000064000008009e */
[----:B01----:R-:W-:Y:S01]  /*af60*/  ENDCOLLECTIVE ;  /* 0x000000000000791b */ /* 0x003fe20003800000 */
.L_x_17661:
[----:B------:R-:W-:Y:S01]  /*af70*/  MOV R147, R149 ;  /* 0x0000009500937202 */ /* 0x000fe20000000f00 */
[----:B------:R-:W-:Y:S06]  /*af80*/  BRA `(.L_x_17662) ;  /* 0xffffffec00047947 */ /* 0x000fec000383ffff */
.L_x_17663:
        /* <DEDUP_REMOVED lines=15> */
.L_x_23332:


//--------------------- .text._ZN10layer_norm13ln_fwd_kernelINS_13Kernel_traitsIf6__halffS2_fjLj6144ELj1ELj1ELj8ELj16ENS_18Kernel_traits_baseILj6144EfS2_fS2_fjLj256EEEEELb1ELb1ELb0ELb1EEEvNS_9FwdParamsE --------------------------
	.section	.text._ZN10layer_norm13ln_fwd_kernelINS_13Kernel_traitsIf6__halffS2_fjLj6144ELj1ELj1ELj8ELj16ENS_18Kernel_traits_baseILj6144EfS2_fS2_fjLj256EEEEELb1ELb1ELb0ELb1EEEvNS_9FwdParamsE,"ax",@progbits
	.align	128
        .global         _ZN10layer_norm13ln_fwd_kernelINS_13Kernel_traitsIf6__halffS2_fjLj6144ELj1ELj1ELj8ELj16ENS_18Kernel_traits_baseILj6144EfS2_fS2_fjLj256EEEEELb1ELb1ELb0ELb1EEEvNS_9FwdParamsE
        .type           _ZN10layer_norm13ln_fwd_kernelINS_13Kernel_traitsIf6__halffS2_fjLj6144ELj1ELj1ELj8ELj16ENS_18Kernel_traits_baseILj6144EfS2_fS2_fjLj256EEEEELb1ELb1ELb0ELb1EEEvNS_9FwdParamsE,@function
        .size           _ZN10layer_norm13ln_fwd_kernelINS_13Kernel_traitsIf6__halffS2_fjLj6144ELj1ELj1ELj8ELj16ENS_18Kernel_traits_baseILj6144EfS2_fS2_fjLj256EEEEELb1ELb1ELb0ELb1EEEvNS_9FwdParamsE,(.L_x_23333 - _ZN10layer_norm13ln_fwd_kernelINS_13Kernel_traitsIf6__halffS2_fjLj6144ELj1ELj1ELj8ELj16ENS_18Kernel_traits_baseILj6144EfS2_fS2_fjLj256EEEEELb1ELb1ELb0ELb1EEEvNS_9FwdParamsE)
        .other          _ZN10layer_norm13ln_fwd_kernelINS_13Kernel_traitsIf6__halffS2_fjLj6144ELj1ELj1ELj8ELj16ENS_18Kernel_traits_baseILj6144EfS2_fS2_fjLj256EEEEELb1ELb1ELb0ELb1EEEvNS_9FwdParamsE,@"STO_CUDA_ENTRY STV_DEFAULT"
_ZN10layer_norm13ln_fwd_kernelINS_13Kernel_traitsIf6__halffS2_fjLj6144ELj1ELj1ELj8ELj16ENS_18Kernel_traits_baseILj6144EfS2_fS2_fjLj256EEEEELb1ELb1ELb0ELb1EEEvNS_9FwdParamsE:
.text._ZN10layer_norm13ln_fwd_kernelINS_13Kernel_traitsIf6__halffS2_fjLj6144ELj1ELj1ELj8ELj16ENS_18Kernel_traits_baseILj6144EfS2_fS2_fjLj256EEEEELb1ELb1ELb0ELb1EEEvNS_9FwdParamsE:
        /* <DEDUP_REMOVED lines=145> */
.L_x_17833:
        /* <DEDUP_REMOVED lines=35> */
.L_x_17665:
[----:B------:R-:W-:-:S07]  /*0b40*/  IMAD.MOV.U32 R96, RZ, RZ, R112 ;  /* 0x000000ffff607224 */ /* 0x000fce00078e0070 */
.L_x_17666:
[----:B------:R-:W-:Y:S05]  /*0b50*/  BSYNC B0 ;  /* 0x0000000000007941 */ /* 0x000fea0003800000 */
.L_x_17664:
        /* <DEDUP_REMOVED lines=16> */
.L_x_17670:
[----:B------:R-:W-:Y:S05]  /*0c60*/  BSYNC B1 ;  /* 0x0000000000017941 */ /* 0x000fea0003800000 */
.L_x_17669:
        /* <DEDUP_REMOVED lines=42> */
.L_x_17668:
[----:B------:R-:W-:Y:S05]  /*0f10*/  BSYNC B0 ;  /* 0x0000000000007941 */ /* 0x000fea0003800000 */
.L_x_17667:
[----:B------:R-:W0:Y:S01]  /*0f20*/  LDC R108, c[0x0][0x298] ;  /* 0x0000a600ff6c7b82 */ /* 0x000e220000000800 */
[----:B------:R-:W-:Y:S01]  /*0f30*/  HFMA2.MMA R110, -RZ, RZ, 0.1171875, 0 ;  /* 0x2f800000ff6e7435 */ /* 0x000fe200000001ff */
[----:B------:R-:W-:Y:S01]  /*0f40*/  I2FP.F32.U32 R85, R96 ;  /* 0x0000006000557245 */ /* 0x000fe20000201000 */
[----:B-----5:R-:W-:Y:S01]  /*0f50*/  HADD2.F32 R86, -RZ, R88.H0_H0 ;  /* 0x20000058ff567230 */ /* 0x020fe20000004100 */
[----:B------:R-:W-:Y:S01]  /*0f60*/  ISETP.NE.U32.AND P0, PT, R98, RZ, PT ;  /* 0x000000ff6200720c */ /* 0x000fe20003f05070 */
[----:B------:R-:W-:Y:S01]  /*0f70*/  BSSY B0, `(.L_x_17671) ;  /* 0x0000017000007945 */ /* 0x000fe20003800000 */
[----:B------:R-:W-:Y:S02]  /*0f80*/  VIADD R87, R92, 0x1 ;  /* 0x000000015c577836 */ /* 0x000fe40000000000 */
[----:B------:R-:W1:Y:S01]  /*0f90*/  LDC R109, c[0x0][0x294] ;  /* 0x0000a500ff6d7b82 */ /* 0x000e620000000800 */
[----:B------:R-:W-:Y:S02]  /*0fa0*/  ISETP.NE.AND.EX P0, PT, R99, RZ, PT, P0 ;  /* 0x000000ff6300720c */ /* 0x000fe40003f05300 */
        /* <DEDUP_REMOVED lines=18> */
.L_x_17672:
[----:B------:R-:W-:-:S07]  /*10d0*/  IMAD.MOV.U32 R85, RZ, RZ, R112 ;  /* 0x000000ffff557224 */ /* 0x000fce00078e0070 */
.L_x_17673:
[----:B------:R-:W-:Y:S05]  /*10e0*/  BSYNC B0 ;  /* 0x0000000000007941 */ /* 0x000fea0003800000 */
.L_x_17671:
        /* <DEDUP_REMOVED lines=16> */
.L_x_17677:
[----:B------:R-:W-:Y:S05]  /*11f0*/  BSYNC B1 ;  /* 0x0000000000017941 */ /* 0x000fea0003800000 */
.L_x_17676:
        /* <DEDUP_REMOVED lines=42> */
.L_x_17675:
[----:B------:R-:W-:Y:S05]  /*14a0*/  BSYNC B0 ;  /* 0x0000000000007941 */ /* 0x000fea0003800000 */
.L_x_17674:
        /* <DEDUP_REMOVED lines=22> */
.L_x_17679:
[----:B------:R-:W-:-:S07]  /*1610*/  MOV R88, R112 ;  /* 0x0000007000587202 */ /* 0x000fce0000000f00 */
.L_x_17680:
[----:B------:R-:W-:Y:S05]  /*1620*/  BSYNC B0 ;  /* 0x0000000000007941 */ /* 0x000fea0003800000 */
.L_x_17678:
        /* <DEDUP_REMOVED lines=16> */
.L_x_17684:
[----:B------:R-:W-:Y:S05]  /*1730*/  BSYNC B1 ;  /* 0x0000000000017941 */ /* 0x000fea0003800000 */
.L_x_17683:
        /* <DEDUP_REMOVED lines=42> */
.L_x_17682:
[----:B------:R-:W-:Y:S05]  /*19e0*/  BSYNC B0 ;  /* 0x0000000000007941 */ /* 0x000fea0003800000 */
.L_x_17681:
[----:B------:R-:W-:Y:S01]  /*19f0*/  I2FP.F32.U32 R87, R88 ;  /* 0x0000005800577245 */ /* 0x000fe20000201000 */
[----:B------:R-:W-:Y:S01]  /*1a00*/  HADD2.F32 R88, -RZ, R89.H0_H0 ;  /* 0x20000059ff587230 */ /* 0x000fe20000004100 */
        /* <DEDUP_REMOVED lines=20> */
.L_x_17686:
[----:B------:R-:W-:-:S07]  /*1b50*/  IMAD.MOV.U32 R87, RZ, RZ, R112 ;  /* 0x000000ffff577224 */ /* 0x000fce00078e0070 */
.L_x_17687:
[----:B------:R-:W-:Y:S05]  /*1b60*/  BSYNC B0 ;  /* 0x0000000000007941 */ /* 0x000fea0003800000 */
.L_x_17685:
        /* <DEDUP_REMOVED lines=16> */
.L_x_17691:
[----:B------:R-:W-:Y:S05]  /*1c70*/  BSYNC B1 ;  /* 0x0000000000017941 */ /* 0x000fea0003800000 */
.L_x_17690:
        /* <DEDUP_REMOVED lines=42> */
.L_x_17689:
[----:B------:R-:W-:Y:S05]  /*1f20*/  BSYNC B0 ;  /* 0x0000000000007941 */ /* 0x000fea0003800000 */
.L_x_17688:
        /* <DEDUP_REMOVED lines=21> */
.L_x_17693:
[----:B------:R-:W-:-:S07]  /*2080*/  MOV R98, R112 ;  /* 0x0000007000627202 */ /* 0x000fce0000000f00 */
.L_x_17694:
[----:B------:R-:W-:Y:S05]  /*2090*/  BSYNC B0 ;  /* 0x0000000000007941 */ /* 0x000fea0003800000 */
.L_x_17692:
        /* <DEDUP_REMOVED lines=16> */
.L_x_17698:
[----:B------:R-:W-:Y:S05]  /*21a0*/  BSYNC B1 ;  /* 0x0000000000017941 */ /* 0x000fea0003800000 */
.L_x_17697:
        /* <DEDUP_REMOVED lines=42> */
.L_x_17696:
[----:B------:R-:W-:Y:S05]  /*2450*/  BSYNC B0 ;  /* 0x0000000000007941 */ /* 0x000fea0003800000 */
.L_x_17695:
        /* <DEDUP_REMOVED lines=21> */
.L_x_17700:
[----:B------:R-:W-:-:S07]  /*25b0*/  IMAD.MOV.U32 R89, RZ, RZ, R112 ;  /* 0x000000ffff597224 */ /* 0x000fce00078e0070 */
.L_x_17701:
[----:B------:R-:W-:Y:S05]  /*25c0*/  BSYNC B0 ;  /* 0x0000000000007941 */ /* 0x000fea0003800000 */
.L_x_17699:
        /* <DEDUP_REMOVED lines=16> */
.L_x_17705:
[----:B------:R-:W-:Y:S05]  /*26d0*/  BSYNC B1 ;  /* 0x0000000000017941 */ /* 0x000fea0003800000 */
.L_x_17704:
        /* <DEDUP_REMOVED lines=42> */
.L_x_17703:
[----:B------:R-:W-:Y:S05]  /*2980*/  BSYNC B0 ;  /* 0x0000000000007941 */ /* 0x000fea0003800000 */
.L_x_17702:
        /* <DEDUP_REMOVED lines=21> */
.L_x_17707:
[----:B------:R-:W-:-:S07]  /*2ae0*/  MOV R90, R112 ;  /* 0x00000070005a7202 */ /* 0x000fce0000000f00 */
.L_x_17708:
[----:B------:R-:W-:Y:S05]  /*2af0*/  BSYNC B0 ;  /* 0x0000000000007941 */ /* 0x000fea0003800000 */
.L_x_17706:
        /* <DEDUP_REMOVED lines=16> */
.L_x_17712:
[----:B------:R-:W-:Y:S05]  /*2c00*/  BSYNC B1 ;  /* 0x0000000000017941 */ /* 0x000fea0003800000 */
.L_x_17711:
        /* <DEDUP_REMOVED lines=42> */
.L_x_17710:
[----:B------:R-:W-:Y:S05]  /*2eb0*/  BSYNC B0 ;  /* 0x0000000000007941 */ /* 0x000fea0003800000 */
.L_x_17709:
        /* <DEDUP_REMOVED lines=21> */
.L_x_17714:
[----:B------:R-:W-:-:S07]  /*3010*/  IMAD.MOV.U32 R117, RZ, RZ, R112 ;  /* 0x000000ffff757224 */ /* 0x000fce00078e0070 */
.L_x_17715:
[----:B------:R-:W-:Y:S05]  /*3020*/  BSYNC B0 ;  /* 0x0000000000007941 */ /* 0x000fea0003800000 */
.L_x_17713:
        /* <DEDUP_REMOVED lines=18> */
.L_x_17719:
[----:B------:R-:W-:Y:S05]  /*3150*/  BSYNC B1 ;  /* 0x0000000000017941 */ /* 0x000fea0003800000 */
.L_x_17718:
        /* <DEDUP_REMOVED lines=42> */
.L_x_17717:
[----:B------:R-:W-:Y:S05]  /*3400*/  BSYNC B0 ;  /* 0x0000000000007941 */ /* 0x000fea0003800000 */
.L_x_17716:
[----:B------:R-:W-:Y:S01]  /*3410*/  I2FP.F32.U32 R93, R117 ;  /* 0x00000075005d7245 */ /* 0x000fe20000201000 */
[----:B------:R-:W-:Y:S01]  /*3420*/  HADD2.F32 R94, -RZ, R91.H1_H1 ;  /* 0x3000005bff5e7230 */ /* 0x000fe20000004100 */
[----:B------:R-:W-:Y:S01]  /*3430*/  SEL R95, RZ, 0x1, P2 ;  /* 0x00000001ff5f7807 */ /* 0x000fe20001000000 */
[----:B------:R-:W0:Y:S01]  /*3440*/  @P1 LDC.64 R120, c[0x0][0x230] ;  /* 0x00008c00ff781b82 */ /* 0x000e220000000a00 */
[----:B------:R-:W-:Y:S01]  /*3450*/  SEL R99, RZ, 0x10000, P5 ;  /* 0x00010000ff637807 */ /* 0x000fe20002800000 */
[----:B------:R-:W-:Y:S01]  /*3460*/  FFMA.FTZ R92, R93, R110, 1.1641532182693481445e-10 ;  /* 0x2f0000005d5c7423 */ /* 0x000fe2000001006e */
[----:B------:R-:W-:Y:S01]  /*3470*/  ISETP.NE.AND P2, PT, R116, RZ, PT ;  /* 0x000000ff7400720c */ /* 0x000fe20003f45270 */
[----:B------:R-:W-:Y:S01]  /*3480*/  FMUL.FTZ R91, R94, R105 ;  /* 0x000000695e5b7220 */ /* 0x000fe20000410000 */
[----:B------:R-:W-:Y:S02]  /*3490*/  ISETP.NE.AND P6, PT, R114, RZ, PT ;  /* 0x000000ff7200720c */ /* 0x000fe40003fc5270 */
[----:B------:R-:W-:Y:S01]  /*34a0*/  ISETP.NE.AND P5, PT, R115, RZ, PT ;  /* 0x000000ff7300720c */ /* 0x000fe20003fa5270 */
[----:B------:R-:W1:Y:S01]  /*34b0*/  LDC.64 R116, c[0x0][0x238] ;  /* 0x00008e00ff747b82 */ /* 0x000e620000000a00 */
[----:B------:R-:W-:Y:S01]  /*34c0*/  SEL R96, RZ, 0x1, P2 ;  /* 0x00000001ff607807 */ /* 0x000fe20001000000 */
[----:B------:R-:W-:Y:S01]  /*34d0*/  FMUL.FTZ R91, R91, R108 ;  /* 0x0000006c5b5b7220 */ /* 0x000fe20000410000 */
[----:B------:R-:W-:-:S02]  /*34e0*/  SEL R97, RZ, 0x1, P5 ;  /* 0x00000001ff617807 */ /* 0x000fc40002800000 */
[----:B------:R-:W-:Y:S01]  /*34f0*/  FSETP.GTU.FTZ.AND P2, PT, R92, R109, PT ;  /* 0x0000006d5c00720b */ /* 0x000fe20003f5c000 */
[----:B------:R-:W-:Y:S01]  /*3500*/  IMAD.WIDE.U32 R92, R95, 0x1000000, RZ ;  /* 0x010000005f5c7825 */ /* 0x000fe200078e00ff */
[----:B------:R-:W-:Y:S01]  /*3510*/  SEL R98, RZ, 0x100, P4 ;  /* 0x00000100ff627807 */ /* 0x000fe20002000000 */
[----:B------:R-:W2:Y:S01]  /*3520*/  LDC.64 R114, c[0x0][0x240] ;  /* 0x00009000ff727b82 */ /* 0x000ea20000000a00 */
[----:B------:R-:W-:Y:S01]  /*3530*/  SEL R113, RZ, 0x1000000, P2 ;  /* 0x01000000ff717807 */ /* 0x000fe20001000000 */
[----:B------:R-:W-:Y:S01]  /*3540*/  IMAD.WIDE.U32 R94, R96, 0x10000, RZ ;  /* 0x00010000605e7825 */ /* 0x000fe200078e00ff */
[----:B------:R-:W-:-:S03]  /*3550*/  SEL R123, RZ, 0x1, P6 ;  /* 0x00000001ff7b7807 */ /* 0x000fc60003000000 */
[----:B------:R-:W-:-:S03]  /*3560*/  IMAD.WIDE.U32 R96, R97, 0x100, RZ ;  /* 0x0000010061607825 */ /* 0x000fc600078e00ff */
[----:B------:R-:W-:Y:S02]  /*3570*/  LOP3.LUT R122, R96, R92, R94, 0xfe, !PT ;  /* 0x0000005c607a7212 */ /* 0x000fe400078efe5e */
[----:B------:R-:W-:Y:S02]  /*3580*/  FSEL R92, R91, RZ, !P2 ;  /* 0x000000ff5b5c7208 */ /* 0x000fe40005000000 */
[----:B------:R-:W-:Y:S02]  /*3590*/  LOP3.LUT R94, R98, R113, R99, 0xfe, !PT ;  /* 0x00000071625e7212 */ /* 0x000fe400078efe63 */
[----:B------:R-:W-:Y:S01]  /*35a0*/  SEL R99, RZ, 0x1, P3 ;  /* 0x00000001ff637807 */ /* 0x000fe20001800000 */
[----:B------:R-:W-:Y:S01]  /*35b0*/  FMUL.FTZ R91, R59, R92 ;  /* 0x0000005c3b5b7220 */ /* 0x000fe20000410000 */
[C---:B------:R-:W-:Y:S02]  /*35c0*/  IADD3 R113, R104.reuse, 0x100, RZ ;  /* 0x0000010068717810 */ /* 0x040fe40007ffe0ff */
[----:B------:R-:W-:Y:S01]  /*35d0*/  LOP3.LUT R99, R93, R94, R99, 0xfe, !PT ;  /* 0x0000005e5d637212 */ /* 0x000fe200078efe63 */
[----:B-1----:R-:W-:Y:S01]  /*35e0*/  IMAD.WIDE.U32 R92, R104, 0x20, R116 ;  /* 0x00000020685c7825 */ /* 0x002fe200078e0074 */
[----:B------:R-:W-:-:S03]  /*35f0*/  LOP3.LUT R122, R122, R123, RZ, 0xfc, !PT ;  /* 0x0000007b7a7a7212 */ /* 0x000fc600078efcff */
[----:B------:R-:W-:Y:S01]  /*3600*/  @P0 FADD.FTZ R91, R83, R91 ;  /* 0x0000005b535b0221 */ /* 0x000fe20000010000 */
[----:B------:R-:W-:Y:S01]  /*3610*/  LOP3.LUT R123, R97, R99, R95, 0xfe, !PT ;  /* 0x00000063617b7212 */ /* 0x000fe200078efe5f */
[----:B--2---:R-:W-:Y:S01]  /*3620*/  IMAD.WIDE.U32 R94, R104, 0x8, R114 ;  /* 0x00000008685e7825 */ /* 0x004fe200078e0072 */
[----:B------:R1:W-:Y:S03]  /*3630*/  STG.E.128 desc[UR4][R92.64], R84 ;  /* 0x000000545c007986 */ /* 0x0003e6000c101d04 */
[C---:B------:R-:W-:Y:S01]  /*3640*/  IMAD.WIDE.U32 R96, R113.reuse, 0x10, R106 ;  /* 0x0000001071607825 */ /* 0x040fe200078e006a */
[----:B------:R1:W-:Y:S03]  /*3650*/  STG.E.128 desc[UR4][R92.64+0x10], R88 ;  /* 0x000010585c007986 */ /* 0x0003e6000c101d04 */
[----:B0-----:R-:W-:Y:S01]  /*3660*/  @P1 IMAD.WIDE.U32 R120, R113, 0x20, R120 ;  /* 0x0000002071781825 */ /* 0x001fe200078e0078 */
[----:B------:R1:W-:Y:S04]  /*3670*/  STG.E.64 desc[UR4][R94.64], R122 ;  /* 0x0000007a5e007986 */ /* 0x0003e8000c101b04 */
[----:B------:R1:W5:Y:S04]  /*3680*/  @P1 LDG.E.128 R76, desc[UR4][R120.64] ;  /* 0x00000004784c1981 */ /* 0x000368000c1e1d00 */
[----:B------:R1:W5:Y:S04]  /*3690*/  @P1 LDG.E.128 R80, desc[UR4][R120.64+0x10] ;  /* 0x0000100478501981 */ /* 0x000368000c1e1d00 */
[----:B------:R-:W5:Y:S01]  /*36a0*/  LDG.E.128 R96, desc[UR4][R96.64] ;  /* 0x0000000460607981 */ /* 0x000f62000c1e1d00 */
        /* <DEDUP_REMOVED lines=12> */
.L_x_17721:
[----:B------:R-:W-:-:S07]  /*3770*/  IMAD.MOV.U32 R122, RZ, RZ, R112 ;  /* 0x000000ffff7a7224 */ /* 0x000fce00078e0070 */
.L_x_17722:
[----:B------:R-:W-:Y:S05]  /*3780*/  BSYNC B0 ;  /* 0x0000000000007941 */ /* 0x000fea0003800000 */
.L_x_17720:
        /* <DEDUP_REMOVED lines=16> */
.L_x_17726:
[----:B------:R-:W-:Y:S05]  /*3890*/  BSYNC B1 ;  /* 0x0000000000017941 */ /* 0x000fea0003800000 */
.L_x_17725:
        /* <DEDUP_REMOVED lines=43> */
.L_x_17724:
[----:B------:R-:W-:Y:S05]  /*3b50*/  BSYNC B0 ;  /* 0x0000000000007941 */ /* 0x000fea0003800000 */
.L_x_17723:
        /* <DEDUP_REMOVED lines=22> */
.L_x_17728:
[----:B------:R-:W-:-:S07]  /*3cc0*/  IMAD.MOV.U32 R93, RZ, RZ, R112 ;  /* 0x000000ffff5d7224 */ /* 0x000fce00078e0070 */
.L_x_17729:
[----:B------:R-:W-:Y:S05]  /*3cd0*/  BSYNC B0 ;  /* 0x0000000000007941 */ /* 0x000fea0003800000 */
.L_x_17727:
        /* <DEDUP_REMOVED lines=16> */
.L_x_17733:
[----:B------:R-:W-:Y:S05]  /*3de0*/  BSYNC B1 ;  /* 0x0000000000017941 */ /* 0x000fea0003800000 */
.L_x_17732:
        /* <DEDUP_REMOVED lines=43> */
.L_x_17731:
[----:B------:R-:W-:Y:S05]  /*40a0*/  BSYNC B0 ;  /* 0x0000000000007941 */ /* 0x000fea0003800000 */
.L_x_17730:
        /* <DEDUP_REMOVED lines=22> */
.L_x_17735:
[----:B------:R-:W-:-:S07]  /*4210*/  MOV R96, R112 ;  /* 0x0000007000607202 */ /* 0x000fce0000000f00 */
.L_x_17736:
[----:B------:R-:W-:Y:S05]  /*4220*/  BSYNC B0 ;  /* 0x0000000000007941 */ /* 0x000fea0003800000 */
.L_x_17734:
        /* <DEDUP_REMOVED lines=16> */
.L_x_17740:
[----:B------:R-:W-:Y:S05]  /*4330*/  BSYNC B1 ;  /* 0x0000000000017941 */ /* 0x000fea0003800000 */
.L_x_17739:
        /* <DEDUP_REMOVED lines=43> */
.L_x_17738:
[----:B------:R-:W-:Y:S05]  /*45f0*/  BSYNC B0 ;  /* 0x0000000000007941 */ /* 0x000fea0003800000 */
.L_x_17737:
        /* <DEDUP_REMOVED lines=22> */
.L_x_17742:
[----:B------:R-:W-:-:S07]  /*4760*/  MOV R95, R112 ;  /* 0x00000070005f7202 */ /* 0x000fce0000000f00 */
.L_x_17743:
[----:B------:R-:W-:Y:S05]  /*4770*/  BSYNC B0 ;  /* 0x0000000000007941 */ /* 0x000fea0003800000 */
.L_x_17741:
        /* <DEDUP_REMOVED lines=16> */
.L_x_17747:
[----:B------:R-:W-:Y:S05]  /*4880*/  BSYNC B1 ;  /* 0x0000000000017941 */ /* 0x000fea0003800000 */
.L_x_17746:
        /* <DEDUP_REMOVED lines=43> */
.L_x_17745:
[----:B------:R-:W-:Y:S05]  /*4b40*/  BSYNC B0 ;  /* 0x0000000000007941 */ /* 0x000fea0003800000 */
.L_x_17744:
        /* <DEDUP_REMOVED lines=21> */
.L_x_17749:
[----:B------:R-:W-:-:S07]  /*4ca0*/  IMAD.MOV.U32 R124, RZ, RZ, R112 ;  /* 0x000000ffff7c7224 */ /* 0x000fce00078e0070 */
.L_x_17750:
[----:B------:R-:W-:Y:S05]  /*4cb0*/  BSYNC B0 ;  /* 0x0000000000007941 */ /* 0x000fea0003800000 */
.L_x_17748:
        /* <DEDUP_REMOVED lines=16> */
.L_x_17754:
[----:B------:R-:W-:Y:S05]  /*4dc0*/  BSYNC B1 ;  /* 0x0000000000017941 */ /* 0x000fea0003800000 */
.L_x_17753:
        /* <DEDUP_REMOVED lines=43> */
.L_x_17752:
[----:B------:R-:W-:Y:S05]  /*5080*/  BSYNC B0 ;  /* 0x0000000000007941 */ /* 0x000fea0003800000 */
.L_x_17751:
        /* <DEDUP_REMOVED lines=21> */
.L_x_17756:
[----:B------:R-:W-:-:S07]  /*51e0*/  MOV R97, R112 ;  /* 0x0000007000617202 */ /* 0x000fce0000000f00 */
.L_x_17757:
[----:B------:R-:W-:Y:S05]  /*51f0*/  BSYNC B0 ;  /* 0x0000000000007941 */ /* 0x000fea0003800000 */
.L_x_17755:
        /* <DEDUP_REMOVED lines=16> */
.L_x_17761:
[----:B------:R-:W-:Y:S05]  /*5300*/  BSYNC B1 ;  /* 0x0000000000017941 */ /* 0x000fea0003800000 */
.L_x_17760:
        /* <DEDUP_REMOVED lines=42> */
[----:B------:R-:W-:-:S07]  /*55b0*/  LOP3.LUT R118, R129, UR33, R122, 0x96, !PT ;  /* 0x0000002181767c12 */ /* 0x000fce000f8e967a */
.L_x_17759:
[----:B------:R-:W-:Y:S05]  /*55c0*/  BSYNC B0 ;  /* 0x0000000000007941 */ /* 0x000fea0003800000 */
.L_x_17758:
        /* <DEDUP_REMOVED lines=21> */
.L_x_17763:
[----:B------:R-:W-:-:S07]  /*5720*/  MOV R98, R112 ;  /* 0x0000007000627202 */ /* 0x000fce0000000f00 */
.L_x_17764:
[----:B------:R-:W-:Y:S05]  /*5730*/  BSYNC B0 ;  /* 0x0000000000007941 */ /* 0x000fea0003800000 */
.L_x_17762:
        /* <DEDUP_REMOVED lines=16> */
.L_x_17768:
[----:B------:R-:W-:Y:S05]  /*5840*/  BSYNC B1 ;  /* 0x0000000000017941 */ /* 0x000fea0003800000 */
.L_x_17767:
        /* <DEDUP_REMOVED lines=43> */
.L_x_17766:
[----:B------:R-:W-:Y:S05]  /*5b00*/  BSYNC B0 ;  /* 0x0000000000007941 */ /* 0x000fea0003800000 */
.L_x_17765:
        /* <DEDUP_REMOVED lines=21> */
.L_x_17770:
[----:B------:R-:W-:-:S07]  /*5c60*/  IMAD.MOV.U32 R131, RZ, RZ, R112 ;  /* 0x000000ffff837224 */ /* 0x000fce00078e0070 */
.L_x_17771:
[----:B------:R-:W-:Y:S05]  /*5c70*/  BSYNC B0 ;  /* 0x0000000000007941 */ /* 0x000fea0003800000 */
.L_x_17769:
        /* <DEDUP_REMOVED lines=18> */
.L_x_17775:
[----:B------:R-:W-:Y:S05]  /*5da0*/  BSYNC B1 ;  /* 0x0000000000017941 */ /* 0x000fea0003800000 */
.L_x_17774:
        /* <DEDUP_REMOVED lines=43> */
.L_x_17773:
[----:B------:R-:W-:Y:S05]  /*6060*/  BSYNC B0 ;  /* 0x0000000000007941 */ /* 0x000fea0003800000 */
.L_x_17772:
        /* <DEDUP_REMOVED lines=52> */
.L_x_17777:
[----:B------:R-:W-:-:S07]  /*63b0*/  IMAD.MOV.U32 R130, RZ, RZ, R112 ;  /* 0x000000ffff827224 */ /* 0x000fce00078e0070 */
.L_x_17778:
[----:B------:R-:W-:Y:S05]  /*63c0*/  BSYNC B0 ;  /* 0x0000000000007941 */ /* 0x000fea0003800000 */
.L_x_17776:
        /* <DEDUP_REMOVED lines=16> */
.L_x_17782:
[----:B------:R-:W-:Y:S05]  /*64d0*/  BSYNC B1 ;  /* 0x0000000000017941 */ /* 0x000fea0003800000 */
.L_x_17781:
        /* <DEDUP_REMOVED lines=44> */
.L_x_17780:
[----:B------:R-:W-:Y:S05]  /*67a0*/  BSYNC B0 ;  /* 0x0000000000007941 */ /* 0x000fea0003800000 */
.L_x_17779:
[----:B------:R-:W-:Y:S01]  /*67b0*/  I2FP.F32.U32 R107, R130 ;  /* 0x00000082006b7245 */ /* 0x000fe20000201000 */
[----:B-----5:R-:W-:Y:S01]  /*67c0*/  HADD2.F32 R126, -RZ, R120.H0_H0 ;  /* 0x20000078ff7e7230 */ /* 0x020fe20000004100 */
[----:B------:R-:W-:Y:S03]  /*67d0*/  BSSY B0, `(.L_x_17783) ;  /* 0x0000015000007945 */ /* 0x000fe60003800000 */
        /* <DEDUP_REMOVED lines=19> */
.L_x_17784:
[----:B------:R-:W-:-:S07]  /*6910*/  IMAD.MOV.U32 R125, RZ, RZ, R112 ;  /* 0x000000ffff7d7224 */ /* 0x000fce00078e0070 */
.L_x_17785:
[----:B------:R-:W-:Y:S05]  /*6920*/  BSYNC B0 ;  /* 0x0000000000007941 */ /* 0x000fea0003800000 */
.L_x_17783:
        /* <DEDUP_REMOVED lines=16> */
.L_x_17789:
[----:B------:R-:W-:Y:S05]  /*6a30*/  BSYNC B1 ;  /* 0x0000000000017941 */ /* 0x000fea0003800000 */
.L_x_17788:
        /* <DEDUP_REMOVED lines=42> */
[----:B------:R-:W-:Y:S01]  /*6ce0*/  LOP3.LUT R118, R107, UR33, R128, 0x96, !PT ;  /* 0x000000216b767c12 */ /* 0x000fe2000f8e9680 */
[----:B------:R-:W-:-:S07]  /*6cf0*/  IMAD.MOV.U32 R128, RZ, RZ, R106 ;  /* 0x000000ffff807224 */ /* 0x000fce00078e006a */
.L_x_17787:
[----:B------:R-:W-:Y:S05]  /*6d00*/  BSYNC B0 ;  /* 0x0000000000007941 */ /* 0x000fea0003800000 */
.L_x_17786:
        /* <DEDUP_REMOVED lines=22> */
.L_x_17791:
[----:B------:R-:W-:-:S07]  /*6e70*/  IMAD.MOV.U32 R120, RZ, RZ, R112 ;  /* 0x000000ffff787224 */ /* 0x000fce00078e0070 */
.L_x_17792:
[----:B------:R-:W-:Y:S05]  /*6e80*/  BSYNC B0 ;  /* 0x0000000000007941 */ /* 0x000fea0003800000 */
.L_x_17790:
        /* <DEDUP_REMOVED lines=16> */
.L_x_17796:
[----:B------:R-:W-:Y:S05]  /*6f90*/  BSYNC B1 ;  /* 0x0000000000017941 */ /* 0x000fea0003800000 */
.L_x_17795:
        /* <DEDUP_REMOVED lines=44> */
.L_x_17794:
[----:B------:R-:W-:Y:S05]  /*7260*/  BSYNC B0 ;  /* 0x0000000000007941 */ /* 0x000fea0003800000 */
.L_x_17793:
        /* <DEDUP_REMOVED lines=21> */
.L_x_17798:
[----:B------:R-:W-:-:S07]  /*73c0*/  IMAD.MOV.U32 R120, RZ, RZ, R112 ;  /* 0x000000ffff787224 */ /* 0x000fce00078e0070 */
.L_x_17799:
[----:B------:R-:W-:Y:S05]  /*73d0*/  BSYNC B0 ;  /* 0x0000000000007941 */ /* 0x000fea0003800000 */
.L_x_17797:
        /* <DEDUP_REMOVED lines=16> */
.L_x_17803:
[----:B------:R-:W-:Y:S05]  /*74e0*/  BSYNC B1 ;  /* 0x0000000000017941 */ /* 0x000fea0003800000 */
.L_x_17802:
        /* <DEDUP_REMOVED lines=43> */
.L_x_17801:
[----:B------:R-:W-:Y:S05]  /*77a0*/  BSYNC B0 ;  /* 0x0000000000007941 */ /* 0x000fea0003800000 */
.L_x_17800:
        /* <DEDUP_REMOVED lines=21> */
.L_x_17805:
[----:B------:R-:W-:-:S07]  /*7900*/  MOV R132, R112 ;  /* 0x0000007000847202 */ /* 0x000fce0000000f00 */
.L_x_17806:
[----:B------:R-:W-:Y:S05]  /*7910*/  BSYNC B0 ;  /* 0x0000000000007941 */ /* 0x000fea0003800000 */
.L_x_17804:
        /* <DEDUP_REMOVED lines=16> */
.L_x_17810:
[----:B------:R-:W-:Y:S05]  /*7a20*/  BSYNC B1 ;  /* 0x0000000000017941 */ /* 0x000fea0003800000 */
.L_x_17809:
        /* <DEDUP_REMOVED lines=44> */
.L_x_17808:
[----:B------:R-:W-:Y:S05]  /*7cf0*/  BSYNC B0 ;  /* 0x0000000000007941 */ /* 0x000fea0003800000 */
.L_x_17807:
        /* <DEDUP_REMOVED lines=21> */
.L_x_17812:
[----:B------:R-:W-:-:S07]  /*7e50*/  MOV R121, R112 ;  /* 0x0000007000797202 */ /* 0x000fce0000000f00 */
.L_x_17813:
[----:B------:R-:W-:Y:S05]  /*7e60*/  BSYNC B0 ;  /* 0x0000000000007941 */ /* 0x000fea0003800000 */
.L_x_17811:
        /* <DEDUP_REMOVED lines=16> */
.L_x_17817:
[----:B------:R-:W-:Y:S05]  /*7f70*/  BSYNC B1 ;  /* 0x0000000000017941 */ /* 0x000fea0003800000 */
.L_x_17816:
        /* <DEDUP_REMOVED lines=43> */
.L_x_17815:
[----:B------:R-:W-:Y:S05]  /*8230*/  BSYNC B0 ;  /* 0x0000000000007941 */ /* 0x000fea0003800000 */
.L_x_17814:
        /* <DEDUP_REMOVED lines=21> */
.L_x_17819:
[----:B------:R-:W-:-:S07]  /*8390*/  MOV R122, R112 ;  /* 0x00000070007a7202 */ /* 0x000fce0000000f00 */
.L_x_17820:
[----:B------:R-:W-:Y:S05]  /*83a0*/  BSYNC B0 ;  /* 0x0000000000007941 */ /* 0x000fea0003800000 */
.L_x_17818:
        /* <DEDUP_REMOVED lines=16> */
.L_x_17824:
[----:B------:R-:W-:Y:S05]  /*84b0*/  BSYNC B1 ;  /* 0x0000000000017941 */ /* 0x000fea0003800000 */
.L_x_17823:
        /* <DEDUP_REMOVED lines=43> */
.L_x_17822:
[----:B------:R-:W-:Y:S05]  /*8770*/  BSYNC B0 ;  /* 0x0000000000007941 */ /* 0x000fea0003800000 */
.L_x_17821:
        /* <DEDUP_REMOVED lines=21> */
.L_x_17826:
[----:B------:R-:W-:-:S07]  /*88d0*/  IMAD.MOV.U32 R136, RZ, RZ, R112 ;  /* 0x000000ffff887224 */ /* 0x000fce00078e0070 */
.L_x_17827:
[----:B------:R-:W-:Y:S05]  /*88e0*/  BSYNC B0 ;  /* 0x0000000000007941 */ /* 0x000fea0003800000 */
.L_x_17825:
        /* <DEDUP_REMOVED lines=18> */
.L_x_17831:
[----:B------:R-:W-:Y:S05]  /*8a10*/  BSYNC B1 ;  /* 0x0000000000017941 */ /* 0x000fea0003800000 */
.L_x_17830:
        /* <DEDUP_REMOVED lines=43> */
.L_x_17829:
[----:B------:R-:W-:Y:S05]  /*8cd0*/  BSYNC B0 ;  /* 0x0000000000007941 */ /* 0x000fea0003800000 */
.L_x_17828:
        /* <DEDUP_REMOVED lines=19> */
[----:B------:R-:W-:Y:S02]  /*8e10*/  HADD2.F32 R106, -RZ, R123.H1_H1 ;  /* 0x3000007bff6a7230 */ /* 0x000fe40000004100 */
[----:B------:R-:W-:Y:S01]  /*8e20*/  FFMA.FTZ R110, R107, R110, 1.1641532182693481445e-10 ;  /* 0x2f0000006b6e7423 */ /* 0x000fe2000001006e */
        /* <DEDUP_REMOVED lines=111> */
.L_x_17844:
        /* <DEDUP_REMOVED lines=164> */
[----:B---3--:R-:W-:Y:S01]  /*9f60*/  IMAD.WIDE.U32 R90, R113, 0x10, R90 ;  /* 0x00000010715a7825 */ /* 0x008fe200078e005a */
[----:B------:R-:W-:-:S02]  /*9f70*/  F2FP.F16.F32.PACK_AB R86, R95, R86 ;  /* 0x000000565f56723e */ /* 0x000fc400000000ff */
[----:B------:R-:W-:Y:S02]  /*9f80*/  F2FP.F16.F32.PACK_AB R85, R116, R85 ;  /* 0x000000557455723e */ /* 0x000fe400000000ff */
        /* <DEDUP_REMOVED lines=13> */
[----:B------:R-:W-:-:S02]  /*a060*/  IADD3 R3, R3, UR14, RZ ;  /* 0x0000000e03037c10 */ /* 0x000fc4000fffe0ff */
[----:B------:R-:W-:Y:S01]  /*a070*/  SEL R0, RZ, 0x1, P0 ;  /* 0x00000001ff007807 */ /* 0x000fe20000000000 */
[----:B------:R0:W-:Y:S01]  /*a080*/  STG.E.128 desc[UR4][R92.64], R124 ;  /* 0x0000007c5c007986 */ /* 0x0001e2000c101d04 */
[----:B------:R-:W-:-:S13]  /*a090*/  ISETP.GE.AND P1, PT, R3, UR15, PT ;  /* 0x0000000f03007c0c */ /* 0x000fda000bf26270 */
[----:B------:R-:W-:Y:S05]  /*a0a0*/  @!P1 BRA `(.L_x_17833) ;  /* 0xffffff6800189947 */ /* 0x000fea000383ffff */
[----:B------:R-:W-:Y:S05]  /*a0b0*/  EXIT ;  /* 0x000000000000794d */ /* 0x000fea0003800000 */
.L_x_17832:
[----:B------:R-:W-:Y:S01]  /*a0c0*/  HFMA2.MMA R130, -RZ, RZ, 0, 5.9604644775390625e-08 ;  /* 0x00000001ff827435 */ /* 0x000fe200000001ff */
[----:B------:R-:W-:Y:S01]  /*a0d0*/  IMAD.MOV.U32 R131, RZ, RZ, R0 ;  /* 0x000000ffff837224 */ /* 0x000fe200078e0000 */
[----:B------:R-:W-:Y:S01]  /*a0e0*/  MOV R133, 0x1f ;  /* 0x0000001f00857802 */ /* 0x000fe20000000f00 */
[----:B------:R-:W-:-:S08]  /*a0f0*/  IMAD.MOV.U32 R116, RZ, RZ, -0x1 ;  /* 0xffffffffff747424 */ /* 0x000fd000078e00ff */
[----:B------:R-:W-:Y:S05]  /*a100*/  WARPSYNC.COLLECTIVE R116, `(.L_x_17834) ;  /* 0x0000000074087348 */ /* 0x000fea0003c00000 */
[----:B------:R0:W1:Y:S02]  /*a110*/  SHFL.BFLY P2, R117, R131, R130, R133 ;  /* 0x0c00008283757389 */ /* 0x0000640000040085 */
[----:B01----:R-:W-:Y:S01]  /*a120*/  ENDCOLLECTIVE ;  /* 0x000000000000791b */ /* 0x003fe20003800000 */
.L_x_17834:
[----:B------:R-:W-:Y:S01]  /*a130*/  IMAD.MOV.U32 R130, RZ, RZ, 0x2 ;  /* 0x00000002ff827424 */ /* 0x000fe200078e00ff */
[----:B------:R-:W-:-:S05]  /*a140*/  MOV R107, R117 ;  /* 0x00000075006b7202 */ /* 0x000fca0000000f00 */
[----:B------:R-:W-:-:S05]  /*a150*/  FADD.FTZ R107, R0, R107 ;  /* 0x0000006b006b7221 */ /* 0x000fca0000010000 */
[----:B------:R-:W-:-:S07]  /*a160*/  MOV R131, R107 ;  /* 0x0000006b00837202 */ /* 0x000fce0000000f00 */
[----:B------:R-:W-:Y:S05]  /*a170*/  WARPSYNC.COLLECTIVE R116, `(.L_x_17835) ;  /* 0x0000000074087348 */ /* 0x000fea0003c00000 */
[----:B------:R0:W1:Y:S02]  /*a180*/  SHFL.BFLY P2, R117, R131, R130, R133 ;  /* 0x0c00008283757389 */ /* 0x0000640000040085 */
[----:B01----:R-:W-:Y:S01]  /*a190*/  ENDCOLLECTIVE ;  /* 0x000000000000791b */ /* 0x003fe20003800000 */
.L_x_17835:
[----:B------:R-:W-:Y:S01]  /*a1a0*/  IMAD.MOV.U32 R130, RZ, RZ, 0x4 ;  /* 0x00000004ff827424 */ /* 0x000fe200078e00ff */
[----:B------:R-:W-:-:S05]  /*a1b0*/  MOV R106, R117 ;  /* 0x00000075006a7202 */ /* 0x000fca0000000f00 */
[----:B------:R-:W-:-:S05]  /*a1c0*/  FADD.FTZ R110, R107, R106 ;  /* 0x0000006a6b6e7221 */ /* 0x000fca0000010000 */
[----:B------:R-:W-:-:S07]  /*a1d0*/  MOV R131, R110 ;  /* 0x0000006e00837202 */ /* 0x000fce0000000f00 */
[----:B------:R-:W-:Y:S05]  /*a1e0*/  WARPSYNC.COLLECTIVE R116, `(.L_x_17836) ;  /* 0x0000000074087348 */ /* 0x000fea0003c00000 */
[----:B------:R0:W1:Y:S02]  /*a1f0*/  SHFL.BFLY P2, R117, R131, R130, R133 ;  /* 0x0c00008283757389 */ /* 0x0000640000040085 */
[----:B01----:R-:W-:Y:S01]  /*a200*/  ENDCOLLECTIVE ;  /* 0x000000000000791b */ /* 0x003fe20003800000 */
.L_x_17836:
[----:B------:R-:W-:Y:S01]  /*a210*/  IMAD.MOV.U32 R130, RZ, RZ, 0x8 ;  /* 0x00000008ff827424 */ /* 0x000fe200078e00ff */
[----:B------:R-:W-:-:S05]  /*a220*/  MOV R115, R117 ;  /* 0x0000007500737202 */ /* 0x000fca0000000f00 */
[----:B------:R-:W-:-:S05]  /*a230*/  FADD.FTZ R115, R110, R115 ;  /* 0x000000736e737221 */ /* 0x000fca0000010000 */
[----:B------:R-:W-:-:S07]  /*a240*/  MOV R131, R115 ;  /* 0x0000007300837202 */ /* 0x000fce0000000f00 */
[----:B------:R-:W-:Y:S05]  /*a250*/  WARPSYNC.COLLECTIVE R116, `(.L_x_17837) ;  /* 0x0000000074087348 */ /* 0x000fea0003c00000 */
[----:B------:R0:W1:Y:S02]  /*a260*/  SHFL.BFLY P2, R117, R131, R130, R133 ;  /* 0x0c00008283757389 */ /* 0x0000640000040085 */
[----:B01----:R-:W-:Y:S01]  /*a270*/  ENDCOLLECTIVE ;  /* 0x000000000000791b */ /* 0x003fe20003800000 */
.L_x_17837:
[----:B------:R-:W-:Y:S01]  /*a280*/  IMAD.MOV.U32 R130, RZ, RZ, 0x10 ;  /* 0x00000010ff827424 */ /* 0x000fe200078e00ff */
[----:B------:R-:W-:-:S05]  /*a290*/  MOV R106, R117 ;  /* 0x00000075006a7202 */ /* 0x000fca0000000f00 */
[----:B------:R-:W-:-:S05]  /*a2a0*/  FADD.FTZ R114, R115, R106 ;  /* 0x0000006a73727221 */ /* 0x000fca0000010000 */
[----:B------:R-:W-:-:S07]  /*a2b0*/  MOV R131, R114 ;  /* 0x0000007200837202 */ /* 0x000fce0000000f00 */
[----:B------:R-:W-:Y:S05]  /*a2c0*/  WARPSYNC.COLLECTIVE R116, `(.L_x_17838) ;  /* 0x0000000074087348 */ /* 0x000fea0003c00000 */
[----:B------:R0:W1:Y:S02]  /*a2d0*/  SHFL.BFLY P2, R117, R131, R130, R133 ;  /* 0x0c00008283757389 */ /* 0x0000640000040085 */
[----:B01----:R-:W-:Y:S01]  /*a2e0*/  ENDCOLLECTIVE ;  /* 0x000000000000791b */ /* 0x003fe20003800000 */
.L_x_17838:
        /* <DEDUP_REMOVED lines=55> */
.L_x_17839:
[----:B------:R-:W-:Y:S01]  /*a660*/  HFMA2.MMA R130, -RZ, RZ, 0, 1.1920928955078125e-07 ;  /* 0x00000002ff827435 */ /* 0x000fe200000001ff */
[----:B------:R-:W-:-:S04]  /*a670*/  IMAD.MOV.U32 R107, RZ, RZ, R117 ;  /* 0x000000ffff6b7224 */ /* 0x000fc800078e0075 */
[----:B------:R-:W-:-:S05]  /*a680*/  FADD.FTZ R107, R0, R107 ;  /* 0x0000006b006b7221 */ /* 0x000fca0000010000 */
[----:B------:R-:W-:-:S07]  /*a690*/  MOV R131, R107 ;  /* 0x0000006b00837202 */ /* 0x000fce0000000f00 */
[----:B------:R-:W-:Y:S05]  /*a6a0*/  WARPSYNC.COLLECTIVE R116, `(.L_x_17840) ;  /* 0x0000000074087348 */ /* 0x000fea0003c00000 */
[----:B------:R0:W1:Y:S02]  /*a6b0*/  SHFL.BFLY P2, R117, R131, R130, R133 ;  /* 0x0c00008283757389 */ /* 0x0000640000040085 */
[----:B01----:R-:W-:Y:S01]  /*a6c0*/  ENDCOLLECTIVE ;  /* 0x000000000000791b */ /* 0x003fe20003800000 */
.L_x_17840:
[----:B------:R-:W-:Y:S01]  /*a6d0*/  HFMA2.MMA R130, -RZ, RZ, 0, 2.384185791015625e-07 ;  /* 0x00000004ff827435 */ /* 0x000fe200000001ff */
[----:B------:R-:W-:-:S04]  /*a6e0*/  IMAD.MOV.U32 R110, RZ, RZ, R117 ;  /* 0x000000ffff6e7224 */ /* 0x000fc800078e0075 */
[----:B------:R-:W-:-:S05]  /*a6f0*/  FADD.FTZ R110, R107, R110 ;  /* 0x0000006e6b6e7221 */ /* 0x000fca0000010000 */
[----:B------:R-:W-:-:S07]  /*a700*/  MOV R131, R110 ;  /* 0x0000006e00837202 */ /* 0x000fce0000000f00 */
[----:B------:R-:W-:Y:S05]  /*a710*/  WARPSYNC.COLLECTIVE R116, `(.L_x_17841) ;  /* 0x0000000074087348 */ /* 0x000fea0003c00000 */
[----:B------:R0:W1:Y:S02]  /*a720*/  SHFL.BFLY P2, R117, R131, R130, R133 ;  /* 0x0c00008283757389 */ /* 0x0000640000040085 */
[----:B01----:R-:W-:Y:S01]  /*a730*/  ENDCOLLECTIVE ;  /* 0x000000000000791b */ /* 0x003fe20003800000 */
.L_x_17841:
[----:B------:R-:W-:Y:S01]  /*a740*/  HFMA2.MMA R130, -RZ, RZ, 0, 4.76837158203125e-07 ;  /* 0x00000008ff827435 */ /* 0x000fe200000001ff */
[----:B------:R-:W-:-:S04]  /*a750*/  IMAD.MOV.U32 R115, RZ, RZ, R117 ;  /* 0x000000ffff737224 */ /* 0x000fc800078e0075 */
[----:B------:R-:W-:-:S05]  /*a760*/  FADD.FTZ R115, R110, R115 ;  /* 0x000000736e737221 */ /* 0x000fca0000010000 */
[----:B------:R-:W-:-:S07]  /*a770*/  MOV R131, R115 ;  /* 0x0000007300837202 */ /* 0x000fce0000000f00 */
[----:B------:R-:W-:Y:S05]  /*a780*/  WARPSYNC.COLLECTIVE R116, `(.L_x_17842) ;  /* 0x0000000074087348 */ /* 0x000fea0003c00000 */
[----:B------:R0:W1:Y:S02]  /*a790*/  SHFL.BFLY P2, R117, R131, R130, R133 ;  /* 0x0c00008283757389 */ /* 0x0000640000040085 */
[----:B01----:R-:W-:Y:S01]  /*a7a0*/  ENDCOLLECTIVE ;  /* 0x000000000000791b */ /* 0x003fe20003800000 */
.L_x_17842:
[----:B------:R-:W-:Y:S01]  /*a7b0*/  HFMA2.MMA R130, -RZ, RZ, 0, 9.5367431640625e-07 ;  /* 0x00000010ff827435 */ /* 0x000fe200000001ff */
[----:B------:R-:W-:-:S04]  /*a7c0*/  IMAD.MOV.U32 R114, RZ, RZ, R117 ;  /* 0x000000ffff727224 */ /* 0x000fc800078e0075 */
[----:B------:R-:W-:-:S05]  /*a7d0*/  FADD.FTZ R114, R115, R114 ;  /* 0x0000007273727221 */ /* 0x000fca0000010000 */
[----:B------:R-:W-:-:S07]  /*a7e0*/  MOV R131, R114 ;  /* 0x0000007200837202 */ /* 0x000fce0000000f00 */
[----:B------:R-:W-:Y:S05]  /*a7f0*/  WARPSYNC.COLLECTIVE R116, `(.L_x_17843) ;  /* 0x0000000074087348 */ /* 0x000fea0003c00000 */
[----:B------:R0:W1:Y:S02]  /*a800*/  SHFL.BFLY P2, R117, R131, R130, R133 ;  /* 0x0c00008283757389 */ /* 0x0000640000040085 */
[----:B01----:R-:W-:Y:S01]  /*a810*/  ENDCOLLECTIVE ;  /* 0x000000000000791b */ /* 0x003fe20003800000 */
.L_x_17843:
[----:B------:R-:W-:Y:S05]  /*a820*/  BRA `(.L_x_17844) ;  /* 0xffffffec003c7947 */ /* 0x000fea000383ffff */
.L_x_17845:
        /* <DEDUP_REMOVED lines=13> */
.L_x_23333:


//--------------------- .text._ZN10layer_norm13ln_fwd_kernelINS_13Kernel_traitsIf6__halffS2_fjLj6144ELj1ELj1ELj8ELj16ENS_18Kernel_traits_baseILj6144EfS2_fS2_fjLj256EEEEELb1ELb1ELb1ELb0EEEvNS_9FwdParamsE --------------------------
	.section	.text._ZN10layer_norm13ln_fwd_kernelINS_13Kernel_traitsIf6__halffS2_fjLj6144ELj1ELj1ELj8ELj16ENS_18Kernel_traits_baseILj6144EfS2_fS2_fjLj256EEEEELb1ELb1ELb1ELb0EEEvNS_9FwdParamsE,"ax",@progbits
	.align	128
        .global         _ZN10layer_norm13ln_fwd_kernelINS_13Kernel_traitsIf6__halffS2_fjLj6144ELj1ELj1ELj8ELj16ENS_18Kernel_traits_baseILj6144EfS2_fS2_fjLj256EEEEELb1ELb1ELb1ELb0EEEvNS_9FwdParamsE
        .type           _ZN10layer_norm13ln_fwd_kernelINS_13Kernel_traitsIf6__halffS2_fjLj6144ELj1ELj1ELj8ELj16ENS_18Kernel_traits_baseILj6144EfS2_fS2_fjLj256EEEEELb1ELb1ELb1ELb0EEEvNS_9FwdParamsE,@function
        .size           _ZN10layer_norm13ln_fwd_kernelINS_13Kernel_traitsIf6__halffS2_fjLj6144ELj1ELj1ELj8ELj16ENS_18Kernel_traits_baseILj6144EfS2_fS2_fjLj256EEEEELb1ELb1ELb1ELb0EEEvNS_9FwdParamsE,(.L_x_23334 - _ZN10layer_norm13ln_fwd_kernelINS_13Kernel_traitsIf6__halffS2_fjLj6144ELj1ELj1ELj8ELj16ENS_18Kernel_traits_baseILj6144EfS2_fS2_fjLj256EEEEELb1ELb1ELb1ELb0EEEvNS_9FwdParamsE)
        .other          _ZN10layer_norm13ln_fwd_kernelINS_13Kernel_traitsIf6__halffS2_fjLj6144ELj1ELj1ELj8ELj16ENS_18Kernel_traits_baseILj6144EfS2_fS2_fjLj256EEEEELb1ELb1ELb1ELb0EEEvNS_9FwdParamsE,@"STO_CUDA_ENTRY STV_DEFAULT"
_ZN10layer_norm13ln_fwd_kernelINS_13Kernel_traitsIf6__halffS2_fjLj6144ELj1ELj1ELj8ELj16ENS_18Kernel_traits_baseILj6144EfS2_fS2_fjLj256EEEEELb1ELb1ELb1ELb0EEEvNS_9FwdParamsE:
.text._ZN10layer_norm13ln_fwd_kernelINS_13Kernel_traitsIf6__halffS2_fjLj6144ELj1ELj1ELj8ELj16ENS_18Kernel_traits_baseILj6144EfS2_fS2_fjLj256EEEEELb1ELb1ELb1ELb0EEEvNS_9FwdParamsE:
        /* <DEDUP_REMOVED lines=93> */
.L_x_17847:
[----:B------:R-:W-:Y:S05]  /*05d0*/  BSYNC B0 ;  /* 0x0000000000007941 */ /* 0x000fea0003800000 */
.L_x_17846:
        /* <DEDUP_REMOVED lines=23> */
.L_x_17849:
[----:B------:R-:W-:Y:S05]  /*0750*/  BSYNC B0 ;  /* 0x0000000000007941 */ /* 0x000fea0003800000 */
.L_x_17848:
        /* <DEDUP_REMOVED lines=22> */
.L_x_17851:
[----:B------:R-:W-:Y:S05]  /*08c0*/  BSYNC B0 ;  /* 0x0000000000007941 */ /* 0x000fea0003800000 */
.L_x_17850:
        /* <DEDUP_REMOVED lines=56> */
.L_x_18085:
        /* <DEDUP_REMOVED lines=51> */
.L_x_17857:
[----:B------:R-:W-:-:S07]  /*0f80*/  IMAD.MOV.U32 R95, RZ, RZ, R156 ;  /* 0x000000ffff5f7224 */ /* 0x000fce00078e009c */
.L_x_17858:
[----:B------:R-:W-:Y:S05]  /*0f90*/  BSYNC B2 ;  /* 0x0000000000027941 */ /* 0x000fea0003800000 */
.L_x_17856:
        /* <DEDUP_REMOVED lines=16> */
.L_x_17862:
[----:B------:R-:W-:Y:S05]  /*10a0*/  BSYNC B3 ;  /* 0x0000000000037941 */ /* 0x000fea0003800000 */
.L_x_17861:
        /* <DEDUP_REMOVED lines=43> */
.L_x_17860:
[----:B------:R-:W-:Y:S05]  /*1360*/  BSYNC B2 ;  /* 0x0000000000027941 */ /* 0x000fea0003800000 */
.L_x_17859:
        /* <DEDUP_REMOVED lines=11> */
.L_x_17855:
[----:B------:R-:W-:Y:S05]  /*1420*/  BSYNC B1 ;  /* 0x0000000000017941 */ /* 0x000fea0003800000 */
.L_x_17854:
        /* <DEDUP_REMOVED lines=18> */
.L_x_17866:
[----:B------:R-:W-:-:S07]  /*1550*/  IMAD.MOV.U32 R89, RZ, RZ, R156 ;  /* 0x000000ffff597224 */ /* 0x000fce00078e009c */
.L_x_17867:
[----:B------:R-:W-:Y:S05]  /*1560*/  BSYNC B2 ;  /* 0x0000000000027941 */ /* 0x000fea0003800000 */
.L_x_17865:
        /* <DEDUP_REMOVED lines=16> */
.L_x_17871:
[----:B------:R-:W-:Y:S05]  /*1670*/  BSYNC B3 ;  /* 0x0000000000037941 */ /* 0x000fea0003800000 */
.L_x_17870:
        /* <DEDUP_REMOVED lines=43> */
.L_x_17869:
[----:B------:R-:W-:Y:S05]  /*1930*/  BSYNC B2 ;  /* 0x0000000000027941 */ /* 0x000fea0003800000 */
.L_x_17868:
        /* <DEDUP_REMOVED lines=11> */
.L_x_17864:
[----:B------:R-:W-:Y:S05]  /*19f0*/  BSYNC B1 ;  /* 0x0000000000017941 */ /* 0x000fea0003800000 */
.L_x_17863:
        /* <DEDUP_REMOVED lines=18> */
.L_x_17875:
[----:B------:R-:W-:-:S07]  /*1b20*/  MOV R145, R156 ;  /* 0x0000009c00917202 */ /* 0x000fce0000000f00 */
.L_x_17876:
[----:B------:R-:W-:Y:S05]  /*1b30*/  BSYNC B2 ;  /* 0x0000000000027941 */ /* 0x000fea0003800000 */
.L_x_17874:
        /* <DEDUP_REMOVED lines=16> */
.L_x_17880:
[----:B------:R-:W-:Y:S05]  /*1c40*/  BSYNC B3 ;  /* 0x0000000000037941 */ /* 0x000fea0003800000 */
.L_x_17879:
        /* <DEDUP_REMOVED lines=43> */
.L_x_17878:
[----:B------:R-:W-:Y:S05]  /*1f00*/  BSYNC B2 ;  /* 0x0000000000027941 */ /* 0x000fea0003800000 */
.L_x_17877:
        /* <DEDUP_REMOVED lines=11> */
.L_x_17873:
[----:B------:R-:W-:Y:S05]  /*1fc0*/  BSYNC B1 ;  /* 0x0000000000017941 */ /* 0x000fea0003800000 */
.L_x_17872:
        /* <DEDUP_REMOVED lines=18> */
.L_x_17884:
[----:B------:R-:W-:-:S07]  /*20f0*/  IMAD.MOV.U32 R91, RZ, RZ, R156 ;  /* 0x000000ffff5b7224 */ /* 0x000fce00078e009c */
.L_x_17885:
[----:B------:R-:W-:Y:S05]  /*2100*/  BSYNC B2 ;  /* 0x0000000000027941 */ /* 0x000fea0003800000 */
.L_x_17883:
        /* <DEDUP_REMOVED lines=16> */
.L_x_17889:
[----:B------:R-:W-:Y:S05]  /*2210*/  BSYNC B3 ;  /* 0x0000000000037941 */ /* 0x000fea0003800000 */
.L_x_17888:
        /* <DEDUP_REMOVED lines=43> */
.L_x_17887:
[----:B------:R-:W-:Y:S05]  /*24d0*/  BSYNC B2 ;  /* 0x0000000000027941 */ /* 0x000fea0003800000 */
.L_x_17886:
        /* <DEDUP_REMOVED lines=11> */
.L_x_17882:
[----:B------:R-:W-:Y:S05]  /*2590*/  BSYNC B1 ;  /* 0x0000000000017941 */ /* 0x000fea0003800000 */
.L_x_17881:
        /* <DEDUP_REMOVED lines=18> */
.L_x_17893:
[----:B------:R-:W-:-:S07]  /*26c0*/  MOV R147, R156 ;  /* 0x0000009c00937202 */ /* 0x000fce0000000f00 */
.L_x_17894:
[----:B------:R-:W-:Y:S05]  /*26d0*/  BSYNC B2 ;  /* 0x0000000000027941 */ /* 0x000fea0003800000 */
.L_x_17892:
        /* <DEDUP_REMOVED lines=16> */
.L_x_17898:
[----:B------:R-:W-:Y:S05]  /*27e0*/  BSYNC B3 ;  /* 0x0000000000037941 */ /* 0x000fea0003800000 */
.L_x_17897:
        /* <DEDUP_REMOVED lines=43> */
.L_x_17896:
[----:B------:R-:W-:Y:S05]  /*2aa0*/  BSYNC B2 ;  /* 0x0000000000027941 */ /* 0x000fea0003800000 */
.L_x_17895:
        /* <DEDUP_REMOVED lines=11> */
.L_x_17891:
[----:B------:R-:W-:Y:S05]  /*2b60*/  BSYNC B1 ;  /* 0x0000000000017941 */ /* 0x000fea0003800000 */
.L_x_17890:
        /* <DEDUP_REMOVED lines=18> */
.L_x_17902:
[----:B------:R-:W-:-:S07]  /*2c90*/  MOV R93, R156 ;  /* 0x0000009c005d7202 */ /* 0x000fce0000000f00 */
.L_x_17903:
[----:B------:R-:W-:Y:S05]  /*2ca0*/  BSYNC B2 ;  /* 0x0000000000027941 */ /* 0x000fea0003800000 */
.L_x_17901:
        /* <DEDUP_REMOVED lines=16> */
.L_x_17907:
[----:B------:R-:W-:Y:S05]  /*2db0*/  BSYNC B3 ;  /* 0x0000000000037941 */ /* 0x000fea0003800000 */
.L_x_17906:
        /* <DEDUP_REMOVED lines=43> */
.L_x_17905:
[----:B------:R-:W-:Y:S05]  /*3070*/  BSYNC B2 ;  /* 0x0000000000027941 */ /* 0x000fea0003800000 */
.L_x_17904:
        /* <DEDUP_REMOVED lines=11> */
.L_x_17900:
[----:B------:R-:W-:Y:S05]  /*3130*/  BSYNC B1 ;  /* 0x0000000000017941 */ /* 0x000fea0003800000 */
.L_x_17899:
        /* <DEDUP_REMOVED lines=18> */
.L_x_17911:
[----:B------:R-:W-:-:S07]  /*3260*/  MOV R149, R156 ;  /* 0x0000009c00957202 */ /* 0x000fce0000000f00 */
.L_x_17912:
[----:B------:R-:W-:Y:S05]  /*3270*/  BSYNC B2 ;  /* 0x0000000000027941 */ /* 0x000fea0003800000 */
.L_x_17910:
        /* <DEDUP_REMOVED lines=16> */
.L_x_17916:
[----:B------:R-:W-:Y:S05]  /*3380*/  BSYNC B3 ;  /* 0x0000000000037941 */ /* 0x000fea0003800000 */
.L_x_17915:
        /* <DEDUP_REMOVED lines=43> */
.L_x_17914:
[----:B------:R-:W-:Y:S05]  /*3640*/  BSYNC B2 ;  /* 0x0000000000027941 */ /* 0x000fea0003800000 */
.L_x_17913:
[----:B------:R-:W-:Y:S01]  /*3650*/  I2FP.F32.U32 R94, R149 ;  /* 0x00000095005e7245 */ /* 0x000fe20000201000 */
[----:B------:R-:W-:Y:S01]  /*3660*/  HFMA2.MMA R149, -RZ, RZ, 0.1171875, 0 ;  /* 0x2f800000ff957435 */ /* 0x000fe200000001ff */
[----:B------:R-:W-:-:S05]  /*3670*/  HADD2.F32 R95, -RZ, R83.H0_H0 ;  /* 0x20000053ff5f7230 */ /* 0x000fca0000004100 */
        /* <DEDUP_REMOVED lines=8> */
.L_x_17909:
[----:B------:R-:W-:Y:S05]  /*3700*/  BSYNC B1 ;  /* 0x0000000000017941 */ /* 0x000fea0003800000 */
.L_x_17908:
        /* <DEDUP_REMOVED lines=18> */
.L_x_17920:
[----:B------:R-:W-:-:S07]  /*3830*/  MOV R95, R156 ;  /* 0x0000009c005f7202 */ /* 0x000fce0000000f00 */
.L_x_17921:
[----:B------:R-:W-:Y:S05]  /*3840*/  BSYNC B2 ;  /* 0x0000000000027941 */ /* 0x000fea0003800000 */
.L_x_17919:
        /* <DEDUP_REMOVED lines=16> */
.L_x_17925:
[----:B------:R-:W-:Y:S05]  /*3950*/  BSYNC B3 ;  /* 0x0000000000037941 */ /* 0x000fea0003800000 */
.L_x_17924:
        /* <DEDUP_REMOVED lines=43> */
.L_x_17923:
[----:B------:R-:W-:Y:S05]  /*3c10*/  BSYNC B2 ;  /* 0x0000000000027941 */ /* 0x000fea0003800000 */
.L_x_17922:
[----:B------:R-:W-:Y:S01]  /*3c20*/  HFMA2.MMA R150, -RZ, RZ, 0.1171875, 0 ;  /* 0x2f800000ff967435 */ /* 0x000fe200000001ff */
[----:B------:R-:W-:-:S09]  /*3c30*/  I2FP.F32.U32 R95, R95 ;  /* 0x0000005f005f7245 */ /* 0x000fd20000201000 */
[----:B------:R-:W-:Y:S01]  /*3c40*/  FFMA.FTZ R95, R95, R150, 1.1641532182693481445e-10 ;  /* 0x2f0000005f5f7423 */ /* 0x000fe20000010096 */
[----:B------:R-:W-:-:S04]  /*3c50*/  HADD2.F32 R150, -RZ, R83.H1_H1 ;  /* 0x30000053ff967230 */ /* 0x000fc80000004100 */
[----:B------:R-:W-:Y:S01]  /*3c60*/  FSETP.GTU.FTZ.AND P4, PT, R95, UR7, PT ;  /* 0x000000075f007c0b */ /* 0x000fe2000bf9c000 */
[----:B------:R-:W-:-:S04]  /*3c70*/  FMUL.FTZ R150, R150, UR9 ;  /* 0x0000000996967c20 */ /* 0x000fc80008410000 */
[----:B------:R-:W-:-:S05]  /*3c80*/  FMUL.FTZ R150, R150, UR8 ;  /* 0x0000000896967c20 */ /* 0x000fca0008410000 */
[----:B------:R-:W-:-:S05]  /*3c90*/  FSEL R150, R150, RZ, !P4 ;  /* 0x000000ff96967208 */ /* 0x000fca0006000000 */
[----:B------:R-:W-:Y:S01]  /*3ca0*/  FMUL.FTZ R95, R23, R150 ;  /* 0x00000096175f7220 */ /* 0x000fe20000410000 */
[----:B------:R-:W-:-:S03]  /*3cb0*/  SEL R150, RZ, 0x1, P4 ;  /* 0x00000001ff967807 */ /* 0x000fc60002000000 */
[----:B------:R-:W-:-:S07]  /*3cc0*/  @P3 FADD.FTZ R95, R79, R95 ;  /* 0x0000005f4f5f3221 */ /* 0x000fce0000010000 */
.L_x_17918:
[----:B------:R-:W-:Y:S05]  /*3cd0*/  BSYNC B1 ;  /* 0x0000000000017941 */ /* 0x000fea0003800000 */
.L_x_17917:
        /* <DEDUP_REMOVED lines=26> */
.L_x_17927:
[----:B------:R-:W-:Y:S05]  /*3e80*/  BSYNC B1 ;  /* 0x0000000000017941 */ /* 0x000fea0003800000 */
.L_x_17926:
[----:B------:R-:W-:Y:S01]  /*3e90*/  IADD3 R153, R153, 0x100, RZ ;  /* 0x0000010099997810 */ /* 0x000fe20007ffe0ff */
[----:B------:R-:W-:-:S07]  /*3ea0*/  VIADD R115, R115, 0x100 ;  /* 0x0000010073737836 */ /* 0x000fce0000000000 */
.L_x_17853:
[----:B------:R-:W-:Y:S05]  /*3eb0*/  BSYNC B0 ;  /* 0x0000000000007941 */ /* 0x000fea0003800000 */
.L_x_17852:
        /* <DEDUP_REMOVED lines=32> */
.L_x_17933:
[----:B------:R-:W-:-:S07]  /*40c0*/  IMAD.MOV.U32 R103, RZ, RZ, R156 ;  /* 0x000000ffff677224 */ /* 0x000fce00078e009c */
.L_x_17934:
[----:B------:R-:W-:Y:S05]  /*40d0*/  BSYNC B2 ;  /* 0x0000000000027941 */ /* 0x000fea0003800000 */
.L_x_17932:
        /* <DEDUP_REMOVED lines=16> */
.L_x_17938:
[----:B------:R-:W-:Y:S05]  /*41e0*/  BSYNC B3 ;  /* 0x0000000000037941 */ /* 0x000fea0003800000 */
.L_x_17937:
        /* <DEDUP_REMOVED lines=43> */
.L_x_17936:
[----:B------:R-:W-:Y:S05]  /*44a0*/  BSYNC B2 ;  /* 0x0000000000027941 */ /* 0x000fea0003800000 */
.L_x_17935:
        /* <DEDUP_REMOVED lines=11> */
.L_x_17931:
[----:B------:R-:W-:Y:S05]  /*4560*/  BSYNC B1 ;  /* 0x0000000000017941 */ /* 0x000fea0003800000 */
.L_x_17930:
        /* <DEDUP_REMOVED lines=18> */
.L_x_17942:
[----:B------:R-:W-:-:S07]  /*4690*/  IMAD.MOV.U32 R97, RZ, RZ, R156 ;  /* 0x000000ffff617224 */ /* 0x000fce00078e009c */
.L_x_17943:
[----:B------:R-:W-:Y:S05]  /*46a0*/  BSYNC B2 ;  /* 0x0000000000027941 */ /* 0x000fea0003800000 */
.L_x_17941:
        /* <DEDUP_REMOVED lines=16> */
.L_x_17947:
[----:B------:R-:W-:Y:S05]  /*47b0*/  BSYNC B3 ;  /* 0x0000000000037941 */ /* 0x000fea0003800000 */
.L_x_17946:
        /* <DEDUP_REMOVED lines=43> */
.L_x_17945:
[----:B------:R-:W-:Y:S05]  /*4a70*/  BSYNC B2 ;  /* 0x0000000000027941 */ /* 0x000fea0003800000 */
.L_x_17944:
        /* <DEDUP_REMOVED lines=11> */
.L_x_17940:
[----:B------:R-:W-:Y:S05]  /*4b30*/  BSYNC B1 ;  /* 0x0000000000017941 */ /* 0x000fea0003800000 */
.L_x_17939:
        /* <DEDUP_REMOVED lines=18> */
.L_x_17951:
[----:B------:R-:W-:-:S07]  /*4c60*/  IMAD.MOV.U32 R145, RZ, RZ, R156 ;  /* 0x000000ffff917224 */ /* 0x000fce00078e009c */
.L_x_17952:
[----:B------:R-:W-:Y:S05]  /*4c70*/  BSYNC B2 ;  /* 0x0000000000027941 */ /* 0x000fea0003800000 */
.L_x_17950:
        /* <DEDUP_REMOVED lines=16> */
.L_x_17956:
[----:B------:R-:W-:Y:S05]  /*4d80*/  BSYNC B3 ;  /* 0x0000000000037941 */ /* 0x000fea0003800000 */
.L_x_17955:
        /* <DEDUP_REMOVED lines=43> */
.L_x_17954:
[----:B------:R-:W-:Y:S05]  /*5040*/  BSYNC B2 ;  /* 0x0000000000027941 */ /* 0x000fea0003800000 */
.L_x_17953:
        /* <DEDUP_REMOVED lines=11> */
.L_x_17949:
[----:B------:R-:W-:Y:S05]  /*5100*/  BSYNC B1 ;  /* 0x0000000000017941 */ /* 0x000fea0003800000 */
.L_x_17948:
        /* <DEDUP_REMOVED lines=18> */
.L_x_17960:
[----:B------:R-:W-:-:S07]  /*5230*/  IMAD.MOV.U32 R99, RZ, RZ, R156 ;  /* 0x000000ffff637224 */ /* 0x000fce00078e009c */
.L_x_17961:
[----:B------:R-:W-:Y:S05]  /*5240*/  BSYNC B2 ;  /* 0x0000000000027941 */ /* 0x000fea0003800000 */
.L_x_17959:
        /* <DEDUP_REMOVED lines=16> */
.L_x_17965:
[----:B------:R-:W-:Y:S05]  /*5350*/  BSYNC B3 ;  /* 0x0000000000037941 */ /* 0x000fea0003800000 */
.L_x_17964:
        /* <DEDUP_REMOVED lines=43> */
.L_x_17963:
[----:B------:R-:W-:Y:S05]  /*5610*/  BSYNC B2 ;  /* 0x0000000000027941 */ /* 0x000fea0003800000 */
.L_x_17962:
        /* <DEDUP_REMOVED lines=11> */
.L_x_17958:
[----:B------:R-:W-:Y:S05]  /*56d0*/  BSYNC B1 ;  /* 0x0000000000017941 */ /* 0x000fea0003800000 */
.L_x_17957:
        /* <DEDUP_REMOVED lines=18> */
.L_x_17969:
[----:B------:R-:W-:-:S07]  /*5800*/  IMAD.MOV.U32 R147, RZ, RZ, R156 ;  /* 0x000000ffff937224 */ /* 0x000fce00078e009c */
.L_x_17970:
[----:B------:R-:W-:Y:S05]  /*5810*/  BSYNC B2 ;  /* 0x0000000000027941 */ /* 0x000fea0003800000 */
.L_x_17968:
        /* <DEDUP_REMOVED lines=16> */
.L_x_17974:
[----:B------:R-:W-:Y:S05]  /*5920*/  BSYNC B3 ;  /* 0x0000000000037941 */ /* 0x000fea0003800000 */
.L_x_17973:
        /* <DEDUP_REMOVED lines=43> */
.L_x_17972:
[----:B------:R-:W-:Y:S05]  /*5be0*/  BSYNC B2 ;  /* 0x0000000000027941 */ /* 0x000fea0003800000 */
.L_x_17971:
        /* <DEDUP_REMOVED lines=11> */
.L_x_17967:
[----:B------:R-:W-:Y:S05]  /*5ca0*/  BSYNC B1 ;  /* 0x0000000000017941 */ /* 0x000fea0003800000 */
.L_x_17966:
        /* <DEDUP_REMOVED lines=18> */
.L_x_17978:
[----:B------:R-:W-:-:S07]  /*5dd0*/  IMAD.MOV.U32 R101, RZ, RZ, R156 ;  /* 0x000000ffff657224 */ /* 0x000fce00078e009c */
.L_x_17979:
[----:B------:R-:W-:Y:S05]  /*5de0*/  BSYNC B2 ;  /* 0x0000000000027941 */ /* 0x000fea0003800000 */
.L_x_17977:
        /* <DEDUP_REMOVED lines=16> */
.L_x_17983:
[----:B------:R-:W-:Y:S05]  /*5ef0*/  BSYNC B3 ;  /* 0x0000000000037941 */ /* 0x000fea0003800000 */
.L_x_17982:
        /* <DEDUP_REMOVED lines=43> */
.L_x_17981:
[----:B------:R-:W-:Y:S05]  /*61b0*/  BSYNC B2 ;  /* 0x0000000000027941 */ /* 0x000fea0003800000 */
.L_x_17980:
        /* <DEDUP_REMOVED lines=11> */
.L_x_17976:
[----:B------:R-:W-:Y:S05]  /*6270*/  BSYNC B1 ;  /* 0x0000000000017941 */ /* 0x000fea0003800000 */
.L_x_17975:
        /* <DEDUP_REMOVED lines=18> */
.L_x_17987:
[----:B------:R-:W-:-:S07]  /*63a0*/  IMAD.MOV.U32 R149, RZ, RZ, R156 ;  /* 0x000000ffff957224 */ /* 0x000fce00078e009c */
.L_x_17988:
[----:B------:R-:W-:Y:S05]  /*63b0*/  BSYNC B2 ;  /* 0x0000000000027941 */ /* 0x000fea0003800000 */
.L_x_17986:
        /* <DEDUP_REMOVED lines=16> */
.L_x_17992:
[----:B------:R-:W-:Y:S05]  /*64c0*/  BSYNC B3 ;  /* 0x0000000000037941 */ /* 0x000fea0003800000 */
.L_x_17991:
        /* <DEDUP_REMOVED lines=43> */
.L_x_17990:
[----:B------:R-:W-:Y:S05]  /*6780*/  BSYNC B2 ;  /* 0x0000000000027941 */ /* 0x000fea0003800000 */
.L_x_17989:
        /* <DEDUP_REMOVED lines=11> */
.L_x_17985:
[----:B------:R-:W-:Y:S05]  /*6840*/  BSYNC B1 ;  /* 0x0000000000017941 */ /* 0x000fea0003800000 */
.L_x_17984:
        /* <DEDUP_REMOVED lines=18> */
.L_x_17996:
[----:B------:R-:W-:-:S07]  /*6970*/  IMAD.MOV.U32 R103, RZ, RZ, R156 ;  /* 0x000000ffff677224 */ /* 0x000fce00078e009c */
.L_x_17997:
[----:B------:R-:W-:Y:S05]  /*6980*/  BSYNC B2 ;  /* 0x0000000000027941 */ /* 0x000fea0003800000 */
.L_x_17995:
        /* <DEDUP_REMOVED lines=16> */
.L_x_18001:
[----:B------:R-:W-:Y:S05]  /*6a90*/  BSYNC B3 ;  /* 0x0000000000037941 */ /* 0x000fea0003800000 */
.L_x_18000:
        /* <DEDUP_REMOVED lines=43> */
.L_x_17999:
[----:B------:R-:W-:Y:S05]  /*6d50*/  BSYNC B2 ;  /* 0x0000000000027941 */ /* 0x000fea0003800000 */
.L_x_17998:
[----:B------:R-:W-:Y:S01]  /*6d60*/  I2FP.F32.U32 R103, R103 ;  /* 0x0000006700677245 */ /* 0x000fe20000201000 */
[----:B------:R-:W-:-:S04]  /*6d70*/  IMAD.MOV.U32 R150, RZ, RZ, 0x2f800000 ;  /* 0x2f800000ff967424 */ /* 0x000fc800078e00ff */
        /* <DEDUP_REMOVED lines=9> */
.L_x_17994:
[----:B------:R-:W-:Y:S05]  /*6e10*/  BSYNC B1 ;  /* 0x0000000000017941 */ /* 0x000fea0003800000 */
.L_x_17993:
        /* <DEDUP_REMOVED lines=26> */
.L_x_18003:
[----:B------:R-:W-:Y:S05]  /*6fc0*/  BSYNC B1 ;  /* 0x0000000000017941 */ /* 0x000fea0003800000 */
.L_x_18002:
[----:B------:R-:W-:Y:S01]  /*6fd0*/  VIADD R153, R153, 0x100 ;  /* 0x0000010099997836 */ /* 0x000fe20000000000 */
[----:B------:R-:W-:-:S07]  /*6fe0*/  IADD3 R115, R115, 0x100, RZ ;  /* 0x0000010073737810 */ /* 0x000fce0007ffe0ff */
.L_x_17929:
[----:B------:R-:W-:Y:S05]  /*6ff0*/  BSYNC B0 ;  /* 0x0000000000007941 */ /* 0x000fea0003800000 */
.L_x_17928:
        /* <DEDUP_REMOVED lines=31> */
.L_x_18009:
[----:B------:R-:W-:-:S07]  /*71f0*/  MOV R111, R156 ;  /* 0x0000009c006f7202 */ /* 0x000fce0000000f00 */
.L_x_18010:
[----:B------:R-:W-:Y:S05]  /*7200*/  BSYNC B2 ;  /* 0x0000000000027941 */ /* 0x000fea0003800000 */
.L_x_18008:
        /* <DEDUP_REMOVED lines=16> */
.L_x_18014:
[----:B------:R-:W-:Y:S05]  /*7310*/  BSYNC B3 ;  /* 0x0000000000037941 */ /* 0x000fea0003800000 */
.L_x_18013:
        /* <DEDUP_REMOVED lines=43> */
.L_x_18012:
[----:B------:R-:W-:Y:S05]  /*75d0*/  BSYNC B2 ;  /* 0x0000000000027941 */ /* 0x000fea0003800000 */
.L_x_18011:
        /* <DEDUP_REMOVED lines=11> */
.L_x_18007:
[----:B------:R-:W-:Y:S05]  /*7690*/  BSYNC B1 ;  /* 0x0000000000017941 */ /* 0x000fea0003800000 */
.L_x_18006:
        /* <DEDUP_REMOVED lines=18> */
.L_x_18018:
[----:B------:R-:W-:-:S07]  /*77c0*/  MOV R105, R156 ;  /* 0x0000009c00697202 */ /* 0x000fce0000000f00 */
.L_x_18019:
[----:B------:R-:W-:Y:S05]  /*77d0*/  BSYNC B2 ;  /* 0x0000000000027941 */ /* 0x000fea0003800000 */
.L_x_18017:
        /* <DEDUP_REMOVED lines=16> */
.L_x_18023:
[----:B------:R-:W-:Y:S05]  /*78e0*/  BSYNC B3 ;  /* 0x0000000000037941 */ /* 0x000fea0003800000 */
.L_x_18022:
        /* <DEDUP_REMOVED lines=43> */
.L_x_18021:
[----:B------:R-:W-:Y:S05]  /*7ba0*/  BSYNC B2 ;  /* 0x0000000000027941 */ /* 0x000fea0003800000 */
.L_x_18020:
        /* <DEDUP_REMOVED lines=11> */
.L_x_18016:
[----:B------:R-:W-:Y:S05]  /*7c60*/  BSYNC B1 ;  /* 0x0000000000017941 */ /* 0x000fea0003800000 */
.L_x_18015:
        /* <DEDUP_REMOVED lines=18> */
.L_x_18027:
[----:B------:R-:W-:-:S07]  /*7d90*/  MOV R113, R156 ;  /* 0x0000009c00717202 */ /* 0x000fce0000000f00 */
.L_x_18028:
[----:B------:R-:W-:Y:S05]  /*7da0*/  BSYNC B2 ;  /* 0x0000000000027941 */ /* 0x000fea0003800000 */
.L_x_18026:
        /* <DEDUP_REMOVED lines=16> */
.L_x_18032:
[----:B------:R-:W-:Y:S05]  /*7eb0*/  BSYNC B3 ;  /* 0x0000000000037941 */ /* 0x000fea0003800000 */
.L_x_18031:
        /* <DEDUP_REMOVED lines=43> */
.L_x_18030:
[----:B------:R-:W-:Y:S05]  /*8170*/  BSYNC B2 ;  /* 0x0000000000027941 */ /* 0x000fea0003800000 */
.L_x_18029:
        /* <DEDUP_REMOVED lines=11> */
.L_x_18025:
[----:B------:R-:W-:Y:S05]  /*8230*/  BSYNC B1 ;  /* 0x0000000000017941 */ /* 0x000fea0003800000 */
.L_x_18024:
        /* <DEDUP_REMOVED lines=18> */
.L_x_18036:
[----:B------:R-:W-:-:S07]  /*8360*/  MOV R107, R156 ;  /* 0x0000009c006b7202 */ /* 0x000fce0000000f00 */
.L_x_18037:
[----:B------:R-:W-:Y:S05]  /*8370*/  BSYNC B2 ;  /* 0x0000000000027941 */ /* 0x000fea0003800000 */
.L_x_18035:
        /* <DEDUP_REMOVED lines=16> */
.L_x_18041:
[----:B------:R-:W-:Y:S05]  /*8480*/  BSYNC B3 ;  /* 0x0000000000037941 */ /* 0x000fea0003800000 */
.L_x_18040:
        /* <DEDUP_REMOVED lines=43> */
.L_x_18039:
[----:B------:R-:W-:Y:S05]  /*8740*/  BSYNC B2 ;  /* 0x0000000000027941 */ /* 0x000fea0003800000 */
.L_x_18038:
        /* <DEDUP_REMOVED lines=11> */
.L_x_18034:
[----:B------:R-:W-:Y:S05]  /*8800*/  BSYNC B1 ;  /* 0x0000000000017941 */ /* 0x000fea0003800000 */
.L_x_18033:
        /* <DEDUP_REMOVED lines=18> */
.L_x_18045:
[----:B------:R-:W-:-:S07]  /*8930*/  MOV R113, R156 ;  /* 0x0000009c00717202 */ /* 0x000fce0000000f00 */
.L_x_18046:
[----:B------:R-:W-:Y:S05]  /*8940*/  BSYNC B2 ;  /* 0x0000000000027941 */ /* 0x000fea0003800000 */
.L_x_18044:
        /* <DEDUP_REMOVED lines=16> */
.L_x_18050:
[----:B------:R-:W-:Y:S05]  /*8a50*/  BSYNC B3 ;  /* 0x0000000000037941 */ /* 0x000fea0003800000 */
.L_x_18049:
        /* <DEDUP_REMOVED lines=43> */
.L_x_18048:
[----:B------:R-:W-:Y:S05]  /*8d10*/  BSYNC B2 ;  /* 0x0000000000027941 */ /* 0x000fea0003800000 */
.L_x_18047:
        /* <DEDUP_REMOVED lines=11> */
.L_x_18043:
[----:B------:R-:W-:Y:S05]  /*8dd0*/  BSYNC B1 ;  /* 0x0000000000017941 */ /* 0x000fea0003800000 */
.L_x_18042:
        /* <DEDUP_REMOVED lines=18> */
.L_x_18054:
[----:B------:R-:W-:-:S07]  /*8f00*/  MOV R109, R156 ;  /* 0x0000009c006d7202 */ /* 0x000fce0000000f00 */
.L_x_18055:
[----:B------:R-:W-:Y:S05]  /*8f10*/  BSYNC B2 ;  /* 0x0000000000027941 */ /* 0x000fea0003800000 */
.L_x_18053:
        /* <DEDUP_REMOVED lines=16> */
.L_x_18059:
[----:B------:R-:W-:Y:S05]  /*9020*/  BSYNC B3 ;  /* 0x0000000000037941 */ /* 0x000fea0003800000 */
.L_x_18058:
        /* <DEDUP_REMOVED lines=43> */
.L_x_18057:
[----:B------:R-:W-:Y:S05]  /*92e0*/  BSYNC B2 ;  /* 0x0000000000027941 */ /* 0x000fea0003800000 */
.L_x_18056:
        /* <DEDUP_REMOVED lines=11> */
.L_x_18052:
[----:B------:R-:W-:Y:S05]  /*93a0*/  BSYNC B1 ;  /* 0x0000000000017941 */ /* 0x000fea0003800000 */
.L_x_18051:
        /* <DEDUP_REMOVED lines=18> */
.L_x_18063:
[----:B------:R-:W-:-:S07]  /*94d0*/  MOV R149, R156 ;  /* 0x0000009c00957202 */ /* 0x000fce0000000f00 */
.L_x_18064:
[----:B------:R-:W-:Y:S05]  /*94e0*/  BSYNC B2 ;  /* 0x0000000000027941 */ /* 0x000fea0003800000 */
.L_x_18062:
        /* <DEDUP_REMOVED lines=16> */
.L_x_18068:
[----:B------:R-:W-:Y:S05]  /*95f0*/  BSYNC B3 ;  /* 0x0000000000037941 */ /* 0x000fea0003800000 */
.L_x_18067:
        /* <DEDUP_REMOVED lines=43> */
.L_x_18066:
[----:B------:R-:W-:Y:S05]  /*98b0*/  BSYNC B2 ;  /* 0x0000000000027941 */ /* 0x000fea0003800000 */
.L_x_18065:
        /* <DEDUP_REMOVED lines=11> */
.L_x_18061:
[----:B------:R-:W-:Y:S05]  /*9970*/  BSYNC B1 ;  /* 0x0000000000017941 */ /* 0x000fea0003800000 */
.L_x_18060:
        /* <DEDUP_REMOVED lines=18> */
.L_x_18072:
[----:B------:R-:W-:-:S07]  /*9aa0*/  MOV R111, R156 ;  /* 0x0000009c006f7202 */ /* 0x000fce0000000f00 */
.L_x_18073:
[----:B------:R-:W-:Y:S05]  /*9ab0*/  BSYNC B2 ;  /* 0x0000000000027941 */ /* 0x000fea0003800000 */
.L_x_18071:
        /* <DEDUP_REMOVED lines=16> */
.L_x_18077:
[----:B------:R-:W-:Y:S05]  /*9bc0*/  BSYNC B3 ;  /* 0x0000000000037941 */ /* 0x000fea0003800000 */
.L_x_18076:
        /* <DEDUP_REMOVED lines=43> */
.L_x_18075:
[----:B------:R-:W-:Y:S05]  /*9e80*/  BSYNC B2 ;  /* 0x0000000000027941 */ /* 0x000fea0003800000 */
.L_x_18074:
[----:B------:R-:W-:Y:S01]  /*9e90*/  HFMA2.MMA R150, -RZ, RZ, 0.1171875, 0 ;  /* 0x2f800000ff967435 */ /* 0x000fe200000001ff */
[----:B------:R-:W-:Y:S01]  /*9ea0*/  I2FP.F32.U32 R111, R111 ;  /* 0x0000006f006f7245 */ /* 0x000fe20000201000 */
[----:B------:R-:W-:-:S05]  /*9eb0*/  HADD2.F32 R113, -RZ, R83.H1_H1 ;  /* 0x30000053ff717230 */ /* 0x000fca0000004100 */
[----:B------:R-:W-:-:S03]  /*9ec0*/  FMUL.FTZ R113, R113, UR9 ;  /* 0x0000000971717c20 */ /* 0x000fc60008410000 */
[----:B------:R-:W-:Y:S01]  /*9ed0*/  FFMA.FTZ R111, R111, R150, 1.1641532182693481445e-10 ;  /* 0x2f0000006f6f7423 */ /* 0x000fe20000010096 */
[----:B------:R-:W-:-:S04]  /*9ee0*/  FMUL.FTZ R113, R113, UR8 ;  /* 0x0000000871717c20 */ /* 0x000fc80008410000 */
[----:B------:R-:W-:-:S04]  /*9ef0*/  FSETP.GTU.FTZ.AND P4, PT, R111, UR7, PT ;  /* 0x000000076f007c0b */ /* 0x000fc8000bf9c000 */
[----:B------:R-:W-:-:S05]  /*9f00*/  FSEL R150, R113, RZ, !P4 ;  /* 0x000000ff71967208 */ /* 0x000fca0006000000 */
[----:B------:R-:W-:Y:S01]  /*9f10*/  FMUL.FTZ R111, R71, R150 ;  /* 0x00000096476f7220 */ /* 0x000fe20000410000 */
[----:B------:R-:W-:-:S03]  /*9f20*/  SEL R150, RZ, 0x1, P4 ;  /* 0x00000001ff967807 */ /* 0x000fc60002000000 */
[----:B------:R-:W-:-:S07]  /*9f30*/  @P3 FADD.FTZ R111, R79, R111 ;  /* 0x0000006f4f6f3221 */ /* 0x000fce0000010000 */
.L_x_18070:
[----:B------:R-:W-:Y:S05]  /*9f40*/  BSYNC B1 ;  /* 0x0000000000017941 */ /* 0x000fea0003800000 */
.L_x_18069:
        /* <DEDUP_REMOVED lines=25> */
.L_x_18005:
[----:B------:R-:W-:Y:S05]  /*a0e0*/  BSYNC B0 ;  /* 0x0000000000007941 */ /* 0x000fea0003800000 */
.L_x_18004:
        /* <DEDUP_REMOVED lines=103> */
.L_x_18096:
        /* <DEDUP_REMOVED lines=116> */
[----:B------:R-:W-:Y:S02]  /*aea0*/  F2FP.F16.F32.PACK_AB R112, R113, R112 ;  /* 0x000000707170723e */ /* 0x000fe400000000ff */
[----:B------:R-:W-:Y:S01]  /*aeb0*/  F2FP.F16.F32.PACK_AB R113, R114, R115 ;  /* 0x000000737271723e */ /* 0x000fe200000000ff */
        /* <DEDUP_REMOVED lines=8> */
[----:B------:R-:W-:Y:S02]  /*af40*/  F2FP.F16.F32.PACK_AB R114, R115, R114 ;  /* 0x000000727372723e */ /* 0x000fe400000000ff */
[----:B------:R-:W-:Y:S02]  /*af50*/  F2FP.F16.F32.PACK_AB R115, R152, R153 ;  /* 0x000000999873723e */ /* 0x000fe400000000ff */
[----:B------:R-:W0:Y:S02]  /*af60*/  LDC.64 R152, c[0x0][0x2b8] ;  /* 0x0000ae00ff987b82 */ /* 0x000e240000000a00 */
[----:B0-----:R-:W-:-:S04]  /*af70*/  IMAD.WIDE.U32 R152, R161, 0x10, R152 ;  /* 0x00000010a1987825 */ /* 0x001fc800078e0098 */
[----:B------:R-:W-:Y:S01]  /*af80*/  VIADD R161, R161, 0x100 ;  /* 0x00000100a1a17836 */ /* 0x000fe20000000000 */
[----:B------:R0:W-:Y:S06]  /*af90*/  STG.E.128 desc[UR4][R152.64], R112 ;  /* 0x0000007098007986 */ /* 0x0001ec000c101d04 */
.L_x_18082:
[----:B------:R-:W-:Y:S05]  /*afa0*/  BSYNC B1 ;  /* 0x0000000000017941 */ /* 0x000fea0003800000 */
.L_x_18081:
        /* <DEDUP_REMOVED lines=32> */
[C---:B0-----:R-:W-:Y:S01]  /*b1b0*/  IMAD.WIDE.U32 R152, R161.reuse, 0x10, R152 ;  /* 0x00000010a1987825 */ /* 0x041fe200078e0098 */
[----:B------:R-:W-:-:S04]  /*b1c0*/  IADD3 R161, R161, 0x100, RZ ;  /* 0x00000100a1a17810 */ /* 0x000fc80007ffe0ff */
[----:B------:R2:W-:Y:S03]  /*b1d0*/  STG.E.128 desc[UR4][R152.64], R112 ;  /* 0x0000007098007986 */ /* 0x0005e6000c101d04 */
.L_x_18084:
[----:B------:R-:W-:Y:S05]  /*b1e0*/  BSYNC B1 ;  /* 0x0000000000017941 */ /* 0x000fea0003800000 */
.L_x_18083:
        /* <DEDUP_REMOVED lines=23> */
[----:B------:R-:W-:Y:S01]  /*b360*/  F2FP.F16.F32.PACK_AB R114, R153, R114 ;  /* 0x000000729972723e */ /* 0x000fe200000000ff */
[----:B------:R-:W-:Y:S01]  /*b370*/  FFMA.FTZ R164, R67, R164, R59 ;  /* 0x000000a443a47223 */ /* 0x000fe2000001003b */
[----:B------:R-:W0:Y:S01]  /*b380*/  LDC.64 R152, c[0x0][0x2b8] ;  /* 0x0000ae00ff987b82 */ /* 0x000e220000000a00 */
[----:B------:R-:W-:Y:S01]  /*b390*/  FFMA.FTZ R163, R61, R0, R53 ;  /* 0x000000003da37223 */ /* 0x000fe20000010035 */
[----:B------:R-:W-:-:S02]  /*b3a0*/  F2FP.F16.F32.PACK_AB R113, R160, R113 ;  /* 0x00000071a071723e */ /* 0x000fc400000000ff */
[----:B------:R-:W-:Y:S02]  /*b3b0*/  F2FP.F16.F32.PACK_AB R115, R164, R115 ;  /* 0x00000073a473723e */ /* 0x000fe400000000ff */
[----:B------:R-:W-:Y:S01]  /*b3c0*/  F2FP.F16.F32.PACK_AB R112, R163, R112 ;  /* 0x00000070a370723e */ /* 0x000fe200000000ff */
[----:B0-----:R-:W-:-:S05]  /*b3d0*/  IMAD.WIDE.U32 R152, R161, 0x10, R152 ;  /* 0x00000010a1987825 */ /* 0x001fca00078e0098 */
[----:B------:R3:W-:Y:S02]  /*b3e0*/  STG.E.128 desc[UR4][R152.64], R112 ;  /* 0x0000007098007986 */ /* 0x0007e4000c101d04 */
.L_x_18080:
[----:B------:R-:W-:Y:S05]  /*b3f0*/  BSYNC B0 ;  /* 0x0000000000007941 */ /* 0x000fea0003800000 */
.L_x_18079:
[----:B------:R-:W-:Y:S01]  /*b400*/  VIADD R133, R133, UR10 ;  /* 0x0000000a85857c36 */ /* 0x000fe20008000000 */
[----:B------:R-:W-:-:S04]  /*b410*/  SEL R0, RZ, 0x1, P4 ;  /* 0x00000001ff007807 */ /* 0x000fc80002000000 */
[----:B------:R-:W-:-:S13]  /*b420*/  ISETP.GE.AND P2, PT, R133, UR11, PT ;  /* 0x0000000b85007c0c */ /* 0x000fda000bf46270 */
[----:B------:R-:W-:Y:S05]  /*b430*/  @!P2 BRA `(.L_x_18085) ;  /* 0xffffff580004a947 */ /* 0x000fea000383ffff */
[----:B------:R-:W-:Y:S05]  /*b440*/  EXIT ;  /* 0x000000000000794d */ /* 0x000fea0003800000 */
.L_x_18078:
[----:B------:R-:W-:Y:S01]  /*b450*/  HFMA2.MMA R170, -RZ, RZ, 0, 1.847743988037109375e-06 ;  /* 0x0000001fffaa7435 */ /* 0x000fe200000001ff */
[----:B------:R-:W-:Y:S01]  /*b460*/  MOV R168, R153 ;  /* 0x0000009900a87202 */ /* 0x000fe20000000f00 */
[----:B------:R-:W-:Y:S02]  /*b470*/  IMAD.MOV.U32 R169, RZ, RZ, 0x1 ;  /* 0x00000001ffa97424 */ /* 0x000fe400078e00ff */
[----:B------:R-:W-:-:S07]  /*b480*/  IMAD.MOV.U32 R167, RZ, RZ, -0x1 ;  /* 0xffffffffffa77424 */ /* 0x000fce00078e00ff */
[----:B-1---5:R-:W-:Y:S05]  /*b490*/  WARPSYNC.COLLECTIVE R167, `(.L_x_18086) ;  /* 0x00000000a7087348 */ /* 0x022fea0003c00000 */
[----:B------:R0:W2:Y:S02]  /*b4a0*/  SHFL.BFLY P6, R165, R168, R169, R170 ;  /* 0x0c0000a9a8a57389 */ /* 0x0000a400000c00aa */
[----:B012--5:R-:W-:Y:S01]  /*b4b0*/  ENDCOLLECTIVE ;  /* 0x000000000000791b */ /* 0x027fe20003800000 */
.L_x_18086:
[----:B------:R-:W-:Y:S01]  /*b4c0*/  HFMA2.MMA R169, -RZ, RZ, 0, 1.1920928955078125e-07 ;  /* 0x00000002ffa97435 */ /* 0x000fe200000001ff */
[----:B------:R-:W-:-:S05]  /*b4d0*/  MOV R0, R165 ;  /* 0x000000a500007202 */ /* 0x000fca0000000f00 */
[----:B------:R-:W-:-:S04]  /*b4e0*/  FADD.FTZ R161, R153, R0 ;  /* 0x0000000099a17221 */ /* 0x000fc80000010000 */
[----:B------:R-:W-:-:S07]  /*b4f0*/  IMAD.MOV.U32 R168, RZ, RZ, R161 ;  /* 0x000000ffffa87224 */ /* 0x000fce00078e00a1 */
[----:B------:R-:W-:Y:S05]  /*b500*/  WARPSYNC.COLLECTIVE R167, `(.L_x_18087) ;  /* 0x00000000a7087348 */ /* 0x000fea0003c00000 */
[----:B------:R0:W1:Y:S02]  /*b510*/  SHFL.BFLY P6, R165, R168, R169, R170 ;  /* 0x0c0000a9a8a57389 */ /* 0x00006400000c00aa */
[----:B01----:R-:W-:Y:S01]  /*b520*/  ENDCOLLECTIVE ;  /* 0x000000000000791b */ /* 0x003fe20003800000 */
.L_x_18087:
[----:B------:R-:W-:Y:S02]  /*b530*/  IMAD.MOV.U32 R169, RZ, RZ, 0x4 ;  /* 0x00000004ffa97424 */ /* 0x000fe400078e00ff */
[----:B------:R-:W-:-:S04]  /*b540*/  IMAD.MOV.U32 R0, RZ, RZ, R165 ;  /* 0x000000ffff007224 */ /* 0x000fc800078e00a5 */
[----:B------:R-:W-:-:S05]  /*b550*/  FADD.FTZ R162, R161, R0 ;  /* 0x00000000a1a27221 */ /* 0x000fca0000010000 */
[----:B------:R-:W-:-:S07]  /*b560*/  MOV R168, R162 ;  /* 0x000000a200a87202 */ /* 0x000fce0000000f00 */
[----:B------:R-:W-:Y:S05]  /*b570*/  WARPSYNC.COLLECTIVE R167, `(.L_x_18088) ;  /* 0x00000000a7087348 */ /* 0x000fea0003c00000 */
[----:B------:R0:W1:Y:S02]  /*b580*/  SHFL.BFLY P6, R165, R168, R169, R170 ;  /* 0x0c0000a9a8a57389 */ /* 0x00006400000c00aa */
[----:B01----:R-:W-:Y:S01]  /*b590*/  ENDCOLLECTIVE ;  /* 0x000000000000791b */ /* 0x003fe20003800000 */
.L_x_18088:
[----:B------:R-:W-:Y:S01]  /*b5a0*/  HFMA2.MMA R169, -RZ, RZ, 0, 4.76837158203125e-07 ;  /* 0x00000008ffa97435 */ /* 0x000fe200000001ff */
[----:B------:R-:W-:-:S05]  /*b5b0*/  MOV R163, R165 ;  /* 0x000000a500a37202 */ /* 0x000fca0000000f00 */
[----:B------:R-:W-:-:S04]  /*b5c0*/  FADD.FTZ R163, R162, R163 ;  /* 0x000000a3a2a37221 */ /* 0x000fc80000010000 */
[----:B------:R-:W-:-:S07]  /*b5d0*/  IMAD.MOV.U32 R168, RZ, RZ, R163 ;  /* 0x000000ffffa87224 */ /* 0x000fce00078e00a3 */
[----:B------:R-:W-:Y:S05]  /*b5e0*/  WARPSYNC.COLLECTIVE R167, `(.L_x_18089) ;  /* 0x00000000a7087348 */ /* 0x000fea0003c00000 */
[----:B------:R0:W1:Y:S02]  /*b5f0*/  SHFL.BFLY P6, R165, R168, R169, R170 ;  /* 0x0c0000a9a8a57389 */ /* 0x00006400000c00aa */
[----:B01----:R-:W-:Y:S01]  /*b600*/  ENDCOLLECTIVE ;  /* 0x000000000000791b */ /* 0x003fe20003800000 */
.L_x_18089:
[----:B------:R-:W-:Y:S02]  /*b610*/  IMAD.MOV.U32 R169, RZ, RZ, 0x10 ;  /* 0x00000010ffa97424 */ /* 0x000fe400078e00ff */
[----:B------:R-:W-:-:S04]  /*b620*/  IMAD.MOV.U32 R0, RZ, RZ, R165 ;  /* 0x000000ffff007224 */ /* 0x000fc800078e00a5 */
[----:B------:R-:W-:-:S05]  /*b630*/  FADD.FTZ R164, R163, R0 ;  /* 0x00000000a3a47221 */ /* 0x000fca0000010000 */
[----:B------:R-:W-:-:S07]  /*b640*/  MOV R168, R164 ;  /* 0x000000a400a87202 */ /* 0x000fce0000000f00 */
[----:B------:R-:W-:Y:S05]  /*b650*/  WARPSYNC.COLLECTIVE R167, `(.L_x_18090) ;  /* 0x00000000a7087348 */ /* 0x000fea0003c00000 */
[----:B------:R0:W1:Y:S02]  /*b660*/  SHFL.BFLY P6, R165, R168, R169, R170 ;  /* 0x0c0000a9a8a57389 */ /* 0x00006400000c00aa */
[----:B01----:R-:W-:Y:S01]  /*b670*/  ENDCOLLECTIVE ;  /* 0x000000000000791b */ /* 0x003fe20003800000 */
.L_x_18090:
        /* <DEDUP_REMOVED lines=56> */
.L_x_18091:
[----:B------:R-:W-:Y:S01]  /*ba00*/  HFMA2.MMA R169, -RZ, RZ, 0, 1.1920928955078125e-07 ;  /* 0x00000002ffa97435 */ /* 0x000fe200000001ff */
[----:B------:R-:W-:-:S05]  /*ba10*/  MOV R153, R165 ;  /* 0x000000a500997202 */ /* 0x000fca0000000f00 */
[----:B------:R-:W-:-:S04]  /*ba20*/  FADD.FTZ R153, R0, R153 ;  /* 0x0000009900997221 */ /* 0x000fc80000010000 */
[----:B------:R-:W-:-:S07]  /*ba30*/  IMAD.MOV.U32 R168, RZ, RZ, R153 ;  /* 0x000000ffffa87224 */ /* 0x000fce00078e0099 */
[----:B------:R-:W-:Y:S05]  /*ba40*/  WARPSYNC.COLLECTIVE R167, `(.L_x_18092) ;  /* 0x00000000a7087348 */ /* 0x000fea0003c00000 */
[----:B------:R0:W1:Y:S02]  /*ba50*/  SHFL.BFLY P6, R165, R168, R169, R170 ;  /* 0x0c0000a9a8a57389 */ /* 0x00006400000c00aa */
[----:B01----:R-:W-:Y:S01]  /*ba60*/  ENDCOLLECTIVE ;  /* 0x000000000000791b */ /* 0x003fe20003800000 */
.L_x_18092:
[----:B------:R-:W-:Y:S02]  /*ba70*/  IMAD.MOV.U32 R169, RZ, RZ, 0x4 ;  /* 0x00000004ffa97424 */ /* 0x000fe400078e00ff */
[----:B------:R-:W-:-:S04]  /*ba80*/  IMAD.MOV.U32 R162, RZ, RZ, R165 ;  /* 0x000000ffffa27224 */ /* 0x000fc800078e00a5 */
[----:B------:R-:W-:-:S05]  /*ba90*/  FADD.FTZ R162, R153, R162 ;  /* 0x000000a299a27221 */ /* 0x000fca0000010000 */
[----:B------:R-:W-:-:S07]  /*baa0*/  MOV R168, R162 ;  /* 0x000000a200a87202 */ /* 0x000fce0000000f00 */
[----:B------:R-:W-:Y:S05]  /*bab0*/  WARPSYNC.COLLECTIVE R167, `(.L_x_18093) ;  /* 0x00000000a7087348 */ /* 0x000fea0003c00000 */
[----:B------:R0:W1:Y:S02]  /*bac0*/  SHFL.BFLY P6, R165, R168, R169, R170 ;  /* 0x0c0000a9a8a57389 */ /* 0x00006400000c00aa */
[----:B01----:R-:W-:Y:S01]  /*bad0*/  ENDCOLLECTIVE ;  /* 0x000000000000791b */ /* 0x003fe20003800000 */
.L_x_18093:
[----:B------:R-:W-:Y:S01]  /*bae0*/  HFMA2.MMA R169, -RZ, RZ, 0, 4.76837158203125e-07 ;  /* 0x00000008ffa97435 */ /* 0x000fe200000001ff */
[----:B------:R-:W-:-:S05]  /*baf0*/  MOV R161, R165 ;  /* 0x000000a500a17202 */ /* 0x000fca0000000f00 */
[----:B------:R-:W-:-:S04]  /*bb00*/  FADD.FTZ R161, R162, R161 ;  /* 0x000000a1a2a17221 */ /* 0x000fc80000010000 */
[----:B------:R-:W-:-:S07]  /*bb10*/  IMAD.MOV.U32 R168, RZ, RZ, R161 ;  /* 0x000000ffffa87224 */ /* 0x000fce00078e00a1 */
[----:B------:R-:W-:Y:S05]  /*bb20*/  WARPSYNC.COLLECTIVE R167, `(.L_x_18094) ;  /* 0x00000000a7087348 */ /* 0x000fea0003c00000 */
[----:B------:R0:W1:Y:S02]  /*bb30*/  SHFL.BFLY P6, R165, R168, R169, R170 ;  /* 0x0c0000a9a8a57389 */ /* 0x00006400000c00aa */
[----:B01----:R-:W-:Y:S01]  /*bb40*/  ENDCOLLECTIVE ;  /* 0x000000000000791b */ /* 0x003fe20003800000 */
.L_x_18094:
[----:B------:R-:W-:Y:S02]  /*bb50*/  IMAD.MOV.U32 R169, RZ, RZ, 0x10 ;  /* 0x00000010ffa97424 */ /* 0x000fe400078e00ff */
[----:B------:R-:W-:-:S04]  /*bb60*/  IMAD.MOV.U32 R164, RZ, RZ, R165 ;  /* 0x000000ffffa47224 */ /* 0x000fc800078e00a5 */
[----:B------:R-:W-:-:S05]  /*bb70*/  FADD.FTZ R164, R161, R164 ;  /* 0x000000a4a1a47221 */ /* 0x000fca0000010000 */
[----:B------:R-:W-:-:S07]  /*bb80*/  MOV R168, R164 ;  /* 0x000000a400a87202 */ /* 0x000fce0000000f00 */
[----:B------:R-:W-:Y:S05]  /*bb90*/  WARPSYNC.COLLECTIVE R167, `(.L_x_18095) ;  /* 0x00000000a7087348 */ /* 0x000fea0003c00000 */
[----:B------:R0:W1:Y:S02]  /*bba0*/  SHFL.BFLY P6, R165, R168, R169, R170 ;  /* 0x0c0000a9a8a57389 */ /* 0x00006400000c00aa */
[----:B01----:R-:W-:Y:S01]  /*bbb0*/  ENDCOLLECTIVE ;  /* 0x000000000000791b */ /* 0x003fe20003800000 */
.L_x_18095:
[----:B------:R-:W-:Y:S01]  /*bbc0*/  MOV R163, R165 ;  /* 0x000000a500a37202 */ /* 0x000fe20000000f00 */
[----:B------:R-:W-:Y:S06]  /*bbd0*/  BRA `(.L_x_18096) ;  /* 0xffffffe800e07947 */ /* 0x000fec000383ffff */
.L_x_18097:
        /* <DEDUP_REMOVED lines=10> */
.L_x_23334:


//--------------------- .text._ZN10layer_norm13ln_fwd_kernelINS_13Kernel_traitsIf6__halffS2_fjLj6144ELj1ELj1ELj8ELj16ENS_18Kernel_traits_baseILj6144EfS2_fS2_fjLj256EEEEELb1ELb1ELb1ELb1EEEvNS_9FwdParamsE --------------------------
	.section	.text._ZN10layer_norm13ln_fwd_kernelINS_13Kernel_traitsIf6__halffS2_fjLj6144ELj1ELj1ELj8ELj16ENS_18Kernel_traits_baseILj6144EfS2_fS2_fjLj256EEEEELb1ELb1ELb1ELb1EEEvNS_9FwdParamsE,"ax",@progbits
	.align	128
        .global         _ZN10layer_norm13ln_fwd_kernelINS_13Kernel_traitsIf6__halffS2_fjLj6144ELj1ELj1ELj8ELj16ENS_18Kernel_traits_baseILj6144EfS2_fS2_fjLj256EEEEELb1ELb1ELb1ELb1EEEvNS_9FwdParamsE
        .type           _ZN10layer_norm13ln_fwd_kernelINS_13Kernel_traitsIf6__halffS2_fjLj6144ELj1ELj1ELj8ELj16ENS_18Kernel_traits_baseILj6144EfS2_fS2_fjLj256EEEEELb1ELb1ELb1ELb1EEEvNS_9FwdParamsE,@function
        .size           _ZN10layer_norm13ln_fwd_kernelINS_13Kernel_traitsIf6__halffS2_fjLj6144ELj1ELj1ELj8ELj16ENS_18Kernel_traits_baseILj6144EfS2_fS2_fjLj256EEEEELb1ELb1ELb1ELb1EEEvNS_9FwdParamsE,(.L_x_23335 - _ZN10layer_norm13ln_fwd_kernelINS_13Kernel_traitsIf6__halffS2_fjLj6144ELj1ELj1ELj8ELj16ENS_18Kernel_traits_baseILj6144EfS2_fS2_fjLj256EEEEELb1ELb1ELb1ELb1EEEvNS_9FwdParamsE)
        .other          _ZN10layer_norm13ln_fwd_kernelINS_13Kernel_traitsIf6__halffS2_fjLj6144ELj1ELj1ELj8ELj16ENS_18Kernel_traits_baseILj6144EfS2_fS2_fjLj256EEEEELb1ELb1ELb1ELb1EEEvNS_9FwdParamsE,@"STO_CUDA_ENTRY STV_DEFAULT"
_ZN10layer_norm13ln_fwd_kernelINS_13Kernel_traitsIf6__halffS2_fjLj6144ELj1ELj1ELj8ELj16ENS_18Kernel_traits_baseILj6144EfS2_fS2_fjLj256EEEEELb1ELb1ELb1ELb1EEEvNS_9FwdParamsE:
.text._ZN10layer_norm13ln_fwd_kernelINS_13Kernel_traitsIf6__halffS2_fjLj6144ELj1ELj1ELj8ELj16ENS_18Kernel_traits_baseILj6144EfS2_fS2_fjLj256EEEEELb1ELb1ELb1ELb1EEEvNS_9FwdParamsE:
        /* <DEDUP_REMOVED lines=17> */
[----:B-1----:R-:W-:Y:S02]  /*0110*/  @P1 MOV R4, R157 ;  /* 0x0000009d00041202 */ /* 0x002fe40000000f00 */
[----:B------:R-:W-:Y:S02]  /*0120*/  CS2R R16, SRZ ;  /* 0x0000000000107805 */ /* 0x000fe4000001ff00 */
[----:B------:R-:W-:Y:S02]  /*0130*/  CS2R R18, SRZ ;  /* 0x0000000000127805 */ /* 0x000fe4000001ff00 */
[----:B------:R-:W-:-:S02]  /*0140*/  CS2R R20, SRZ ;  /* 0x0000000000147805 */ /* 0x000fc4000001ff00 */
[----:B------:R-:W-:Y:S02]  /*0150*/  CS2R R22, SRZ ;  /* 0x0000000000167805 */ /* 0x000fe4000001ff00 */
[----:B------:R-:W-:Y:S02]  /*0160*/  CS2R R24, SRZ ;  /* 0x0000000000187805 */ /* 0x000fe4000001ff00 */
[C---:B0-----:R-:W-:Y:S01]  /*0170*/  SHF.L.U32 R0, R113.reuse, 0x5, RZ ;  /* 0x0000000571007819 */ /* 0x041fe200000006ff */
[----:B--2---:R-:W-:Y:S01]  /*0180*/  @P1 IMAD.MOV.U32 R5, RZ, RZ, R82 ;  /* 0x000000ffff051224 */ /* 0x004fe200078e0052 */
[----:B------:R-:W-:Y:S02]  /*0190*/  LOP3.LUT R112, R113, 0xff, RZ, 0xc0, !PT ;  /* 0x000000ff71707812 */ /* 0x000fe400078ec0ff */
[----:B------:R-:W-:Y:S02]  /*01a0*/  CS2R R26, SRZ ;  /* 0x00000000001a7805 */ /* 0x000fe4000001ff00 */
[----:B------:R-:W-:Y:S01]  /*01b0*/  LOP3.LUT R0, R0, 0x1fe0, RZ, 0xc0, !PT ;  /* 0x00001fe000007812 */ /* 0x000fe200078ec0ff */
[----:B------:R-:W5:Y:S01]  /*01c0*/  @P1 LDG.E.64 R2, desc[UR4][R2.64] ;  /* 0x0000000402021981 */ /* 0x000f62000c1e1b00 */
[----:B------:R-:W-:-:S02]  /*01d0*/  LEA R80, P2, R112, UR6, 0x5 ;  /* 0x0000000670507c11 */ /* 0x000fc4000f8428ff */
[----:B------:R-:W-:Y:S01]  /*01e0*/  IADD3 R78, P0, R0, UR8, RZ ;  /* 0x00000008004e7c10 */ /* 0x000fe2000ff1e0ff */
[----:B------:R0:W5:Y:S02]  /*01f0*/  @P1 LDG.E.64 R76, desc[UR4][R4.64] ;  /* 0x00000004044c1981 */ /* 0x000164000c1e1b00 */
[----:B------:R-:W-:Y:S01]  /*0200*/  IMAD.X R81, RZ, RZ, UR7, P2 ;  /* 0x00000007ff517e24 */ /* 0x000fe200090e06ff */
[----:B------:R-:W-:Y:S01]  /*0210*/  ULDC.64 UR6, c[0x0][0x2c8] ;  /* 0x0000b20000067ab9 */ /* 0x000fe20000000a00 */
[----:B------:R-:W-:Y:S02]  /*0220*/  IADD3.X R79, RZ, UR9, RZ, P0, !PT ;  /* 0x00000009ff4f7c10 */ /* 0x000fe400087fe4ff */
        /* <DEDUP_REMOVED lines=62> */
[----:B------:R-:W-:Y:S01]  /*0610*/  ULDC.64 UR8, c[0x0][0x298] ;  /* 0x0000a60000087ab9 */ /* 0x000fe20000000a00 */
        /* <DEDUP_REMOVED lines=9> */
[----:B------:R-:W-:-:S02]  /*06b0*/  ULDC UR6, c[0x0][0x294] ;  /* 0x0000a50000067ab9 */ /* 0x000fc40000000800 */
        /* <DEDUP_REMOVED lines=32> */
.L_x_18323:
        /* <DEDUP_REMOVED lines=48> */
.L_x_18101:
[----:B------:R-:W-:-:S07]  /*0bc0*/  MOV R97, R150 ;  /* 0x0000009600617202 */ /* 0x000fce0000000f00 */
.L_x_18102:
[----:B------:R-:W-:Y:S05]  /*0bd0*/  BSYNC B1 ;  /* 0x0000000000017941 */ /* 0x000fea0003800000 */
.L_x_18100:
        /* <DEDUP_REMOVED lines=16> */
.L_x_18106:
[----:B------:R-:W-:Y:S05]  /*0ce0*/  BSYNC B2 ;  /* 0x0000000000027941 */ /* 0x000fea0003800000 */
.L_x_18105:
        /* <DEDUP_REMOVED lines=42> */
.L_x_18104:
[----:B------:R-:W-:Y:S05]  /*0f90*/  BSYNC B1 ;  /* 0x0000000000017941 */ /* 0x000fea0003800000 */
.L_x_18103:
        /* <DEDUP_REMOVED lines=11> */
.L_x_18099:
[----:B------:R-:W-:Y:S05]  /*1050*/  BSYNC B0 ;  /* 0x0000000000007941 */ /* 0x000fea0003800000 */
.L_x_18098:
        /* <DEDUP_REMOVED lines=18> */
.L_x_18110:
[----:B------:R-:W-:-:S07]  /*1180*/  IMAD.MOV.U32 R89, RZ, RZ, R150 ;  /* 0x000000ffff597224 */ /* 0x000fce00078e0096 */
.L_x_18111:
[----:B------:R-:W-:Y:S05]  /*1190*/  BSYNC B1 ;  /* 0x0000000000017941 */ /* 0x000fea0003800000 */
.L_x_18109:
        /* <DEDUP_REMOVED lines=16> */
.L_x_18115:
[----:B------:R-:W-:Y:S05]  /*12a0*/  BSYNC B2 ;  /* 0x0000000000027941 */ /* 0x000fea0003800000 */
.L_x_18114:
        /* <DEDUP_REMOVED lines=42> */
.L_x_18113:
[----:B------:R-:W-:Y:S05]  /*1550*/  BSYNC B1 ;  /* 0x0000000000017941 */ /* 0x000fea0003800000 */
.L_x_18112:
        /* <DEDUP_REMOVED lines=11> */
.L_x_18108:
[----:B------:R-:W-:Y:S05]  /*1610*/  BSYNC B0 ;  /* 0x0000000000007941 */ /* 0x000fea0003800000 */
.L_x_18107:
        /* <DEDUP_REMOVED lines=18> */
.L_x_18119:
[----:B------:R-:W-:-:S07]  /*1740*/  MOV R98, R150 ;  /* 0x0000009600627202 */ /* 0x000fce0000000f00 */
.L_x_18120:
[----:B------:R-:W-:Y:S05]  /*1750*/  BSYNC B1 ;  /* 0x0000000000017941 */ /* 0x000fea0003800000 */
.L_x_18118:
        /* <DEDUP_REMOVED lines=16> */
.L_x_18124:
[----:B------:R-:W-:Y:S05]  /*1860*/  BSYNC B2 ;  /* 0x0000000000027941 */ /* 0x000fea0003800000 */
.L_x_18123:
        /* <DEDUP_REMOVED lines=42> */
.L_x_18122:
[----:B------:R-:W-:Y:S05]  /*1b10*/  BSYNC B1 ;  /* 0x0000000000017941 */ /* 0x000fea0003800000 */
.L_x_18121:
        /* <DEDUP_REMOVED lines=11> */
.L_x_18117:
[----:B------:R-:W-:Y:S05]  /*1bd0*/  BSYNC B0 ;  /* 0x0000000000007941 */ /* 0x000fea0003800000 */
.L_x_18116:
        /* <DEDUP_REMOVED lines=18> */
.L_x_18128:
[----:B------:R-:W-:-:S07]  /*1d00*/  IMAD.MOV.U32 R91, RZ, RZ, R150 ;  /* 0x000000ffff5b7224 */ /* 0x000fce00078e0096 */
.L_x_18129:
[----:B------:R-:W-:Y:S05]  /*1d10*/  BSYNC B1 ;  /* 0x0000000000017941 */ /* 0x000fea0003800000 */
.L_x_18127:
        /* <DEDUP_REMOVED lines=16> */
.L_x_18133:
[----:B------:R-:W-:Y:S05]  /*1e20*/  BSYNC B2 ;  /* 0x0000000000027941 */ /* 0x000fea0003800000 */
.L_x_18132:
        /* <DEDUP_REMOVED lines=42> */
.L_x_18131:
[----:B------:R-:W-:Y:S05]  /*20d0*/  BSYNC B1 ;  /* 0x0000000000017941 */ /* 0x000fea0003800000 */
.L_x_18130:
        /* <DEDUP_REMOVED lines=11> */
.L_x_18126:
[----:B------:R-:W-:Y:S05]  /*2190*/  BSYNC B0 ;  /* 0x0000000000007941 */ /* 0x000fea0003800000 */
.L_x_18125:
        /* <DEDUP_REMOVED lines=18> */
.L_x_18137:
[----:B------:R-:W-:-:S07]  /*22c0*/  MOV R100, R150 ;  /* 0x0000009600647202 */ /* 0x000fce0000000f00 */
.L_x_18138:
[----:B------:R-:W-:Y:S05]  /*22d0*/  BSYNC B1 ;  /* 0x0000000000017941 */ /* 0x000fea0003800000 */
.L_x_18136:
        /* <DEDUP_REMOVED lines=16> */
.L_x_18142:
[----:B------:R-:W-:Y:S05]  /*23e0*/  BSYNC B2 ;  /* 0x0000000000027941 */ /* 0x000fea0003800000 */
.L_x_18141:
        /* <DEDUP_REMOVED lines=42> */
.L_x_18140:
[----:B------:R-:W-:Y:S05]  /*2690*/  BSYNC B1 ;  /* 0x0000000000017941 */ /* 0x000fea0003800000 */
.L_x_18139:
        /* <DEDUP_REMOVED lines=11> */
.L_x_18135:
[----:B------:R-:W-:Y:S05]  /*2750*/  BSYNC B0 ;  /* 0x0000000000007941 */ /* 0x000fea0003800000 */
.L_x_18134:
        /* <DEDUP_REMOVED lines=18> */
.L_x_18146:
[----:B------:R-:W-:-:S07]  /*2880*/  IMAD.MOV.U32 R93, RZ, RZ, R150 ;  /* 0x000000ffff5d7224 */ /* 0x000fce00078e0096 */
.L_x_18147:
[----:B------:R-:W-:Y:S05]  /*2890*/  BSYNC B1 ;  /* 0x0000000000017941 */ /* 0x000fea0003800000 */
.L_x_18145:
        /* <DEDUP_REMOVED lines=16> */
.L_x_18151:
[----:B------:R-:W-:Y:S05]  /*29a0*/  BSYNC B2 ;  /* 0x0000000000027941 */ /* 0x000fea0003800000 */
.L_x_18150:
        /* <DEDUP_REMOVED lines=42> */
.L_x_18149:
[----:B------:R-:W-:Y:S05]  /*2c50*/  BSYNC B1 ;  /* 0x0000000000017941 */ /* 0x000fea0003800000 */
.L_x_18148:
        /* <DEDUP_REMOVED lines=11> */
.L_x_18144:
[----:B------:R-:W-:Y:S05]  /*2d10*/  BSYNC B0 ;  /* 0x0000000000007941 */ /* 0x000fea0003800000 */
.L_x_18143:
        /* <DEDUP_REMOVED lines=18> */
.L_x_18155:
[----:B------:R-:W-:-:S07]  /*2e40*/  MOV R102, R150 ;  /* 0x0000009600667202 */ /* 0x000fce0000000f00 */
.L_x_18156:
[----:B------:R-:W-:Y:S05]  /*2e50*/  BSYNC B1 ;  /* 0x0000000000017941 */ /* 0x000fea0003800000 */
.L_x_18154:
        /* <DEDUP_REMOVED lines=16> */
.L_x_18160:
[----:B------:R-:W-:Y:S05]  /*2f60*/  BSYNC B2 ;  /* 0x0000000000027941 */ /* 0x000fea0003800000 */
.L_x_18159:
        /* <DEDUP_REMOVED lines=42> */
.L_x_18158:
[----:B------:R-:W-:Y:S05]  /*3210*/  BSYNC B1 ;  /* 0x0000000000017941 */ /* 0x000fea0003800000 */
.L_x_18157:
        /* <DEDUP_REMOVED lines=11> */
.L_x_18153:
[----:B------:R-:W-:Y:S05]  /*32d0*/  BSYNC B0 ;  /* 0x0000000000007941 */ /* 0x000fea0003800000 */
.L_x_18152:
        /* <DEDUP_REMOVED lines=18> */
.L_x_18164:
[----:B------:R-:W-:-:S07]  /*3400*/  IMAD.MOV.U32 R95, RZ, RZ, R150 ;  /* 0x000000ffff5f7224 */ /* 0x000fce00078e0096 */
.L_x_18165:
[----:B------:R-:W-:Y:S05]  /*3410*/  BSYNC B1 ;  /* 0x0000000000017941 */ /* 0x000fea0003800000 */
.L_x_18163:
        /* <DEDUP_REMOVED lines=16> */
.L_x_18169:
[----:B------:R-:W-:Y:S05]  /*3520*/  BSYNC B2 ;  /* 0x0000000000027941 */ /* 0x000fea0003800000 */
.L_x_18168:
        /* <DEDUP_REMOVED lines=42> */
.L_x_18167:
[----:B------:R-:W-:Y:S05]  /*37d0*/  BSYNC B1 ;  /* 0x0000000000017941 */ /* 0x000fea0003800000 */
.L_x_18166:
        /* <DEDUP_REMOVED lines=11> */
.L_x_18162:
[----:B------:R-:W-:Y:S05]  /*3890*/  BSYNC B0 ;  /* 0x0000000000007941 */ /* 0x000fea0003800000 */
.L_x_18161:
        /* <DEDUP_REMOVED lines=11> */
[----:B0-----:R-:W-:Y:S01]  /*3950*/  IMAD.U32 R97, R134, 0x10000, RZ ;  /* 0x0001000086617824 */ /* 0x001fe200078e00ff */
[----:B------:R-:W-:Y:S01]  /*3960*/  LOP3.LUT R96, R138, 0xffff, RZ, 0xc0, !PT ;  /* 0x0000ffff8a607812 */ /* 0x000fe200078ec0ff */
[----:B------:R-:W0:Y:S01]  /*3970*/  LDC.64 R108, c[0x0][0x240] ;  /* 0x00009000ff6c7b82 */ /* 0x000e220000000a00 */
[----:B------:R-:W-:Y:S02]  /*3980*/  LOP3.LUT R98, R141, 0xff, RZ, 0xc0, !PT ;  /* 0x000000ff8d627812 */ /* 0x000fe400078ec0ff */
[----:B------:R-:W-:Y:S02]  /*3990*/  LOP3.LUT R97, R97, 0xff0000, RZ, 0xc0, !PT ;  /* 0x00ff000061617812 */ /* 0x000fe400078ec0ff */
[----:B------:R-:W-:Y:S01]  /*39a0*/  LOP3.LUT R100, R140, 0xff, RZ, 0xc0, !PT ;  /* 0x000000ff8c647812 */ /* 0x000fe200078ec0ff */
[----:B------:R-:W-:Y:S01]  /*39b0*/  IMAD.WIDE.U32 R98, R98, 0x10000, RZ ;  /* 0x0001000062627825 */ /* 0x000fe200078e00ff */
[----:B------:R-:W-:Y:S02]  /*39c0*/  PRMT R97, R97, 0x4210, R96 ;  /* 0x0000421061617816 */ /* 0x000fe40000000060 */
        /* <DEDUP_REMOVED lines=12> */
.L_x_18171:
[----:B------:R-:W-:Y:S05]  /*3a90*/  BSYNC B0 ;  /* 0x0000000000007941 */ /* 0x000fea0003800000 */
.L_x_18170:
[----:B--2---:R-:W-:Y:S01]  /*3aa0*/  @P3 IMAD.WIDE.U32 R98, R106, 0x10, R110 ;  /* 0x000000106a623825 */ /* 0x004fe200078e006e */
[----:B------:R-:W0:Y:S04]  /*3ab0*/  @P0 LDG.E.128 R84, desc[UR4][R102.64] ;  /* 0x0000000466540981 */ /* 0x000e28000c1e1d00 */
[----:B------:R2:W5:Y:S04]  /*3ac0*/  @P3 LDG.E.128 R80, desc[UR4][R98.64] ;  /* 0x0000000462503981 */ /* 0x000568000c1e1d00 */
[----:B------:R2:W5:Y:S01]  /*3ad0*/  @P0 LDG.E.128 R76, desc[UR4][R102.64+0x10] ;  /* 0x00001004664c0981 */ /* 0x000562000c1e1d00 */
[----:B------:R-:W-:Y:S01]  /*3ae0*/  @!P4 ISETP.NE.U32.AND P1, PT, R124, RZ, PT ;  /* 0x000000ff7c00c20c */ /* 0x000fe20003f25070 */
[----:B------:R-:W-:Y:S01]  /*3af0*/  BSSY B0, `(.L_x_18172) ;  /* 0x000005a000007945 */ /* 0x000fe20003800000 */
[----:B-1----:R-:W-:-:S02]  /*3b00*/  @!P4 MOV R100, R155 ;  /* 0x0000009b0064c202 */ /* 0x002fc40000000f00 */
[----:B------:R-:W-:-:S04]  /*3b10*/  @!P4 ISETP.NE.AND.EX P1, PT, R125, RZ, PT, P1 ;  /* 0x000000ff7d00c20c */ /* 0x000fc80003f25310 */
[----:B0-----:R-:W-:Y:S01]  /*3b20*/  @!P4 FSEL R96, R84, RZ, P1 ;  /* 0x000000ff5460c208 */ /* 0x001fe20000800000 */
        /* <DEDUP_REMOVED lines=13> */
.L_x_18175:
[----:B------:R-:W-:-:S07]  /*3c00*/  IMAD.MOV.U32 R108, RZ, RZ, R150 ;  /* 0x000000ffff6c7224 */ /* 0x000fce00078e0096 */
.L_x_18176:
[----:B------:R-:W-:Y:S05]  /*3c10*/  BSYNC B1 ;  /* 0x0000000000017941 */ /* 0x000fea0003800000 */
.L_x_18174:
        /* <DEDUP_REMOVED lines=16> */
.L_x_18180:
[----:B------:R-:W-:Y:S05]  /*3d20*/  BSYNC B2 ;  /* 0x0000000000027941 */ /* 0x000fea0003800000 */
.L_x_18179:
        /* <DEDUP_REMOVED lines=42> */
.L_x_18178:
[----:B------:R-:W-:Y:S05]  /*3fd0*/  BSYNC B1 ;  /* 0x0000000000017941 */ /* 0x000fea0003800000 */
.L_x_18177:
        /* <DEDUP_REMOVED lines=11> */
.L_x_18173:
[----:B------:R-:W-:Y:S05]  /*4090*/  BSYNC B0 ;  /* 0x0000000000007941 */ /* 0x000fea0003800000 */
.L_x_18172:
        /* <DEDUP_REMOVED lines=18> */
.L_x_18184:
[----:B------:R-:W-:-:S07]  /*41c0*/  MOV R97, R150 ;  /* 0x0000009600617202 */ /* 0x000fce0000000f00 */
.L_x_18185:
[----:B------:R-:W-:Y:S05]  /*41d0*/  BSYNC B1 ;  /* 0x0000000000017941 */ /* 0x000fea0003800000 */
.L_x_18183:
        /* <DEDUP_REMOVED lines=16> */
.L_x_18189:
[----:B------:R-:W-:Y:S05]  /*42e0*/  BSYNC B2 ;  /* 0x0000000000027941 */ /* 0x000fea0003800000 */
.L_x_18188:
        /* <DEDUP_REMOVED lines=42> */
.L_x_18187:
[----:B------:R-:W-:Y:S05]  /*4590*/  BSYNC B1 ;  /* 0x0000000000017941 */ /* 0x000fea0003800000 */
.L_x_18186:
        /* <DEDUP_REMOVED lines=11> */
.L_x_18182:
[----:B------:R-:W-:Y:S05]  /*4650*/  BSYNC B0 ;  /* 0x0000000000007941 */ /* 0x000fea0003800000 */
.L_x_18181:
        /* <DEDUP_REMOVED lines=18> */
.L_x_18193:
[----:B------:R-:W-:-:S07]  /*4780*/  IMAD.MOV.U32 R110, RZ, RZ, R150 ;  /* 0x000000ffff6e7224 */ /* 0x000fce00078e0096 */
.L_x_18194:
[----:B------:R-:W-:Y:S05]  /*4790*/  BSYNC B1 ;  /* 0x0000000000017941 */ /* 0x000fea0003800000 */
.L_x_18192:
        /* <DEDUP_REMOVED lines=16> */
.L_x_18198:
[----:B------:R-:W-:Y:S05]  /*48a0*/  BSYNC B2 ;  /* 0x0000000000027941 */ /* 0x000fea0003800000 */
.L_x_18197:
        /* <DEDUP_REMOVED lines=42> */
.L_x_18196:
[----:B------:R-:W-:Y:S05]  /*4b50*/  BSYNC B1 ;  /* 0x0000000000017941 */ /* 0x000fea0003800000 */
.L_x_18195:
        /* <DEDUP_REMOVED lines=11> */
.L_x_18191:
[----:B------:R-:W-:Y:S05]  /*4c10*/  BSYNC B0 ;  /* 0x0000000000007941 */ /* 0x000fea0003800000 */
.L_x_18190:
        /* <DEDUP_REMOVED lines=18> */
.L_x_18202:
[----:B------:R-:W-:-:S07]  /*4d40*/  MOV R99, R150 ;  /* 0x0000009600637202 */ /* 0x000fce0000000f00 */
.L_x_18203:
[----:B------:R-:W-:Y:S05]  /*4d50*/  BSYNC B1 ;  /* 0x0000000000017941 */ /* 0x000fea0003800000 */
.L_x_18201:
        /* <DEDUP_REMOVED lines=16> */
.L_x_18207:
[----:B------:R-:W-:Y:S05]  /*4e60*/  BSYNC B2 ;  /* 0x0000000000027941 */ /* 0x000fea0003800000 */
.L_x_18206:
        /* <DEDUP_REMOVED lines=42> */
.L_x_18205:
[----:B------:R-:W-:Y:S05]  /*5110*/  BSYNC B1 ;  /* 0x0000000000017941 */ /* 0x000fea0003800000 */
.L_x_18204:
        /* <DEDUP_REMOVED lines=11> */
.L_x_18200:
[----:B------:R-:W-:Y:S05]  /*51d0*/  BSYNC B0 ;  /* 0x0000000000007941 */ /* 0x000fea0003800000 */
.L_x_18199:
        /* <DEDUP_REMOVED lines=18> */
.L_x_18211:
[----:B------:R-:W-:-:S07]  /*5300*/  IMAD.MOV.U32 R143, RZ, RZ, R150 ;  /* 0x000000ffff8f7224 */ /* 0x000fce00078e0096 */
.L_x_18212:
[----:B------:R-:W-:Y:S05]  /*5310*/  BSYNC B1 ;  /* 0x0000000000017941 */ /* 0x000fea0003800000 */
.L_x_18210:
        /* <DEDUP_REMOVED lines=16> */
.L_x_18216:
[----:B------:R-:W-:Y:S05]  /*5420*/  BSYNC B2 ;  /* 0x0000000000027941 */ /* 0x000fea0003800000 */
.L_x_18215:
        /* <DEDUP_REMOVED lines=42> */
.L_x_18214:
[----:B------:R-:W-:Y:S05]  /*56d0*/  BSYNC B1 ;  /* 0x0000000000017941 */ /* 0x000fea0003800000 */
.L_x_18213:
        /* <DEDUP_REMOVED lines=11> */
.L_x_18209:
[----:B------:R-:W-:Y:S05]  /*5790*/  BSYNC B0 ;  /* 0x0000000000007941 */ /* 0x000fea0003800000 */
.L_x_18208:
        /* <DEDUP_REMOVED lines=18> */
.L_x_18220:
[----:B------:R-:W-:-:S07]  /*58c0*/  MOV R101, R150 ;  /* 0x0000009600657202 */ /* 0x000fce0000000f00 */
.L_x_18221:
[----:B------:R-:W-:Y:S05]  /*58d0*/  BSYNC B1 ;  /* 0x0000000000017941 */ /* 0x000fea0003800000 */
.L_x_18219:
        /* <DEDUP_REMOVED lines=16> */
.L_x_18225:
[----:B------:R-:W-:Y:S05]  /*59e0*/  BSYNC B2 ;  /* 0x0000000000027941 */ /* 0x000fea0003800000 */
.L_x_18224:
        /* <DEDUP_REMOVED lines=43> */
.L_x_18223:
[----:B------:R-:W-:Y:S05]  /*5ca0*/  BSYNC B1 ;  /* 0x0000000000017941 */ /* 0x000fea0003800000 */
.L_x_18222:
        /* <DEDUP_REMOVED lines=11> */
.L_x_18218:
[----:B------:R-:W-:Y:S05]  /*5d60*/  BSYNC B0 ;  /* 0x0000000000007941 */ /* 0x000fea0003800000 */
.L_x_18217:
        /* <DEDUP_REMOVED lines=18> */
.L_x_18229:
[----:B------:R-:W-:-:S07]  /*5e90*/  MOV R134, R150 ;  /* 0x0000009600867202 */ /* 0x000fce0000000f00 */
.L_x_18230:
[----:B------:R-:W-:Y:S05]  /*5ea0*/  BSYNC B1 ;  /* 0x0000000000017941 */ /* 0x000fea0003800000 */
.L_x_18228:
        /* <DEDUP_REMOVED lines=16> */
.L_x_18234:
[----:B------:R-:W-:Y:S05]  /*5fb0*/  BSYNC B2 ;  /* 0x0000000000027941 */ /* 0x000fea0003800000 */
.L_x_18233:
        /* <DEDUP_REMOVED lines=40> */
[----:B------:R-:W-:-:S05]  /*6240*/  IMAD.WIDE.U32 R154, R154, -0x2daee0ad, RZ ;  /* 0xd2511f539a9a7825 */ /* 0x000fca00078e00ff */
[----:B------:R-:W-:-:S07]  /*6250*/  LOP3.LUT R151, R155, R110, R132, 0x96, !PT ;  /* 0x0000006e9b977212 */ /* 0x000fce00078e9684 */
.L_x_18232:
[----:B------:R-:W-:Y:S05]  /*6260*/  BSYNC B1 ;  /* 0x0000000000017941 */ /* 0x000fea0003800000 */
.L_x_18231:
        /* <DEDUP_REMOVED lines=11> */
.L_x_18227:
[----:B------:R-:W-:Y:S05]  /*6320*/  BSYNC B0 ;  /* 0x0000000000007941 */ /* 0x000fea0003800000 */
.L_x_18226:
        /* <DEDUP_REMOVED lines=18> */
.L_x_18238:
[----:B------:R-:W-:-:S07]  /*6450*/  IMAD.MOV.U32 R103, RZ, RZ, R150 ;  /* 0x000000ffff677224 */ /* 0x000fce00078e0096 */
.L_x_18239:
[----:B------:R-:W-:Y:S05]  /*6460*/  BSYNC B1 ;  /* 0x0000000000017941 */ /* 0x000fea0003800000 */
.L_x_18237:
        /* <DEDUP_REMOVED lines=16> */
.L_x_18243:
[----:B------:R-:W-:Y:S05]  /*6570*/  BSYNC B2 ;  /* 0x0000000000027941 */ /* 0x000fea0003800000 */
.L_x_18242:
        /* <DEDUP_REMOVED lines=43> */
.L_x_18241:
[----:B------:R-:W-:Y:S05]  /*6830*/  BSYNC B1 ;  /* 0x0000000000017941 */ /* 0x000fea0003800000 */
.L_x_18240:
[----:B------:R-:W-:Y:S01]  /*6840*/  I2FP.F32.U32 R103, R103 ;  /* 0x0000006700677245 */ /* 0x000fe20000201000 */
[----:B------:R-:W-:-:S04]  /*6850*/  IMAD.MOV.U32 R108, RZ, RZ, 0x2f800000 ;  /* 0x2f800000ff6c7424 */ /* 0x000fc800078e00ff */
        /* <DEDUP_REMOVED lines=9> */
.L_x_18236:
[----:B------:R-:W-:Y:S05]  /*68f0*/  BSYNC B0 ;  /* 0x0000000000007941 */ /* 0x000fea0003800000 */
.L_x_18235:
[----:B------:R-:W-:Y:S01]  /*6900*/  IMAD.WIDE.U32 R108, R107, 0x20, R152 ;  /* 0x000000206b6c7825 */ /* 0x000fe200078e0098 */
[----:B------:R-:W-:Y:S04]  /*6910*/  BSSY B0, `(.L_x_18244) ;  /* 0x0000018000007945 */ /* 0x000fe80003800000 */
[----:B------:R0:W-:Y:S04]  /*6920*/  STG.E.128 desc[UR4][R108.64], R96 ;  /* 0x000000606c007986 */ /* 0x0001e8000c101d04 */
[----:B------:R0:W-:Y:S01]  /*6930*/  STG.E.128 desc[UR4][R108.64+0x10], R100 ;  /* 0x000010646c007986 */ /* 0x0001e2000c101d04 */
[----:B------:R-:W-:Y:S05]  /*6940*/  @!P3 BRA `(.L_x_18245) ;  /* 0x000000000050b947 */ /* 0x000fea0003800000 */
[----:B------:R-:W-:Y:S01]  /*6950*/  SHF.L.U32 R107, R134, 0x10, RZ ;  /* 0x00000010866b7819 */ /* 0x000fe200000006ff */
[----:B------:R-:W1:Y:S01]  /*6960*/  LDC.64 R158, c[0x0][0x240] ;  /* 0x00009000ff9e7b82 */ /* 0x000e620000000a00 */
[----:B------:R-:W-:Y:S02]  /*6970*/  LOP3.LUT R110, R141, 0xff, RZ, 0xc0, !PT ;  /* 0x000000ff8d6e7812 */ /* 0x000fe400078ec0ff */
[----:B0-----:R-:W-:Y:S02]  /*6980*/  LOP3.LUT R108, R107, 0xff0000, RZ, 0xc0, !PT ;  /* 0x00ff00006b6c7812 */ /* 0x001fe400078ec0ff */
        /* <DEDUP_REMOVED lines=16> */
.L_x_18245:
[----:B------:R-:W-:Y:S05]  /*6a90*/  BSYNC B0 ;  /* 0x0000000000007941 */ /* 0x000fea0003800000 */
.L_x_18244:
[----:B0-----:R-:W0:Y:S01]  /*6aa0*/  @P0 LDC.64 R108, c[0x0][0x230] ;  /* 0x00008c00ff6c0b82 */ /* 0x001e220000000a00 */
[----:B------:R-:W-:Y:S01]  /*6ab0*/  VIADD R155, R105, 0x200 ;  /* 0x00000200699b7836 */ /* 0x000fe20000000000 */
[----:B-1----:R-:W-:-:S06]  /*6ac0*/  IADD3 R156, R104, 0x200, RZ ;  /* 0x00000200689c7810 */ /* 0x002fcc0007ffe0ff */
        /* <DEDUP_REMOVED lines=24> */
.L_x_18249:
[----:B------:R-:W-:-:S07]  /*6c50*/  MOV R111, R150 ;  /* 0x00000096006f7202 */ /* 0x000fce0000000f00 */
.L_x_18250:
[----:B------:R-:W-:Y:S05]  /*6c60*/  BSYNC B1 ;  /* 0x0000000000017941 */ /* 0x000fea0003800000 */
.L_x_18248:
        /* <DEDUP_REMOVED lines=16> */
.L_x_18254:
[----:B------:R-:W-:Y:S05]  /*6d70*/  BSYNC B2 ;  /* 0x0000000000027941 */ /* 0x000fea0003800000 */
.L_x_18253:
        /* <DEDUP_REMOVED lines=43> */
.L_x_18252:
[----:B------:R-:W-:Y:S05]  /*7030*/  BSYNC B1 ;  /* 0x0000000000017941 */ /* 0x000fea0003800000 */
.L_x_18251:
        /* <DEDUP_REMOVED lines=11> */
.L_x_18247:
[----:B------:R-:W-:Y:S05]  /*70f0*/  BSYNC B0 ;  /* 0x0000000000007941 */ /* 0x000fea0003800000 */
.L_x_18246:
        /* <DEDUP_REMOVED lines=18> */
.L_x_18258:
[----:B------:R-:W-:-:S07]  /*7220*/  MOV R105, R150 ;  /* 0x0000009600697202 */ /* 0x000fce0000000f00 */
.L_x_18259:
[----:B------:R-:W-:Y:S05]  /*7230*/  BSYNC B1 ;  /* 0x0000000000017941 */ /* 0x000fea0003800000 */
.L_x_18257:
        /* <DEDUP_REMOVED lines=16> */
.L_x_18263:
[----:B------:R-:W-:Y:S05]  /*7340*/  BSYNC B2 ;  /* 0x0000000000027941 */ /* 0x000fea0003800000 */
.L_x_18262:
        /* <DEDUP_REMOVED lines=43> */
.L_x_18261:
[----:B------:R-:W-:Y:S05]  /*7600*/  BSYNC B1 ;  /* 0x0000000000017941 */ /* 0x000fea0003800000 */
.L_x_18260:
        /* <DEDUP_REMOVED lines=9> */
[----:B------:R-:W-:-:S04]  /*76a0*/  FMUL.FTZ R105, R69, R106 ;  /* 0x0000006a45697220 */ /* 0x000fc80000410000 */
[----:B------:R-:W-:-:S07]  /*76b0*/  @P0 FADD.FTZ R105, R85, R105 ;  /* 0x0000006955690221 */ /* 0x000fce0000010000 */
.L_x_18256:
[----:B------:R-:W-:Y:S05]  /*76c0*/  BSYNC B0 ;  /* 0x0000000000007941 */ /* 0x000fea0003800000 */
.L_x_18255:
        /* <DEDUP_REMOVED lines=18> */
.L_x_18267:
[----:B------:R-:W-:-:S07]  /*77f0*/  MOV R141, R150 ;  /* 0x00000096008d7202 */ /* 0x000fce0000000f00 */
.L_x_18268:
[----:B------:R-:W-:Y:S05]  /*7800*/  BSYNC B1 ;  /* 0x0000000000017941 */ /* 0x000fea0003800000 */
.L_x_18266:
        /* <DEDUP_REMOVED lines=16> */
.L_x_18272:
[----:B------:R-:W-:Y:S05]  /*7910*/  BSYNC B2 ;  /* 0x0000000000027941 */ /* 0x000fea0003800000 */
.L_x_18271:
        /* <DEDUP_REMOVED lines=43> */
.L_x_18270:
[----:B------:R-:W-:Y:S05]  /*7bd0*/  BSYNC B1 ;  /* 0x0000000000017941 */ /* 0x000fea0003800000 */
.L_x_18269:
[----:B------:R-:W-:Y:S01]  /*7be0*/  HFMA2.MMA R107, -RZ, RZ, 0.1171875, 0 ;  /* 0x2f800000ff6b7435 */ /* 0x000fe200000001ff */
[----:B------:R-:W-:-:S09]  /*7bf0*/  I2FP.F32.U32 R106, R141 ;  /* 0x0000008d006a7245 */ /* 0x000fd20000201000 */
[----:B------:R-:W-:Y:S01]  /*7c00*/  FFMA.FTZ R106, R106, R107, 1.1641532182693481445e-10 ;  /* 0x2f0000006a6a7423 */ /* 0x000fe2000001006b */
[----:B-----5:R-:W-:-:S04]  /*7c10*/  HADD2.F32 R107, -RZ, R81.H0_H0 ;  /* 0x20000051ff6b7230 */ /* 0x020fc80000004100 */
[----:B------:R-:W-:Y:S01]  /*7c20*/  FSETP.GTU.FTZ.AND P1, PT, R106, UR6, PT ;  /* 0x000000066a007c0b */ /* 0x000fe2000bf3c000 */
[----:B------:R-:W-:-:S03]  /*7c30*/  FMUL.FTZ R107, R107, UR9 ;  /* 0x000000096b6b7c20 */ /* 0x000fc60008410000 */
[----:B------:R-:W-:Y:S01]  /*7c40*/  SEL R141, RZ, 0x1, P1 ;  /* 0x00000001ff8d7807 */ /* 0x000fe20000800000 */
[----:B------:R-:W-:-:S05]  /*7c50*/  FMUL.FTZ R107, R107, UR8 ;  /* 0x000000086b6b7c20 */ /* 0x000fca0008410000 */
[----:B------:R-:W-:-:S05]  /*7c60*/  FSEL R107, R107, RZ, !P1 ;  /* 0x000000ff6b6b7208 */ /* 0x000fca0004800000 */
[----:B------:R-:W-:-:S04]  /*7c70*/  FMUL.FTZ R106, R70, R107 ;  /* 0x0000006b466a7220 */ /* 0x000fc80000410000 */
[----:B------:R-:W-:-:S07]  /*7c80*/  @P0 FADD.FTZ R106, R86, R106 ;  /* 0x0000006a566a0221 */ /* 0x000fce0000010000 */
.L_x_18265:
[----:B------:R-:W-:Y:S05]  /*7c90*/  BSYNC B0 ;  /* 0x0000000000007941 */ /* 0x000fea0003800000 */
.L_x_18264:
        /* <DEDUP_REMOVED lines=18> */
.L_x_18276:
[----:B------:R-:W-:-:S07]  /*7dc0*/  MOV R107, R150 ;  /* 0x00000096006b7202 */ /* 0x000fce0000000f00 */
.L_x_18277:
[----:B------:R-:W-:Y:S05]  /*7dd0*/  BSYNC B1 ;  /* 0x0000000000017941 */ /* 0x000fea0003800000 */
.L_x_18275:
        /* <DEDUP_REMOVED lines=16> */
.L_x_18281:
[----:B------:R-:W-:Y:S05]  /*7ee0*/  BSYNC B2 ;  /* 0x0000000000027941 */ /* 0x000fea0003800000 */
.L_x_18280:
        /* <DEDUP_REMOVED lines=43> */
.L_x_18279:
[----:B------:R-:W-:Y:S05]  /*81a0*/  BSYNC B1 ;  /* 0x0000000000017941 */ /* 0x000fea0003800000 */
.L_x_18278:
        /* <DEDUP_REMOVED lines=11> */
.L_x_18274:
[----:B------:R-:W-:Y:S05]  /*8260*/  BSYNC B0 ;  /* 0x0000000000007941 */ /* 0x000fea0003800000 */
.L_x_18273:
        /* <DEDUP_REMOVED lines=18> */
.L_x_18285:
[----:B------:R-:W-:-:S07]  /*8390*/  MOV R143, R150 ;  /* 0x00000096008f7202 */ /* 0x000fce0000000f00 */
.L_x_18286:
[----:B------:R-:W-:Y:S05]  /*83a0*/  BSYNC B1 ;  /* 0x0000000000017941 */ /* 0x000fea0003800000 */
.L_x_18284:
        /* <DEDUP_REMOVED lines=16> */
.L_x_18290:
[----:B------:R-:W-:Y:S05]  /*84b0*/  BSYNC B2 ;  /* 0x0000000000027941 */ /* 0x000fea0003800000 */
.L_x_18289:
        /* <DEDUP_REMOVED lines=43> */
.L_x_18288:
[----:B------:R-:W-:Y:S05]  /*8770*/  BSYNC B1 ;  /* 0x0000000000017941 */ /* 0x000fea0003800000 */
.L_x_18287:
        /* <DEDUP_REMOVED lines=9> */
[----:B------:R-:W-:-:S04]  /*8810*/  FMUL.FTZ R108, R72, R109 ;  /* 0x0000006d486c7220 */ /* 0x000fc80000410000 */
[----:B------:R-:W-:-:S07]  /*8820*/  @P0 FADD.FTZ R108, R76, R108 ;  /* 0x0000006c4c6c0221 */ /* 0x000fce0000010000 */
.L_x_18283:
[----:B------:R-:W-:Y:S05]  /*8830*/  BSYNC B0 ;  /* 0x0000000000007941 */ /* 0x000fea0003800000 */
.L_x_18282:
        /* <DEDUP_REMOVED lines=18> */
.L_x_18294:
[----:B------:R-:W-:-:S07]  /*8960*/  MOV R109, R150 ;  /* 0x00000096006d7202 */ /* 0x000fce0000000f00 */
.L_x_18295:
[----:B------:R-:W-:Y:S05]  /*8970*/  BSYNC B1 ;  /* 0x0000000000017941 */ /* 0x000fea0003800000 */
.L_x_18293:
        /* <DEDUP_REMOVED lines=16> */
.L_x_18299:
[----:B------:R-:W-:Y:S05]  /*8a80*/  BSYNC B2 ;  /* 0x0000000000027941 */ /* 0x000fea0003800000 */
.L_x_18298:
        /* <DEDUP_REMOVED lines=43> */
.L_x_18297:
[----:B------:R-:W-:Y:S05]  /*8d40*/  BSYNC B1 ;  /* 0x0000000000017941 */ /* 0x000fea0003800000 */
.L_x_18296:
        /* <DEDUP_REMOVED lines=11> */
.L_x_18292:
[----:B------:R-:W-:Y:S05]  /*8e00*/  BSYNC B0 ;  /* 0x0000000000007941 */ /* 0x000fea0003800000 */
.L_x_18291:
        /* <DEDUP_REMOVED lines=18> */
.L_x_18303:
[----:B------:R-:W-:-:S07]  /*8f30*/  MOV R134, R150 ;  /* 0x0000009600867202 */ /* 0x000fce0000000f00 */
.L_x_18304:
[----:B------:R-:W-:Y:S05]  /*8f40*/  BSYNC B1 ;  /* 0x0000000000017941 */ /* 0x000fea0003800000 */
.L_x_18302:
        /* <DEDUP_REMOVED lines=16> */
.L_x_18308:
[----:B------:R-:W-:Y:S05]  /*9050*/  BSYNC B2 ;  /* 0x0000000000027941 */ /* 0x000fea0003800000 */
.L_x_18307:
        /* <DEDUP_REMOVED lines=43> */
.L_x_18306:
[----:B------:R-:W-:Y:S05]  /*9310*/  BSYNC B1 ;  /* 0x0000000000017941 */ /* 0x000fea0003800000 */
.L_x_18305:
        /* <DEDUP_REMOVED lines=11> */
.L_x_18301:
[----:B------:R-:W-:Y:S05]  /*93d0*/  BSYNC B0 ;  /* 0x0000000000007941 */ /* 0x000fea0003800000 */
.L_x_18300:
        /* <DEDUP_REMOVED lines=18> */
.L_x_18312:
[----:B------:R-:W-:-:S07]  /*9500*/  MOV R111, R150 ;  /* 0x00000096006f7202 */ /* 0x000fce0000000f00 */
.L_x_18313:
[----:B------:R-:W-:Y:S05]  /*9510*/  BSYNC B1 ;  /* 0x0000000000017941 */ /* 0x000fea0003800000 */
.L_x_18311:
        /* <DEDUP_REMOVED lines=16> */
.L_x_18317:
[----:B------:R-:W-:Y:S05]  /*9620*/  BSYNC B2 ;  /* 0x0000000000027941 */ /* 0x000fea0003800000 */
.L_x_18316:
        /* <DEDUP_REMOVED lines=43> */
.L_x_18315:
[----:B------:R-:W-:Y:S05]  /*98e0*/  BSYNC B1 ;  /* 0x0000000000017941 */ /* 0x000fea0003800000 */
.L_x_18314:
        /* <DEDUP_REMOVED lines=11> */
.L_x_18310:
[----:B------:R-:W-:Y:S05]  /*99a0*/  BSYNC B0 ;  /* 0x0000000000007941 */ /* 0x000fea0003800000 */
.L_x_18309:
[----:B------:R-:W-:Y:S01]  /*99b0*/  IMAD.WIDE.U32 R152, R155, 0x20, R152 ;  /* 0x000000209b987825 */ /* 0x000fe200078e0098 */
[----:B------:R-:W-:Y:S04]  /*99c0*/  BSSY B0, `(.L_x_18318) ;  /* 0x0000018000007945 */ /* 0x000fe80003800000 */
[----:B------:R0:W-:Y:S04]  /*99d0*/  STG.E.128 desc[UR4][R152.64], R104 ;  /* 0x0000006898007986 */ /* 0x0001e8000c101d04 */
[----:B------:R0:W-:Y:S01]  /*99e0*/  STG.E.128 desc[UR4][R152.64+0x10], R108 ;  /* 0x0000106c98007986 */ /* 0x0001e2000c101d04 */
[----:B------:R-:W-:Y:S05]  /*99f0*/  @!P3 BRA `(.L_x_18319) ;  /* 0x000000000050b947 */ /* 0x000fea0003800000 */
[----:B------:R-:W-:Y:S01]  /*9a00*/  IMAD.U32 R124, R134, 0x10000, RZ ;  /* 0x00010000867c7824 */ /* 0x000fe200078e00ff */
[----:B0-----:R-:W-:Y:S02]  /*9a10*/  LOP3.LUT R152, R141, 0xff, RZ, 0xc0, !PT ;  /* 0x000000ff8d987812 */ /* 0x001fe400078ec0ff */
        /* <DEDUP_REMOVED lines=18> */
.L_x_18319:
[----:B------:R-:W-:Y:S05]  /*9b40*/  BSYNC B0 ;  /* 0x0000000000007941 */ /* 0x000fea0003800000 */
.L_x_18318:
        /* <DEDUP_REMOVED lines=100> */
.L_x_18334:
[----:B------:R-:W2:Y:S01]  /*a190*/  @!P1 S2R R159, SR_CgaCtaId ;  /* 0x00000000009f9919 */ /* 0x000ea20000008800 */
[----:B------:R-:W-:Y:S01]  /*a1a0*/  LOP3.LUT R155, R155, 0x7, RZ, 0xc0, !PT ;  /* 0x000000079b9b7812 */ /* 0x000fe200078ec0ff */
[----:B-1----:R-:W-:Y:S01]  /*a1b0*/  FADD.FTZ R125, R158, R161 ;  /* 0x000000a19e7d7221 */ /* 0x002fe20000010000 */
[----:B------:R-:W-:Y:S01]  /*a1c0*/  @!P1 MOV R0, 0x400 ;  /* 0x0000040000009802 */ /* 0x000fe20000000f00 */
[----:B------:R-:W-:Y:S05]  /*a1d0*/  WARPSYNC.ALL ;  /* 0x0000000000007948 */ /* 0x000fea0003800000 */
[----:B------:R-:W-:Y:S02]  /*a1e0*/  LOP3.LUT R156, R152, 0x1f, RZ, 0xc0, !PT ;  /* 0x0000001f989c7812 */ /* 0x000fe400078ec0ff */
[----:B--2---:R-:W-:Y:S01]  /*a1f0*/  @!P1 LEA R159, R159, R0, 0x18 ;  /* 0x000000009f9f9211 */ /* 0x004fe200078ec0ff */
[----:B------:R-:W-:-:S05]  /*a200*/  @!P1 IMAD.IADD R0, R153, 0x1, R155 ;  /* 0x0000000199009824 */ /* 0x000fca00078e029b */
        /* <DEDUP_REMOVED lines=11> */
[----:B------:R-:W-:Y:S01]  /*a2c0*/  IMAD.MOV.U32 R0, RZ, RZ, RZ ;  /* 0x000000ffff007224 */ /* 0x000fe200078e00ff */
[----:B------:R-:W-:-:S03]  /*a2d0*/  @!P1 MOV R0, 0x300 ;  /* 0x0000030000009802 */ /* 0x000fc60000000f00 */
[----:B------:R-:W-:Y:S01]  /*a2e0*/  @!P1 LDS.64 R124, [R153] ;  /* 0x00000000997c9984 */ /* 0x000fe20000000a00 */
[----:B------:R-:W-:Y:S02]  /*a2f0*/  I2FP.F32.S32 R163, R0 ;  /* 0x0000000000a37245 */ /* 0x000fe40000201400 */
[----:B------:R-:W-:Y:S01]  /*a300*/  LOP3.LUT P1, RZ, R155, 0x1f, R152, 0xf8, !PT ;  /* 0x0000001f9bff7812 */ /* 0x000fe2000782f898 */
[----:B------:R-:W0:Y:S02]  /*a310*/  SHFL.DOWN PT, R159, R0, 0x4, 0x1f ;  /* 0x08801f00009f7f89 */ /* 0x000e2400000e0000 */
[----:B0-----:R-:W-:Y:S01]  /*a320*/  I2FP.F32.S32 R158, R159 ;  /* 0x0000009f009e7245 */ /* 0x001fe20000201400 */
[----:B------:R-:W-:-:S05]  /*a330*/  IMAD.IADD R159, R159, 0x1, R0 ;  /* 0x000000019f9f7824 */ /* 0x000fca00078e0200 */
        /* <DEDUP_REMOVED lines=17> */
[-C--:B-1----:R-:W-:Y:S02]  /*a450*/  I2FP.F32.S32 R163, R156.reuse ;  /* 0x0000009c00a37245 */ /* 0x082fe40000201400 */
[----:B------:R-:W-:-:S03]  /*a460*/  IADD3 R124, R159, R156, RZ ;  /* 0x0000009c9f7c7210 */ /* 0x000fc60007ffe0ff */
        /* <DEDUP_REMOVED lines=119> */
[----:B------:R-:W-:Y:S01]  /*abe0*/  F2FP.F16.F32.PACK_AB R95, R98, R95 ;  /* 0x0000005f625f723e */ /* 0x000fe200000000ff */
[----:B------:R-:W-:Y:S01]  /*abf0*/  VIADD R103, R145, 0x100 ;  /* 0x0000010091677836 */ /* 0x000fe20000000000 */
        /* <DEDUP_REMOVED lines=19> */
[----:B------:R-:W-:Y:S01]  /*ad30*/  F2FP.F16.F32.PACK_AB R96, R107, R96 ;  /* 0x000000606b60723e */ /* 0x000fe200000000ff */
[----:B------:R0:W-:Y:S04]  /*ad40*/  STG.E.128 desc[UR4][R102.64], R92 ;  /* 0x0000005c66007986 */ /* 0x0001e8000c101d04 */
[----:B------:R0:W-:Y:S02]  /*ad50*/  STG.E.128 desc[UR4][R104.64], R96 ;  /* 0x0000006068007986 */ /* 0x0001e4000c101d04 */
.L_x_18322:
[----:B------:R-:W-:Y:S05]  /*ad60*/  BSYNC B0 ;  /* 0x0000000000007941 */ /* 0x000fea0003800000 */
.L_x_18321:
[----:B------:R-:W-:Y:S02]  /*ad70*/  IADD3 R113, R113, UR10, RZ ;  /* 0x0000000a71717c10 */ /* 0x000fe4000fffe0ff */
[----:B------:R-:W-:Y:S02]  /*ad80*/  SEL R0, RZ, 0x1, P0 ;  /* 0x00000001ff007807 */ /* 0x000fe40000000000 */
[----:B------:R-:W-:-:S13]  /*ad90*/  ISETP.GE.AND P1, PT, R113, UR11, PT ;  /* 0x0000000b71007c0c */ /* 0x000fda000bf26270 */
[----:B------:R-:W-:Y:S05]  /*ada0*/  @!P1 BRA `(.L_x_18323) ;  /* 0xffffff5800c49947 */ /* 0x000fea000383ffff */
[----:B------:R-:W-:Y:S05]  /*adb0*/  EXIT ;  /* 0x000000000000794d */ /* 0x000fea0003800000 */
.L_x_18320:
[----:B------:R-:W-:Y:S01]  /*adc0*/  HFMA2.MMA R162, -RZ, RZ, 0, 5.9604644775390625e-08 ;  /* 0x00000001ffa27435 */ /* 0x000fe200000001ff */
[----:B------:R-:W-:Y:S01]  /*add0*/  IMAD.MOV.U32 R163, RZ, RZ, R0 ;  /* 0x000000ffffa37224 */ /* 0x000fe200078e0000 */
[----:B------:R-:W-:Y:S01]  /*ade0*/  MOV R165, 0x1f ;  /* 0x0000001f00a57802 */ /* 0x000fe20000000f00 */
[----:B------:R-:W-:-:S08]  /*adf0*/  IMAD.MOV.U32 R160, RZ, RZ, -0x1 ;  /* 0xffffffffffa07424 */ /* 0x000fd000078e00ff */
[----:B------:R-:W-:Y:S05]  /*ae00*/  WARPSYNC.COLLECTIVE R160, `(.L_x_18324) ;  /* 0x00000000a0087348 */ /* 0x000fea0003c00000 */
[----:B------:R0:W1:Y:S02]  /*ae10*/  SHFL.BFLY P3, R161, R163, R162, R165 ;  /* 0x0c0000a2a3a17389 */ /* 0x00006400000600a5 */
[----:B01----:R-:W-:Y:S01]  /*ae20*/  ENDCOLLECTIVE ;  /* 0x000000000000791b */ /* 0x003fe20003800000 */
.L_x_18324:
[----:B------:R-:W-:Y:S01]  /*ae30*/  IMAD.MOV.U32 R162, RZ, RZ, 0x2 ;  /* 0x00000002ffa27424 */ /* 0x000fe200078e00ff */
[----:B------:R-:W-:-:S05]  /*ae40*/  MOV R125, R161 ;  /* 0x000000a1007d7202 */ /* 0x000fca0000000f00 */
[----:B------:R-:W-:-:S05]  /*ae50*/  FADD.FTZ R125, R0, R125 ;  /* 0x0000007d007d7221 */ /* 0x000fca0000010000 */
[----:B------:R-:W-:-:S07]  /*ae60*/  MOV R163, R125 ;  /* 0x0000007d00a37202 */ /* 0x000fce0000000f00 */
[----:B------:R-:W-:Y:S05]  /*ae70*/  WARPSYNC.COLLECTIVE R160, `(.L_x_18325) ;  /* 0x00000000a0087348 */ /* 0x000fea0003c00000 */
[----:B------:R0:W1:Y:S02]  /*ae80*/  SHFL.BFLY P3, R161, R163, R162, R165 ;  /* 0x0c0000a2a3a17389 */ /* 0x00006400000600a5 */
[----:B01----:R-:W-:Y:S01]  /*ae90*/  ENDCOLLECTIVE ;  /* 0x000000000000791b */ /* 0x003fe20003800000 */
.L_x_18325:
[----:B------:R-:W-:Y:S01]  /*aea0*/  IMAD.MOV.U32 R162, RZ, RZ, 0x4 ;  /* 0x00000004ffa27424 */ /* 0x000fe200078e00ff */
[----:B------:R-:W-:-:S05]  /*aeb0*/  MOV R124, R161 ;  /* 0x000000a1007c7202 */ /* 0x000fca0000000f00 */
[----:B------:R-:W-:-:S05]  /*aec0*/  FADD.FTZ R156, R125, R124 ;  /* 0x0000007c7d9c7221 */ /* 0x000fca0000010000 */
[----:B------:R-:W-:-:S07]  /*aed0*/  MOV R163, R156 ;  /* 0x0000009c00a37202 */ /* 0x000fce0000000f00 */
[----:B------:R-:W-:Y:S05]  /*aee0*/  WARPSYNC.COLLECTIVE R160, `(.L_x_18326) ;  /* 0x00000000a0087348 */ /* 0x000fea0003c00000 */
[----:B------:R0:W1:Y:S02]  /*aef0*/  SHFL.BFLY P3, R161, R163, R162, R165 ;  /* 0x0c0000a2a3a17389 */ /* 0x00006400000600a5 */
[----:B01----:R-:W-:Y:S01]  /*af00*/  ENDCOLLECTIVE ;  /* 0x000000000000791b */ /* 0x003fe20003800000 */
.L_x_18326:
[----:B------:R-:W-:Y:S01]  /*af10*/  IMAD.MOV.U32 R162, RZ, RZ, 0x8 ;  /* 0x00000008ffa27424 */ /* 0x000fe200078e00ff */
[----:B------:R-:W-:-:S05]  /*af20*/  MOV R159, R161 ;  /* 0x000000a1009f7202 */ /* 0x000fca0000000f00 */
[----:B------:R-:W-:-:S05]  /*af30*/  FADD.FTZ R159, R156, R159 ;  /* 0x0000009f9c9f7221 */ /* 0x000fca0000010000 */
[----:B------:R-:W-:-:S07]  /*af40*/  MOV R163, R159 ;  /* 0x0000009f00a37202 */ /* 0x000fce0000000f00 */
[----:B------:R-:W-:Y:S05]  /*af50*/  WARPSYNC.COLLECTIVE R160, `(.L_x_18327) ;  /* 0x00000000a0087348 */ /* 0x000fea0003c00000 */
[----:B------:R0:W1:Y:S02]  /*af60*/  SHFL.BFLY P3, R161, R163, R162, R165 ;  /* 0x0c0000a2a3a17389 */ /* 0x00006400000600a5 */
[----:B01----:R-:W-:Y:S01]  /*af70*/  ENDCOLLECTIVE ;  /* 0x000000000000791b */ /* 0x003fe20003800000 */
.L_x_18327:
[----:B------:R-:W-:Y:S01]  /*af80*/  IMAD.MOV.U32 R162, RZ, RZ, 0x10 ;  /* 0x00000010ffa27424 */ /* 0x000fe200078e00ff */
[----:B------:R-:W-:-:S05]  /*af90*/  MOV R124, R161 ;  /* 0x000000a1007c7202 */ /* 0x000fca0000000f00 */
[----:B------:R-:W-:-:S05]  /*afa0*/  FADD.FTZ R158, R159, R124 ;  /* 0x0000007c9f9e7221 */ /* 0x000fca0000010000 */
[----:B------:R-:W-:-:S07]  /*afb0*/  MOV R163, R158 ;  /* 0x0000009e00a37202 */ /* 0x000fce0000000f00 */
[----:B------:R-:W-:Y:S05]  /*afc0*/  WARPSYNC.COLLECTIVE R160, `(.L_x_18328) ;  /* 0x00000000a0087348 */ /* 0x000fea0003c00000 */
[----:B------:R0:W1:Y:S02]  /*afd0*/  SHFL.BFLY P3, R161, R163, R162, R165 ;  /* 0x0c0000a2a3a17389 */ /* 0x00006400000600a5 */
[----:B01----:R-:W-:Y:S01]  /*afe0*/  ENDCOLLECTIVE ;  /* 0x000000000000791b */ /* 0x003fe20003800000 */
.L_x_18328:
        /* <DEDUP_REMOVED lines=55> */
.L_x_18329:
[----:B------:R-:W-:Y:S01]  /*b360*/  HFMA2.MMA R162, -RZ, RZ, 0, 1.1920928955078125e-07 ;  /* 0x00000002ffa27435 */ /* 0x000fe200000001ff */
[----:B------:R-:W-:-:S04]  /*b370*/  IMAD.MOV.U32 R125, RZ, RZ, R161 ;  /* 0x000000ffff7d7224 */ /* 0x000fc800078e00a1 */
[----:B------:R-:W-:-:S05]  /*b380*/  FADD.FTZ R125, R0, R125 ;  /* 0x0000007d007d7221 */ /* 0x000fca0000010000 */
[----:B------:R-:W-:-:S07]  /*b390*/  MOV R163, R125 ;  /* 0x0000007d00a37202 */ /* 0x000fce0000000f00 */
[----:B------:R-:W-:Y:S05]  /*b3a0*/  WARPSYNC.COLLECTIVE R160, `(.L_x_18330) ;  /* 0x00000000a0087348 */ /* 0x000fea0003c00000 */
[----:B------:R0:W1:Y:S02]  /*b3b0*/  SHFL.BFLY P3, R161, R163, R162, R165 ;  /* 0x0c0000a2a3a17389 */ /* 0x00006400000600a5 */
[----:B01----:R-:W-:Y:S01]  /*b3c0*/  ENDCOLLECTIVE ;  /* 0x000000000000791b */ /* 0x003fe20003800000 */
.L_x_18330:
[----:B------:R-:W-:Y:S01]  /*b3d0*/  HFMA2.MMA R162, -RZ, RZ, 0, 2.384185791015625e-07 ;  /* 0x00000004ffa27435 */ /* 0x000fe200000001ff */
[----:B------:R-:W-:-:S04]  /*b3e0*/  IMAD.MOV.U32 R156, RZ, RZ, R161 ;  /* 0x000000ffff9c7224 */ /* 0x000fc800078e00a1 */
[----:B------:R-:W-:-:S05]  /*b3f0*/  FADD.FTZ R156, R125, R156 ;  /* 0x0000009c7d9c7221 */ /* 0x000fca0000010000 */
[----:B------:R-:W-:-:S07]  /*b400*/  MOV R163, R156 ;  /* 0x0000009c00a37202 */ /* 0x000fce0000000f00 */
[----:B------:R-:W-:Y:S05]  /*b410*/  WARPSYNC.COLLECTIVE R160, `(.L_x_18331) ;  /* 0x00000000a0087348 */ /* 0x000fea0003c00000 */
[----:B------:R0:W1:Y:S02]  /*b420*/  SHFL.BFLY P3, R161, R163, R162, R165 ;  /* 0x0c0000a2a3a17389 */ /* 0x00006400000600a5 */
[----:B01----:R-:W-:Y:S01]  /*b430*/  ENDCOLLECTIVE ;  /* 0x000000000000791b */ /* 0x003fe20003800000 */
.L_x_18331:
[----:B------:R-:W-:Y:S01]  /*b440*/  HFMA2.MMA R162, -RZ, RZ, 0, 4.76837158203125e-07 ;  /* 0x00000008ffa27435 */ /* 0x000fe200000001ff */
[----:B------:R-:W-:-:S04]  /*b450*/  IMAD.MOV.U32 R159, RZ, RZ, R161 ;  /* 0x000000ffff9f7224 */ /* 0x000fc800078e00a1 */
[----:B------:R-:W-:-:S05]  /*b460*/  FADD.FTZ R159, R156, R159 ;  /* 0x0000009f9c9f7221 */ /* 0x000fca0000010000 */
[----:B------:R-:W-:-:S07]  /*b470*/  MOV R163, R159 ;  /* 0x0000009f00a37202 */ /* 0x000fce0000000f00 */
[----:B------:R-:W-:Y:S05]  /*b480*/  WARPSYNC.COLLECTIVE R160, `(.L_x_18332) ;  /* 0x00000000a0087348 */ /* 0x000fea0003c00000 */
[----:B------:R0:W1:Y:S02]  /*b490*/  SHFL.BFLY P3, R161, R163, R162, R165 ;  /* 0x0c0000a2a3a17389 */ /* 0x00006400000600a5 */
[----:B01----:R-:W-:Y:S01]  /*b4a0*/  ENDCOLLECTIVE ;  /* 0x000000000000791b */ /* 0x003fe20003800000 */
.L_x_18332:
[----:B------:R-:W-:Y:S01]  /*b4b0*/  HFMA2.MMA R162, -RZ, RZ, 0, 9.5367431640625e-07 ;  /* 0x00000010ffa27435 */ /* 0x000fe200000001ff */
[----:B------:R-:W-:-:S04]  /*b4c0*/  IMAD.MOV.U32 R158, RZ, RZ, R161 ;  /* 0x000000ffff9e7224 */ /* 0x000fc800078e00a1 */
[----:B------:R-:W-:-:S05]  /*b4d0*/  FADD.FTZ R158, R159, R158 ;  /* 0x0000009e9f9e7221 */ /* 0x000fca0000010000 */
[----:B------:R-:W-:-:S07]  /*b4e0*/  MOV R163, R158 ;  /* 0x0000009e00a37202 */ /* 0x000fce0000000f00 */
[----:B------:R-:W-:Y:S05]  /*b4f0*/  WARPSYNC.COLLECTIVE R160, `(.L_x_18333) ;  /* 0x00000000a0087348 */ /* 0x000fea0003c00000 */
[----:B------:R0:W1:Y:S02]  /*b500*/  SHFL.BFLY P3, R161, R163, R162, R165 ;  /* 0x0c0000a2a3a17389 */ /* 0x00006400000600a5 */
[----:B01----:R-:W-:Y:S01]  /*b510*/  ENDCOLLECTIVE ;  /* 0x000000000000791b */ /* 0x003fe20003800000 */
.L_x_18333:
[----:B------:R-:W-:Y:S05]  /*b520*/  BRA `(.L_x_18334) ;  /* 0xffffffec00187947 */ /* 0x000fea000383ffff */
.L_x_18335:
        /* <DEDUP_REMOVED lines=13> */
.L_x_23335:


//--------------------- .text._ZN10layer_norm13ln_fwd_kernelINS_13Kernel_traitsI6__halfffffjLj6144ELj1ELj1ELj8ELj16ENS_18Kernel_traits_baseILj6144ES2_ffffjLj256EEEEELb0ELb0ELb0ELb0EEEvNS_9FwdParamsE --------------------------
	.section	.text._ZN10layer_norm13ln_fwd_kernelINS_13Kernel_traitsI6__halfffffjLj6144ELj1ELj1ELj8ELj16ENS_18Kernel_traits_baseILj6144ES2_ffffjLj256EEEEELb0ELb0ELb0ELb0EEEvNS_9FwdParamsE,"ax",@progbits
	.align	128
        .global         _ZN10layer_norm13ln_fwd_kernelINS_13Kernel_traitsI6__halfffffjLj6144ELj1ELj1ELj8ELj16ENS_18Kernel_traits_baseILj6144ES2_ffffjLj256EEEEELb0ELb0ELb0ELb0EEEvNS_9FwdParamsE
        .type           _ZN10layer_norm13ln_fwd_kernelINS_13Kernel_traitsI6__halfffffjLj6144ELj1ELj1ELj8ELj16ENS_18Kernel_traits_baseILj6144ES2_ffffjLj256EEEEELb0ELb0ELb0ELb0EEEvNS_9FwdParamsE,@function
        .size           _ZN10layer_norm13ln_fwd_kernelINS_13Kernel_traitsI6__halfffffjLj6144ELj1ELj1ELj8ELj16ENS_18Kernel_traits_baseILj6144ES2_ffffjLj256EEEEELb0ELb0ELb0ELb0EEEvNS_9FwdParamsE,(.L_x_23336 - _ZN10layer_norm13ln_fwd_kernelINS_13Kernel_traitsI6__halfffffjLj6144ELj1ELj1ELj8ELj16ENS_18Kernel_traits_baseILj6144ES2_ffffjLj256EEEEELb0ELb0ELb0ELb0EEEvNS_9FwdParamsE)
        .other          _ZN10layer_norm13ln_fwd_kernelINS_13Kernel_traitsI6__halfffffjLj6144ELj1ELj1ELj8ELj16ENS_18Kernel_traits_baseILj6144ES2_ffffjLj256EEEEELb0ELb0ELb0ELb0EEEvNS_9FwdParamsE,@"STO_CUDA_ENTRY STV_DEFAULT"
_ZN10layer_norm13ln_fwd_kernelINS_13Kernel_traitsI6__halfffffjLj6144ELj1ELj1ELj8ELj16ENS_18Kernel_traits_baseILj6144ES2_ffffjLj256EEEEELb0ELb0ELb0ELb0EEEvNS_9FwdParamsE:
.text._ZN10layer_norm13ln_fwd_kernelINS_13Kernel_traitsI6__halfffffjLj6144ELj1ELj1ELj8ELj16ENS_18Kernel_traits_baseILj6144ES2_ffffjLj256EEEEELb0ELb0ELb0ELb0EEEvNS_9FwdParamsE:
[----:B------:R-:W-:Y:S01]  /*0000*/  LDC R1, c[0x0][0x28] ;  /* 0x00000a00ff017b82 */ /* 0x000fe20000000800 */
[----:B------:R-:W0:Y:S07]  /*0010*/  S2R R0, SR_TID.X ;  /* 0x0000000000007919 */ /* 0x000e2e0000002100 */
[----:B------:R-:W1:Y:S01]  /*0020*/  LDC R3, c[0x0][0x218] ;  /* 0x00008600ff037b82 */ /* 0x000e620000000800 */
[----:B------:R-:W-:Y:S01]  /*0030*/  ULDC.64 UR4, c[0x0][0x208] ;  /* 0x0000820000047ab9 */ /* 0x000fe20000000a00 */
[----:B------:R-:W-:Y:S06]  /*0040*/  BSSY B0, `(.L_x_18336) ;  /* 0x000001c000007945 */ /* 0x000fec0003800000 */
[----:B------:R-:W2:Y:S01]  /*0050*/  LDC.64 R36, c[0x0][0x270] ;  /* 0x00009c00ff247b82 */ /* 0x000ea20000000a00 */
[----:B-1----:R-:W-:-:S04]  /*0060*/  SHF.R.S32.HI R2, RZ, 0x1f, R3 ;  /* 0x0000001fff027819 */ /* 0x002fc80000011403 */
[----:B------:R-:W-:Y:S02]  /*0070*/  LEA.HI R3, R2, R3, RZ, 0x2 ;  /* 0x0000000302037211 */ /* 0x000fe400078f10ff */
[C---:B0-----:R-:W-:Y:S02]  /*0080*/  LOP3.LUT R4, R0.reuse, 0xff, RZ, 0xc, !PT ;  /* 0x000000ff00047812 */ /* 0x041fe400078e0cff */
[----:B------:R-:W-:Y:S02]  /*0090*/  LOP3.LUT R31, R0, 0xff, RZ, 0xc0, !PT ;  /* 0x000000ff001f7812 */ /* 0x000fe400078ec0ff */
[----:B------:R-:W-:-:S04]  /*00a0*/  LEA.HI.SX32 R2, R3, R4, 0x1e ;  /* 0x0000000403027211 */ /* 0x000fc800078ff2ff */
[C---:B------:R-:W-:Y:S02]  /*00b0*/  LOP3.LUT P2, RZ, R2.reuse, 0xffffff00, RZ, 0xc0, !PT ;  /* 0xffffff0002ff7812 */ /* 0x040fe4000784c0ff */
[C---:B------:R-:W-:Y:S02]  /*00c0*/  ISETP.GE.U32.AND P6, PT, R2.reuse, 0x200, PT ;  /* 0x000002000200780c */ /* 0x040fe40003fc6070 */
[C---:B------:R-:W-:Y:S02]  /*00d0*/  ISETP.GE.U32.AND P5, PT, R2.reuse, 0x300, PT ;  /* 0x000003000200780c */ /* 0x040fe40003fa6070 */
[C---:B------:R-:W-:Y:S02]  /*00e0*/  ISETP.GE.U32.AND P4, PT, R2.reuse, 0x400, PT ;  /* 0x000004000200780c */ /* 0x040fe40003f86070 */
[----:B------:R-:W-:Y:S02]  /*00f0*/  ISETP.GE.U32.AND P3, PT, R2, 0x500, PT ;  /* 0x000005000200780c */ /* 0x000fe40003f66070 */
[----:B------:R-:W-:-:S02]  /*0100*/  P2R R4, PR, RZ, 0x40 ;  /* 0x00000040ff047803 */ /* 0x000fc40000000000 */
[----:B------:R-:W-:Y:S02]  /*0110*/  P2R R4, PR, RZ, 0x20 ;  /* 0x00000020ff047803 */ /* 0x000fe40000000000 */
[----:B------:R-:W-:Y:S02]  /*0120*/  P2R R4, PR, RZ, 0x10 ;  /* 0x00000010ff047803 */ /* 0x000fe40000000000 */
[----:B------:R-:W-:Y:S01]  /*0130*/  P2R R4, PR, RZ, 0x8 ;  /* 0x00000008ff047803 */ /* 0x000fe20000000000 */
[----:B--2---:R-:W-:Y:S06]  /*0140*/  @!P2 BRA `(.L_x_18337) ;  /* 0x00000000002ca947 */ /* 0x004fec0003800000 */
[----:B------:R-:W-:Y:S01]  /*0150*/  ULDC.64 UR6, c[0x0][0x2c8] ;  /* 0x0000b20000067ab9 */ /* 0x000fe20000000a00 */
[----:B------:R-:W0:Y:S01]  /*0160*/  LDC.64 R6, c[0x0][0x260] ;  /* 0x00009800ff067b82 */ /* 0x000e220000000a00 */
[----:B------:R-:W-:-:S04]  /*0170*/  ISETP.NE.U32.AND P0, PT, RZ, UR6, PT ;  /* 0x00000006ff007c0c */ /* 0x000fc8000bf05070 */
[----:B------:R-:W-:-:S13]  /*0180*/  ISETP.NE.AND.EX P0, PT, RZ, UR7, PT, P0 ;  /* 0x00000007ff007c0c */ /* 0x000fda000bf05300 */
[----:B------:R-:W-:-:S04]  /*0190*/  @P0 LEA R8, P1, R31, UR6, 0x3 ;  /* 0x000000061f080c11 */ /* 0x000fc8000f8218ff */
[C---:B------:R-:W-:Y:S01]  /*01a0*/  @P0 LEA.HI.X R9, R31.reuse, UR7, RZ, 0x3, P1 ;  /* 0x000000071f090c11 */ /* 0x040fe200088f1cff */
[----:B0-----:R-:W-:-:S04]  /*01b0*/  IMAD.WIDE.U32 R6, R31, 0x8, R6 ;  /* 0x000000081f067825 */ /* 0x001fc800078e0006 */
[----:B------:R0:W5:Y:S04]  /*01c0*/  @P0 LDG.E.64 R4, desc[UR4][R8.64] ;  /* 0x0000000408040981 */ /* 0x000168000c1e1b00 */
[----:B------:R0:W5:Y:S01]  /*01d0*/  LDG.E.64 R20, desc[UR4][R6.64] ;  /* 0x0000000406147981 */ /* 0x000162000c1e1b00 */
[----:B------:R-:W-:Y:S02]  /*01e0*/  LOP3.LUT R31, R31, 0x100, RZ, 0xfc, !PT ;  /* 0x000001001f1f7812 */ /* 0x000fe400078efcff */
[----:B0-----:R-:W-:-:S07]  /*01f0*/  @!P0 CS2R R4, SRZ ;  /* 0x0000000000048805 */ /* 0x001fce000001ff00 */
.L_x_18337:
[----:B------:R-:W-:Y:S05]  /*0200*/  BSYNC B0 ;  /* 0x0000000000007941 */ /* 0x000fea0003800000 */
.L_x_18336:
        /* <DEDUP_REMOVED lines=11> */
[----:B------:R-:W-:Y:S02]  /*02c0*/  IADD3 R31, R31, 0x100, RZ ;  /* 0x000001001f1f7810 */ /* 0x000fe40007ffe0ff */
[----:B0-----:R-:W-:-:S07]  /*02d0*/  @!P0 CS2R R6, SRZ ;  /* 0x0000000000068805 */ /* 0x001fce000001ff00 */
.L_x_18339:
[----:B------:R-:W-:Y:S05]  /*02e0*/  BSYNC B0 ;  /* 0x0000000000007941 */ /* 0x000fea0003800000 */
.L_x_18338:
        /* <DEDUP_REMOVED lines=13> */
.L_x_18341:
[----:B------:R-:W-:Y:S05]  /*03c0*/  BSYNC B0 ;  /* 0x0000000000007941 */ /* 0x000fea0003800000 */
.L_x_18340:
        /* <DEDUP_REMOVED lines=13> */
.L_x_18343:
[----:B------:R-:W-:Y:S05]  /*04a0*/  BSYNC B0 ;  /* 0x0000000000007941 */ /* 0x000fea0003800000 */
.L_x_18342:
        /* <DEDUP_REMOVED lines=13> */
.L_x_18345:
[----:B------:R-:W-:Y:S05]  /*0580*/  BSYNC B0 ;  /* 0x0000000000007941 */ /* 0x000fea0003800000 */
.L_x_18344:
[----:B------:R-:W-:Y:S01]  /*0590*/  ISETP.GE.U32.AND P0, PT, R2, 0x600, PT ;  /* 0x000006000200780c */ /* 0x000fe20003f06070 */
[----:B------:R-:W-:Y:S03]  /*05a0*/  BSSY B0, `(.L_x_18346) ;  /* 0x000000d000007945 */ /* 0x000fe60003800000 */
[----:B------:R-:W-:-:S09]  /*05b0*/  P2R R14, PR, RZ, 0x1 ;  /* 0x00000001ff0e7803 */ /* 0x000fd20000000000 */
        /* <DEDUP_REMOVED lines=9> */
[----:B------:R-:W5:Y:S01]  /*0650*/  LDG.E.64 R16, desc[UR4][R16.64] ;  /* 0x0000000410107981 */ /* 0x000f62000c1e1b00 */
[----:B0-----:R-:W-:-:S07]  /*0660*/  @!P0 CS2R R14, SRZ ;  /* 0x00000000000e8805 */ /* 0x001fce000001ff00 */
.L_x_18347:
[----:B------:R-:W-:Y:S05]  /*0670*/  BSYNC B0 ;  /* 0x0000000000007941 */ /* 0x000fea0003800000 */
.L_x_18346:
[----:B------:R-:W0:Y:S01]  /*0680*/  S2UR UR6, SR_CTAID.X ;  /* 0x00000000000679c3 */ /* 0x000e220000002500 */
[----:B------:R-:W-:Y:S02]  /*0690*/  ULDC.64 UR8, c[0x0][0x230] ;  /* 0x00008c0000087ab9 */ /* 0x000fe40000000a00 */
[----:B------:R-:W-:-:S04]  /*06a0*/  LOP3.LUT P1, RZ, R36, UR8, RZ, 0xfc, !PT ;  /* 0x0000000824ff7c12 */ /* 0x000fc8000f82fcff */
[----:B------:R-:W-:Y:S02]  /*06b0*/  LOP3.LUT P1, RZ, R37, UR9, RZ, 0xfc, P1 ;  /* 0x0000000925ff7c12 */ /* 0x000fe4000882fcff */
[----:B0-----:R-:W-:Y:S01]  /*06c0*/  LEA.HI R18, R0, UR6, RZ, 0x18 ;  /* 0x0000000600127c11 */ /* 0x001fe2000f8fc0ff */
[----:B------:R-:W-:-:S03]  /*06d0*/  ULDC UR6, c[0x0][0x214] ;  /* 0x0000850000067ab9 */ /* 0x000fc60000000800 */
[----:B------:R-:W-:-:S13]  /*06e0*/  ISETP.GE.AND P0, PT, R18, UR6, PT ;  /* 0x0000000612007c0c */ /* 0x000fda000bf06270 */
[----:B------:R-:W-:Y:S05]  /*06f0*/  @P0 EXIT ;  /* 0x000000000000094d */ /* 0x000fea0003800000 */
[--C-:B-----5:R-:W-:Y:S01]  /*0700*/  SHF.R.U64 R66, R20, 0x10, R21.reuse ;  /* 0x0000001014427819 */ /* 0x120fe20000001215 */
[----:B------:R-:W-:Y:S01]  /*0710*/  ULDC.U8 UR6, c[0x0][0x2a0] ;  /* 0x0000a80000067ab9 */ /* 0x000fe20000000000 */
[----:B------:R-:W-:Y:S01]  /*0720*/  MOV R31, R21 ;  /* 0x00000015001f7202 */ /* 0x000fe20000000f00 */
[----:B------:R-:W-:Y:S01]  /*0730*/  HFMA2.MMA R70, -RZ, RZ, 0, 5.9604644775390625e-08 ;  /* 0x00000001ff467435 */ /* 0x000fe200000001ff */
[----:B------:R-:W-:Y:S01]  /*0740*/  SHF.R.U32.HI R63, RZ, 0x10, R21 ;  /* 0x00000010ff3f7819 */ /* 0x000fe20000011615 */
[----:B------:R-:W-:Y:S01]  /*0750*/  ULDC UR10, c[0x0][0x218] ;  /* 0x00008600000a7ab9 */ /* 0x000fe20000000800 */
[----:B------:R-:W-:Y:S01]  /*0760*/  SHF.R.S32.HI R3, RZ, 0x2, R3 ;  /* 0x00000002ff037819 */ /* 0x000fe20000011403 */
[----:B------:R-:W-:Y:S01]  /*0770*/  ULDC UR7, c[0x0][0x290] ;  /* 0x0000a40000077ab9 */ /* 0x000fe20000000800 */
[----:B------:R-:W-:Y:S01]  /*0780*/  SHF.L.U32 R21, R0, 0x5, RZ ;  /* 0x0000000500157819 */ /* 0x000fe200000006ff */
[----:B------:R-:W-:Y:S01]  /*0790*/  ULDC.64 UR12, c[0x0][0x230] ;  /* 0x00008c00000c7ab9 */ /* 0x000fe20000000a00 */
[----:B------:R-:W-:Y:S01]  /*07a0*/  MOV R30, R20 ;  /* 0x00000014001e7202 */ /* 0x000fe20000000f00 */
[----:B------:R-:W-:Y:S01]  /*07b0*/  ULDC.64 UR8, c[0x0][0x210] ;  /* 0x0000840000087ab9 */ /* 0x000fe20000000a00 */
[----:B------:R-:W-:-:S02]  /*07c0*/  MOV R32, R22 ;  /* 0x0000001600207202 */ /* 0x000fc40000000f00 */
[----:B------:R-:W-:Y:S02]  /*07d0*/  SHF.R.U64 R53, R22, 0x10, R23 ;  /* 0x0000001016357819 */ /* 0x000fe40000001217 */
[----:B------:R-:W-:Y:S02]  /*07e0*/  LOP3.LUT R20, R0, 0xe0, RZ, 0xc0, !PT ;  /* 0x000000e000147812 */ /* 0x000fe400078ec0ff */
[----:B------:R-:W-:Y:S02]  /*07f0*/  LOP3.LUT R19, R3, 0xff, RZ, 0xc0, !PT ;  /* 0x000000ff03137812 */ /* 0x000fe400078ec0ff */
[----:B------:R-:W-:Y:S01]  /*0800*/  LOP3.LUT R22, R21, 0x3e0, RZ, 0xc0, !PT ;  /* 0x000003e015167812 */ /* 0x000fe200078ec0ff */
[----:B------:R-:W-:Y:S01]  /*0810*/  HADD2.F32 R21, -RZ, R53.H0_H0 ;  /* 0x20000035ff157230 */ /* 0x000fe20000004100 */
[C---:B------:R-:W-:Y:S02]  /*0820*/  VIADDMNMX R20, R19.reuse, -R20, RZ, !PT ;  /* 0x8000001413147246 */ /* 0x040fe400078001ff */
[----:B------:R-:W-:Y:S01]  /*0830*/  VIADDMNMX R22, R19, -R22, RZ, !PT ;  /* 0x8000001613167246 */ /* 0x000fe200078001ff */
[----:B------:R-:W-:Y:S01]  /*0840*/  HADD2.F32 R19, -RZ, R31.H0_H0 ;  /* 0x2000001fff137230 */ /* 0x000fe20000004100 */
[----:B------:R-:W-:-:S02]  /*0850*/  SHF.R.U32.HI R3, RZ, 0x3, R3 ;  /* 0x00000003ff037819 */ /* 0x000fc40000011603 */
[----:B------:R-:W-:Y:S02]  /*0860*/  VIMNMX R20, R20, 0x20, PT ;  /* 0x0000002014147848 */ /* 0x000fe40003fe0100 */
[----:B------:R-:W-:Y:S02]  /*0870*/  LOP3.LUT R3, R3, 0x1fffffe0, RZ, 0xc0, !PT ;  /* 0x1fffffe003037812 */ /* 0x000fe400078ec0ff */
[----:B------:R-:W-:Y:S02]  /*0880*/  VIMNMX R22, R22, 0x20, PT ;  /* 0x0000002016167848 */ /* 0x000fe40003fe0100 */
[----:B------:R-:W-:Y:S02]  /*0890*/  MOV R44, R28 ;  /* 0x0000001c002c7202 */ /* 0x000fe40000000f00 */
[--C-:B------:R-:W-:Y:S02]  /*08a0*/  SHF.R.U64 R45, R28, 0x10, R29.reuse ;  /* 0x000000101c2d7819 */ /* 0x100fe4000000121d */
[----:B------:R-:W-:Y:S01]  /*08b0*/  ISETP.NE.U32.AND P0, PT, R36, RZ, PT ;  /* 0x000000ff2400720c */ /* 0x000fe20003f05070 */
[----:B------:R-:W-:Y:S01]  /*08c0*/  HADD2.F32 R44, -RZ, R44.H0_H0 ;  /* 0x2000002cff2c7230 */ /* 0x000fe20000004100 */
[----:B------:R-:W-:Y:S01]  /*08d0*/  IADD3 R28, R20, R3, RZ ;  /* 0x00000003141c7210 */ /* 0x000fe20007ffe0ff */
[----:B------:R-:W-:Y:S01]  /*08e0*/  HADD2.F32 R20, -RZ, R32.H0_H0 ;  /* 0x20000020ff147230 */ /* 0x000fe20000004100 */
[----:B------:R-:W-:Y:S01]  /*08f0*/  IADD3 R64, R3, R22, RZ ;  /* 0x0000001603407210 */ /* 0x000fe20007ffe0ff */
[----:B------:R-:W-:Y:S01]  /*0900*/  HADD2.F32 R3, -RZ, R4.H0_H0 ;  /* 0x20000004ff037230 */ /* 0x000fe20000004100 */
[----:B------:R-:W-:Y:S01]  /*0910*/  MOV R47, R29 ;  /* 0x0000001d002f7202 */ /* 0x000fe20000000f00 */
[----:B------:R-:W-:Y:S01]  /*0920*/  HADD2.F32 R45, -RZ, R45.H0_H0 ;  /* 0x2000002dff2d7230 */ /* 0x000fe20000004100 */
[----:B------:R-:W-:-:S02]  /*0930*/  SHF.R.U32.HI R46, RZ, 0x10, R29 ;  /* 0x00000010ff2e7819 */ /* 0x000fc4000001161d */
[--C-:B------:R-:W-:Y:S01]  /*0940*/  SHF.R.U64 R36, R4, 0x10, R5.reuse ;  /* 0x0000001004247819 */ /* 0x100fe20000001205 */
[----:B------:R-:W-:Y:S01]  /*0950*/  HADD2.F32 R4, -RZ, R5.H0_H0 ;  /* 0x20000005ff047230 */ /* 0x000fe20000004100 */
[----:B------:R-:W-:Y:S01]  /*0960*/  SHF.R.U32.HI R29, RZ, 0x10, R5 ;  /* 0x00000010ff1d7819 */ /* 0x000fe20000011605 */
[----:B------:R-:W-:Y:S01]  /*0970*/  HADD2.F32 R5, -RZ, R6.H0_H0 ;  /* 0x20000006ff057230 */ /* 0x000fe20000004100 */
        /* <DEDUP_REMOVED lines=10> */
[----:B------:R-:W-:Y:S01]  /*0a20*/  SHF.L.U32 R28, R28, 0x2, RZ ;  /* 0x000000021c1c7819 */ /* 0x000fe200000006ff */
        /* <DEDUP_REMOVED lines=9> */
[----:B------:R-:W-:Y:S01]  /*0ac0*/  I2FP.F32.U32 R28, R28 ;  /* 0x0000001c001c7245 */ /* 0x000fe20000201000 */
[----:B------:R-:W-:Y:S01]  /*0ad0*/  HADD2.F32 R46, -RZ, R46.H0_H0 ;  /* 0x2000002eff2e7230 */ /* 0x000fe20000004100 */
[----:B------:R-:W-:Y:S01]  /*0ae0*/  SHF.R.U32.HI R65, RZ, 0x10, R15 ;  /* 0x00000010ff417819 */ /* 0x000fe2000001160f */
[----:B------:R-:W-:Y:S01]  /*0af0*/  HADD2.F32 R53, -RZ, R29.H0_H0 ;  /* 0x2000001dff357230 */ /* 0x000fe20000004100 */
[----:B------:R-:W-:Y:S01]  /*0b00*/  MOV R15, R18 ;  /* 0x00000012000f7202 */ /* 0x000fe20000000f00 */
[----:B------:R-:W-:Y:S01]  /*0b10*/  HADD2.F32 R18, -RZ, R63.H0_H0 ;  /* 0x2000003fff127230 */ /* 0x000fe20000004100 */
[----:B------:R-:W-:Y:S01]  /*0b20*/  SHF.R.U32.HI R52, RZ, 0x10, R23 ;  /* 0x00000010ff347819 */ /* 0x000fe20000011617 */
[----:B------:R0:W1:Y:S01]  /*0b30*/  MUFU.RCP R63, R28 ;  /* 0x0000001c003f7308 */ /* 0x0000620000001000 */
[----:B------:R-:W-:Y:S01]  /*0b40*/  MOV R33, R23 ;  /* 0x0000001700217202 */ /* 0x000fe20000000f00 */
[----:B------:R-:W-:Y:S01]  /*0b50*/  HADD2.F32 R54, -RZ, R54.H0_H0 ;  /* 0x20000036ff367230 */ /* 0x000fe20000004100 */
[----:B------:R-:W-:Y:S01]  /*0b60*/  MOV R34, R24 ;  /* 0x0000001800227202 */ /* 0x000fe20000000f00 */
[----:B------:R-:W-:Y:S01]  /*0b70*/  HADD2.F32 R22, -RZ, R52.H0_H0 ;  /* 0x20000034ff167230 */ /* 0x000fe20000004100 */
[--C-:B------:R-:W-:Y:S01]  /*0b80*/  SHF.R.U64 R39, R24, 0x10, R25.reuse ;  /* 0x0000001018277819 */ /* 0x100fe20000001219 */
[----:B------:R-:W-:Y:S01]  /*0b90*/  HADD2.F32 R23, -RZ, R33.H0_H0 ;  /* 0x20000021ff177230 */ /* 0x000fe20000004100 */
[----:B------:R-:W-:Y:S01]  /*0ba0*/  MOV R35, R25 ;  /* 0x0000001900237202 */ /* 0x000fe20000000f00 */
[----:B------:R-:W-:Y:S01]  /*0bb0*/  HADD2.F32 R24, -RZ, R34.H0_H0 ;  /* 0x20000022ff187230 */ /* 0x000fe20000004100 */
[----:B------:R-:W-:Y:S01]  /*0bc0*/  SHF.R.U32.HI R38, RZ, 0x10, R25 ;  /* 0x00000010ff267819 */ /* 0x000fe20000011619 */
        /* <DEDUP_REMOVED lines=17> */
[----:B------:R-:W-:Y:S01]  /*0ce0*/  ISETP.NE.AND P3, PT, RZ, UR6, PT ;  /* 0x00000006ff007c0c */ /* 0x000fe2000bf65270 */
[----:B------:R-:W-:Y:S01]  /*0cf0*/  HADD2.F32 R42, -RZ, R42.H0_H0 ;  /* 0x2000002aff2a7230 */ /* 0x000fe20000004100 */
[----:B------:R-:W-:Y:S01]  /*0d00*/  ISETP.NE.AND.EX P0, PT, R37, RZ, PT, P0 ;  /* 0x000000ff2500720c */ /* 0x000fe20003f05300 */
[----:B------:R-:W-:Y:S01]  /*0d10*/  HADD2.F32 R48, -RZ, R48.H0_H0 ;  /* 0x20000030ff307230 */ /* 0x000fe20000004100 */
[----:B------:R-:W-:Y:S01]  /*0d20*/  SHF.L.U32 R64, R64, 0x2, RZ ;  /* 0x0000000240407819 */ /* 0x000fe200000006ff */
[----:B------:R-:W-:Y:S01]  /*0d30*/  HADD2.F32 R49, -RZ, R49.H0_H0 ;  /* 0x20000031ff317230 */ /* 0x000fe20000004100 */
[----:B------:R-:W-:Y:S01]  /*0d40*/  P2R R66, PR, RZ, 0x8 ;  /* 0x00000008ff427803 */ /* 0x000fe20000000000 */
[----:B------:R-:W-:-:S02]  /*0d50*/  HADD2.F32 R51, -RZ, R51.H0_H0 ;  /* 0x20000033ff337230 */ /* 0x000fc40000004100 */
[----:B------:R-:W-:Y:S02]  /*0d60*/  HADD2.F32 R50, -RZ, R50.H0_H0 ;  /* 0x20000032ff327230 */ /* 0x000fe40000004100 */
[----:B------:R-:W-:Y:S02]  /*0d70*/  HADD2.F32 R55, -RZ, R55.H0_H0 ;  /* 0x20000037ff377230 */ /* 0x000fe40000004100 */
[----:B------:R-:W-:Y:S02]  /*0d80*/  HADD2.F32 R56, -RZ, R56.H0_H0 ;  /* 0x20000038ff387230 */ /* 0x000fe40000004100 */
[----:B------:R-:W-:Y:S02]  /*0d90*/  HADD2.F32 R57, -RZ, R57.H0_H0 ;  /* 0x20000039ff397230 */ /* 0x000fe40000004100 */
[----:B------:R-:W-:Y:S02]  /*0da0*/  HADD2.F32 R58, -RZ, R58.H0_H0 ;  /* 0x2000003aff3a7230 */ /* 0x000fe40000004100 */
[----:B------:R-:W-:-:S02]  /*0db0*/  HADD2.F32 R59, -RZ, R59.H0_H0 ;  /* 0x2000003bff3b7230 */ /* 0x000fc40000004100 */
[----:B------:R-:W-:Y:S02]  /*0dc0*/  HADD2.F32 R60, -RZ, R60.H0_H0 ;  /* 0x2000003cff3c7230 */ /* 0x000fe40000004100 */
[----:B------:R-:W-:Y:S02]  /*0dd0*/  HADD2.F32 R61, -RZ, R61.H0_H0 ;  /* 0x2000003dff3d7230 */ /* 0x000fe40000004100 */
[----:B------:R-:W-:Y:S02]  /*0de0*/  HADD2.F32 R62, -RZ, R62.H0_H0 ;  /* 0x2000003eff3e7230 */ /* 0x000fe40000004100 */
[----:B01----:R-:W-:-:S07]  /*0df0*/  HADD2.F32 R65, -RZ, R65.H0_H0 ;  /* 0x20000041ff417230 */ /* 0x003fce0000004100 */
.L_x_18445:
[----:B01234-:R-:W0:Y:S01]  /*0e00*/  @P0 LDC.64 R36, c[0x0][0x270] ;  /* 0x00009c00ff240b82 */ /* 0x01fe220000000a00 */
[----:B------:R-:W-:Y:S01]  /*0e10*/  MOV R72, 0x3f800000 ;  /* 0x3f80000000487802 */ /* 0x000fe20000000f00 */
[----:B0-----:R-:W-:-:S05]  /*0e20*/  @P0 IMAD.WIDE R36, R15, 0x4, R36 ;  /* 0x000000040f240825 */ /* 0x001fca00078e0224 */
[----:B------:R0:W5:Y:S01]  /*0e30*/  @P0 LDG.E R72, desc[UR4][R36.64] ;  /* 0x0000000424480981 */ /* 0x000162000c1e1900 */
[----:B------:R-:W-:Y:S01]  /*0e40*/  IMAD R38, R15, UR10, RZ ;  /* 0x0000000a0f267c24 */ /* 0x000fe2000f8e02ff */
[----:B------:R-:W-:Y:S01]  /*0e50*/  LOP3.LUT R68, R0, 0xff, RZ, 0xc0, !PT ;  /* 0x000000ff00447812 */ /* 0x000fe200078ec0ff */
[----:B------:R-:W-:Y:S03]  /*0e60*/  BSSY B0, `(.L_x_18348) ;  /* 0x000002d000007945 */ /* 0x000fe60003800000 */
[----:B------:R-:W-:-:S04]  /*0e70*/  SHF.R.S32.HI R39, RZ, 0x1f, R38 ;  /* 0x0000001fff277819 */ /* 0x000fc80000011426 */
[----:B------:R-:W-:-:S04]  /*0e80*/  LEA.HI R39, R39, R38, RZ, 0x2 ;  /* 0x0000002627277211 */ /* 0x000fc800078f10ff */
[----:B------:R-:W-:-:S04]  /*0e90*/  LEA.HI.SX32 R68, R39, R68, 0x1e ;  /* 0x0000004427447211 */ /* 0x000fc800078ff2ff */
[----:B------:R-:W-:Y:S01]  /*0ea0*/  MOV R74, R68 ;  /* 0x00000044004a7202 */ /* 0x000fe20000000f00 */
[----:B0-----:R-:W-:Y:S06]  /*0eb0*/  @!P2 BRA `(.L_x_18349) ;  /* 0x00000000009ca947 */ /* 0x001fec0003800000 */
        /* <DEDUP_REMOVED lines=10> */
[----:B--2--5:R-:W-:-:S12]  /*0f60*/  FMUL.FTZ R71, R36, R72 ;  /* 0x0000004824477220 */ /* 0x024fd80000410000 */
[----:B0-----:R-:W-:Y:S05]  /*0f70*/  @P3 BRA `(.L_x_18350) ;  /* 0x0000000000083947 */ /* 0x001fea0003800000 */
[----:B------:R-:W-:Y:S05]  /*0f80*/  @P1 BRA `(.L_x_18351) ;  /* 0x0000000000081947 */ /* 0x000fea0003800000 */
[----:B------:R-:W-:Y:S05]  /*0f90*/  BRA `(.L_x_18352) ;  /* 0x0000000000087947 */ /* 0x000fea0003800000 */
.L_x_18350:
[----:B------:R-:W-:-:S07]  /*0fa0*/  FADD.FTZ R71, R28, R71 ;  /* 0x000000471c477221 */ /* 0x000fce0000010000 */
.L_x_18351:
[----:B------:R-:W-:-:S07]  /*0fb0*/  MOV R32, R71 ;  /* 0x0000004700207202 */ /* 0x000fce0000000f00 */
.L_x_18352:
[----:B------:R-:W-:Y:S01]  /*0fc0*/  FMUL.FTZ R79, R37, R72 ;  /* 0x00000048254f7220 */ /* 0x000fe20000410000 */
[----:B------:R-:W-:Y:S06]  /*0fd0*/  @P3 BRA `(.L_x_18353) ;  /* 0x0000000000083947 */ /* 0x000fec0003800000 */
[----:B------:R-:W-:Y:S05]  /*0fe0*/  @P1 BRA `(.L_x_18354) ;  /* 0x0000000000081947 */ /* 0x000fea0003800000 */
[----:B------:R-:W-:Y:S05]  /*0ff0*/  BRA `(.L_x_18355) ;  /* 0x0000000000087947 */ /* 0x000fea0003800000 */
.L_x_18353:
[----:B------:R-:W-:-:S07]  /*1000*/  FADD.FTZ R79, R29, R79 ;  /* 0x0000004f1d4f7221 */ /* 0x000fce0000010000 */
.L_x_18354:
[----:B------:R-:W-:-:S07]  /*1010*/  MOV R33, R79 ;  /* 0x0000004f00217202 */ /* 0x000fce0000000f00 */
.L_x_18355:
[----:B------:R-:W-:Y:S01]  /*1020*/  FMUL.FTZ R91, R38, R72 ;  /* 0x00000048265b7220 */ /* 0x000fe20000410000 */
[----:B------:R-:W-:Y:S06]  /*1030*/  @P3 BRA `(.L_x_18356) ;  /* 0x0000000000083947 */ /* 0x000fec0003800000 */
[----:B------:R-:W-:Y:S05]  /*1040*/  @P1 BRA `(.L_x_18357) ;  /* 0x0000000000081947 */ /* 0x000fea0003800000 */
[----:B------:R-:W-:Y:S05]  /*1050*/  BRA `(.L_x_18358) ;  /* 0x0000000000087947 */ /* 0x000fea0003800000 */
.L_x_18356:
[----:B------:R-:W-:-:S07]  /*1060*/  FADD.FTZ R91, R30, R91 ;  /* 0x0000005b1e5b7221 */ /* 0x000fce0000010000 */
.L_x_18357:
[----:B------:R-:W-:-:S07]  /*1070*/  MOV R34, R91 ;  /* 0x0000005b00227202 */ /* 0x000fce0000000f00 */
.L_x_18358:
[----:B------:R-:W-:Y:S01]  /*1080*/  FMUL.FTZ R103, R39, R72 ;  /* 0x0000004827677220 */ /* 0x000fe20000410000 */
[----:B------:R-:W-:Y:S06]  /*1090*/  @P3 BRA `(.L_x_18359) ;  /* 0x0000000000083947 */ /* 0x000fec0003800000 */
[----:B------:R-:W-:Y:S05]  /*10a0*/  @P1 BRA `(.L_x_18360) ;  /* 0x0000000000081947 */ /* 0x000fea0003800000 */
[----:B------:R-:W-:Y:S05]  /*10b0*/  BRA `(.L_x_18361) ;  /* 0x0000000000087947 */ /* 0x000fea0003800000 */
.L_x_18359:
[----:B------:R-:W-:-:S07]  /*10c0*/  FADD.FTZ R103, R31, R103 ;  /* 0x000000671f677221 */ /* 0x000fce0000010000 */
.L_x_18360:
[----:B------:R-:W-:-:S07]  /*10d0*/  MOV R35, R103 ;  /* 0x0000006700237202 */ /* 0x000fce0000000f00 */
.L_x_18361:
[----:B------:R-:W0:Y:S01]  /*10e0*/  @P1 LDC.64 R36, c[0x0][0x238] ;  /* 0x00008e00ff241b82 */ /* 0x000e220000000a00 */
[C---:B------:R-:W-:Y:S02]  /*10f0*/  IADD3 R74, R68.reuse, 0x100, RZ ;  /* 0x00000100444a7810 */ /* 0x040fe40007ffe0ff */
[----:B0-----:R-:W-:-:S04]  /*1100*/  @P1 LEA R36, P3, R68, R36, 0x4 ;  /* 0x0000002444241211 */ /* 0x001fc800078620ff */
[----:B------:R-:W-:-:S05]  /*1110*/  @P1 LEA.HI.X R37, R68, R37, RZ, 0x4, P3 ;  /* 0x0000002544251211 */ /* 0x000fca00018f24ff */
[----:B------:R0:W-:Y:S04]  /*1120*/  @P1 STG.E.128 desc[UR4][R36.64], R32 ;  /* 0x0000002024001986 */ /* 0x0001e8000c101d04 */
.L_x_18349:
[----:B------:R-:W-:Y:S05]  /*1130*/  BSYNC B0 ;  /* 0x0000000000007941 */ /* 0x000fea0003800000 */
.L_x_18348:
        /* <DEDUP_REMOVED lines=17> */
.L_x_18364:
[----:B------:R-:W-:-:S07]  /*1250*/  FADD.FTZ R69, R28, R69 ;  /* 0x000000451c457221 */ /* 0x000fce0000010000 */
.L_x_18365:
[----:B------:R-:W-:-:S07]  /*1260*/  MOV R32, R69 ;  /* 0x0000004500207202 */ /* 0x000fce0000000f00 */
.L_x_18366:
[----:B------:R-:W-:Y:S01]  /*1270*/  FMUL.FTZ R81, R37, R72 ;  /* 0x0000004825517220 */ /* 0x000fe20000410000 */
[----:B------:R-:W-:Y:S06]  /*1280*/  @P3 BRA `(.L_x_18367) ;  /* 0x0000000000083947 */ /* 0x000fec0003800000 */
[----:B------:R-:W-:Y:S05]  /*1290*/  @P1 BRA `(.L_x_18368) ;  /* 0x0000000000081947 */ /* 0x000fea0003800000 */
[----:B------:R-:W-:Y:S05]  /*12a0*/  BRA `(.L_x_18369) ;  /* 0x0000000000087947 */ /* 0x000fea0003800000 */
.L_x_18367:
[----:B------:R-:W-:-:S07]  /*12b0*/  FADD.FTZ R81, R29, R81 ;  /* 0x000000511d517221 */ /* 0x000fce0000010000 */
.L_x_18368:
[----:B------:R-:W-:-:S07]  /*12c0*/  MOV R33, R81 ;  /* 0x0000005100217202 */ /* 0x000fce0000000f00 */
.L_x_18369:
[----:B------:R-:W-:Y:S01]  /*12d0*/  FMUL.FTZ R93, R38, R72 ;  /* 0x00000048265d7220 */ /* 0x000fe20000410000 */
[----:B------:R-:W-:Y:S06]  /*12e0*/  @P3 BRA `(.L_x_18370) ;  /* 0x0000000000083947 */ /* 0x000fec0003800000 */
[----:B------:R-:W-:Y:S05]  /*12f0*/  @P1 BRA `(.L_x_18371) ;  /* 0x0000000000081947 */ /* 0x000fea0003800000 */
[----:B------:R-:W-:Y:S05]  /*1300*/  BRA `(.L_x_18372) ;  /* 0x0000000000087947 */ /* 0x000fea0003800000 */
.L_x_18370:
[----:B------:R-:W-:-:S07]  /*1310*/  FADD.FTZ R93, R30, R93 ;  /* 0x0000005d1e5d7221 */ /* 0x000fce0000010000 */
.L_x_18371:
[----:B------:R-:W-:-:S07]  /*1320*/  MOV R34, R93 ;  /* 0x0000005d00227202 */ /* 0x000fce0000000f00 */
.L_x_18372:
[----:B------:R-:W-:Y:S01]  /*1330*/  FMUL.FTZ R105, R39, R72 ;  /* 0x0000004827697220 */ /* 0x000fe20000410000 */
[----:B------:R-:W-:Y:S06]  /*1340*/  @P3 BRA `(.L_x_18373) ;  /* 0x0000000000083947 */ /* 0x000fec0003800000 */
[----:B------:R-:W-:Y:S05]  /*1350*/  @P1 BRA `(.L_x_18374) ;  /* 0x0000000000081947 */ /* 0x000fea0003800000 */
[----:B------:R-:W-:Y:S05]  /*1360*/  BRA `(.L_x_18375) ;  /* 0x0000000000087947 */ /* 0x000fea0003800000 */
.L_x_18373:
[----:B------:R-:W-:-:S07]  /*1370*/  FADD.FTZ R105, R31, R105 ;  /* 0x000000691f697221 */ /* 0x000fce0000010000 */
.L_x_18374:
[----:B------:R-:W-:-:S07]  /*1380*/  MOV R35, R105 ;  /* 0x0000006900237202 */ /* 0x000fce0000000f00 */
.L_x_18375:
[----:B------:R-:W0:Y:S02]  /*1390*/  @P1 LDC.64 R36, c[0x0][0x238] ;  /* 0x00008e00ff241b82 */ /* 0x000e240000000a00 */
[----:B0-----:R-:W-:-:S04]  /*13a0*/  @P1 LEA R36, P3, R74, R36, 0x4 ;  /* 0x000000244a241211 */ /* 0x001fc800078620ff */
[C---:B------:R-:W-:Y:S02]  /*13b0*/  @P1 LEA.HI.X R37, R74.reuse, R37, RZ, 0x4, P3 ;  /* 0x000000254a251211 */ /* 0x040fe400018f24ff */
[----:B------:R-:W-:-:S03]  /*13c0*/  IADD3 R74, R74, 0x100, RZ ;  /* 0x000001004a4a7810 */ /* 0x000fc60007ffe0ff */
[----:B------:R1:W-:Y:S04]  /*13d0*/  @P1 STG.E.128 desc[UR4][R36.64], R32 ;  /* 0x0000002024001986 */ /* 0x0003e8000c101d04 */
.L_x_18363:
[----:B------:R-:W-:Y:S05]  /*13e0*/  BSYNC B0 ;  /* 0x0000000000007941 */ /* 0x000fea0003800000 */
.L_x_18362:
        /* <DEDUP_REMOVED lines=17> */
.L_x_18378:
[----:B------:R-:W-:-:S07]  /*1500*/  FADD.FTZ R67, R28, R67 ;  /* 0x000000431c437221 */ /* 0x000fce0000010000 */
.L_x_18379:
[----:B------:R-:W-:-:S07]  /*1510*/  MOV R32, R67 ;  /* 0x0000004300207202 */ /* 0x000fce0000000f00 */
.L_x_18380:
[----:B------:R-:W-:Y:S01]  /*1520*/  FMUL.FTZ R83, R37, R72 ;  /* 0x0000004825537220 */ /* 0x000fe20000410000 */
[----:B------:R-:W-:Y:S06]  /*1530*/  @P3 BRA `(.L_x_18381) ;  /* 0x0000000000083947 */ /* 0x000fec0003800000 */
[----:B------:R-:W-:Y:S05]  /*1540*/  @P1 BRA `(.L_x_18382) ;  /* 0x0000000000081947 */ /* 0x000fea0003800000 */
[----:B------:R-:W-:Y:S05]  /*1550*/  BRA `(.L_x_18383) ;  /* 0x0000000000087947 */ /* 0x000fea0003800000 */
.L_x_18381:
[----:B------:R-:W-:-:S07]  /*1560*/  FADD.FTZ R83, R29, R83 ;  /* 0x000000531d537221 */ /* 0x000fce0000010000 */
.L_x_18382:
[----:B------:R-:W-:-:S07]  /*1570*/  MOV R33, R83 ;  /* 0x0000005300217202 */ /* 0x000fce0000000f00 */
.L_x_18383:
[----:B------:R-:W-:Y:S01]  /*1580*/  FMUL.FTZ R95, R38, R72 ;  /* 0x00000048265f7220 */ /* 0x000fe20000410000 */
[----:B------:R-:W-:Y:S06]  /*1590*/  @P3 BRA `(.L_x_18384) ;  /* 0x0000000000083947 */ /* 0x000fec0003800000 */
[----:B------:R-:W-:Y:S05]  /*15a0*/  @P1 BRA `(.L_x_18385) ;  /* 0x0000000000081947 */ /* 0x000fea0003800000 */
[----:B------:R-:W-:Y:S05]  /*15b0*/  BRA `(.L_x_18386) ;  /* 0x0000000000087947 */ /* 0x000fea0003800000 */
.L_x_18384:
[----:B------:R-:W-:-:S07]  /*15c0*/  FADD.FTZ R95, R30, R95 ;  /* 0x0000005f1e5f7221 */ /* 0x000fce0000010000 */
.L_x_18385:
[----:B------:R-:W-:-:S07]  /*15d0*/  MOV R34, R95 ;  /* 0x0000005f00227202 */ /* 0x000fce0000000f00 */
.L_x_18386:
[----:B------:R-:W-:Y:S01]  /*15e0*/  FMUL.FTZ R107, R39, R72 ;  /* 0x00000048276b7220 */ /* 0x000fe20000410000 */
[----:B------:R-:W-:Y:S06]  /*15f0*/  @P3 BRA `(.L_x_18387) ;  /* 0x0000000000083947 */ /* 0x000fec0003800000 */
[----:B------:R-:W-:Y:S05]  /*1600*/  @P1 BRA `(.L_x_18388) ;  /* 0x0000000000081947 */ /* 0x000fea0003800000 */
[----:B------:R-:W-:Y:S05]  /*1610*/  BRA `(.L_x_18389) ;  /* 0x0000000000087947 */ /* 0x000fea0003800000 */
.L_x_18387:
[----:B------:R-:W-:-:S07]  /*1620*/  FADD.FTZ R107, R31, R107 ;  /* 0x0000006b1f6b7221 */ /* 0x000fce0000010000 */
.L_x_18388:
[----:B------:R-:W-:-:S07]  /*1630*/  MOV R35, R107 ;  /* 0x0000006b00237202 */ /* 0x000fce0000000f00 */
.L_x_18389:
[----:B------:R-:W0:Y:S02]  /*1640*/  @P1 LDC.64 R36, c[0x0][0x238] ;  /* 0x00008e00ff241b82 */ /* 0x000e240000000a00 */
[----:B0-----:R-:W-:-:S04]  /*1650*/  @P1 LEA R36, P3, R74, R36, 0x4 ;  /* 0x000000244a241211 */ /* 0x001fc800078620ff */
[C---:B------:R-:W-:Y:S02]  /*1660*/  @P1 LEA.HI.X R37, R74.reuse, R37, RZ, 0x4, P3 ;  /* 0x000000254a251211 */ /* 0x040fe400018f24ff */
[----:B------:R-:W-:-:S03]  /*1670*/  IADD3 R74, R74, 0x100, RZ ;  /* 0x000001004a4a7810 */ /* 0x000fc60007ffe0ff */
[----:B------:R2:W-:Y:S04]  /*1680*/  @P1 STG.E.128 desc[UR4][R36.64], R32 ;  /* 0x0000002024001986 */ /* 0x0005e8000c101d04 */
.L_x_18377:
[----:B------:R-:W-:Y:S05]  /*1690*/  BSYNC B0 ;  /* 0x0000000000007941 */ /* 0x000fea0003800000 */
.L_x_18376:
[----:B------:R-:W-:Y:S01]  /*16a0*/  ISETP.GE.U32.AND P3, PT, R2, 0x400, PT ;  /* 0x000004000200780c */ /* 0x000fe20003f66070 */
[----:B------:R-:W-:-:S12]  /*16b0*/  BSSY B0, `(.L_x_18390) ;  /* 0x0000029000007945 */ /* 0x000fd80003800000 */
[----:B------:R-:W-:Y:S05]  /*16c0*/  @!P3 BRA `(.L_x_18391) ;  /* 0x00000000009cb947 */ /* 0x000fea0003800000 */
[----:B012---:R-:W0:Y:S01]  /*16d0*/  LDC.64 R36, c[0x0][0x220] ;  /* 0x00008800ff247b82 */ /* 0x007e220000000a00 */
        /* <DEDUP_REMOVED lines=13> */
.L_x_18392:
[----:B------:R-:W-:-:S07]  /*17b0*/  FADD.FTZ R73, R28, R73 ;  /* 0x000000491c497221 */ /* 0x000fce0000010000 */
.L_x_18393:
[----:B------:R-:W-:-:S07]  /*17c0*/  MOV R32, R73 ;  /* 0x0000004900207202 */ /* 0x000fce0000000f00 */
.L_x_18394:
[----:B------:R-:W-:Y:S01]  /*17d0*/  FMUL.FTZ R85, R37, R72 ;  /* 0x0000004825557220 */ /* 0x000fe20000410000 */
[----:B------:R-:W-:Y:S06]  /*17e0*/  @P3 BRA `(.L_x_18395) ;  /* 0x0000000000083947 */ /* 0x000fec0003800000 */
[----:B------:R-:W-:Y:S05]  /*17f0*/  @P1 BRA `(.L_x_18396) ;  /* 0x0000000000081947 */ /* 0x000fea0003800000 */
[----:B------:R-:W-:Y:S05]  /*1800*/  BRA `(.L_x_18397) ;  /* 0x0000000000087947 */ /* 0x000fea0003800000 */
.L_x_18395:
[----:B------:R-:W-:-:S07]  /*1810*/  FADD.FTZ R85, R29, R85 ;  /* 0x000000551d557221 */ /* 0x000fce0000010000 */
.L_x_18396:
[----:B------:R-:W-:-:S07]  /*1820*/  MOV R33, R85 ;  /* 0x0000005500217202 */ /* 0x000fce0000000f00 */
.L_x_18397:
[----:B------:R-:W-:Y:S01]  /*1830*/  FMUL.FTZ R97, R38, R72 ;  /* 0x0000004826617220 */ /* 0x000fe20000410000 */
[----:B------:R-:W-:Y:S06]  /*1840*/  @P3 BRA `(.L_x_18398) ;  /* 0x0000000000083947 */ /* 0x000fec0003800000 */
[----:B------:R-:W-:Y:S05]  /*1850*/  @P1 BRA `(.L_x_18399) ;  /* 0x0000000000081947 */ /* 0x000fea0003800000 */
[----:B------:R-:W-:Y:S05]  /*1860*/  BRA `(.L_x_18400) ;  /* 0x0000000000087947 */ /* 0x000fea0003800000 */
.L_x_18398:
[----:B------:R-:W-:-:S07]  /*1870*/  FADD.FTZ R97, R30, R97 ;  /* 0x000000611e617221 */ /* 0x000fce0000010000 */
.L_x_18399:
[----:B------:R-:W-:-:S07]  /*1880*/  MOV R34, R97 ;  /* 0x0000006100227202 */ /* 0x000fce0000000f00 */
.L_x_18400:
[----:B------:R-:W-:Y:S01]  /*1890*/  FMUL.FTZ R109, R39, R72 ;  /* 0x00000048276d7220 */ /* 0x000fe20000410000 */
[----:B------:R-:W-:Y:S06]  /*18a0*/  @P3 BRA `(.L_x_18401) ;  /* 0x0000000000083947 */ /* 0x000fec0003800000 */
[----:B------:R-:W-:Y:S05]  /*18b0*/  @P1 BRA `(.L_x_18402) ;  /* 0x0000000000081947 */ /* 0x000fea0003800000 */
[----:B------:R-:W-:Y:S05]  /*18c0*/  BRA `(.L_x_18403) ;  /* 0x0000000000087947 */ /* 0x000fea0003800000 */
.L_x_18401:
[----:B------:R-:W-:-:S07]  /*18d0*/  FADD.FTZ R109, R31, R109 ;  /* 0x0000006d1f6d7221 */ /* 0x000fce0000010000 */
.L_x_18402:
[----:B------:R-:W-:-:S07]  /*18e0*/  MOV R35, R109 ;  /* 0x0000006d00237202 */ /* 0x000fce0000000f00 */
.L_x_18403:
[----:B------:R-:W0:Y:S02]  /*18f0*/  @P1 LDC.64 R36, c[0x0][0x238] ;  /* 0x00008e00ff241b82 */ /* 0x000e240000000a00 */
[----:B0-----:R-:W-:-:S04]  /*1900*/  @P1 LEA R36, P3, R74, R36, 0x4 ;  /* 0x000000244a241211 */ /* 0x001fc800078620ff */
[C---:B------:R-:W-:Y:S02]  /*1910*/  @P1 LEA.HI.X R37, R74.reuse, R37, RZ, 0x4, P3 ;  /* 0x000000254a251211 */ /* 0x040fe400018f24ff */
[----:B------:R-:W-:-:S03]  /*1920*/  IADD3 R74, R74, 0x100, RZ ;  /* 0x000001004a4a7810 */ /* 0x000fc60007ffe0ff */
[----:B------:R3:W-:Y:S04]  /*1930*/  @P1 STG.E.128 desc[UR4][R36.64], R32 ;  /* 0x0000002024001986 */ /* 0x0007e8000c101d04 */
.L_x_18391:
[----:B------:R-:W-:Y:S05]  /*1940*/  BSYNC B0 ;  /* 0x0000000000007941 */ /* 0x000fea0003800000 */
.L_x_18390:
[----:B------:R-:W-:Y:S01]  /*1950*/  ISETP.GE.U32.AND P3, PT, R2, 0x500, PT ;  /* 0x000005000200780c */ /* 0x000fe20003f66070 */
[----:B------:R-:W-:-:S12]  /*1960*/  BSSY B0, `(.L_x_18404) ;  /* 0x0000029000007945 */ /* 0x000fd80003800000 */
[----:B------:R-:W-:Y:S05]  /*1970*/  @!P3 BRA `(.L_x_18405) ;  /* 0x00000000009cb947 */ /* 0x000fea0003800000 */
[----:B0123--:R-:W0:Y:S01]  /*1980*/  LDC.64 R36, c[0x0][0x220] ;  /* 0x00008800ff247b82 */ /* 0x00fe220000000a00 */
        /* <DEDUP_REMOVED lines=13> */
.L_x_18406:
[----:B------:R-:W-:-:S07]  /*1a60*/  FADD.FTZ R75, R28, R75 ;  /* 0x0000004b1c4b7221 */ /* 0x000fce0000010000 */
.L_x_18407:
[----:B------:R-:W-:-:S07]  /*1a70*/  MOV R32, R75 ;  /* 0x0000004b00207202 */ /* 0x000fce0000000f00 */
.L_x_18408:
[----:B------:R-:W-:Y:S01]  /*1a80*/  FMUL.FTZ R87, R37, R72 ;  /* 0x0000004825577220 */ /* 0x000fe20000410000 */
[----:B------:R-:W-:Y:S06]  /*1a90*/  @P3 BRA `(.L_x_18409) ;  /* 0x0000000000083947 */ /* 0x000fec0003800000 */
[----:B------:R-:W-:Y:S05]  /*1aa0*/  @P1 BRA `(.L_x_18410) ;  /* 0x0000000000081947 */ /* 0x000fea0003800000 */
[----:B------:R-:W-:Y:S05]  /*1ab0*/  BRA `(.L_x_18411) ;  /* 0x0000000000087947 */ /* 0x000fea0003800000 */
.L_x_18409:
[----:B------:R-:W-:-:S07]  /*1ac0*/  FADD.FTZ R87, R29, R87 ;  /* 0x000000571d577221 */ /* 0x000fce0000010000 */
.L_x_18410:
[----:B------:R-:W-:-:S07]  /*1ad0*/  MOV R33, R87 ;  /* 0x0000005700217202 */ /* 0x000fce0000000f00 */
.L_x_18411:
[----:B------:R-:W-:Y:S01]  /*1ae0*/  FMUL.FTZ R99, R38, R72 ;  /* 0x0000004826637220 */ /* 0x000fe20000410000 */
[----:B------:R-:W-:Y:S06]  /*1af0*/  @P3 BRA `(.L_x_18412) ;  /* 0x0000000000083947 */ /* 0x000fec0003800000 */
[----:B------:R-:W-:Y:S05]  /*1b00*/  @P1 BRA `(.L_x_18413) ;  /* 0x0000000000081947 */ /* 0x000fea0003800000 */
[----:B------:R-:W-:Y:S05]  /*1b10*/  BRA `(.L_x_18414) ;  /* 0x0000000000087947 */ /* 0x000fea0003800000 */
.L_x_18412:
[----:B------:R-:W-:-:S07]  /*1b20*/  FADD.FTZ R99, R30, R99 ;  /* 0x000000631e637221 */ /* 0x000fce0000010000 */
.L_x_18413:
[----:B------:R-:W-:-:S07]  /*1b30*/  MOV R34, R99 ;  /* 0x0000006300227202 */ /* 0x000fce0000000f00 */
.L_x_18414:
[----:B------:R-:W-:Y:S01]  /*1b40*/  FMUL.FTZ R111, R39, R72 ;  /* 0x00000048276f7220 */ /* 0x000fe20000410000 */
[----:B------:R-:W-:Y:S06]  /*1b50*/  @P3 BRA `(.L_x_18415) ;  /* 0x0000000000083947 */ /* 0x000fec0003800000 */
[----:B------:R-:W-:Y:S05]  /*1b60*/  @P1 BRA `(.L_x_18416) ;  /* 0x0000000000081947 */ /* 0x000fea0003800000 */
[----:B------:R-:W-:Y:S05]  /*1b70*/  BRA `(.L_x_18417) ;  /* 0x0000000000087947 */ /* 0x000fea0003800000 */
.L_x_18415:
[----:B------:R-:W-:-:S07]  /*1b80*/  FADD.FTZ R111, R31, R111 ;  /* 0x0000006f1f6f7221 */ /* 0x000fce0000010000 */
.L_x_18416:
[----:B------:R-:W-:-:S07]  /*1b90*/  MOV R35, R111 ;  /* 0x0000006f00237202 */ /* 0x000fce0000000f00 */
.L_x_18417:
[----:B------:R-:W0:Y:S02]  /*1ba0*/  @P1 LDC.64 R36, c[0x0][0x238] ;  /* 0x00008e00ff241b82 */ /* 0x000e240000000a00 */
[----:B0-----:R-:W-:-:S04]  /*1bb0*/  @P1 LEA R36, P3, R74, R36, 0x4 ;  /* 0x000000244a241211 */ /* 0x001fc800078620ff */
[C---:B------:R-:W-:Y:S02]  /*1bc0*/  @P1 LEA.HI.X R37, R74.reuse, R37, RZ, 0x4, P3 ;  /* 0x000000254a251211 */ /* 0x040fe400018f24ff */
[----:B------:R-:W-:-:S03]  /*1bd0*/  IADD3 R74, R74, 0x100, RZ ;  /* 0x000001004a4a7810 */ /* 0x000fc60007ffe0ff */
[----:B------:R4:W-:Y:S04]  /*1be0*/  @P1 STG.E.128 desc[UR4][R36.64], R32 ;  /* 0x0000002024001986 */ /* 0x0009e8000c101d04 */
.L_x_18405:
[----:B------:R-:W-:Y:S05]  /*1bf0*/  BSYNC B0 ;  /* 0x0000000000007941 */ /* 0x000fea0003800000 */
.L_x_18404:
[----:B------:R-:W-:Y:S01]  /*1c00*/  ISETP.GE.U32.AND P3, PT, R2, 0x600, PT ;  /* 0x000006000200780c */ /* 0x000fe20003f66070 */
[----:B------:R-:W-:-:S12]  /*1c10*/  BSSY B0, `(.L_x_18418) ;  /* 0x0000028000007945 */ /* 0x000fd80003800000 */
[----:B------:R-:W-:Y:S05]  /*1c20*/  @!P3 BRA `(.L_x_18419) ;  /* 0x000000000098b947 */ /* 0x000fea0003800000 */
[----:B01234-:R-:W0:Y:S01]  /*1c30*/  LDC.64 R36, c[0x0][0x220] ;  /* 0x00008800ff247b82 */ /* 0x01fe220000000a00 */
        /* <DEDUP_REMOVED lines=13> */
.L_x_18420:
[----:B------:R-:W-:-:S07]  /*1d10*/  FADD.FTZ R77, R28, R77 ;  /* 0x0000004d1c4d7221 */ /* 0x000fce0000010000 */
.L_x_18421:
[----:B------:R-:W-:-:S07]  /*1d20*/  MOV R32, R77 ;  /* 0x0000004d00207202 */ /* 0x000fce0000000f00 */
.L_x_18422:
[----:B------:R-:W-:Y:S01]  /*1d30*/  FMUL.FTZ R89, R37, R72 ;  /* 0x0000004825597220 */ /* 0x000fe20000410000 */
[----:B------:R-:W-:Y:S06]  /*1d40*/  @P3 BRA `(.L_x_18423) ;  /* 0x0000000000083947 */ /* 0x000fec0003800000 */
[----:B------:R-:W-:Y:S05]  /*1d50*/  @P1 BRA `(.L_x_18424) ;  /* 0x0000000000081947 */ /* 0x000fea0003800000 */
[----:B------:R-:W-:Y:S05]  /*1d60*/  BRA `(.L_x_18425) ;  /* 0x0000000000087947 */ /* 0x000fea0003800000 */
.L_x_18423:
[----:B------:R-:W-:-:S07]  /*1d70*/  FADD.FTZ R89, R29, R89 ;  /* 0x000000591d597221 */ /* 0x000fce0000010000 */
.L_x_18424:
[----:B------:R-:W-:-:S07]  /*1d80*/  MOV R33, R89 ;  /* 0x0000005900217202 */ /* 0x000fce0000000f00 */
.L_x_18425:
[----:B------:R-:W-:Y:S01]  /*1d90*/  FMUL.FTZ R101, R38, R72 ;  /* 0x0000004826657220 */ /* 0x000fe20000410000 */
[----:B------:R-:W-:Y:S06]  /*1da0*/  @P3 BRA `(.L_x_18426) ;  /* 0x0000000000083947 */ /* 0x000fec0003800000 */
[----:B------:R-:W-:Y:S05]  /*1db0*/  @P1 BRA `(.L_x_18427) ;  /* 0x0000000000081947 */ /* 0x000fea0003800000 */
[----:B------:R-:W-:Y:S05]  /*1dc0*/  BRA `(.L_x_18428) ;  /* 0x0000000000087947 */ /* 0x000fea0003800000 */
.L_x_18426:
[----:B------:R-:W-:-:S07]  /*1dd0*/  FADD.FTZ R101, R30, R101 ;  /* 0x000000651e657221 */ /* 0x000fce0000010000 */
.L_x_18427:
[----:B------:R-:W-:-:S07]  /*1de0*/  MOV R34, R101 ;  /* 0x0000006500227202 */ /* 0x000fce0000000f00 */
.L_x_18428:
[----:B------:R-:W-:Y:S01]  /*1df0*/  FMUL.FTZ R113, R39, R72 ;  /* 0x0000004827717220 */ /* 0x000fe20000410000 */
[----:B------:R-:W-:Y:S06]  /*1e00*/  @P3 BRA `(.L_x_18429) ;  /* 0x0000000000083947 */ /* 0x000fec0003800000 */
[----:B------:R-:W-:Y:S05]  /*1e10*/  @P1 BRA `(.L_x_18430) ;  /* 0x0000000000081947 */ /* 0x000fea0003800000 */
[----:B------:R-:W-:Y:S05]  /*1e20*/  BRA `(.L_x_18431) ;  /* 0x0000000000087947 */ /* 0x000fea0003800000 */
.L_x_18429:
[----:B------:R-:W-:-:S07]  /*1e30*/  FADD.FTZ R113, R31, R113 ;  /* 0x000000711f717221 */ /* 0x000fce0000010000 */
.L_x_18430:
[----:B------:R-:W-:-:S07]  /*1e40*/  MOV R35, R113 ;  /* 0x0000007100237202 */ /* 0x000fce0000000f00 */
.L_x_18431:
[----:B------:R-:W0:Y:S02]  /*1e50*/  @P1 LDC.64 R36, c[0x0][0x238] ;  /* 0x00008e00ff241b82 */ /* 0x000e240000000a00 */
[----:B0-----:R-:W-:-:S04]  /*1e60*/  @P1 LEA R36, P3, R74, R36, 0x4 ;  /* 0x000000244a241211 */ /* 0x001fc800078620ff */
[----:B------:R-:W-:-:S05]  /*1e70*/  @P1 LEA.HI.X R37, R74, R37, RZ, 0x4, P3 ;  /* 0x000000254a251211 */ /* 0x000fca00018f24ff */
[----:B------:R0:W-:Y:S04]  /*1e80*/  @P1 STG.E.128 desc[UR4][R36.64], R32 ;  /* 0x0000002024001986 */ /* 0x0001e8000c101d04 */
.L_x_18419:
[----:B------:R-:W-:Y:S05]  /*1e90*/  BSYNC B0 ;  /* 0x0000000000007941 */ /* 0x000fea0003800000 */
.L_x_18418:
[----:B01234-:R-:W-:Y:S01]  /*1ea0*/  FADD.FTZ R36, RZ, R71 ;  /* 0x00000047ff247221 */ /* 0x01ffe20000010000 */
[C---:B------:R-:W-:Y:S01]  /*1eb0*/  ISETP.GT.U32.AND P3, PT, R2.reuse, 0x1ff, PT ;  /* 0x000001ff0200780c */ /* 0x040fe20003f64070 */
[----:B------:R-:W-:Y:S01]  /*1ec0*/  UMOV UR6, 0xffffffff ;  /* 0xffffffff00067882 */ /* 0x000fe20000000000 */
[----:B------:R-:W-:Y:S01]  /*1ed0*/  ISETP.GT.U32.AND P4, PT, R2, 0x4ff, PT ;  /* 0x000004ff0200780c */ /* 0x000fe20003f84070 */
[----:B------:R-:W-:Y:S01]  /*1ee0*/  FADD.FTZ R36, R79, R36 ;  /* 0x000000244f247221 */ /* 0x000fe20000010000 */
[----:B------:R-:W-:Y:S02]  /*1ef0*/  P2R R37, PR, RZ, 0x8 ;  /* 0x00000008ff257803 */ /* 0x000fe40000000000 */
[----:B------:R-:W-:Y:S01]  /*1f00*/  LOP3.LUT P5, RZ, R70, 0xff, RZ, 0xc0, !PT ;  /* 0x000000ff46ff7812 */ /* 0x000fe200078ac0ff */
[----:B------:R-:W-:Y:S01]  /*1f10*/  FADD.FTZ R36, R91, R36 ;  /* 0x000000245b247221 */ /* 0x000fe20000010000 */
[----:B------:R-:W-:Y:S02]  /*1f20*/  SHF.R.U32.HI R39, RZ, 0x5, R0 ;  /* 0x00000005ff277819 */ /* 0x000fe40000011600 */
[----:B------:R-:W-:Y:S01]  /*1f30*/  P2R R70, PR, RZ, 0x20 ;  /* 0x00000020ff467803 */ /* 0x000fe20000000000 */
[----:B------:R-:W-:Y:S01]  /*1f40*/  FADD.FTZ R36, R103, R36 ;  /* 0x0000002467247221 */ /* 0x000fe20000010000 */
[----:B------:R-:W-:-:S02]  /*1f50*/  LOP3.LUT R38, R39, 0x7fffff8, RZ, 0xc0, !PT ;  /* 0x07fffff827267812 */ /* 0x000fc400078ec0ff */
[----:B------:R-:W-:Y:S02]  /*1f60*/  LOP3.LUT P6, RZ, R0, 0x1f, RZ, 0xc0, !PT ;  /* 0x0000001f00ff7812 */ /* 0x000fe400078cc0ff */
[----:B-----5:R-:W-:-:S03]  /*1f70*/  FSEL R72, R36, RZ, P2 ;  /* 0x000000ff24487208 */ /* 0x020fc60001000000 */
[----:B------:R-:W-:Y:S02]  /*1f80*/  @!P5 IADD3 R38, R38, 0x8, RZ ;  /* 0x000000082626d810 */ /* 0x000fe40007ffe0ff */
[----:B------:R-:W-:Y:S01]  /*1f90*/  FADD.FTZ R36, R69, R72 ;  /* 0x0000004845247221 */ /* 0x000fe20000010000 */
[----:B------:R-:W-:-:S03]  /*1fa0*/  ISETP.GT.U32.AND P5, PT, R2, 0x5ff, PT ;  /* 0x000005ff0200780c */ /* 0x000fc60003fa4070 */
[----:B------:R-:W-:-:S04]  /*1fb0*/  FADD.FTZ R36, R81, R36 ;  /* 0x0000002451247221 */ /* 0x000fc80000010000 */
[----:B------:R-:W-:-:S04]  /*1fc0*/  FADD.FTZ R36, R93, R36 ;  /* 0x000000245d247221 */ /* 0x000fc80000010000 */
[----:B------:R-:W-:Y:S01]  /*1fd0*/  @P3 FADD.FTZ R72, R105, R36 ;  /* 0x0000002469483221 */ /* 0x000fe20000010000 */
[----:B------:R-:W-:-:S03]  /*1fe0*/  ISETP.GT.U32.AND P3, PT, R2, 0x2ff, PT ;  /* 0x000002ff0200780c */ /* 0x000fc60003f64070 */
[----:B------:R-:W-:Y:S01]  /*1ff0*/  FADD.FTZ R36, R67, R72 ;  /* 0x0000004843247221 */ /* 0x000fe20000010000 */
[----:B------:R-:W-:-:S03]  /*2000*/  P2R R37, PR, RZ, 0x8 ;  /* 0x00000008ff257803 */ /* 0x000fc60000000000 */
[----:B------:R-:W-:-:S04]  /*2010*/  FADD.FTZ R36, R83, R36 ;  /* 0x0000002453247221 */ /* 0x000fc80000010000 */
[----:B------:R-:W-:-:S04]  /*2020*/  FADD.FTZ R36, R95, R36 ;  /* 0x000000245f247221 */ /* 0x000fc80000010000 */
[----:B------:R-:W-:Y:S01]  /*2030*/  @P3 FADD.FTZ R72, R107, R36 ;  /* 0x000000246b483221 */ /* 0x000fe20000010000 */
[----:B------:R-:W-:-:S03]  /*2040*/  ISETP.GT.U32.AND P3, PT, R2, 0x3ff, PT ;  /* 0x000003ff0200780c */ /* 0x000fc60003f64070 */
[----:B------:R-:W-:-:S04]  /*2050*/  FADD.FTZ R36, R73, R72 ;  /* 0x0000004849247221 */ /* 0x000fc80000010000 */
[----:B------:R-:W-:-:S04]  /*2060*/  FADD.FTZ R36, R85, R36 ;  /* 0x0000002455247221 */ /* 0x000fc80000010000 */
[----:B------:R-:W-:-:S04]  /*2070*/  FADD.FTZ R36, R97, R36 ;  /* 0x0000002461247221 */ /* 0x000fc80000010000 */
[----:B------:R-:W-:-:S04]  /*2080*/  @P3 FADD.FTZ R72, R109, R36 ;  /* 0x000000246d483221 */ /* 0x000fc80000010000 */
[----:B------:R-:W-:-:S04]  /*2090*/  FADD.FTZ R36, R75, R72 ;  /* 0x000000484b247221 */ /* 0x000fc80000010000 */
[----:B------:R-:W-:-:S04]  /*20a0*/  FADD.FTZ R36, R87, R36 ;  /* 0x0000002457247221 */ /* 0x000fc80000010000 */
[----:B------:R-:W-:-:S04]  /*20b0*/  FADD.FTZ R36, R99, R36 ;  /* 0x0000002463247221 */ /* 0x000fc80000010000 */
[----:B------:R-:W-:-:S04]  /*20c0*/  @P4 FADD.FTZ R72, R111, R36 ;  /* 0x000000246f484221 */ /* 0x000fc80000010000 */
[----:B------:R-:W-:-:S04]  /*20d0*/  FADD.FTZ R36, R77, R72 ;  /* 0x000000484d247221 */ /* 0x000fc80000010000 */
[----:B------:R-:W-:-:S04]  /*20e0*/  FADD.FTZ R36, R89, R36 ;  /* 0x0000002459247221 */ /* 0x000fc80000010000 */
[----:B------:R-:W-:-:S04]  /*20f0*/  FADD.FTZ R36, R101, R36 ;  /* 0x0000002465247221 */ /* 0x000fc80000010000 */
[----:B------:R-:W-:Y:S01]  /*2100*/  @P5 FADD.FTZ R72, R113, R36 ;  /* 0x0000002471485221 */ /* 0x000fe20000010000 */
[----:B------:R-:W-:Y:S01]  /*2110*/  P2R R36, PR, RZ, 0x40 ;  /* 0x00000040ff247803 */ /* 0x000fe20000000000 */
[----:B------:R-:W-:Y:S06]  /*2120*/  BRA.DIV UR6, `(.L_x_18432) ;  /* 0x00000012066c7947 */ /* 0x000fec000b800000 */
[----:B------:R-:W0:Y:S01]  /*2130*/  SHFL.BFLY PT, R37, R72, 0x1, 0x1f ;  /* 0x0c201f0048257f89 */ /* 0x000e2200000e0000 */
[----:B------:R-:W-:Y:S01]  /*2140*/  ISETP.GT.U32.AND P6, PT, R2, 0x1ff, PT ;  /* 0x000001ff0200780c */ /* 0x000fe20003fc4070 */
        /* <DEDUP_REMOVED lines=27> */
[----:B------:R-:W-:Y:S01]  /*2300*/  @P6 FFMA.FTZ R37, R115, R115, R72 ;  /* 0x0000007373256223 */ /* 0x000fe20000010048 */
[--C-:B------:R-:W-:Y:S01]  /*2310*/  FADD.FTZ R72, R67, -R36.reuse ;  /* 0x8000002443487221 */ /* 0x100fe20000010000 */
[----:B------:R-:W-:Y:S01]  /*2320*/  ISETP.GT.U32.AND P6, PT, R2, 0x2ff, PT ;  /* 0x000002ff0200780c */ /* 0x000fe20003fc4070 */
[----:B------:R-:W-:Y:S02]  /*2330*/  FADD.FTZ R115, R83, -R36 ;  /* 0x8000002453737221 */ /* 0x000fe40000010000 */
[----:B------:R-:W-:-:S04]  /*2340*/  FFMA.FTZ R72, R72, R72, R37 ;  /* 0x0000004848487223 */ /* 0x000fc80000010025 */
        /* <DEDUP_REMOVED lines=37> */
.L_x_18456:
        /* <DEDUP_REMOVED lines=83> */
[----:B------:R-:W-:Y:S01]  /*2ad0*/  FSEL R74, R119, RZ, !P4 ;  /* 0x000000ff774a7208 */ /* 0x000fe20006000000 */
[----:B---3--:R-:W-:-:S04]  /*2ae0*/  @!P3 IMAD.WIDE R36, R15, 0x4, R36 ;  /* 0x000000040f24b825 */ /* 0x008fc800078e0224 */
[----:B0-----:R-:W-:-:S04]  /*2af0*/  FFMA.FTZ R72, R115, UR7, R76 ;  /* 0x0000000773487c23 */ /* 0x001fc8000801004c */
        /* <DEDUP_REMOVED lines=18> */
[----:B------:R-:W-:-:S04]  /*2c20*/  IADD3 R68, R68, 0x100, RZ ;  /* 0x0000010044447810 */ /* 0x000fc80007ffe0ff */
[----:B------:R0:W-:Y:S03]  /*2c30*/  STG.E.128 desc[UR4][R114.64], R36 ;  /* 0x0000002472007986 */ /* 0x0001e6000c101d04 */
.L_x_18434:
[----:B------:R-:W-:Y:S05]  /*2c40*/  BSYNC B0 ;  /* 0x0000000000007941 */ /* 0x000fea0003800000 */
.L_x_18433:
[----:B------:R-:W-:Y:S01]  /*2c50*/  ISETP.GE.U32.AND P3, PT, R2, 0x200, PT ;  /* 0x000002000200780c */ /* 0x000fe20003f66070 */
[----:B------:R-:W-:-:S12]  /*2c60*/  BSSY B0, `(.L_x_18435) ;  /* 0x0000012000007945 */ /* 0x000fd80003800000 */
[----:B------:R-:W-:Y:S05]  /*2c70*/  @!P3 BRA `(.L_x_18436) ;  /* 0x000000000040b947 */ /* 0x000fea0003800000 */
[----:B0-----:R-:W0:Y:S01]  /*2c80*/  LDC.64 R114, c[0x0][0x2b8] ;  /* 0x0000ae00ff727b82 */ /* 0x001e220000000a00 */
        /* <DEDUP_REMOVED lines=15> */
.L_x_18436:
[----:B------:R-:W-:Y:S05]  /*2d80*/  BSYNC B0 ;  /* 0x0000000000007941 */ /* 0x000fea0003800000 */
.L_x_18435:
[----:B------:R-:W-:Y:S01]  /*2d90*/  ISETP.GE.U32.AND P3, PT, R2, 0x300, PT ;  /* 0x000003000200780c */ /* 0x000fe20003f66070 */
[----:B------:R-:W-:-:S12]  /*2da0*/  BSSY B0, `(.L_x_18437) ;  /* 0x0000012000007945 */ /* 0x000fd80003800000 */
[----:B------:R-:W-:Y:S05]  /*2db0*/  @!P3 BRA `(.L_x_18438) ;  /* 0x000000000040b947 */ /* 0x000fea0003800000 */
[----:B0-2---:R-:W0:Y:S01]  /*2dc0*/  LDC.64 R114, c[0x0][0x2b8] ;  /* 0x0000ae00ff727b82 */ /* 0x005e220000000a00 */
        /* <DEDUP_REMOVED lines=15> */
.L_x_18438:
[----:B------:R-:W-:Y:S05]  /*2ec0*/  BSYNC B0 ;  /* 0x0000000000007941 */ /* 0x000fea0003800000 */
.L_x_18437:
[----:B------:R-:W-:Y:S01]  /*2ed0*/  ISETP.GE.U32.AND P3, PT, R2, 0x400, PT ;  /* 0x000004000200780c */ /* 0x000fe20003f66070 */
[----:B------:R-:W-:-:S12]  /*2ee0*/  BSSY B0, `(.L_x_18439) ;  /* 0x0000012000007945 */ /* 0x000fd80003800000 */
[----:B------:R-:W-:Y:S05]  /*2ef0*/  @!P3 BRA `(.L_x_18440) ;  /* 0x000000000040b947 */ /* 0x000fea0003800000 */
[----:B0-23--:R-:W0:Y:S01]  /*2f00*/  LDC.64 R114, c[0x0][0x2b8] ;  /* 0x0000ae00ff727b82 */ /* 0x00de220000000a00 */
        /* <DEDUP_REMOVED lines=15> */
.L_x_18440:
[----:B------:R-:W-:Y:S05]  /*3000*/  BSYNC B0 ;  /* 0x0000000000007941 */ /* 0x000fea0003800000 */
.L_x_18439:
[----:B------:R-:W-:Y:S01]  /*3010*/  ISETP.GE.U32.AND P3, PT, R2, 0x500, PT ;  /* 0x000005000200780c */ /* 0x000fe20003f66070 */
[----:B------:R-:W-:-:S12]  /*3020*/  BSSY B0, `(.L_x_18441) ;  /* 0x0000012000007945 */ /* 0x000fd80003800000 */
[----:B------:R-:W-:Y:S05]  /*3030*/  @!P3 BRA `(.L_x_18442) ;  /* 0x000000000040b947 */ /* 0x000fea0003800000 */
[----:B0-234-:R-:W0:Y:S01]  /*3040*/  LDC.64 R114, c[0x0][0x2b8] ;  /* 0x0000ae00ff727b82 */ /* 0x01de220000000a00 */
        /* <DEDUP_REMOVED lines=15> */
.L_x_18442:
[----:B------:R-:W-:Y:S05]  /*3140*/  BSYNC B0 ;  /* 0x0000000000007941 */ /* 0x000fea0003800000 */
.L_x_18441:
[----:B------:R-:W-:Y:S01]  /*3150*/  ISETP.GE.U32.AND P3, PT, R2, 0x600, PT ;  /* 0x000006000200780c */ /* 0x000fe20003f66070 */
[----:B------:R-:W-:-:S12]  /*3160*/  BSSY B0, `(.L_x_18443) ;  /* 0x0000011000007945 */ /* 0x000fd80003800000 */
[----:B------:R-:W-:Y:S05]  /*3170*/  @!P3 BRA `(.L_x_18444) ;  /* 0x00000000003cb947 */ /* 0x000fea0003800000 */
[----:B01234-:R-:W0:Y:S01]  /*3180*/  LDC.64 R36, c[0x0][0x2b8] ;  /* 0x0000ae00ff247b82 */ /* 0x01fe220000000a00 */
        /* <DEDUP_REMOVED lines=8> */
[----:B0-----:R-:W-:-:S04]  /*3210*/  IMAD.WIDE.U32 R114, R68, 0x10, R36 ;  /* 0x0000001044727825 */ /* 0x001fc800078e0024 */
[----:B------:R-:W-:Y:S01]  /*3220*/  FFMA.FTZ R36, R48, R39, R13 ;  /* 0x0000002730247223 */ /* 0x000fe2000001000d */
[----:B------:R-:W-:Y:S01]  /*3230*/  FFMA.FTZ R37, R49, R38, R62 ;  /* 0x0000002631257223 */ /* 0x000fe2000001003e */
[----:B------:R-:W-:Y:S01]  /*3240*/  FFMA.FTZ R39, R50, R119, R65 ;  /* 0x0000007732277223 */ /* 0x000fe20000010041 */
[----:B------:R-:W-:-:S05]  /*3250*/  FFMA.FTZ R38, R51, R117, R14 ;  /* 0x0000007533267223 */ /* 0x000fca000001000e */
[----:B------:R0:W-:Y:S02]  /*3260*/  STG.E.128 desc[UR4][R114.64], R36 ;  /* 0x0000002472007986 */ /* 0x0001e4000c101d04 */
.L_x_18444:
[----:B------:R-:W-:Y:S05]  /*3270*/  BSYNC B0 ;  /* 0x0000000000007941 */ /* 0x000fea0003800000 */
.L_x_18443:
[----:B------:R-:W-:Y:S02]  /*3280*/  ISETP.NE.AND P3, PT, R70, RZ, PT ;  /* 0x000000ff4600720c */ /* 0x000fe40003f65270 */
[----:B------:R-:W-:Y:S02]  /*3290*/  IADD3 R15, R15, UR8, RZ ;  /* 0x000000080f0f7c10 */ /* 0x000fe4000fffe0ff */
[----:B------:R-:W-:Y:S02]  /*32a0*/  SEL R70, RZ, 0x1, P3 ;  /* 0x00000001ff467807 */ /* 0x000fe40001800000 */
[----:B------:R-:W-:-:S13]  /*32b0*/  ISETP.GE.AND P3, PT, R15, UR9, PT ;  /* 0x000000090f007c0c */ /* 0x000fda000bf66270 */
[----:B------:R-:W-:Y:S05]  /*32c0*/  @!P3 BRA `(.L_x_18445) ;  /* 0xffffffd800ccb947 */ /* 0x000fea000383ffff */
[----:B------:R-:W-:Y:S05]  /*32d0*/  EXIT ;  /* 0x000000000000794d */ /* 0x000fea0003800000 */
.L_x_18432:
[----:B------:R-:W-:Y:S01]  /*32e0*/  HFMA2.MMA R86, -RZ, RZ, 0, 5.9604644775390625e-08 ;  /* 0x00000001ff567435 */ /* 0x000fe200000001ff */
[----:B------:R-:W-:Y:S02]  /*32f0*/  MOV R119, R72 ;  /* 0x0000004800777202 */ /* 0x000fe40000000f00 */
[----:B------:R-:W-:Y:S02]  /*3300*/  MOV R121, 0x1f ;  /* 0x0000001f00797802 */ /* 0x000fe40000000f00 */
[----:B------:R-:W-:-:S07]  /*3310*/  MOV R82, 0xffffffff ;  /* 0xffffffff00527802 */ /* 0x000fce0000000f00 */
[----:B------:R-:W-:Y:S05]  /*3320*/  WARPSYNC.COLLECTIVE R82, `(.L_x_18446) ;  /* 0x0000000052087348 */ /* 0x000fea0003c00000 */
[----:B------:R0:W1:Y:S02]  /*3330*/  SHFL.BFLY P6, R84, R119, R86, R121 ;  /* 0x0c00005677547389 */ /* 0x00006400000c0079 */
[----:B01----:R-:W-:Y:S01]  /*3340*/  ENDCOLLECTIVE ;  /* 0x000000000000791b */ /* 0x003fe20003800000 */
.L_x_18446:
[----:B------:R-:W-:Y:S01]  /*3350*/  HFMA2.MMA R86, -RZ, RZ, 0, 1.1920928955078125e-07 ;  /* 0x00000002ff567435 */ /* 0x000fe200000001ff */
[----:B------:R-:W-:-:S05]  /*3360*/  MOV R37, R84 ;  /* 0x0000005400257202 */ /* 0x000fca0000000f00 */
[----:B------:R-:W-:-:S05]  /*3370*/  FADD.FTZ R74, R72, R37 ;  /* 0x00000025484a7221 */ /* 0x000fca0000010000 */
[----:B------:R-:W-:-:S07]  /*3380*/  MOV R119, R74 ;  /* 0x0000004a00777202 */ /* 0x000fce0000000f00 */
[----:B------:R-:W-:Y:S05]  /*3390*/  WARPSYNC.COLLECTIVE R82, `(.L_x_18447) ;  /* 0x0000000052087348 */ /* 0x000fea0003c00000 */
[----:B------:R0:W1:Y:S02]  /*33a0*/  SHFL.BFLY P6, R84, R119, R86, R121 ;  /* 0x0c00005677547389 */ /* 0x00006400000c0079 */
[----:B01----:R-:W-:Y:S01]  /*33b0*/  ENDCOLLECTIVE ;  /* 0x000000000000791b */ /* 0x003fe20003800000 */
.L_x_18447:
[----:B------:R-:W-:Y:S01]  /*33c0*/  HFMA2.MMA R86, -RZ, RZ, 0, 2.384185791015625e-07 ;  /* 0x00000004ff567435 */ /* 0x000fe200000001ff */
[----:B------:R-:W-:-:S05]  /*33d0*/  MOV R37, R84 ;  /* 0x0000005400257202 */ /* 0x000fca0000000f00 */
[----:B------:R-:W-:-:S05]  /*33e0*/  FADD.FTZ R76, R74, R37 ;  /* 0x000000254a4c7221 */ /* 0x000fca0000010000 */
[----:B------:R-:W-:-:S07]  /*33f0*/  MOV R119, R76 ;  /* 0x0000004c00777202 */ /* 0x000fce0000000f00 */
[----:B------:R-:W-:Y:S05]  /*3400*/  WARPSYNC.COLLECTIVE R82, `(.L_x_18448) ;  /* 0x0000000052087348 */ /* 0x000fea0003c00000 */
[----:B------:R0:W1:Y:S02]  /*3410*/  SHFL.BFLY P6, R84, R119, R86, R121 ;  /* 0x0c00005677547389 */ /* 0x00006400000c0079 */
[----:B01----:R-:W-:Y:S01]  /*3420*/  ENDCOLLECTIVE ;  /* 0x000000000000791b */ /* 0x003fe20003800000 */
.L_x_18448:
[----:B------:R-:W-:Y:S01]  /*3430*/  HFMA2.MMA R86, -RZ, RZ, 0, 4.76837158203125e-07 ;  /* 0x00000008ff567435 */ /* 0x000fe200000001ff */
[----:B------:R-:W-:-:S05]  /*3440*/  MOV R37, R84 ;  /* 0x0000005400257202 */ /* 0x000fca0000000f00 */
[----:B------:R-:W-:-:S05]  /*3450*/  FADD.FTZ R78, R76, R37 ;  /* 0x000000254c4e7221 */ /* 0x000fca0000010000 */
[----:B------:R-:W-:-:S07]  /*3460*/  MOV R119, R78 ;  /* 0x0000004e00777202 */ /* 0x000fce0000000f00 */
[----:B------:R-:W-:Y:S05]  /*3470*/  WARPSYNC.COLLECTIVE R82, `(.L_x_18449) ;  /* 0x0000000052087348 */ /* 0x000fea0003c00000 */
[----:B------:R0:W1:Y:S02]  /*3480*/  SHFL.BFLY P6, R84, R119, R86, R121 ;  /* 0x0c00005677547389 */ /* 0x00006400000c0079 */
[----:B01----:R-:W-:Y:S01]  /*3490*/  ENDCOLLECTIVE ;  /* 0x000000000000791b */ /* 0x003fe20003800000 */
.L_x_18449:
[----:B------:R-:W-:Y:S01]  /*34a0*/  HFMA2.MMA R86, -RZ, RZ, 0, 9.5367431640625e-07 ;  /* 0x00000010ff567435 */ /* 0x000fe200000001ff */
[----:B------:R-:W-:-:S05]  /*34b0*/  MOV R37, R84 ;  /* 0x0000005400257202 */ /* 0x000fca0000000f00 */
[----:B------:R-:W-:-:S05]  /*34c0*/  FADD.FTZ R80, R78, R37 ;  /* 0x000000254e507221 */ /* 0x000fca0000010000 */
[----:B------:R-:W-:-:S07]  /*34d0*/  MOV R119, R80 ;  /* 0x0000005000777202 */ /* 0x000fce0000000f00 */
[----:B------:R-:W-:Y:S05]  /*34e0*/  WARPSYNC.COLLECTIVE R82, `(.L_x_18450) ;  /* 0x0000000052087348 */ /* 0x000fea0003c00000 */
[----:B------:R0:W1:Y:S02]  /*34f0*/  SHFL.BFLY P6, R84, R119, R86, R121 ;  /* 0x0c00005677547389 */ /* 0x00006400000c0079 */
[----:B01----:R-:W-:Y:S01]  /*3500*/  ENDCOLLECTIVE ;  /* 0x000000000000791b */ /* 0x003fe20003800000 */
.L_x_18450:
[----:B------:R-:W-:Y:S01]  /*3510*/  HFMA2.MMA R86, -RZ, RZ, 0, 5.9604644775390625e-08 ;  /* 0x00000001ff567435 */ /* 0x000fe200000001ff */
[----:B------:R-:W-:Y:S02]  /*3520*/  MOV R37, R84 ;  /* 0x0000005400257202 */ /* 0x000fe40000000f00 */
[----:B------:R-:W-:-:S03]  /*3530*/  ISETP.GT.U32.AND P6, PT, R2, 0x1ff, PT ;  /* 0x000001ff0200780c */ /* 0x000fc60003fc4070 */
        /* <DEDUP_REMOVED lines=56> */
.L_x_18451:
[----:B------:R-:W-:Y:S01]  /*38c0*/  HFMA2.MMA R86, -RZ, RZ, 0, 1.1920928955078125e-07 ;  /* 0x00000002ff567435 */ /* 0x000fe200000001ff */
[----:B------:R-:W-:-:S05]  /*38d0*/  MOV R72, R84 ;  /* 0x0000005400487202 */ /* 0x000fca0000000f00 */
[----:B------:R-:W-:-:S05]  /*38e0*/  FADD.FTZ R72, R37, R72 ;  /* 0x0000004825487221 */ /* 0x000fca0000010000 */
[----:B------:R-:W-:-:S07]  /*38f0*/  MOV R119, R72 ;  /* 0x0000004800777202 */ /* 0x000fce0000000f00 */
[----:B------:R-:W-:Y:S05]  /*3900*/  WARPSYNC.COLLECTIVE R82, `(.L_x_18452) ;  /* 0x0000000052087348 */ /* 0x000fea0003c00000 */
[----:B------:R0:W1:Y:S02]  /*3910*/  SHFL.BFLY P6, R84, R119, R86, R121 ;  /* 0x0c00005677547389 */ /* 0x00006400000c0079 */
[----:B01----:R-:W-:Y:S01]  /*3920*/  ENDCOLLECTIVE ;  /* 0x000000000000791b */ /* 0x003fe20003800000 */
.L_x_18452:
[----:B------:R-:W-:Y:S01]  /*3930*/  HFMA2.MMA R86, -RZ, RZ, 0, 2.384185791015625e-07 ;  /* 0x00000004ff567435 */ /* 0x000fe200000001ff */
[----:B------:R-:W-:-:S05]  /*3940*/  MOV R115, R84 ;  /* 0x0000005400737202 */ /* 0x000fca0000000f00 */
[----:B------:R-:W-:-:S05]  /*3950*/  FADD.FTZ R115, R72, R115 ;  /* 0x0000007348737221 */ /* 0x000fca0000010000 */
[----:B------:R-:W-:-:S07]  /*3960*/  MOV R119, R115 ;  /* 0x0000007300777202 */ /* 0x000fce0000000f00 */
[----:B------:R-:W-:Y:S05]  /*3970*/  WARPSYNC.COLLECTIVE R82, `(.L_x_18453) ;  /* 0x0000000052087348 */ /* 0x000fea0003c00000 */
[----:B------:R0:W1:Y:S02]  /*3980*/  SHFL.BFLY P6, R84, R119, R86, R121 ;  /* 0x0c00005677547389 */ /* 0x00006400000c0079 */
[----:B01----:R-:W-:Y:S01]  /*3990*/  ENDCOLLECTIVE ;  /* 0x000000000000791b */ /* 0x003fe20003800000 */
.L_x_18453:
[----:B------:R-:W-:Y:S01]  /*39a0*/  HFMA2.MMA R86, -RZ, RZ, 0, 4.76837158203125e-07 ;  /* 0x00000008ff567435 */ /* 0x000fe200000001ff */
[----:B------:R-:W-:-:S05]  /*39b0*/  MOV R74, R84 ;  /* 0x00000054004a7202 */ /* 0x000fca0000000f00 */
[----:B------:R-:W-:-:S05]  /*39c0*/  FADD.FTZ R74, R115, R74 ;  /* 0x0000004a734a7221 */ /* 0x000fca0000010000 */
[----:B------:R-:W-:-:S07]  /*39d0*/  MOV R119, R74 ;  /* 0x0000004a00777202 */ /* 0x000fce0000000f00 */
[----:B------:R-:W-:Y:S05]  /*39e0*/  WARPSYNC.COLLECTIVE R82, `(.L_x_18454) ;  /* 0x0000000052087348 */ /* 0x000fea0003c00000 */
[----:B------:R0:W1:Y:S02]  /*39f0*/  SHFL.BFLY P6, R84, R119, R86, R121 ;  /* 0x0c00005677547389 */ /* 0x00006400000c0079 */
[----:B01----:R-:W-:Y:S01]  /*3a00*/  ENDCOLLECTIVE ;  /* 0x000000000000791b */ /* 0x003fe20003800000 */
.L_x_18454:
[----:B------:R-:W-:Y:S01]  /*3a10*/  HFMA2.MMA R86, -RZ, RZ, 0, 9.5367431640625e-07 ;  /* 0x00000010ff567435 */ /* 0x000fe200000001ff */
[----:B------:R-:W-:-:S05]  /*3a20*/  MOV R117, R84 ;  /* 0x0000005400757202 */ /* 0x000fca0000000f00 */
[----:B------:R-:W-:-:S05]  /*3a30*/  FADD.FTZ R117, R74, R117 ;  /* 0x000000754a757221 */ /* 0x000fca0000010000 */
[----:B------:R-:W-:-:S07]  /*3a40*/  MOV R119, R117 ;  /* 0x0000007500777202 */ /* 0x000fce0000000f00 */
[----:B------:R-:W-:Y:S05]  /*3a50*/  WARPSYNC.COLLECTIVE R82, `(.L_x_18455) ;  /* 0x0000000052087348 */ /* 0x000fea0003c00000 */
[----:B------:R0:W1:Y:S02]  /*3a60*/  SHFL.BFLY P6, R84, R119, R86, R121 ;  /* 0x0c00005677547389 */ /* 0x00006400000c0079 */
[----:B01----:R-:W-:Y:S01]  /*3a70*/  ENDCOLLECTIVE ;  /* 0x000000000000791b */ /* 0x003fe20003800000 */
.L_x_18455:
[----:B------:R-:W-:Y:S01]  /*3a80*/  MOV R76, R84 ;  /* 0x00000054004c7202 */ /* 0x000fe20000000f00 */
[----:B------:R-:W-:Y:S06]  /*3a90*/  BRA `(.L_x_18456) ;  /* 0xffffffe800c07947 */ /* 0x000fec000383ffff */
.L_x_18457:
        /* <DEDUP_REMOVED lines=14> */
.L_x_23336:


//--------------------- .text._ZN10layer_norm13ln_fwd_kernelINS_13Kernel_traitsI6__halfffffjLj6144ELj1ELj1ELj8ELj16ENS_18Kernel_traits_baseILj6144ES2_ffffjLj256EEEEELb0ELb0ELb0ELb1EEEvNS_9FwdParamsE --------------------------
	.section	.text._ZN10layer_norm13ln_fwd_kernelINS_13Kernel_traitsI6__halfffffjLj6144ELj1ELj1ELj8ELj16ENS_18Kernel_traits_baseILj6144ES2_ffffjLj256EEEEELb0ELb0ELb0ELb1EEEvNS_9FwdParamsE,"ax",@progbits
	.align	128
        .global         _ZN10layer_norm13ln_fwd_kernelINS_13Kernel_traitsI6__halfffffjLj6144ELj1ELj1ELj8ELj16ENS_18Kernel_traits_baseILj6144ES2_ffffjLj256EEEEELb0ELb0ELb0ELb1EEEvNS_9FwdParamsE
        .type           _ZN10layer_norm13ln_fwd_kernelINS_13Kernel_traitsI6__halfffffjLj6144ELj1ELj1ELj8ELj16ENS_18Kernel_traits_baseILj6144ES2_ffffjLj256EEEEELb0ELb0ELb0ELb1EEEvNS_9FwdParamsE,@function
        .size           _ZN10layer_norm13ln_fwd_kernelINS_13Kernel_traitsI6__halfffffjLj6144ELj1ELj1ELj8ELj16ENS_18Kernel_traits_baseILj6144ES2_ffffjLj256EEEEELb0ELb0ELb0ELb1EEEvNS_9FwdParamsE,(.L_x_23337 - _ZN10layer_norm13ln_fwd_kernelINS_13Kernel_traitsI6__halfffffjLj6144ELj1ELj1ELj8ELj16ENS_18Kernel_traits_baseILj6144ES2_ffffjLj256EEEEELb0ELb0ELb0ELb1EEEvNS_9FwdParamsE)
        .other          _ZN10layer_norm13ln_fwd_kernelINS_13Kernel_traitsI6__halfffffjLj6144ELj1ELj1ELj8ELj16ENS_18Kernel_traits_baseILj6144ES2_ffffjLj256EEEEELb0ELb0ELb0ELb1EEEvNS_9FwdParamsE,@"STO_CUDA_ENTRY STV_DEFAULT"
_ZN10layer_norm13ln_fwd_kernelINS_13Kernel_traitsI6__halfffffjLj6144ELj1ELj1ELj8ELj16ENS_18Kernel_traits_baseILj6144ES2_ffffjLj256EEEEELb0ELb0ELb0ELb1EEEvNS_9FwdParamsE:
.text._ZN10layer_norm13ln_fwd_kernelINS_13Kernel_traitsI6__halfffffjLj6144ELj1ELj1ELj8ELj16ENS_18Kernel_traits_baseILj6144ES2_ffffjLj256EEEEELb0ELb0ELb0ELb1EEEvNS_9FwdParamsE:
        /* <DEDUP_REMOVED lines=13> */
[----:B------:R0:W5:Y:S04]  /*00d0*/  @P2 LDG.E.64 R16, desc[UR4][R2.64] ;  /* 0x0000000402102981 */ /* 0x000168000c1e1b00 */
[----:B------:R0:W5:Y:S04]  /*00e0*/  @P2 LDG.E.64 R14, desc[UR4][R2.64+0x800] ;  /* 0x00080004020e2981 */ /* 0x000168000c1e1b00 */
[----:B------:R0:W5:Y:S04]  /*00f0*/  @P2 LDG.E.64 R6, desc[UR4][R2.64+0x1000] ;  /* 0x0010000402062981 */ /* 0x000168000c1e1b00 */
[----:B------:R0:W5:Y:S01]  /*0100*/  @P2 LDG.E.64 R8, desc[UR4][R2.64+0x1800] ;  /* 0x0018000402082981 */ /* 0x000162000c1e1b00 */
[----:B-1----:R-:W-:Y:S01]  /*0110*/  LEA.HI R54, R0, UR6, RZ, 0x18 ;  /* 0x0000000600367c11 */ /* 0x002fe2000f8fc0ff */
[----:B------:R-:W-:Y:S01]  /*0120*/  ULDC UR6, c[0x0][0x214] ;  /* 0x0000850000067ab9 */ /* 0x000fe20000000800 */
[----:B------:R-:W-:Y:S01]  /*0130*/  IADD3 R4, P0, R4, UR8, RZ ;  /* 0x0000000804047c10 */ /* 0x000fe2000ff1e0ff */
[----:B------:R0:W5:Y:S01]  /*0140*/  @P2 LDG.E.64 R10, desc[UR4][R2.64+0x2000] ;  /* 0x00200004020a2981 */ /* 0x000162000c1e1b00 */
[----:B------:R-:W-:Y:S01]  /*0150*/  ISETP.GE.AND P1, PT, R54, UR6, PT ;  /* 0x0000000636007c0c */ /* 0x000fe2000bf26270 */
[----:B------:R-:W-:Y:S01]  /*0160*/  ULDC.64 UR6, c[0x0][0x230] ;  /* 0x00008c0000067ab9 */ /* 0x000fe20000000a00 */
[----:B------:R-:W-:Y:S01]  /*0170*/  IADD3.X R5, RZ, UR9, RZ, P0, !PT ;  /* 0x00000009ff057c10 */ /* 0x000fe200087fe4ff */
[----:B------:R0:W5:Y:S01]  /*0180*/  @P2 LDG.E.64 R12, desc[UR4][R2.64+0x2800] ;  /* 0x00280004020c2981 */ /* 0x000162000c1e1b00 */
[----:B--2---:R-:W-:-:S04]  /*0190*/  LOP3.LUT P0, RZ, R18, UR6, RZ, 0xfc, !PT ;  /* 0x0000000612ff7c12 */ /* 0x004fc8000f80fcff */
[----:B------:R-:W-:-:S05]  /*01a0*/  LOP3.LUT P0, RZ, R19, UR7, RZ, 0xfc, P0 ;  /* 0x0000000713ff7c12 */ /* 0x000fca000800fcff */
[----:B0-----:R-:W-:Y:S08]  /*01b0*/  @P1 EXIT ;  /* 0x000000000000194d */ /* 0x001ff00003800000 */
[----:B------:R-:W2:Y:S04]  /*01c0*/  LDG.E.64 R20, desc[UR4][R4.64] ;  /* 0x0000000404147981 */ /* 0x000ea8000c1e1b00 */
[----:B------:R-:W3:Y:S04]  /*01d0*/  LDG.E.64 R22, desc[UR4][R4.64+0x800] ;  /* 0x0008000404167981 */ /* 0x000ee8000c1e1b00 */
[----:B------:R-:W4:Y:S04]  /*01e0*/  LDG.E.64 R24, desc[UR4][R4.64+0x1000] ;  /* 0x0010000404187981 */ /* 0x000f28000c1e1b00 */
[----:B------:R-:W4:Y:S04]  /*01f0*/  LDG.E.64 R26, desc[UR4][R4.64+0x1800] ;  /* 0x00180004041a7981 */ /* 0x000f28000c1e1b00 */
[----:B------:R-:W4:Y:S04]  /*0200*/  LDG.E.64 R28, desc[UR4][R4.64+0x2000] ;  /* 0x00200004041c7981 */ /* 0x000f28000c1e1b00 */
[----:B------:R0:W4:Y:S01]  /*0210*/  LDG.E.64 R30, desc[UR4][R4.64+0x2800] ;  /* 0x00280004041e7981 */ /* 0x000122000c1e1b00 */
[----:B-----5:R-:W-:-:S02]  /*0220*/  @!P2 CS2R R16, SRZ ;  /* 0x000000000010a805 */ /* 0x020fc4000001ff00 */
[----:B------:R-:W-:Y:S02]  /*0230*/  @!P2 CS2R R14, SRZ ;  /* 0x00000000000ea805 */ /* 0x000fe4000001ff00 */
[----:B------:R-:W-:Y:S02]  /*0240*/  @!P2 CS2R R6, SRZ ;  /* 0x000000000006a805 */ /* 0x000fe4000001ff00 */
[----:B------:R-:W-:Y:S02]  /*0250*/  @!P2 CS2R R8, SRZ ;  /* 0x000000000008a805 */ /* 0x000fe4000001ff00 */
[----:B------:R-:W-:Y:S02]  /*0260*/  @!P2 CS2R R10, SRZ ;  /* 0x00000000000aa805 */ /* 0x000fe4000001ff00 */
[----:B------:R-:W-:Y:S02]  /*0270*/  @!P2 CS2R R12, SRZ ;  /* 0x00000000000ca805 */ /* 0x000fe4000001ff00 */
[----:B------:R-:W-:Y:S01]  /*0280*/  ISETP.NE.U32.AND P1, PT, R18, RZ, PT ;  /* 0x000000ff1200720c */ /* 0x000fe20003f25070 */
[----:B------:R-:W-:Y:S01]  /*0290*/  HADD2.F32 R2, -RZ, R16.H0_H0 ;  /* 0x20000010ff027230 */ /* 0x000fe20000004100 */
[--C-:B------:R-:W-:Y:S01]  /*02a0*/  SHF.R.U64 R55, R16, 0x10, R17.reuse ;  /* 0x0000001010377819 */ /* 0x100fe20000001211 */
[----:B------:R-:W-:Y:S01]  /*02b0*/  HADD2.F32 R3, -RZ, R17.H0_H0 ;  /* 0x20000011ff037230 */ /* 0x000fe20000004100 */
[----:B------:R-:W-:Y:S01]  /*02c0*/  SHF.R.U32.HI R56, RZ, 0x10, R17 ;  /* 0x00000010ff387819 */ /* 0x000fe20000011611 */
[----:B0-----:R-:W-:Y:S01]  /*02d0*/  HADD2.F32 R4, -RZ, R14.H0_H0 ;  /* 0x2000000eff047230 */ /* 0x001fe20000004100 */
[--C-:B------:R-:W-:Y:S01]  /*02e0*/  SHF.R.U64 R57, R14, 0x10, R15.reuse ;  /* 0x000000100e397819 */ /* 0x100fe2000000120f */
[----:B------:R-:W-:Y:S01]  /*02f0*/  HADD2.F32 R5, -RZ, R15.H0_H0 ;  /* 0x2000000fff057230 */ /* 0x000fe20000004100 */
[----:B------:R-:W-:Y:S01]  /*0300*/  SHF.R.U32.HI R58, RZ, 0x10, R15 ;  /* 0x00000010ff3a7819 */ /* 0x000fe2000001160f */
[----:B------:R-:W-:Y:S01]  /*0310*/  ULDC.U8 UR6, c[0x0][0x2a0] ;  /* 0x0000a80000067ab9 */ /* 0x000fe20000000000 */
[--C-:B------:R-:W-:Y:S01]  /*0320*/  SHF.R.U64 R59, R6, 0x10, R7.reuse ;  /* 0x00000010063b7819 */ /* 0x100fe20000001207 */
[----:B------:R-:W-:Y:S01]  /*0330*/  HFMA2.MMA R79, -RZ, RZ, 0, 5.9604644775390625e-08 ;  /* 0x00000001ff4f7435 */ /* 0x000fe200000001ff */
        /* <DEDUP_REMOVED lines=14> */
[----:B------:R-:W-:Y:S01]  /*0420*/  ISETP.NE.AND.EX P1, PT, R19, RZ, PT, P1 ;  /* 0x000000ff1300720c */ /* 0x000fe20003f25310 */
[----:B------:R-:W-:Y:S01]  /*0430*/  HADD2.F32 R13, -RZ, R13.H0_H0 ;  /* 0x2000000dff0d7230 */ /* 0x000fe20000004100 */
[----:B------:R-:W-:Y:S01]  /*0440*/  ISETP.NE.AND P4, PT, RZ, UR6, PT ;  /* 0x00000006ff007c0c */ /* 0x000fe2000bf85270 */
[----:B------:R-:W-:Y:S01]  /*0450*/  HADD2.F32 R55, -RZ, R55.H0_H0 ;  /* 0x20000037ff377230 */ /* 0x000fe20000004100 */
[----:B------:R-:W-:Y:S01]  /*0460*/  ULDC UR7, c[0x0][0x218] ;  /* 0x0000860000077ab9 */ /* 0x000fe20000000800 */
[----:B------:R-:W-:Y:S01]  /*0470*/  HADD2.F32 R56, -RZ, R56.H0_H0 ;  /* 0x20000038ff387230 */ /* 0x000fe20000004100 */
[----:B------:R-:W-:Y:S01]  /*0480*/  ULDC UR8, c[0x0][0x290] ;  /* 0x0000a40000087ab9 */ /* 0x000fe20000000800 */
[----:B------:R-:W-:Y:S01]  /*0490*/  HADD2.F32 R57, -RZ, R57.H0_H0 ;  /* 0x20000039ff397230 */ /* 0x000fe20000004100 */
[----:B------:R-:W-:Y:S01]  /*04a0*/  ULDC.64 UR12, c[0x0][0x230] ;  /* 0x00008c00000c7ab9 */ /* 0x000fe20000000a00 */
[----:B------:R-:W-:Y:S01]  /*04b0*/  HADD2.F32 R58, -RZ, R58.H0_H0 ;  /* 0x2000003aff3a7230 */ /* 0x000fe20000004100 */
[----:B------:R-:W-:Y:S01]  /*04c0*/  ULDC.64 UR10, c[0x0][0x210] ;  /* 0x00008400000a7ab9 */ /* 0x000fe20000000a00 */
[----:B------:R-:W-:-:S02]  /*04d0*/  HADD2.F32 R59, -RZ, R59.H0_H0 ;  /* 0x2000003bff3b7230 */ /* 0x000fc40000004100 */
[----:B------:R-:W-:Y:S02]  /*04e0*/  HADD2.F32 R60, -RZ, R60.H0_H0 ;  /* 0x2000003cff3c7230 */ /* 0x000fe40000004100 */
[----:B------:R-:W-:Y:S02]  /*04f0*/  HADD2.F32 R61, -RZ, R61.H0_H0 ;  /* 0x2000003dff3d7230 */ /* 0x000fe40000004100 */
[----:B------:R-:W-:Y:S02]  /*0500*/  HADD2.F32 R62, -RZ, R62.H0_H0 ;  /* 0x2000003eff3e7230 */ /* 0x000fe40000004100 */
[----:B------:R-:W-:Y:S02]  /*0510*/  HADD2.F32 R63, -RZ, R63.H0_H0 ;  /* 0x2000003fff3f7230 */ /* 0x000fe40000004100 */
[----:B------:R-:W-:Y:S02]  /*0520*/  HADD2.F32 R64, -RZ, R64.H0_H0 ;  /* 0x20000040ff407230 */ /* 0x000fe40000004100 */
[----:B------:R-:W-:-:S02]  /*0530*/  HADD2.F32 R65, -RZ, R65.H0_H0 ;  /* 0x20000041ff417230 */ /* 0x000fc40000004100 */
[----:B------:R-:W-:Y:S01]  /*0540*/  HADD2.F32 R66, -RZ, R66.H0_H0 ;  /* 0x20000042ff427230 */ /* 0x000fe20000004100 */
[--C-:B--2---:R-:W-:Y:S01]  /*0550*/  SHF.R.U64 R68, R20, 0x10, R21.reuse ;  /* 0x0000001014447819 */ /* 0x104fe20000001215 */
[----:B------:R-:W-:Y:S01]  /*0560*/  HADD2.F32 R15, -RZ, R20.H0_H0 ;  /* 0x20000014ff0f7230 */ /* 0x000fe20000004100 */
[----:B------:R-:W-:Y:S01]  /*0570*/  SHF.R.U32.HI R67, RZ, 0x10, R21 ;  /* 0x00000010ff437819 */ /* 0x000fe20000011615 */
[----:B------:R-:W-:Y:S01]  /*0580*/  HADD2.F32 R14, -RZ, R21.H0_H0 ;  /* 0x20000015ff0e7230 */ /* 0x000fe20000004100 */
[--C-:B---3--:R-:W-:Y:S01]  /*0590*/  SHF.R.U64 R70, R22, 0x10, R23.reuse ;  /* 0x0000001016467819 */ /* 0x108fe20000001217 */
[----:B------:R-:W-:Y:S01]  /*05a0*/  HADD2.F32 R17, -RZ, R22.H0_H0 ;  /* 0x20000016ff117230 */ /* 0x000fe20000004100 */
[----:B------:R-:W-:Y:S01]  /*05b0*/  SHF.R.U32.HI R69, RZ, 0x10, R23 ;  /* 0x00000010ff457819 */ /* 0x000fe20000011617 */
[----:B------:R-:W-:Y:S01]  /*05c0*/  HADD2.F32 R16, -RZ, R23.H0_H0 ;  /* 0x20000017ff107230 */ /* 0x000fe20000004100 */
[--C-:B----4-:R-:W-:Y:S01]  /*05d0*/  SHF.R.U64 R72, R24, 0x10, R25.reuse ;  /* 0x0000001018487819 */ /* 0x110fe20000001219 */
        /* <DEDUP_REMOVED lines=24> */
[----:B------:R-:W-:Y:S02]  /*0760*/  HADD2.F32 R75, -RZ, R75.H0_H0 ;  /* 0x2000004bff4b7230 */ /* 0x000fe40000004100 */
[----:B------:R-:W-:Y:S02]  /*0770*/  HADD2.F32 R78, -RZ, R78.H0_H0 ;  /* 0x2000004eff4e7230 */ /* 0x000fe40000004100 */
[----:B------:R-:W-:-:S07]  /*0780*/  HADD2.F32 R77, -RZ, R77.H0_H0 ;  /* 0x2000004dff4d7230 */ /* 0x000fce0000004100 */
.L_x_18531:
[----:B------:R-:W-:Y:S01]  /*0790*/  ISETP.NE.U32.AND P2, PT, RZ, UR12, PT ;  /* 0x0000000cff007c0c */ /* 0x000fe2000bf45070 */
[----:B0-----:R-:W0:Y:S01]  /*07a0*/  @P1 LDC.64 R32, c[0x0][0x270] ;  /* 0x00009c00ff201b82 */ /* 0x001e220000000a00 */
[----:B------:R-:W-:Y:S01]  /*07b0*/  IMAD R34, R54, UR7, RZ ;  /* 0x0000000736227c24 */ /* 0x000fe2000f8e02ff */
[----:B------:R-:W-:Y:S02]  /*07c0*/  MOV R38, 0x3f800000 ;  /* 0x3f80000000267802 */ /* 0x000fe40000000f00 */
[----:B------:R-:W-:Y:S02]  /*07d0*/  ISETP.NE.AND.EX P2, PT, RZ, UR13, PT, P2 ;  /* 0x0000000dff007c0c */ /* 0x000fe4000bf45320 */
[----:B------:R-:W-:Y:S02]  /*07e0*/  SHF.R.S32.HI R35, RZ, 0x1f, R34 ;  /* 0x0000001fff237819 */ /* 0x000fe40000011422 */
[----:B------:R-:W1:Y:S02]  /*07f0*/  LDC.64 R36, c[0x0][0x220] ;  /* 0x00008800ff247b82 */ /* 0x000e640000000a00 */
[----:B------:R-:W-:-:S02]  /*0800*/  LEA.HI R35, R35, R34, RZ, 0x2 ;  /* 0x0000002223237211 */ /* 0x000fc400078f10ff */
[----:B------:R-:W-:-:S04]  /*0810*/  LOP3.LUT R34, R0, 0xff, RZ, 0xc0, !PT ;  /* 0x000000ff00227812 */ /* 0x000fc800078ec0ff */
[----:B------:R-:W-:Y:S01]  /*0820*/  LEA.HI.SX32 R39, R35, R34, 0x1e ;  /* 0x0000002223277211 */ /* 0x000fe200078ff2ff */
[----:B------:R-:W2:Y:S01]  /*0830*/  @P2 LDC.64 R40, c[0x0][0x230] ;  /* 0x00008c00ff282b82 */ /* 0x000ea20000000a00 */
[----:B0-----:R-:W-:-:S05]  /*0840*/  @P1 IMAD.WIDE R42, R54, 0x4, R32 ;  /* 0x00000004362a1825 */ /* 0x001fca00078e0220 */
[----:B------:R-:W3:Y:S01]  /*0850*/  @P1 LDG.E R38, desc[UR4][R42.64] ;  /* 0x000000042a261981 */ /* 0x000ee2000c1e1900 */
[----:B-1----:R-:W-:-:S06]  /*0860*/  IMAD.WIDE.U32 R32, R39, 0x10, R36 ;  /* 0x0000001027207825 */ /* 0x002fcc00078e0024 */
[----:B------:R-:W3:Y:S01]  /*0870*/  LDG.E.128 R32, desc[UR4][R32.64] ;  /* 0x0000000420207981 */ /* 0x000ee2000c1e1d00 */
[----:B--2---:R-:W-:-:S05]  /*0880*/  @P2 IMAD.WIDE.U32 R44, R39, 0x10, R40 ;  /* 0x00000010272c2825 */ /* 0x004fca00078e0028 */
[----:B-----5:R0:W5:Y:S01]  /*0890*/  @P2 LDG.E.128 R24, desc[UR4][R44.64] ;  /* 0x000000042c182981 */ /* 0x020162000c1e1d00 */
[----:B------:R-:W-:-:S04]  /*08a0*/  ISETP.NE.U32.AND P3, PT, RZ, UR12, PT ;  /* 0x0000000cff007c0c */ /* 0x000fc8000bf65070 */
[----:B------:R-:W-:Y:S01]  /*08b0*/  ISETP.NE.AND.EX P3, PT, RZ, UR13, PT, P3 ;  /* 0x0000000dff007c0c */ /* 0x000fe2000bf65330 */
[----:B---3--:R-:W-:-:S12]  /*08c0*/  FMUL.FTZ R41, R32, R38 ;  /* 0x0000002620297220 */ /* 0x008fd80000410000 */
[----:B0-----:R-:W-:Y:S05]  /*08d0*/  @P3 BRA `(.L_x_18458) ;  /* 0x0000000000083947 */ /* 0x001fea0003800000 */
[----:B------:R-:W-:Y:S05]  /*08e0*/  @P0 BRA `(.L_x_18459) ;  /* 0x0000000000080947 */ /* 0x000fea0003800000 */
[----:B------:R-:W-:Y:S05]  /*08f0*/  BRA `(.L_x_18460) ;  /* 0x0000000000087947 */ /* 0x000fea0003800000 */
.L_x_18458:
[----:B-----5:R-:W-:-:S07]  /*0900*/  FADD.FTZ R41, R24, R41 ;  /* 0x0000002918297221 */ /* 0x020fce0000010000 */
.L_x_18459:
[----:B------:R-:W-:-:S07]  /*0910*/  MOV R28, R41 ;  /* 0x00000029001c7202 */ /* 0x000fce0000000f00 */
.L_x_18460:
[----:B------:R-:W-:Y:S01]  /*0920*/  FMUL.FTZ R43, R33, R38 ;  /* 0x00000026212b7220 */ /* 0x000fe20000410000 */
[----:B------:R-:W-:Y:S06]  /*0930*/  @P3 BRA `(.L_x_18461) ;  /* 0x0000000000083947 */ /* 0x000fec0003800000 */
[----:B------:R-:W-:Y:S05]  /*0940*/  @P0 BRA `(.L_x_18462) ;  /* 0x0000000000080947 */ /* 0x000fea0003800000 */
[----:B------:R-:W-:Y:S05]  /*0950*/  BRA `(.L_x_18463) ;  /* 0x0000000000087947 */ /* 0x000fea0003800000 */
.L_x_18461:
[----:B-----5:R-:W-:-:S07]  /*0960*/  FADD.FTZ R43, R25, R43 ;  /* 0x0000002b192b7221 */ /* 0x020fce0000010000 */
.L_x_18462:
[----:B------:R-:W-:-:S07]  /*0970*/  MOV R29, R43 ;  /* 0x0000002b001d7202 */ /* 0x000fce0000000f00 */
.L_x_18463:
[----:B------:R-:W-:Y:S01]  /*0980*/  FMUL.FTZ R49, R34, R38 ;  /* 0x0000002622317220 */ /* 0x000fe20000410000 */
[----:B------:R-:W-:Y:S06]  /*0990*/  @P3 BRA `(.L_x_18464) ;  /* 0x0000000000083947 */ /* 0x000fec0003800000 */
[----:B------:R-:W-:Y:S05]  /*09a0*/  @P0 BRA `(.L_x_18465) ;  /* 0x0000000000080947 */ /* 0x000fea0003800000 */
[----:B------:R-:W-:Y:S05]  /*09b0*/  BRA `(.L_x_18466) ;  /* 0x0000000000087947 */ /* 0x000fea0003800000 */
.L_x_18464:
[----:B-----5:R-:W-:-:S07]  /*09c0*/  FADD.FTZ R49, R26, R49 ;  /* 0x000000311a317221 */ /* 0x020fce0000010000 */
.L_x_18465:
[----:B------:R-:W-:-:S07]  /*09d0*/  MOV R30, R49 ;  /* 0x00000031001e7202 */ /* 0x000fce0000000f00 */
.L_x_18466:
[----:B------:R-:W-:Y:S01]  /*09e0*/  FMUL.FTZ R51, R35, R38 ;  /* 0x0000002623337220 */ /* 0x000fe20000410000 */
[----:B------:R-:W-:Y:S06]  /*09f0*/  @P3 BRA `(.L_x_18467) ;  /* 0x0000000000083947 */ /* 0x000fec0003800000 */
[----:B------:R-:W-:Y:S05]  /*0a00*/  @P0 BRA `(.L_x_18468) ;  /* 0x0000000000080947 */ /* 0x000fea0003800000 */
[----:B------:R-:W-:Y:S05]  /*0a10*/  BRA `(.L_x_18469) ;  /* 0x0000000000087947 */ /* 0x000fea0003800000 */
.L_x_18467:
[----:B-----5:R-:W-:-:S07]  /*0a20*/  FADD.FTZ R51, R27, R51 ;  /* 0x000000331b337221 */ /* 0x020fce0000010000 */
.L_x_18468:
[----:B------:R-:W-:-:S07]  /*0a30*/  MOV R31, R51 ;  /* 0x00000033001f7202 */ /* 0x000fce0000000f00 */
.L_x_18469:
[----:B------:R-:W0:Y:S01]  /*0a40*/  @P0 LDC.64 R46, c[0x0][0x238] ;  /* 0x00008e00ff2e0b82 */ /* 0x000e220000000a00 */
[----:B------:R-:W-:-:S05]  /*0a50*/  IADD3 R91, R39, 0x100, RZ ;  /* 0x00000100275b7810 */ /* 0x000fca0007ffe0ff */
[----:B------:R-:W-:Y:S02]  /*0a60*/  IMAD.WIDE.U32 R32, R91, 0x10, R36 ;  /* 0x000000105b207825 */ /* 0x000fe400078e0024 */
[----:B------:R-:W1:Y:S02]  /*0a70*/  @P2 LDC.64 R44, c[0x0][0x230] ;  /* 0x00008c00ff2c2b82 */ /* 0x000e640000000a00 */
[----:B0-----:R-:W-:-:S05]  /*0a80*/  @P0 IMAD.WIDE.U32 R46, R39, 0x10, R46 ;  /* 0x00000010272e0825 */ /* 0x001fca00078e002e */
[----:B------:R0:W-:Y:S01]  /*0a90*/  @P0 STG.E.128 desc[UR4][R46.64], R28 ;  /* 0x0000001c2e000986 */ /* 0x0001e2000c101d04 */
[----:B-1----:R-:W-:-:S03]  /*0aa0*/  @P2 IMAD.WIDE.U32 R44, R91, 0x10, R44 ;  /* 0x000000105b2c2825 */ /* 0x002fc600078e002c */
[----:B------:R-:W2:Y:S04]  /*0ab0*/  LDG.E.128 R32, desc[UR4][R32.64] ;  /* 0x0000000420207981 */ /* 0x000ea8000c1e1d00 */
[----:B-----5:R0:W5:Y:S01]  /*0ac0*/  @P2 LDG.E.128 R24, desc[UR4][R44.64] ;  /* 0x000000042c182981 */ /* 0x020162000c1e1d00 */
[----:B--2---:R-:W-:Y:S01]  /*0ad0*/  FMUL.FTZ R83, R32, R38 ;  /* 0x0000002620537220 */ /* 0x004fe20000410000 */
[----:B0-----:R-:W-:Y:S06]  /*0ae0*/  @P3 BRA `(.L_x_18470) ;  /* 0x0000000000083947 */ /* 0x001fec0003800000 */
[----:B------:R-:W-:Y:S05]  /*0af0*/  @P0 BRA `(.L_x_18471) ;  /* 0x0000000000080947 */ /* 0x000fea0003800000 */
[----:B------:R-:W-:Y:S05]  /*0b00*/  BRA `(.L_x_18472) ;  /* 0x0000000000087947 */ /* 0x000fea0003800000 */
.L_x_18470:
[----:B-----5:R-:W-:-:S07]  /*0b10*/  FADD.FTZ R83, R24, R83 ;  /* 0x0000005318537221 */ /* 0x020fce0000010000 */
.L_x_18471:
[----:B------:R-:W-:-:S07]  /*0b20*/  MOV R28, R83 ;  /* 0x00000053001c7202 */ /* 0x000fce0000000f00 */
.L_x_18472:
[----:B------:R-:W-:Y:S01]  /*0b30*/  FMUL.FTZ R85, R33, R38 ;  /* 0x0000002621557220 */ /* 0x000fe20000410000 */
[----:B------:R-:W-:Y:S06]  /*0b40*/  @P3 BRA `(.L_x_18473) ;  /* 0x0000000000083947 */ /* 0x000fec0003800000 */
[----:B------:R-:W-:Y:S05]  /*0b50*/  @P0 BRA `(.L_x_18474) ;  /* 0x0000000000080947 */ /* 0x000fea0003800000 */
[----:B------:R-:W-:Y:S05]  /*0b60*/  BRA `(.L_x_18475) ;  /* 0x0000000000087947 */ /* 0x000fea0003800000 */
.L_x_18473:
[----:B-----5:R-:W-:-:S07]  /*0b70*/  FADD.FTZ R85, R25, R85 ;  /* 0x0000005519557221 */ /* 0x020fce0000010000 */
.L_x_18474:
[----:B------:R-:W-:-:S07]  /*0b80*/  MOV R29, R85 ;  /* 0x00000055001d7202 */ /* 0x000fce0000000f00 */
.L_x_18475:
[----:B------:R-:W-:Y:S01]  /*0b90*/  FMUL.FTZ R87, R34, R38 ;  /* 0x0000002622577220 */ /* 0x000fe20000410000 */
[----:B------:R-:W-:Y:S06]  /*0ba0*/  @P3 BRA `(.L_x_18476) ;  /* 0x0000000000083947 */ /* 0x000fec0003800000 */
[----:B------:R-:W-:Y:S05]  /*0bb0*/  @P0 BRA `(.L_x_18477) ;  /* 0x0000000000080947 */ /* 0x000fea0003800000 */
[----:B------:R-:W-:Y:S05]  /*0bc0*/  BRA `(.L_x_18478) ;  /* 0x0000000000087947 */ /* 0x000fea0003800000 */
.L_x_18476:
[----:B-----5:R-:W-:-:S07]  /*0bd0*/  FADD.FTZ R87, R26, R87 ;  /* 0x000000571a577221 */ /* 0x020fce0000010000 */
.L_x_18477:
[----:B------:R-:W-:-:S07]  /*0be0*/  MOV R30, R87 ;  /* 0x00000057001e7202 */ /* 0x000fce0000000f00 */
.L_x_18478:
[----:B------:R-:W-:Y:S01]  /*0bf0*/  FMUL.FTZ R89, R35, R38 ;  /* 0x0000002623597220 */ /* 0x000fe20000410000 */
[----:B------:R-:W-:Y:S06]  /*0c00*/  @P3 BRA `(.L_x_18479) ;  /* 0x0000000000083947 */ /* 0x000fec0003800000 */
[----:B------:R-:W-:Y:S05]  /*0c10*/  @P0 BRA `(.L_x_18480) ;  /* 0x0000000000080947 */ /* 0x000fea0003800000 */
[----:B------:R-:W-:Y:S05]  /*0c20*/  BRA `(.L_x_18481) ;  /* 0x0000000000087947 */ /* 0x000fea0003800000 */
.L_x_18479:
[----:B-----5:R-:W-:-:S07]  /*0c30*/  FADD.FTZ R89, R27, R89 ;  /* 0x000000591b597221 */ /* 0x020fce0000010000 */
.L_x_18480:
[----:B------:R-:W-:-:S07]  /*0c40*/  MOV R31, R89 ;  /* 0x00000059001f7202 */ /* 0x000fce0000000f00 */
.L_x_18481:
        /* <DEDUP_REMOVED lines=13> */
.L_x_18482:
[----:B-----5:R-:W-:-:S07]  /*0d20*/  FADD.FTZ R93, R24, R93 ;  /* 0x0000005d185d7221 */ /* 0x020fce0000010000 */
.L_x_18483:
[----:B------:R-:W-:-:S07]  /*0d30*/  MOV R28, R93 ;  /* 0x0000005d001c7202 */ /* 0x000fce0000000f00 */
.L_x_18484:
[----:B------:R-:W-:Y:S01]  /*0d40*/  FMUL.FTZ R95, R33, R38 ;  /* 0x00000026215f7220 */ /* 0x000fe20000410000 */
[----:B------:R-:W-:Y:S06]  /*0d50*/  @P3 BRA `(.L_x_18485) ;  /* 0x0000000000083947 */ /* 0x000fec0003800000 */
[----:B------:R-:W-:Y:S05]  /*0d60*/  @P0 BRA `(.L_x_18486) ;  /* 0x0000000000080947 */ /* 0x000fea0003800000 */
[----:B------:R-:W-:Y:S05]  /*0d70*/  BRA `(.L_x_18487) ;  /* 0x0000000000087947 */ /* 0x000fea0003800000 */
.L_x_18485:
[----:B-----5:R-:W-:-:S07]  /*0d80*/  FADD.FTZ R95, R25, R95 ;  /* 0x0000005f195f7221 */ /* 0x020fce0000010000 */
.L_x_18486:
[----:B------:R-:W-:-:S07]  /*0d90*/  MOV R29, R95 ;  /* 0x0000005f001d7202 */ /* 0x000fce0000000f00 */
.L_x_18487:
[----:B------:R-:W-:Y:S01]  /*0da0*/  FMUL.FTZ R97, R34, R38 ;  /* 0x0000002622617220 */ /* 0x000fe20000410000 */
[----:B------:R-:W-:Y:S06]  /*0db0*/  @P3 BRA `(.L_x_18488) ;  /* 0x0000000000083947 */ /* 0x000fec0003800000 */
[----:B------:R-:W-:Y:S05]  /*0dc0*/  @P0 BRA `(.L_x_18489) ;  /* 0x0000000000080947 */ /* 0x000fea0003800000 */
[----:B------:R-:W-:Y:S05]  /*0dd0*/  BRA `(.L_x_18490) ;  /* 0x0000000000087947 */ /* 0x000fea0003800000 */
.L_x_18488:
[----:B-----5:R-:W-:-:S07]  /*0de0*/  FADD.FTZ R97, R26, R97 ;  /* 0x000000611a617221 */ /* 0x020fce0000010000 */
.L_x_18489:
[----:B------:R-:W-:-:S07]  /*0df0*/  MOV R30, R97 ;  /* 0x00000061001e7202 */ /* 0x000fce0000000f00 */
.L_x_18490:
[----:B------:R-:W-:Y:S01]  /*0e00*/  FMUL.FTZ R99, R35, R38 ;  /* 0x0000002623637220 */ /* 0x000fe20000410000 */
[----:B------:R-:W-:Y:S06]  /*0e10*/  @P3 BRA `(.L_x_18491) ;  /* 0x0000000000083947 */ /* 0x000fec0003800000 */
[----:B------:R-:W-:Y:S05]  /*0e20*/  @P0 BRA `(.L_x_18492) ;  /* 0x0000000000080947 */ /* 0x000fea0003800000 */
[----:B------:R-:W-:Y:S05]  /*0e30*/  BRA `(.L_x_18493) ;  /* 0x0000000000087947 */ /* 0x000fea0003800000 */
.L_x_18491:
[----:B-----5:R-:W-:-:S07]  /*0e40*/  FADD.FTZ R99, R27, R99 ;  /* 0x000000631b637221 */ /* 0x020fce0000010000 */
.L_x_18492:
[----:B------:R-:W-:-:S07]  /*0e50*/  MOV R31, R99 ;  /* 0x00000063001f7202 */ /* 0x000fce0000000f00 */
.L_x_18493:
[----:B------:R-:W0:Y:S01]  /*0e60*/  @P0 LDC.64 R46, c[0x0][0x238] ;  /* 0x00008e00ff2e0b82 */ /* 0x000e220000000a00 */
[C---:B------:R-:W-:Y:S02]  /*0e70*/  @P0 IADD3 R33, R39.reuse, 0x200, RZ ;  /* 0x0000020027210810 */ /* 0x040fe40007ffe0ff */
[----:B------:R-:W-:-:S05]  /*0e80*/  IADD3 R91, R39, 0x300, RZ ;  /* 0x00000300275b7810 */ /* 0x000fca0007ffe0ff */
[----:B------:R-:W1:Y:S01]  /*0e90*/  @P2 LDC.64 R44, c[0x0][0x230] ;  /* 0x00008c00ff2c2b82 */ /* 0x000e620000000a00 */
[----:B0-----:R-:W-:-:S04]  /*0ea0*/  @P0 IMAD.WIDE.U32 R46, R33, 0x10, R46 ;  /* 0x00000010212e0825 */ /* 0x001fc800078e002e */
[C---:B------:R-:W-:Y:S01]  /*0eb0*/  IMAD.WIDE.U32 R32, R91.reuse, 0x10, R36 ;  /* 0x000000105b207825 */ /* 0x040fe200078e0024 */
[----:B------:R0:W-:Y:S03]  /*0ec0*/  @P0 STG.E.128 desc[UR4][R46.64], R28 ;  /* 0x0000001c2e000986 */ /* 0x0001e6000c101d04 */
[----:B-1----:R-:W-:Y:S02]  /*0ed0*/  @P2 IMAD.WIDE.U32 R44, R91, 0x10, R44 ;  /* 0x000000105b2c2825 */ /* 0x002fe400078e002c */
[----:B------:R-:W2:Y:S04]  /*0ee0*/  LDG.E.128 R32, desc[UR4][R32.64] ;  /* 0x0000000420207981 */ /* 0x000ea8000c1e1d00 */
[----:B-----5:R0:W5:Y:S01]  /*0ef0*/  @P2 LDG.E.128 R24, desc[UR4][R44.64] ;  /* 0x000000042c182981 */ /* 0x020162000c1e1d00 */
[----:B--2---:R-:W-:Y:S01]  /*0f00*/  FMUL.FTZ R103, R32, R38 ;  /* 0x0000002620677220 */ /* 0x004fe20000410000 */
[----:B0-----:R-:W-:Y:S06]  /*0f10*/  @P3 BRA `(.L_x_18494) ;  /* 0x0000000000083947 */ /* 0x001fec0003800000 */
[----:B------:R-:W-:Y:S05]  /*0f20*/  @P0 BRA `(.L_x_18495) ;  /* 0x0000000000080947 */ /* 0x000fea0003800000 */
[----:B------:R-:W-:Y:S05]  /*0f30*/  BRA `(.L_x_18496) ;  /* 0x0000000000087947 */ /* 0x000fea0003800000 */
.L_x_18494:
[----:B-----5:R-:W-:-:S07]  /*0f40*/  FADD.FTZ R103, R24, R103 ;  /* 0x0000006718677221 */ /* 0x020fce0000010000 */
.L_x_18495:
[----:B------:R-:W-:-:S07]  /*0f50*/  MOV R28, R103 ;  /* 0x00000067001c7202 */ /* 0x000fce0000000f00 */
.L_x_18496:
[----:B------:R-:W-:Y:S01]  /*0f60*/  FMUL.FTZ R105, R33, R38 ;  /* 0x0000002621697220 */ /* 0x000fe20000410000 */
[----:B------:R-:W-:Y:S06]  /*0f70*/  @P3 BRA `(.L_x_18497) ;  /* 0x0000000000083947 */ /* 0x000fec0003800000 */
[----:B------:R-:W-:Y:S05]  /*0f80*/  @P0 BRA `(.L_x_18498) ;  /* 0x0000000000080947 */ /* 0x000fea0003800000 */
[----:B------:R-:W-:Y:S05]  /*0f90*/  BRA `(.L_x_18499) ;  /* 0x0000000000087947 */ /* 0x000fea0003800000 */
.L_x_18497:
[----:B-----5:R-:W-:-:S07]  /*0fa0*/  FADD.FTZ R105, R25, R105 ;  /* 0x0000006919697221 */ /* 0x020fce0000010000 */
.L_x_18498:
[----:B------:R-:W-:-:S07]  /*0fb0*/  MOV R29, R105 ;  /* 0x00000069001d7202 */ /* 0x000fce0000000f00 */
.L_x_18499:
[----:B------:R-:W-:Y:S01]  /*0fc0*/  FMUL.FTZ R109, R34, R38 ;  /* 0x00000026226d7220 */ /* 0x000fe20000410000 */
[----:B------:R-:W-:Y:S06]  /*0fd0*/  @P3 BRA `(.L_x_18500) ;  /* 0x0000000000083947 */ /* 0x000fec0003800000 */
[----:B------:R-:W-:Y:S05]  /*0fe0*/  @P0 BRA `(.L_x_18501) ;  /* 0x0000000000080947 */ /* 0x000fea0003800000 */
[----:B------:R-:W-:Y:S05]  /*0ff0*/  BRA `(.L_x_18502) ;  /* 0x0000000000087947 */ /* 0x000fea0003800000 */
.L_x_18500:
[----:B-----5:R-:W-:-:S07]  /*1000*/  FADD.FTZ R109, R26, R109 ;  /* 0x0000006d1a6d7221 */ /* 0x020fce0000010000 */
.L_x_18501:
[----:B------:R-:W-:-:S07]  /*1010*/  MOV R30, R109 ;  /* 0x0000006d001e7202 */ /* 0x000fce0000000f00 */
.L_x_18502:
[----:B------:R-:W-:Y:S01]  /*1020*/  FMUL.FTZ R111, R35, R38 ;  /* 0x00000026236f7220 */ /* 0x000fe20000410000 */
[----:B------:R-:W-:Y:S06]  /*1030*/  @P3 BRA `(.L_x_18503) ;  /* 0x0000000000083947 */ /* 0x000fec0003800000 */
[----:B------:R-:W-:Y:S05]  /*1040*/  @P0 BRA `(.L_x_18504) ;  /* 0x0000000000080947 */ /* 0x000fea0003800000 */
[----:B------:R-:W-:Y:S05]  /*1050*/  BRA `(.L_x_18505) ;  /* 0x0000000000087947 */ /* 0x000fea0003800000 */
.L_x_18503:
[----:B-----5:R-:W-:-:S07]  /*1060*/  FADD.FTZ R111, R27, R111 ;  /* 0x0000006f1b6f7221 */ /* 0x020fce0000010000 */
.L_x_18504:
[----:B------:R-:W-:-:S07]  /*1070*/  MOV R31, R111 ;  /* 0x0000006f001f7202 */ /* 0x000fce0000000f00 */
.L_x_18505:
        /* <DEDUP_REMOVED lines=14> */
.L_x_18506:
[----:B-----5:R-:W-:-:S07]  /*1160*/  FADD.FTZ R113, R24, R113 ;  /* 0x0000007118717221 */ /* 0x020fce0000010000 */
.L_x_18507:
[----:B------:R-:W-:-:S07]  /*1170*/  MOV R28, R113 ;  /* 0x00000071001c7202 */ /* 0x000fce0000000f00 */
.L_x_18508:
[----:B------:R-:W-:Y:S01]  /*1180*/  FMUL.FTZ R115, R33, R38 ;  /* 0x0000002621737220 */ /* 0x000fe20000410000 */
[----:B------:R-:W-:Y:S06]  /*1190*/  @P3 BRA `(.L_x_18509) ;  /* 0x0000000000083947 */ /* 0x000fec0003800000 */
[----:B------:R-:W-:Y:S05]  /*11a0*/  @P0 BRA `(.L_x_18510) ;  /* 0x0000000000080947 */ /* 0x000fea0003800000 */
[----:B------:R-:W-:Y:S05]  /*11b0*/  BRA `(.L_x_18511) ;  /* 0x0000000000087947 */ /* 0x000fea0003800000 */
.L_x_18509:
[----:B-----5:R-:W-:-:S07]  /*11c0*/  FADD.FTZ R115, R25, R115 ;  /* 0x0000007319737221 */ /* 0x020fce0000010000 */
.L_x_18510:
[----:B------:R-:W-:-:S07]  /*11d0*/  MOV R29, R115 ;  /* 0x00000073001d7202 */ /* 0x000fce0000000f00 */
.L_x_18511:
[----:B------:R-:W-:Y:S01]  /*11e0*/  FMUL.FTZ R117, R34, R38 ;  /* 0x0000002622757220 */ /* 0x000fe20000410000 */
[----:B------:R-:W-:Y:S06]  /*11f0*/  @P3 BRA `(.L_x_18512) ;  /* 0x0000000000083947 */ /* 0x000fec0003800000 */
[----:B------:R-:W-:Y:S05]  /*1200*/  @P0 BRA `(.L_x_18513) ;  /* 0x0000000000080947 */ /* 0x000fea0003800000 */
[----:B------:R-:W-:Y:S05]  /*1210*/  BRA `(.L_x_18514) ;  /* 0x0000000000087947 */ /* 0x000fea0003800000 */
.L_x_18512:
[----:B-----5:R-:W-:-:S07]  /*1220*/  FADD.FTZ R117, R26, R117 ;  /* 0x000000751a757221 */ /* 0x020fce0000010000 */
.L_x_18513:
[----:B------:R-:W-:-:S07]  /*1230*/  MOV R30, R117 ;  /* 0x00000075001e7202 */ /* 0x000fce0000000f00 */
.L_x_18514:
[----:B------:R-:W-:Y:S01]  /*1240*/  FMUL.FTZ R119, R35, R38 ;  /* 0x0000002623777220 */ /* 0x000fe20000410000 */
[----:B------:R-:W-:Y:S06]  /*1250*/  @P3 BRA `(.L_x_18515) ;  /* 0x0000000000083947 */ /* 0x000fec0003800000 */
[----:B------:R-:W-:Y:S05]  /*1260*/  @P0 BRA `(.L_x_18516) ;  /* 0x0000000000080947 */ /* 0x000fea0003800000 */
[----:B------:R-:W-:Y:S05]  /*1270*/  BRA `(.L_x_18517) ;  /* 0x0000000000087947 */ /* 0x000fea0003800000 */
.L_x_18515:
[----:B-----5:R-:W-:-:S07]  /*1280*/  FADD.FTZ R119, R27, R119 ;  /* 0x000000771b777221 */ /* 0x020fce0000010000 */
.L_x_18516:
[----:B------:R-:W-:-:S07]  /*1290*/  MOV R31, R119 ;  /* 0x00000077001f7202 */ /* 0x000fce0000000f00 */
.L_x_18517:
        /* <DEDUP_REMOVED lines=14> */
.L_x_18518:
[----:B-----5:R-:W-:-:S07]  /*1380*/  FADD.FTZ R37, R24, R37 ;  /* 0x0000002518257221 */ /* 0x020fce0000010000 */
.L_x_18519:
[----:B------:R-:W-:-:S07]  /*1390*/  MOV R28, R37 ;  /* 0x00000025001c7202 */ /* 0x000fce0000000f00 */
.L_x_18520:
[----:B------:R-:W-:Y:S01]  /*13a0*/  FMUL.FTZ R45, R33, R38 ;  /* 0x00000026212d7220 */ /* 0x000fe20000410000 */
[----:B------:R-:W-:Y:S06]  /*13b0*/  @P3 BRA `(.L_x_18521) ;  /* 0x0000000000083947 */ /* 0x000fec0003800000 */
[----:B------:R-:W-:Y:S05]  /*13c0*/  @P0 BRA `(.L_x_18522) ;  /* 0x0000000000080947 */ /* 0x000fea0003800000 */
[----:B------:R-:W-:Y:S05]  /*13d0*/  BRA `(.L_x_18523) ;  /* 0x0000000000087947 */ /* 0x000fea0003800000 */
.L_x_18521:
[----:B-----5:R-:W-:-:S07]  /*13e0*/  FADD.FTZ R45, R25, R45 ;  /* 0x0000002d192d7221 */ /* 0x020fce0000010000 */
.L_x_18522:
[----:B------:R-:W-:-:S07]  /*13f0*/  MOV R29, R45 ;  /* 0x0000002d001d7202 */ /* 0x000fce0000000f00 */
.L_x_18523:
[----:B------:R-:W-:Y:S01]  /*1400*/  FMUL.FTZ R47, R34, R38 ;  /* 0x00000026222f7220 */ /* 0x000fe20000410000 */
[----:B------:R-:W-:Y:S06]  /*1410*/  @P3 BRA `(.L_x_18524) ;  /* 0x0000000000083947 */ /* 0x000fec0003800000 */
[----:B------:R-:W-:Y:S05]  /*1420*/  @P0 BRA `(.L_x_18525) ;  /* 0x0000000000080947 */ /* 0x000fea0003800000 */
[----:B------:R-:W-:Y:S05]  /*1430*/  BRA `(.L_x_18526) ;  /* 0x0000000000087947 */ /* 0x000fea0003800000 */
.L_x_18524:
[----:B-----5:R-:W-:-:S07]  /*1440*/  FADD.FTZ R47, R26, R47 ;  /* 0x0000002f1a2f7221 */ /* 0x020fce0000010000 */
.L_x_18525:
[----:B------:R-:W-:-:S07]  /*1450*/  MOV R30, R47 ;  /* 0x0000002f001e7202 */ /* 0x000fce0000000f00 */
.L_x_18526:
[----:B------:R-:W-:Y:S01]  /*1460*/  FMUL.FTZ R121, R35, R38 ;  /* 0x0000002623797220 */ /* 0x000fe20000410000 */
[----:B------:R-:W-:Y:S06]  /*1470*/  @P3 BRA `(.L_x_18527) ;  /* 0x0000000000083947 */ /* 0x000fec0003800000 */
[----:B------:R-:W-:Y:S05]  /*1480*/  @P0 BRA `(.L_x_18528) ;  /* 0x0000000000080947 */ /* 0x000fea0003800000 */
[----:B------:R-:W-:Y:S05]  /*1490*/  BRA `(.L_x_18529) ;  /* 0x0000000000087947 */ /* 0x000fea0003800000 */
.L_x_18527:
[----:B-----5:R-:W-:-:S07]  /*14a0*/  FADD.FTZ R121, R27, R121 ;  /* 0x000000791b797221 */ /* 0x020fce0000010000 */
.L_x_18528:
[----:B------:R-:W-:-:S07]  /*14b0*/  MOV R31, R121 ;  /* 0x00000079001f7202 */ /* 0x000fce0000000f00 */
.L_x_18529:
[----:B------:R-:W-:Y:S01]  /*14c0*/  FADD.FTZ R32, RZ, R41 ;  /* 0x00000029ff207221 */ /* 0x000fe20000010000 */
[----:B------:R-:W-:Y:S01]  /*14d0*/  @P0 IADD3 R35, R39, 0x500, RZ ;  /* 0x0000050027230810 */ /* 0x000fe20007ffe0ff */
[----:B------:R-:W-:Y:S01]  /*14e0*/  UMOV UR6, 0xffffffff ;  /* 0xffffffff00067882 */ /* 0x000fe20000000000 */
        /* <DEDUP_REMOVED lines=13> */
[----:B------:R-:W0:Y:S02]  /*15c0*/  @P0 LDC.64 R32, c[0x0][0x238] ;  /* 0x00008e00ff200b82 */ /* 0x000e240000000a00 */
[----:B------:R-:W-:-:S04]  /*15d0*/  FADD.FTZ R34, R34, R103 ;  /* 0x0000006722227221 */ /* 0x000fc80000010000 */
[----:B------:R-:W-:-:S04]  /*15e0*/  FADD.FTZ R34, R34, R105 ;  /* 0x0000006922227221 */ /* 0x000fc80000010000 */
[----:B------:R-:W-:-:S04]  /*15f0*/  FADD.FTZ R34, R34, R109 ;  /* 0x0000006d22227221 */ /* 0x000fc80000010000 */
[----:B------:R-:W-:-:S04]  /*1600*/  FADD.FTZ R34, R34, R111 ;  /* 0x0000006f22227221 */ /* 0x000fc80000010000 */
[----:B------:R-:W-:-:S04]  /*1610*/  FADD.FTZ R34, R34, R113 ;  /* 0x0000007122227221 */ /* 0x000fc80000010000 */
[----:B------:R-:W-:Y:S01]  /*1620*/  FADD.FTZ R34, R34, R115 ;  /* 0x0000007322227221 */ /* 0x000fe20000010000 */
[----:B0-----:R-:W-:Y:S01]  /*1630*/  @P0 IMAD.WIDE.U32 R32, R35, 0x10, R32 ;  /* 0x0000001023200825 */ /* 0x001fe200078e0020 */
[----:B------:R-:W-:-:S03]  /*1640*/  SHF.R.U32.HI R35, RZ, 0x5, R0 ;  /* 0x00000005ff237819 */ /* 0x000fc60000011600 */
[----:B------:R-:W-:Y:S01]  /*1650*/  FADD.FTZ R34, R34, R117 ;  /* 0x0000007522227221 */ /* 0x000fe20000010000 */
[----:B------:R0:W-:Y:S03]  /*1660*/  @P0 STG.E.128 desc[UR4][R32.64], R28 ;  /* 0x0000001c20000986 */ /* 0x0001e6000c101d04 */
        /* <DEDUP_REMOVED lines=76> */
.L_x_18542:
        /* <DEDUP_REMOVED lines=16> */
[----:B0-----:R-:W-:Y:S01]  /*1c30*/  @!P5 LEA R123, R38, R35, 0x18 ;  /* 0x00000023267bd211 */ /* 0x001fe200078ec0ff */
[----:B------:R-:W-:-:S03]  /*1c40*/  HFMA2.MMA R38, -RZ, RZ, 0, 0 ;  /* 0x00000000ff267435 */ /* 0x000fc600000001ff */
[----:B------:R-:W-:Y:S02]  /*1c50*/  @!P5 LEA R40, R34, R123, 0x3 ;  /* 0x0000007b2228d211 */ /* 0x000fe400078e18ff */
[----:B------:R-:W-:Y:S02]  /*1c60*/  CS2R R34, SRZ ;  /* 0x0000000000227805 */ /* 0x000fe4000001ff00 */
        /* <DEDUP_REMOVED lines=31> */
[-C--:B--2---:R-:W-:Y:S02]  /*1e60*/  IADD3 R33, R33, R42.reuse, RZ ;  /* 0x0000002a21217210 */ /* 0x084fe40007ffe0ff */
        /* <DEDUP_REMOVED lines=24> */
[----:B------:R-:W-:-:S04]  /*1ff0*/  FSEL R40, R79, RZ, !P4 ;  /* 0x000000ff4f287208 */ /* 0x000fc80006000000 */
[----:B------:R-:W-:Y:S01]  /*2000*/  FSEL R33, R32, RZ, P4 ;  /* 0x000000ff20217208 */ /* 0x000fe20002000000 */
[C---:B------:R-:W-:Y:S01]  /*2010*/  FADD.FTZ R92, -R40.reuse, R87 ;  /* 0x00000057285c7221 */ /* 0x040fe20000010100 */
[C---:B------:R-:W-:Y:S01]  /*2020*/  FADD.FTZ R42, -R40.reuse, R43 ;  /* 0x0000002b282a7221 */ /* 0x040fe20000010100 */
[----:B0-----:R-:W-:Y:S01]  /*2030*/  FFMA.FTZ R32, R123, UR8, R38 ;  /* 0x000000087b207c23 */ /* 0x001fe20008010026 */
[----:B------:R-:W0:Y:S01]  /*2040*/  LDC.64 R86, c[0x0][0x2b8] ;  /* 0x0000ae00ff567b82 */ /* 0x000e220000000a00 */
[C---:B------:R-:W-:Y:S01]  /*2050*/  FADD.FTZ R36, -R40.reuse, R41 ;  /* 0x0000002928247221 */ /* 0x040fe20000010100 */
[----:B------:R-:W-:Y:S01]  /*2060*/  FADD.FTZ R46, -R40, R49 ;  /* 0x00000031282e7221 */ /* 0x000fe20000010100 */
[----:B------:R-:W-:Y:S01]  /*2070*/  FADD.FTZ R38, R32, R33 ;  /* 0x0000002120267221 */ /* 0x000fe20000010000 */
[----:B------:R-:W-:Y:S01]  /*2080*/  FADD.FTZ R48, -R40, R51 ;  /* 0x0000003328307221 */ /* 0x000fe20000010100 */
[----:B--2---:R-:W-:-:S04]  /*2090*/  @!P3 IMAD.WIDE R34, R54, 0x4, R34 ;  /* 0x000000043622b825 */ /* 0x004fc800078e0222 */
[C---:B------:R-:W-:Y:S01]  /*20a0*/  FADD.FTZ R50, -R40.reuse, R83 ;  /* 0x0000005328327221 */ /* 0x040fe20000010100 */
[----:B------:R-:W1:Y:S01]  /*20b0*/  MUFU.RSQ R43, R38 ;  /* 0x00000026002b7308 */ /* 0x000e620000001400 */
[----:B------:R-:W2:Y:S01]  /*20c0*/  @!P3 LDC.64 R32, c[0x0][0x258] ;  /* 0x00009600ff20bb82 */ /* 0x000ea20000000a00 */
        /* <DEDUP_REMOVED lines=23> */
[----:B--2---:R-:W-:Y:S01]  /*2240*/  @!P3 IMAD.WIDE R32, R54, 0x4, R32 ;  /* 0x000000043620b825 */ /* 0x004fe200078e0220 */
[----:B------:R1:W-:Y:S01]  /*2250*/  @!P3 STG.E desc[UR4][R34.64], R79 ;  /* 0x0000004f2200b986 */ /* 0x0003e2000c101904 */
[----:B------:R-:W-:-:S02]  /*2260*/  IADD3 R83, R39, 0x100, RZ ;  /* 0x0000010027537810 */ /* 0x000fc40007ffe0ff */
        /* <DEDUP_REMOVED lines=8> */
[----:B------:R-:W-:Y:S01]  /*22f0*/  FFMA.FTZ R44, R15, R44, R2 ;  /* 0x0000002c0f2c7223 */ /* 0x000fe20000010002 */
[C---:B------:R-:W-:Y:S01]  /*2300*/  FMUL.FTZ R36, R43.reuse, R84 ;  /* 0x000000542b247220 */ /* 0x040fe20000410000 */
[C---:B-1----:R-:W-:Y:S01]  /*2310*/  FMUL.FTZ R35, R43.reuse, R82 ;  /* 0x000000522b237220 */ /* 0x042fe20000410000 */
        /* <DEDUP_REMOVED lines=13> */
[----:B------:R-:W-:Y:S01]  /*23f0*/  FMUL.FTZ R96, R43, R116 ;  /* 0x000000742b607220 */ /* 0x000fe20000410000 */
[----:B------:R-:W-:-:S04]  /*2400*/  IMAD.WIDE.U32 R82, R83, 0x10, R86 ;  /* 0x0000001053527825 */ /* 0x000fc800078e0056 */
[----:B------:R-:W-:Y:S01]  /*2410*/  FFMA.FTZ R35, R69, R35, R58 ;  /* 0x0000002345237223 */ /* 0x000fe2000001003a */
[----:B------:R-:W-:Y:S01]  /*2420*/  FFMA.FTZ R34, R16, R92, R5 ;  /* 0x0000005c10227223 */ /* 0x000fe20000010005 */
[----:B------:R1:W-:Y:S01]  /*2430*/  STG.E.128 desc[UR4][R40.64], R44 ;  /* 0x0000002c28007986 */ /* 0x0003e2000c101d04 */
[----:B------:R-:W-:-:S04]  /*2440*/  IMAD.WIDE.U32 R80, R81, 0x10, R86 ;  /* 0x0000001051507825 */ /* 0x000fc800078e0056 */
[----:B------:R-:W-:Y:S01]  /*2450*/  FFMA.FTZ R39, R71, R97, R60 ;  /* 0x0000006147277223 */ /* 0x000fe2000001003c */
[----:B------:R-:W-:Y:S01]  /*2460*/  FFMA.FTZ R36, R19, R36, R6 ;  /* 0x0000002413247223 */ /* 0x000fe20000010006 */
[----:B------:R-:W-:Y:S01]  /*2470*/  FFMA.FTZ R48, R53, R48, R12 ;  /* 0x0000003035307223 */ /* 0x000fe2000001000c */
[----:B0-----:R-:W-:Y:S01]  /*2480*/  FFMA.FTZ R33, R70, R38, R57 ;  /* 0x0000002646217223 */ /* 0x001fe20000010039 */
[----:B------:R-:W-:Y:S01]  /*2490*/  FFMA.FTZ R32, R17, R37, R4 ;  /* 0x0000002511207223 */ /* 0x000fe20000010004 */
[----:B------:R-:W-:Y:S01]  /*24a0*/  FFMA.FTZ R38, R18, R93, R7 ;  /* 0x0000005d12267223 */ /* 0x000fe20000010007 */
[----:B------:R-:W-:Y:S01]  /*24b0*/  FFMA.FTZ R37, R72, R42, R59 ;  /* 0x0000002a48257223 */ /* 0x000fe2000001003b */
[----:B------:R-:W-:-:S04]  /*24c0*/  IMAD.WIDE.U32 R84, R91, 0x10, R86 ;  /* 0x000000105b547825 */ /* 0x000fc800078e0056 */
[----:B------:R-:W-:Y:S01]  /*24d0*/  FFMA.FTZ R43, R73, R102, R62 ;  /* 0x00000066492b7223 */ /* 0x000fe2000001003e */
[----:B------:R-:W-:Y:S01]  /*24e0*/  FFMA.FTZ R42, R20, R94, R9 ;  /* 0x0000005e142a7223 */ /* 0x000fe20000010009 */
[----:B------:R0:W-:Y:S01]  /*24f0*/  STG.E.128 desc[UR4][R82.64], R32 ;  /* 0x0000002052007986 */ /* 0x0001e2000c101d04 */
[--C-:B------:R-:W-:Y:S01]  /*2500*/  IMAD.WIDE.U32 R88, R101, 0x10, R86.reuse ;  /* 0x0000001065587825 */ /* 0x100fe200078e0056 */
[----:B------:R-:W-:Y:S02]  /*2510*/  IADD3 R54, R54, UR10, RZ ;  /* 0x0000000a36367c10 */ /* 0x000fe4000fffe0ff */
[----:B------:R0:W-:Y:S01]  /*2520*/  STG.E.128 desc[UR4][R80.64], R36 ;  /* 0x0000002450007986 */ /* 0x0001e2000c101d04 */
[----:B------:R-:W-:-:S04]  /*2530*/  IMAD.WIDE.U32 R86, R107, 0x10, R86 ;  /* 0x000000106b567825 */ /* 0x000fc800078e0056 */
[----:B-1----:R-:W-:Y:S01]  /*2540*/  FFMA.FTZ R41, R74, R51, R61 ;  /* 0x000000334a297223 */ /* 0x002fe2000001003d */
        /* <DEDUP_REMOVED lines=8> */
[----:B------:R0:W-:Y:S01]  /*25d0*/  STG.E.128 desc[UR4][R84.64], R40 ;  /* 0x0000002854007986 */ /* 0x0001e2000c101d04 */
[----:B------:R-:W-:-:S02]  /*25e0*/  ISETP.GE.AND P3, PT, R54, UR11, PT ;  /* 0x0000000b36007c0c */ /* 0x000fc4000bf66270 */
[----:B------:R-:W-:Y:S01]  /*25f0*/  SEL R79, RZ, 0x1, P2 ;  /* 0x00000001ff4f7807 */ /* 0x000fe20001000000 */
[----:B------:R0:W-:Y:S04]  /*2600*/  STG.E.128 desc[UR4][R88.64], R44 ;  /* 0x0000002c58007986 */ /* 0x0001e8000c101d04 */
[----:B------:R0:W-:Y:S06]  /*2610*/  STG.E.128 desc[UR4][R86.64], R48 ;  /* 0x0000003056007986 */ /* 0x0001ec000c101d04 */
[----:B------:R-:W-:Y:S05]  /*2620*/  @!P3 BRA `(.L_x_18531) ;  /* 0xffffffe00058b947 */ /* 0x000fea000383ffff */
[----:B------:R-:W-:Y:S05]  /*2630*/  EXIT ;  /* 0x000000000000794d */ /* 0x000fea0003800000 */
.L_x_18530:
[----:B------:R-:W-:Y:S01]  /*2640*/  HFMA2.MMA R50, -RZ, RZ, 0, 5.9604644775390625e-08 ;  /* 0x00000001ff327435 */ /* 0x000fe200000001ff */
[----:B------:R-:W-:Y:S02]  /*2650*/  MOV R125, R36 ;  /* 0x00000024007d7202 */ /* 0x000fe40000000f00 */
[----:B------:R-:W-:Y:S02]  /*2660*/  MOV R80, 0x1f ;  /* 0x0000001f00507802 */ /* 0x000fe40000000f00 */
[----:B------:R-:W-:-:S07]  /*2670*/  MOV R46, 0xffffffff ;  /* 0xffffffff002e7802 */ /* 0x000fce0000000f00 */
[----:B-----5:R-:W-:Y:S05]  /*2680*/  WARPSYNC.COLLECTIVE R46, `(.L_x_18532) ;  /* 0x000000002e087348 */ /* 0x020fea0003c00000 */
[----:B------:R0:W1:Y:S02]  /*2690*/  SHFL.BFLY P5, R48, R125, R50, R80 ;  /* 0x0c0000327d307389 */ /* 0x00006400000a0050 */
[----:B01---5:R-:W-:Y:S01]  /*26a0*/  ENDCOLLECTIVE ;  /* 0x000000000000791b */ /* 0x023fe20003800000 */
.L_x_18532:
[----:B------:R-:W-:Y:S01]  /*26b0*/  HFMA2.MMA R50, -RZ, RZ, 0, 1.1920928955078125e-07 ;  /* 0x00000002ff327435 */ /* 0x000fe200000001ff */
[----:B------:R-:W-:-:S05]  /*26c0*/  MOV R33, R48 ;  /* 0x0000003000217202 */ /* 0x000fca0000000f00 */
[----:B------:R-:W-:-:S05]  /*26d0*/  FADD.FTZ R38, R36, R33 ;  /* 0x0000002124267221 */ /* 0x000fca0000010000 */
[----:B------:R-:W-:-:S07]  /*26e0*/  MOV R125, R38 ;  /* 0x00000026007d7202 */ /* 0x000fce0000000f00 */
[----:B------:R-:W-:Y:S05]  /*26f0*/  WARPSYNC.COLLECTIVE R46, `(.L_x_18533) ;  /* 0x000000002e087348 */ /* 0x000fea0003c00000 */
[----:B------:R0:W1:Y:S02]  /*2700*/  SHFL.BFLY P5, R48, R125, R50, R80 ;  /* 0x0c0000327d307389 */ /* 0x00006400000a0050 */
[----:B01----:R-:W-:Y:S01]  /*2710*/  ENDCOLLECTIVE ;  /* 0x000000000000791b */ /* 0x003fe20003800000 */
.L_x_18533:
[----:B------:R-:W-:Y:S01]  /*2720*/  HFMA2.MMA R50, -RZ, RZ, 0, 2.384185791015625e-07 ;  /* 0x00000004ff327435 */ /* 0x000fe200000001ff */
[----:B------:R-:W-:-:S05]  /*2730*/  MOV R33, R48 ;  /* 0x0000003000217202 */ /* 0x000fca0000000f00 */
[----:B------:R-:W-:-:S05]  /*2740*/  FADD.FTZ R40, R38, R33 ;  /* 0x0000002126287221 */ /* 0x000fca0000010000 */
[----:B------:R-:W-:-:S07]  /*2750*/  MOV R125, R40 ;  /* 0x00000028007d7202 */ /* 0x000fce0000000f00 */
[----:B------:R-:W-:Y:S05]  /*2760*/  WARPSYNC.COLLECTIVE R46, `(.L_x_18534) ;  /* 0x000000002e087348 */ /* 0x000fea0003c00000 */
[----:B------:R0:W1:Y:S02]  /*2770*/  SHFL.BFLY P5, R48, R125, R50, R80 ;  /* 0x0c0000327d307389 */ /* 0x00006400000a0050 */
[----:B01----:R-:W-:Y:S01]  /*2780*/  ENDCOLLECTIVE ;  /* 0x000000000000791b */ /* 0x003fe20003800000 */
.L_x_18534:
[----:B------:R-:W-:Y:S01]  /*2790*/  HFMA2.MMA R50, -RZ, RZ, 0, 4.76837158203125e-07 ;  /* 0x00000008ff327435 */ /* 0x000fe200000001ff */
[----:B------:R-:W-:-:S05]  /*27a0*/  MOV R33, R48 ;  /* 0x0000003000217202 */ /* 0x000fca0000000f00 */
[----:B------:R-:W-:-:S05]  /*27b0*/  FADD.FTZ R42, R40, R33 ;  /* 0x00000021282a7221 */ /* 0x000fca0000010000 */
[----:B------:R-:W-:-:S07]  /*27c0*/  MOV R125, R42 ;  /* 0x0000002a007d7202 */ /* 0x000fce0000000f00 */
[----:B------:R-:W-:Y:S05]  /*27d0*/  WARPSYNC.COLLECTIVE R46, `(.L_x_18535) ;  /* 0x000000002e087348 */ /* 0x000fea0003c00000 */
[----:B------:R0:W1:Y:S02]  /*27e0*/  SHFL.BFLY P5, R48, R125, R50, R80 ;  /* 0x0c0000327d307389 */ /* 0x00006400000a0050 */
[----:B01----:R-:W-:Y:S01]  /*27f0*/  ENDCOLLECTIVE ;  /* 0x000000000000791b */ /* 0x003fe20003800000 */
.L_x_18535:
[----:B------:R-:W-:Y:S01]  /*2800*/  HFMA2.MMA R50, -RZ, RZ, 0, 9.5367431640625e-07 ;  /* 0x00000010ff327435 */ /* 0x000fe200000001ff */
[----:B------:R-:W-:-:S05]  /*2810*/  MOV R33, R48 ;  /* 0x0000003000217202 */ /* 0x000fca0000000f00 */
[----:B------:R-:W-:-:S05]  /*2820*/  FADD.FTZ R44, R42, R33 ;  /* 0x000000212a2c7221 */ /* 0x000fca0000010000 */
[----:B------:R-:W-:-:S07]  /*2830*/  MOV R125, R44 ;  /* 0x0000002c007d7202 */ /* 0x000fce0000000f00 */
[----:B------:R-:W-:Y:S05]  /*2840*/  WARPSYNC.COLLECTIVE R46, `(.L_x_18536) ;  /* 0x000000002e087348 */ /* 0x000fea0003c00000 */
[----:B------:R0:W1:Y:S02]  /*2850*/  SHFL.BFLY P5, R48, R125, R50, R80 ;  /* 0x0c0000327d307389 */ /* 0x00006400000a0050 */
[----:B01----:R-:W-:Y:S01]  /*2860*/  ENDCOLLECTIVE ;  /* 0x000000000000791b */ /* 0x003fe20003800000 */
.L_x_18536:
        /* <DEDUP_REMOVED lines=56> */
.L_x_18537:
[----:B------:R-:W-:Y:S01]  /*2bf0*/  HFMA2.MMA R50, -RZ, RZ, 0, 1.1920928955078125e-07 ;  /* 0x00000002ff327435 */ /* 0x000fe200000001ff */
[----:B------:R-:W-:-:S05]  /*2c00*/  MOV R36, R48 ;  /* 0x0000003000247202 */ /* 0x000fca0000000f00 */
[----:B------:R-:W-:-:S05]  /*2c10*/  FADD.FTZ R36, R33, R36 ;  /* 0x0000002421247221 */ /* 0x000fca0000010000 */
[----:B------:R-:W-:-:S07]  /*2c20*/  MOV R125, R36 ;  /* 0x00000024007d7202 */ /* 0x000fce0000000f00 */
[----:B------:R-:W-:Y:S05]  /*2c30*/  WARPSYNC.COLLECTIVE R46, `(.L_x_18538) ;  /* 0x000000002e087348 */ /* 0x000fea0003c00000 */
[----:B------:R0:W1:Y:S02]  /*2c40*/  SHFL.BFLY P5, R48, R125, R50, R80 ;  /* 0x0c0000327d307389 */ /* 0x00006400000a0050 */
[----:B01----:R-:W-:Y:S01]  /*2c50*/  ENDCOLLECTIVE ;  /* 0x000000000000791b */ /* 0x003fe20003800000 */
.L_x_18538:
[----:B------:R-:W-:Y:S01]  /*2c60*/  HFMA2.MMA R50, -RZ, RZ, 0, 2.384185791015625e-07 ;  /* 0x00000004ff327435 */ /* 0x000fe200000001ff */
[----:B------:R-:W-:-:S05]  /*2c70*/  MOV R79, R48 ;  /* 0x00000030004f7202 */ /* 0x000fca0000000f00 */
[----:B------:R-:W-:-:S05]  /*2c80*/  FADD.FTZ R79, R36, R79 ;  /* 0x0000004f244f7221 */ /* 0x000fca0000010000 */
[----:B------:R-:W-:-:S07]  /*2c90*/  MOV R125, R79 ;  /* 0x0000004f007d7202 */ /* 0x000fce0000000f00 */
[----:B------:R-:W-:Y:S05]  /*2ca0*/  WARPSYNC.COLLECTIVE R46, `(.L_x_18539) ;  /* 0x000000002e087348 */ /* 0x000fea0003c00000 */
[----:B------:R0:W1:Y:S02]  /*2cb0*/  SHFL.BFLY P5, R48, R125, R50, R80 ;  /* 0x0c0000327d307389 */ /* 0x00006400000a0050 */
[----:B01----:R-:W-:Y:S01]  /*2cc0*/  ENDCOLLECTIVE ;  /* 0x000000000000791b */ /* 0x003fe20003800000 */
.L_x_18539:
[----:B------:R-:W-:Y:S01]  /*2cd0*/  HFMA2.MMA R50, -RZ, RZ, 0, 4.76837158203125e-07 ;  /* 0x00000008ff327435 */ /* 0x000fe200000001ff */
[----:B------:R-:W-:-:S05]  /*2ce0*/  MOV R38, R48 ;  /* 0x0000003000267202 */ /* 0x000fca0000000f00 */
[----:B------:R-:W-:-:S05]  /*2cf0*/  FADD.FTZ R38, R79, R38 ;  /* 0x000000264f267221 */ /* 0x000fca0000010000 */
[----:B------:R-:W-:-:S07]  /*2d00*/  MOV R125, R38 ;  /* 0x00000026007d7202 */ /* 0x000fce0000000f00 */
[----:B------:R-:W-:Y:S05]  /*2d10*/  WARPSYNC.COLLECTIVE R46, `(.L_x_18540) ;  /* 0x000000002e087348 */ /* 0x000fea0003c00000 */
[----:B------:R0:W1:Y:S02]  /*2d20*/  SHFL.BFLY P5, R48, R125, R50, R80 ;  /* 0x0c0000327d307389 */ /* 0x00006400000a0050 */
[----:B01----:R-:W-:Y:S01]  /*2d30*/  ENDCOLLECTIVE ;  /* 0x000000000000791b */ /* 0x003fe20003800000 */
.L_x_18540:
[----:B------:R-:W-:Y:S01]  /*2d40*/  HFMA2.MMA R50, -RZ, RZ, 0, 9.5367431640625e-07 ;  /* 0x00000010ff327435 */ /* 0x000fe200000001ff */
[----:B------:R-:W-:-:S05]  /*2d50*/  MOV R123, R48 ;  /* 0x00000030007b7202 */ /* 0x000fca0000000f00 */
[----:B------:R-:W-:-:S05]  /*2d60*/  FADD.FTZ R123, R38, R123 ;  /* 0x0000007b267b7221 */ /* 0x000fca0000010000 */
[----:B------:R-:W-:-:S07]  /*2d70*/  MOV R125, R123 ;  /* 0x0000007b007d7202 */ /* 0x000fce0000000f00 */
[----:B------:R-:W-:Y:S05]  /*2d80*/  WARPSYNC.COLLECTIVE R46, `(.L_x_18541) ;  /* 0x000000002e087348 */ /* 0x000fea0003c00000 */
[----:B------:R0:W1:Y:S02]  /*2d90*/  SHFL.BFLY P5, R48, R125, R50, R80 ;  /* 0x0c0000327d307389 */ /* 0x00006400000a0050 */
[----:B01----:R-:W-:Y:S01]  /*2da0*/  ENDCOLLECTIVE ;  /* 0x000000000000791b */ /* 0x003fe20003800000 */
.L_x_18541:
[----:B------:R-:W-:Y:S01]  /*2db0*/  MOV R40, R48 ;  /* 0x0000003000287202 */ /* 0x000fe20000000f00 */
[----:B------:R-:W-:Y:S06]  /*2dc0*/  BRA `(.L_x_18542) ;  /* 0xffffffec00587947 */ /* 0x000fec000383ffff */
.L_x_18543:
        /* <DEDUP_REMOVED lines=11> */
.L_x_23337:


//--------------------- .text._ZN10layer_norm13ln_fwd_kernelINS_13Kernel_traitsI6__halfffffjLj6144ELj1ELj1ELj8ELj16ENS_18Kernel_traits_baseILj6144ES2_ffffjLj256EEEEELb0ELb0ELb1ELb0EEEvNS_9FwdParamsE --------------------------
	.section	.text._ZN10layer_norm13ln_fwd_kernelINS_13Kernel_traitsI6__halfffffjLj6144ELj1ELj1ELj8ELj16ENS_18Kernel_traits_baseILj6144ES2_ffffjLj256EEEEELb0ELb0ELb1ELb0EEEvNS_9FwdParamsE,"ax",@progbits
	.align	128
        .global         _ZN10layer_norm13ln_fwd_kernelINS_13Kernel_traitsI6__halfffffjLj6144ELj1ELj1ELj8ELj16ENS_18Kernel_traits_baseILj6144ES2_ffffjLj256EEEEELb0ELb0ELb1ELb0EEEvNS_9FwdParamsE
        .type           _ZN10layer_norm13ln_fwd_kernelINS_13Kernel_traitsI6__halfffffjLj6144ELj1ELj1ELj8ELj16ENS_18Kernel_traits_baseILj6144ES2_ffffjLj256EEEEELb0ELb0ELb1ELb0EEEvNS_9FwdParamsE,@function
        .size           _ZN10layer_norm13ln_fwd_kernelINS_13Kernel_traitsI6__halfffffjLj6144ELj1ELj1ELj8ELj16ENS_18Kernel_traits_baseILj6144ES2_ffffjLj256EEEEELb0ELb0ELb1ELb0EEEvNS_9FwdParamsE,(.L_x_23338 - _ZN10layer_norm13ln_fwd_kernelINS_13Kernel_traitsI6__halfffffjLj6144ELj1ELj1ELj8ELj16ENS_18Kernel_traits_baseILj6144ES2_ffffjLj256EEEEELb0ELb0ELb1ELb0EEEvNS_9FwdParamsE)
        .other          _ZN10layer_norm13ln_fwd_kernelINS_13Kernel_traitsI6__halfffffjLj6144ELj1ELj1ELj8ELj16ENS_18Kernel_traits_baseILj6144ES2_ffffjLj256EEEEELb0ELb0ELb1ELb0EEEvNS_9FwdParamsE,@"STO_CUDA_ENTRY STV_DEFAULT"
_ZN10layer_norm13ln_fwd_kernelINS_13Kernel_traitsI6__halfffffjLj6144ELj1ELj1ELj8ELj16ENS_18Kernel_traits_baseILj6144ES2_ffffjLj256EEEEELb0ELb0ELb1ELb0EEEvNS_9FwdParamsE:
.text._ZN10layer_norm13ln_fwd_kernelINS_13Kernel_traitsI6__halfffffjLj6144ELj1ELj1ELj8ELj16ENS_18Kernel_traits_baseILj6144ES2_ffffjLj256EEEEELb0ELb0ELb1ELb0EEEvNS_9FwdParamsE:
        /* <DEDUP_REMOVED lines=32> */
.L_x_18545:
[----:B------:R-:W-:Y:S05]  /*0200*/  BSYNC B0 ;  /* 0x0000000000007941 */ /* 0x000fea0003800000 */
.L_x_18544:
        /* <DEDUP_REMOVED lines=13> */
.L_x_18547:
[----:B------:R-:W-:Y:S05]  /*02e0*/  BSYNC B0 ;  /* 0x0000000000007941 */ /* 0x000fea0003800000 */
.L_x_18546:
        /* <DEDUP_REMOVED lines=13> */
.L_x_18549:
[----:B------:R-:W-:Y:S05]  /*03c0*/  BSYNC B0 ;  /* 0x0000000000007941 */ /* 0x000fea0003800000 */
.L_x_18548:
        /* <DEDUP_REMOVED lines=13> */
.L_x_18551:
[----:B------:R-:W-:Y:S05]  /*04a0*/  BSYNC B0 ;  /* 0x0000000000007941 */ /* 0x000fea0003800000 */
.L_x_18550:
        /* <DEDUP_REMOVED lines=13> */
.L_x_18553:
[----:B------:R-:W-:Y:S05]  /*0580*/  BSYNC B0 ;  /* 0x0000000000007941 */ /* 0x000fea0003800000 */
.L_x_18552:
        /* <DEDUP_REMOVED lines=14> */
.L_x_18555:
[----:B------:R-:W-:Y:S05]  /*0670*/  BSYNC B0 ;  /* 0x0000000000007941 */ /* 0x000fea0003800000 */
.L_x_18554:
[----:B------:R-:W0:Y:S02]  /*0680*/  S2UR UR6, SR_CTAID.X ;  /* 0x00000000000679c3 */ /* 0x000e240000002500 */
[----:B0-----:R-:W-:Y:S01]  /*0690*/  LEA.HI R88, R84, UR6, RZ, 0x18 ;  /* 0x0000000654587c11 */ /* 0x001fe2000f8fc0ff */
[----:B------:R-:W-:-:S03]  /*06a0*/  ULDC UR6, c[0x0][0x214] ;  /* 0x0000850000067ab9 */ /* 0x000fc60000000800 */
[----:B------:R-:W-:-:S13]  /*06b0*/  ISETP.GE.AND P0, PT, R88, UR6, PT ;  /* 0x0000000658007c0c */ /* 0x000fda000bf06270 */
[----:B------:R-:W-:Y:S05]  /*06c0*/  @P0 EXIT ;  /* 0x000000000000094d */ /* 0x000fea0003800000 */
[----:B------:R-:W-:Y:S01]  /*06d0*/  SHF.R.S32.HI R0, RZ, 0x2, R0 ;  /* 0x00000002ff007819 */ /* 0x000fe20000011400 */
[----:B-----5:R-:W-:Y:S01]  /*06e0*/  HADD2.F32 R85, -RZ, R2.H0_H0 ;  /* 0x20000002ff557230 */ /* 0x020fe20000004100 */
[----:B------:R-:W-:Y:S01]  /*06f0*/  MOV R26, R16 ;  /* 0x00000010001a7202 */ /* 0x000fe20000000f00 */
[----:B------:R-:W-:Y:S01]  /*0700*/  HADD2.F32 R82, -RZ, R3.H0_H0 ;  /* 0x20000003ff527230 */ /* 0x000fe20000004100 */
[--C-:B------:R-:W-:Y:S01]  /*0710*/  SHF.R.U64 R71, R16, 0x10, R17.reuse ;  /* 0x0000001010477819 */ /* 0x100fe20000001211 */
[----:B------:R-:W-:Y:S01]  /*0720*/  HADD2.F32 R83, -RZ, R4.H0_H0 ;  /* 0x20000004ff537230 */ /* 0x000fe20000004100 */
[C---:B------:R-:W-:Y:S01]  /*0730*/  SHF.L.U32 R16, R84.reuse, 0x5, RZ ;  /* 0x0000000554107819 */ /* 0x040fe200000006ff */
[----:B------:R-:W-:Y:S01]  /*0740*/  HADD2.F32 R80, -RZ, R5.H0_H0 ;  /* 0x20000005ff507230 */ /* 0x000fe20000004100 */
[----:B------:R-:W-:Y:S01]  /*0750*/  LOP3.LUT R15, R84, 0xe0, RZ, 0xc0, !PT ;  /* 0x000000e0540f7812 */ /* 0x000fe200078ec0ff */
[----:B------:R-:W-:Y:S01]  /*0760*/  HADD2.F32 R81, -RZ, R6.H0_H0 ;  /* 0x20000006ff517230 */ /* 0x000fe20000004100 */
[----:B------:R-:W-:Y:S01]  /*0770*/  LOP3.LUT R14, R0, 0xff, RZ, 0xc0, !PT ;  /* 0x000000ff000e7812 */ /* 0x000fe200078ec0ff */
[----:B------:R-:W-:Y:S01]  /*0780*/  ULDC.U8 UR6, c[0x0][0x2a0] ;  /* 0x0000a80000067ab9 */ /* 0x000fe20000000000 */
[----:B------:R-:W-:Y:S01]  /*0790*/  MOV R69, R17 ;  /* 0x0000001100457202 */ /* 0x000fe20000000f00 */
[----:B------:R-:W-:Y:S01]  /*07a0*/  HFMA2.MMA R58, -RZ, RZ, 0, 5.9604644775390625e-08 ;  /* 0x00000001ff3a7435 */ /* 0x000fe200000001ff */
[----:B------:R-:W-:Y:S01]  /*07b0*/  SHF.R.U32.HI R70, RZ, 0x10, R17 ;  /* 0x00000010ff467819 */ /* 0x000fe20000011611 */
[----:B------:R-:W-:Y:S01]  /*07c0*/  HADD2.F32 R78, -RZ, R7.H0_H0 ;  /* 0x20000007ff4e7230 */ /* 0x000fe20000004100 */
[----:B------:R-:W-:Y:S01]  /*07d0*/  LOP3.LUT R17, R16, 0x3e0, RZ, 0xc0, !PT ;  /* 0x000003e010117812 */ /* 0x000fe200078ec0ff */
[----:B------:R-:W-:Y:S01]  /*07e0*/  HADD2.F32 R79, -RZ, R8.H0_H0 ;  /* 0x20000008ff4f7230 */ /* 0x000fe20000004100 */
[----:B------:R-:W-:Y:S01]  /*07f0*/  SHF.R.U32.HI R0, RZ, 0x3, R0 ;  /* 0x00000003ff007819 */ /* 0x000fe20000011600 */
[----:B------:R-:W-:Y:S01]  /*0800*/  HADD2.F32 R76, -RZ, R9.H0_H0 ;  /* 0x20000009ff4c7230 */ /* 0x000fe20000004100 */
[C---:B------:R-:W-:Y:S01]  /*0810*/  VIADDMNMX R15, R14.reuse, -R15, RZ, !PT ;  /* 0x8000000f0e0f7246 */ /* 0x040fe200078001ff */
[----:B------:R-:W-:Y:S01]  /*0820*/  HADD2.F32 R77, -RZ, R10.H0_H0 ;  /* 0x2000000aff4d7230 */ /* 0x000fe20000004100 */
[----:B------:R-:W-:Y:S01]  /*0830*/  VIADDMNMX R17, R14, -R17, RZ, !PT ;  /* 0x800000110e117246 */ /* 0x000fe200078001ff */
[----:B------:R-:W-:Y:S01]  /*0840*/  HADD2.F32 R74, -RZ, R11.H0_H0 ;  /* 0x2000000bff4a7230 */ /* 0x000fe20000004100 */
[----:B------:R-:W-:Y:S01]  /*0850*/  LOP3.LUT R0, R0, 0x1fffffe0, RZ, 0xc0, !PT ;  /* 0x1fffffe000007812 */ /* 0x000fe200078ec0ff */
[----:B------:R-:W-:Y:S01]  /*0860*/  HADD2.F32 R75, -RZ, R72.H0_H0 ;  /* 0x20000048ff4b7230 */ /* 0x000fe20000004100 */
[----:B------:R-:W-:Y:S01]  /*0870*/  VIMNMX R15, R15, 0x20, PT ;  /* 0x000000200f0f7848 */ /* 0x000fe20003fe0100 */
        /* <DEDUP_REMOVED lines=16> */
[----:B------:R-:W-:Y:S01]  /*0980*/  ULDC UR7, c[0x0][0x29c] ;  /* 0x0000a70000077ab9 */ /* 0x000fe20000000800 */
[----:B------:R-:W-:Y:S01]  /*0990*/  SHF.R.U64 R25, R12, 0x10, R13 ;  /* 0x000000100c197819 */ /* 0x000fe2000000120d */
[----:B------:R-:W-:Y:S01]  /*09a0*/  ULDC.64 UR8, c[0x0][0x210] ;  /* 0x0000840000087ab9 */ /* 0x000fe20000000a00 */
[----:B------:R-:W-:Y:S01]  /*09b0*/  VIMNMX R17, R17, 0x20, PT ;  /* 0x0000002011117848 */ /* 0x000fe20003fe0100 */
[----:B------:R-:W-:Y:S01]  /*09c0*/  HADD2.F32 R16, -RZ, R16.H0_H0 ;  /* 0x20000010ff107230 */ /* 0x000fe20000004100 */
[----:B------:R-:W-:Y:S01]  /*09d0*/  IADD3 R12, R15, R0, RZ ;  /* 0x000000000f0c7210 */ /* 0x000fe20007ffe0ff */
[----:B------:R-:W-:Y:S01]  /*09e0*/  HADD2.F32 R15, -RZ, R25.H0_H0 ;  /* 0x20000019ff0f7230 */ /* 0x000fe20000004100 */
[----:B------:R-:W-:Y:S01]  /*09f0*/  IADD3 R86, R0, R17, RZ ;  /* 0x0000001100567210 */ /* 0x000fe20007ffe0ff */
[----:B------:R-:W-:Y:S01]  /*0a00*/  HADD2.F32 R17, -RZ, R18.H0_H0 ;  /* 0x20000012ff117230 */ /* 0x000fe20000004100 */
[----:B------:R-:W-:Y:S01]  /*0a10*/  SHF.L.U32 R0, R12, 0x2, RZ ;  /* 0x000000020c007819 */ /* 0x000fe200000006ff */
[----:B------:R-:W-:Y:S01]  /*0a20*/  HADD2.F32 R18, -RZ, R27.H0_H0 ;  /* 0x2000001bff127230 */ /* 0x000fe20000004100 */
[----:B------:R-:W-:-:S02]  /*0a30*/  MOV R64, R20 ;  /* 0x0000001400407202 */ /* 0x000fc40000000f00 */
[----:B------:R-:W-:Y:S02]  /*0a40*/  I2FP.F32.U32 R87, R0 ;  /* 0x0000000000577245 */ /* 0x000fe40000201000 */
[--C-:B------:R-:W-:Y:S01]  /*0a50*/  SHF.R.U64 R63, R20, 0x10, R21.reuse ;  /* 0x00000010143f7819 */ /* 0x100fe20000001215 */
[----:B------:R-:W-:Y:S01]  /*0a60*/  HADD2.F32 R64, -RZ, R64.H0_H0 ;  /* 0x20000040ff407230 */ /* 0x000fe20000004100 */
[----:B------:R-:W-:Y:S02]  /*0a70*/  MOV R61, R21 ;  /* 0x00000015003d7202 */ /* 0x000fe40000000f00 */
[----:B------:R-:W0:Y:S01]  /*0a80*/  MUFU.RCP R87, R87 ;  /* 0x0000005700577308 */ /* 0x000e220000001000 */
[----:B------:R-:W-:Y:S01]  /*0a90*/  SHF.R.U32.HI R62, RZ, 0x10, R21 ;  /* 0x00000010ff3e7819 */ /* 0x000fe20000011615 */
[----:B------:R-:W-:Y:S01]  /*0aa0*/  HADD2.F32 R63, -RZ, R63.H0_H0 ;  /* 0x2000003fff3f7230 */ /* 0x000fe20000004100 */
[----:B------:R-:W-:Y:S01]  /*0ab0*/  MOV R60, R22 ;  /* 0x00000016003c7202 */ /* 0x000fe20000000f00 */
[----:B------:R-:W-:Y:S01]  /*0ac0*/  HADD2.F32 R61, -RZ, R61.H0_H0 ;  /* 0x2000003dff3d7230 */ /* 0x000fe20000004100 */
[----:B------:R-:W-:Y:S01]  /*0ad0*/  SHF.R.U64 R28, R22, 0x10, R23 ;  /* 0x00000010161c7819 */ /* 0x000fe20000001217 */
[----:B------:R-:W-:Y:S01]  /*0ae0*/  HADD2.F32 R62, -RZ, R62.H0_H0 ;  /* 0x2000003eff3e7230 */ /* 0x000fe20000004100 */
[----:B------:R-:W-:Y:S01]  /*0af0*/  MOV R20, R24 ;  /* 0x0000001800147202 */ /* 0x000fe20000000f00 */
[----:B------:R-:W-:Y:S01]  /*0b00*/  HADD2.F32 R60, -RZ, R60.H0_H0 ;  /* 0x2000003cff3c7230 */ /* 0x000fe20000004100 */
[----:B------:R-:W-:-:S02]  /*0b10*/  MOV R14, R13 ;  /* 0x0000000d000e7202 */ /* 0x000fc40000000f00 */
[--C-:B------:R-:W-:Y:S01]  /*0b20*/  SHF.R.U64 R34, R2, 0x10, R3.reuse ;  /* 0x0000001002227819 */ /* 0x100fe20000001203 */
[----:B------:R-:W-:Y:S01]  /*0b30*/  HADD2.F32 R20, -RZ, R20.H0_H0 ;  /* 0x20000014ff147230 */ /* 0x000fe20000004100 */
[----:B------:R-:W-:Y:S01]  /*0b40*/  SHF.R.U32.HI R33, RZ, 0x10, R3 ;  /* 0x00000010ff217819 */ /* 0x000fe20000011603 */
[----:B------:R-:W-:Y:S01]  /*0b50*/  HADD2.F32 R14, -RZ, R14.H0_H0 ;  /* 0x2000000eff0e7230 */ /* 0x000fe20000004100 */
[--C-:B------:R-:W-:Y:S01]  /*0b60*/  SHF.R.U64 R32, R4, 0x10, R5.reuse ;  /* 0x0000001004207819 */ /* 0x100fe20000001205 */
[----:B------:R-:W-:Y:S01]  /*0b70*/  HADD2.F32 R12, -RZ, R34.H0_H0 ;  /* 0x20000022ff0c7230 */ /* 0x000fe20000004100 */
[----:B------:R-:W-:Y:S02]  /*0b80*/  SHF.R.U32.HI R31, RZ, 0x10, R5 ;  /* 0x00000010ff1f7819 */ /* 0x000fe40000011605 */
[----:B------:R-:W-:Y:S02]  /*0b90*/  SHF.R.U64 R30, R6, 0x10, R7 ;  /* 0x00000010061e7819 */ /* 0x000fe40000001207 */
[----:B------:R-:W-:-:S02]  /*0ba0*/  MOV R21, R23 ;  /* 0x0000001700157202 */ /* 0x000fc40000000f00 */
[----:B------:R-:W-:Y:S01]  /*0bb0*/  SHF.R.U32.HI R22, RZ, 0x10, R23 ;  /* 0x00000010ff167819 */ /* 0x000fe20000011617 */
[----:B------:R-:W-:Y:S01]  /*0bc0*/  HADD2.F32 R23, -RZ, R28.H0_H0 ;  /* 0x2000001cff177230 */ /* 0x000fe20000004100 */
[----:B------:R-:W-:Y:S01]  /*0bd0*/  SHF.R.U32.HI R13, RZ, 0x10, R13 ;  /* 0x00000010ff0d7819 */ /* 0x000fe2000001160d */
        /* <DEDUP_REMOVED lines=15> */
[----:B------:R-:W-:Y:S01]  /*0cd0*/  ISETP.NE.AND P0, PT, RZ, UR6, PT ;  /* 0x00000006ff007c0c */ /* 0x000fe2000bf05270 */
[----:B------:R-:W-:Y:S01]  /*0ce0*/  HADD2.F32 R8, -RZ, R30.H0_H0 ;  /* 0x2000001eff087230 */ /* 0x000fe20000004100 */
[----:B------:R-:W-:Y:S01]  /*0cf0*/  SHF.L.U32 R86, R86, 0x2, RZ ;  /* 0x0000000256567819 */ /* 0x000fe200000006ff */
[----:B------:R-:W-:Y:S01]  /*0d00*/  HADD2.F32 R7, -RZ, R29.H0_H0 ;  /* 0x2000001dff077230 */ /* 0x000fe20000004100 */
[----:B------:R-:W-:Y:S01]  /*0d10*/  P2R R96, PR, RZ, 0x1 ;  /* 0x00000001ff607803 */ /* 0x000fe20000000000 */
[----:B------:R-:W-:Y:S01]  /*0d20*/  HADD2.F32 R6, -RZ, R6.H0_H0 ;  /* 0x20000006ff067230 */ /* 0x000fe20000004100 */
[----:B------:R-:W-:Y:S01]  /*0d30*/  ULDC UR6, c[0x0][0x290] ;  /* 0x0000a40000067ab9 */ /* 0x000fe20000000800 */
[----:B------:R-:W-:-:S02]  /*0d40*/  HADD2.F32 R5, -RZ, R5.H0_H0 ;  /* 0x20000005ff057230 */ /* 0x000fc40000004100 */
[----:B------:R-:W-:Y:S02]  /*0d50*/  HADD2.F32 R4, -RZ, R4.H0_H0 ;  /* 0x20000004ff047230 */ /* 0x000fe40000004100 */
[----:B------:R-:W-:Y:S02]  /*0d60*/  HADD2.F32 R3, -RZ, R3.H0_H0 ;  /* 0x20000003ff037230 */ /* 0x000fe40000004100 */
[----:B------:R-:W-:Y:S02]  /*0d70*/  HADD2.F32 R2, -RZ, R2.H0_H0 ;  /* 0x20000002ff027230 */ /* 0x000fe40000004100 */
[----:B0-----:R-:W-:-:S07]  /*0d80*/  HADD2.F32 R0, -RZ, R24.H0_H0 ;  /* 0x20000018ff007230 */ /* 0x001fce0000004100 */
.L_x_18629:
[----:B------:R-:W0:Y:S08]  /*0d90*/  LDC.64 R56, c[0x0][0x280] ;  /* 0x0000a000ff387b82 */ /* 0x000e300000000a00 */
        /* <DEDUP_REMOVED lines=8> */
[----:B--2---:R-:W-:Y:S02]  /*0e20*/  MOV R101, RZ ;  /* 0x000000ff00657202 */ /* 0x004fe40000000f00 */
[----:B------:R-:W-:Y:S02]  /*0e30*/  SHF.R.S32.HI R100, RZ, 0x1f, R88 ;  /* 0x0000001fff647819 */ /* 0x000fe40000011458 */
[----:B---3--:R-:W-:-:S13]  /*0e40*/  ISETP.GE.AND P0, PT, R59, 0x1, PT ;  /* 0x000000013b00780c */ /* 0x008fda0003f06270 */
[----:B------:R-:W-:-:S05]  /*0e50*/  @P0 IADD3 R102, R59, -0x1, RZ ;  /* 0xffffffff3b660810 */ /* 0x000fca0007ffe0ff */
[----:B------:R-:W-:Y:S01]  /*0e60*/  @P0 IMAD R103, R102, R99, RZ ;  /* 0x0000006366670224 */ /* 0x000fe200078e02ff */
[----:B------:R-:W-:-:S04]  /*0e70*/  SHF.R.S32.HI R102, RZ, 0x1f, R97 ;  /* 0x0000001fff667819 */ /* 0x000fc80000011461 */
[----:B------:R-:W-:Y:S02]  /*0e80*/  @P0 SHF.R.S32.HI R104, RZ, 0x1f, R103 ;  /* 0x0000001fff680819 */ /* 0x000fe40000011467 */
[----:B------:R-:W-:Y:S02]  /*0e90*/  LEA.HI R97, R102, R97, RZ, 0x2 ;  /* 0x0000006166617211 */ /* 0x000fe400078f10ff */
[----:B------:R-:W-:Y:S02]  /*0ea0*/  @P0 LEA.HI R103, R104, R103, RZ, 0x2 ;  /* 0x0000006768670211 */ /* 0x000fe400078f10ff */
[-C--:B------:R-:W-:Y:S02]  /*0eb0*/  LEA.HI.SX32 R97, R97, R90.reuse, 0x1e ;  /* 0x0000005a61617211 */ /* 0x080fe400078ff2ff */
[----:B------:R-:W-:Y:S01]  /*0ec0*/  @P0 LEA.HI.SX32 R101, R103, R90, 0x1e ;  /* 0x0000005a67650211 */ /* 0x000fe200078ff2ff */
[----:B0-----:R-:W-:Y:S06]  /*0ed0*/  @!P4 BRA `(.L_x_18557) ;  /* 0x0000000000bcc947 */ /* 0x001fec0003800000 */
[----:B------:R-:W0:Y:S02]  /*0ee0*/  LDC.64 R56, c[0x0][0x230] ;  /* 0x00008c00ff387b82 */ /* 0x000e240000000a00 */
[----:B0-----:R-:W-:-:S04]  /*0ef0*/  ISETP.NE.U32.AND P1, PT, R56, RZ, PT ;  /* 0x000000ff3800720c */ /* 0x001fc80003f25070 */
[----:B------:R-:W-:-:S13]  /*0f00*/  ISETP.NE.AND.EX P1, PT, R57, RZ, PT, P1 ;  /* 0x000000ff3900720c */ /* 0x000fda0003f25310 */
[----:B------:R-:W0:Y:S02]  /*0f10*/  @P1 LDC.64 R28, c[0x0][0x230] ;  /* 0x00008c00ff1c1b82 */ /* 0x000e240000000a00 */
[----:B0-----:R-:W-:-:S05]  /*0f20*/  @P1 IMAD.WIDE.U32 R102, R97, 0x10, R28 ;  /* 0x0000001061661825 */ /* 0x001fca00078e001c */
[----:B------:R-:W2:Y:S01]  /*0f30*/  @P1 LDG.E.128 R24, desc[UR4][R102.64] ;  /* 0x0000000466181981 */ /* 0x000ea2000c1e1d00 */
[----:B------:R-:W-:-:S13]  /*0f40*/  ISETP.GT.AND P2, PT, R59, RZ, PT ;  /* 0x000000ff3b00720c */ /* 0x000fda0003f44270 */
        /* <DEDUP_REMOVED lines=11> */
[----:B------:R-:W0:Y:S01]  /*1000*/  @P0 LDC.64 R56, c[0x0][0x220] ;  /* 0x00008800ff380b82 */ /* 0x000e220000000a00 */
[----:B------:R-:W-:Y:S01]  /*1010*/  BSSY B1, `(.L_x_18558) ;  /* 0x0000007000017945 */ /* 0x000fe20003800000 */
[----:B------:R-:W-:Y:S01]  /*1020*/  @!P2 FSEL R31, R27, RZ, P3 ;  /* 0x000000ff1b1fa208 */ /* 0x000fe20001800000 */
[----:B0-----:R-:W-:-:S05]  /*1030*/  @P0 IMAD.WIDE.U32 R56, R101, 0x10, R56 ;  /* 0x0000001065380825 */ /* 0x001fca00078e0038 */
[----:B------:R0:W5:Y:S01]  /*1040*/  @P0 LDG.E.128 R32, desc[UR4][R56.64] ;  /* 0x0000000438200981 */ /* 0x000162000c1e1d00 */
[----:B------:R-:W-:Y:S05]  /*1050*/  @!P2 BRA `(.L_x_18559) ;  /* 0x000000000008a947 */ /* 0x000fea0003800000 */
[----:B-----5:R-:W-:-:S04]  /*1060*/  FMUL.FTZ R28, R32, UR7 ;  /* 0x00000007201c7c20 */ /* 0x020fc80008410000 */
[----:B------:R-:W-:-:S07]  /*1070*/  @P1 FADD.FTZ R28, R24, R28 ;  /* 0x0000001c181c1221 */ /* 0x000fce0000010000 */
.L_x_18559:
[----:B------:R-:W-:Y:S05]  /*1080*/  BSYNC B1 ;  /* 0x0000000000017941 */ /* 0x000fea0003800000 */
.L_x_18558:
[----:B------:R-:W-:Y:S04]  /*1090*/  BSSY B1, `(.L_x_18560) ;  /* 0x0000004000017945 */ /* 0x000fe80003800000 */
[----:B------:R-:W-:Y:S05]  /*10a0*/  @!P2 BRA `(.L_x_18561) ;  /* 0x000000000008a947 */ /* 0x000fea0003800000 */
[----:B-----5:R-:W-:-:S04]  /*10b0*/  FMUL.FTZ R29, R33, UR7 ;  /* 0x00000007211d7c20 */ /* 0x020fc80008410000 */
[----:B------:R-:W-:-:S07]  /*10c0*/  @P1 FADD.FTZ R29, R25, R29 ;  /* 0x0000001d191d1221 */ /* 0x000fce0000010000 */
.L_x_18561:
[----:B------:R-:W-:Y:S05]  /*10d0*/  BSYNC B1 ;  /* 0x0000000000017941 */ /* 0x000fea0003800000 */
.L_x_18560:
[----:B------:R-:W-:Y:S04]  /*10e0*/  BSSY B1, `(.L_x_18562) ;  /* 0x0000004000017945 */ /* 0x000fe80003800000 */
[----:B------:R-:W-:Y:S05]  /*10f0*/  @!P2 BRA `(.L_x_18563) ;  /* 0x000000000008a947 */ /* 0x000fea0003800000 */
[----:B-----5:R-:W-:-:S04]  /*1100*/  FMUL.FTZ R30, R34, UR7 ;  /* 0x00000007221e7c20 */ /* 0x020fc80008410000 */
[----:B------:R-:W-:-:S07]  /*1110*/  @P1 FADD.FTZ R30, R26, R30 ;  /* 0x0000001e1a1e1221 */ /* 0x000fce0000010000 */
.L_x_18563:
[----:B------:R-:W-:Y:S05]  /*1120*/  BSYNC B1 ;  /* 0x0000000000017941 */ /* 0x000fea0003800000 */
.L_x_18562:
[----:B------:R-:W-:Y:S04]  /*1130*/  BSSY B1, `(.L_x_18564) ;  /* 0x0000004000017945 */ /* 0x000fe80003800000 */
[----:B------:R-:W-:Y:S05]  /*1140*/  @!P2 BRA `(.L_x_18565) ;  /* 0x000000000008a947 */ /* 0x000fea0003800000 */
[----:B-----5:R-:W-:-:S04]  /*1150*/  FMUL.FTZ R31, R35, UR7 ;  /* 0x00000007231f7c20 */ /* 0x020fc80008410000 */
[----:B------:R-:W-:-:S07]  /*1160*/  @P1 FADD.FTZ R31, R27, R31 ;  /* 0x0000001f1b1f1221 */ /* 0x000fce0000010000 */
.L_x_18565:
[----:B------:R-:W-:Y:S05]  /*1170*/  BSYNC B1 ;  /* 0x0000000000017941 */ /* 0x000fea0003800000 */
.L_x_18564:
[----:B0-----:R-:W0:Y:S01]  /*1180*/  LDC.64 R56, c[0x0][0x238] ;  /* 0x00008e00ff387b82 */ /* 0x001e220000000a00 */
[----:B------:R-:W-:Y:S01]  /*1190*/  IADD3 R101, R101, 0x100, RZ ;  /* 0x0000010065657810 */ /* 0x000fe20007ffe0ff */
[C---:B0-----:R-:W-:Y:S01]  /*11a0*/  IMAD.WIDE.U32 R56, R97.reuse, 0x10, R56 ;  /* 0x0000001061387825 */ /* 0x041fe200078e0038 */
[----:B------:R-:W-:-:S04]  /*11b0*/  IADD3 R97, R97, 0x100, RZ ;  /* 0x0000010061617810 */ /* 0x000fc80007ffe0ff */
[----:B------:R0:W-:Y:S03]  /*11c0*/  STG.E.128 desc[UR4][R56.64], R28 ;  /* 0x0000001c38007986 */ /* 0x0001e6000c101d04 */
.L_x_18557:
[----:B------:R-:W-:Y:S05]  /*11d0*/  BSYNC B0 ;  /* 0x0000000000007941 */ /* 0x000fea0003800000 */
.L_x_18556:
[----:B------:R-:W-:Y:S01]  /*11e0*/  ISETP.NE.AND P1, PT, R95, RZ, PT ;  /* 0x000000ff5f00720c */ /* 0x000fe20003f25270 */
[----:B------:R-:W-:-:S12]  /*11f0*/  BSSY B0, `(.L_x_18566) ;  /* 0x0000031000007945 */ /* 0x000fd80003800000 */
[----:B------:R-:W-:Y:S05]  /*1200*/  @!P1 BRA `(.L_x_18567) ;  /* 0x0000000000bc9947 */ /* 0x000fea0003800000 */
[----:B0-----:R-:W0:Y:S02]  /*1210*/  LDC.64 R56, c[0x0][0x230] ;  /* 0x00008c00ff387b82 */ /* 0x001e240000000a00 */
        /* <DEDUP_REMOVED lines=21> */
[----:B-----5:R0:W5:Y:S01]  /*1370*/  @P0 LDG.E.128 R32, desc[UR4][R56.64] ;  /* 0x0000000438200981 */ /* 0x020162000c1e1d00 */
[----:B------:R-:W-:Y:S05]  /*1380*/  @!P2 BRA `(.L_x_18569) ;  /* 0x000000000008a947 */ /* 0x000fea0003800000 */
[----:B-----5:R-:W-:-:S04]  /*1390*/  FMUL.FTZ R36, R32, UR7 ;  /* 0x0000000720247c20 */ /* 0x020fc80008410000 */
[----:B------:R-:W-:-:S07]  /*13a0*/  @P1 FADD.FTZ R36, R24, R36 ;  /* 0x0000002418241221 */ /* 0x000fce0000010000 */
.L_x_18569:
[----:B------:R-:W-:Y:S05]  /*13b0*/  BSYNC B1 ;  /* 0x0000000000017941 */ /* 0x000fea0003800000 */
.L_x_18568:
[----:B------:R-:W-:Y:S04]  /*13c0*/  BSSY B1, `(.L_x_18570) ;  /* 0x0000004000017945 */ /* 0x000fe80003800000 */
[----:B------:R-:W-:Y:S05]  /*13d0*/  @!P2 BRA `(.L_x_18571) ;  /* 0x000000000008a947 */ /* 0x000fea0003800000 */
[----:B-----5:R-:W-:-:S04]  /*13e0*/  FMUL.FTZ R37, R33, UR7 ;  /* 0x0000000721257c20 */ /* 0x020fc80008410000 */
[----:B------:R-:W-:-:S07]  /*13f0*/  @P1 FADD.FTZ R37, R25, R37 ;  /* 0x0000002519251221 */ /* 0x000fce0000010000 */
.L_x_18571:
[----:B------:R-:W-:Y:S05]  /*1400*/  BSYNC B1 ;  /* 0x0000000000017941 */ /* 0x000fea0003800000 */
.L_x_18570:
[----:B------:R-:W-:Y:S04]  /*1410*/  BSSY B1, `(.L_x_18572) ;  /* 0x0000004000017945 */ /* 0x000fe80003800000 */
[----:B------:R-:W-:Y:S05]  /*1420*/  @!P2 BRA `(.L_x_18573) ;  /* 0x000000000008a947 */ /* 0x000fea0003800000 */
[----:B-----5:R-:W-:-:S04]  /*1430*/  FMUL.FTZ R38, R34, UR7 ;  /* 0x0000000722267c20 */ /* 0x020fc80008410000 */
[----:B------:R-:W-:-:S07]  /*1440*/  @P1 FADD.FTZ R38, R26, R38 ;  /* 0x000000261a261221 */ /* 0x000fce0000010000 */
.L_x_18573:
[----:B------:R-:W-:Y:S05]  /*1450*/  BSYNC B1 ;  /* 0x0000000000017941 */ /* 0x000fea0003800000 */
.L_x_18572:
[----:B------:R-:W-:Y:S04]  /*1460*/  BSSY B1, `(.L_x_18574) ;  /* 0x0000004000017945 */ /* 0x000fe80003800000 */
[----:B------:R-:W-:Y:S05]  /*1470*/  @!P2 BRA `(.L_x_18575) ;  /* 0x000000000008a947 */ /* 0x000fea0003800000 */
[----:B-----5:R-:W-:-:S04]  /*1480*/  FMUL.FTZ R39, R35, UR7 ;  /* 0x0000000723277c20 */ /* 0x020fc80008410000 */
[----:B------:R-:W-:-:S07]  /*1490*/  @P1 FADD.FTZ R39, R27, R39 ;  /* 0x000000271b271221 */ /* 0x000fce0000010000 */
.L_x_18575:
[----:B------:R-:W-:Y:S05]  /*14a0*/  BSYNC B1 ;  /* 0x0000000000017941 */ /* 0x000fea0003800000 */
.L_x_18574:
[----:B0-----:R-:W0:Y:S01]  /*14b0*/  LDC.64 R56, c[0x0][0x238] ;  /* 0x00008e00ff387b82 */ /* 0x001e220000000a00 */
[----:B------:R-:W-:Y:S01]  /*14c0*/  IADD3 R101, R101, 0x100, RZ ;  /* 0x0000010065657810 */ /* 0x000fe20007ffe0ff */
[C---:B0-----:R-:W-:Y:S01]  /*14d0*/  IMAD.WIDE.U32 R56, R97.reuse, 0x10, R56 ;  /* 0x0000001061387825 */ /* 0x041fe200078e0038 */
[----:B------:R-:W-:-:S04]  /*14e0*/  IADD3 R97, R97, 0x100, RZ ;  /* 0x0000010061617810 */ /* 0x000fc80007ffe0ff */
[----:B------:R1:W-:Y:S03]  /*14f0*/  STG.E.128 desc[UR4][R56.64], R36 ;  /* 0x0000002438007986 */ /* 0x0003e6000c101d04 */
.L_x_18567:
[----:B------:R-:W-:Y:S05]  /*1500*/  BSYNC B0 ;  /* 0x0000000000007941 */ /* 0x000fea0003800000 */
.L_x_18566:
[----:B------:R-:W-:Y:S01]  /*1510*/  ISETP.NE.AND P1, PT, R94, RZ, PT ;  /* 0x000000ff5e00720c */ /* 0x000fe20003f25270 */
[----:B------:R-:W-:-:S12]  /*1520*/  BSSY B0, `(.L_x_18576) ;  /* 0x0000031000007945 */ /* 0x000fd80003800000 */
[----:B------:R-:W-:Y:S05]  /*1530*/  @!P1 BRA `(.L_x_18577) ;  /* 0x0000000000bc9947 */ /* 0x000fea0003800000 */
[----:B01----:R-:W0:Y:S02]  /*1540*/  LDC.64 R56, c[0x0][0x230] ;  /* 0x00008c00ff387b82 */ /* 0x003e240000000a00 */
        /* <DEDUP_REMOVED lines=25> */
.L_x_18579:
[----:B------:R-:W-:Y:S05]  /*16e0*/  BSYNC B1 ;  /* 0x0000000000017941 */ /* 0x000fea0003800000 */
.L_x_18578:
[----:B------:R-:W-:Y:S04]  /*16f0*/  BSSY B1, `(.L_x_18580) ;  /* 0x0000004000017945 */ /* 0x000fe80003800000 */
[----:B------:R-:W-:Y:S05]  /*1700*/  @!P2 BRA `(.L_x_18581) ;  /* 0x000000000008a947 */ /* 0x000fea0003800000 */
[----:B-----5:R-:W-:-:S04]  /*1710*/  FMUL.FTZ R41, R33, UR7 ;  /* 0x0000000721297c20 */ /* 0x020fc80008410000 */
[----:B------:R-:W-:-:S07]  /*1720*/  @P1 FADD.FTZ R41, R25, R41 ;  /* 0x0000002919291221 */ /* 0x000fce0000010000 */
.L_x_18581:
[----:B------:R-:W-:Y:S05]  /*1730*/  BSYNC B1 ;  /* 0x0000000000017941 */ /* 0x000fea0003800000 */
.L_x_18580:
[----:B------:R-:W-:Y:S04]  /*1740*/  BSSY B1, `(.L_x_18582) ;  /* 0x0000004000017945 */ /* 0x000fe80003800000 */
[----:B------:R-:W-:Y:S05]  /*1750*/  @!P2 BRA `(.L_x_18583) ;  /* 0x000000000008a947 */ /* 0x000fea0003800000 */
[----:B-----5:R-:W-:-:S04]  /*1760*/  FMUL.FTZ R42, R34, UR7 ;  /* 0x00000007222a7c20 */ /* 0x020fc80008410000 */
[----:B------:R-:W-:-:S07]  /*1770*/  @P1 FADD.FTZ R42, R26, R42 ;  /* 0x0000002a1a2a1221 */ /* 0x000fce0000010000 */
.L_x_18583:
[----:B------:R-:W-:Y:S05]  /*1780*/  BSYNC B1 ;  /* 0x0000000000017941 */ /* 0x000fea0003800000 */
.L_x_18582:
[----:B------:R-:W-:Y:S04]  /*1790*/  BSSY B1, `(.L_x_18584) ;  /* 0x0000004000017945 */ /* 0x000fe80003800000 */
[----:B------:R-:W-:Y:S05]  /*17a0*/  @!P2 BRA `(.L_x_18585) ;  /* 0x000000000008a947 */ /* 0x000fea0003800000 */
[----:B-----5:R-:W-:-:S04]  /*17b0*/  FMUL.FTZ R43, R35, UR7 ;  /* 0x00000007232b7c20 */ /* 0x020fc80008410000 */
[----:B------:R-:W-:-:S07]  /*17c0*/  @P1 FADD.FTZ R43, R27, R43 ;  /* 0x0000002b1b2b1221 */ /* 0x000fce0000010000 */
.L_x_18585:
[----:B------:R-:W-:Y:S05]  /*17d0*/  BSYNC B1 ;  /* 0x0000000000017941 */ /* 0x000fea0003800000 */
.L_x_18584:
[----:B0-----:R-:W0:Y:S01]  /*17e0*/  LDC.64 R56, c[0x0][0x238] ;  /* 0x00008e00ff387b82 */ /* 0x001e220000000a00 */
[----:B------:R-:W-:Y:S01]  /*17f0*/  IADD3 R101, R101, 0x100, RZ ;  /* 0x0000010065657810 */ /* 0x000fe20007ffe0ff */
[C---:B0-----:R-:W-:Y:S01]  /*1800*/  IMAD.WIDE.U32 R56, R97.reuse, 0x10, R56 ;  /* 0x0000001061387825 */ /* 0x041fe200078e0038 */
[----:B------:R-:W-:-:S04]  /*1810*/  IADD3 R97, R97, 0x100, RZ ;  /* 0x0000010061617810 */ /* 0x000fc80007ffe0ff */
[----:B------:R2:W-:Y:S03]  /*1820*/  STG.E.128 desc[UR4][R56.64], R40 ;  /* 0x0000002838007986 */ /* 0x0005e6000c101d04 */
.L_x_18577:
[----:B------:R-:W-:Y:S05]  /*1830*/  BSYNC B0 ;  /* 0x0000000000007941 */ /* 0x000fea0003800000 */
.L_x_18576:
[----:B------:R-:W-:Y:S01]  /*1840*/  ISETP.NE.AND P1, PT, R93, RZ, PT ;  /* 0x000000ff5d00720c */ /* 0x000fe20003f25270 */
[----:B------:R-:W-:-:S12]  /*1850*/  BSSY B0, `(.L_x_18586) ;  /* 0x0000031000007945 */ /* 0x000fd80003800000 */
[----:B------:R-:W-:Y:S05]  /*1860*/  @!P1 BRA `(.L_x_18587) ;  /* 0x0000000000bc9947 */ /* 0x000fea0003800000 */
[----:B012---:R-:W0:Y:S02]  /*1870*/  LDC.64 R56, c[0x0][0x230] ;  /* 0x00008c00ff387b82 */ /* 0x007e240000000a00 */
        /* <DEDUP_REMOVED lines=25> */
.L_x_18589:
[----:B------:R-:W-:Y:S05]  /*1a10*/  BSYNC B1 ;  /* 0x0000000000017941 */ /* 0x000fea0003800000 */
.L_x_18588:
[----:B------:R-:W-:Y:S04]  /*1a20*/  BSSY B1, `(.L_x_18590) ;  /* 0x0000004000017945 */ /* 0x000fe80003800000 */
[----:B------:R-:W-:Y:S05]  /*1a30*/  @!P2 BRA `(.L_x_18591) ;  /* 0x000000000008a947 */ /* 0x000fea0003800000 */
[----:B-----5:R-:W-:-:S04]  /*1a40*/  FMUL.FTZ R45, R33, UR7 ;  /* 0x00000007212d7c20 */ /* 0x020fc80008410000 */
[----:B------:R-:W-:-:S07]  /*1a50*/  @P1 FADD.FTZ R45, R25, R45 ;  /* 0x0000002d192d1221 */ /* 0x000fce0000010000 */
.L_x_18591:
[----:B------:R-:W-:Y:S05]  /*1a60*/  BSYNC B1 ;  /* 0x0000000000017941 */ /* 0x000fea0003800000 */
.L_x_18590:
[----:B------:R-:W-:Y:S04]  /*1a70*/  BSSY B1, `(.L_x_18592) ;  /* 0x0000004000017945 */ /* 0x000fe80003800000 */
[----:B------:R-:W-:Y:S05]  /*1a80*/  @!P2 BRA `(.L_x_18593) ;  /* 0x000000000008a947 */ /* 0x000fea0003800000 */
[----:B-----5:R-:W-:-:S04]  /*1a90*/  FMUL.FTZ R46, R34, UR7 ;  /* 0x00000007222e7c20 */ /* 0x020fc80008410000 */
[----:B------:R-:W-:-:S07]  /*1aa0*/  @P1 FADD.FTZ R46, R26, R46 ;  /* 0x0000002e1a2e1221 */ /* 0x000fce0000010000 */
.L_x_18593:
[----:B------:R-:W-:Y:S05]  /*1ab0*/  BSYNC B1 ;  /* 0x0000000000017941 */ /* 0x000fea0003800000 */
.L_x_18592:
[----:B------:R-:W-:Y:S04]  /*1ac0*/  BSSY B1, `(.L_x_18594) ;  /* 0x0000004000017945 */ /* 0x000fe80003800000 */
[----:B------:R-:W-:Y:S05]  /*1ad0*/  @!P2 BRA `(.L_x_18595) ;  /* 0x000000000008a947 */ /* 0x000fea0003800000 */
[----:B-----5:R-:W-:-:S04]  /*1ae0*/  FMUL.FTZ R47, R35, UR7 ;  /* 0x00000007232f7c20 */ /* 0x020fc80008410000 */
[----:B------:R-:W-:-:S07]  /*1af0*/  @P1 FADD.FTZ R47, R27, R47 ;  /* 0x0000002f1b2f1221 */ /* 0x000fce0000010000 */
.L_x_18595:
[----:B------:R-:W-:Y:S05]  /*1b00*/  BSYNC B1 ;  /* 0x0000000000017941 */ /* 0x000fea0003800000 */
.L_x_18594:
[----:B0-----:R-:W0:Y:S01]  /*1b10*/  LDC.64 R56, c[0x0][0x238] ;  /* 0x00008e00ff387b82 */ /* 0x001e220000000a00 */
[----:B------:R-:W-:Y:S01]  /*1b20*/  IADD3 R101, R101, 0x100, RZ ;  /* 0x0000010065657810 */ /* 0x000fe20007ffe0ff */
[C---:B0-----:R-:W-:Y:S01]  /*1b30*/  IMAD.WIDE.U32 R56, R97.reuse, 0x10, R56 ;  /* 0x0000001061387825 */ /* 0x041fe200078e0038 */
[----:B------:R-:W-:-:S04]  /*1b40*/  IADD3 R97, R97, 0x100, RZ ;  /* 0x0000010061617810 */ /* 0x000fc80007ffe0ff */
[----:B------:R3:W-:Y:S03]  /*1b50*/  STG.E.128 desc[UR4][R56.64], R44 ;  /* 0x0000002c38007986 */ /* 0x0007e6000c101d04 */
.L_x_18587:
[----:B------:R-:W-:Y:S05]  /*1b60*/  BSYNC B0 ;  /* 0x0000000000007941 */ /* 0x000fea0003800000 */
.L_x_18586:
[----:B------:R-:W-:Y:S01]  /*1b70*/  ISETP.NE.AND P1, PT, R92, RZ, PT ;  /* 0x000000ff5c00720c */ /* 0x000fe20003f25270 */
[----:B------:R-:W-:-:S12]  /*1b80*/  BSSY B0, `(.L_x_18596) ;  /* 0x0000031000007945 */ /* 0x000fd80003800000 */
[----:B------:R-:W-:Y:S05]  /*1b90*/  @!P1 BRA `(.L_x_18597) ;  /* 0x0000000000bc9947 */ /* 0x000fea0003800000 */
[----:B0123--:R-:W0:Y:S02]  /*1ba0*/  LDC.64 R56, c[0x0][0x230] ;  /* 0x00008c00ff387b82 */ /* 0x00fe240000000a00 */
        /* <DEDUP_REMOVED lines=25> */
.L_x_18599:
[----:B------:R-:W-:Y:S05]  /*1d40*/  BSYNC B1 ;  /* 0x0000000000017941 */ /* 0x000fea0003800000 */
.L_x_18598:
[----:B------:R-:W-:Y:S04]  /*1d50*/  BSSY B1, `(.L_x_18600) ;  /* 0x0000004000017945 */ /* 0x000fe80003800000 */
[----:B------:R-:W-:Y:S05]  /*1d60*/  @!P2 BRA `(.L_x_18601) ;  /* 0x000000000008a947 */ /* 0x000fea0003800000 */
[----:B-----5:R-:W-:-:S04]  /*1d70*/  FMUL.FTZ R49, R33, UR7 ;  /* 0x0000000721317c20 */ /* 0x020fc80008410000 */
[----:B------:R-:W-:-:S07]  /*1d80*/  @P1 FADD.FTZ R49, R25, R49 ;  /* 0x0000003119311221 */ /* 0x000fce0000010000 */
.L_x_18601:
[----:B------:R-:W-:Y:S05]  /*1d90*/  BSYNC B1 ;  /* 0x0000000000017941 */ /* 0x000fea0003800000 */
.L_x_18600:
[----:B------:R-:W-:Y:S04]  /*1da0*/  BSSY B1, `(.L_x_18602) ;  /* 0x0000004000017945 */ /* 0x000fe80003800000 */
[----:B------:R-:W-:Y:S05]  /*1db0*/  @!P2 BRA `(.L_x_18603) ;  /* 0x000000000008a947 */ /* 0x000fea0003800000 */
[----:B-----5:R-:W-:-:S04]  /*1dc0*/  FMUL.FTZ R50, R34, UR7 ;  /* 0x0000000722327c20 */ /* 0x020fc80008410000 */
[----:B------:R-:W-:-:S07]  /*1dd0*/  @P1 FADD.FTZ R50, R26, R50 ;  /* 0x000000321a321221 */ /* 0x000fce0000010000 */
.L_x_18603:
[----:B------:R-:W-:Y:S05]  /*1de0*/  BSYNC B1 ;  /* 0x0000000000017941 */ /* 0x000fea0003800000 */
.L_x_18602:
[----:B------:R-:W-:Y:S04]  /*1df0*/  BSSY B1, `(.L_x_18604) ;  /* 0x0000004000017945 */ /* 0x000fe80003800000 */
[----:B------:R-:W-:Y:S05]  /*1e00*/  @!P2 BRA `(.L_x_18605) ;  /* 0x000000000008a947 */ /* 0x000fea0003800000 */
[----:B-----5:R-:W-:-:S04]  /*1e10*/  FMUL.FTZ R51, R35, UR7 ;  /* 0x0000000723337c20 */ /* 0x020fc80008410000 */
[----:B------:R-:W-:-:S07]  /*1e20*/  @P1 FADD.FTZ R51, R27, R51 ;  /* 0x000000331b331221 */ /* 0x000fce0000010000 */
.L_x_18605:
[----:B------:R-:W-:Y:S05]  /*1e30*/  BSYNC B1 ;  /* 0x0000000000017941 */ /* 0x000fea0003800000 */
.L_x_18604:
[----:B0-----:R-:W0:Y:S01]  /*1e40*/  LDC.64 R56, c[0x0][0x238] ;  /* 0x00008e00ff387b82 */ /* 0x001e220000000a00 */
[----:B------:R-:W-:Y:S01]  /*1e50*/  IADD3 R101, R101, 0x100, RZ ;  /* 0x0000010065657810 */ /* 0x000fe20007ffe0ff */
[C---:B0-----:R-:W-:Y:S01]  /*1e60*/  IMAD.WIDE.U32 R56, R97.reuse, 0x10, R56 ;  /* 0x0000001061387825 */ /* 0x041fe200078e0038 */
[----:B------:R-:W-:-:S04]  /*1e70*/  IADD3 R97, R97, 0x100, RZ ;  /* 0x0000010061617810 */ /* 0x000fc80007ffe0ff */
[----:B------:R4:W-:Y:S03]  /*1e80*/  STG.E.128 desc[UR4][R56.64], R48 ;  /* 0x0000003038007986 */ /* 0x0009e6000c101d04 */
.L_x_18597:
[----:B------:R-:W-:Y:S05]  /*1e90*/  BSYNC B0 ;  /* 0x0000000000007941 */ /* 0x000fea0003800000 */
.L_x_18596:
[----:B------:R-:W-:Y:S01]  /*1ea0*/  ISETP.NE.AND P1, PT, R91, RZ, PT ;  /* 0x000000ff5b00720c */ /* 0x000fe20003f25270 */
[----:B------:R-:W-:-:S12]  /*1eb0*/  BSSY B0, `(.L_x_18606) ;  /* 0x000002f000007945 */ /* 0x000fd80003800000 */
[----:B------:R-:W-:Y:S05]  /*1ec0*/  @!P1 BRA `(.L_x_18607) ;  /* 0x0000000000b49947 */ /* 0x000fea0003800000 */
[----:B------:R-:W0:Y:S08]  /*1ed0*/  @P0 LDC.64 R52, c[0x0][0x220] ;  /* 0x00008800ff340b82 */ /* 0x000e300000000a00 */
[----:B01234-:R-:W0:Y:S01]  /*1ee0*/  LDC.64 R56, c[0x0][0x230] ;  /* 0x00008c00ff387b82 */ /* 0x01fe220000000a00 */
[----:B------:R-:W-:-:S05]  /*1ef0*/  @P0 IMAD.WIDE.U32 R54, R101, 0x10, R52 ;  /* 0x0000001065360825 */ /* 0x000fca00078e0034 */
[----:B-----5:R1:W5:Y:S01]  /*1f00*/  @P0 LDG.E.128 R32, desc[UR4][R54.64] ;  /* 0x0000000436200981 */ /* 0x020362000c1e1d00 */
[----:B0-----:R-:W-:-:S04]  /*1f10*/  ISETP.NE.U32.AND P0, PT, R56, RZ, PT ;  /* 0x000000ff3800720c */ /* 0x001fc80003f05070 */
[----:B------:R-:W-:-:S13]  /*1f20*/  ISETP.NE.AND.EX P0, PT, R57, RZ, PT, P0 ;  /* 0x000000ff3900720c */ /* 0x000fda0003f05300 */
[----:B------:R-:W0:Y:S02]  /*1f30*/  @P0 LDC.64 R52, c[0x0][0x230] ;  /* 0x00008c00ff340b82 */ /* 0x000e240000000a00 */
[----:B0-----:R-:W-:-:S05]  /*1f40*/  @P0 IMAD.WIDE.U32 R102, R97, 0x10, R52 ;  /* 0x0000001061660825 */ /* 0x001fca00078e0034 */
[----:B------:R-:W2:Y:S01]  /*1f50*/  @P0 LDG.E.128 R24, desc[UR4][R102.64] ;  /* 0x0000000466180981 */ /* 0x000ea2000c1e1d00 */
[----:B------:R-:W-:Y:S01]  /*1f60*/  ISETP.GT.AND P1, PT, R59, RZ, PT ;  /* 0x000000ff3b00720c */ /* 0x000fe20003f24270 */
[----:B------:R-:W-:-:S12]  /*1f70*/  BSSY B1, `(.L_x_18608) ;  /* 0x0000010000017945 */ /* 0x000fd80003800000 */
[----:B------:R-:W-:-:S04]  /*1f80*/  @!P1 ISETP.NE.U32.AND P2, PT, R56, RZ, PT ;  /* 0x000000ff3800920c */ /* 0x000fc80003f45070 */
[----:B------:R-:W-:-:S04]  /*1f90*/  @!P1 ISETP.NE.AND.EX P2, PT, R57, RZ, PT, P2 ;  /* 0x000000ff3900920c */ /* 0x000fc80003f45320 */
[----:B--2---:R-:W-:Y:S02]  /*1fa0*/  @!P1 FSEL R53, R25, RZ, P2 ;  /* 0x000000ff19359208 */ /* 0x004fe40001000000 */
        /* <DEDUP_REMOVED lines=8> */
[----:B------:R-:W-:Y:S01]  /*2030*/  @!P1 FSEL R52, R24, RZ, P2 ;  /* 0x000000ff18349208 */ /* 0x000fe20001000000 */
[----:B------:R-:W-:Y:S08]  /*2040*/  @!P1 BRA `(.L_x_18609) ;  /* 0x0000000000089947 */ /* 0x000ff00003800000 */
[----:B-----5:R-:W-:-:S04]  /*2050*/  FMUL.FTZ R52, R32, UR7 ;  /* 0x0000000720347c20 */ /* 0x020fc80008410000 */
[----:B------:R-:W-:-:S07]  /*2060*/  @P0 FADD.FTZ R52, R24, R52 ;  /* 0x0000003418340221 */ /* 0x000fce0000010000 */
.L_x_18609:
[----:B------:R-:W-:Y:S05]  /*2070*/  BSYNC B1 ;  /* 0x0000000000017941 */ /* 0x000fea0003800000 */
.L_x_18608:
[----:B------:R-:W-:Y:S04]  /*2080*/  BSSY B1, `(.L_x_18610) ;  /* 0x0000004000017945 */ /* 0x000fe80003800000 */
[----:B------:R-:W-:Y:S05]  /*2090*/  @!P1 BRA `(.L_x_18611) ;  /* 0x0000000000089947 */ /* 0x000fea0003800000 */
[----:B-----5:R-:W-:-:S04]  /*20a0*/  FMUL.FTZ R53, R33, UR7 ;  /* 0x0000000721357c20 */ /* 0x020fc80008410000 */
[----:B------:R-:W-:-:S07]  /*20b0*/  @P0 FADD.FTZ R53, R25, R53 ;  /* 0x0000003519350221 */ /* 0x000fce0000010000 */
.L_x_18611:
[----:B------:R-:W-:Y:S05]  /*20c0*/  BSYNC B1 ;  /* 0x0000000000017941 */ /* 0x000fea0003800000 */
.L_x_18610:
[----:B------:R-:W-:Y:S04]  /*20d0*/  BSSY B1, `(.L_x_18612) ;  /* 0x0000004000017945 */ /* 0x000fe80003800000 */
[----:B------:R-:W-:Y:S05]  /*20e0*/  @!P1 BRA `(.L_x_18613) ;  /* 0x0000000000089947 */ /* 0x000fea0003800000 */
[----:B-----5:R-:W-:-:S04]  /*20f0*/  FMUL.FTZ R54, R34, UR7 ;  /* 0x0000000722367c20 */ /* 0x020fc80008410000 */
[----:B------:R-:W-:-:S07]  /*2100*/  @P0 FADD.FTZ R54, R26, R54 ;  /* 0x000000361a360221 */ /* 0x000fce0000010000 */
.L_x_18613:
[----:B------:R-:W-:Y:S05]  /*2110*/  BSYNC B1 ;  /* 0x0000000000017941 */ /* 0x000fea0003800000 */
.L_x_18612:
[----:B------:R-:W-:Y:S04]  /*2120*/  BSSY B1, `(.L_x_18614) ;  /* 0x0000004000017945 */ /* 0x000fe80003800000 */
[----:B------:R-:W-:Y:S05]  /*2130*/  @!P1 BRA `(.L_x_18615) ;  /* 0x0000000000089947 */ /* 0x000fea0003800000 */
[----:B-----5:R-:W-:-:S04]  /*2140*/  FMUL.FTZ R55, R35, UR7 ;  /* 0x0000000723377c20 */ /* 0x020fc80008410000 */
[----:B------:R-:W-:-:S07]  /*2150*/  @P0 FADD.FTZ R55, R27, R55 ;  /* 0x000000371b370221 */ /* 0x000fce0000010000 */
.L_x_18615:
[----:B------:R-:W-:Y:S05]  /*2160*/  BSYNC B1 ;  /* 0x0000000000017941 */ /* 0x000fea0003800000 */
.L_x_18614:
[----:B------:R-:W0:Y:S02]  /*2170*/  LDC.64 R56, c[0x0][0x238] ;  /* 0x00008e00ff387b82 */ /* 0x000e240000000a00 */
[----:B0-----:R-:W-:-:S05]  /*2180*/  IMAD.WIDE.U32 R56, R97, 0x10, R56 ;  /* 0x0000001061387825 */ /* 0x001fca00078e0038 */
[----:B------:R0:W-:Y:S02]  /*2190*/  STG.E.128 desc[UR4][R56.64], R52 ;  /* 0x0000003438007986 */ /* 0x0001e4000c101d04 */
.L_x_18607:
[----:B------:R-:W-:Y:S05]  /*21a0*/  BSYNC B0 ;  /* 0x0000000000007941 */ /* 0x000fea0003800000 */
.L_x_18606:
[----:B01234-:R-:W-:Y:S01]  /*21b0*/  FADD.FTZ R56, RZ, R28 ;  /* 0x0000001cff387221 */ /* 0x01ffe20000010000 */
[C---:B------:R-:W-:Y:S01]  /*21c0*/  ISETP.GT.U32.AND P3, PT, R89.reuse, 0x1ff, PT ;  /* 0x000001ff5900780c */ /* 0x040fe20003f64070 */
[----:B------:R-:W-:Y:S01]  /*21d0*/  UMOV UR10, 0xffffffff ;  /* 0xffffffff000a7882 */ /* 0x000fe20000000000 */
[----:B------:R-:W-:Y:S01]  /*21e0*/  ISETP.GT.U32.AND P2, PT, R89, 0x2ff, PT ;  /* 0x000002ff5900780c */ /* 0x000fe20003f44070 */
[----:B------:R-:W-:Y:S01]  /*21f0*/  FADD.FTZ R57, R29, R56 ;  /* 0x000000381d397221 */ /* 0x000fe20000010000 */
[C---:B------:R-:W-:Y:S02]  /*2200*/  ISETP.GT.U32.AND P1, PT, R89.reuse, 0x3ff, PT ;  /* 0x000003ff5900780c */ /* 0x040fe40003f24070 */
[----:B------:R-:W-:Y:S01]  /*2210*/  ISETP.GT.U32.AND P0, PT, R89, 0x4ff, PT ;  /* 0x000004ff5900780c */ /* 0x000fe20003f04070 */
[----:B------:R-:W-:Y:S01]  /*2220*/  FADD.FTZ R56, R30, R57 ;  /* 0x000000391e387221 */ /* 0x000fe20000010000 */
[----:B------:R-:W-:Y:S02]  /*2230*/  LOP3.LUT P5, RZ, R58, 0xff, RZ, 0xc0, !PT ;  /* 0x000000ff3aff7812 */ /* 0x000fe400078ac0ff */
[----:B------:R-:W-:Y:S01]  /*2240*/  SHF.R.U32.HI R101, RZ, 0x5, R84 ;  /* 0x00000005ff657819 */ /* 0x000fe20000011654 */
[----:B------:R-:W-:Y:S01]  /*2250*/  FADD.FTZ R56, R31, R56 ;  /* 0x000000381f387221 */ /* 0x000fe20000010000 */
[----:B------:R-:W-:-:S02]  /*2260*/  P2R R97, PR, RZ, 0x20 ;  /* 0x00000020ff617803 */ /* 0x000fc40000000000 */
[----:B------:R-:W-:Y:S02]  /*2270*/  LOP3.LUT P6, RZ, R84, 0x1f, RZ, 0xc0, !PT ;  /* 0x0000001f54ff7812 */ /* 0x000fe400078cc0ff */
[----:B------:R-:W-:-:S05]  /*2280*/  FSEL R57, R56, RZ, P4 ;  /* 0x000000ff38397208 */ /* 0x000fca0002000000 */
        /* <DEDUP_REMOVED lines=14> */
[----:B------:R-:W-:Y:S01]  /*2370*/  FADD.FTZ R56, R50, R59 ;  /* 0x0000003b32387221 */ /* 0x000fe20000010000 */
[----:B------:R-:W-:-:S03]  /*2380*/  LOP3.LUT R59, R101, 0x7fffff8, RZ, 0xc0, !PT ;  /* 0x07fffff8653b7812 */ /* 0x000fc600078ec0ff */
[----:B------:R-:W-:Y:S01]  /*2390*/  @P0 FADD.FTZ R57, R51, R56 ;  /* 0x0000003833390221 */ /* 0x000fe20000010000 */
[----:B------:R-:W-:Y:S02]  /*23a0*/  @!P5 IADD3 R59, R59, 0x8, RZ ;  /* 0x000000083b3bd810 */ /* 0x000fe40007ffe0ff */
[----:B------:R-:W-:Y:S01]  /*23b0*/  ISETP.GT.U32.AND P5, PT, R89, 0x5ff, PT ;  /* 0x000005ff5900780c */ /* 0x000fe20003fa4070 */
        /* <DEDUP_REMOVED lines=75> */
.L_x_18640:
[----:B------:R-:W-:Y:S01]  /*2870*/  LOP3.LUT P0, RZ, R84, 0x1f, RZ, 0xc0, !PT ;  /* 0x0000001f54ff7812 */ /* 0x000fe2000780c0ff */
[----:B------:R-:W-:Y:S05]  /*2880*/  WARPSYNC.ALL ;  /* 0x0000000000007948 */ /* 0x000fea0003800000 */
[----:B------:R-:W-:-:S07]  /*2890*/  LOP3.LUT R101, R101, 0x7, RZ, 0xc0, !PT ;  /* 0x0000000765657812 */ /* 0x000fce00078ec0ff */
[----:B------:R-:W2:Y:S01]  /*28a0*/  @!P0 S2R R58, SR_CgaCtaId ;  /* 0x00000000003a8919 */ /* 0x000ea20000008800 */
[----:B------:R-:W-:-:S04]  /*28b0*/  @!P0 MOV R57, 0x400 ;  /* 0x0000040000398802 */ /* 0x000fc80000000f00 */
[----:B--2---:R-:W-:Y:S01]  /*28c0*/  @!P0 LEA R103, R58, R57, 0x18 ;  /* 0x000000393a678211 */ /* 0x004fe200078ec0ff */
[----:B-1----:R-:W-:Y:S01]  /*28d0*/  FADD.FTZ R57, R105, R104 ;  /* 0x0000006869397221 */ /* 0x002fe20000010000 */
[----:B------:R-:W-:Y:S02]  /*28e0*/  @!P0 IADD3 R58, R59, R101, RZ ;  /* 0x000000653b3a8210 */ /* 0x000fe40007ffe0ff */
[----:B------:R-:W-:Y:S02]  /*28f0*/  LOP3.LUT R104, R84, 0x1f, RZ, 0xc0, !PT ;  /* 0x0000001f54687812 */ /* 0x000fe400078ec0ff */
[----:B------:R-:W-:-:S05]  /*2900*/  @!P0 LEA R58, R58, R103, 0x3 ;  /* 0x000000673a3a8211 */ /* 0x000fca00078e18ff */
[----:B------:R1:W-:Y:S01]  /*2910*/  @!P0 STS.64 [R58], R56 ;  /* 0x000000383a008388 */ /* 0x0003e20000000a00 */
[----:B------:R-:W-:Y:S01]  /*2920*/  ISETP.GT.U32.AND P0, PT, R104, 0x7, PT ;  /* 0x000000076800780c */ /* 0x000fe20003f04070 */
[----:B------:R-:W-:Y:S01]  /*2930*/  BAR.SYNC.DEFER_BLOCKING 0x0 ;  /* 0x0000000000007b1d */ /* 0x000fe20000010000 */
[----:B------:R-:W-:Y:S01]  /*2940*/  LOP3.LUT P1, RZ, R101, 0x1f, R84, 0xf8, !PT ;  /* 0x0000001f65ff7812 */ /* 0x000fe2000782f854 */
[----:B------:R-:W-:-:S10]  /*2950*/  HFMA2.MMA R101, -RZ, RZ, 0, 0 ;  /* 0x00000000ff657435 */ /* 0x000fd400000001ff */
[----:B------:R-:W-:Y:S02]  /*2960*/  @!P0 IADD3 R59, R59, R104, RZ ;  /* 0x000000683b3b8210 */ /* 0x000fe40007ffe0ff */
[----:B------:R-:W-:Y:S01]  /*2970*/  ISETP.NE.AND P3, PT, R96, RZ, PT ;  /* 0x000000ff6000720c */ /* 0x000fe20003f65270 */
[----:B------:R-:W-:Y:S01]  /*2980*/  BSSY B0, `(.L_x_18617) ;  /* 0x00000c6000007945 */ /* 0x000fe20003800000 */
[----:B------:R-:W-:-:S05]  /*2990*/  @!P0 MOV R101, R86 ;  /* 0x0000005600658202 */ /* 0x000fca0000000f00 */
[----:B------:R-:W2:Y:S01]  /*29a0*/  SHFL.DOWN PT, R106, R101, 0x4, 0x1f ;  /* 0x08801f00656a7f89 */ /* 0x000ea200000e0000 */
[----:B-1----:R-:W1:Y:S01]  /*29b0*/  @!P1 LDC.64 R56, c[0x0][0x250] ;  /* 0x00009400ff389b82 */ /* 0x002e620000000a00 */
[----:B--2---:R-:W-:Y:S02]  /*29c0*/  IADD3 R107, R106, R101, RZ ;  /* 0x000000656a6b7210 */ /* 0x004fe40007ffe0ff */
[C---:B-1----:R-:W-:Y:S02]  /*29d0*/  @!P1 LEA R102, P2, R88.reuse, R56, 0x2 ;  /* 0x0000003858669211 */ /* 0x042fe400078410ff */
[----:B------:R-:W-:Y:S01]  /*29e0*/  @!P0 MOV R56, 0x400 ;  /* 0x0000040000388802 */ /* 0x000fe20000000f00 */
[----:B------:R-:W1:Y:S01]  /*29f0*/  SHFL.DOWN PT, R112, R107, 0x2, 0x1f ;  /* 0x08401f006b707f89 */ /* 0x000e6200000e0000 */
[----:B------:R-:W-:Y:S02]  /*2a00*/  @!P1 LEA.HI.X R103, R88, R57, R100, 0x2, P2 ;  /* 0x0000003958679211 */ /* 0x000fe400010f1464 */
[----:B------:R-:W-:Y:S01]  /*2a10*/  I2FP.F32.S32 R106, R106 ;  /* 0x0000006a006a7245 */ /* 0x000fe20000201400 */
[----:B------:R-:W2:Y:S02]  /*2a20*/  @!P0 S2R R57, SR_CgaCtaId ;  /* 0x0000000000398919 */ /* 0x000ea40000008800 */
[----:B--2---:R-:W-:-:S04]  /*2a30*/  @!P0 LEA R56, R57, R56, 0x18 ;  /* 0x0000003839388211 */ /* 0x004fc800078ec0ff */
[----:B------:R-:W-:Y:S02]  /*2a40*/  @!P0 LEA R104, R59, R56, 0x3 ;  /* 0x000000383b688211 */ /* 0x000fe400078e18ff */
[----:B------:R-:W-:Y:S01]  /*2a50*/  CS2R R56, SRZ ;  /* 0x0000000000387805 */ /* 0x000fe2000001ff00 */
[----:B------:R-:W2:Y:S05]  /*2a60*/  @!P1 LDC.64 R58, c[0x0][0x258] ;  /* 0x00009600ff3a9b82 */ /* 0x000eaa0000000a00 */
[----:B------:R3:W0:Y:S02]  /*2a70*/  @!P0 LDS.64 R56, [R104] ;  /* 0x0000000068388984 */ /* 0x0006240000000a00 */
[----:B---3--:R-:W-:-:S02]  /*2a80*/  I2FP.F32.S32 R104, R101 ;  /* 0x0000006500687245 */ /* 0x008fc40000201400 */
[----:B--2---:R-:W-:-:S04]  /*2a90*/  @!P1 LEA R58, P0, R88, R58, 0x2 ;  /* 0x0000003a583a9211 */ /* 0x004fc800078010ff */
[----:B------:R-:W-:Y:S02]  /*2aa0*/  @!P1 LEA.HI.X R59, R88, R59, R100, 0x2, P0 ;  /* 0x0000003b583b9211 */ /* 0x000fe400000f1464 */
[----:B------:R-:W-:Y:S02]  /*2ab0*/  I2FP.F32.S32 R100, R107 ;  /* 0x0000006b00647245 */ /* 0x000fe40000201400 */
[-C--:B-1----:R-:W-:Y:S02]  /*2ac0*/  IADD3 R107, R107, R112.reuse, RZ ;  /* 0x000000706b6b7210 */ /* 0x082fe40007ffe0ff */
[----:B------:R-:W1:Y:S01]  /*2ad0*/  MUFU.RCP R109, R100 ;  /* 0x00000064006d7308 */ /* 0x000e620000001000 */
[----:B------:R-:W-:Y:S02]  /*2ae0*/  I2FP.F32.S32 R112, R112 ;  /* 0x0000007000707245 */ /* 0x000fe40000201400 */
[----:B-----5:R-:W-:Y:S01]  /*2af0*/  ISETP.GE.AND P0, PT, R98, 0x1, PT ;  /* 0x000000016200780c */ /* 0x020fe20003f06270 */
[----:B0-----:R-:W0:Y:S04]  /*2b00*/  SHFL.DOWN PT, R105, R56, 0x4, 0x1f ;  /* 0x08801f0038697f89 */ /* 0x001e2800000e0000 */
[----:B------:R-:W2:Y:S01]  /*2b10*/  SHFL.DOWN PT, R108, R57, 0x4, 0x1f ;  /* 0x08801f00396c7f89 */ /* 0x000ea200000e0000 */
[C---:B0-----:R-:W-:Y:S01]  /*2b20*/  FMUL.FTZ R111, R105.reuse, R106 ;  /* 0x0000006a696f7220 */ /* 0x041fe20000410000 */
[----:B------:R-:W-:-:S03]  /*2b30*/  FADD.FTZ R105, -R105, R56 ;  /* 0x0000003869697221 */ /* 0x000fc60000010100 */
[----:B------:R-:W-:Y:S01]  /*2b40*/  FFMA.FTZ R110, R104, R56, R111 ;  /* 0x00000038686e7223 */ /* 0x000fe2000001006f */
[----:B------:R-:W-:Y:S01]  /*2b50*/  FMUL.FTZ R105, R105, R105 ;  /* 0x0000006969697220 */ /* 0x000fe20000410000 */
[----:B--2---:R-:W-:Y:S01]  /*2b60*/  FADD.FTZ R108, R108, R57 ;  /* 0x000000396c6c7221 */ /* 0x004fe20000010000 */
        /* <DEDUP_REMOVED lines=32> */
[----:B------:R-:W0:Y:S02]  /*2d70*/  SHFL.IDX PT, R105, R100, RZ, 0x1f ;  /* 0x00001fff64697589 */ /* 0x000e2400000e0000 */
[----:B------:R-:W-:Y:S02]  /*2d80*/  FFMA.FTZ R57, R107, R57, R104 ;  /* 0x000000396b397223 */ /* 0x000fe40000010068 */
[----:B------:R-:W1:Y:S04]  /*2d90*/  LDC R104, c[0x0][0x2d8] ;  /* 0x0000b600ff687b82 */ /* 0x000e680000000800 */
[----:B------:R-:W1:Y:S01]  /*2da0*/  SHFL.IDX PT, R57, R57, RZ, 0x1f ;  /* 0x00001fff39397589 */ /* 0x000e6200000e0000 */
[----:B0-----:R-:W-:-:S03]  /*2db0*/  FMUL.FTZ R56, R105, R105 ;  /* 0x0000006969387220 */ /* 0x001fc60000410000 */
[----:B------:R0:W-:Y:S02]  /*2dc0*/  @!P1 STG.E desc[UR4][R102.64], R105 ;  /* 0x0000006966009986 */ /* 0x0001e4000c101904 */
[----:B------:R-:W-:Y:S01]  /*2dd0*/  FSEL R101, R56, RZ, P3 ;  /* 0x000000ff38657208 */ /* 0x000fe20001800000 */
[----:B-1----:R-:W-:-:S04]  /*2de0*/  FFMA.FTZ R56, R57, UR6, R104 ;  /* 0x0000000639387c23 */ /* 0x002fc80008010068 */
[----:B------:R-:W-:-:S06]  /*2df0*/  FADD.FTZ R101, R56, R101 ;  /* 0x0000006538657221 */ /* 0x000fcc0000010000 */
[----:B------:R-:W1:Y:S02]  /*2e00*/  MUFU.RSQ R101, R101 ;  /* 0x0000006500657308 */ /* 0x000e640000001400 */
[----:B-1----:R0:W-:Y:S01]  /*2e10*/  @!P1 STG.E desc[UR4][R58.64], R101 ;  /* 0x000000653a009986 */ /* 0x0021e2000c101904 */
[----:B------:R-:W-:Y:S05]  /*2e20*/  @!P0 BRA `(.L_x_18618) ;  /* 0x0000000400ec8947 */ /* 0x000fea0003800000 */
[----:B------:R-:W-:Y:S01]  /*2e30*/  IADD3 R98, R98, -0x1, RZ ;  /* 0xffffffff62627810 */ /* 0x000fe20007ffe0ff */
[----:B------:R-:W-:Y:S01]  /*2e40*/  BSSY B1, `(.L_x_18619) ;  /* 0x0000018000017945 */ /* 0x000fe20003800000 */
[----:B------:R-:W-:Y:S02]  /*2e50*/  LOP3.LUT R90, R84, 0xff, RZ, 0xc0, !PT ;  /* 0x000000ff545a7812 */ /* 0x000fe400078ec0ff */
[----:B------:R-:W-:Y:S01]  /*2e60*/  FSEL R100, R105, RZ, !P3 ;  /* 0x000000ff69647208 */ /* 0x000fe20005800000 */
[----:B------:R-:W-:-:S05]  /*2e70*/  IMAD R98, R98, R99, RZ ;  /* 0x0000006362627224 */ /* 0x000fca00078e02ff */
[----:B------:R-:W-:-:S04]  /*2e80*/  SHF.R.S32.HI R57, RZ, 0x1f, R98 ;  /* 0x0000001fff397819 */ /* 0x000fc80000011462 */
[----:B------:R-:W-:-:S04]  /*2e90*/  LEA.HI R57, R57, R98, RZ, 0x2 ;  /* 0x0000006239397211 */ /* 0x000fc800078f10ff */
[----:B0-----:R-:W-:Y:S01]  /*2ea0*/  LEA.HI.SX32 R102, R57, R90, 0x1e ;  /* 0x0000005a39667211 */ /* 0x001fe200078ff2ff */
[----:B------:R-:W-:Y:S06]  /*2eb0*/  @!P4 BRA `(.L_x_18620) ;  /* 0x000000000040c947 */ /* 0x000fec0003800000 */
[----:B------:R-:W0:Y:S01]  /*2ec0*/  LDC.64 R98, c[0x0][0x2b8] ;  /* 0x0000ae00ff627b82 */ /* 0x000e220000000a00 */
        /* <DEDUP_REMOVED lines=15> */
.L_x_18620:
[----:B------:R-:W-:Y:S05]  /*2fc0*/  BSYNC B1 ;  /* 0x0000000000017941 */ /* 0x000fea0003800000 */
.L_x_18619:
[----:B------:R-:W-:Y:S01]  /*2fd0*/  ISETP.NE.AND P0, PT, R95, RZ, PT ;  /* 0x000000ff5f00720c */ /* 0x000fe20003f05270 */
[----:B------:R-:W-:-:S12]  /*2fe0*/  BSSY B1, `(.L_x_18621) ;  /* 0x0000012000017945 */ /* 0x000fd80003800000 */
[----:B------:R-:W-:Y:S05]  /*2ff0*/  @!P0 BRA `(.L_x_18622) ;  /* 0x0000000000408947 */ /* 0x000fea0003800000 */
[----:B0-----:R-:W0:Y:S01]  /*3000*/  LDC.64 R98, c[0x0][0x2b8] ;  /* 0x0000ae00ff627b82 */ /* 0x001e220000000a00 */
        /* <DEDUP_REMOVED lines=15> */
.L_x_18622:
[----:B------:R-:W-:Y:S05]  /*3100*/  BSYNC B1 ;  /* 0x0000000000017941 */ /* 0x000fea0003800000 */
.L_x_18621:
[----:B------:R-:W-:Y:S01]  /*3110*/  ISETP.NE.AND P0, PT, R94, RZ, PT ;  /* 0x000000ff5e00720c */ /* 0x000fe20003f05270 */
[----:B------:R-:W-:-:S12]  /*3120*/  BSSY B1, `(.L_x_18623) ;  /* 0x0000012000017945 */ /* 0x000fd80003800000 */
[----:B------:R-:W-:Y:S05]  /*3130*/  @!P0 BRA `(.L_x_18624) ;  /* 0x0000000000408947 */ /* 0x000fea0003800000 */
[----:B01----:R-:W0:Y:S01]  /*3140*/  LDC.64 R98, c[0x0][0x2b8] ;  /* 0x0000ae00ff627b82 */ /* 0x003e220000000a00 */
        /* <DEDUP_REMOVED lines=15> */
.L_x_18624:
[----:B------:R-:W-:Y:S05]  /*3240*/  BSYNC B1 ;  /* 0x0000000000017941 */ /* 0x000fea0003800000 */
.L_x_18623:
[----:B------:R-:W-:Y:S01]  /*3250*/  ISETP.NE.AND P0, PT, R93, RZ, PT ;  /* 0x000000ff5d00720c */ /* 0x000fe20003f05270 */
[----:B------:R-:W-:-:S12]  /*3260*/  BSSY B1, `(.L_x_18625) ;  /* 0x0000012000017945 */ /* 0x000fd80003800000 */
[----:B------:R-:W-:Y:S05]  /*3270*/  @!P0 BRA `(.L_x_18626) ;  /* 0x0000000000408947 */ /* 0x000fea0003800000 */
[----:B012---:R-:W0:Y:S01]  /*3280*/  LDC.64 R98, c[0x0][0x2b8] ;  /* 0x0000ae00ff627b82 */ /* 0x007e220000000a00 */
        /* <DEDUP_REMOVED lines=15> */
.L_x_18626:
[----:B------:R-:W-:Y:S05]  /*3380*/  BSYNC B1 ;  /* 0x0000000000017941 */ /* 0x000fea0003800000 */
.L_x_18625:
[----:B------:R-:W-:Y:S01]  /*3390*/  ISETP.NE.AND P0, PT, R92, RZ, PT ;  /* 0x000000ff5c00720c */ /* 0x000fe20003f05270 */
[----:B------:R-:W-:-:S12]  /*33a0*/  BSSY B1, `(.L_x_18627) ;  /* 0x0000012000017945 */ /* 0x000fd80003800000 */
[----:B------:R-:W-:Y:S05]  /*33b0*/  @!P0 BRA `(.L_x_18628) ;  /* 0x0000000000408947 */ /* 0x000fea0003800000 */
[----:B0123--:R-:W0:Y:S01]  /*33c0*/  LDC.64 R98, c[0x0][0x2b8] ;  /* 0x0000ae00ff627b82 */ /* 0x00fe220000000a00 */
        /* <DEDUP_REMOVED lines=15> */
.L_x_18628:
[----:B------:R-:W-:Y:S05]  /*34c0*/  BSYNC B1 ;  /* 0x0000000000017941 */ /* 0x000fea0003800000 */
.L_x_18627:
[----:B------:R-:W-:-:S13]  /*34d0*/  ISETP.NE.AND P0, PT, R91, RZ, PT ;  /* 0x000000ff5b00720c */ /* 0x000fda0003f05270 */
        /* <DEDUP_REMOVED lines=9> */
[----:B------:R-:W-:-:S04]  /*3570*/  FMUL.FTZ R59, R101, R100 ;  /* 0x00000064653b7220 */ /* 0x000fc80000410000 */
[----:B------:R-:W-:Y:S01]  /*3580*/  FFMA.FTZ R59, R13, R59, R0 ;  /* 0x0000003b0d3b7223 */ /* 0x000fe20000010000 */
[----:B0-----:R-:W-:-:S04]  /*3590*/  IMAD.WIDE.U32 R102, R102, 0x10, R56 ;  /* 0x0000001066667825 */ /* 0x001fc800078e0038 */
[----:B------:R-:W-:Y:S01]  /*35a0*/  FFMA.FTZ R56, R16, R58, R75 ;  /* 0x0000003a10387223 */ /* 0x000fe2000001004b */
[----:B------:R-:W-:Y:S01]  /*35b0*/  FFMA.FTZ R57, R15, R98, R2 ;  /* 0x000000620f397223 */ /* 0x000fe20000010002 */
[----:B------:R-:W-:-:S05]  /*35c0*/  FFMA.FTZ R58, R14, R104, R73 ;  /* 0x000000680e3a7223 */ /* 0x000fca0000010049 */
[----:B------:R0:W-:Y:S02]  /*35d0*/  STG.E.128 desc[UR4][R102.64], R56 ;  /* 0x0000003866007986 */ /* 0x0001e4000c101d04 */
.L_x_18618:
[----:B------:R-:W-:Y:S05]  /*35e0*/  BSYNC B0 ;  /* 0x0000000000007941 */ /* 0x000fea0003800000 */
.L_x_18617:
[----:B------:R-:W-:Y:S02]  /*35f0*/  ISETP.NE.AND P0, PT, R97, RZ, PT ;  /* 0x000000ff6100720c */ /* 0x000fe40003f05270 */
[----:B------:R-:W-:Y:S02]  /*3600*/  IADD3 R88, R88, UR8, RZ ;  /* 0x0000000858587c10 */ /* 0x000fe4000fffe0ff */
[----:B01234-:R-:W-:Y:S02]  /*3610*/  SEL R58, RZ, 0x1, P0 ;  /* 0x00000001ff3a7807 */ /* 0x01ffe40000000000 */
[----:B------:R-:W-:-:S13]  /*3620*/  ISETP.GE.AND P0, PT, R88, UR9, PT ;  /* 0x0000000958007c0c */ /* 0x000fda000bf06270 */
[----:B------:R-:W-:Y:S05]  /*3630*/  @!P0 BRA `(.L_x_18629) ;  /* 0xffffffd400d48947 */ /* 0x000fea000383ffff */
[----:B------:R-:W-:Y:S05]  /*3640*/  EXIT ;  /* 0x000000000000794d */ /* 0x000fea0003800000 */
.L_x_18616:
[----:B------:R-:W-:Y:S01]  /*3650*/  HFMA2.MMA R108, -RZ, RZ, 0, 5.9604644775390625e-08 ;  /* 0x00000001ff6c7435 */ /* 0x000fe200000001ff */
[----:B------:R-:W-:Y:S02]  /*3660*/  MOV R107, R57 ;  /* 0x00000039006b7202 */ /* 0x000fe40000000f00 */
[----:B------:R-:W-:Y:S02]  /*3670*/  MOV R109, 0x1f ;  /* 0x0000001f006d7802 */ /* 0x000fe40000000f00 */
[----:B------:R-:W-:-:S07]  /*3680*/  MOV R106, 0xffffffff ;  /* 0xffffffff006a7802 */ /* 0x000fce0000000f00 */
[----:B-----5:R-:W-:Y:S05]  /*3690*/  WARPSYNC.COLLECTIVE R106, `(.L_x_18630) ;  /* 0x000000006a087348 */ /* 0x020fea0003c00000 */
[----:B------:R0:W1:Y:S02]  /*36a0*/  SHFL.BFLY P6, R104, R107, R108, R109 ;  /* 0x0c00006c6b687389 */ /* 0x00006400000c006d */
[----:B01---5:R-:W-:Y:S01]  /*36b0*/  ENDCOLLECTIVE ;  /* 0x000000000000791b */ /* 0x023fe20003800000 */
.L_x_18630:
[----:B------:R-:W-:Y:S01]  /*36c0*/  HFMA2.MMA R108, -RZ, RZ, 0, 1.1920928955078125e-07 ;  /* 0x00000002ff6c7435 */ /* 0x000fe200000001ff */
[----:B------:R-:W-:-:S05]  /*36d0*/  MOV R56, R104 ;  /* 0x0000006800387202 */ /* 0x000fca0000000f00 */
[----:B------:R-:W-:-:S05]  /*36e0*/  FADD.FTZ R58, R57, R56 ;  /* 0x00000038393a7221 */ /* 0x000fca0000010000 */
[----:B------:R-:W-:-:S07]  /*36f0*/  MOV R107, R58 ;  /* 0x0000003a006b7202 */ /* 0x000fce0000000f00 */
[----:B------:R-:W-:Y:S05]  /*3700*/  WARPSYNC.COLLECTIVE R106, `(.L_x_18631) ;  /* 0x000000006a087348 */ /* 0x000fea0003c00000 */
[----:B------:R0:W1:Y:S02]  /*3710*/  SHFL.BFLY P6, R104, R107, R108, R109 ;  /* 0x0c00006c6b687389 */ /* 0x00006400000c006d */
[----:B01----:R-:W-:Y:S01]  /*3720*/  ENDCOLLECTIVE ;  /* 0x000000000000791b */ /* 0x003fe20003800000 */
.L_x_18631:
[----:B------:R-:W-:Y:S01]  /*3730*/  HFMA2.MMA R108, -RZ, RZ, 0, 2.384185791015625e-07 ;  /* 0x00000004ff6c7435 */ /* 0x000fe200000001ff */
[----:B------:R-:W-:-:S05]  /*3740*/  MOV R103, R104 ;  /* 0x0000006800677202 */ /* 0x000fca0000000f00 */
[----:B------:R-:W-:-:S05]  /*3750*/  FADD.FTZ R103, R58, R103 ;  /* 0x000000673a677221 */ /* 0x000fca0000010000 */
[----:B------:R-:W-:-:S07]  /*3760*/  MOV R107, R103 ;  /* 0x00000067006b7202 */ /* 0x000fce0000000f00 */
[----:B------:R-:W-:Y:S05]  /*3770*/  WARPSYNC.COLLECTIVE R106, `(.L_x_18632) ;  /* 0x000000006a087348 */ /* 0x000fea0003c00000 */
[----:B------:R0:W1:Y:S02]  /*3780*/  SHFL.BFLY P6, R104, R107, R108, R109 ;  /* 0x0c00006c6b687389 */ /* 0x00006400000c006d */
[----:B01----:R-:W-:Y:S01]  /*3790*/  ENDCOLLECTIVE ;  /* 0x000000000000791b */ /* 0x003fe20003800000 */
.L_x_18632:
[----:B------:R-:W-:Y:S01]  /*37a0*/  HFMA2.MMA R108, -RZ, RZ, 0, 4.76837158203125e-07 ;  /* 0x00000008ff6c7435 */ /* 0x000fe200000001ff */
[----:B------:R-:W-:-:S05]  /*37b0*/  MOV R56, R104 ;  /* 0x0000006800387202 */ /* 0x000fca0000000f00 */
[----:B------:R-:W-:-:S05]  /*37c0*/  FADD.FTZ R102, R103, R56 ;  /* 0x0000003867667221 */ /* 0x000fca0000010000 */
[----:B------:R-:W-:-:S07]  /*37d0*/  MOV R107, R102 ;  /* 0x00000066006b7202 */ /* 0x000fce0000000f00 */
[----:B------:R-:W-:Y:S05]  /*37e0*/  WARPSYNC.COLLECTIVE R106, `(.L_x_18633) ;  /* 0x000000006a087348 */ /* 0x000fea0003c00000 */
[----:B------:R0:W1:Y:S02]  /*37f0*/  SHFL.BFLY P6, R104, R107, R108, R109 ;  /* 0x0c00006c6b687389 */ /* 0x00006400000c006d */
[----:B01----:R-:W-:Y:S01]  /*3800*/  ENDCOLLECTIVE ;  /* 0x000000000000791b */ /* 0x003fe20003800000 */
.L_x_18633:
[----:B------:R-:W-:Y:S01]  /*3810*/  HFMA2.MMA R108, -RZ, RZ, 0, 9.5367431640625e-07 ;  /* 0x00000010ff6c7435 */ /* 0x000fe200000001ff */
[----:B------:R-:W-:-:S05]  /*3820*/  MOV R105, R104 ;  /* 0x0000006800697202 */ /* 0x000fca0000000f00 */
[----:B------:R-:W-:-:S05]  /*3830*/  FADD.FTZ R105, R102, R105 ;  /* 0x0000006966697221 */ /* 0x000fca0000010000 */
[----:B------:R-:W-:-:S07]  /*3840*/  MOV R107, R105 ;  /* 0x00000069006b7202 */ /* 0x000fce0000000f00 */
[----:B------:R-:W-:Y:S05]  /*3850*/  WARPSYNC.COLLECTIVE R106, `(.L_x_18634) ;  /* 0x000000006a087348 */ /* 0x000fea0003c00000 */
[----:B------:R0:W1:Y:S02]  /*3860*/  SHFL.BFLY P6, R104, R107, R108, R109 ;  /* 0x0c00006c6b687389 */ /* 0x00006400000c006d */
[----:B01----:R-:W-:Y:S01]  /*3870*/  ENDCOLLECTIVE ;  /* 0x000000000000791b */ /* 0x003fe20003800000 */
.L_x_18634:
        /* <DEDUP_REMOVED lines=57> */
.L_x_18635:
[----:B------:R-:W-:Y:S01]  /*3c10*/  HFMA2.MMA R108, -RZ, RZ, 0, 1.1920928955078125e-07 ;  /* 0x00000002ff6c7435 */ /* 0x000fe200000001ff */
[----:B------:R-:W-:-:S05]  /*3c20*/  MOV R58, R104 ;  /* 0x00000068003a7202 */ /* 0x000fca0000000f00 */
[----:B------:R-:W-:-:S05]  /*3c30*/  FADD.FTZ R58, R57, R58 ;  /* 0x0000003a393a7221 */ /* 0x000fca0000010000 */
[----:B------:R-:W-:-:S07]  /*3c40*/  MOV R107, R58 ;  /* 0x0000003a006b7202 */ /* 0x000fce0000000f00 */
[----:B------:R-:W-:Y:S05]  /*3c50*/  WARPSYNC.COLLECTIVE R106, `(.L_x_18636) ;  /* 0x000000006a087348 */ /* 0x000fea0003c00000 */
[----:B------:R0:W1:Y:S02]  /*3c60*/  SHFL.BFLY P6, R104, R107, R108, R109 ;  /* 0x0c00006c6b687389 */ /* 0x00006400000c006d */
[----:B01----:R-:W-:Y:S01]  /*3c70*/  ENDCOLLECTIVE ;  /* 0x000000000000791b */ /* 0x003fe20003800000 */
.L_x_18636:
[----:B------:R-:W-:Y:S01]  /*3c80*/  HFMA2.MMA R108, -RZ, RZ, 0, 2.384185791015625e-07 ;  /* 0x00000004ff6c7435 */ /* 0x000fe200000001ff */
[----:B------:R-:W-:-:S05]  /*3c90*/  MOV R103, R104 ;  /* 0x0000006800677202 */ /* 0x000fca0000000f00 */
[----:B------:R-:W-:-:S05]  /*3ca0*/  FADD.FTZ R103, R58, R103 ;  /* 0x000000673a677221 */ /* 0x000fca0000010000 */
[----:B------:R-:W-:-:S07]  /*3cb0*/  MOV R107, R103 ;  /* 0x00000067006b7202 */ /* 0x000fce0000000f00 */
[----:B------:R-:W-:Y:S05]  /*3cc0*/  WARPSYNC.COLLECTIVE R106, `(.L_x_18637) ;  /* 0x000000006a087348 */ /* 0x000fea0003c00000 */
[----:B------:R0:W1:Y:S02]  /*3cd0*/  SHFL.BFLY P6, R104, R107, R108, R109 ;  /* 0x0c00006c6b687389 */ /* 0x00006400000c006d */
[----:B01----:R-:W-:Y:S01]  /*3ce0*/  ENDCOLLECTIVE ;  /* 0x000000000000791b */ /* 0x003fe20003800000 */
.L_x_18637:
[----:B------:R-:W-:Y:S01]  /*3cf0*/  HFMA2.MMA R108, -RZ, RZ, 0, 4.76837158203125e-07 ;  /* 0x00000008ff6c7435 */ /* 0x000fe200000001ff */
[----:B------:R-:W-:-:S05]  /*3d00*/  MOV R102, R104 ;  /* 0x0000006800667202 */ /* 0x000fca0000000f00 */
[----:B------:R-:W-:-:S05]  /*3d10*/  FADD.FTZ R102, R103, R102 ;  /* 0x0000006667667221 */ /* 0x000fca0000010000 */
[----:B------:R-:W-:-:S07]  /*3d20*/  MOV R107, R102 ;  /* 0x00000066006b7202 */ /* 0x000fce0000000f00 */
[----:B------:R-:W-:Y:S05]  /*3d30*/  WARPSYNC.COLLECTIVE R106, `(.L_x_18638) ;  /* 0x000000006a087348 */ /* 0x000fea0003c00000 */
[----:B------:R0:W1:Y:S02]  /*3d40*/  SHFL.BFLY P6, R104, R107, R108, R109 ;  /* 0x0c00006c6b687389 */ /* 0x00006400000c006d */
[----:B01----:R-:W-:Y:S01]  /*3d50*/  ENDCOLLECTIVE ;  /* 0x000000000000791b */ /* 0x003fe20003800000 */
.L_x_18638:
[----:B------:R-:W-:Y:S01]  /*3d60*/  HFMA2.MMA R108, -RZ, RZ, 0, 9.5367431640625e-07 ;  /* 0x00000010ff6c7435 */ /* 0x000fe200000001ff */
[----:B------:R-:W-:-:S05]  /*3d70*/  MOV R105, R104 ;  /* 0x0000006800697202 */ /* 0x000fca0000000f00 */
[----:B------:R-:W-:-:S05]  /*3d80*/  FADD.FTZ R105, R102, R105 ;  /* 0x0000006966697221 */ /* 0x000fca0000010000 */
[----:B------:R-:W-:-:S07]  /*3d90*/  MOV R107, R105 ;  /* 0x00000069006b7202 */ /* 0x000fce0000000f00 */
[----:B------:R-:W-:Y:S05]  /*3da0*/  WARPSYNC.COLLECTIVE R106, `(.L_x_18639) ;  /* 0x000000006a087348 */ /* 0x000fea0003c00000 */
[----:B------:R0:W1:Y:S02]  /*3db0*/  SHFL.BFLY P6, R104, R107, R108, R109 ;  /* 0x0c00006c6b687389 */ /* 0x00006400000c006d */
[----:B01----:R-:W-:Y:S01]  /*3dc0*/  ENDCOLLECTIVE ;  /* 0x000000000000791b */ /* 0x003fe20003800000 */
.L_x_18639:
[----:B------:R-:W-:Y:S05]  /*3dd0*/  BRA `(.L_x_18640) ;  /* 0xffffffe800a47947 */ /* 0x000fea000383ffff */
.L_x_18641:
        /* <DEDUP_REMOVED lines=10> */
.L_x_23338:


//--------------------- .text._ZN10layer_norm13ln_fwd_kernelINS_13Kernel_traitsI6__halfffffjLj6144ELj1ELj1ELj8ELj16ENS_18Kernel_traits_baseILj6144ES2_ffffjLj256EEEEELb0ELb0ELb1ELb1EEEvNS_9FwdParamsE --------------------------
	.section	.text._ZN10layer_norm13ln_fwd_kernelINS_13Kernel_traitsI6__halfffffjLj6144ELj1ELj1ELj8ELj16ENS_18Kernel_traits_baseILj6144ES2_ffffjLj256EEEEELb0ELb0ELb1ELb1EEEvNS_9FwdParamsE,"ax",@progbits
	.align	128
        .global         _ZN10layer_norm13ln_fwd_kernelINS_13Kernel_traitsI6__halfffffjLj6144ELj1ELj1ELj8ELj16ENS_18Kernel_traits_baseILj6144ES2_ffffjLj256EEEEELb0ELb0ELb1ELb1EEEvNS_9FwdParamsE
        .type           _ZN10layer_norm13ln_fwd_kernelINS_13Kernel_traitsI6__halfffffjLj6144ELj1ELj1ELj8ELj16ENS_18Kernel_traits_baseILj6144ES2_ffffjLj256EEEEELb0ELb0ELb1ELb1EEEvNS_9FwdParamsE,@function
        .size           _ZN10layer_norm13ln_fwd_kernelINS_13Kernel_traitsI6__halfffffjLj6144ELj1ELj1ELj8ELj16ENS_18Kernel_traits_baseILj6144ES2_ffffjLj256EEEEELb0ELb0ELb1ELb1EEEvNS_9FwdParamsE,(.L_x_23339 - _ZN10layer_norm13ln_fwd_kernelINS_13Kernel_traitsI6__halfffffjLj6144ELj1ELj1ELj8ELj16ENS_18Kernel_traits_baseILj6144ES2_ffffjLj256EEEEELb0ELb0ELb1ELb1EEEvNS_9FwdParamsE)
        .other          _ZN10layer_norm13ln_fwd_kernelINS_13Kernel_traitsI6__halfffffjLj6144ELj1ELj1ELj8ELj16ENS_18Kernel_traits_baseILj6144ES2_ffffjLj256EEEEELb0ELb0ELb1ELb1EEEvNS_9FwdParamsE,@"STO_CUDA_ENTRY STV_DEFAULT"
_ZN10layer_norm13ln_fwd_kernelINS_13Kernel_traitsI6__halfffffjLj6144ELj1ELj1ELj8ELj16ENS_18Kernel_traits_baseILj6144ES2_ffffjLj256EEEEELb0ELb0ELb1ELb1EEEvNS_9FwdParamsE:
.text._ZN10layer_norm13ln_fwd_kernelINS_13Kernel_traitsI6__halfffffjLj6144ELj1ELj1ELj8ELj16ENS_18Kernel_traits_baseILj6144ES2_ffffjLj256EEEEELb0ELb0ELb1ELb1EEEvNS_9FwdParamsE:
        /* <DEDUP_REMOVED lines=20> */
[----:B------:R-:W-:-:S02]  /*0140*/  ISETP.GE.AND P1, PT, R58, UR6, PT ;  /* 0x000000063a007c0c */ /* 0x000fc4000bf26270 */
[----:B------:R-:W-:Y:S01]  /*0150*/  IADD3.X R5, RZ, UR9, RZ, P2, !PT ;  /* 0x00000009ff057c10 */ /* 0x000fe200097fe4ff */
[----:B------:R0:W5:Y:S10]  /*0160*/  @P0 LDG.E.64 R12, desc[UR4][R2.64+0x2800] ;  /* 0x00280004020c0981 */ /* 0x000174000c1e1b00 */
[----:B0-----:R-:W-:Y:S05]  /*0170*/  @P1 EXIT ;  /* 0x000000000000194d */ /* 0x001fea0003800000 */
        /* <DEDUP_REMOVED lines=12> */
[--C-:B------:R-:W-:Y:S01]  /*0240*/  SHF.R.U64 R60, R16, 0x10, R17.reuse ;  /* 0x00000010103c7819 */ /* 0x100fe20000001211 */
[----:B------:R-:W-:Y:S01]  /*0250*/  HADD2.F32 R2, -RZ, R16.H0_H0 ;  /* 0x20000010ff027230 */ /* 0x000fe20000004100 */
[----:B------:R-:W-:Y:S01]  /*0260*/  SHF.R.U32.HI R61, RZ, 0x10, R17 ;  /* 0x00000010ff3d7819 */ /* 0x000fe20000011611 */
[----:B0-----:R-:W-:Y:S01]  /*0270*/  HADD2.F32 R4, -RZ, R14.H0_H0 ;  /* 0x2000000eff047230 */ /* 0x001fe20000004100 */
[--C-:B------:R-:W-:Y:S01]  /*0280*/  SHF.R.U64 R62, R14, 0x10, R15.reuse ;  /* 0x000000100e3e7819 */ /* 0x100fe2000000120f */
[----:B------:R-:W-:Y:S01]  /*0290*/  HADD2.F32 R5, -RZ, R15.H0_H0 ;  /* 0x2000000fff057230 */ /* 0x000fe20000004100 */
[----:B------:R-:W-:Y:S01]  /*02a0*/  SHF.R.U32.HI R63, RZ, 0x10, R15 ;  /* 0x00000010ff3f7819 */ /* 0x000fe2000001160f */
[----:B------:R-:W-:Y:S01]  /*02b0*/  HADD2.F32 R3, -RZ, R17.H0_H0 ;  /* 0x20000011ff037230 */ /* 0x000fe20000004100 */
        /* <DEDUP_REMOVED lines=16> */
[----:B------:R-:W-:Y:S01]  /*03c0*/  ULDC.U8 UR6, c[0x0][0x2a0] ;  /* 0x0000a80000067ab9 */ /* 0x000fe20000000000 */
[----:B------:R-:W-:Y:S01]  /*03d0*/  HADD2.F32 R13, -RZ, R13.H0_H0 ;  /* 0x2000000dff0d7230 */ /* 0x000fe20000004100 */
[----:B------:R-:W-:Y:S01]  /*03e0*/  LOP3.LUT R59, R0, 0xff, RZ, 0xc0, !PT ;  /* 0x000000ff003b7812 */ /* 0x000fe200078ec0ff */
        /* <DEDUP_REMOVED lines=52> */
.L_x_18693:
[----:B0-----:R-:W0:Y:S08]  /*0730*/  LDC.64 R38, c[0x0][0x280] ;  /* 0x0000a000ff267b82 */ /* 0x001e300000000a00 */
[----:B------:R-:W1:Y:S08]  /*0740*/  LDC.64 R36, c[0x0][0x230] ;  /* 0x00008c00ff247b82 */ /* 0x000e700000000a00 */
[----:B------:R-:W2:Y:S01]  /*0750*/  LDC R91, c[0x0][0x218] ;  /* 0x00008600ff5b7b82 */ /* 0x000ea20000000800 */
[----:B0-----:R-:W-:Y:S01]  /*0760*/  IMAD.WIDE R38, R58, 0x4, R38 ;  /* 0x000000043a267825 */ /* 0x001fe200078e0226 */
[----:B------:R-:W-:-:S06]  /*0770*/  MOV R94, RZ ;  /* 0x000000ff005e7202 */ /* 0x000fcc0000000f00 */
[----:B------:R-:W0:Y:S01]  /*0780*/  LDC.64 R74, c[0x0][0x238] ;  /* 0x00008e00ff4a7b82 */ /* 0x000e220000000a00 */
[----:B------:R3:W4:Y:S01]  /*0790*/  LDG.E R42, desc[UR4][R38.64] ;  /* 0x00000004262a7981 */ /* 0x000722000c1e1900 */
[----:B-1----:R-:W-:-:S04]  /*07a0*/  ISETP.NE.U32.AND P0, PT, R36, RZ, PT ;  /* 0x000000ff2400720c */ /* 0x002fc80003f05070 */
[----:B------:R-:W-:Y:S01]  /*07b0*/  ISETP.NE.AND.EX P0, PT, R37, RZ, PT, P0 ;  /* 0x000000ff2500720c */ /* 0x000fe20003f05300 */
[----:B--2---:R-:W-:-:S05]  /*07c0*/  IMAD R34, R58, R91, RZ ;  /* 0x0000005b3a227224 */ /* 0x004fca00078e02ff */
[----:B------:R-:W-:-:S07]  /*07d0*/  SHF.R.S32.HI R35, RZ, 0x1f, R34 ;  /* 0x0000001fff237819 */ /* 0x000fce0000011422 */
[----:B------:R-:W3:Y:S01]  /*07e0*/  @P0 LDC.64 R32, c[0x0][0x230] ;  /* 0x00008c00ff200b82 */ /* 0x000ee20000000a00 */
[----:B------:R-:W-:-:S04]  /*07f0*/  LEA.HI R40, R35, R34, RZ, 0x2 ;  /* 0x0000002223287211 */ /* 0x000fc800078f10ff */
[----:B------:R-:W-:-:S03]  /*0800*/  LEA.HI.SX32 R93, R40, R59, 0x1e ;  /* 0x0000003b285d7211 */ /* 0x000fc600078ff2ff */
[----:B------:R-:W1:Y:S02]  /*0810*/  LDC.64 R34, c[0x0][0x288] ;  /* 0x0000a200ff227b82 */ /* 0x000e640000000a00 */
[----:B---3--:R-:W-:-:S05]  /*0820*/  @P0 IMAD.WIDE.U32 R38, R93, 0x10, R32 ;  /* 0x000000105d260825 */ /* 0x008fca00078e0020 */
[----:B------:R-:W2:Y:S01]  /*0830*/  @P0 LDG.E.128 R24, desc[UR4][R38.64] ;  /* 0x0000000426180981 */ /* 0x000ea2000c1e1d00 */
[----:B-1----:R-:W-:-:S05]  /*0840*/  IMAD.WIDE R34, R58, 0x4, R34 ;  /* 0x000000043a227825 */ /* 0x002fca00078e0222 */
[----:B-----5:R1:W5:Y:S02]  /*0850*/  LDG.E R90, desc[UR4][R34.64] ;  /* 0x00000004225a7981 */ /* 0x020364000c1e1900 */
[----:B-1----:R-:W1:Y:S01]  /*0860*/  @P0 LDC.64 R34, c[0x0][0x230] ;  /* 0x00008c00ff220b82 */ /* 0x002e620000000a00 */
[----:B----4-:R-:W-:-:S13]  /*0870*/  ISETP.GE.AND P5, PT, R42, 0x1, PT ;  /* 0x000000012a00780c */ /* 0x010fda0003fa6270 */
[----:B------:R-:W3:Y:S01]  /*0880*/  @P5 LDC.64 R32, c[0x0][0x220] ;  /* 0x00008800ff205b82 */ /* 0x000ee20000000a00 */
[----:B------:R-:W-:-:S05]  /*0890*/  @P5 IADD3 R40, R42, -0x1, RZ ;  /* 0xffffffff2a285810 */ /* 0x000fca0007ffe0ff */
[----:B------:R-:W-:-:S05]  /*08a0*/  @P5 IMAD R40, R40, R91, RZ ;  /* 0x0000005b28285224 */ /* 0x000fca00078e02ff */
[----:B------:R-:W-:-:S04]  /*08b0*/  @P5 SHF.R.S32.HI R41, RZ, 0x1f, R40 ;  /* 0x0000001fff295819 */ /* 0x000fc80000011428 */
[----:B------:R-:W-:-:S04]  /*08c0*/  @P5 LEA.HI R40, R41, R40, RZ, 0x2 ;  /* 0x0000002829285211 */ /* 0x000fc800078f10ff */
[----:B------:R-:W-:-:S05]  /*08d0*/  @P5 LEA.HI.SX32 R94, R40, R59, 0x1e ;  /* 0x0000003b285e5211 */ /* 0x000fca00078ff2ff */
[----:B---3--:R-:W-:-:S05]  /*08e0*/  @P5 IMAD.WIDE.U32 R32, R94, 0x10, R32 ;  /* 0x000000105e205825 */ /* 0x008fca00078e0020 */
[----:B------:R3:W5:Y:S01]  /*08f0*/  @P5 LDG.E.128 R28, desc[UR4][R32.64] ;  /* 0x00000004201c5981 */ /* 0x000762000c1e1d00 */
[----:B------:R-:W-:Y:S01]  /*0900*/  ISETP.GT.AND P6, PT, R42, RZ, PT ;  /* 0x000000ff2a00720c */ /* 0x000fe20003fc4270 */
[----:B------:R-:W-:Y:S01]  /*0910*/  BSSY B0, `(.L_x_18642) ;  /* 0x0000013000007945 */ /* 0x000fe20003800000 */
[C---:B------:R-:W-:Y:S01]  /*0920*/  IADD3 R43, R93.reuse, 0x100, RZ ;  /* 0x000001005d2b7810 */ /* 0x040fe20007ffe0ff */
[----:B0-----:R-:W-:-:S04]  /*0930*/  IMAD.WIDE.U32 R38, R93, 0x10, R74 ;  /* 0x000000105d267825 */ /* 0x001fc800078e004a */
[----:B-1----:R-:W-:-:S06]  /*0940*/  @P0 IMAD.WIDE.U32 R34, R43, 0x10, R34 ;  /* 0x000000102b220825 */ /* 0x002fcc00078e0022 */
[C---:B------:R-:W-:Y:S02]  /*0950*/  @!P6 ISETP.NE.U32.AND P1, PT, R36.reuse, RZ, PT ;  /* 0x000000ff2400e20c */ /* 0x040fe40003f25070 */
[C---:B------:R-:W-:Y:S02]  /*0960*/  @!P6 ISETP.NE.U32.AND P3, PT, R36.reuse, RZ, PT ;  /* 0x000000ff2400e20c */ /* 0x040fe40003f65070 */
[----:B------:R-:W-:Y:S02]  /*0970*/  @!P6 ISETP.NE.AND.EX P2, PT, R37, RZ, PT, P1 ;  /* 0x000000ff2500e20c */ /* 0x000fe40003f45310 */
[C---:B------:R-:W-:Y:S02]  /*0980*/  @!P6 ISETP.NE.U32.AND P1, PT, R36.reuse, RZ, PT ;  /* 0x000000ff2400e20c */ /* 0x040fe40003f25070 */
[----:B--2---:R-:W-:Y:S02]  /*0990*/  @!P6 FSEL R53, R25, RZ, P2 ;  /* 0x000000ff1935e208 */ /* 0x004fe40001000000 */
[----:B------:R-:W-:-:S02]  /*09a0*/  @!P6 ISETP.NE.U32.AND P2, PT, R36, RZ, PT ;  /* 0x000000ff2400e20c */ /* 0x000fc40003f45070 */
[C---:B------:R-:W-:Y:S02]  /*09b0*/  @!P6 ISETP.NE.AND.EX P3, PT, R37.reuse, RZ, PT, P3 ;  /* 0x000000ff2500e20c */ /* 0x040fe40003f65330 */
[C---:B------:R-:W-:Y:S02]  /*09c0*/  @!P6 ISETP.NE.AND.EX P1, PT, R37.reuse, RZ, PT, P1 ;  /* 0x000000ff2500e20c */ /* 0x040fe40003f25310 */
[----:B------:R-:W-:Y:S02]  /*09d0*/  @!P6 ISETP.NE.AND.EX P2, PT, R37, RZ, PT, P2 ;  /* 0x000000ff2500e20c */ /* 0x000fe40003f45320 */
[----:B------:R-:W-:Y:S02]  /*09e0*/  @!P6 FSEL R54, R26, RZ, P1 ;  /* 0x000000ff1a36e208 */ /* 0x000fe40000800000 */
[----:B------:R-:W-:Y:S02]  /*09f0*/  @!P6 FSEL R55, R27, RZ, P2 ;  /* 0x000000ff1b37e208 */ /* 0x000fe40001000000 */
[----:B------:R-:W-:Y:S01]  /*0a00*/  @!P6 FSEL R52, R24, RZ, P3 ;  /* 0x000000ff1834e208 */ /* 0x000fe20001800000 */
[----:B---3--:R-:W-:Y:S06]  /*0a10*/  @!P6 BRA `(.L_x_18643) ;  /* 0x000000000008e947 */ /* 0x008fec0003800000 */
[----:B-----5:R-:W-:-:S04]  /*0a20*/  FMUL.FTZ R52, R28, UR7 ;  /* 0x000000071c347c20 */ /* 0x020fc80008410000 */
[----:B------:R-:W-:-:S07]  /*0a30*/  @P0 FADD.FTZ R52, R24, R52 ;  /* 0x0000003418340221 */ /* 0x000fce0000010000 */
.L_x_18643:
[----:B------:R-:W-:Y:S05]  /*0a40*/  BSYNC B0 ;  /* 0x0000000000007941 */ /* 0x000fea0003800000 */
.L_x_18642:
[----:B------:R-:W-:Y:S04]  /*0a50*/  BSSY B0, `(.L_x_18644) ;  /* 0x0000004000007945 */ /* 0x000fe80003800000 */
[----:B------:R-:W-:Y:S05]  /*0a60*/  @!P6 BRA `(.L_x_18645) ;  /* 0x000000000008e947 */ /* 0x000fea0003800000 */
[----:B-----5:R-:W-:-:S04]  /*0a70*/  FMUL.FTZ R53, R29, UR7 ;  /* 0x000000071d357c20 */ /* 0x020fc80008410000 */
[----:B------:R-:W-:-:S07]  /*0a80*/  @P0 FADD.FTZ R53, R25, R53 ;  /* 0x0000003519350221 */ /* 0x000fce0000010000 */
.L_x_18645:
[----:B------:R-:W-:Y:S05]  /*0a90*/  BSYNC B0 ;  /* 0x0000000000007941 */ /* 0x000fea0003800000 */
.L_x_18644:
[----:B------:R-:W-:Y:S04]  /*0aa0*/  BSSY B0, `(.L_x_18646) ;  /* 0x0000004000007945 */ /* 0x000fe80003800000 */
[----:B------:R-:W-:Y:S05]  /*0ab0*/  @!P6 BRA `(.L_x_18647) ;  /* 0x000000000008e947 */ /* 0x000fea0003800000 */
[----:B-----5:R-:W-:-:S04]  /*0ac0*/  FMUL.FTZ R54, R30, UR7 ;  /* 0x000000071e367c20 */ /* 0x020fc80008410000 */
[----:B------:R-:W-:-:S07]  /*0ad0*/  @P0 FADD.FTZ R54, R26, R54 ;  /* 0x000000361a360221 */ /* 0x000fce0000010000 */
.L_x_18647:
[----:B------:R-:W-:Y:S05]  /*0ae0*/  BSYNC B0 ;  /* 0x0000000000007941 */ /* 0x000fea0003800000 */
.L_x_18646:
[----:B------:R-:W-:Y:S04]  /*0af0*/  BSSY B0, `(.L_x_18648) ;  /* 0x0000004000007945 */ /* 0x000fe80003800000 */
[----:B------:R-:W-:Y:S05]  /*0b00*/  @!P6 BRA `(.L_x_18649) ;  /* 0x000000000008e947 */ /* 0x000fea0003800000 */
[----:B-----5:R-:W-:-:S04]  /*0b10*/  FMUL.FTZ R55, R31, UR7 ;  /* 0x000000071f377c20 */ /* 0x020fc80008410000 */
[----:B------:R-:W-:-:S07]  /*0b20*/  @P0 FADD.FTZ R55, R27, R55 ;  /* 0x000000371b370221 */ /* 0x000fce0000010000 */
.L_x_18649:
[----:B------:R-:W-:Y:S05]  /*0b30*/  BSYNC B0 ;  /* 0x0000000000007941 */ /* 0x000fea0003800000 */
.L_x_18648:
[----:B------:R-:W0:Y:S01]  /*0b40*/  @P5 LDC.64 R32, c[0x0][0x220] ;  /* 0x00008800ff205b82 */ /* 0x000e220000000a00 */
[----:B------:R1:W-:Y:S01]  /*0b50*/  STG.E.128 desc[UR4][R38.64], R52 ;  /* 0x0000003426007986 */ /* 0x0003e2000c101d04 */
[----:B------:R-:W-:-:S03]  /*0b60*/  @P5 IADD3 R41, R94, 0x100, RZ ;  /* 0x000001005e295810 */ /* 0x000fc60007ffe0ff */
[----:B------:R-:W2:Y:S02]  /*0b70*/  @P0 LDG.E.128 R24, desc[UR4][R34.64] ;  /* 0x0000000422180981 */ /* 0x000ea4000c1e1d00 */
[----:B0-----:R-:W-:Y:S02]  /*0b80*/  @P5 IMAD.WIDE.U32 R40, R41, 0x10, R32 ;  /* 0x0000001029285825 */ /* 0x001fe400078e0020 */
[----:B------:R-:W0:Y:S03]  /*0b90*/  @P0 LDC.64 R32, c[0x0][0x230] ;  /* 0x00008c00ff200b82 */ /* 0x000e260000000a00 */
[----:B-----5:R3:W5:Y:S01]  /*0ba0*/  @P5 LDG.E.128 R28, desc[UR4][R40.64] ;  /* 0x00000004281c5981 */ /* 0x020762000c1e1d00 */
[C---:B------:R-:W-:Y:S01]  /*0bb0*/  @!P6 ISETP.NE.U32.AND P1, PT, R36.reuse, RZ, PT ;  /* 0x000000ff2400e20c */ /* 0x040fe20003f25070 */
[----:B------:R-:W-:Y:S01]  /*0bc0*/  BSSY B0, `(.L_x_18650) ;  /* 0x0000012000007945 */ /* 0x000fe20003800000 */
[----:B------:R-:W-:Y:S01]  /*0bd0*/  @!P6 ISETP.NE.U32.AND P3, PT, R36, RZ, PT ;  /* 0x000000ff2400e20c */ /* 0x000fe20003f65070 */
[----:B-1----:R-:W-:Y:S01]  /*0be0*/  IMAD.WIDE.U32 R38, R43, 0x10, R74 ;  /* 0x000000102b267825 */ /* 0x002fe200078e004a */
[----:B------:R-:W-:-:S02]  /*0bf0*/  @!P6 ISETP.NE.AND.EX P2, PT, R37, RZ, PT, P1 ;  /* 0x000000ff2500e20c */ /* 0x000fc40003f45310 */
[C---:B------:R-:W-:Y:S02]  /*0c00*/  @!P6 ISETP.NE.U32.AND P1, PT, R36.reuse, RZ, PT ;  /* 0x000000ff2400e20c */ /* 0x040fe40003f25070 */
[----:B------:R-:W-:Y:S02]  /*0c10*/  IADD3 R47, R93, 0x200, RZ ;  /* 0x000002005d2f7810 */ /* 0x000fe40007ffe0ff */
[C---:B------:R-:W-:Y:S02]  /*0c20*/  @!P6 ISETP.NE.AND.EX P3, PT, R37.reuse, RZ, PT, P3 ;  /* 0x000000ff2500e20c */ /* 0x040fe40003f65330 */
[----:B------:R-:W-:Y:S01]  /*0c30*/  @!P6 ISETP.NE.AND.EX P1, PT, R37, RZ, PT, P1 ;  /* 0x000000ff2500e20c */ /* 0x000fe20003f25310 */
[----:B0-----:R-:W-:Y:S01]  /*0c40*/  @P0 IMAD.WIDE.U32 R32, R47, 0x10, R32 ;  /* 0x000000102f200825 */ /* 0x001fe200078e0020 */
[----:B--2---:R-:W-:Y:S02]  /*0c50*/  @!P6 FSEL R49, R25, RZ, P2 ;  /* 0x000000ff1931e208 */ /* 0x004fe40001000000 */
[----:B------:R-:W-:-:S02]  /*0c60*/  @!P6 ISETP.NE.U32.AND P2, PT, R36, RZ, PT ;  /* 0x000000ff2400e20c */ /* 0x000fc40003f45070 */
[----:B------:R-:W-:Y:S02]  /*0c70*/  @!P6 FSEL R50, R26, RZ, P1 ;  /* 0x000000ff1a32e208 */ /* 0x000fe40000800000 */
[----:B------:R-:W-:Y:S02]  /*0c80*/  @!P6 ISETP.NE.AND.EX P2, PT, R37, RZ, PT, P2 ;  /* 0x000000ff2500e20c */ /* 0x000fe40003f45320 */
[----:B------:R-:W-:Y:S02]  /*0c90*/  @!P6 FSEL R48, R24, RZ, P3 ;  /* 0x000000ff1830e208 */ /* 0x000fe40001800000 */
[----:B------:R-:W-:Y:S01]  /*0ca0*/  @!P6 FSEL R51, R27, RZ, P2 ;  /* 0x000000ff1b33e208 */ /* 0x000fe20001000000 */
[----:B---3--:R-:W-:Y:S08]  /*0cb0*/  @!P6 BRA `(.L_x_18651) ;  /* 0x000000000008e947 */ /* 0x008ff00003800000 */
[----:B-----5:R-:W-:-:S04]  /*0cc0*/  FMUL.FTZ R48, R28, UR7 ;  /* 0x000000071c307c20 */ /* 0x020fc80008410000 */
[----:B------:R-:W-:-:S07]  /*0cd0*/  @P0 FADD.FTZ R48, R24, R48 ;  /* 0x0000003018300221 */ /* 0x000fce0000010000 */
.L_x_18651:
[----:B------:R-:W-:Y:S05]  /*0ce0*/  BSYNC B0 ;  /* 0x0000000000007941 */ /* 0x000fea0003800000 */
.L_x_18650:
[----:B------:R-:W-:Y:S04]  /*0cf0*/  BSSY B0, `(.L_x_18652) ;  /* 0x0000004000007945 */ /* 0x000fe80003800000 */
[----:B------:R-:W-:Y:S05]  /*0d00*/  @!P6 BRA `(.L_x_18653) ;  /* 0x000000000008e947 */ /* 0x000fea0003800000 */
[----:B-----5:R-:W-:-:S04]  /*0d10*/  FMUL.FTZ R49, R29, UR7 ;  /* 0x000000071d317c20 */ /* 0x020fc80008410000 */
[----:B------:R-:W-:-:S07]  /*0d20*/  @P0 FADD.FTZ R49, R25, R49 ;  /* 0x0000003119310221 */ /* 0x000fce0000010000 */
.L_x_18653:
[----:B------:R-:W-:Y:S05]  /*0d30*/  BSYNC B0 ;  /* 0x0000000000007941 */ /* 0x000fea0003800000 */
.L_x_18652:
[----:B------:R-:W-:Y:S04]  /*0d40*/  BSSY B0, `(.L_x_18654) ;  /* 0x0000004000007945 */ /* 0x000fe80003800000 */
[----:B------:R-:W-:Y:S05]  /*0d50*/  @!P6 BRA `(.L_x_18655) ;  /* 0x000000000008e947 */ /* 0x000fea0003800000 */
[----:B-----5:R-:W-:-:S04]  /*0d60*/  FMUL.FTZ R50, R30, UR7 ;  /* 0x000000071e327c20 */ /* 0x020fc80008410000 */
[----:B------:R-:W-:-:S07]  /*0d70*/  @P0 FADD.FTZ R50, R26, R50 ;  /* 0x000000321a320221 */ /* 0x000fce0000010000 */
.L_x_18655:
[----:B------:R-:W-:Y:S05]  /*0d80*/  BSYNC B0 ;  /* 0x0000000000007941 */ /* 0x000fea0003800000 */
.L_x_18654:
[----:B------:R-:W-:Y:S04]  /*0d90*/  BSSY B0, `(.L_x_18656) ;  /* 0x0000004000007945 */ /* 0x000fe80003800000 */
[----:B------:R-:W-:Y:S05]  /*0da0*/  @!P6 BRA `(.L_x_18657) ;  /* 0x000000000008e947 */ /* 0x000fea0003800000 */
[----:B-----5:R-:W-:-:S04]  /*0db0*/  FMUL.FTZ R51, R31, UR7 ;  /* 0x000000071f337c20 */ /* 0x020fc80008410000 */
[----:B------:R-:W-:-:S07]  /*0dc0*/  @P0 FADD.FTZ R51, R27, R51 ;  /* 0x000000331b330221 */ /* 0x000fce0000010000 */
.L_x_18657:
[----:B------:R-:W-:Y:S05]  /*0dd0*/  BSYNC B0 ;  /* 0x0000000000007941 */ /* 0x000fea0003800000 */
.L_x_18656:
        /* <DEDUP_REMOVED lines=9> */
[----:B------:R-:W-:-:S02]  /*0e70*/  @!P6 ISETP.NE.U32.AND P2, PT, R36, RZ, PT ;  /* 0x000000ff2400e20c */ /* 0x000fc40003f45070 */
[----:B------:R-:W-:Y:S02]  /*0e80*/  @!P6 ISETP.NE.AND.EX P3, PT, R37, RZ, PT, P1 ;  /* 0x000000ff2500e20c */ /* 0x000fe40003f65310 */
[----:B------:R-:W-:Y:S02]  /*0e90*/  IADD3 R81, R93, 0x300, RZ ;  /* 0x000003005d517810 */ /* 0x000fe40007ffe0ff */
[----:B------:R-:W-:Y:S02]  /*0ea0*/  @!P6 ISETP.NE.U32.AND P1, PT, R36, RZ, PT ;  /* 0x000000ff2400e20c */ /* 0x000fe40003f25070 */
[C---:B------:R-:W-:Y:S02]  /*0eb0*/  @!P6 ISETP.NE.AND.EX P2, PT, R37.reuse, RZ, PT, P2 ;  /* 0x000000ff2500e20c */ /* 0x040fe40003f45320 */
[----:B------:R-:W-:Y:S01]  /*0ec0*/  @!P6 ISETP.NE.AND.EX P1, PT, R37, RZ, PT, P1 ;  /* 0x000000ff2500e20c */ /* 0x000fe20003f25310 */
[----:B0-----:R-:W-:Y:S01]  /*0ed0*/  @P0 IMAD.WIDE.U32 R34, R81, 0x10, R34 ;  /* 0x0000001051220825 */ /* 0x001fe200078e0022 */
[----:B--2---:R-:W-:-:S02]  /*0ee0*/  @!P6 FSEL R45, R25, RZ, P3 ;  /* 0x000000ff192de208 */ /* 0x004fc40001800000 */
[----:B------:R-:W-:Y:S02]  /*0ef0*/  @!P6 ISETP.NE.U32.AND P3, PT, R36, RZ, PT ;  /* 0x000000ff2400e20c */ /* 0x000fe40003f65070 */
[----:B------:R-:W-:Y:S02]  /*0f00*/  @!P6 FSEL R44, R24, RZ, P2 ;  /* 0x000000ff182ce208 */ /* 0x000fe40001000000 */
[----:B------:R-:W-:-:S04]  /*0f10*/  @!P6 ISETP.NE.AND.EX P3, PT, R37, RZ, PT, P3 ;  /* 0x000000ff2500e20c */ /* 0x000fc80003f65330 */
[----:B------:R-:W-:Y:S01]  /*0f20*/  @!P6 FSEL R46, R26, RZ, P3 ;  /* 0x000000ff1a2ee208 */ /* 0x000fe20001800000 */
[----:B-1----:R-:W-:Y:S08]  /*0f30*/  @!P6 BRA `(.L_x_18659) ;  /* 0x000000000008e947 */ /* 0x002ff00003800000 */
[----:B-----5:R-:W-:-:S04]  /*0f40*/  FMUL.FTZ R44, R28, UR7 ;  /* 0x000000071c2c7c20 */ /* 0x020fc80008410000 */
[----:B------:R-:W-:-:S07]  /*0f50*/  @P0 FADD.FTZ R44, R24, R44 ;  /* 0x0000002c182c0221 */ /* 0x000fce0000010000 */
.L_x_18659:
[----:B------:R-:W-:Y:S05]  /*0f60*/  BSYNC B0 ;  /* 0x0000000000007941 */ /* 0x000fea0003800000 */
.L_x_18658:
[----:B------:R-:W-:Y:S04]  /*0f70*/  BSSY B0, `(.L_x_18660) ;  /* 0x0000004000007945 */ /* 0x000fe80003800000 */
[----:B------:R-:W-:Y:S05]  /*0f80*/  @!P6 BRA `(.L_x_18661) ;  /* 0x000000000008e947 */ /* 0x000fea0003800000 */
[----:B-----5:R-:W-:-:S04]  /*0f90*/  FMUL.FTZ R45, R29, UR7 ;  /* 0x000000071d2d7c20 */ /* 0x020fc80008410000 */
[----:B------:R-:W-:-:S07]  /*0fa0*/  @P0 FADD.FTZ R45, R25, R45 ;  /* 0x0000002d192d0221 */ /* 0x000fce0000010000 */
.L_x_18661:
[----:B------:R-:W-:Y:S05]  /*0fb0*/  BSYNC B0 ;  /* 0x0000000000007941 */ /* 0x000fea0003800000 */
.L_x_18660:
[----:B------:R-:W-:Y:S04]  /*0fc0*/  BSSY B0, `(.L_x_18662) ;  /* 0x0000004000007945 */ /* 0x000fe80003800000 */
[----:B------:R-:W-:Y:S05]  /*0fd0*/  @!P6 BRA `(.L_x_18663) ;  /* 0x000000000008e947 */ /* 0x000fea0003800000 */
[----:B-----5:R-:W-:-:S04]  /*0fe0*/  FMUL.FTZ R46, R30, UR7 ;  /* 0x000000071e2e7c20 */ /* 0x020fc80008410000 */
[----:B------:R-:W-:-:S07]  /*0ff0*/  @P0 FADD.FTZ R46, R26, R46 ;  /* 0x0000002e1a2e0221 */ /* 0x000fce0000010000 */
.L_x_18663:
[----:B------:R-:W-:Y:S05]  /*1000*/  BSYNC B0 ;  /* 0x0000000000007941 */ /* 0x000fea0003800000 */
.L_x_18662:
[----:B------:R-:W-:Y:S01]  /*1010*/  BSSY B0, `(.L_x_18664) ;  /* 0x0000006000007945 */ /* 0x000fe20003800000 */
[----:B------:R-:W-:Y:S01]  /*1020*/  IMAD.WIDE.U32 R38, R47, 0x10, R74 ;  /* 0x000000102f267825 */ /* 0x000fe200078e004a */
[----:B------:R-:W-:Y:S02]  /*1030*/  @!P6 FSEL R47, R27, RZ, P1 ;  /* 0x000000ff1b2fe208 */ /* 0x000fe40000800000 */
[----:B------:R-:W-:Y:S05]  /*1040*/  @!P6 BRA `(.L_x_18665) ;  /* 0x000000000008e947 */ /* 0x000fea0003800000 */
[----:B-----5:R-:W-:-:S04]  /*1050*/  FMUL.FTZ R47, R31, UR7 ;  /* 0x000000071f2f7c20 */ /* 0x020fc80008410000 */
[----:B------:R-:W-:-:S07]  /*1060*/  @P0 FADD.FTZ R47, R27, R47 ;  /* 0x0000002f1b2f0221 */ /* 0x000fce0000010000 */
.L_x_18665:
[----:B------:R-:W-:Y:S05]  /*1070*/  BSYNC B0 ;  /* 0x0000000000007941 */ /* 0x000fea0003800000 */
.L_x_18664:
[----:B------:R-:W0:Y:S01]  /*1080*/  @P5 LDC.64 R32, c[0x0][0x220] ;  /* 0x00008800ff205b82 */ /* 0x000e220000000a00 */
[----:B------:R1:W-:Y:S01]  /*1090*/  STG.E.128 desc[UR4][R38.64], R44 ;  /* 0x0000002c26007986 */ /* 0x0003e2000c101d04 */
[----:B------:R-:W-:-:S03]  /*10a0*/  @P5 IADD3 R41, R94, 0x300, RZ ;  /* 0x000003005e295810 */ /* 0x000fc60007ffe0ff */
[----:B------:R-:W2:Y:S02]  /*10b0*/  @P0 LDG.E.128 R24, desc[UR4][R34.64] ;  /* 0x0000000422180981 */ /* 0x000ea4000c1e1d00 */
[----:B0-----:R-:W-:-:S05]  /*10c0*/  @P5 IMAD.WIDE.U32 R40, R41, 0x10, R32 ;  /* 0x0000001029285825 */ /* 0x001fca00078e0020 */
[----:B-----5:R1:W5:Y:S01]  /*10d0*/  @P5 LDG.E.128 R28, desc[UR4][R40.64] ;  /* 0x00000004281c5981 */ /* 0x020362000c1e1d00 */
[C---:B------:R-:W-:Y:S01]  /*10e0*/  @!P6 ISETP.NE.U32.AND P1, PT, R36.reuse, RZ, PT ;  /* 0x000000ff2400e20c */ /* 0x040fe20003f25070 */
[----:B------:R-:W-:Y:S01]  /*10f0*/  BSSY B0, `(.L_x_18666) ;  /* 0x000000d000007945 */ /* 0x000fe20003800000 */
[C---:B------:R-:W-:Y:S02]  /*1100*/  @!P6 ISETP.NE.U32.AND P3, PT, R36.reuse, RZ, PT ;  /* 0x000000ff2400e20c */ /* 0x040fe40003f65070 */
[C---:B------:R-:W-:Y:S02]  /*1110*/  @!P6 ISETP.NE.AND.EX P2, PT, R37.reuse, RZ, PT, P1 ;  /* 0x000000ff2500e20c */ /* 0x040fe40003f45310 */
[----:B------:R-:W-:Y:S02]  /*1120*/  @!P6 ISETP.NE.U32.AND P1, PT, R36, RZ, PT ;  /* 0x000000ff2400e20c */ /* 0x000fe40003f25070 */
[C---:B------:R-:W-:Y:S02]  /*1130*/  @!P6 ISETP.NE.AND.EX P3, PT, R37.reuse, RZ, PT, P3 ;  /* 0x000000ff2500e20c */ /* 0x040fe40003f65330 */
[----:B------:R-:W-:-:S02]  /*1140*/  @!P6 ISETP.NE.AND.EX P1, PT, R37, RZ, PT, P1 ;  /* 0x000000ff2500e20c */ /* 0x000fc40003f25310 */
[----:B--2---:R-:W-:Y:S02]  /*1150*/  @!P6 FSEL R32, R24, RZ, P2 ;  /* 0x000000ff1820e208 */ /* 0x004fe40001000000 */
[----:B------:R-:W-:-:S04]  /*1160*/  @!P6 ISETP.NE.U32.AND P2, PT, R36, RZ, PT ;  /* 0x000000ff2400e20c */ /* 0x000fc80003f45070 */
[----:B------:R-:W-:-:S04]  /*1170*/  @!P6 ISETP.NE.AND.EX P2, PT, R37, RZ, PT, P2 ;  /* 0x000000ff2500e20c */ /* 0x000fc80003f45320 */
[----:B------:R-:W-:Y:S01]  /*1180*/  @!P6 FSEL R33, R25, RZ, P2 ;  /* 0x000000ff1921e208 */ /* 0x000fe20001000000 */
[----:B-1----:R-:W-:Y:S08]  /*1190*/  @!P6 BRA `(.L_x_18667) ;  /* 0x000000000008e947 */ /* 0x002ff00003800000 */
[----:B-----5:R-:W-:-:S04]  /*11a0*/  FMUL.FTZ R32, R28, UR7 ;  /* 0x000000071c207c20 */ /* 0x020fc80008410000 */
[----:B------:R-:W-:-:S07]  /*11b0*/  @P0 FADD.FTZ R32, R24, R32 ;  /* 0x0000002018200221 */ /* 0x000fce0000010000 */
.L_x_18667:
[----:B------:R-:W-:Y:S05]  /*11c0*/  BSYNC B0 ;  /* 0x0000000000007941 */ /* 0x000fea0003800000 */
.L_x_18666:
[----:B------:R-:W-:Y:S04]  /*11d0*/  BSSY B0, `(.L_x_18668) ;  /* 0x0000004000007945 */ /* 0x000fe80003800000 */
[----:B------:R-:W-:Y:S05]  /*11e0*/  @!P6 BRA `(.L_x_18669) ;  /* 0x000000000008e947 */ /* 0x000fea0003800000 */
[----:B-----5:R-:W-:-:S04]  /*11f0*/  FMUL.FTZ R33, R29, UR7 ;  /* 0x000000071d217c20 */ /* 0x020fc80008410000 */
[----:B------:R-:W-:-:S07]  /*1200*/  @P0 FADD.FTZ R33, R25, R33 ;  /* 0x0000002119210221 */ /* 0x000fce0000010000 */
.L_x_18669:
[----:B------:R-:W-:Y:S05]  /*1210*/  BSYNC B0 ;  /* 0x0000000000007941 */ /* 0x000fea0003800000 */
.L_x_18668:
[----:B------:R-:W-:Y:S01]  /*1220*/  BSSY B0, `(.L_x_18670) ;  /* 0x0000005000007945 */ /* 0x000fe20003800000 */
[----:B------:R-:W-:-:S03]  /*1230*/  @!P6 FSEL R34, R26, RZ, P3 ;  /* 0x000000ff1a22e208 */ /* 0x000fc60001800000 */
[----:B------:R-:W-:Y:S05]  /*1240*/  @!P6 BRA `(.L_x_18671) ;  /* 0x000000000008e947 */ /* 0x000fea0003800000 */
[----:B-----5:R-:W-:-:S04]  /*1250*/  FMUL.FTZ R34, R30, UR7 ;  /* 0x000000071e227c20 */ /* 0x020fc80008410000 */
[----:B------:R-:W-:-:S07]  /*1260*/  @P0 FADD.FTZ R34, R26, R34 ;  /* 0x000000221a220221 */ /* 0x000fce0000010000 */
.L_x_18671:
[----:B------:R-:W-:Y:S05]  /*1270*/  BSYNC B0 ;  /* 0x0000000000007941 */ /* 0x000fea0003800000 */
.L_x_18670:
[----:B------:R-:W-:Y:S01]  /*1280*/  BSSY B0, `(.L_x_18672) ;  /* 0x0000006000007945 */ /* 0x000fe20003800000 */
[----:B------:R-:W-:Y:S01]  /*1290*/  IMAD.WIDE.U32 R80, R81, 0x10, R74 ;  /* 0x0000001051507825 */ /* 0x000fe200078e004a */
[----:B------:R-:W-:Y:S02]  /*12a0*/  @!P6 FSEL R35, R27, RZ, P1 ;  /* 0x000000ff1b23e208 */ /* 0x000fe40000800000 */
[----:B------:R-:W-:Y:S05]  /*12b0*/  @!P6 BRA `(.L_x_18673) ;  /* 0x000000000008e947 */ /* 0x000fea0003800000 */
[----:B-----5:R-:W-:-:S04]  /*12c0*/  FMUL.FTZ R35, R31, UR7 ;  /* 0x000000071f237c20 */ /* 0x020fc80008410000 */
[----:B------:R-:W-:-:S07]  /*12d0*/  @P0 FADD.FTZ R35, R27, R35 ;  /* 0x000000231b230221 */ /* 0x000fce0000010000 */
.L_x_18673:
[----:B------:R-:W-:Y:S05]  /*12e0*/  BSYNC B0 ;  /* 0x0000000000007941 */ /* 0x000fea0003800000 */
.L_x_18672:
[----:B------:R-:W0:Y:S01]  /*12f0*/  @P0 LDC.64 R38, c[0x0][0x230] ;  /* 0x00008c00ff260b82 */ /* 0x000e220000000a00 */
[----:B------:R-:W-:Y:S01]  /*1300*/  IADD3 R89, R93, 0x400, RZ ;  /* 0x000004005d597810 */ /* 0x000fe20007ffe0ff */
[----:B------:R1:W-:Y:S01]  /*1310*/  STG.E.128 desc[UR4][R80.64], R32 ;  /* 0x0000002050007986 */ /* 0x0003e2000c101d04 */
[----:B------:R-:W-:-:S05]  /*1320*/  @P5 IADD3 R43, R94, 0x400, RZ ;  /* 0x000004005e2b5810 */ /* 0x000fca0007ffe0ff */
[----:B------:R-:W2:Y:S01]  /*1330*/  @P5 LDC.64 R40, c[0x0][0x220] ;  /* 0x00008800ff285b82 */ /* 0x000ea20000000a00 */
[----:B0-----:R-:W-:-:S05]  /*1340*/  @P0 IMAD.WIDE.U32 R38, R89, 0x10, R38 ;  /* 0x0000001059260825 */ /* 0x001fca00078e0026 */
[----:B------:R-:W3:Y:S01]  /*1350*/  @P0 LDG.E.128 R24, desc[UR4][R38.64] ;  /* 0x0000000426180981 */ /* 0x000ee2000c1e1d00 */
[----:B--2---:R-:W-:-:S05]  /*1360*/  @P5 IMAD.WIDE.U32 R42, R43, 0x10, R40 ;  /* 0x000000102b2a5825 */ /* 0x004fca00078e0028 */
[----:B-----5:R1:W5:Y:S01]  /*1370*/  @P5 LDG.E.128 R28, desc[UR4][R42.64] ;  /* 0x000000042a1c5981 */ /* 0x020362000c1e1d00 */
[----:B------:R-:W-:-:S04]  /*1380*/  @!P6 ISETP.NE.U32.AND P1, PT, R36, RZ, PT ;  /* 0x000000ff2400e20c */ /* 0x000fc80003f25070 */
[C---:B------:R-:W-:Y:S01]  /*1390*/  @!P6 ISETP.NE.AND.EX P2, PT, R37.reuse, RZ, PT, P1 ;  /* 0x000000ff2500e20c */ /* 0x040fe20003f45310 */
[----:B------:R-:W-:Y:S01]  /*13a0*/  BSSY B0, `(.L_x_18674) ;  /* 0x000000b000007945 */ /* 0x000fe20003800000 */
[C---:B------:R-:W-:Y:S02]  /*13b0*/  @!P6 ISETP.NE.U32.AND P3, PT, R36.reuse, RZ, PT ;  /* 0x000000ff2400e20c */ /* 0x040fe40003f65070 */
[----:B------:R-:W-:Y:S02]  /*13c0*/  @!P6 ISETP.NE.U32.AND P1, PT, R36, RZ, PT ;  /* 0x000000ff2400e20c */ /* 0x000fe40003f25070 */
[C---:B------:R-:W-:Y:S02]  /*13d0*/  @!P6 ISETP.NE.AND.EX P3, PT, R37.reuse, RZ, PT, P3 ;  /* 0x000000ff2500e20c */ /* 0x040fe40003f65330 */
[----:B------:R-:W-:Y:S02]  /*13e0*/  @!P6 ISETP.NE.AND.EX P1, PT, R37, RZ, PT, P1 ;  /* 0x000000ff2500e20c */ /* 0x000fe40003f25310 */
[----:B---3--:R-:W-:-:S02]  /*13f0*/  @!P6 FSEL R40, R24, RZ, P2 ;  /* 0x000000ff1828e208 */ /* 0x008fc40001000000 */
[----:B------:R-:W-:-:S04]  /*1400*/  @!P6 ISETP.NE.U32.AND P2, PT, R36, RZ, PT ;  /* 0x000000ff2400e20c */ /* 0x000fc80003f45070 */
[----:B------:R-:W-:Y:S01]  /*1410*/  @!P6 ISETP.NE.AND.EX P2, PT, R37, RZ, PT, P2 ;  /* 0x000000ff2500e20c */ /* 0x000fe20003f45320 */
[----:B-1----:R-:W-:-:S12]  /*1420*/  @!P6 BRA `(.L_x_18675) ;  /* 0x000000000008e947 */ /* 0x002fd80003800000 */
[----:B-----5:R-:W-:-:S04]  /*1430*/  FMUL.FTZ R40, R28, UR7 ;  /* 0x000000071c287c20 */ /* 0x020fc80008410000 */
[----:B------:R-:W-:-:S07]  /*1440*/  @P0 FADD.FTZ R40, R24, R40 ;  /* 0x0000002818280221 */ /* 0x000fce0000010000 */
.L_x_18675:
[----:B------:R-:W-:Y:S05]  /*1450*/  BSYNC B0 ;  /* 0x0000000000007941 */ /* 0x000fea0003800000 */
.L_x_18674:
[----:B------:R-:W-:Y:S01]  /*1460*/  BSSY B0, `(.L_x_18676) ;  /* 0x0000005000007945 */ /* 0x000fe20003800000 */
[----:B------:R-:W-:-:S03]  /*1470*/  @!P6 FSEL R41, R25, RZ, P3 ;  /* 0x000000ff1929e208 */ /* 0x000fc60001800000 */
[----:B------:R-:W-:Y:S05]  /*1480*/  @!P6 BRA `(.L_x_18677) ;  /* 0x000000000008e947 */ /* 0x000fea0003800000 */
[----:B-----5:R-:W-:-:S04]  /*1490*/  FMUL.FTZ R41, R29, UR7 ;  /* 0x000000071d297c20 */ /* 0x020fc80008410000 */
[----:B------:R-:W-:-:S07]  /*14a0*/  @P0 FADD.FTZ R41, R25, R41 ;  /* 0x0000002919290221 */ /* 0x000fce0000010000 */
.L_x_18677:
[----:B------:R-:W-:Y:S05]  /*14b0*/  BSYNC B0 ;  /* 0x0000000000007941 */ /* 0x000fea0003800000 */
.L_x_18676:
[----:B------:R-:W-:Y:S01]  /*14c0*/  BSSY B0, `(.L_x_18678) ;  /* 0x0000005000007945 */ /* 0x000fe20003800000 */
[----:B------:R-:W-:-:S03]  /*14d0*/  @!P6 FSEL R42, R26, RZ, P1 ;  /* 0x000000ff1a2ae208 */ /* 0x000fc60000800000 */
[----:B------:R-:W-:Y:S05]  /*14e0*/  @!P6 BRA `(.L_x_18679) ;  /* 0x000000000008e947 */ /* 0x000fea0003800000 */
[----:B-----5:R-:W-:-:S04]  /*14f0*/  FMUL.FTZ R42, R30, UR7 ;  /* 0x000000071e2a7c20 */ /* 0x020fc80008410000 */
[----:B------:R-:W-:-:S07]  /*1500*/  @P0 FADD.FTZ R42, R26, R42 ;  /* 0x0000002a1a2a0221 */ /* 0x000fce0000010000 */
.L_x_18679:
[----:B------:R-:W-:Y:S05]  /*1510*/  BSYNC B0 ;  /* 0x0000000000007941 */ /* 0x000fea0003800000 */
.L_x_18678:
[----:B------:R-:W-:Y:S01]  /*1520*/  BSSY B0, `(.L_x_18680) ;  /* 0x0000005000007945 */ /* 0x000fe20003800000 */
[----:B------:R-:W-:-:S03]  /*1530*/  @!P6 FSEL R43, R27, RZ, P2 ;  /* 0x000000ff1b2be208 */ /* 0x000fc60001000000 */
[----:B------:R-:W-:Y:S05]  /*1540*/  @!P6 BRA `(.L_x_18681) ;  /* 0x000000000008e947 */ /* 0x000fea0003800000 */
[----:B-----5:R-:W-:-:S04]  /*1550*/  FMUL.FTZ R43, R31, UR7 ;  /* 0x000000071f2b7c20 */ /* 0x020fc80008410000 */
[----:B------:R-:W-:-:S07]  /*1560*/  @P0 FADD.FTZ R43, R27, R43 ;  /* 0x0000002b1b2b0221 */ /* 0x000fce0000010000 */
.L_x_18681:
[----:B------:R-:W-:Y:S05]  /*1570*/  BSYNC B0 ;  /* 0x0000000000007941 */ /* 0x000fea0003800000 */
.L_x_18680:
[----:B------:R-:W0:Y:S01]  /*1580*/  @P5 LDC.64 R38, c[0x0][0x220] ;  /* 0x00008800ff265b82 */ /* 0x000e220000000a00 */
[----:B------:R-:W-:Y:S01]  /*1590*/  @P5 IADD3 R81, R94, 0x500, RZ ;  /* 0x000005005e515810 */ /* 0x000fe20007ffe0ff */
[----:B------:R-:W-:Y:S01]  /*15a0*/  IMAD.WIDE.U32 R88, R89, 0x10, R74 ;  /* 0x0000001059587825 */ /* 0x000fe200078e004a */
[----:B------:R-:W-:-:S04]  /*15b0*/  IADD3 R93, R93, 0x500, RZ ;  /* 0x000005005d5d7810 */ /* 0x000fc80007ffe0ff */
[----:B------:R1:W-:Y:S01]  /*15c0*/  STG.E.128 desc[UR4][R88.64], R40 ;  /* 0x0000002858007986 */ /* 0x0003e2000c101d04 */
[----:B0-----:R-:W-:Y:S02]  /*15d0*/  @P5 IMAD.WIDE.U32 R80, R81, 0x10, R38 ;  /* 0x0000001051505825 */ /* 0x001fe400078e0026 */
[----:B------:R-:W0:Y:S01]  /*15e0*/  @P0 LDC.64 R38, c[0x0][0x230] ;  /* 0x00008c00ff260b82 */ /* 0x000e220000000a00 */
[----:B------:R-:W-:Y:S02]  /*15f0*/  @!P6 ISETP.NE.U32.AND P3, PT, R36, RZ, PT ;  /* 0x000000ff2400e20c */ /* 0x000fe40003f65070 */
[----:B-----5:R1:W5:Y:S01]  /*1600*/  @P5 LDG.E.128 R28, desc[UR4][R80.64] ;  /* 0x00000004501c5981 */ /* 0x020362000c1e1d00 */
[----:B0-----:R-:W-:-:S05]  /*1610*/  @P0 IMAD.WIDE.U32 R38, R93, 0x10, R38 ;  /* 0x000000105d260825 */ /* 0x001fca00078e0026 */
[----:B------:R-:W2:Y:S01]  /*1620*/  @P0 LDG.E.128 R24, desc[UR4][R38.64] ;  /* 0x0000000426180981 */ /* 0x000ea2000c1e1d00 */
[C---:B------:R-:W-:Y:S01]  /*1630*/  @!P6 ISETP.NE.U32.AND P2, PT, R36.reuse, RZ, PT ;  /* 0x000000ff2400e20c */ /* 0x040fe20003f45070 */
[----:B------:R-:W-:Y:S01]  /*1640*/  BSSY B0, `(.L_x_18682) ;  /* 0x000000c000007945 */ /* 0x000fe20003800000 */
[C---:B------:R-:W-:Y:S01]  /*1650*/  @!P6 ISETP.NE.U32.AND P1, PT, R36.reuse, RZ, PT ;  /* 0x000000ff2400e20c */ /* 0x040fe20003f25070 */
[----:B------:R-:W-:Y:S01]  /*1660*/  IMAD.WIDE.U32 R74, R93, 0x10, R74 ;  /* 0x000000105d4a7825 */ /* 0x000fe200078e004a */
[----:B------:R-:W-:Y:S02]  /*1670*/  @!P6 ISETP.NE.U32.AND P5, PT, R36, RZ, PT ;  /* 0x000000ff2400e20c */ /* 0x000fe40003fa5070 */
[C---:B------:R-:W-:Y:S02]  /*1680*/  @!P6 ISETP.NE.AND.EX P3, PT, R37.reuse, RZ, PT, P3 ;  /* 0x000000ff2500e20c */ /* 0x040fe40003f65330 */
[C---:B------:R-:W-:Y:S02]  /*1690*/  @!P6 ISETP.NE.AND.EX P2, PT, R37.reuse, RZ, PT, P2 ;  /* 0x000000ff2500e20c */ /* 0x040fe40003f45320 */
[----:B------:R-:W-:-:S02]  /*16a0*/  @!P6 ISETP.NE.AND.EX P1, PT, R37, RZ, PT, P1 ;  /* 0x000000ff2500e20c */ /* 0x000fc40003f25310 */
[----:B------:R-:W-:Y:S02]  /*16b0*/  @!P6 ISETP.NE.AND.EX P5, PT, R37, RZ, PT, P5 ;  /* 0x000000ff2500e20c */ /* 0x000fe40003fa5350 */
[----:B--2---:R-:W-:Y:S01]  /*16c0*/  @!P6 FSEL R36, R24, RZ, P3 ;  /* 0x000000ff1824e208 */ /* 0x004fe20001800000 */
[----:B-1----:R-:W-:Y:S10]  /*16d0*/  @!P6 BRA `(.L_x_18683) ;  /* 0x000000000008e947 */ /* 0x002ff40003800000 */
[----:B-----5:R-:W-:-:S04]  /*16e0*/  FMUL.FTZ R36, R28, UR7 ;  /* 0x000000071c247c20 */ /* 0x020fc80008410000 */
[----:B------:R-:W-:-:S07]  /*16f0*/  @P0 FADD.FTZ R36, R24, R36 ;  /* 0x0000002418240221 */ /* 0x000fce0000010000 */
.L_x_18683:
[----:B------:R-:W-:Y:S05]  /*1700*/  BSYNC B0 ;  /* 0x0000000000007941 */ /* 0x000fea0003800000 */
.L_x_18682:
[----:B------:R-:W-:Y:S01]  /*1710*/  BSSY B0, `(.L_x_18684) ;  /* 0x0000005000007945 */ /* 0x000fe20003800000 */
[----:B------:R-:W-:-:S03]  /*1720*/  @!P6 FSEL R37, R25, RZ, P2 ;  /* 0x000000ff1925e208 */ /* 0x000fc60001000000 */
[----:B------:R-:W-:Y:S05]  /*1730*/  @!P6 BRA `(.L_x_18685) ;  /* 0x000000000008e947 */ /* 0x000fea0003800000 */
[----:B-----5:R-:W-:-:S04]  /*1740*/  FMUL.FTZ R37, R29, UR7 ;  /* 0x000000071d257c20 */ /* 0x020fc80008410000 */
[----:B------:R-:W-:-:S07]  /*1750*/  @P0 FADD.FTZ R37, R25, R37 ;  /* 0x0000002519250221 */ /* 0x000fce0000010000 */
.L_x_18685:
[----:B------:R-:W-:Y:S05]  /*1760*/  BSYNC B0 ;  /* 0x0000000000007941 */ /* 0x000fea0003800000 */
.L_x_18684:
[----:B------:R-:W-:Y:S01]  /*1770*/  BSSY B0, `(.L_x_18686) ;  /* 0x0000005000007945 */ /* 0x000fe20003800000 */
[----:B------:R-:W-:-:S03]  /*1780*/  @!P6 FSEL R38, R26, RZ, P1 ;  /* 0x000000ff1a26e208 */ /* 0x000fc60000800000 */
[----:B------:R-:W-:Y:S05]  /*1790*/  @!P6 BRA `(.L_x_18687) ;  /* 0x000000000008e947 */ /* 0x000fea0003800000 */
[----:B-----5:R-:W-:-:S04]  /*17a0*/  FMUL.FTZ R38, R30, UR7 ;  /* 0x000000071e267c20 */ /* 0x020fc80008410000 */
[----:B------:R-:W-:-:S07]  /*17b0*/  @P0 FADD.FTZ R38, R26, R38 ;  /* 0x000000261a260221 */ /* 0x000fce0000010000 */
.L_x_18687:
[----:B------:R-:W-:Y:S05]  /*17c0*/  BSYNC B0 ;  /* 0x0000000000007941 */ /* 0x000fea0003800000 */
.L_x_18686:
[----:B------:R-:W-:Y:S01]  /*17d0*/  BSSY B0, `(.L_x_18688) ;  /* 0x0000005000007945 */ /* 0x000fe20003800000 */
[----:B------:R-:W-:-:S03]  /*17e0*/  @!P6 FSEL R39, R27, RZ, P5 ;  /* 0x000000ff1b27e208 */ /* 0x000fc60002800000 */
[----:B------:R-:W-:Y:S05]  /*17f0*/  @!P6 BRA `(.L_x_18689) ;  /* 0x000000000008e947 */ /* 0x000fea0003800000 */
[----:B-----5:R-:W-:-:S04]  /*1800*/  FMUL.FTZ R39, R31, UR7 ;  /* 0x000000071f277c20 */ /* 0x020fc80008410000 */
[----:B------:R-:W-:-:S07]  /*1810*/  @P0 FADD.FTZ R39, R27, R39 ;  /* 0x000000271b270221 */ /* 0x000fce0000010000 */
.L_x_18689:
[----:B------:R-:W-:Y:S05]  /*1820*/  BSYNC B0 ;  /* 0x0000000000007941 */ /* 0x000fea0003800000 */
.L_x_18688:
[----:B------:R-:W-:Y:S01]  /*1830*/  FADD.FTZ R80, RZ, R52 ;  /* 0x00000034ff507221 */ /* 0x000fe20000010000 */
[----:B------:R0:W-:Y:S01]  /*1840*/  STG.E.128 desc[UR4][R74.64], R36 ;  /* 0x000000244a007986 */ /* 0x0001e2000c101d04 */
[----:B------:R-:W-:Y:S01]  /*1850*/  LOP3.LUT P0, RZ, R92, 0xff, RZ, 0xc0, !PT ;  /* 0x000000ff5cff7812 */ /* 0x000fe2000780c0ff */
[----:B------:R-:W-:Y:S01]  /*1860*/  UMOV UR10, 0xffffffff ;  /* 0xffffffff000a7882 */ /* 0x000fe20000000000 */
[----:B------:R-:W-:Y:S01]  /*1870*/  FADD.FTZ R81, R80, R53 ;  /* 0x0000003550517221 */ /* 0x000fe20000010000 */
[----:B------:R-:W-:Y:S02]  /*1880*/  LOP3.LUT P1, RZ, R0, 0x1f, RZ, 0xc0, !PT ;  /* 0x0000001f00ff7812 */ /* 0x000fe4000782c0ff */
[----:B------:R-:W-:Y:S01]  /*1890*/  SHF.R.S32.HI R88, RZ, 0x1f, R58 ;  /* 0x0000001fff587819 */ /* 0x000fe2000001143a */
        /* <DEDUP_REMOVED lines=9> */
[----:B0-----:R-:W-:Y:S01]  /*1930*/  FADD.FTZ R74, R81, R46 ;  /* 0x0000002e514a7221 */ /* 0x001fe20000010000 */
        /* <DEDUP_REMOVED lines=84> */
.L_x_18704:
        /* <DEDUP_REMOVED lines=16> */
[----:B------:R-:W-:Y:S01]  /*1f80*/  LOP3.LUT P1, RZ, R80, 0x1f, R0, 0xf8, !PT ;  /* 0x0000001f50ff7812 */ /* 0x000fe2000782f800 */
[----:B------:R-:W-:-:S06]  /*1f90*/  HFMA2.MMA R80, -RZ, RZ, 0, 0 ;  /* 0x00000000ff507435 */ /* 0x000fcc00000001ff */
[----:B------:R-:W-:-:S04]  /*1fa0*/  @!P2 MOV R80, 0x300 ;  /* 0x000003000050a802 */ /* 0x000fc80000000f00 */
[----:B------:R-:W-:Y:S02]  /*1fb0*/  I2FP.F32.S32 R94, R80 ;  /* 0x00000050005e7245 */ /* 0x000fe40000201400 */
[----:B-1----:R-:W-:-:S04]  /*1fc0*/  @!P2 LEA R74, R75, R74, 0x18 ;  /* 0x0000004a4b4aa211 */ /* 0x002fc800078ec0ff */
[----:B------:R-:W-:Y:S02]  /*1fd0*/  @!P2 LEA R81, R81, R74, 0x3 ;  /* 0x0000004a5151a211 */ /* 0x000fe400078e18ff */
[----:B------:R-:W-:-:S06]  /*1fe0*/  CS2R R74, SRZ ;  /* 0x00000000004a7805 */ /* 0x000fcc000001ff00 */
[----:B------:R-:W0:Y:S04]  /*1ff0*/  @!P2 LDS.64 R74, [R81] ;  /* 0x00000000514aa984 */ /* 0x000e280000000a00 */
[----:B0-----:R-:W0:Y:S02]  /*2000*/  SHFL.DOWN PT, R93, R74, 0x4, 0x1f ;  /* 0x08801f004a5d7f89 */ /* 0x001e2400000e0000 */
[----:B0-----:R-:W-:-:S04]  /*2010*/  FADD.FTZ R89, -R93, R74 ;  /* 0x0000004a5d597221 */ /* 0x001fc80000010100 */
[----:B------:R-:W-:-:S04]  /*2020*/  FMUL.FTZ R89, R89, R89 ;  /* 0x0000005959597220 */ /* 0x000fc80000410000 */
[----:B------:R-:W-:Y:S02]  /*2030*/  FMUL.FTZ R95, R89, R94 ;  /* 0x0000005e595f7220 */ /* 0x000fe40000410000 */
[----:B------:R-:W0:Y:S02]  /*2040*/  SHFL.DOWN PT, R89, R80, 0x4, 0x1f ;  /* 0x08801f0050597f89 */ /* 0x000e2400000e0000 */
[----:B0-----:R-:W-:Y:S02]  /*2050*/  I2FP.F32.S32 R96, R89 ;  /* 0x0000005900607245 */ /* 0x001fe40000201400 */
[----:B------:R-:W-:-:S03]  /*2060*/  IADD3 R92, R89, R80, RZ ;  /* 0x00000050595c7210 */ /* 0x000fc60007ffe0ff */
[-C--:B------:R-:W-:Y:S01]  /*2070*/  FMUL.FTZ R93, R93, R96.reuse ;  /* 0x000000605d5d7220 */ /* 0x080fe20000410000 */
[----:B------:R-:W-:Y:S01]  /*2080*/  FMUL.FTZ R95, R95, R96 ;  /* 0x000000605f5f7220 */ /* 0x000fe20000410000 */
[----:B------:R-:W0:Y:S02]  /*2090*/  SHFL.DOWN PT, R89, R92, 0x2, 0x1f ;  /* 0x08401f005c597f89 */ /* 0x000e2400000e0000 */
[----:B------:R-:W-:Y:S02]  /*20a0*/  FFMA.FTZ R96, R94, R74, R93 ;  /* 0x0000004a5e607223 */ /* 0x000fe4000001005d */
[----:B------:R-:W1:Y:S01]  /*20b0*/  SHFL.DOWN PT, R74, R75, 0x4, 0x1f ;  /* 0x08801f004b4a7f89 */ /* 0x000e6200000e0000 */
[----:B0-----:R-:W-:Y:S01]  /*20c0*/  IADD3 R93, R92, R89, RZ ;  /* 0x000000595c5d7210 */ /* 0x001fe20007ffe0ff */
[----:B-1----:R-:W-:Y:S01]  /*20d0*/  FADD.FTZ R94, R74, R75 ;  /* 0x0000004b4a5e7221 */ /* 0x002fe20000010000 */
[----:B------:R-:W-:-:S03]  /*20e0*/  I2FP.F32.S32 R74, R92 ;  /* 0x0000005c004a7245 */ /* 0x000fc60000201400 */
[----:B------:R-:W-:Y:S01]  /*20f0*/  SHFL.DOWN PT, R92, R93, 0x1, 0x1f ;  /* 0x08201f005d5c7f89 */ /* 0x000fe200000e0000 */
[----:B------:R-:W0:Y:S02]  /*2100*/  MUFU.RCP R81, R74 ;  /* 0x0000004a00517308 */ /* 0x000e240000001000 */
[C---:B0-----:R-:W-:Y:S01]  /*2110*/  FFMA.FTZ R94, R81.reuse, R95, R94 ;  /* 0x0000005f515e7223 */ /* 0x041fe2000001005e */
[----:B------:R-:W-:Y:S01]  /*2120*/  FMUL.FTZ R81, R81, R96 ;  /* 0x0000006051517220 */ /* 0x000fe20000410000 */
[----:B------:R-:W-:-:S03]  /*2130*/  I2FP.F32.S32 R95, R89 ;  /* 0x00000059005f7245 */ /* 0x000fc60000201400 */
[----:B------:R-:W-:Y:S04]  /*2140*/  SHFL.DOWN PT, R75, R94, 0x2, 0x1f ;  /* 0x08401f005e4b7f89 */ /* 0x000fe800000e0000 */
[----:B------:R-:W0:Y:S02]  /*2150*/  SHFL.DOWN PT, R80, R81, 0x2, 0x1f ;  /* 0x08401f0051507f89 */ /* 0x000e2400000e0000 */
[----:B0-----:R-:W-:-:S04]  /*2160*/  FADD.FTZ R89, R81, -R80 ;  /* 0x8000005051597221 */ /* 0x001fc80000010000 */
[----:B------:R-:W-:-:S04]  /*2170*/  FMUL.FTZ R89, R89, R89 ;  /* 0x0000005959597220 */ /* 0x000fc80000410000 */
[----:B------:R-:W-:-:S04]  /*2180*/  FMUL.FTZ R89, R74, R89 ;  /* 0x000000594a597220 */ /* 0x000fc80000410000 */
[-C--:B------:R-:W-:Y:S01]  /*2190*/  FMUL.FTZ R89, R89, R95.reuse ;  /* 0x0000005f59597220 */ /* 0x080fe20000410000 */
[----:B------:R-:W-:Y:S01]  /*21a0*/  FMUL.FTZ R95, R80, R95 ;  /* 0x0000005f505f7220 */ /* 0x000fe20000410000 */
[----:B------:R-:W-:-:S03]  /*21b0*/  FADD.FTZ R80, R94, R75 ;  /* 0x0000004b5e507221 */ /* 0x000fc60000010000 */
[----:B------:R-:W-:Y:S01]  /*21c0*/  FFMA.FTZ R96, R74, R81, R95 ;  /* 0x000000514a607223 */ /* 0x000fe2000001005f */
[----:B------:R-:W-:-:S04]  /*21d0*/  I2FP.F32.S32 R74, R93 ;  /* 0x0000005d004a7245 */ /* 0x000fc80000201400 */
[----:B------:R-:W0:Y:S02]  /*21e0*/  MUFU.RCP R75, R74 ;  /* 0x0000004a004b7308 */ /* 0x000e240000001000 */
[C---:B0-----:R-:W-:Y:S01]  /*21f0*/  FFMA.FTZ R80, R75.reuse, R89, R80 ;  /* 0x000000594b507223 */ /* 0x041fe20000010050 */
[----:B------:R-:W-:Y:S01]  /*2200*/  FMUL.FTZ R75, R75, R96 ;  /* 0x000000604b4b7220 */ /* 0x000fe20000410000 */
[-C--:B------:R-:W-:Y:S02]  /*2210*/  IADD3 R89, R93, R92.reuse, RZ ;  /* 0x0000005c5d597210 */ /* 0x080fe40007ffe0ff */
[----:B------:R-:W-:Y:S02]  /*2220*/  I2FP.F32.S32 R92, R92 ;  /* 0x0000005c005c7245 */ /* 0x000fe40000201400 */
[----:B------:R-:W0:Y:S01]  /*2230*/  SHFL.DOWN PT, R96, R75, 0x1, 0x1f ;  /* 0x08201f004b607f89 */ /* 0x000e2200000e0000 */
[----:B------:R-:W-:-:S06]  /*2240*/  I2FP.F32.S32 R89, R89 ;  /* 0x0000005900597245 */ /* 0x000fcc0000201400 */
[----:B------:R-:W1:Y:S01]  /*2250*/  MUFU.RCP R89, R89 ;  /* 0x0000005900597308 */ /* 0x000e620000001000 */
[----:B0-----:R-:W-:-:S04]  /*2260*/  FADD.FTZ R81, R75, -R96 ;  /* 0x800000604b517221 */ /* 0x001fc80000010000 */
[----:B------:R-:W-:-:S04]  /*2270*/  FMUL.FTZ R81, R81, R81 ;  /* 0x0000005151517220 */ /* 0x000fc80000410000 */
[----:B------:R-:W-:-:S04]  /*2280*/  FMUL.FTZ R81, R74, R81 ;  /* 0x000000514a517220 */ /* 0x000fc80000410000 */
[-C--:B------:R-:W-:Y:S01]  /*2290*/  FMUL.FTZ R94, R81, R92.reuse ;  /* 0x0000005c515e7220 */ /* 0x080fe20000410000 */
[----:B------:R-:W-:-:S04]  /*22a0*/  FMUL.FTZ R81, R96, R92 ;  /* 0x0000005c60517220 */ /* 0x000fc80000410000 */
[----:B------:R-:W-:Y:S02]  /*22b0*/  FFMA.FTZ R92, R74, R75, R81 ;  /* 0x0000004b4a5c7223 */ /* 0x000fe40000010051 */
[----:B------:R-:W0:Y:S02]  /*22c0*/  SHFL.DOWN PT, R81, R80, 0x1, 0x1f ;  /* 0x08201f0050517f89 */ /* 0x000e2400000e0000 */
[----:B-1----:R-:W-:-:S05]  /*22d0*/  FMUL.FTZ R92, R89, R92 ;  /* 0x0000005c595c7220 */ /* 0x002fca0000410000 */
[----:B------:R-:W-:Y:S01]  /*22e0*/  SHFL.IDX PT, R93, R92, RZ, 0x1f ;  /* 0x00001fff5c5d7589 */ /* 0x000fe200000e0000 */
[----:B0-----:R-:W-:Y:S02]  /*22f0*/  FADD.FTZ R74, R80, R81 ;  /* 0x00000051504a7221 */ /* 0x001fe40000010000 */
[----:B------:R-:W0:Y:S02]  /*2300*/  LDC R80, c[0x0][0x2d8] ;  /* 0x0000b600ff507b82 */ /* 0x000e240000000800 */
[----:B------:R-:W-:-:S05]  /*2310*/  FFMA.FTZ R94, R89, R94, R74 ;  /* 0x0000005e595e7223 */ /* 0x000fca000001004a */
[----:B------:R-:W0:Y:S01]  /*2320*/  SHFL.IDX PT, R81, R94, RZ, 0x1f ;  /* 0x00001fff5e517589 */ /* 0x000e2200000e0000 */
[----:B------:R-:W1:Y:S01]  /*2330*/  @!P1 LDC.64 R74, c[0x0][0x250] ;  /* 0x00009400ff4a9b82 */ /* 0x000e620000000a00 */
[----:B0-----:R-:W-:Y:S01]  /*2340*/  FFMA.FTZ R80, R81, UR6, R80 ;  /* 0x0000000651507c23 */ /* 0x001fe20008010050 */
[----:B------:R-:W-:Y:S01]  /*2350*/  FMUL.FTZ R81, R93, R93 ;  /* 0x0000005d5d517220 */ /* 0x000fe20000410000 */
[----:B-1----:R-:W-:-:S04]  /*2360*/  @!P1 LEA R74, P2, R58, R74, 0x2 ;  /* 0x0000004a3a4a9211 */ /* 0x002fc800078410ff */
[----:B------:R-:W-:Y:S02]  /*2370*/  FSEL R81, R81, RZ, P4 ;  /* 0x000000ff51517208 */ /* 0x000fe40002000000 */
[----:B------:R-:W-:-:S03]  /*2380*/  @!P1 LEA.HI.X R75, R58, R75, R88, 0x2, P2 ;  /* 0x0000004b3a4b9211 */ /* 0x000fc600010f1458 */
[----:B------:R-:W-:Y:S02]  /*2390*/  FADD.FTZ R89, R80, R81 ;  /* 0x0000005150597221 */ /* 0x000fe40000010000 */
[----:B------:R-:W0:Y:S01]  /*23a0*/  @!P1 LDC.64 R80, c[0x0][0x258] ;  /* 0x00009600ff509b82 */ /* 0x000e220000000a00 */
[----:B------:R1:W-:Y:S03]  /*23b0*/  @!P1 STG.E desc[UR4][R74.64], R93 ;  /* 0x0000005d4a009986 */ /* 0x0003e6000c101904 */
[----:B------:R-:W2:Y:S01]  /*23c0*/  MUFU.RSQ R89, R89 ;  /* 0x0000005900597308 */ /* 0x000ea20000001400 */
[----:B0-----:R-:W-:-:S04]  /*23d0*/  @!P1 LEA R80, P2, R58, R80, 0x2 ;  /* 0x000000503a509211 */ /* 0x001fc800078410ff */
[----:B------:R-:W-:-:S05]  /*23e0*/  @!P1 LEA.HI.X R81, R58, R81, R88, 0x2, P2 ;  /* 0x000000513a519211 */ /* 0x000fca00010f1458 */
[----:B--2---:R1:W-:Y:S01]  /*23f0*/  @!P1 STG.E desc[UR4][R80.64], R89 ;  /* 0x0000005950009986 */ /* 0x0043e2000c101904 */
[----:B------:R-:W-:-:S13]  /*2400*/  ISETP.GE.AND P1, PT, R90, 0x1, PT ;  /* 0x000000015a00780c */ /* 0x000fda0003f26270 */
[----:B-1----:R-:W-:Y:S05]  /*2410*/  @!P1 BRA `(.L_x_18692) ;  /* 0x0000000400849947 */ /* 0x002fea0003800000 */
[----:B------:R-:W-:Y:S01]  /*2420*/  IADD3 R90, R90, -0x1, RZ ;  /* 0xffffffff5a5a7810 */ /* 0x000fe20007ffe0ff */
[----:B------:R-:W0:Y:S01]  /*2430*/  LDC.64 R74, c[0x0][0x2b8] ;  /* 0x0000ae00ff4a7b82 */ /* 0x000e220000000a00 */
[----:B------:R-:W-:-:S03]  /*2440*/  FSEL R88, R93, RZ, !P4 ;  /* 0x000000ff5d587208 */ /* 0x000fc60006000000 */
[----:B------:R-:W-:Y:S02]  /*2450*/  IMAD R90, R90, R91, RZ ;  /* 0x0000005b5a5a7224 */ /* 0x000fe400078e02ff */
[C---:B------:R-:W-:Y:S01]  /*2460*/  FADD.FTZ R52, -R88.reuse, R52 ;  /* 0x0000003458347221 */ /* 0x040fe20000010100 */
[C---:B------:R-:W-:Y:S01]  /*2470*/  FADD.FTZ R92, -R88.reuse, R55 ;  /* 0x00000037585c7221 */ /* 0x040fe20000010100 */
[C---:B------:R-:W-:Y:S01]  /*2480*/  FADD.FTZ R80, -R88.reuse, R53 ;  /* 0x0000003558507221 */ /* 0x040fe20000010100 */
[----:B------:R-:W-:Y:S01]  /*2490*/  SHF.R.S32.HI R59, RZ, 0x1f, R90 ;  /* 0x0000001fff3b7819 */ /* 0x000fe2000001145a */
[----:B------:R-:W-:Y:S01]  /*24a0*/  FADD.FTZ R54, -R88, R54 ;  /* 0x0000003658367221 */ /* 0x000fe20000010100 */
[C---:B------:R-:W-:Y:S01]  /*24b0*/  FMUL.FTZ R52, R89.reuse, R52 ;  /* 0x0000003459347220 */ /* 0x040fe20000410000 */
[----:B------:R-:W-:Y:S01]  /*24c0*/  FMUL.FTZ R55, R89, R92 ;  /* 0x0000005c59377220 */ /* 0x000fe20000410000 */
[----:B------:R-:W-:Y:S01]  /*24d0*/  LEA.HI R90, R59, R90, RZ, 0x2 ;  /* 0x0000005a3b5a7211 */ /* 0x000fe200078f10ff */
[C---:B------:R-:W-:Y:S01]  /*24e0*/  FMUL.FTZ R54, R89.reuse, R54 ;  /* 0x0000003659367220 */ /* 0x040fe20000410000 */
[----:B------:R-:W-:Y:S01]  /*24f0*/  LOP3.LUT R59, R0, 0xff, RZ, 0xc0, !PT ;  /* 0x000000ff003b7812 */ /* 0x000fe200078ec0ff */
[----:B------:R-:W-:Y:S01]  /*2500*/  FMUL.FTZ R53, R89, R80 ;  /* 0x0000005059357220 */ /* 0x000fe20000410000 */
[C---:B------:R-:W-:Y:S01]  /*2510*/  FADD.FTZ R92, -R88.reuse, R51 ;  /* 0x00000033585c7221 */ /* 0x040fe20000010100 */
[----:B------:R-:W-:Y:S01]  /*2520*/  FADD.FTZ R48, -R88, R48 ;  /* 0x0000003058307221 */ /* 0x000fe20000010100 */
[----:B------:R-:W-:Y:S01]  /*2530*/  LEA.HI.SX32 R91, R90, R59, 0x1e ;  /* 0x0000003b5a5b7211 */ /* 0x000fe200078ff2ff */
[C---:B------:R-:W-:Y:S01]  /*2540*/  FADD.FTZ R90, -R88.reuse, R49 ;  /* 0x00000031585a7221 */ /* 0x040fe20000010100 */
[----:B------:R-:W-:Y:S01]  /*2550*/  FADD.FTZ R50, -R88, R50 ;  /* 0x0000003258327221 */ /* 0x000fe20000010100 */
[----:B------:R-:W-:Y:S01]  /*2560*/  FFMA.FTZ R55, R72, R55, R61 ;  /* 0x0000003748377223 */ /* 0x000fe2000001003d */
[----:B------:R-:W-:Y:S01]  /*2570*/  FFMA.FTZ R54, R14, R54, R3 ;  /* 0x000000360e367223 */ /* 0x000fe20000010003 */
[----:B------:R-:W-:Y:S01]  /*2580*/  FFMA.FTZ R53, R73, R53, R60 ;  /* 0x0000003549357223 */ /* 0x000fe2000001003c */
[----:B------:R-:W-:Y:S01]  /*2590*/  FFMA.FTZ R52, R15, R52, R2 ;  /* 0x000000340f347223 */ /* 0x000fe20000010002 */
[C---:B0-----:R-:W-:Y:S01]  /*25a0*/  IMAD.WIDE.U32 R80, R91.reuse, 0x10, R74 ;  /* 0x000000105b507825 */ /* 0x041fe200078e004a */
[----:B------:R-:W-:-:S03]  /*25b0*/  IADD3 R93, R91, 0x100, RZ ;  /* 0x000001005b5d7810 */ /* 0x000fc60007ffe0ff */
[C---:B------:R-:W-:Y:S01]  /*25c0*/  FMUL.FTZ R51, R89.reuse, R92 ;  /* 0x0000005c59337220 */ /* 0x040fe20000410000 */
[C---:B------:R-:W-:Y:S01]  /*25d0*/  FMUL.FTZ R48, R89.reuse, R48 ;  /* 0x0000003059307220 */ /* 0x040fe20000410000 */
[C---:B------:R-:W-:Y:S01]  /*25e0*/  FMUL.FTZ R49, R89.reuse, R90 ;  /* 0x0000005a59317220 */ /* 0x040fe20000410000 */
[----:B------:R-:W-:Y:S01]  /*25f0*/  FMUL.FTZ R50, R89, R50 ;  /* 0x0000003259327220 */ /* 0x000fe20000410000 */
[----:B------:R0:W-:Y:S01]  /*2600*/  STG.E.128 desc[UR4][R80.64], R52 ;  /* 0x0000003450007986 */ /* 0x0001e2000c101d04 */
[----:B------:R-:W-:Y:S01]  /*2610*/  FFMA.FTZ R51, R76, R51, R63 ;  /* 0x000000334c337223 */ /* 0x000fe2000001003f */
[----:B------:R-:W-:Y:S01]  /*2620*/  FFMA.FTZ R49, R77, R49, R62 ;  /* 0x000000314d317223 */ /* 0x000fe2000001003e */
[----:B------:R-:W-:Y:S01]  /*2630*/  FFMA.FTZ R50, R16, R50, R5 ;  /* 0x0000003210327223 */ /* 0x000fe20000010005 */
[----:B------:R-:W-:Y:S01]  /*2640*/  FFMA.FTZ R48, R17, R48, R4 ;  /* 0x0000003011307223 */ /* 0x000fe20000010004 */
        /* <DEDUP_REMOVED lines=12> */
[----:B------:R-:W-:Y:S01]  /*2710*/  FMUL.FTZ R38, R89, R94 ;  /* 0x0000005e59267220 */ /* 0x000fe20000410000 */
[----:B0-----:R-:W-:-:S04]  /*2720*/  IMAD.WIDE.U32 R52, R93, 0x10, R74 ;  /* 0x000000105d347825 */ /* 0x001fc800078e004a */
[C---:B------:R-:W-:Y:S01]  /*2730*/  FADD.FTZ R54, -R88.reuse, R45 ;  /* 0x0000002d58367221 */ /* 0x040fe20000010100 */
[----:B------:R-:W-:Y:S01]  /*2740*/  FADD.FTZ R80, -R88, R47 ;  /* 0x0000002f58507221 */ /* 0x000fe20000010100 */
[C---:B------:R-:W-:Y:S01]  /*2750*/  FMUL.FTZ R40, R89.reuse, R40 ;  /* 0x0000002859287220 */ /* 0x040fe20000410000 */
[C---:B------:R-:W-:Y:S01]  /*2760*/  FMUL.FTZ R41, R89.reuse, R98 ;  /* 0x0000006259297220 */ /* 0x040fe20000410000 */
[----:B------:R0:W-:Y:S01]  /*2770*/  STG.E.128 desc[UR4][R52.64], R48 ;  /* 0x0000003034007986 */ /* 0x0001e2000c101d04 */
        /* <DEDUP_REMOVED lines=13> */
[C---:B0-----:R-:W-:Y:S01]  /*2850*/  FADD.FTZ R48, -R88.reuse, R43 ;  /* 0x0000002b58307221 */ /* 0x041fe20000010100 */
[C---:B------:R-:W-:Y:S01]  /*2860*/  FADD.FTZ R50, -R88.reuse, R36 ;  /* 0x0000002458327221 */ /* 0x040fe20000010100 */
[C---:B------:R-:W-:Y:S01]  /*2870*/  FADD.FTZ R52, -R88.reuse, R37 ;  /* 0x0000002558347221 */ /* 0x040fe20000010100 */
[----:B------:R-:W-:Y:S01]  /*2880*/  FADD.FTZ R88, -R88, R39 ;  /* 0x0000002758587221 */ /* 0x000fe20000010100 */
[----:B------:R-:W-:Y:S01]  /*2890*/  IADD3 R53, R91, 0x200, RZ ;  /* 0x000002005b357810 */ /* 0x000fe20007ffe0ff */
[----:B------:R-:W-:Y:S01]  /*28a0*/  FMUL.FTZ R36, R89, R90 ;  /* 0x0000005a59247220 */ /* 0x000fe20000410000 */
[----:B------:R-:W-:Y:S01]  /*28b0*/  IADD3 R51, R91, 0x300, RZ ;  /* 0x000003005b337810 */ /* 0x000fe20007ffe0ff */
[C---:B------:R-:W-:Y:S01]  /*28c0*/  FMUL.FTZ R37, R89.reuse, R92 ;  /* 0x0000005c59257220 */ /* 0x040fe20000410000 */
[----:B------:R-:W-:Y:S01]  /*28d0*/  FMUL.FTZ R39, R89, R96 ;  /* 0x0000006059277220 */ /* 0x000fe20000410000 */
[----:B------:R-:W-:Y:S01]  /*28e0*/  IADD3 R49, R91, 0x400, RZ ;  /* 0x000004005b317810 */ /* 0x000fe20007ffe0ff */
[----:B------:R-:W-:Y:S01]  /*28f0*/  FMUL.FTZ R43, R89, R48 ;  /* 0x00000030592b7220 */ /* 0x000fe20000410000 */
[----:B------:R-:W-:Y:S01]  /*2900*/  IADD3 R91, R91, 0x500, RZ ;  /* 0x000005005b5b7810 */ /* 0x000fe20007ffe0ff */
[C---:B------:R-:W-:Y:S01]  /*2910*/  FMUL.FTZ R44, R89.reuse, R50 ;  /* 0x00000032592c7220 */ /* 0x040fe20000410000 */
[C---:B------:R-:W-:Y:S01]  /*2920*/  FMUL.FTZ R45, R89.reuse, R52 ;  /* 0x00000034592d7220 */ /* 0x040fe20000410000 */
[----:B------:R-:W-:Y:S01]  /*2930*/  FMUL.FTZ R47, R89, R88 ;  /* 0x00000058592f7220 */ /* 0x000fe20000410000 */
        /* <DEDUP_REMOVED lines=10> */
[----:B------:R0:W-:Y:S01]  /*29e0*/  STG.E.128 desc[UR4][R52.64], R32 ;  /* 0x0000002034007986 */ /* 0x0001e2000c101d04 */
[----:B------:R-:W-:-:S03]  /*29f0*/  IMAD.WIDE.U32 R74, R91, 0x10, R74 ;  /* 0x000000105b4a7825 */ /* 0x000fc600078e004a */
[----:B------:R0:W-:Y:S04]  /*2a00*/  STG.E.128 desc[UR4][R50.64], R36 ;  /* 0x0000002432007986 */ /* 0x0001e8000c101d04 */
[----:B------:R0:W-:Y:S04]  /*2a10*/  STG.E.128 desc[UR4][R48.64], R40 ;  /* 0x0000002830007986 */ /* 0x0001e8000c101d04 */
[----:B------:R0:W-:Y:S02]  /*2a20*/  STG.E.128 desc[UR4][R74.64], R44 ;  /* 0x0000002c4a007986 */ /* 0x0001e4000c101d04 */
.L_x_18692:
[----:B------:R-:W-:Y:S05]  /*2a30*/  BSYNC B0 ;  /* 0x0000000000007941 */ /* 0x000fea0003800000 */
.L_x_18691:
[----:B------:R-:W-:Y:S02]  /*2a40*/  IADD3 R58, R58, UR8, RZ ;  /* 0x000000083a3a7c10 */ /* 0x000fe4000fffe0ff */
[----:B------:R-:W-:Y:S02]  /*2a50*/  SEL R92, RZ, 0x1, P0 ;  /* 0x00000001ff5c7807 */ /* 0x000fe40000000000 */
[----:B------:R-:W-:-:S13]  /*2a60*/  ISETP.GE.AND P1, PT, R58, UR9, PT ;  /* 0x000000093a007c0c */ /* 0x000fda000bf26270 */
[----:B------:R-:W-:Y:S05]  /*2a70*/  @!P1 BRA `(.L_x_18693) ;  /* 0xffffffdc002c9947 */ /* 0x000fea000383ffff */
[----:B------:R-:W-:Y:S05]  /*2a80*/  EXIT ;  /* 0x000000000000794d */ /* 0x000fea0003800000 */
.L_x_18690:
[----:B------:R-:W-:Y:S01]  /*2a90*/  HFMA2.MMA R99, -RZ, RZ, 0, 5.9604644775390625e-08 ;  /* 0x00000001ff637435 */ /* 0x000fe200000001ff */
[----:B------:R-:W-:Y:S02]  /*2aa0*/  MOV R98, R75 ;  /* 0x0000004b00627202 */ /* 0x000fe40000000f00 */
[----:B------:R-:W-:Y:S02]  /*2ab0*/  MOV R100, 0x1f ;  /* 0x0000001f00647802 */ /* 0x000fe40000000f00 */
[----:B------:R-:W-:-:S07]  /*2ac0*/  MOV R97, 0xffffffff ;  /* 0xffffffff00617802 */ /* 0x000fce0000000f00 */
[----:B-----5:R-:W-:Y:S05]  /*2ad0*/  WARPSYNC.COLLECTIVE R97, `(.L_x_18694) ;  /* 0x0000000061087348 */ /* 0x020fea0003c00000 */
[----:B------:R0:W1:Y:S02]  /*2ae0*/  SHFL.BFLY P2, R95, R98, R99, R100 ;  /* 0x0c000063625f7389 */ /* 0x0000640000040064 */
[----:B01---5:R-:W-:Y:S01]  /*2af0*/  ENDCOLLECTIVE ;  /* 0x000000000000791b */ /* 0x023fe20003800000 */
.L_x_18694:
[----:B------:R-:W-:Y:S01]  /*2b00*/  HFMA2.MMA R99, -RZ, RZ, 0, 1.1920928955078125e-07 ;  /* 0x00000002ff637435 */ /* 0x000fe200000001ff */
[----:B------:R-:W-:-:S05]  /*2b10*/  MOV R74, R95 ;  /* 0x0000005f004a7202 */ /* 0x000fca0000000f00 */
[----:B------:R-:W-:-:S05]  /*2b20*/  FADD.FTZ R89, R75, R74 ;  /* 0x0000004a4b597221 */ /* 0x000fca0000010000 */
[----:B------:R-:W-:-:S07]  /*2b30*/  MOV R98, R89 ;  /* 0x0000005900627202 */ /* 0x000fce0000000f00 */
[----:B------:R-:W-:Y:S05]  /*2b40*/  WARPSYNC.COLLECTIVE R97, `(.L_x_18695) ;  /* 0x0000000061087348 */ /* 0x000fea0003c00000 */
[----:B------:R0:W1:Y:S02]  /*2b50*/  SHFL.BFLY P2, R95, R98, R99, R100 ;  /* 0x0c000063625f7389 */ /* 0x0000640000040064 */
[----:B01----:R-:W-:Y:S01]  /*2b60*/  ENDCOLLECTIVE ;  /* 0x000000000000791b */ /* 0x003fe20003800000 */
.L_x_18695:
[----:B------:R-:W-:Y:S01]  /*2b70*/  HFMA2.MMA R99, -RZ, RZ, 0, 2.384185791015625e-07 ;  /* 0x00000004ff637435 */ /* 0x000fe200000001ff */
[----:B------:R-:W-:-:S05]  /*2b80*/  MOV R74, R95 ;  /* 0x0000005f004a7202 */ /* 0x000fca0000000f00 */
[----:B------:R-:W-:-:S05]  /*2b90*/  FADD.FTZ R92, R89, R74 ;  /* 0x0000004a595c7221 */ /* 0x000fca0000010000 */
[----:B------:R-:W-:-:S07]  /*2ba0*/  MOV R98, R92 ;  /* 0x0000005c00627202 */ /* 0x000fce0000000f00 */
[----:B------:R-:W-:Y:S05]  /*2bb0*/  WARPSYNC.COLLECTIVE R97, `(.L_x_18696) ;  /* 0x0000000061087348 */ /* 0x000fea0003c00000 */
[----:B------:R0:W1:Y:S02]  /*2bc0*/  SHFL.BFLY P2, R95, R98, R99, R100 ;  /* 0x0c000063625f7389 */ /* 0x0000640000040064 */
[----:B01----:R-:W-:Y:S01]  /*2bd0*/  ENDCOLLECTIVE ;  /* 0x000000000000791b */ /* 0x003fe20003800000 */
.L_x_18696:
[----:B------:R-:W-:Y:S01]  /*2be0*/  HFMA2.MMA R99, -RZ, RZ, 0, 4.76837158203125e-07 ;  /* 0x00000008ff637435 */ /* 0x000fe200000001ff */
[----:B------:R-:W-:-:S05]  /*2bf0*/  MOV R93, R95 ;  /* 0x0000005f005d7202 */ /* 0x000fca0000000f00 */
[----:B------:R-:W-:-:S05]  /*2c00*/  FADD.FTZ R93, R92, R93 ;  /* 0x0000005d5c5d7221 */ /* 0x000fca0000010000 */
[----:B------:R-:W-:-:S07]  /*2c10*/  MOV R98, R93 ;  /* 0x0000005d00627202 */ /* 0x000fce0000000f00 */
[----:B------:R-:W-:Y:S05]  /*2c20*/  WARPSYNC.COLLECTIVE R97, `(.L_x_18697) ;  /* 0x0000000061087348 */ /* 0x000fea0003c00000 */
[----:B------:R0:W1:Y:S02]  /*2c30*/  SHFL.BFLY P2, R95, R98, R99, R100 ;  /* 0x0c000063625f7389 */ /* 0x0000640000040064 */
[----:B01----:R-:W-:Y:S01]  /*2c40*/  ENDCOLLECTIVE ;  /* 0x000000000000791b */ /* 0x003fe20003800000 */
.L_x_18697:
[----:B------:R-:W-:Y:S01]  /*2c50*/  HFMA2.MMA R99, -RZ, RZ, 0, 9.5367431640625e-07 ;  /* 0x00000010ff637435 */ /* 0x000fe200000001ff */
[----:B------:R-:W-:-:S05]  /*2c60*/  MOV R74, R95 ;  /* 0x0000005f004a7202 */ /* 0x000fca0000000f00 */
[----:B------:R-:W-:-:S05]  /*2c70*/  FADD.FTZ R94, R93, R74 ;  /* 0x0000004a5d5e7221 */ /* 0x000fca0000010000 */
[----:B------:R-:W-:-:S07]  /*2c80*/  MOV R98, R94 ;  /* 0x0000005e00627202 */ /* 0x000fce0000000f00 */
[----:B------:R-:W-:Y:S05]  /*2c90*/  WARPSYNC.COLLECTIVE R97, `(.L_x_18698) ;  /* 0x0000000061087348 */ /* 0x000fea0003c00000 */
[----:B------:R0:W1:Y:S02]  /*2ca0*/  SHFL.BFLY P2, R95, R98, R99, R100 ;  /* 0x0c000063625f7389 */ /* 0x0000640000040064 */
[----:B01----:R-:W-:Y:S01]  /*2cb0*/  ENDCOLLECTIVE ;  /* 0x000000000000791b */ /* 0x003fe20003800000 */
.L_x_18698:
        /* <DEDUP_REMOVED lines=55> */
.L_x_18699:
[----:B------:R-:W-:Y:S01]  /*3030*/  HFMA2.MMA R99, -RZ, RZ, 0, 1.1920928955078125e-07 ;  /* 0x00000002ff637435 */ /* 0x000fe200000001ff */
[----:B------:R-:W-:-:S05]  /*3040*/  MOV R92, R95 ;  /* 0x0000005f005c7202 */ /* 0x000fca0000000f00 */
[----:B------:R-:W-:-:S05]  /*3050*/  FADD.FTZ R92, R75, R92 ;  /* 0x0000005c4b5c7221 */ /* 0x000fca0000010000 */
[----:B------:R-:W-:-:S07]  /*3060*/  MOV R98, R92 ;  /* 0x0000005c00627202 */ /* 0x000fce0000000f00 */
[----:B------:R-:W-:Y:S05]  /*3070*/  WARPSYNC.COLLECTIVE R97, `(.L_x_18700) ;  /* 0x0000000061087348 */ /* 0x000fea0003c00000 */
[----:B------:R0:W1:Y:S02]  /*3080*/  SHFL.BFLY P2, R95, R98, R99, R100 ;  /* 0x0c000063625f7389 */ /* 0x0000640000040064 */
[----:B01----:R-:W-:Y:S01]  /*3090*/  ENDCOLLECTIVE ;  /* 0x000000000000791b */ /* 0x003fe20003800000 */
.L_x_18700:
[----:B------:R-:W-:Y:S01]  /*30a0*/  HFMA2.MMA R99, -RZ, RZ, 0, 2.384185791015625e-07 ;  /* 0x00000004ff637435 */ /* 0x000fe200000001ff */
[----:B------:R-:W-:-:S05]  /*30b0*/  MOV R89, R95 ;  /* 0x0000005f00597202 */ /* 0x000fca0000000f00 */
[----:B------:R-:W-:-:S05]  /*30c0*/  FADD.FTZ R89, R92, R89 ;  /* 0x000000595c597221 */ /* 0x000fca0000010000 */
[----:B------:R-:W-:-:S07]  /*30d0*/  MOV R98, R89 ;  /* 0x0000005900627202 */ /* 0x000fce0000000f00 */
[----:B------:R-:W-:Y:S05]  /*30e0*/  WARPSYNC.COLLECTIVE R97, `(.L_x_18701) ;  /* 0x0000000061087348 */ /* 0x000fea0003c00000 */
[----:B------:R0:W1:Y:S02]  /*30f0*/  SHFL.BFLY P2, R95, R98, R99, R100 ;  /* 0x0c000063625f7389 */ /* 0x0000640000040064 */
[----:B01----:R-:W-:Y:S01]  /*3100*/  ENDCOLLECTIVE ;  /* 0x000000000000791b */ /* 0x003fe20003800000 */
.L_x_18701:
[----:B------:R-:W-:Y:S01]  /*3110*/  HFMA2.MMA R99, -RZ, RZ, 0, 4.76837158203125e-07 ;  /* 0x00000008ff637435 */ /* 0x000fe200000001ff */
[----:B------:R-:W-:-:S05]  /*3120*/  MOV R94, R95 ;  /* 0x0000005f005e7202 */ /* 0x000fca0000000f00 */
[----:B------:R-:W-:-:S05]  /*3130*/  FADD.FTZ R94, R89, R94 ;  /* 0x0000005e595e7221 */ /* 0x000fca0000010000 */
[----:B------:R-:W-:-:S07]  /*3140*/  MOV R98, R94 ;  /* 0x0000005e00627202 */ /* 0x000fce0000000f00 */
[----:B------:R-:W-:Y:S05]  /*3150*/  WARPSYNC.COLLECTIVE R97, `(.L_x_18702) ;  /* 0x0000000061087348 */ /* 0x000fea0003c00000 */
[----:B------:R0:W1:Y:S02]  /*3160*/  SHFL.BFLY P2, R95, R98, R99, R100 ;  /* 0x0c000063625f7389 */ /* 0x0000640000040064 */
[----:B01----:R-:W-:Y:S01]  /*3170*/  ENDCOLLECTIVE ;  /* 0x000000000000791b */ /* 0x003fe20003800000 */
.L_x_18702:
[----:B------:R-:W-:Y:S01]  /*3180*/  HFMA2.MMA R99, -RZ, RZ, 0, 9.5367431640625e-07 ;  /* 0x00000010ff637435 */ /* 0x000fe200000001ff */
[----:B------:R-:W-:-:S05]  /*3190*/  MOV R93, R95 ;  /* 0x0000005f005d7202 */ /* 0x000fca0000000f00 */
[----:B------:R-:W-:-:S05]  /*31a0*/  FADD.FTZ R93, R94, R93 ;  /* 0x0000005d5e5d7221 */ /* 0x000fca0000010000 */
[----:B------:R-:W-:-:S07]  /*31b0*/  MOV R98, R93 ;  /* 0x0000005d00627202 */ /* 0x000fce0000000f00 */
[----:B------:R-:W-:Y:S05]  /*31c0*/  WARPSYNC.COLLECTIVE R97, `(.L_x_18703) ;  /* 0x0000000061087348 */ /* 0x000fea0003c00000 */
[----:B------:R0:W1:Y:S02]  /*31d0*/  SHFL.BFLY P2, R95, R98, R99, R100 ;  /* 0x0c000063625f7389 */ /* 0x0000640000040064 */
[----:B01----:R-:W-:Y:S01]  /*31e0*/  ENDCOLLECTIVE ;  /* 0x000000000000791b */ /* 0x003fe20003800000 */
.L_x_18703:
[----:B------:R-:W-:Y:S01]  /*31f0*/  MOV R96, R95 ;  /* 0x0000005f00607202 */ /* 0x000fe20000000f00 */
[----:B------:R-:W-:Y:S06]  /*3200*/  BRA `(.L_x_18704) ;  /* 0xffffffec001c7947 */ /* 0x000fec000383ffff */
.L_x_18705:
        /* <DEDUP_REMOVED lines=15> */
.L_x_23339:


//--------------------- .text._ZN10layer_norm13ln_fwd_kernelINS_13Kernel_traitsI6__halfffffjLj6144ELj1ELj1ELj8ELj16ENS_18Kernel_traits_baseILj6144ES2_ffffjLj256EEEEELb0ELb1ELb0ELb0EEEvNS_9FwdParamsE --------------------------
	.section	.text._ZN10layer_norm13ln_fwd_kernelINS_13Kernel_traitsI6__halfffffjLj6144ELj1ELj1ELj8ELj16ENS_18Kernel_traits_baseILj6144ES2_ffffjLj256EEEEELb0ELb1ELb0ELb0EEEvNS_9FwdParamsE,"ax",@progbits
	.align	128
        .global         _ZN10layer_norm13ln_fwd_kernelINS_13Kernel_traitsI6__halfffffjLj6144ELj1ELj1ELj8ELj16ENS_18Kernel_traits_baseILj6144ES2_ffffjLj256EEEEELb0ELb1ELb0ELb0EEEvNS_9FwdParamsE
        .type           _ZN10layer_norm13ln_fwd_kernelINS_13Kernel_traitsI6__halfffffjLj6144ELj1ELj1ELj8ELj16ENS_18Kernel_traits_baseILj6144ES2_ffffjLj256EEEEELb0ELb1ELb0ELb0EEEvNS_9FwdParamsE,@function
        .size           _ZN10layer_norm13ln_fwd_kernelINS_13Kernel_traitsI6__halfffffjLj6144ELj1ELj1ELj8ELj16ENS_18Kernel_traits_baseILj6144ES2_ffffjLj256EEEEELb0ELb1ELb0ELb0EEEvNS_9FwdParamsE,(.L_x_23340 - _ZN10layer_norm13ln_fwd_kernelINS_13Kernel_traitsI6__halfffffjLj6144ELj1ELj1ELj8ELj16ENS_18Kernel_traits_baseILj6144ES2_ffffjLj256EEEEELb0ELb1ELb0ELb0EEEvNS_9FwdParamsE)
        .other          _ZN10layer_norm13ln_fwd_kernelINS_13Kernel_traitsI6__halfffffjLj6144ELj1ELj1ELj8ELj16ENS_18Kernel_traits_baseILj6144ES2_ffffjLj256EEEEELb0ELb1ELb0ELb0EEEvNS_9FwdParamsE,@"STO_CUDA_ENTRY STV_DEFAULT"
_ZN10layer_norm13ln_fwd_kernelINS_13Kernel_traitsI6__halfffffjLj6144ELj1ELj1ELj8ELj16ENS_18Kernel_traits_baseILj6144ES2_ffffjLj256EEEEELb0ELb1ELb0ELb0EEEvNS_9FwdParamsE:
.text._ZN10layer_norm13ln_fwd_kernelINS_13Kernel_traitsI6__halfffffjLj6144ELj1ELj1ELj8ELj16ENS_18Kernel_traits_baseILj6144ES2_ffffjLj256EEEEELb0ELb1ELb0ELb0EEEvNS_9FwdParamsE:
        /* <DEDUP_REMOVED lines=29> */
[----:B------:R0:W5:Y:S02]  /*01d0*/  @P0 LDG.E.64 R2, desc[UR4][R4.64] ;  /* 0x0000000404020981 */ /* 0x000164000c1e1b00 */
[----:B------:R-:W-:-:S03]  /*01e0*/  LEA.HI.X R7, R39, UR7, RZ, 0x3, P1 ;  /* 0x0000000727077c11 */ /* 0x000fc600088f1cff */
[----:B------:R-:W5:Y:S04]  /*01f0*/  LDG.E.64 R16, desc[UR4][R16.64] ;  /* 0x0000000410107981 */ /* 0x000f68000c1e1b00 */
[----:B------:R0:W5:Y:S01]  /*0200*/  LDG.E.64 R22, desc[UR4][R6.64] ;  /* 0x0000000406167981 */ /* 0x000162000c1e1b00 */
[----:B------:R-:W-:Y:S02]  /*0210*/  LOP3.LUT R39, R39, 0x100, RZ, 0xfc, !PT ;  /* 0x0000010027277812 */ /* 0x000fe400078efcff */
[----:B0-----:R-:W-:-:S07]  /*0220*/  @!P0 CS2R R2, SRZ ;  /* 0x0000000000028805 */ /* 0x001fce000001ff00 */
.L_x_18707:
[----:B------:R-:W-:Y:S05]  /*0230*/  BSYNC B0 ;  /* 0x0000000000007941 */ /* 0x000fea0003800000 */
.L_x_18706:
        /* <DEDUP_REMOVED lines=12> */
[C---:B------:R-:W-:Y:S02]  /*0300*/  LEA.HI.X R9, R39.reuse, UR7, RZ, 0x3, P1 ;  /* 0x0000000727097c11 */ /* 0x040fe400088f1cff */
[----:B------:R0:W5:Y:S04]  /*0310*/  LDG.E.64 R20, desc[UR4][R10.64] ;  /* 0x000000040a147981 */ /* 0x000168000c1e1b00 */
[----:B------:R0:W5:Y:S01]  /*0320*/  LDG.E.64 R24, desc[UR4][R8.64] ;  /* 0x0000000408187981 */ /* 0x000162000c1e1b00 */
[----:B------:R-:W-:-:S02]  /*0330*/  IADD3 R39, R39, 0x100, RZ ;  /* 0x0000010027277810 */ /* 0x000fc40007ffe0ff */
[----:B0-----:R-:W-:-:S07]  /*0340*/  @!P0 CS2R R4, SRZ ;  /* 0x0000000000048805 */ /* 0x001fce000001ff00 */
.L_x_18709:
[----:B------:R-:W-:Y:S05]  /*0350*/  BSYNC B0 ;  /* 0x0000000000007941 */ /* 0x000fea0003800000 */
.L_x_18708:
        /* <DEDUP_REMOVED lines=17> */
.L_x_18711:
[----:B------:R-:W-:Y:S05]  /*0470*/  BSYNC B0 ;  /* 0x0000000000007941 */ /* 0x000fea0003800000 */
.L_x_18710:
        /* <DEDUP_REMOVED lines=17> */
.L_x_18713:
[----:B------:R-:W-:Y:S05]  /*0590*/  BSYNC B0 ;  /* 0x0000000000007941 */ /* 0x000fea0003800000 */
.L_x_18712:
        /* <DEDUP_REMOVED lines=17> */
.L_x_18715:
[----:B------:R-:W-:Y:S05]  /*06b0*/  BSYNC B0 ;  /* 0x0000000000007941 */ /* 0x000fea0003800000 */
.L_x_18714:
[----:B------:R-:W-:Y:S01]  /*06c0*/  ISETP.GE.U32.AND P0, PT, R109, 0x600, PT ;  /* 0x000006006d00780c */ /* 0x000fe20003f06070 */
[----:B------:R-:W-:Y:S03]  /*06d0*/  BSSY B0, `(.L_x_18716) ;  /* 0x0000011000007945 */ /* 0x000fe60003800000 */
[----:B------:R-:W-:-:S09]  /*06e0*/  P2R R12, PR, RZ, 0x1 ;  /* 0x00000001ff0c7803 */ /* 0x000fd20000000000 */
[----:B------:R-:W-:Y:S05]  /*06f0*/  @!P0 BRA `(.L_x_18717) ;  /* 0x0000000000388947 */ /* 0x000fea0003800000 */
[----:B------:R-:W-:Y:S01]  /*0700*/  ULDC.64 UR8, c[0x0][0x278] ;  /* 0x00009e0000087ab9 */ /* 0x000fe20000000a00 */
[----:B------:R-:W-:Y:S01]  /*0710*/  ULDC.64 UR6, c[0x0][0x2c8] ;  /* 0x0000b20000067ab9 */ /* 0x000fe20000000a00 */
[C---:B------:R-:W-:Y:S01]  /*0720*/  LEA R18, P0, R39.reuse, UR8, 0x3 ;  /* 0x0000000827127c11 */ /* 0x040fe2000f8018ff */
[----:B------:R-:W0:Y:S03]  /*0730*/  LDC.64 R28, c[0x0][0x260] ;  /* 0x00009800ff1c7b82 */ /* 0x000e260000000a00 */
[----:B------:R-:W-:Y:S02]  /*0740*/  LEA.HI.X R19, R39, UR9, RZ, 0x3, P0 ;  /* 0x0000000927137c11 */ /* 0x000fe400080f1cff */
[----:B------:R-:W-:-:S04]  /*0750*/  ISETP.NE.U32.AND P0, PT, RZ, UR6, PT ;  /* 0x00000006ff007c0c */ /* 0x000fc8000bf05070 */
[----:B------:R-:W-:Y:S01]  /*0760*/  ISETP.NE.AND.EX P0, PT, RZ, UR7, PT, P0 ;  /* 0x00000007ff007c0c */ /* 0x000fe2000bf05300 */
[----:B------:R-:W5:-:S12]  /*0770*/  LDG.E.64 R18, desc[UR4][R18.64] ;  /* 0x0000000412127981 */ /* 0x000f58000c1e1b00 */
[----:B------:R-:W-:-:S04]  /*0780*/  @P0 LEA R14, P1, R39, UR6, 0x3 ;  /* 0x00000006270e0c11 */ /* 0x000fc8000f8218ff */
[C---:B------:R-:W-:Y:S01]  /*0790*/  @P0 LEA.HI.X R15, R39.reuse, UR7, RZ, 0x3, P1 ;  /* 0x00000007270f0c11 */ /* 0x040fe200088f1cff */
[----:B0-----:R-:W-:-:S04]  /*07a0*/  IMAD.WIDE.U32 R28, R39, 0x8, R28 ;  /* 0x00000008271c7825 */ /* 0x001fc800078e001c */
[----:B------:R0:W5:Y:S04]  /*07b0*/  @P0 LDG.E.64 R12, desc[UR4][R14.64] ;  /* 0x000000040e0c0981 */ /* 0x000168000c1e1b00 */
[----:B------:R-:W5:Y:S01]  /*07c0*/  LDG.E.64 R28, desc[UR4][R28.64] ;  /* 0x000000041c1c7981 */ /* 0x000f62000c1e1b00 */
[----:B0-----:R-:W-:-:S07]  /*07d0*/  @!P0 CS2R R12, SRZ ;  /* 0x00000000000c8805 */ /* 0x001fce000001ff00 */
.L_x_18717:
[----:B------:R-:W-:Y:S05]  /*07e0*/  BSYNC B0 ;  /* 0x0000000000007941 */ /* 0x000fea0003800000 */
.L_x_18716:
[----:B------:R-:W0:Y:S02]  /*07f0*/  S2UR UR6, SR_CTAID.X ;  /* 0x00000000000679c3 */ /* 0x000e240000002500 */
[----:B0-----:R-:W-:Y:S01]  /*0800*/  LEA.HI R108, R105, UR6, RZ, 0x18 ;  /* 0x00000006696c7c11 */ /* 0x001fe2000f8fc0ff */
[----:B------:R-:W-:-:S03]  /*0810*/  ULDC UR6, c[0x0][0x214] ;  /* 0x0000850000067ab9 */ /* 0x000fc60000000800 */
[----:B------:R-:W-:-:S13]  /*0820*/  ISETP.GE.AND P0, PT, R108, UR6, PT ;  /* 0x000000066c007c0c */ /* 0x000fda000bf06270 */
[----:B------:R-:W-:Y:S05]  /*0830*/  @P0 EXIT ;  /* 0x000000000000094d */ /* 0x000fea0003800000 */
[----:B------:R-:W-:Y:S01]  /*0840*/  SHF.R.S32.HI R0, RZ, 0x2, R0 ;  /* 0x00000002ff007819 */ /* 0x000fe20000011400 */
[----:B------:R-:W-:Y:S01]  /*0850*/  ULDC.64 UR6, c[0x0][0x270] ;  /* 0x00009c0000067ab9 */ /* 0x000fe20000000a00 */
[----:B-----5:R-:W-:Y:S01]  /*0860*/  MOV R56, R32 ;  /* 0x0000002000387202 */ /* 0x020fe20000000f00 */
[----:B------:R-:W-:Y:S01]  /*0870*/  UISETP.NE.U32.AND UP0, UPT, UR6, URZ, UPT ;  /* 0x0000003f0600728c */ /* 0x000fe2000bf05070 */
[----:B------:R-:W-:Y:S01]  /*0880*/  SHF.R.U64 R57, R32, 0x10, R33 ;  /* 0x0000001020397819 */ /* 0x000fe20000001221 */
[----:B------:R-:W-:Y:S01]  /*0890*/  HFMA2.MMA R53, -RZ, RZ, 0, 5.9604644775390625e-08 ;  /* 0x00000001ff357435 */ /* 0x000fe200000001ff */
[----:B------:R-:W-:Y:S01]  /*08a0*/  MOV R100, R24 ;  /* 0x0000001800647202 */ /* 0x000fe20000000f00 */
[----:B------:R-:W-:Y:S01]  /*08b0*/  ULDC.U8 UR6, c[0x0][0x2a0] ;  /* 0x0000a80000067ab9 */ /* 0x000fe20000000000 */
        /* <DEDUP_REMOVED lines=14> */
[----:B------:R-:W-:Y:S01]  /*09a0*/  SHF.R.U32.HI R58, RZ, 0x10, R33 ;  /* 0x00000010ff3a7819 */ /* 0x000fe20000011621 */
[----:B------:R-:W-:Y:S01]  /*09b0*/  HADD2.F32 R93, -RZ, R93.H0_H0 ;  /* 0x2000005dff5d7230 */ /* 0x000fe20000004100 */
[C---:B------:R-:W-:Y:S01]  /*09c0*/  SHF.L.U32 R32, R105.reuse, 0x5, RZ ;  /* 0x0000000569207819 */ /* 0x040fe200000006ff */
        /* <DEDUP_REMOVED lines=14> */
[----:B------:R-:W-:Y:S01]  /*0ab0*/  UISETP.NE.AND.EX UP0, UPT, UR7, URZ, UPT, UP0 ;  /* 0x0000003f0700728c */ /* 0x000fe2000bf05300 */
[----:B------:R-:W-:Y:S01]  /*0ac0*/  LOP3.LUT R33, R105, 0xe0, RZ, 0xc0, !PT ;  /* 0x000000e069217812 */ /* 0x000fe200078ec0ff */
[----:B------:R-:W-:Y:S01]  /*0ad0*/  HADD2.F32 R15, -RZ, R15.H0_H0 ;  /* 0x2000000fff0f7230 */ /* 0x000fe20000004100 */
[----:B------:R-:W-:Y:S01]  /*0ae0*/  LOP3.LUT R24, R0, 0xff, RZ, 0xc0, !PT ;  /* 0x000000ff00187812 */ /* 0x000fe200078ec0ff */
[----:B------:R-:W-:Y:S01]  /*0af0*/  ULDC UR13, c[0x0][0x218] ;  /* 0x00008600000d7ab9 */ /* 0x000fe20000000800 */
[----:B------:R-:W-:Y:S01]  /*0b00*/  MOV R104, R22 ;  /* 0x0000001600687202 */ /* 0x000fe20000000f00 */
[----:B------:R-:W-:Y:S01]  /*0b10*/  ULDC UR12, c[0x0][0x290] ;  /* 0x0000a400000c7ab9 */ /* 0x000fe20000000800 */
[--C-:B------:R-:W-:Y:S01]  /*0b20*/  SHF.R.U64 R103, R22, 0x10, R23.reuse ;  /* 0x0000001016677819 */ /* 0x100fe20000001217 */
[----:B------:R-:W-:Y:S01]  /*0b30*/  ULDC.64 UR8, c[0x0][0x230] ;  /* 0x00008c0000087ab9 */ /* 0x000fe20000000a00 */
        /* <DEDUP_REMOVED lines=16> */
[----:B------:R-:W-:Y:S01]  /*0c40*/  LOP3.LUT R35, R32, 0x3e0, RZ, 0xc0, !PT ;  /* 0x000003e020237812 */ /* 0x000fe200078ec0ff */
[----:B------:R-:W-:Y:S01]  /*0c50*/  HADD2.F32 R23, -RZ, R23.H0_H0 ;  /* 0x20000017ff177230 */ /* 0x000fe20000004100 */
[----:B------:R-:W-:Y:S01]  /*0c60*/  SHF.R.U32.HI R0, RZ, 0x3, R0 ;  /* 0x00000003ff007819 */ /* 0x000fe20000011600 */
[----:B------:R-:W-:Y:S01]  /*0c70*/  HADD2.F32 R22, -RZ, R22.H0_H0 ;  /* 0x20000016ff167230 */ /* 0x000fe20000004100 */
[----:B------:R-:W-:Y:S01]  /*0c80*/  VIADDMNMX R33, R24, -R33, RZ, !PT ;  /* 0x8000002118217246 */ /* 0x000fe200078001ff */
[----:B------:R-:W-:Y:S01]  /*0c90*/  ULDC.64 UR10, c[0x0][0x238] ;  /* 0x00008e00000a7ab9 */ /* 0x000fe20000000a00 */
[----:B------:R-:W-:Y:S01]  /*0ca0*/  SHF.R.U64 R61, R30, 0x10, R31 ;  /* 0x000000101e3d7819 */ /* 0x000fe2000000121f */
[----:B------:R-:W-:Y:S01]  /*0cb0*/  ULDC.64 UR14, c[0x0][0x210] ;  /* 0x00008400000e7ab9 */ /* 0x000fe20000000a00 */
[----:B------:R-:W-:-:S02]  /*0cc0*/  MOV R63, R31 ;  /* 0x0000001f003f7202 */ /* 0x000fc40000000f00 */
[----:B------:R-:W-:Y:S01]  /*0cd0*/  SHF.R.U32.HI R62, RZ, 0x10, R31 ;  /* 0x00000010ff3e7819 */ /* 0x000fe2000001161f */
[----:B------:R-:W-:Y:S01]  /*0ce0*/  HADD2.F32 R61, -RZ, R61.H0_H0 ;  /* 0x2000003dff3d7230 */ /* 0x000fe20000004100 */
[----:B------:R-:W-:Y:S01]  /*0cf0*/  VIADDMNMX R35, R24, -R35, RZ, !PT ;  /* 0x8000002318237246 */ /* 0x000fe200078001ff */
[----:B------:R-:W-:Y:S01]  /*0d00*/  HADD2.F32 R63, -RZ, R63.H0_H0 ;  /* 0x2000003fff3f7230 */ /* 0x000fe20000004100 */
[----:B------:R-:W-:Y:S01]  /*0d10*/  LOP3.LUT R31, R0, 0x1fffffe0, RZ, 0xc0, !PT ;  /* 0x1fffffe0001f7812 */ /* 0x000fe200078ec0ff */
[----:B------:R-:W-:Y:S01]  /*0d20*/  HADD2.F32 R0, -RZ, R2.H0_H0 ;  /* 0x20000002ff007230 */ /* 0x000fe20000004100 */
[----:B------:R-:W-:Y:S01]  /*0d30*/  VIMNMX R24, R33, 0x20, PT ;  /* 0x0000002021187848 */ /* 0x000fe20003fe0100 */
[----:B------:R-:W-:Y:S01]  /*0d40*/  HADD2.F32 R62, -RZ, R62.H0_H0 ;  /* 0x2000003eff3e7230 */ /* 0x000fe20000004100 */
[----:B------:R-:W-:Y:S01]  /*0d50*/  SHF.R.U64 R68, R2, 0x10, R3 ;  /* 0x0000001002447819 */ /* 0x000fe20000001203 */
[----:B------:R-:W-:Y:S01]  /*0d60*/  HADD2.F32 R2, -RZ, R3.H0_H0 ;  /* 0x20000003ff027230 */ /* 0x000fe20000004100 */
[----:B------:R-:W-:-:S02]  /*0d70*/  IADD3 R24, R24, R31, RZ ;  /* 0x0000001f18187210 */ /* 0x000fc40007ffe0ff */
[----:B------:R-:W-:Y:S01]  /*0d80*/  SHF.R.U32.HI R69, RZ, 0x10, R3 ;  /* 0x00000010ff457819 */ /* 0x000fe20000011603 */
[----:B------:R-:W-:Y:S01]  /*0d90*/  HADD2.F32 R3, -RZ, R4.H0_H0 ;  /* 0x20000004ff037230 */ /* 0x000fe20000004100 */
[----:B------:R-:W-:Y:S01]  /*0da0*/  SHF.L.U32 R24, R24, 0x2, RZ ;  /* 0x0000000218187819 */ /* 0x000fe200000006ff */
[----:B------:R-:W-:Y:S01]  /*0db0*/  HADD2.F32 R68, -RZ, R68.H0_H0 ;  /* 0x20000044ff447230 */ /* 0x000fe20000004100 */
[--C-:B------:R-:W-:Y:S01]  /*0dc0*/  SHF.R.U64 R70, R4, 0x10, R5.reuse ;  /* 0x0000001004467819 */ /* 0x100fe20000001205 */
[----:B------:R-:W-:Y:S01]  /*0dd0*/  HADD2.F32 R4, -RZ, R5.H0_H0 ;  /* 0x20000005ff047230 */ /* 0x000fe20000004100 */
[----:B------:R-:W-:Y:S01]  /*0de0*/  I2FP.F32.U32 R24, R24 ;  /* 0x0000001800187245 */ /* 0x000fe20000201000 */
[----:B------:R-:W-:Y:S01]  /*0df0*/  HADD2.F32 R69, -RZ, R69.H0_H0 ;  /* 0x20000045ff457230 */ /* 0x000fe20000004100 */
[----:B------:R-:W-:Y:S01]  /*0e00*/  SHF.R.U32.HI R71, RZ, 0x10, R5 ;  /* 0x00000010ff477819 */ /* 0x000fe20000011605 */
[----:B------:R-:W-:Y:S01]  /*0e10*/  HADD2.F32 R5, -RZ, R6.H0_H0 ;  /* 0x20000006ff057230 */ /* 0x000fe20000004100 */
[----:B------:R0:W1:Y:S01]  /*0e20*/  MUFU.RCP R107, R24 ;  /* 0x00000018006b7308 */ /* 0x0000620000001000 */
[--C-:B------:R-:W-:Y:S01]  /*0e30*/  SHF.R.U64 R72, R6, 0x10, R7.reuse ;  /* 0x0000001006487819 */ /* 0x100fe20000001207 */
[----:B------:R-:W-:Y:S01]  /*0e40*/  HADD2.F32 R6, -RZ, R7.H0_H0 ;  /* 0x20000007ff067230 */ /* 0x000fe20000004100 */
[----:B------:R-:W-:Y:S01]  /*0e50*/  MOV R96, R26 ;  /* 0x0000001a00607202 */ /* 0x000fe20000000f00 */
[----:B------:R-:W-:Y:S01]  /*0e60*/  HADD2.F32 R70, -RZ, R70.H0_H0 ;  /* 0x20000046ff467230 */ /* 0x000fe20000004100 */
[----:B------:R-:W-:Y:S01]  /*0e70*/  VIMNMX R106, R35, 0x20, PT ;  /* 0x00000020236a7848 */ /* 0x000fe20003fe0100 */
[----:B------:R-:W-:Y:S01]  /*0e80*/  HADD2.F32 R71, -RZ, R71.H0_H0 ;  /* 0x20000047ff477230 */ /* 0x000fe20000004100 */
[----:B------:R-:W-:Y:S01]  /*0e90*/  SHF.R.U32.HI R73, RZ, 0x10, R7 ;  /* 0x00000010ff497819 */ /* 0x000fe20000011607 */
[----:B------:R-:W-:Y:S01]  /*0ea0*/  HADD2.F32 R7, -RZ, R8.H0_H0 ;  /* 0x20000008ff077230 */ /* 0x000fe20000004100 */
[----:B------:R-:W-:Y:S01]  /*0eb0*/  MOV R26, R16 ;  /* 0x00000010001a7202 */ /* 0x000fe20000000f00 */
[----:B------:R-:W-:Y:S01]  /*0ec0*/  HADD2.F32 R96, -RZ, R96.H0_H0 ;  /* 0x20000060ff607230 */ /* 0x000fe20000004100 */
[----:B------:R-:W-:Y:S01]  /*0ed0*/  SHF.R.U64 R74, R8, 0x10, R9 ;  /* 0x00000010084a7819 */ /* 0x000fe20000001209 */
        /* <DEDUP_REMOVED lines=41> */
[----:B------:R-:W-:Y:S01]  /*1170*/  IADD3 R106, R31, R106, RZ ;  /* 0x0000006a1f6a7210 */ /* 0x000fe20007ffe0ff */
[----:B------:R-:W-:Y:S01]  /*1180*/  HADD2.F32 R14, -RZ, R25.H0_H0 ;  /* 0x20000019ff0e7230 */ /* 0x000fe20000004100 */
[----:B------:R-:W-:Y:S01]  /*1190*/  ISETP.NE.AND P0, PT, RZ, UR6, PT ;  /* 0x00000006ff007c0c */ /* 0x000fe2000bf05270 */
        /* <DEDUP_REMOVED lines=10> */
[----:B01----:R-:W-:-:S07]  /*1240*/  HADD2.F32 R79, -RZ, R79.H0_H0 ;  /* 0x2000004fff4f7230 */ /* 0x003fce0000004100 */
.L_x_18743:
[----:B------:R-:W-:Y:S01]  /*1250*/  PLOP3.LUT P0, PT, PT, PT, UP0, 0x80, 0x0 ;  /* 0x000000000000781c */ /* 0x000fe20003f0f008 */
[----:B------:R-:W-:Y:S01]  /*1260*/  @UP0 ULDC.64 UR6, c[0x0][0x270] ;  /* 0x00009c0000060ab9 */ /* 0x000fe20000000a00 */
[----:B------:R-:W-:Y:S02]  /*1270*/  MOV R113, 0x4 ;  /* 0x0000000400717802 */ /* 0x000fe40000000f00 */
[----:B------:R-:W-:-:S09]  /*1280*/  MOV R52, 0x3f800000 ;  /* 0x3f80000000347802 */ /* 0x000fd20000000f00 */
[----:B------:R-:W-:Y:S01]  /*1290*/  @P0 IMAD.WIDE R112, R108, R113, UR6 ;  /* 0x000000066c700e25 */ /* 0x000fe2000f8e0271 */
[----:B------:R-:W-:-:S13]  /*12a0*/  PLOP3.LUT P0, PT, PT, PT, UP0, 0x80, 0x0 ;  /* 0x000000000000781c */ /* 0x000fda0003f0f008 */
        /* <DEDUP_REMOVED lines=14> */
[C---:B0-----:R-:W-:Y:S01]  /*1390*/  IMAD.WIDE.U32 R114, R111.reuse, 0x10, R28 ;  /* 0x000000106f727825 */ /* 0x041fe200078e001c */
[----:B------:R-:W-:-:S03]  /*13a0*/  LEA R112, P1, R111, UR10, 0x4 ;  /* 0x0000000a6f707c11 */ /* 0x000fc6000f8220ff */
[----:B------:R0:W2:Y:S04]  /*13b0*/  @P0 LDG.E.128 R24, desc[UR4][R54.64] ;  /* 0x0000000436180981 */ /* 0x0000a8000c1e1d00 */
[----:B------:R-:W3:Y:S01]  /*13c0*/  LDG.E.128 R28, desc[UR4][R114.64] ;  /* 0x00000004721c7981 */ /* 0x000ee2000c1e1d00 */
[----:B------:R-:W-:Y:S02]  /*13d0*/  ISETP.NE.U32.AND P0, PT, RZ, UR8, PT ;  /* 0x00000008ff007c0c */ /* 0x000fe4000bf05070 */
[C---:B------:R-:W-:Y:S02]  /*13e0*/  LEA.HI.X R113, R111.reuse, UR11, RZ, 0x4, P1 ;  /* 0x0000000b6f717c11 */ /* 0x040fe400088f24ff */
[----:B------:R-:W-:Y:S02]  /*13f0*/  ISETP.NE.AND.EX P0, PT, RZ, UR9, PT, P0 ;  /* 0x00000009ff007c0c */ /* 0x000fe4000bf05300 */
[----:B0-----:R-:W-:Y:S01]  /*1400*/  IADD3 R54, R111, 0x100, RZ ;  /* 0x000001006f367810 */ /* 0x001fe20007ffe0ff */
[-C--:B---3-5:R-:W-:Y:S01]  /*1410*/  FMUL.FTZ R117, R28, R52.reuse ;  /* 0x000000341c757220 */ /* 0x0a8fe20000410000 */
[-C--:B------:R-:W-:Y:S01]  /*1420*/  FMUL.FTZ R116, R29, R52.reuse ;  /* 0x000000341d747220 */ /* 0x080fe20000410000 */
[-C--:B------:R-:W-:Y:S01]  /*1430*/  FMUL.FTZ R119, R30, R52.reuse ;  /* 0x000000341e777220 */ /* 0x080fe20000410000 */
[----:B------:R-:W-:Y:S01]  /*1440*/  FMUL.FTZ R118, R31, R52 ;  /* 0x000000341f767220 */ /* 0x000fe20000410000 */
[----:B------:R-:W-:Y:S01]  /*1450*/  FMUL.FTZ R28, R104, R117 ;  /* 0x00000075681c7220 */ /* 0x000fe20000410000 */
[----:B------:R-:W-:Y:S01]  /*1460*/  FMUL.FTZ R29, R103, R116 ;  /* 0x00000074671d7220 */ /* 0x000fe20000410000 */
[----:B------:R-:W-:Y:S01]  /*1470*/  FMUL.FTZ R30, R102, R119 ;  /* 0x00000077661e7220 */ /* 0x000fe20000410000 */
[----:B------:R-:W-:-:S03]  /*1480*/  FMUL.FTZ R31, R101, R118 ;  /* 0x00000076651f7220 */ /* 0x000fc60000410000 */
[----:B--2---:R-:W-:Y:S01]  /*1490*/  @P0 FADD.FTZ R28, R24, R28 ;  /* 0x0000001c181c0221 */ /* 0x004fe20000010000 */
[----:B------:R-:W-:Y:S01]  /*14a0*/  @P0 FADD.FTZ R29, R25, R29 ;  /* 0x0000001d191d0221 */ /* 0x000fe20000010000 */
[----:B------:R-:W-:Y:S01]  /*14b0*/  @P0 FADD.FTZ R30, R26, R30 ;  /* 0x0000001e1a1e0221 */ /* 0x000fe20000010000 */
[----:B------:R-:W-:-:S05]  /*14c0*/  @P0 FADD.FTZ R31, R27, R31 ;  /* 0x0000001f1b1f0221 */ /* 0x000fca0000010000 */
[----:B------:R0:W-:Y:S02]  /*14d0*/  STG.E.128 desc[UR4][R112.64], R28 ;  /* 0x0000001c70007986 */ /* 0x0001e4000c101d04 */
.L_x_18719:
[----:B------:R-:W-:Y:S05]  /*14e0*/  BSYNC B0 ;  /* 0x0000000000007941 */ /* 0x000fea0003800000 */
.L_x_18718:
[----:B------:R-:W-:Y:S01]  /*14f0*/  ISETP.GE.U32.AND P0, PT, R109, 0x200, PT ;  /* 0x000002006d00780c */ /* 0x000fe20003f06070 */
[----:B------:R-:W-:-:S12]  /*1500*/  BSSY B0, `(.L_x_18720) ;  /* 0x000001c000007945 */ /* 0x000fd80003800000 */
[----:B------:R-:W-:Y:S05]  /*1510*/  @!P0 BRA `(.L_x_18721) ;  /* 0x0000000000688947 */ /* 0x000fea0003800000 */
[----:B------:R-:W1:Y:S01]  /*1520*/  LDC.64 R32, c[0x0][0x220] ;  /* 0x00008800ff207b82 */ /* 0x000e620000000a00 */
[----:B------:R-:W-:-:S04]  /*1530*/  ISETP.NE.U32.AND P0, PT, RZ, UR8, PT ;  /* 0x00000008ff007c0c */ /* 0x000fc8000bf05070 */
[----:B------:R-:W-:-:S13]  /*1540*/  ISETP.NE.AND.EX P0, PT, RZ, UR9, PT, P0 ;  /* 0x00000009ff007c0c */ /* 0x000fda000bf05300 */
[----:B------:R-:W-:-:S04]  /*1550*/  @P0 LEA R114, P1, R54, UR8, 0x4 ;  /* 0x0000000836720c11 */ /* 0x000fc8000f8220ff */
[C---:B------:R-:W-:Y:S01]  /*1560*/  @P0 LEA.HI.X R115, R54.reuse, UR9, RZ, 0x4, P1 ;  /* 0x0000000936730c11 */ /* 0x040fe200088f24ff */
[C---:B-1----:R-:W-:Y:S01]  /*1570*/  IMAD.WIDE.U32 R116, R54.reuse, 0x10, R32 ;  /* 0x0000001036747825 */ /* 0x042fe200078e0020 */
[----:B0-----:R-:W-:-:S03]  /*1580*/  LEA R112, P1, R54, UR10, 0x4 ;  /* 0x0000000a36707c11 */ /* 0x001fc6000f8220ff */
[----:B------:R-:W2:Y:S04]  /*1590*/  @P0 LDG.E.128 R24, desc[UR4][R114.64] ;  /* 0x0000000472180981 */ /* 0x000ea8000c1e1d00 */
[----:B------:R-:W3:Y:S01]  /*15a0*/  LDG.E.128 R32, desc[UR4][R116.64] ;  /* 0x0000000474207981 */ /* 0x000ee2000c1e1d00 */
[----:B------:R-:W-:Y:S02]  /*15b0*/  ISETP.NE.U32.AND P0, PT, RZ, UR8, PT ;  /* 0x00000008ff007c0c */ /* 0x000fe4000bf05070 */
[C---:B------:R-:W-:Y:S02]  /*15c0*/  LEA.HI.X R113, R54.reuse, UR11, RZ, 0x4, P1 ;  /* 0x0000000b36717c11 */ /* 0x040fe400088f24ff */
[----:B------:R-:W-:Y:S02]  /*15d0*/  ISETP.NE.AND.EX P0, PT, RZ, UR9, PT, P0 ;  /* 0x00000009ff007c0c */ /* 0x000fe4000bf05300 */
[----:B------:R-:W-:Y:S01]  /*15e0*/  IADD3 R54, R54, 0x100, RZ ;  /* 0x0000010036367810 */ /* 0x000fe20007ffe0ff */
        /* <DEDUP_REMOVED lines=13> */
.L_x_18721:
[----:B------:R-:W-:Y:S05]  /*16c0*/  BSYNC B0 ;  /* 0x0000000000007941 */ /* 0x000fea0003800000 */
.L_x_18720:
[----:B------:R-:W-:Y:S01]  /*16d0*/  ISETP.GE.U32.AND P0, PT, R109, 0x300, PT ;  /* 0x000003006d00780c */ /* 0x000fe20003f06070 */
[----:B------:R-:W-:-:S12]  /*16e0*/  BSSY B0, `(.L_x_18722) ;  /* 0x000001c000007945 */ /* 0x000fd80003800000 */
[----:B------:R-:W-:Y:S05]  /*16f0*/  @!P0 BRA `(.L_x_18723) ;  /* 0x0000000000688947 */ /* 0x000fea0003800000 */
[----:B------:R-:W2:Y:S01]  /*1700*/  LDC.64 R114, c[0x0][0x220] ;  /* 0x00008800ff727b82 */ /* 0x000ea20000000a00 */
[----:B------:R-:W-:-:S04]  /*1710*/  ISETP.NE.U32.AND P0, PT, RZ, UR8, PT ;  /* 0x00000008ff007c0c */ /* 0x000fc8000bf05070 */
[----:B------:R-:W-:-:S13]  /*1720*/  ISETP.NE.AND.EX P0, PT, RZ, UR9, PT, P0 ;  /* 0x00000009ff007c0c */ /* 0x000fda000bf05300 */
[----:B------:R-:W-:-:S04]  /*1730*/  @P0 LEA R116, P1, R54, UR8, 0x4 ;  /* 0x0000000836740c11 */ /* 0x000fc8000f8220ff */
[C---:B------:R-:W-:Y:S01]  /*1740*/  @P0 LEA.HI.X R117, R54.reuse, UR9, RZ, 0x4, P1 ;  /* 0x0000000936750c11 */ /* 0x040fe200088f24ff */
[C---:B--2---:R-:W-:Y:S01]  /*1750*/  IMAD.WIDE.U32 R114, R54.reuse, 0x10, R114 ;  /* 0x0000001036727825 */ /* 0x044fe200078e0072 */
[----:B01----:R-:W-:-:S03]  /*1760*/  LEA R112, P1, R54, UR10, 0x4 ;  /* 0x0000000a36707c11 */ /* 0x003fc6000f8220ff */
        /* <DEDUP_REMOVED lines=19> */
.L_x_18723:
[----:B------:R-:W-:Y:S05]  /*18a0*/  BSYNC B0 ;  /* 0x0000000000007941 */ /* 0x000fea0003800000 */
.L_x_18722:
[----:B------:R-:W-:Y:S01]  /*18b0*/  ISETP.GE.U32.AND P0, PT, R109, 0x400, PT ;  /* 0x000004006d00780c */ /* 0x000fe20003f06070 */
[----:B------:R-:W-:-:S12]  /*18c0*/  BSSY B0, `(.L_x_18724) ;  /* 0x000001c000007945 */ /* 0x000fd80003800000 */
[----:B------:R-:W-:Y:S05]  /*18d0*/  @!P0 BRA `(.L_x_18725) ;  /* 0x0000000000688947 */ /* 0x000fea0003800000 */
[----:B------:R-:W3:Y:S01]  /*18e0*/  LDC.64 R114, c[0x0][0x220] ;  /* 0x00008800ff727b82 */ /* 0x000ee20000000a00 */
[----:B------:R-:W-:-:S04]  /*18f0*/  ISETP.NE.U32.AND P0, PT, RZ, UR8, PT ;  /* 0x00000008ff007c0c */ /* 0x000fc8000bf05070 */
[----:B------:R-:W-:-:S13]  /*1900*/  ISETP.NE.AND.EX P0, PT, RZ, UR9, PT, P0 ;  /* 0x00000009ff007c0c */ /* 0x000fda000bf05300 */
[----:B------:R-:W-:-:S04]  /*1910*/  @P0 LEA R116, P1, R54, UR8, 0x4 ;  /* 0x0000000836740c11 */ /* 0x000fc8000f8220ff */
[C---:B------:R-:W-:Y:S01]  /*1920*/  @P0 LEA.HI.X R117, R54.reuse, UR9, RZ, 0x4, P1 ;  /* 0x0000000936750c11 */ /* 0x040fe200088f24ff */
[C---:B---3--:R-:W-:Y:S01]  /*1930*/  IMAD.WIDE.U32 R114, R54.reuse, 0x10, R114 ;  /* 0x0000001036727825 */ /* 0x048fe200078e0072 */
[----:B012---:R-:W-:-:S03]  /*1940*/  LEA R112, P1, R54, UR10, 0x4 ;  /* 0x0000000a36707c11 */ /* 0x007fc6000f8220ff */
        /* <DEDUP_REMOVED lines=19> */
.L_x_18725:
[----:B------:R-:W-:Y:S05]  /*1a80*/  BSYNC B0 ;  /* 0x0000000000007941 */ /* 0x000fea0003800000 */
.L_x_18724:
[----:B------:R-:W-:Y:S01]  /*1a90*/  ISETP.GE.U32.AND P0, PT, R109, 0x500, PT ;  /* 0x000005006d00780c */ /* 0x000fe20003f06070 */
[----:B------:R-:W-:-:S12]  /*1aa0*/  BSSY B0, `(.L_x_18726) ;  /* 0x000001c000007945 */ /* 0x000fd80003800000 */
[----:B------:R-:W-:Y:S05]  /*1ab0*/  @!P0 BRA `(.L_x_18727) ;  /* 0x0000000000688947 */ /* 0x000fea0003800000 */
[----:B------:R-:W4:Y:S01]  /*1ac0*/  LDC.64 R114, c[0x0][0x220] ;  /* 0x00008800ff727b82 */ /* 0x000f220000000a00 */
[----:B------:R-:W-:-:S04]  /*1ad0*/  ISETP.NE.U32.AND P0, PT, RZ, UR8, PT ;  /* 0x00000008ff007c0c */ /* 0x000fc8000bf05070 */
[----:B------:R-:W-:-:S13]  /*1ae0*/  ISETP.NE.AND.EX P0, PT, RZ, UR9, PT, P0 ;  /* 0x00000009ff007c0c */ /* 0x000fda000bf05300 */
[----:B------:R-:W-:-:S04]  /*1af0*/  @P0 LEA R116, P1, R54, UR8, 0x4 ;  /* 0x0000000836740c11 */ /* 0x000fc8000f8220ff */
[C---:B------:R-:W-:Y:S01]  /*1b00*/  @P0 LEA.HI.X R117, R54.reuse, UR9, RZ, 0x4, P1 ;  /* 0x0000000936750c11 */ /* 0x040fe200088f24ff */
[C---:B----4-:R-:W-:Y:S01]  /*1b10*/  IMAD.WIDE.U32 R114, R54.reuse, 0x10, R114 ;  /* 0x0000001036727825 */ /* 0x050fe200078e0072 */
[----:B0123--:R-:W-:-:S03]  /*1b20*/  LEA R112, P1, R54, UR10, 0x4 ;  /* 0x0000000a36707c11 */ /* 0x00ffc6000f8220ff */
        /* <DEDUP_REMOVED lines=19> */
.L_x_18727:
[----:B------:R-:W-:Y:S05]  /*1c60*/  BSYNC B0 ;  /* 0x0000000000007941 */ /* 0x000fea0003800000 */
.L_x_18726:
[----:B------:R-:W-:Y:S01]  /*1c70*/  ISETP.GE.U32.AND P0, PT, R109, 0x600, PT ;  /* 0x000006006d00780c */ /* 0x000fe20003f06070 */
[----:B------:R-:W-:-:S12]  /*1c80*/  BSSY B0, `(.L_x_18728) ;  /* 0x000001b000007945 */ /* 0x000fd80003800000 */
[----:B------:R-:W-:Y:S05]  /*1c90*/  @!P0 BRA `(.L_x_18729) ;  /* 0x0000000000648947 */ /* 0x000fea0003800000 */
[----:B------:R-:W-:Y:S01]  /*1ca0*/  ISETP.NE.U32.AND P0, PT, RZ, UR8, PT ;  /* 0x00000008ff007c0c */ /* 0x000fe2000bf05070 */
[----:B------:R-:W0:Y:S03]  /*1cb0*/  LDC.64 R48, c[0x0][0x220] ;  /* 0x00008800ff307b82 */ /* 0x000e260000000a00 */
[----:B------:R-:W-:-:S13]  /*1cc0*/  ISETP.NE.AND.EX P0, PT, RZ, UR9, PT, P0 ;  /* 0x00000009ff007c0c */ /* 0x000fda000bf05300 */
[----:B------:R-:W-:-:S04]  /*1cd0*/  @P0 LEA R114, P1, R54, UR8, 0x4 ;  /* 0x0000000836720c11 */ /* 0x000fc8000f8220ff */
[C---:B------:R-:W-:Y:S02]  /*1ce0*/  @P0 LEA.HI.X R115, R54.reuse, UR9, RZ, 0x4, P1 ;  /* 0x0000000936730c11 */ /* 0x040fe400088f24ff */
[----:B01234-:R-:W-:-:S03]  /*1cf0*/  LEA R112, P1, R54, UR10, 0x4 ;  /* 0x0000000a36707c11 */ /* 0x01ffc6000f8220ff */
[----:B------:R-:W2:Y:S01]  /*1d00*/  @P0 LDG.E.128 R24, desc[UR4][R114.64] ;  /* 0x0000000472180981 */ /* 0x000ea2000c1e1d00 */
[C---:B------:R-:W-:Y:S01]  /*1d10*/  LEA.HI.X R113, R54.reuse, UR11, RZ, 0x4, P1 ;  /* 0x0000000b36717c11 */ /* 0x040fe200088f24ff */
[----:B------:R-:W-:-:S05]  /*1d20*/  IMAD.WIDE.U32 R54, R54, 0x10, R48 ;  /* 0x0000001036367825 */ /* 0x000fca00078e0030 */
[----:B------:R-:W3:Y:S01]  /*1d30*/  LDG.E.128 R48, desc[UR4][R54.64] ;  /* 0x0000000436307981 */ /* 0x000ee2000c1e1d00 */
[----:B------:R-:W-:-:S04]  /*1d40*/  ISETP.NE.U32.AND P0, PT, RZ, UR8, PT ;  /* 0x00000008ff007c0c */ /* 0x000fc8000bf05070 */
[----:B------:R-:W-:Y:S01]  /*1d50*/  ISETP.NE.AND.EX P0, PT, RZ, UR9, PT, P0 ;  /* 0x00000009ff007c0c */ /* 0x000fe2000bf05300 */
[-C--:B---3-5:R-:W-:Y:S01]  /*1d60*/  FMUL.FTZ R117, R48, R52.reuse ;  /* 0x0000003430757220 */ /* 0x0a8fe20000410000 */
[-C--:B------:R-:W-:Y:S01]  /*1d70*/  FMUL.FTZ R116, R49, R52.reuse ;  /* 0x0000003431747220 */ /* 0x080fe20000410000 */
[-C--:B------:R-:W-:Y:S01]  /*1d80*/  FMUL.FTZ R119, R50, R52.reuse ;  /* 0x0000003432777220 */ /* 0x080fe20000410000 */
[----:B------:R-:W-:Y:S01]  /*1d90*/  FMUL.FTZ R51, R51, R52 ;  /* 0x0000003433337220 */ /* 0x000fe20000410000 */
[----:B------:R-:W-:Y:S01]  /*1da0*/  FMUL.FTZ R48, R84, R117 ;  /* 0x0000007554307220 */ /* 0x000fe20000410000 */
[----:B------:R-:W-:Y:S01]  /*1db0*/  FMUL.FTZ R49, R83, R116 ;  /* 0x0000007453317220 */ /* 0x000fe20000410000 */
[----:B------:R-:W-:Y:S01]  /*1dc0*/  FMUL.FTZ R50, R82, R119 ;  /* 0x0000007752327220 */ /* 0x000fe20000410000 */
[----:B------:R-:W-:-:S05]  /*1dd0*/  FMUL.FTZ R51, R80, R51 ;  /* 0x0000003350337220 */ /* 0x000fca0000410000 */
[----:B--2---:R-:W-:Y:S01]  /*1de0*/  @P0 FADD.FTZ R48, R24, R48 ;  /* 0x0000003018300221 */ /* 0x004fe20000010000 */
[----:B------:R-:W-:Y:S01]  /*1df0*/  @P0 FADD.FTZ R49, R25, R49 ;  /* 0x0000003119310221 */ /* 0x000fe20000010000 */
[----:B------:R-:W-:Y:S01]  /*1e00*/  @P0 FADD.FTZ R50, R26, R50 ;  /* 0x000000321a320221 */ /* 0x000fe20000010000 */
[----:B------:R-:W-:-:S05]  /*1e10*/  @P0 FADD.FTZ R51, R27, R51 ;  /* 0x000000331b330221 */ /* 0x000fca0000010000 */
[----:B------:R0:W-:Y:S02]  /*1e20*/  STG.E.128 desc[UR4][R112.64], R48 ;  /* 0x0000003070007986 */ /* 0x0001e4000c101d04 */
.L_x_18729:
[----:B------:R-:W-:Y:S05]  /*1e30*/  BSYNC B0 ;  /* 0x0000000000007941 */ /* 0x000fea0003800000 */
.L_x_18728:
[----:B-----5:R-:W-:Y:S01]  /*1e40*/  FADD.FTZ R52, RZ, R28 ;  /* 0x0000001cff347221 */ /* 0x020fe20000010000 */
        /* <DEDUP_REMOVED lines=8> */
[----:B------:R-:W-:Y:S01]  /*1ed0*/  LOP3.LUT P6, RZ, R105, 0x1f, RZ, 0xc0, !PT ;  /* 0x0000001f69ff7812 */ /* 0x000fe200078cc0ff */
[----:B------:R-:W-:Y:S01]  /*1ee0*/  FADD.FTZ R52, R31, R52 ;  /* 0x000000341f347221 */ /* 0x000fe20000010000 */
[----:B01234-:R-:W-:-:S04]  /*1ef0*/  P2R R112, PR, RZ, 0x20 ;  /* 0x00000020ff707803 */ /* 0x01ffc80000000000 */
        /* <DEDUP_REMOVED lines=17> */
[----:B------:R-:W-:Y:S01]  /*2010*/  @P0 FADD.FTZ R55, R47, R52 ;  /* 0x000000342f370221 */ /* 0x000fe20000010000 */
[----:B------:R-:W-:-:S03]  /*2020*/  LOP3.LUT R113, R113, 0x7fffff8, RZ, 0xc0, !PT ;  /* 0x07fffff871717812 */ /* 0x000fc600078ec0ff */
[----:B------:R-:W-:Y:S01]  /*2030*/  FADD.FTZ R52, R48, R55 ;  /* 0x0000003730347221 */ /* 0x000fe20000010000 */
[----:B------:R-:W-:Y:S02]  /*2040*/  @!P5 IADD3 R113, R113, 0x8, RZ ;  /* 0x000000087171d810 */ /* 0x000fe40007ffe0ff */
[----:B------:R-:W-:Y:S01]  /*2050*/  ISETP.GT.U32.AND P5, PT, R109, 0x5ff, PT ;  /* 0x000005ff6d00780c */ /* 0x000fe20003fa4070 */
[----:B------:R-:W-:-:S04]  /*2060*/  FADD.FTZ R115, R49, R52 ;  /* 0x0000003431737221 */ /* 0x000fc80000010000 */
[----:B------:R-:W-:-:S08]  /*2070*/  FADD.FTZ R52, R50, R115 ;  /* 0x0000007332347221 */ /* 0x000fd00000010000 */
[----:B------:R-:W-:Y:S01]  /*2080*/  @P5 FADD.FTZ R55, R51, R52 ;  /* 0x0000003433375221 */ /* 0x000fe20000010000 */
[----:B------:R-:W-:Y:S01]  /*2090*/  P2R R52, PR, RZ, 0x40 ;  /* 0x00000040ff347803 */ /* 0x000fe20000000000 */
[----:B------:R-:W-:Y:S06]  /*20a0*/  BRA.DIV UR6, `(.L_x_18730) ;  /* 0x0000001206687947 */ /* 0x000fec000b800000 */
[----:B------:R-:W0:Y:S01]  /*20b0*/  SHFL.BFLY PT, R52, R55, 0x1, 0x1f ;  /* 0x0c201f0037347f89 */ /* 0x000e2200000e0000 */
[----:B------:R-:W-:Y:S01]  /*20c0*/  SHF.R.U32.HI R117, RZ, 0x5, R105 ;  /* 0x00000005ff757819 */ /* 0x000fe20000011669 */
        /* <DEDUP_REMOVED lines=17> */
[----:B------:R-:W-:-:S04]  /*21e0*/  FFMA.FTZ R53, R118, R118, R53 ;  /* 0x0000007676357223 */ /* 0x000fc80000010035 */
        /* <DEDUP_REMOVED lines=50> */
.L_x_18754:
[----:B------:R-:W-:Y:S01]  /*2510*/  LOP3.LUT P0, RZ, R105, 0x1f, RZ, 0xc0, !PT ;  /* 0x0000001f69ff7812 */ /* 0x000fe2000780c0ff */
[----:B------:R-:W-:Y:S05]  /*2520*/  WARPSYNC.ALL ;  /* 0x0000000000007948 */ /* 0x000fea0003800000 */
[----:B------:R-:W-:-:S07]  /*2530*/  LOP3.LUT R54, R117, 0x7, RZ, 0xc0, !PT ;  /* 0x0000000775367812 */ /* 0x000fce00078ec0ff */
[----:B------:R-:W2:Y:S01]  /*2540*/  @!P0 S2R R114, SR_CgaCtaId ;  /* 0x0000000000728919 */ /* 0x000ea20000008800 */
[----:B------:R-:W-:Y:S02]  /*2550*/  @!P0 MOV R53, 0x400 ;  /* 0x0000040000358802 */ /* 0x000fe40000000f00 */
[----:B------:R-:W-:Y:S02]  /*2560*/  @!P0 IADD3 R55, R113, R54, RZ ;  /* 0x0000003671378210 */ /* 0x000fe40007ffe0ff */
[----:B--2---:R-:W-:Y:S01]  /*2570*/  @!P0 LEA R114, R114, R53, 0x18 ;  /* 0x0000003572728211 */ /* 0x004fe200078ec0ff */
[----:B-1----:R-:W-:-:S03]  /*2580*/  FADD.FTZ R53, R115, R116 ;  /* 0x0000007473357221 */ /* 0x002fc60000010000 */
        /* <DEDUP_REMOVED lines=22> */
[----:B------:R-:W-:Y:S04]  /*26f0*/  SHFL.DOWN PT, R113, R114, 0x2, 0x1f ;  /* 0x08401f0072717f89 */ /* 0x000fe800000e0000 */
[----:B------:R-:W0:Y:S02]  /*2700*/  SHFL.DOWN PT, R116, R52, 0x4, 0x1f ;  /* 0x08801f0034747f89 */ /* 0x000e2400000e0000 */
[C---:B0-----:R-:W-:Y:S01]  /*2710*/  FMUL.FTZ R118, R116.reuse, R115 ;  /* 0x0000007374767220 */ /* 0x041fe20000410000 */
[----:B------:R-:W-:Y:S02]  /*2720*/  FADD.FTZ R117, -R116, R52 ;  /* 0x0000003474757221 */ /* 0x000fe40000010100 */
[----:B------:R-:W0:Y:S01]  /*2730*/  SHFL.DOWN PT, R116, R53, 0x4, 0x1f ;  /* 0x08801f0035747f89 */ /* 0x000e2200000e0000 */
[----:B------:R-:W-:Y:S01]  /*2740*/  FFMA.FTZ R121, R119, R52, R118 ;  /* 0x0000003477797223 */ /* 0x000fe20000010076 */
[----:B------:R-:W-:Y:S01]  /*2750*/  FMUL.FTZ R117, R117, R117 ;  /* 0x0000007575757220 */ /* 0x000fe20000410000 */
[----:B------:R-:W1:Y:S03]  /*2760*/  MUFU.RCP R118, R55 ;  /* 0x0000003700767308 */ /* 0x000e660000001000 */
[----:B------:R-:W-:-:S04]  /*2770*/  FMUL.FTZ R120, R117, R119 ;  /* 0x0000007775787220 */ /* 0x000fc80000410000 */
[----:B------:R-:W-:Y:S01]  /*2780*/  FMUL.FTZ R120, R120, R115 ;  /* 0x0000007378787220 */ /* 0x000fe20000410000 */
[----:B-1----:R-:W-:Y:S01]  /*2790*/  FMUL.FTZ R52, R118, R121 ;  /* 0x0000007976347220 */ /* 0x002fe20000410000 */
[----:B0-----:R-:W-:-:S04]  /*27a0*/  FADD.FTZ R115, R116, R53 ;  /* 0x0000003574737221 */ /* 0x001fc80000010000 */
[----:B------:R-:W0:Y:S01]  /*27b0*/  SHFL.DOWN PT, R117, R52, 0x2, 0x1f ;  /* 0x08401f0034757f89 */ /* 0x000e2200000e0000 */
[-C--:B------:R-:W-:Y:S01]  /*27c0*/  IADD3 R116, R114, R113.reuse, RZ ;  /* 0x0000007172747210 */ /* 0x080fe20007ffe0ff */
[----:B------:R-:W-:Y:S01]  /*27d0*/  FFMA.FTZ R118, R118, R120, R115 ;  /* 0x0000007876767223 */ /* 0x000fe20000010073 */
[----:B------:R-:W-:Y:S02]  /*27e0*/  I2FP.F32.S32 R120, R113 ;  /* 0x0000007100787245 */ /* 0x000fe40000201400 */
[----:B------:R-:W-:Y:S01]  /*27f0*/  I2FP.F32.S32 R115, R116 ;  /* 0x0000007400737245 */ /* 0x000fe20000201400 */
[----:B------:R-:W1:Y:S03]  /*2800*/  SHFL.DOWN PT, R53, R116, 0x1, 0x1f ;  /* 0x08201f0074357f89 */ /* 0x000e6600000e0000 */
[----:B------:R-:W2:Y:S01]  /*2810*/  MUFU.RCP R114, R115 ;  /* 0x0000007300727308 */ /* 0x000ea20000001000 */
[----:B------:R-:W3:Y:S01]  /*2820*/  SHFL.DOWN PT, R119, R118, 0x2, 0x1f ;  /* 0x08401f0076777f89 */ /* 0x000ee200000e0000 */
[----:B0-----:R-:W-:Y:S01]  /*2830*/  FMUL.FTZ R122, R117, R120 ;  /* 0x00000078757a7220 */ /* 0x001fe20000410000 */
[----:B------:R-:W-:-:S03]  /*2840*/  FADD.FTZ R117, R52, -R117 ;  /* 0x8000007534757221 */ /* 0x000fc60000010000 */
[----:B------:R-:W-:Y:S01]  /*2850*/  FFMA.FTZ R113, R55, R52, R122 ;  /* 0x0000003437717223 */ /* 0x000fe2000001007a */
[----:B------:R-:W-:Y:S01]  /*2860*/  FMUL.FTZ R52, R117, R117 ;  /* 0x0000007575347220 */ /* 0x000fe20000410000 */
[----:B-1----:R-:W-:-:S03]  /*2870*/  IADD3 R116, R116, R53, RZ ;  /* 0x0000003574747210 */ /* 0x002fc60007ffe0ff */
[----:B------:R-:W-:Y:S01]  /*2880*/  FMUL.FTZ R55, R55, R52 ;  /* 0x0000003437377220 */ /* 0x000fe20000410000 */
[----:B--2---:R-:W-:Y:S01]  /*2890*/  FMUL.FTZ R52, R114, R113 ;  /* 0x0000007172347220 */ /* 0x004fe20000410000 */
[----:B---3--:R-:W-:Y:S02]  /*28a0*/  FADD.FTZ R119, R118, R119 ;  /* 0x0000007776777221 */ /* 0x008fe40000010000 */
[----:B------:R-:W-:Y:S02]  /*28b0*/  FMUL.FTZ R55, R55, R120 ;  /* 0x0000007837377220 */ /* 0x000fe40000410000 */
[----:B------:R-:W0:Y:S02]  /*28c0*/  SHFL.DOWN PT, R113, R52, 0x1, 0x1f ;  /* 0x08201f0034717f89 */ /* 0x000e2400000e0000 */
[----:B------:R-:W-:Y:S01]  /*28d0*/  FFMA.FTZ R114, R114, R55, R119 ;  /* 0x0000003772727223 */ /* 0x000fe20000010077 */
[----:B------:R-:W-:Y:S02]  /*28e0*/  I2FP.F32.S32 R55, R116 ;  /* 0x0000007400377245 */ /* 0x000fe40000201400 */
[----:B------:R-:W-:-:S02]  /*28f0*/  I2FP.F32.S32 R116, R53 ;  /* 0x0000003500747245 */ /* 0x000fc40000201400 */
[----:B------:R-:W1:Y:S02]  /*2900*/  SHFL.DOWN PT, R53, R114, 0x1, 0x1f ;  /* 0x08201f0072357f89 */ /* 0x000e6400000e0000 */
        /* <DEDUP_REMOVED lines=9> */
[----:B------:R-:W0:Y:S01]  /*29a0*/  SHFL.IDX PT, R117, R117, RZ, 0x1f ;  /* 0x00001fff75757589 */ /* 0x000e2200000e0000 */
[----:B------:R-:W1:Y:S02]  /*29b0*/  LDC R116, c[0x0][0x2d8] ;  /* 0x0000b600ff747b82 */ /* 0x000e640000000800 */
[----:B------:R-:W-:-:S06]  /*29c0*/  FFMA.FTZ R115, R55, R115, R52 ;  /* 0x0000007337737223 */ /* 0x000fcc0000010034 */
[----:B------:R-:W1:Y:S01]  /*29d0*/  SHFL.IDX PT, R115, R115, RZ, 0x1f ;  /* 0x00001fff73737589 */ /* 0x000e6200000e0000 */
[----:B------:R-:W2:Y:S08]  /*29e0*/  @!P0 LDC.64 R54, c[0x0][0x250] ;  /* 0x00009400ff368b82 */ /* 0x000eb00000000a00 */
[----:B------:R-:W3:Y:S01]  /*29f0*/  @!P0 LDC.64 R52, c[0x0][0x258] ;  /* 0x00009600ff348b82 */ /* 0x000ee20000000a00 */
[----:B0-----:R-:W-:-:S05]  /*2a00*/  FMUL.FTZ R113, R117, R117 ;  /* 0x0000007575717220 */ /* 0x001fca0000410000 */
[----:B------:R-:W-:Y:S01]  /*2a10*/  FSEL R114, R113, RZ, P1 ;  /* 0x000000ff71727208 */ /* 0x000fe20000800000 */
[----:B-1----:R-:W-:Y:S01]  /*2a20*/  FFMA.FTZ R113, R115, UR12, R116 ;  /* 0x0000000c73717c23 */ /* 0x002fe20008010074 */
[----:B--2---:R-:W-:-:S04]  /*2a30*/  @!P0 IMAD.WIDE R54, R108, 0x4, R54 ;  /* 0x000000046c368825 */ /* 0x004fc800078e0236 */
[----:B------:R-:W-:Y:S01]  /*2a40*/  FADD.FTZ R114, R113, R114 ;  /* 0x0000007271727221 */ /* 0x000fe20000010000 */
[----:B------:R-:W-:Y:S01]  /*2a50*/  FSEL R113, R117, RZ, !P1 ;  /* 0x000000ff75717208 */ /* 0x000fe20004800000 */
[----:B------:R0:W-:Y:S01]  /*2a60*/  @!P0 STG.E desc[UR4][R54.64], R117 ;  /* 0x0000007536008986 */ /* 0x0001e2000c101904 */
[----:B---3--:R-:W-:-:S03]  /*2a70*/  @!P0 IMAD.WIDE R52, R108, 0x4, R52 ;  /* 0x000000046c348825 */ /* 0x008fc600078e0234 */
[----:B------:R-:W1:Y:S02]  /*2a80*/  MUFU.RSQ R114, R114 ;  /* 0x0000007200727308 */ /* 0x000e640000001400 */
[----:B-1----:R0:W-:Y:S01]  /*2a90*/  @!P0 STG.E desc[UR4][R52.64], R114 ;  /* 0x0000007234008986 */ /* 0x0021e2000c101904 */
        /* <DEDUP_REMOVED lines=17> */
.L_x_18732:
[----:B------:R-:W-:Y:S05]  /*2bb0*/  BSYNC B0 ;  /* 0x0000000000007941 */ /* 0x000fea0003800000 */
.L_x_18731:
[----:B------:R-:W-:Y:S01]  /*2bc0*/  ISETP.GE.U32.AND P0, PT, R109, 0x200, PT ;  /* 0x000002006d00780c */ /* 0x000fe20003f06070 */
        /* <DEDUP_REMOVED lines=18> */
.L_x_18734:
[----:B------:R-:W-:Y:S05]  /*2cf0*/  BSYNC B0 ;  /* 0x0000000000007941 */ /* 0x000fea0003800000 */
.L_x_18733:
[----:B------:R-:W-:Y:S01]  /*2d00*/  ISETP.GE.U32.AND P0, PT, R109, 0x300, PT ;  /* 0x000003006d00780c */ /* 0x000fe20003f06070 */
        /* <DEDUP_REMOVED lines=18> */
.L_x_18736:
[----:B------:R-:W-:Y:S05]  /*2e30*/  BSYNC B0 ;  /* 0x0000000000007941 */ /* 0x000fea0003800000 */
.L_x_18735:
[----:B------:R-:W-:Y:S01]  /*2e40*/  ISETP.GE.U32.AND P0, PT, R109, 0x400, PT ;  /* 0x000004006d00780c */ /* 0x000fe20003f06070 */
        /* <DEDUP_REMOVED lines=18> */
.L_x_18738:
[----:B------:R-:W-:Y:S05]  /*2f70*/  BSYNC B0 ;  /* 0x0000000000007941 */ /* 0x000fea0003800000 */
.L_x_18737:
        /* <DEDUP_REMOVED lines=19> */
.L_x_18740:
[----:B------:R-:W-:Y:S05]  /*30b0*/  BSYNC B0 ;  /* 0x0000000000007941 */ /* 0x000fea0003800000 */
.L_x_18739:
        /* <DEDUP_REMOVED lines=18> */
.L_x_18742:
[----:B------:R-:W-:Y:S05]  /*31e0*/  BSYNC B0 ;  /* 0x0000000000007941 */ /* 0x000fea0003800000 */
.L_x_18741:
[----:B------:R-:W-:Y:S02]  /*31f0*/  ISETP.NE.AND P0, PT, R112, RZ, PT ;  /* 0x000000ff7000720c */ /* 0x000fe40003f05270 */
[----:B------:R-:W-:Y:S02]  /*3200*/  IADD3 R108, R108, UR14, RZ ;  /* 0x0000000e6c6c7c10 */ /* 0x000fe4000fffe0ff */
[----:B01234-:R-:W-:Y:S02]  /*3210*/  SEL R53, RZ, 0x1, P0 ;  /* 0x00000001ff357807 */ /* 0x01ffe40000000000 */
[----:B------:R-:W-:-:S13]  /*3220*/  ISETP.GE.AND P0, PT, R108, UR15, PT ;  /* 0x0000000f6c007c0c */ /* 0x000fda000bf06270 */
[----:B------:R-:W-:Y:S05]  /*3230*/  @!P0 BRA `(.L_x_18743) ;  /* 0xffffffe000048947 */ /* 0x000fea000383ffff */
[----:B------:R-:W-:Y:S05]  /*3240*/  EXIT ;  /* 0x000000000000794d */ /* 0x000fea0003800000 */
.L_x_18730:
[----:B------:R-:W-:Y:S01]  /*3250*/  HFMA2.MMA R120, -RZ, RZ, 0, 5.9604644775390625e-08 ;  /* 0x00000001ff787435 */ /* 0x000fe200000001ff */
[----:B------:R-:W-:Y:S02]  /*3260*/  MOV R119, R55 ;  /* 0x0000003700777202 */ /* 0x000fe40000000f00 */
[----:B------:R-:W-:Y:S02]  /*3270*/  MOV R121, 0x1f ;  /* 0x0000001f00797802 */ /* 0x000fe40000000f00 */
[----:B------:R-:W-:-:S07]  /*3280*/  MOV R118, 0xffffffff ;  /* 0xffffffff00767802 */ /* 0x000fce0000000f00 */
[----:B------:R-:W-:Y:S05]  /*3290*/  WARPSYNC.COLLECTIVE R118, `(.L_x_18744) ;  /* 0x0000000076087348 */ /* 0x000fea0003c00000 */
[----:B------:R0:W1:Y:S02]  /*32a0*/  SHFL.BFLY P6, R117, R119, R120, R121 ;  /* 0x0c00007877757389 */ /* 0x00006400000c0079 */
[----:B01----:R-:W-:Y:S01]  /*32b0*/  ENDCOLLECTIVE ;  /* 0x000000000000791b */ /* 0x003fe20003800000 */
.L_x_18744:
[----:B------:R-:W-:Y:S01]  /*32c0*/  HFMA2.MMA R120, -RZ, RZ, 0, 1.1920928955078125e-07 ;  /* 0x00000002ff787435 */ /* 0x000fe200000001ff */
[----:B------:R-:W-:-:S05]  /*32d0*/  MOV R52, R117 ;  /* 0x0000007500347202 */ /* 0x000fca0000000f00 */
[----:B------:R-:W-:-:S05]  /*32e0*/  FADD.FTZ R54, R55, R52 ;  /* 0x0000003437367221 */ /* 0x000fca0000010000 */
[----:B------:R-:W-:-:S07]  /*32f0*/  MOV R119, R54 ;  /* 0x0000003600777202 */ /* 0x000fce0000000f00 */
[----:B------:R-:W-:Y:S05]  /*3300*/  WARPSYNC.COLLECTIVE R118, `(.L_x_18745) ;  /* 0x0000000076087348 */ /* 0x000fea0003c00000 */
[----:B------:R0:W1:Y:S02]  /*3310*/  SHFL.BFLY P6, R117, R119, R120, R121 ;  /* 0x0c00007877757389 */ /* 0x00006400000c0079 */
[----:B01----:R-:W-:Y:S01]  /*3320*/  ENDCOLLECTIVE ;  /* 0x000000000000791b */ /* 0x003fe20003800000 */
.L_x_18745:
[----:B------:R-:W-:Y:S01]  /*3330*/  HFMA2.MMA R120, -RZ, RZ, 0, 2.384185791015625e-07 ;  /* 0x00000004ff787435 */ /* 0x000fe200000001ff */
[----:B------:R-:W-:-:S05]  /*3340*/  MOV R53, R117 ;  /* 0x0000007500357202 */ /* 0x000fca0000000f00 */
[----:B------:R-:W-:-:S05]  /*3350*/  FADD.FTZ R114, R54, R53 ;  /* 0x0000003536727221 */ /* 0x000fca0000010000 */
[----:B------:R-:W-:-:S07]  /*3360*/  MOV R119, R114 ;  /* 0x0000007200777202 */ /* 0x000fce0000000f00 */
[----:B------:R-:W-:Y:S05]  /*3370*/  WARPSYNC.COLLECTIVE R118, `(.L_x_18746) ;  /* 0x0000000076087348 */ /* 0x000fea0003c00000 */
[----:B------:R0:W1:Y:S02]  /*3380*/  SHFL.BFLY P6, R117, R119, R120, R121 ;  /* 0x0c00007877757389 */ /* 0x00006400000c0079 */
[----:B01----:R-:W-:Y:S01]  /*3390*/  ENDCOLLECTIVE ;  /* 0x000000000000791b */ /* 0x003fe20003800000 */
.L_x_18746:
[----:B------:R-:W-:Y:S01]  /*33a0*/  HFMA2.MMA R120, -RZ, RZ, 0, 4.76837158203125e-07 ;  /* 0x00000008ff787435 */ /* 0x000fe200000001ff */
[----:B------:R-:W-:-:S05]  /*33b0*/  MOV R53, R117 ;  /* 0x0000007500357202 */ /* 0x000fca0000000f00 */
[----:B------:R-:W-:-:S05]  /*33c0*/  FADD.FTZ R115, R114, R53 ;  /* 0x0000003572737221 */ /* 0x000fca0000010000 */
[----:B------:R-:W-:-:S07]  /*33d0*/  MOV R119, R115 ;  /* 0x0000007300777202 */ /* 0x000fce0000000f00 */
[----:B------:R-:W-:Y:S05]  /*33e0*/  WARPSYNC.COLLECTIVE R118, `(.L_x_18747) ;  /* 0x0000000076087348 */ /* 0x000fea0003c00000 */
[----:B------:R0:W1:Y:S02]  /*33f0*/  SHFL.BFLY P6, R117, R119, R120, R121 ;  /* 0x0c00007877757389 */ /* 0x00006400000c0079 */
[----:B01----:R-:W-:Y:S01]  /*3400*/  ENDCOLLECTIVE ;  /* 0x000000000000791b */ /* 0x003fe20003800000 */
.L_x_18747:
[----:B------:R-:W-:Y:S01]  /*3410*/  HFMA2.MMA R120, -RZ, RZ, 0, 9.5367431640625e-07 ;  /* 0x00000010ff787435 */ /* 0x000fe200000001ff */
[----:B------:R-:W-:-:S05]  /*3420*/  MOV R52, R117 ;  /* 0x0000007500347202 */ /* 0x000fca0000000f00 */
[----:B------:R-:W-:-:S05]  /*3430*/  FADD.FTZ R116, R115, R52 ;  /* 0x0000003473747221 */ /* 0x000fca0000010000 */
[----:B------:R-:W-:-:S07]  /*3440*/  MOV R119, R116 ;  /* 0x0000007400777202 */ /* 0x000fce0000000f00 */
[----:B------:R-:W-:Y:S05]  /*3450*/  WARPSYNC.COLLECTIVE R118, `(.L_x_18748) ;  /* 0x0000000076087348 */ /* 0x000fea0003c00000 */
[----:B------:R0:W1:Y:S02]  /*3460*/  SHFL.BFLY P6, R117, R119, R120, R121 ;  /* 0x0c00007877757389 */ /* 0x00006400000c0079 */
[----:B01----:R-:W-:Y:S01]  /*3470*/  ENDCOLLECTIVE ;  /* 0x000000000000791b */ /* 0x003fe20003800000 */
.L_x_18748:
        /* <DEDUP_REMOVED lines=57> */
.L_x_18749:
[----:B------:R-:W-:Y:S01]  /*3810*/  HFMA2.MMA R120, -RZ, RZ, 0, 1.1920928955078125e-07 ;  /* 0x00000002ff787435 */ /* 0x000fe200000001ff */
[----:B------:R-:W-:-:S05]  /*3820*/  MOV R54, R117 ;  /* 0x0000007500367202 */ /* 0x000fca0000000f00 */
[----:B------:R-:W-:-:S05]  /*3830*/  FADD.FTZ R54, R53, R54 ;  /* 0x0000003635367221 */ /* 0x000fca0000010000 */
[----:B------:R-:W-:-:S07]  /*3840*/  MOV R119, R54 ;  /* 0x0000003600777202 */ /* 0x000fce0000000f00 */
[----:B------:R-:W-:Y:S05]  /*3850*/  WARPSYNC.COLLECTIVE R118, `(.L_x_18750) ;  /* 0x0000000076087348 */ /* 0x000fea0003c00000 */
[----:B------:R0:W1:Y:S02]  /*3860*/  SHFL.BFLY P6, R117, R119, R120, R121 ;  /* 0x0c00007877757389 */ /* 0x00006400000c0079 */
[----:B01----:R-:W-:Y:S01]  /*3870*/  ENDCOLLECTIVE ;  /* 0x000000000000791b */ /* 0x003fe20003800000 */
.L_x_18750:
[----:B------:R-:W-:Y:S01]  /*3880*/  HFMA2.MMA R120, -RZ, RZ, 0, 2.384185791015625e-07 ;  /* 0x00000004ff787435 */ /* 0x000fe200000001ff */
[----:B------:R-:W-:-:S05]  /*3890*/  MOV R55, R117 ;  /* 0x0000007500377202 */ /* 0x000fca0000000f00 */
[----:B------:R-:W-:-:S05]  /*38a0*/  FADD.FTZ R55, R54, R55 ;  /* 0x0000003736377221 */ /* 0x000fca0000010000 */
[----:B------:R-:W-:-:S07]  /*38b0*/  MOV R119, R55 ;  /* 0x0000003700777202 */ /* 0x000fce0000000f00 */
[----:B------:R-:W-:Y:S05]  /*38c0*/  WARPSYNC.COLLECTIVE R118, `(.L_x_18751) ;  /* 0x0000000076087348 */ /* 0x000fea0003c00000 */
[----:B------:R0:W1:Y:S02]  /*38d0*/  SHFL.BFLY P6, R117, R119, R120, R121 ;  /* 0x0c00007877757389 */ /* 0x00006400000c0079 */
[----:B01----:R-:W-:Y:S01]  /*38e0*/  ENDCOLLECTIVE ;  /* 0x000000000000791b */ /* 0x003fe20003800000 */
.L_x_18751:
[----:B------:R-:W-:Y:S01]  /*38f0*/  HFMA2.MMA R120, -RZ, RZ, 0, 4.76837158203125e-07 ;  /* 0x00000008ff787435 */ /* 0x000fe200000001ff */
[----:B------:R-:W-:-:S05]  /*3900*/  MOV R114, R117 ;  /* 0x0000007500727202 */ /* 0x000fca0000000f00 */
[----:B------:R-:W-:-:S05]  /*3910*/  FADD.FTZ R114, R55, R114 ;  /* 0x0000007237727221 */ /* 0x000fca0000010000 */
[----:B------:R-:W-:-:S07]  /*3920*/  MOV R119, R114 ;  /* 0x0000007200777202 */ /* 0x000fce0000000f00 */
[----:B------:R-:W-:Y:S05]  /*3930*/  WARPSYNC.COLLECTIVE R118, `(.L_x_18752) ;  /* 0x0000000076087348 */ /* 0x000fea0003c00000 */
[----:B------:R0:W1:Y:S02]  /*3940*/  SHFL.BFLY P6, R117, R119, R120, R121 ;  /* 0x0c00007877757389 */ /* 0x00006400000c0079 */
[----:B01----:R-:W-:Y:S01]  /*3950*/  ENDCOLLECTIVE ;  /* 0x000000000000791b */ /* 0x003fe20003800000 */
.L_x_18752:
[----:B------:R-:W-:Y:S01]  /*3960*/  HFMA2.MMA R120, -RZ, RZ, 0, 9.5367431640625e-07 ;  /* 0x00000010ff787435 */ /* 0x000fe200000001ff */
[----:B------:R-:W-:-:S05]  /*3970*/  MOV R115, R117 ;  /* 0x0000007500737202 */ /* 0x000fca0000000f00 */
[----:B------:R-:W-:-:S05]  /*3980*/  FADD.FTZ R115, R114, R115 ;  /* 0x0000007372737221 */ /* 0x000fca0000010000 */
[----:B------:R-:W-:-:S07]  /*3990*/  MOV R119, R115 ;  /* 0x0000007300777202 */ /* 0x000fce0000000f00 */
[----:B------:R-:W-:Y:S05]  /*39a0*/  WARPSYNC.COLLECTIVE R118, `(.L_x_18753) ;  /* 0x0000000076087348 */ /* 0x000fea0003c00000 */
[----:B------:R0:W1:Y:S02]  /*39b0*/  SHFL.BFLY P6, R117, R119, R120, R121 ;  /* 0x0c00007877757389 */ /* 0x00006400000c0079 */
[----:B01----:R-:W-:Y:S01]  /*39c0*/  ENDCOLLECTIVE ;  /* 0x000000000000791b */ /* 0x003fe20003800000 */
.L_x_18753:
[----:B------:R-:W-:Y:S02]  /*39d0*/  MOV R116, R117 ;  /* 0x0000007500747202 */ /* 0x000fe40000000f00 */
[----:B------:R-:W-:Y:S01]  /*39e0*/  SHF.R.U32.HI R117, RZ, 0x5, R105 ;  /* 0x00000005ff757819 */ /* 0x000fe20000011669 */
[----:B------:R-:W-:Y:S06]  /*39f0*/  BRA `(.L_x_18754) ;  /* 0xffffffe800c47947 */ /* 0x000fec000383ffff */
.L_x_18755:
        /* <DEDUP_REMOVED lines=16> */
.L_x_23340:


//--------------------- .text._ZN10layer_norm13ln_fwd_kernelINS_13Kernel_traitsI6__halfffffjLj6144ELj1ELj1ELj8ELj16ENS_18Kernel_traits_baseILj6144ES2_ffffjLj256EEEEELb0ELb1ELb0ELb1EEEvNS_9FwdParamsE --------------------------
	.section	.text._ZN10layer_norm13ln_fwd_kernelINS_13Kernel_traitsI6__halfffffjLj6144ELj1ELj1ELj8ELj16ENS_18Kernel_traits_baseILj6144ES2_ffffjLj256EEEEELb0ELb1ELb0ELb1EEEvNS_9FwdParamsE,"ax",@progbits
	.align	128
        .global         _ZN10layer_norm13ln_fwd_kernelINS_13Kernel_traitsI6__halfffffjLj6144ELj1ELj1ELj8ELj16ENS_18Kernel_traits_baseILj6144ES2_ffffjLj256EEEEELb0ELb1ELb0ELb1EEEvNS_9FwdParamsE
        .type           _ZN10layer_norm13ln_fwd_kernelINS_13Kernel_traitsI6__halfffffjLj6144ELj1ELj1ELj8ELj16ENS_18Kernel_traits_baseILj6144ES2_ffffjLj256EEEEELb0ELb1ELb0ELb1EEEvNS_9FwdParamsE,@function
        .size           _ZN10layer_norm13ln_fwd_kernelINS_13Kernel_traitsI6__halfffffjLj6144ELj1ELj1ELj8ELj16ENS_18Kernel_traits_baseILj6144ES2_ffffjLj256EEEEELb0ELb1ELb0ELb1EEEvNS_9FwdParamsE,(.L_x_23341 - _ZN10layer_norm13ln_fwd_kernelINS_13Kernel_traitsI6__halfffffjLj6144ELj1ELj1ELj8ELj16ENS_18Kernel_traits_baseILj6144ES2_ffffjLj256EEEEELb0ELb1ELb0ELb1EEEvNS_9FwdParamsE)
        .other          _ZN10layer_norm13ln_fwd_kernelINS_13Kernel_traitsI6__halfffffjLj6144ELj1ELj1ELj8ELj16ENS_18Kernel_traits_baseILj6144ES2_ffffjLj256EEEEELb0ELb1ELb0ELb1EEEvNS_9FwdParamsE,@"STO_CUDA_ENTRY STV_DEFAULT"
_ZN10layer_norm13ln_fwd_kernelINS_13Kernel_traitsI6__halfffffjLj6144ELj1ELj1ELj8ELj16ENS_18Kernel_traits_baseILj6144ES2_ffffjLj256EEEEELb0ELb1ELb0ELb1EEEvNS_9FwdParamsE:
.text._ZN10layer_norm13ln_fwd_kernelINS_13Kernel_traitsI6__halfffffjLj6144ELj1ELj1ELj8ELj16ENS_18Kernel_traits_baseILj6144ES2_ffffjLj256EEEEELb0ELb1ELb0ELb1EEEvNS_9FwdParamsE:
        /* <DEDUP_REMOVED lines=16> */
[----:B------:R-:W-:-:S02]  /*0100*/  IADD3 R2, P1, R0, UR8, RZ ;  /* 0x0000000800027c10 */ /* 0x000fc4000ff3e0ff */
[----:B-1----:R-:W-:Y:S01]  /*0110*/  LEA.HI R24, R106, UR6, RZ, 0x18 ;  /* 0x000000066a187c11 */ /* 0x002fe2000f8fc0ff */
[----:B------:R0:W5:Y:S01]  /*0120*/  @P0 LDG.E.64 R16, desc[UR4][R4.64+0x2000] ;  /* 0x0020000404100981 */ /* 0x000162000c1e1b00 */
[----:B------:R-:W-:Y:S01]  /*0130*/  ULDC UR6, c[0x0][0x214] ;  /* 0x0000850000067ab9 */ /* 0x000fe20000000800 */
[----:B------:R-:W-:Y:S02]  /*0140*/  IADD3.X R3, RZ, UR9, RZ, P1, !PT ;  /* 0x00000009ff037c10 */ /* 0x000fe40008ffe4ff */
[----:B------:R0:W5:Y:S01]  /*0150*/  @P0 LDG.E.64 R14, desc[UR4][R4.64+0x2800] ;  /* 0x00280004040e0981 */ /* 0x000162000c1e1b00 */
[----:B------:R-:W-:Y:S01]  /*0160*/  ISETP.GE.AND P1, PT, R24, UR6, PT ;  /* 0x0000000618007c0c */ /* 0x000fe2000bf26270 */
[----:B------:R-:W-:Y:S01]  /*0170*/  ULDC.64 UR6, c[0x0][0x278] ;  /* 0x00009e0000067ab9 */ /* 0x000fe20000000a00 */
[----:B------:R-:W-:-:S04]  /*0180*/  LOP3.LUT R106, R106, 0xff, RZ, 0xc0, !PT ;  /* 0x000000ff6a6a7812 */ /* 0x000fc800078ec0ff */
[----:B------:R-:W-:-:S04]  /*0190*/  LEA R6, P2, R106, UR6, 0x3 ;  /* 0x000000066a067c11 */ /* 0x000fc8000f8418ff */
[----:B------:R-:W-:-:S03]  /*01a0*/  IADD3.X R7, RZ, UR7, RZ, P2, !PT ;  /* 0x00000007ff077c10 */ /* 0x000fc600097fe4ff */
[----:B0-----:R-:W-:Y:S06]  /*01b0*/  @P1 EXIT ;  /* 0x000000000000194d */ /* 0x001fec0003800000 */
[----:B------:R-:W2:Y:S04]  /*01c0*/  LDG.E.64 R80, desc[UR4][R2.64] ;  /* 0x0000000402507981 */ /* 0x000ea8000c1e1b00 */
[----:B------:R-:W3:Y:S04]  /*01d0*/  LDG.E.64 R28, desc[UR4][R2.64+0x800] ;  /* 0x00080004021c7981 */ /* 0x000ee8000c1e1b00 */
[----:B------:R-:W4:Y:S04]  /*01e0*/  LDG.E.64 R30, desc[UR4][R2.64+0x1000] ;  /* 0x00100004021e7981 */ /* 0x000f28000c1e1b00 */
[----:B------:R-:W4:Y:S04]  /*01f0*/  LDG.E.64 R32, desc[UR4][R2.64+0x1800] ;  /* 0x0018000402207981 */ /* 0x000f28000c1e1b00 */
[----:B------:R-:W4:Y:S04]  /*0200*/  LDG.E.64 R20, desc[UR4][R2.64+0x2000] ;  /* 0x0020000402147981 */ /* 0x000f28000c1e1b00 */
[----:B------:R0:W4:Y:S04]  /*0210*/  LDG.E.64 R22, desc[UR4][R2.64+0x2800] ;  /* 0x0028000402167981 */ /* 0x000128000c1e1b00 */
[----:B------:R-:W4:Y:S04]  /*0220*/  LDG.E.64 R104, desc[UR4][R6.64] ;  /* 0x0000000406687981 */ /* 0x000f28000c1e1b00 */
[----:B------:R-:W4:Y:S04]  /*0230*/  LDG.E.64 R100, desc[UR4][R6.64+0x800] ;  /* 0x0008000406647981 */ /* 0x000f28000c1e1b00 */
        /* <DEDUP_REMOVED lines=10> */
[----:B------:R-:W-:Y:S01]  /*02e0*/  SHF.R.U64 R25, R10, 0x10, R11 ;  /* 0x000000100a197819 */ /* 0x000fe2000000120b */
[----:B------:R-:W-:Y:S01]  /*02f0*/  HADD2.F32 R12, -RZ, R10.H0_H0 ;  /* 0x2000000aff0c7230 */ /* 0x000fe20000004100 */
[----:B------:R-:W-:Y:S01]  /*0300*/  SHF.R.U64 R57, R8, 0x10, R9 ;  /* 0x0000001008397819 */ /* 0x000fe20000001209 */
[----:B------:R-:W-:Y:S01]  /*0310*/  HADD2.F32 R10, -RZ, R8.H0_H0 ;  /* 0x20000008ff0a7230 */ /* 0x000fe20000004100 */
[--C-:B------:R-:W-:Y:S01]  /*0320*/  SHF.R.U64 R65, R14, 0x10, R15.reuse ;  /* 0x000000100e417819 */ /* 0x100fe2000000120f */
[----:B0-----:R-:W-:Y:S01]  /*0330*/  HADD2.F32 R2, -RZ, R14.H0_H0 ;  /* 0x2000000eff027230 */ /* 0x001fe20000004100 */
[----:B------:R-:W-:Y:S01]  /*0340*/  SHF.R.U32.HI R66, RZ, 0x10, R15 ;  /* 0x00000010ff427819 */ /* 0x000fe2000001160f */
[----:B------:R-:W-:Y:S01]  /*0350*/  HADD2.F32 R0, -RZ, R15.H0_H0 ;  /* 0x2000000fff007230 */ /* 0x000fe20000004100 */
[--C-:B------:R-:W-:Y:S01]  /*0360*/  SHF.R.U64 R59, R26, 0x10, R27.reuse ;  /* 0x000000101a3b7819 */ /* 0x100fe2000000121b */
[----:B------:R-:W-:Y:S01]  /*0370*/  HADD2.F32 R8, -RZ, R26.H0_H0 ;  /* 0x2000001aff087230 */ /* 0x000fe20000004100 */
[----:B------:R-:W-:Y:S01]  /*0380*/  SHF.R.U32.HI R60, RZ, 0x10, R27 ;  /* 0x00000010ff3c7819 */ /* 0x000fe2000001161b */
[----:B-1----:R-:W-:Y:S01]  /*0390*/  HADD2.F32 R7, -RZ, R27.H0_H0 ;  /* 0x2000001bff077230 */ /* 0x002fe20000004100 */
[----:B------:R-:W-:Y:S01]  /*03a0*/  SHF.R.U32.HI R56, RZ, 0x10, R11 ;  /* 0x00000010ff387819 */ /* 0x000fe2000001160b */
[----:B------:R-:W-:Y:S01]  /*03b0*/  HADD2.F32 R5, -RZ, R19.H0_H0 ;  /* 0x20000013ff057230 */ /* 0x000fe20000004100 */
[----:B------:R-:W-:Y:S01]  /*03c0*/  SHF.R.U32.HI R58, RZ, 0x10, R9 ;  /* 0x00000010ff3a7819 */ /* 0x000fe20000011609 */
[----:B------:R-:W-:Y:S01]  /*03d0*/  ULDC.64 UR6, c[0x0][0x270] ;  /* 0x00009c0000067ab9 */ /* 0x000fe20000000a00 */
        /* <DEDUP_REMOVED lines=8> */
[----:B------:R-:W-:Y:S01]  /*0460*/  ISETP.NE.U32.AND P0, PT, RZ, UR6, PT ;  /* 0x00000006ff007c0c */ /* 0x000fe2000bf05070 */
[----:B------:R-:W-:Y:S01]  /*0470*/  ULDC.U8 UR6, c[0x0][0x2a0] ;  /* 0x0000a80000067ab9 */ /* 0x000fe20000000000 */
[----:B------:R-:W-:Y:S01]  /*0480*/  HADD2.F32 R11, -RZ, R11.H0_H0 ;  /* 0x2000000bff0b7230 */ /* 0x000fe20000004100 */
[----:B------:R-:W-:Y:S01]  /*0490*/  ISETP.NE.AND P3, PT, RZ, UR6, PT ;  /* 0x00000006ff007c0c */ /* 0x000fe2000bf65270 */
[----:B------:R-:W-:Y:S01]  /*04a0*/  HADD2.F32 R9, -RZ, R9.H0_H0 ;  /* 0x20000009ff097230 */ /* 0x000fe20000004100 */
[----:B------:R-:W-:Y:S01]  /*04b0*/  ISETP.NE.AND.EX P0, PT, RZ, UR7, PT, P0 ;  /* 0x00000007ff007c0c */ /* 0x000fe2000bf05300 */
        /* <DEDUP_REMOVED lines=63> */
[----:B------:R-:W-:Y:S01]  /*08b0*/  MOV R105, R24 ;  /* 0x0000001800697202 */ /* 0x000fe20000000f00 */
        /* <DEDUP_REMOVED lines=25> */
.L_x_18757:
[----:B------:R-:W-:Y:S01]  /*0a50*/  ISETP.NE.U32.AND P2, PT, RZ, UR8, PT ;  /* 0x00000008ff007c0c */ /* 0x000fe2000bf45070 */
[----:B0-----:R-:W0:Y:S01]  /*0a60*/  @P0 LDC.64 R30, c[0x0][0x270] ;  /* 0x00009c00ff1e0b82 */ /* 0x001e220000000a00 */
[----:B------:R-:W-:Y:S01]  /*0a70*/  IMAD R28, R105, UR7, RZ ;  /* 0x00000007691c7c24 */ /* 0x000fe2000f8e02ff */
[----:B------:R-:W-:Y:S02]  /*0a80*/  MOV R112, 0x3f800000 ;  /* 0x3f80000000707802 */ /* 0x000fe40000000f00 */
[----:B------:R-:W-:Y:S02]  /*0a90*/  ISETP.NE.AND.EX P2, PT, RZ, UR9, PT, P2 ;  /* 0x00000009ff007c0c */ /* 0x000fe4000bf45320 */
[----:B------:R-:W-:Y:S02]  /*0aa0*/  SHF.R.S32.HI R29, RZ, 0x1f, R28 ;  /* 0x0000001fff1d7819 */ /* 0x000fe4000001141c */
[----:B------:R-:W1:Y:S02]  /*0ab0*/  LDC.64 R52, c[0x0][0x220] ;  /* 0x00008800ff347b82 */ /* 0x000e640000000a00 */
[----:B------:R-:W-:-:S04]  /*0ac0*/  LEA.HI R29, R29, R28, RZ, 0x2 ;  /* 0x0000001c1d1d7211 */ /* 0x000fc800078f10ff */
[----:B------:R-:W-:Y:S02]  /*0ad0*/  LEA.HI.SX32 R108, R29, R106, 0x1e ;  /* 0x0000006a1d6c7211 */ /* 0x000fe400078ff2ff */
[----:B------:R-:W2:Y:S08]  /*0ae0*/  LDC.64 R116, c[0x0][0x238] ;  /* 0x00008e00ff747b82 */ /* 0x000eb00000000a00 */
[----:B------:R-:W3:Y:S01]  /*0af0*/  @P2 LDC.64 R32, c[0x0][0x230] ;  /* 0x00008c00ff202b82 */ /* 0x000ee20000000a00 */
[----:B0-----:R-:W-:-:S05]  /*0b00*/  @P0 IMAD.WIDE R30, R105, 0x4, R30 ;  /* 0x00000004691e0825 */ /* 0x001fca00078e021e */
[----:B------:R-:W4:Y:S01]  /*0b10*/  @P0 LDG.E R112, desc[UR4][R30.64] ;  /* 0x000000041e700981 */ /* 0x000f22000c1e1900 */
[C---:B-1----:R-:W-:Y:S01]  /*0b20*/  IMAD.WIDE.U32 R28, R108.reuse, 0x10, R52 ;  /* 0x000000106c1c7825 */ /* 0x042fe200078e0034 */
[----:B------:R-:W-:Y:S01]  /*0b30*/  ISETP.NE.U32.AND P1, PT, RZ, UR8, PT ;  /* 0x00000008ff007c0c */ /* 0x000fe2000bf25070 */
[----:B------:R-:W0:Y:S04]  /*0b40*/  @P2 LDC.64 R36, c[0x0][0x230] ;  /* 0x00008c00ff242b82 */ /* 0x000e280000000a00 */
[----:B------:R-:W4:Y:S01]  /*0b50*/  LDG.E.128 R28, desc[UR4][R28.64] ;  /* 0x000000041c1c7981 */ /* 0x000f22000c1e1d00 */
[----:B---3--:R-:W-:-:S05]  /*0b60*/  @P2 IMAD.WIDE.U32 R32, R108, 0x10, R32 ;  /* 0x000000106c202825 */ /* 0x008fca00078e0020 */
[----:B------:R1:W3:Y:S01]  /*0b70*/  @P2 LDG.E.128 R24, desc[UR4][R32.64] ;  /* 0x0000000420182981 */ /* 0x0002e2000c1e1d00 */
[----:B------:R-:W-:Y:S02]  /*0b80*/  ISETP.NE.AND.EX P1, PT, RZ, UR9, PT, P1 ;  /* 0x00000009ff007c0c */ /* 0x000fe4000bf25310 */
[C---:B------:R-:W-:Y:S01]  /*0b90*/  IADD3 R107, R108.reuse, 0x100, RZ ;  /* 0x000001006c6b7810 */ /* 0x040fe20007ffe0ff */
[----:B--2---:R-:W-:-:S04]  /*0ba0*/  IMAD.WIDE.U32 R34, R108, 0x10, R116 ;  /* 0x000000106c227825 */ /* 0x004fc800078e0074 */
[----:B-1----:R-:W-:-:S04]  /*0bb0*/  IMAD.WIDE.U32 R32, R107, 0x10, R52 ;  /* 0x000000106b207825 */ /* 0x002fc800078e0034 */
[----:B0-----:R-:W-:-:S04]  /*0bc0*/  @P2 IMAD.WIDE.U32 R36, R107, 0x10, R36 ;  /* 0x000000106b242825 */ /* 0x001fc800078e0024 */
[-C--:B----4-:R-:W-:Y:S01]  /*0bd0*/  FMUL.FTZ R39, R28, R112.reuse ;  /* 0x000000701c277220 */ /* 0x090fe20000410000 */
[-C--:B------:R-:W-:Y:S01]  /*0be0*/  FMUL.FTZ R38, R29, R112.reuse ;  /* 0x000000701d267220 */ /* 0x080fe20000410000 */
[-C--:B------:R-:W-:Y:S01]  /*0bf0*/  FMUL.FTZ R41, R30, R112.reuse ;  /* 0x000000701e297220 */ /* 0x080fe20000410000 */
[----:B------:R-:W-:Y:S01]  /*0c00*/  FMUL.FTZ R40, R31, R112 ;  /* 0x000000701f287220 */ /* 0x000fe20000410000 */
[----:B------:R-:W-:Y:S01]  /*0c10*/  FMUL.FTZ R28, R104, R39 ;  /* 0x00000027681c7220 */ /* 0x000fe20000410000 */
[----:B------:R-:W-:Y:S01]  /*0c20*/  FMUL.FTZ R29, R103, R38 ;  /* 0x00000026671d7220 */ /* 0x000fe20000410000 */
[----:B------:R-:W-:Y:S01]  /*0c30*/  FMUL.FTZ R30, R102, R41 ;  /* 0x00000029661e7220 */ /* 0x000fe20000410000 */
[----:B------:R-:W-:Y:S02]  /*0c40*/  FMUL.FTZ R31, R101, R40 ;  /* 0x00000028651f7220 */ /* 0x000fe40000410000 */
[----:B------:R-:W0:Y:S01]  /*0c50*/  @P2 LDC.64 R40, c[0x0][0x230] ;  /* 0x00008c00ff282b82 */ /* 0x000e220000000a00 */
[----:B---3--:R-:W-:Y:S01]  /*0c60*/  @P1 FADD.FTZ R28, R24, R28 ;  /* 0x0000001c181c1221 */ /* 0x008fe20000010000 */
[----:B------:R-:W-:Y:S01]  /*0c70*/  @P1 FADD.FTZ R29, R25, R29 ;  /* 0x0000001d191d1221 */ /* 0x000fe20000010000 */
[----:B------:R-:W-:Y:S01]  /*0c80*/  @P1 FADD.FTZ R30, R26, R30 ;  /* 0x0000001e1a1e1221 */ /* 0x000fe20000010000 */
[----:B------:R-:W-:Y:S01]  /*0c90*/  @P1 FADD.FTZ R31, R27, R31 ;  /* 0x0000001f1b1f1221 */ /* 0x000fe20000010000 */
[----:B------:R-:W-:-:S04]  /*0ca0*/  MOV R48, R24 ;  /* 0x0000001800307202 */ /* 0x000fc80000000f00 */
[----:B------:R1:W-:Y:S01]  /*0cb0*/  STG.E.128 desc[UR4][R34.64], R28 ;  /* 0x0000001c22007986 */ /* 0x0003e2000c101d04 */
[----:B------:R-:W-:Y:S02]  /*0cc0*/  MOV R49, R25 ;  /* 0x0000001900317202 */ /* 0x000fe40000000f00 */
[----:B------:R-:W-:Y:S02]  /*0cd0*/  MOV R50, R26 ;  /* 0x0000001a00327202 */ /* 0x000fe40000000f00 */
[----:B------:R-:W-:-:S06]  /*0ce0*/  MOV R51, R27 ;  /* 0x0000001b00337202 */ /* 0x000fcc0000000f00 */
[----:B------:R2:W3:Y:S04]  /*0cf0*/  @P2 LDG.E.128 R48, desc[UR4][R36.64] ;  /* 0x0000000424302981 */ /* 0x0004e8000c1e1d00 */
[----:B-1----:R-:W4:Y:S01]  /*0d00*/  LDG.E.128 R32, desc[UR4][R32.64] ;  /* 0x0000000420207981 */ /* 0x002f22000c1e1d00 */
[----:B------:R-:W-:Y:S01]  /*0d10*/  IADD3 R109, R108, 0x200, RZ ;  /* 0x000002006c6d7810 */ /* 0x000fe20007ffe0ff */
[----:B------:R-:W-:-:S04]  /*0d20*/  IMAD.WIDE.U32 R38, R107, 0x10, R116 ;  /* 0x000000106b267825 */ /* 0x000fc800078e0074 */
[----:B--2---:R-:W-:-:S04]  /*0d30*/  IMAD.WIDE.U32 R36, R109, 0x10, R52 ;  /* 0x000000106d247825 */ /* 0x004fc800078e0034 */
        /* <DEDUP_REMOVED lines=13> */
[----:B------:R-:W-:Y:S01]  /*0e10*/  @P2 MOV R24, R48 ;  /* 0x0000003000182202 */ /* 0x000fe20000000f00 */
[----:B------:R-:W0:Y:S03]  /*0e20*/  @P2 LDC.64 R44, c[0x0][0x230] ;  /* 0x00008c00ff2c2b82 */ /* 0x000e260000000a00 */
[----:B------:R1:W-:Y:S01]  /*0e30*/  STG.E.128 desc[UR4][R38.64], R32 ;  /* 0x0000002026007986 */ /* 0x0003e2000c101d04 */
[----:B------:R-:W-:-:S02]  /*0e40*/  @P2 MOV R25, R49 ;  /* 0x0000003100192202 */ /* 0x000fc40000000f00 */
[----:B------:R-:W-:Y:S02]  /*0e50*/  @P2 MOV R26, R50 ;  /* 0x00000032001a2202 */ /* 0x000fe40000000f00 */
[----:B------:R-:W-:Y:S02]  /*0e60*/  @P2 MOV R27, R51 ;  /* 0x00000033001b2202 */ /* 0x000fe40000000f00 */
        /* <DEDUP_REMOVED lines=17> */
[----:B------:R-:W-:-:S05]  /*0f80*/  @P1 FADD.FTZ R39, R51, R39 ;  /* 0x0000002733271221 */ /* 0x000fca0000010000 */
[----:B------:R0:W-:Y:S01]  /*0f90*/  STG.E.128 desc[UR4][R42.64], R36 ;  /* 0x000000242a007986 */ /* 0x0001e2000c101d04 */
[----:B------:R-:W-:Y:S02]  /*0fa0*/  @P2 MOV R24, R48 ;  /* 0x0000003000182202 */ /* 0x000fe40000000f00 */
[----:B------:R-:W-:Y:S02]  /*0fb0*/  @P2 MOV R25, R49 ;  /* 0x0000003100192202 */ /* 0x000fe40000000f00 */
[----:B------:R-:W-:Y:S02]  /*0fc0*/  @P2 MOV R26, R50 ;  /* 0x00000032001a2202 */ /* 0x000fe40000000f00 */
[----:B------:R-:W-:Y:S02]  /*0fd0*/  @P2 MOV R27, R51 ;  /* 0x00000033001b2202 */ /* 0x000fe40000000f00 */
[----:B------:R1:W2:Y:S04]  /*0fe0*/  @P2 LDG.E.128 R48, desc[UR4][R44.64] ;  /* 0x000000042c302981 */ /* 0x0002a8000c1e1d00 */
[----:B0-----:R-:W3:Y:S01]  /*0ff0*/  LDG.E.128 R40, desc[UR4][R40.64] ;  /* 0x0000000428287981 */ /* 0x001ee2000c1e1d00 */
[----:B-1----:R-:W0:Y:S01]  /*1000*/  @P2 LDC.64 R44, c[0x0][0x230] ;  /* 0x00008c00ff2c2b82 */ /* 0x002e220000000a00 */
[----:B------:R-:W-:Y:S01]  /*1010*/  IADD3 R113, R108, 0x400, RZ ;  /* 0x000004006c717810 */ /* 0x000fe20007ffe0ff */
[----:B------:R-:W-:-:S04]  /*1020*/  IMAD.WIDE.U32 R54, R111, 0x10, R116 ;  /* 0x000000106f367825 */ /* 0x000fc800078e0074 */
[-C--:B---3--:R-:W-:Y:S01]  /*1030*/  FMUL.FTZ R47, R40, R112.reuse ;  /* 0x00000070282f7220 */ /* 0x088fe20000410000 */
[-C--:B------:R-:W-:Y:S01]  /*1040*/  FMUL.FTZ R46, R41, R112.reuse ;  /* 0x00000070292e7220 */ /* 0x080fe20000410000 */
[-C--:B------:R-:W-:Y:S01]  /*1050*/  FMUL.FTZ R115, R42, R112.reuse ;  /* 0x000000702a737220 */ /* 0x080fe20000410000 */
[----:B------:R-:W-:Y:S01]  /*1060*/  FMUL.FTZ R114, R43, R112 ;  /* 0x000000702b727220 */ /* 0x000fe20000410000 */
[----:B------:R-:W-:Y:S01]  /*1070*/  FMUL.FTZ R40, R92, R47 ;  /* 0x0000002f5c287220 */ /* 0x000fe20000410000 */
[----:B------:R-:W-:Y:S01]  /*1080*/  FMUL.FTZ R41, R91, R46 ;  /* 0x0000002e5b297220 */ /* 0x000fe20000410000 */
[----:B------:R-:W-:Y:S01]  /*1090*/  FMUL.FTZ R42, R90, R115 ;  /* 0x000000735a2a7220 */ /* 0x000fe20000410000 */
[----:B------:R-:W-:Y:S01]  /*10a0*/  FMUL.FTZ R43, R89, R114 ;  /* 0x00000072592b7220 */ /* 0x000fe20000410000 */
[----:B--2---:R-:W-:Y:S01]  /*10b0*/  @P1 FADD.FTZ R40, R48, R40 ;  /* 0x0000002830281221 */ /* 0x004fe20000010000 */
[----:B------:R-:W-:Y:S01]  /*10c0*/  @P1 FADD.FTZ R41, R49, R41 ;  /* 0x0000002931291221 */ /* 0x000fe20000010000 */
[----:B------:R-:W-:Y:S01]  /*10d0*/  @P1 FADD.FTZ R42, R50, R42 ;  /* 0x0000002a322a1221 */ /* 0x000fe20000010000 */
[----:B------:R-:W-:Y:S01]  /*10e0*/  @P1 FADD.FTZ R43, R51, R43 ;  /* 0x0000002b332b1221 */ /* 0x000fe20000010000 */
[----:B------:R-:W-:-:S04]  /*10f0*/  IMAD.WIDE.U32 R46, R113, 0x10, R52 ;  /* 0x00000010712e7825 */ /* 0x000fc800078e0034 */
[----:B------:R0:W-:Y:S01]  /*1100*/  STG.E.128 desc[UR4][R54.64], R40 ;  /* 0x0000002836007986 */ /* 0x0001e2000c101d04 */
[----:B------:R-:W-:Y:S02]  /*1110*/  @P2 MOV R24, R48 ;  /* 0x0000003000182202 */ /* 0x000fe40000000f00 */
[----:B------:R-:W-:Y:S02]  /*1120*/  @P2 MOV R25, R49 ;  /* 0x0000003100192202 */ /* 0x000fe40000000f00 */
[----:B------:R-:W-:Y:S02]  /*1130*/  @P2 MOV R26, R50 ;  /* 0x00000032001a2202 */ /* 0x000fe40000000f00 */
[----:B------:R-:W-:Y:S01]  /*1140*/  @P2 MOV R27, R51 ;  /* 0x00000033001b2202 */ /* 0x000fe20000000f00 */
[----:B0-----:R-:W-:Y:S02]  /*1150*/  @P2 IMAD.WIDE.U32 R54, R113, 0x10, R44 ;  /* 0x0000001071362825 */ /* 0x001fe400078e002c */
[----:B------:R-:W2:Y:S04]  /*1160*/  LDG.E.128 R44, desc[UR4][R46.64] ;  /* 0x000000042e2c7981 */ /* 0x000ea8000c1e1d00 */
[----:B------:R0:W3:Y:S02]  /*1170*/  @P2 LDG.E.128 R48, desc[UR4][R54.64] ;  /* 0x0000000436302981 */ /* 0x0000e4000c1e1d00 */
[----:B0-----:R-:W0:Y:S01]  /*1180*/  @P2 LDC.64 R54, c[0x0][0x230] ;  /* 0x00008c00ff362b82 */ /* 0x001e220000000a00 */
[----:B------:R-:W-:-:S05]  /*1190*/  IADD3 R114, R108, 0x500, RZ ;  /* 0x000005006c727810 */ /* 0x000fca0007ffe0ff */
[----:B------:R-:W-:-:S04]  /*11a0*/  IMAD.WIDE.U32 R52, R114, 0x10, R52 ;  /* 0x0000001072347825 */ /* 0x000fc800078e0034 */
[----:B0-----:R-:W-:-:S04]  /*11b0*/  @P2 IMAD.WIDE.U32 R54, R114, 0x10, R54 ;  /* 0x0000001072362825 */ /* 0x001fc800078e0036 */
[-C--:B--2---:R-:W-:Y:S01]  /*11c0*/  FMUL.FTZ R115, R44, R112.reuse ;  /* 0x000000702c737220 */ /* 0x084fe20000410000 */
[-C--:B------:R-:W-:Y:S01]  /*11d0*/  FMUL.FTZ R118, R45, R112.reuse ;  /* 0x000000702d767220 */ /* 0x080fe20000410000 */
[-C--:B------:R-:W-:Y:S01]  /*11e0*/  FMUL.FTZ R119, R46, R112.reuse ;  /* 0x000000702e777220 */ /* 0x080fe20000410000 */
[----:B------:R-:W-:Y:S01]  /*11f0*/  FMUL.FTZ R120, R47, R112 ;  /* 0x000000702f787220 */ /* 0x000fe20000410000 */
[----:B------:R-:W-:Y:S01]  /*1200*/  FMUL.FTZ R44, R88, R115 ;  /* 0x00000073582c7220 */ /* 0x000fe20000410000 */
[----:B------:R-:W-:Y:S01]  /*1210*/  FMUL.FTZ R45, R87, R118 ;  /* 0x00000076572d7220 */ /* 0x000fe20000410000 */
[----:B------:R-:W-:Y:S01]  /*1220*/  FMUL.FTZ R46, R86, R119 ;  /* 0x00000077562e7220 */ /* 0x000fe20000410000 */
[----:B------:R-:W-:Y:S01]  /*1230*/  FMUL.FTZ R47, R85, R120 ;  /* 0x00000078552f7220 */ /* 0x000fe20000410000 */
[----:B---3--:R-:W-:Y:S01]  /*1240*/  @P2 MOV R24, R48 ;  /* 0x0000003000182202 */ /* 0x008fe20000000f00 */
[----:B------:R-:W-:Y:S01]  /*1250*/  @P1 FADD.FTZ R44, R48, R44 ;  /* 0x0000002c302c1221 */ /* 0x000fe20000010000 */
[----:B------:R-:W-:Y:S01]  /*1260*/  @P2 MOV R25, R49 ;  /* 0x0000003100192202 */ /* 0x000fe20000000f00 */
[----:B------:R-:W-:Y:S01]  /*1270*/  @P1 FADD.FTZ R45, R49, R45 ;  /* 0x0000002d312d1221 */ /* 0x000fe20000010000 */
[----:B------:R-:W-:Y:S01]  /*1280*/  @P2 MOV R26, R50 ;  /* 0x00000032001a2202 */ /* 0x000fe20000000f00 */
[----:B------:R-:W-:Y:S01]  /*1290*/  @P1 FADD.FTZ R46, R50, R46 ;  /* 0x0000002e322e1221 */ /* 0x000fe20000010000 */
[----:B------:R-:W-:Y:S01]  /*12a0*/  @P2 MOV R27, R51 ;  /* 0x00000033001b2202 */ /* 0x000fe20000000f00 */
[----:B------:R-:W-:Y:S01]  /*12b0*/  @P1 FADD.FTZ R47, R51, R47 ;  /* 0x0000002f332f1221 */ /* 0x000fe20000010000 */
[----:B------:R-:W-:-:S05]  /*12c0*/  IMAD.WIDE.U32 R118, R113, 0x10, R116 ;  /* 0x0000001071767825 */ /* 0x000fca00078e0074 */
[----:B------:R0:W-:Y:S04]  /*12d0*/  STG.E.128 desc[UR4][R118.64], R44 ;  /* 0x0000002c76007986 */ /* 0x0001e8000c101d04 */
[----:B------:R-:W2:Y:S04]  /*12e0*/  @P2 LDG.E.128 R24, desc[UR4][R54.64] ;  /* 0x0000000436182981 */ /* 0x000ea8000c1e1d00 */
[----:B------:R-:W3:Y:S01]  /*12f0*/  LDG.E.128 R52, desc[UR4][R52.64] ;  /* 0x0000000434347981 */ /* 0x000ee2000c1e1d00 */
        /* <DEDUP_REMOVED lines=11> */
[----:B--2---:R-:W-:Y:S02]  /*13b0*/  @P2 MOV R48, R24 ;  /* 0x0000001800302202 */ /* 0x004fe40000000f00 */
[-C--:B---3--:R-:W-:Y:S01]  /*13c0*/  FMUL.FTZ R120, R53, R112.reuse ;  /* 0x0000007035787220 */ /* 0x088fe20000410000 */
[----:B------:R-:W-:Y:S01]  /*13d0*/  FADD.FTZ R53, R37, R122 ;  /* 0x0000007a25357221 */ /* 0x000fe20000010000 */
[-C--:B0-----:R-:W-:Y:S01]  /*13e0*/  FMUL.FTZ R119, R52, R112.reuse ;  /* 0x0000007034777220 */ /* 0x081fe20000410000 */
[-C--:B------:R-:W-:Y:S02]  /*13f0*/  FMUL.FTZ R115, R54, R112.reuse ;  /* 0x0000007036737220 */ /* 0x080fe40000410000 */
[----:B------:R-:W-:Y:S01]  /*1400*/  FADD.FTZ R54, R38, R53 ;  /* 0x0000003526367221 */ /* 0x000fe20000010000 */
[----:B------:R-:W-:Y:S01]  /*1410*/  FMUL.FTZ R118, R55, R112 ;  /* 0x0000007037767220 */ /* 0x000fe20000410000 */
[----:B------:R-:W-:-:S02]  /*1420*/  FMUL.FTZ R52, R84, R119 ;  /* 0x0000007754347220 */ /* 0x000fc40000410000 */
[----:B------:R-:W-:Y:S01]  /*1430*/  FADD.FTZ R55, R39, R54 ;  /* 0x0000003627377221 */ /* 0x000fe20000010000 */
[----:B------:R-:W-:Y:S01]  /*1440*/  @P2 MOV R49, R25 ;  /* 0x0000001900312202 */ /* 0x000fe20000000f00 */
[----:B------:R-:W-:Y:S01]  /*1450*/  @P1 FADD.FTZ R52, R52, R48 ;  /* 0x0000003034341221 */ /* 0x000fe20000010000 */
[----:B------:R-:W-:Y:S01]  /*1460*/  FMUL.FTZ R53, R83, R120 ;  /* 0x0000007853357220 */ /* 0x000fe20000410000 */
[----:B------:R-:W-:Y:S01]  /*1470*/  FADD.FTZ R48, R40, R55 ;  /* 0x0000003728307221 */ /* 0x000fe20000010000 */
[----:B------:R-:W0:Y:S02]  /*1480*/  S2R R112, SR_TID.X ;  /* 0x0000000000707919 */ /* 0x000e240000002100 */
[----:B------:R-:W-:Y:S01]  /*1490*/  @P1 FADD.FTZ R53, R53, R49 ;  /* 0x0000003135351221 */ /* 0x000fe20000010000 */
[----:B------:R-:W-:-:S04]  /*14a0*/  FADD.FTZ R49, R41, R48 ;  /* 0x0000003029317221 */ /* 0x000fc80000010000 */
[----:B------:R-:W-:Y:S01]  /*14b0*/  FADD.FTZ R48, R42, R49 ;  /* 0x000000312a307221 */ /* 0x000fe20000010000 */
[----:B------:R-:W-:-:S03]  /*14c0*/  @P2 MOV R50, R26 ;  /* 0x0000001a00322202 */ /* 0x000fc60000000f00 */
[----:B------:R-:W-:Y:S01]  /*14d0*/  FADD.FTZ R49, R43, R48 ;  /* 0x000000302b317221 */ /* 0x000fe20000010000 */
[----:B------:R-:W-:Y:S01]  /*14e0*/  @P2 MOV R51, R27 ;  /* 0x0000001b00332202 */ /* 0x000fe20000000f00 */
[----:B------:R-:W-:Y:S01]  /*14f0*/  FMUL.FTZ R54, R82, R115 ;  /* 0x0000007352367220 */ /* 0x000fe20000410000 */
[----:B------:R-:W-:Y:S01]  /*1500*/  FMUL.FTZ R55, R81, R118 ;  /* 0x0000007651377220 */ /* 0x000fe20000410000 */
[----:B------:R-:W-:Y:S02]  /*1510*/  FADD.FTZ R48, R44, R49 ;  /* 0x000000312c307221 */ /* 0x000fe40000010000 */
[----:B------:R-:W-:Y:S01]  /*1520*/  @P1 FADD.FTZ R54, R54, R50 ;  /* 0x0000003236361221 */ /* 0x000fe20000010000 */
[----:B------:R-:W-:Y:S01]  /*1530*/  @P1 FADD.FTZ R55, R55, R51 ;  /* 0x0000003337371221 */ /* 0x000fe20000010000 */
[----:B------:R-:W-:-:S04]  /*1540*/  FADD.FTZ R49, R45, R48 ;  /* 0x000000302d317221 */ /* 0x000fc80000010000 */
[----:B------:R-:W-:Y:S01]  /*1550*/  FADD.FTZ R48, R46, R49 ;  /* 0x000000312e307221 */ /* 0x000fe20000010000 */
[----:B------:R1:W-:Y:S03]  /*1560*/  STG.E.128 desc[UR4][R116.64], R52 ;  /* 0x0000003474007986 */ /* 0x0003e6000c101d04 */
        /* <DEDUP_REMOVED lines=79> */
.L_x_18768:
        /* <DEDUP_REMOVED lines=8> */
[----:B--2---:R-:W-:Y:S02]  /*1ae0*/  @!P2 LEA R115, R115, R110, 0x18 ;  /* 0x0000006e7373a211 */ /* 0x004fe400078ec0ff */
[C---:B------:R-:W-:Y:S02]  /*1af0*/  @!P2 IADD3 R110, R50.reuse, R51, RZ ;  /* 0x00000033326ea210 */ /* 0x040fe40007ffe0ff */
[----:B------:R-:W-:Y:S02]  /*1b00*/  @!P4 IADD3 R50, R50, R117, RZ ;  /* 0x000000753232c210 */ /* 0x000fe40007ffe0ff */
[----:B------:R-:W-:Y:S02]  /*1b10*/  @!P2 LEA R110, R110, R115, 0x3 ;  /* 0x000000736e6ea211 */ /* 0x000fe400078e18ff */
[----:B------:R-:W-:Y:S02]  /*1b20*/  @!P4 MOV R115, 0x400 ;  /* 0x000004000073c802 */ /* 0x000fe40000000f00 */
[----:B------:R-:W-:Y:S01]  /*1b30*/  MOV R117, RZ ;  /* 0x000000ff00757202 */ /* 0x000fe20000000f00 */
[----:B------:R2:W-:Y:S01]  /*1b40*/  @!P2 STS.64 [R110], R48 ;  /* 0x000000306e00a388 */ /* 0x0005e20000000a00 */
[----:B------:R-:W-:Y:S01]  /*1b50*/  @!P4 MOV R117, 0x300 ;  /* 0x000003000075c802 */ /* 0x000fe20000000f00 */
[----:B------:R-:W-:Y:S03]  /*1b60*/  BAR.SYNC.DEFER_BLOCKING 0x0 ;  /* 0x0000000000007b1d */ /* 0x000fe60000010000 */
[----:B------:R-:W-:-:S02]  /*1b70*/  I2FP.F32.S32 R120, R117 ;  /* 0x0000007500787245 */ /* 0x000fc40000201400 */
[----:B------:R-:W-:Y:S02]  /*1b80*/  LOP3.LUT P2, RZ, R51, 0x1f, R112, 0xf8, !PT ;  /* 0x0000001f33ff7812 */ /* 0x000fe4000784f870 */
[----:B-1----:R-:W-:Y:S02]  /*1b90*/  @!P4 LEA R115, R116, R115, 0x18 ;  /* 0x000000737473c211 */ /* 0x002fe400078ec0ff */
[----:B--2---:R-:W-:Y:S01]  /*1ba0*/  CS2R R48, SRZ ;  /* 0x0000000000307805 */ /* 0x004fe2000001ff00 */
[----:B------:R-:W1:Y:S01]  /*1bb0*/  SHFL.DOWN PT, R116, R117, 0x4, 0x1f ;  /* 0x08801f0075747f89 */ /* 0x000e6200000e0000 */
[----:B0-----:R-:W-:-:S05]  /*1bc0*/  @!P4 LEA R119, R50, R115, 0x3 ;  /* 0x000000733277c211 */ /* 0x001fca00078e18ff */
[----:B------:R-:W0:Y:S01]  /*1bd0*/  @!P4 LDS.64 R48, [R119] ;  /* 0x000000007730c984 */ /* 0x000e220000000a00 */
[----:B-1----:R-:W-:Y:S02]  /*1be0*/  IADD3 R110, R116, R117, RZ ;  /* 0x00000075746e7210 */ /* 0x002fe40007ffe0ff */
[----:B------:R-:W-:Y:S02]  /*1bf0*/  I2FP.F32.S32 R116, R116 ;  /* 0x0000007400747245 */ /* 0x000fe40000201400 */
[----:B------:R-:W-:-:S04]  /*1c00*/  I2FP.F32.S32 R50, R110 ;  /* 0x0000006e00327245 */ /* 0x000fc80000201400 */
        /* <DEDUP_REMOVED lines=15> */
[-C--:B0-----:R-:W-:Y:S02]  /*1d00*/  IADD3 R115, R110, R119.reuse, RZ ;  /* 0x000000776e737210 */ /* 0x081fe40007ffe0ff */
[----:B------:R-:W-:Y:S02]  /*1d10*/  I2FP.F32.S32 R120, R119 ;  /* 0x0000007700787245 */ /* 0x000fe40000201400 */
[----:B------:R-:W-:Y:S01]  /*1d20*/  I2FP.F32.S32 R49, R115 ;  /* 0x0000007300317245 */ /* 0x000fe20000201400 */
[----:B-1----:R-:W-:-:S03]  /*1d30*/  FADD.FTZ R118, R117, -R48 ;  /* 0x8000003075767221 */ /* 0x002fc60000010000 */
[----:B------:R-:W0:Y:S01]  /*1d40*/  MUFU.RCP R110, R49 ;  /* 0x00000031006e7308 */ /* 0x000e220000001000 */
[----:B------:R-:W-:Y:S02]  /*1d50*/  FMUL.FTZ R123, R48, R120 ;  /* 0x00000078307b7220 */ /* 0x000fe40000410000 */
        /* <DEDUP_REMOVED lines=8> */
[----:B------:R-:W0:Y:S04]  /*1de0*/  SHFL.DOWN PT, R117, R50, 0x1, 0x1f ;  /* 0x08201f0032757f89 */ /* 0x000e2800000e0000 */
[----:B------:R-:W2:Y:S01]  /*1df0*/  SHFL.DOWN PT, R119, R110, 0x1, 0x1f ;  /* 0x08201f006e777f89 */ /* 0x000ea200000e0000 */
[-C--:B-1----:R-:W-:Y:S02]  /*1e00*/  IADD3 R51, R115, R48.reuse, RZ ;  /* 0x0000003073337210 */ /* 0x082fe40007ffe0ff */
[----:B------:R-:W-:Y:S02]  /*1e10*/  I2FP.F32.S32 R112, R48 ;  /* 0x0000003000707245 */ /* 0x000fe40000201400 */
[----:B------:R-:W-:-:S06]  /*1e20*/  I2FP.F32.S32 R51, R51 ;  /* 0x0000003300337245 */ /* 0x000fcc0000201400 */
[----:B------:R-:W1:Y:S01]  /*1e30*/  MUFU.RCP R51, R51 ;  /* 0x0000003300337308 */ /* 0x000e620000001000 */
[----:B0-----:R-:W-:Y:S01]  /*1e40*/  FADD.FTZ R48, R50, -R117 ;  /* 0x8000007532307221 */ /* 0x001fe20000010000 */
[----:B------:R-:W-:-:S03]  /*1e50*/  FMUL.FTZ R116, R117, R112 ;  /* 0x0000007075747220 */ /* 0x000fc60000410000 */
[----:B------:R-:W-:Y:S01]  /*1e60*/  FMUL.FTZ R48, R48, R48 ;  /* 0x0000003030307220 */ /* 0x000fe20000410000 */
[C---:B------:R-:W-:Y:S01]  /*1e70*/  FFMA.FTZ R116, R49.reuse, R50, R116 ;  /* 0x0000003231747223 */ /* 0x040fe20000010074 */
[----:B--2---:R-:W-:Y:S02]  /*1e80*/  FADD.FTZ R50, R110, R119 ;  /* 0x000000776e327221 */ /* 0x004fe40000010000 */
[----:B------:R-:W-:Y:S01]  /*1e90*/  FMUL.FTZ R48, R49, R48 ;  /* 0x0000003031307220 */ /* 0x000fe20000410000 */
[C---:B-1----:R-:W-:Y:S02]  /*1ea0*/  FMUL.FTZ R110, R51.reuse, R116 ;  /* 0x00000074336e7220 */ /* 0x042fe40000410000 */
[----:B------:R-:W0:Y:S01]  /*1eb0*/  @!P2 LDC.64 R116, c[0x0][0x258] ;  /* 0x00009600ff74ab82 */ /* 0x000e220000000a00 */
[----:B------:R-:W-:Y:S02]  /*1ec0*/  FMUL.FTZ R112, R48, R112 ;  /* 0x0000007030707220 */ /* 0x000fe40000410000 */
[----:B------:R-:W1:Y:S02]  /*1ed0*/  SHFL.IDX PT, R119, R110, RZ, 0x1f ;  /* 0x00001fff6e777589 */ /* 0x000e6400000e0000 */
[----:B------:R-:W-:-:S03]  /*1ee0*/  FFMA.FTZ R112, R51, R112, R50 ;  /* 0x0000007033707223 */ /* 0x000fc60000010032 */
[----:B------:R-:W2:Y:S03]  /*1ef0*/  @!P2 LDC.64 R48, c[0x0][0x250] ;  /* 0x00009400ff30ab82 */ /* 0x000ea60000000a00 */
[----:B------:R-:W3:Y:S05]  /*1f00*/  SHFL.IDX PT, R112, R112, RZ, 0x1f ;  /* 0x00001fff70707589 */ /* 0x000eea00000e0000 */
[----:B------:R-:W3:Y:S01]  /*1f10*/  LDC R51, c[0x0][0x2d8] ;  /* 0x0000b600ff337b82 */ /* 0x000ee20000000800 */
[----:B0-----:R-:W-:-:S04]  /*1f20*/  @!P2 IMAD.WIDE R116, R105, 0x4, R116 ;  /* 0x000000046974a825 */ /* 0x001fc800078e0274 */
[C---:B-1----:R-:W-:Y:S01]  /*1f30*/  FMUL.FTZ R115, R119.reuse, R119 ;  /* 0x0000007777737220 */ /* 0x042fe20000410000 */
[----:B------:R-:W-:Y:S01]  /*1f40*/  FSEL R50, R119, RZ, !P3 ;  /* 0x000000ff77327208 */ /* 0x000fe20005800000 */
[----:B--2---:R-:W-:-:S03]  /*1f50*/  @!P2 IMAD.WIDE R48, R105, 0x4, R48 ;  /* 0x000000046930a825 */ /* 0x004fc600078e0230 */
[----:B------:R-:W-:Y:S01]  /*1f60*/  FSEL R118, R115, RZ, P3 ;  /* 0x000000ff73767208 */ /* 0x000fe20001800000 */
[--C-:B------:R-:W-:Y:S01]  /*1f70*/  FADD.FTZ R28, R28, -R50.reuse ;  /* 0x800000321c1c7221 */ /* 0x100fe20000010000 */
[--C-:B------:R-:W-:Y:S01]  /*1f80*/  FADD.FTZ R29, R29, -R50.reuse ;  /* 0x800000321d1d7221 */ /* 0x100fe20000010000 */
[--C-:B------:R-:W-:Y:S01]  /*1f90*/  FADD.FTZ R30, R30, -R50.reuse ;  /* 0x800000321e1e7221 */ /* 0x100fe20000010000 */
[----:B------:R0:W-:Y:S01]  /*1fa0*/  @!P2 STG.E desc[UR4][R48.64], R119 ;  /* 0x000000773000a986 */ /* 0x0001e2000c101904 */
[--C-:B------:R-:W-:Y:S01]  /*1fb0*/  FADD.FTZ R31, R31, -R50.reuse ;  /* 0x800000321f1f7221 */ /* 0x100fe20000010000 */
[--C-:B------:R-:W-:Y:S01]  /*1fc0*/  FADD.FTZ R110, R33, -R50.reuse ;  /* 0x80000032216e7221 */ /* 0x100fe20000010000 */
[----:B---3--:R-:W-:Y:S01]  /*1fd0*/  FFMA.FTZ R51, R112, UR10, R51 ;  /* 0x0000000a70337c23 */ /* 0x008fe20008010033 */
        /* <DEDUP_REMOVED lines=22> */
[----:B------:R-:W-:Y:S01]  /*2140*/  IADD3 R105, R105, UR12, RZ ;  /* 0x0000000c69697c10 */ /* 0x000fe2000fffe0ff */
[C---:B-1----:R-:W-:Y:S01]  /*2150*/  FMUL.FTZ R28, R34.reuse, R28 ;  /* 0x0000001c221c7220 */ /* 0x042fe20000410000 */
[C---:B------:R-:W-:Y:S01]  /*2160*/  FMUL.FTZ R29, R34.reuse, R29 ;  /* 0x0000001d221d7220 */ /* 0x040fe20000410000 */
[C---:B------:R-:W-:Y:S01]  /*2170*/  FMUL.FTZ R30, R34.reuse, R30 ;  /* 0x0000001e221e7220 */ /* 0x040fe20000410000 */
[----:B------:R-:W-:Y:S01]  /*2180*/  FMUL.FTZ R31, R34, R31 ;  /* 0x0000001f221f7220 */ /* 0x000fe20000410000 */
[----:B------:R-:W-:Y:S01]  /*2190*/  FFMA.FTZ R28, R80, R28, R12 ;  /* 0x0000001c501c7223 */ /* 0x000fe2000001000c */
[----:B------:R-:W-:Y:S01]  /*21a0*/  FFMA.FTZ R29, R79, R29, R23 ;  /* 0x0000001d4f1d7223 */ /* 0x000fe20000010017 */
[----:B------:R-:W-:Y:S01]  /*21b0*/  FFMA.FTZ R30, R78, R30, R11 ;  /* 0x0000001e4e1e7223 */ /* 0x000fe2000001000b */
[----:B------:R-:W-:Y:S01]  /*21c0*/  FFMA.FTZ R31, R67, R31, R56 ;  /* 0x0000001f431f7223 */ /* 0x000fe20000010038 */
[----:B0-----:R-:W-:-:S04]  /*21d0*/  IMAD.WIDE.U32 R32, R108, 0x10, R48 ;  /* 0x000000106c207825 */ /* 0x001fc800078e0030 */
        /* <DEDUP_REMOVED lines=17> */
[----:B------:R1:W-:Y:S01]  /*22f0*/  STG.E.128 desc[UR4][R32.64], R28 ;  /* 0x0000001c20007986 */ /* 0x0003e2000c101d04 */
        /* <DEDUP_REMOVED lines=25> */
[----:B------:R-:W-:-:S04]  /*2490*/  IMAD.WIDE.U32 R48, R114, 0x10, R48 ;  /* 0x0000001072307825 */ /* 0x000fc800078e0030 */
[----:B------:R-:W-:Y:S01]  /*24a0*/  FFMA.FTZ R46, R22, R54, R0 ;  /* 0x00000036162e7223 */ /* 0x000fe20000010000 */
[----:B------:R-:W-:Y:S01]  /*24b0*/  FFMA.FTZ R45, R76, R45, R65 ;  /* 0x0000002d4c2d7223 */ /* 0x000fe20000010041 */
[----:B------:R-:W-:Y:S01]  /*24c0*/  FFMA.FTZ R44, R21, R52, R2 ;  /* 0x00000034152c7223 */ /* 0x000fe20000010002 */
[----:B------:R0:W-:Y:S01]  /*24d0*/  STG.E.128 desc[UR4][R116.64], R28 ;  /* 0x0000001c74007986 */ /* 0x0001e2000c101d04 */
[----:B------:R-:W-:Y:S02]  /*24e0*/  ISETP.GE.AND P2, PT, R105, UR13, PT ;  /* 0x0000000d69007c0c */ /* 0x000fe4000bf46270 */
[----:B------:R-:W-:Y:S01]  /*24f0*/  SEL R110, RZ, 0x1, P1 ;  /* 0x00000001ff6e7807 */ /* 0x000fe20000800000 */
[----:B------:R0:W-:Y:S04]  /*2500*/  STG.E.128 desc[UR4][R118.64], R32 ;  /* 0x0000002076007986 */ /* 0x0001e8000c101d04 */
[----:B------:R0:W-:Y:S04]  /*2510*/  STG.E.128 desc[UR4][R120.64], R36 ;  /* 0x0000002478007986 */ /* 0x0001e8000c101d04 */
[----:B------:R0:W-:Y:S04]  /*2520*/  STG.E.128 desc[UR4][R122.64], R40 ;  /* 0x000000287a007986 */ /* 0x0001e8000c101d04 */
[----:B------:R0:W-:Y:S01]  /*2530*/  STG.E.128 desc[UR4][R48.64], R44 ;  /* 0x0000002c30007986 */ /* 0x0001e2000c101d04 */
[----:B------:R-:W-:Y:S05]  /*2540*/  @!P2 BRA `(.L_x_18757) ;  /* 0xffffffe40040a947 */ /* 0x000fea000383ffff */
[----:B------:R-:W-:Y:S05]  /*2550*/  EXIT ;  /* 0x000000000000794d */ /* 0x000fea0003800000 */
.L_x_18756:
[----:B------:R-:W-:Y:S01]  /*2560*/  HFMA2.MMA R110, -RZ, RZ, 0, 5.9604644775390625e-08 ;  /* 0x00000001ff6e7435 */ /* 0x000fe200000001ff */
[----:B------:R-:W-:Y:S02]  /*2570*/  MOV R123, R49 ;  /* 0x00000031007b7202 */ /* 0x000fe40000000f00 */
[----:B------:R-:W-:Y:S02]  /*2580*/  MOV R115, 0x1f ;  /* 0x0000001f00737802 */ /* 0x000fe40000000f00 */
[----:B------:R-:W-:-:S07]  /*2590*/  MOV R116, 0xffffffff ;  /* 0xffffffff00747802 */ /* 0x000fce0000000f00 */
[----:B------:R-:W-:Y:S05]  /*25a0*/  WARPSYNC.COLLECTIVE R116, `(.L_x_18758) ;  /* 0x0000000074087348 */ /* 0x000fea0003c00000 */
[----:B------:R0:W1:Y:S02]  /*25b0*/  SHFL.BFLY P4, R121, R123, R110, R115 ;  /* 0x0c00006e7b797389 */ /* 0x0000640000080073 */
[----:B01----:R-:W-:Y:S01]  /*25c0*/  ENDCOLLECTIVE ;  /* 0x000000000000791b */ /* 0x003fe20003800000 */
.L_x_18758:
[----:B------:R-:W-:Y:S01]  /*25d0*/  HFMA2.MMA R110, -RZ, RZ, 0, 1.1920928955078125e-07 ;  /* 0x00000002ff6e7435 */ /* 0x000fe200000001ff */
[----:B------:R-:W-:-:S05]  /*25e0*/  MOV R48, R121 ;  /* 0x0000007900307202 */ /* 0x000fca0000000f00 */
[----:B------:R-:W-:-:S05]  /*25f0*/  FADD.FTZ R117, R49, R48 ;  /* 0x0000003031757221 */ /* 0x000fca0000010000 */
[----:B------:R-:W-:-:S07]  /*2600*/  MOV R123, R117 ;  /* 0x00000075007b7202 */ /* 0x000fce0000000f00 */
[----:B------:R-:W-:Y:S05]  /*2610*/  WARPSYNC.COLLECTIVE R116, `(.L_x_18759) ;  /* 0x0000000074087348 */ /* 0x000fea0003c00000 */
[----:B------:R0:W1:Y:S02]  /*2620*/  SHFL.BFLY P4, R121, R123, R110, R115 ;  /* 0x0c00006e7b797389 */ /* 0x0000640000080073 */
[----:B01----:R-:W-:Y:S01]  /*2630*/  ENDCOLLECTIVE ;  /* 0x000000000000791b */ /* 0x003fe20003800000 */
.L_x_18759:
[----:B------:R-:W-:Y:S01]  /*2640*/  HFMA2.MMA R110, -RZ, RZ, 0, 2.384185791015625e-07 ;  /* 0x00000004ff6e7435 */ /* 0x000fe200000001ff */
[----:B------:R-:W-:-:S05]  /*2650*/  MOV R48, R121 ;  /* 0x0000007900307202 */ /* 0x000fca0000000f00 */
[----:B------:R-:W-:-:S05]  /*2660*/  FADD.FTZ R118, R117, R48 ;  /* 0x0000003075767221 */ /* 0x000fca0000010000 */
[----:B------:R-:W-:-:S07]  /*2670*/  MOV R123, R118 ;  /* 0x00000076007b7202 */ /* 0x000fce0000000f00 */
[----:B------:R-:W-:Y:S05]  /*2680*/  WARPSYNC.COLLECTIVE R116, `(.L_x_18760) ;  /* 0x0000000074087348 */ /* 0x000fea0003c00000 */
[----:B------:R0:W1:Y:S02]  /*2690*/  SHFL.BFLY P4, R121, R123, R110, R115 ;  /* 0x0c00006e7b797389 */ /* 0x0000640000080073 */
[----:B01----:R-:W-:Y:S01]  /*26a0*/  ENDCOLLECTIVE ;  /* 0x000000000000791b */ /* 0x003fe20003800000 */
.L_x_18760:
[----:B------:R-:W-:Y:S01]  /*26b0*/  HFMA2.MMA R110, -RZ, RZ, 0, 4.76837158203125e-07 ;  /* 0x00000008ff6e7435 */ /* 0x000fe200000001ff */
[----:B------:R-:W-:-:S05]  /*26c0*/  MOV R119, R121 ;  /* 0x0000007900777202 */ /* 0x000fca0000000f00 */
[----:B------:R-:W-:-:S05]  /*26d0*/  FADD.FTZ R119, R118, R119 ;  /* 0x0000007776777221 */ /* 0x000fca0000010000 */
[----:B------:R-:W-:-:S07]  /*26e0*/  MOV R123, R119 ;  /* 0x00000077007b7202 */ /* 0x000fce0000000f00 */
[----:B------:R-:W-:Y:S05]  /*26f0*/  WARPSYNC.COLLECTIVE R116, `(.L_x_18761) ;  /* 0x0000000074087348 */ /* 0x000fea0003c00000 */
[----:B------:R0:W1:Y:S02]  /*2700*/  SHFL.BFLY P4, R121, R123, R110, R115 ;  /* 0x0c00006e7b797389 */ /* 0x0000640000080073 */
[----:B01----:R-:W-:Y:S01]  /*2710*/  ENDCOLLECTIVE ;  /* 0x000000000000791b */ /* 0x003fe20003800000 */
.L_x_18761:
[----:B------:R-:W-:Y:S01]  /*2720*/  HFMA2.MMA R110, -RZ, RZ, 0, 9.5367431640625e-07 ;  /* 0x00000010ff6e7435 */ /* 0x000fe200000001ff */
[----:B------:R-:W-:-:S05]  /*2730*/  MOV R48, R121 ;  /* 0x0000007900307202 */ /* 0x000fca0000000f00 */
[----:B------:R-:W-:-:S05]  /*2740*/  FADD.FTZ R120, R119, R48 ;  /* 0x0000003077787221 */ /* 0x000fca0000010000 */
[----:B------:R-:W-:-:S07]  /*2750*/  MOV R123, R120 ;  /* 0x00000078007b7202 */ /* 0x000fce0000000f00 */
[----:B------:R-:W-:Y:S05]  /*2760*/  WARPSYNC.COLLECTIVE R116, `(.L_x_18762) ;  /* 0x0000000074087348 */ /* 0x000fea0003c00000 */
[----:B------:R0:W1:Y:S02]  /*2770*/  SHFL.BFLY P4, R121, R123, R110, R115 ;  /* 0x0c00006e7b797389 */ /* 0x0000640000080073 */
[----:B01----:R-:W-:Y:S01]  /*2780*/  ENDCOLLECTIVE ;  /* 0x000000000000791b */ /* 0x003fe20003800000 */
.L_x_18762:
        /* <DEDUP_REMOVED lines=55> */
.L_x_18763:
[----:B------:R-:W-:Y:S01]  /*2b00*/  HFMA2.MMA R110, -RZ, RZ, 0, 1.1920928955078125e-07 ;  /* 0x00000002ff6e7435 */ /* 0x000fe200000001ff */
[----:B------:R-:W-:-:S05]  /*2b10*/  MOV R118, R121 ;  /* 0x0000007900767202 */ /* 0x000fca0000000f00 */
[----:B------:R-:W-:-:S05]  /*2b20*/  FADD.FTZ R118, R49, R118 ;  /* 0x0000007631767221 */ /* 0x000fca0000010000 */
[----:B------:R-:W-:-:S07]  /*2b30*/  MOV R123, R118 ;  /* 0x00000076007b7202 */ /* 0x000fce0000000f00 */
[----:B------:R-:W-:Y:S05]  /*2b40*/  WARPSYNC.COLLECTIVE R116, `(.L_x_18764) ;  /* 0x0000000074087348 */ /* 0x000fea0003c00000 */
[----:B------:R0:W1:Y:S02]  /*2b50*/  SHFL.BFLY P4, R121, R123, R110, R115 ;  /* 0x0c00006e7b797389 */ /* 0x0000640000080073 */
[----:B01----:R-:W-:Y:S01]  /*2b60*/  ENDCOLLECTIVE ;  /* 0x000000000000791b */ /* 0x003fe20003800000 */
.L_x_18764:
[----:B------:R-:W-:Y:S01]  /*2b70*/  HFMA2.MMA R110, -RZ, RZ, 0, 2.384185791015625e-07 ;  /* 0x00000004ff6e7435 */ /* 0x000fe200000001ff */
[----:B------:R-:W-:-:S05]  /*2b80*/  MOV R117, R121 ;  /* 0x0000007900757202 */ /* 0x000fca0000000f00 */
[----:B------:R-:W-:-:S05]  /*2b90*/  FADD.FTZ R117, R118, R117 ;  /* 0x0000007576757221 */ /* 0x000fca0000010000 */
[----:B------:R-:W-:-:S07]  /*2ba0*/  MOV R123, R117 ;  /* 0x00000075007b7202 */ /* 0x000fce0000000f00 */
[----:B------:R-:W-:Y:S05]  /*2bb0*/  WARPSYNC.COLLECTIVE R116, `(.L_x_18765) ;  /* 0x0000000074087348 */ /* 0x000fea0003c00000 */
[----:B------:R0:W1:Y:S02]  /*2bc0*/  SHFL.BFLY P4, R121, R123, R110, R115 ;  /* 0x0c00006e7b797389 */ /* 0x0000640000080073 */
[----:B01----:R-:W-:Y:S01]  /*2bd0*/  ENDCOLLECTIVE ;  /* 0x000000000000791b */ /* 0x003fe20003800000 */
.L_x_18765:
[----:B------:R-:W-:Y:S01]  /*2be0*/  HFMA2.MMA R110, -RZ, RZ, 0, 4.76837158203125e-07 ;  /* 0x00000008ff6e7435 */ /* 0x000fe200000001ff */
[----:B------:R-:W-:-:S05]  /*2bf0*/  MOV R120, R121 ;  /* 0x0000007900787202 */ /* 0x000fca0000000f00 */
[----:B------:R-:W-:-:S05]  /*2c00*/  FADD.FTZ R120, R117, R120 ;  /* 0x0000007875787221 */ /* 0x000fca0000010000 */
[----:B------:R-:W-:-:S07]  /*2c10*/  MOV R123, R120 ;  /* 0x00000078007b7202 */ /* 0x000fce0000000f00 */
[----:B------:R-:W-:Y:S05]  /*2c20*/  WARPSYNC.COLLECTIVE R116, `(.L_x_18766) ;  /* 0x0000000074087348 */ /* 0x000fea0003c00000 */
[----:B------:R0:W1:Y:S02]  /*2c30*/  SHFL.BFLY P4, R121, R123, R110, R115 ;  /* 0x0c00006e7b797389 */ /* 0x0000640000080073 */
[----:B01----:R-:W-:Y:S01]  /*2c40*/  ENDCOLLECTIVE ;  /* 0x000000000000791b */ /* 0x003fe20003800000 */
.L_x_18766:
[----:B------:R-:W-:Y:S01]  /*2c50*/  HFMA2.MMA R110, -RZ, RZ, 0, 9.5367431640625e-07 ;  /* 0x00000010ff6e7435 */ /* 0x000fe200000001ff */
[----:B------:R-:W-:-:S05]  /*2c60*/  MOV R119, R121 ;  /* 0x0000007900777202 */ /* 0x000fca0000000f00 */
[----:B------:R-:W-:-:S05]  /*2c70*/  FADD.FTZ R119, R120, R119 ;  /* 0x0000007778777221 */ /* 0x000fca0000010000 */
[----:B------:R-:W-:-:S07]  /*2c80*/  MOV R123, R119 ;  /* 0x00000077007b7202 */ /* 0x000fce0000000f00 */
[----:B------:R-:W-:Y:S05]  /*2c90*/  WARPSYNC.COLLECTIVE R116, `(.L_x_18767) ;  /* 0x0000000074087348 */ /* 0x000fea0003c00000 */
[----:B------:R0:W1:Y:S02]  /*2ca0*/  SHFL.BFLY P4, R121, R123, R110, R115 ;  /* 0x0c00006e7b797389 */ /* 0x0000640000080073 */
[----:B01----:R-:W-:Y:S01]  /*2cb0*/  ENDCOLLECTIVE ;  /* 0x000000000000791b */ /* 0x003fe20003800000 */
.L_x_18767:
[----:B------:R-:W-:Y:S01]  /*2cc0*/  MOV R122, R121 ;  /* 0x00000079007a7202 */ /* 0x000fe20000000f00 */
[----:B------:R-:W-:Y:S06]  /*2cd0*/  BRA `(.L_x_18768) ;  /* 0xffffffec00607947 */ /* 0x000fec000383ffff */
.L_x_18769:
        /* <DEDUP_REMOVED lines=10> */
.L_x_23341:


//--------------------- .text._ZN10layer_norm13ln_fwd_kernelINS_13Kernel_traitsI6__halfffffjLj6144ELj1ELj1ELj8ELj16ENS_18Kernel_traits_baseILj6144ES2_ffffjLj256EEEEELb0ELb1ELb1ELb0EEEvNS_9FwdParamsE --------------------------
	.section	.text._ZN10layer_norm13ln_fwd_kernelINS_13Kernel_traitsI6__halfffffjLj6144ELj1ELj1ELj8ELj16ENS_18Kernel_traits_baseILj6144ES2_ffffjLj256EEEEELb0ELb1ELb1ELb0EEEvNS_9FwdParamsE,"ax",@progbits
	.align	128
        .global         _ZN10layer_norm13ln_fwd_kernelINS_13Kernel_traitsI6__halfffffjLj6144ELj1ELj1ELj8ELj16ENS_18Kernel_traits_baseILj6144ES2_ffffjLj256EEEEELb0ELb1ELb1ELb0EEEvNS_9FwdParamsE
        .type           _ZN10layer_norm13ln_fwd_kernelINS_13Kernel_traitsI6__halfffffjLj6144ELj1ELj1ELj8ELj16ENS_18Kernel_traits_baseILj6144ES2_ffffjLj256EEEEELb0ELb1ELb1ELb0EEEvNS_9FwdParamsE,@function
        .size           _ZN10layer_norm13ln_fwd_kernelINS_13Kernel_traitsI6__halfffffjLj6144ELj1ELj1ELj8ELj16ENS_18Kernel_traits_baseILj6144ES2_ffffjLj256EEEEELb0ELb1ELb1ELb0EEEvNS_9FwdParamsE,(.L_x_23342 - _ZN10layer_norm13ln_fwd_kernelINS_13Kernel_traitsI6__halfffffjLj6144ELj1ELj1ELj8ELj16ENS_18Kernel_traits_baseILj6144ES2_ffffjLj256EEEEELb0ELb1ELb1ELb0EEEvNS_9FwdParamsE)
        .other          _ZN10layer_norm13ln_fwd_kernelINS_13Kernel_traitsI6__halfffffjLj6144ELj1ELj1ELj8ELj16ENS_18Kernel_traits_baseILj6144ES2_ffffjLj256EEEEELb0ELb1ELb1ELb0EEEvNS_9FwdParamsE,@"STO_CUDA_ENTRY STV_DEFAULT"
_ZN10layer_norm13ln_fwd_kernelINS_13Kernel_traitsI6__halfffffjLj6144ELj1ELj1ELj8ELj16ENS_18Kernel_traits_baseILj6144ES2_ffffjLj256EEEEELb0ELb1ELb1ELb0EEEvNS_9FwdParamsE:
.text._ZN10layer_norm13ln_fwd_kernelINS_13Kernel_traitsI6__halfffffjLj6144ELj1ELj1ELj8ELj16ENS_18Kernel_traits_baseILj6144ES2_ffffjLj256EEEEELb0ELb1ELb1ELb0EEEvNS_9FwdParamsE:
        /* <DEDUP_REMOVED lines=34> */
[----:B------:R-:W-:-:S02]  /*0220*/  LOP3.LUT R31, R31, 0x100, RZ, 0xfc, !PT ;  /* 0x000001001f1f7812 */ /* 0x000fc400078efcff */
[----:B0-----:R-:W-:-:S07]  /*0230*/  @!P0 CS2R R38, SRZ ;  /* 0x0000000000268805 */ /* 0x001fce000001ff00 */
.L_x_18771:
[----:B------:R-:W-:Y:S05]  /*0240*/  BSYNC B0 ;  /* 0x0000000000007941 */ /* 0x000fea0003800000 */
.L_x_18770:
        /* <DEDUP_REMOVED lines=17> */
.L_x_18773:
[----:B------:R-:W-:Y:S05]  /*0360*/  BSYNC B0 ;  /* 0x0000000000007941 */ /* 0x000fea0003800000 */
.L_x_18772:
        /* <DEDUP_REMOVED lines=17> */
.L_x_18775:
[----:B------:R-:W-:Y:S05]  /*0480*/  BSYNC B0 ;  /* 0x0000000000007941 */ /* 0x000fea0003800000 */
.L_x_18774:
        /* <DEDUP_REMOVED lines=17> */
.L_x_18777:
[----:B------:R-:W-:Y:S05]  /*05a0*/  BSYNC B0 ;  /* 0x0000000000007941 */ /* 0x000fea0003800000 */
.L_x_18776:
        /* <DEDUP_REMOVED lines=17> */
.L_x_18779:
[----:B------:R-:W-:Y:S05]  /*06c0*/  BSYNC B0 ;  /* 0x0000000000007941 */ /* 0x000fea0003800000 */
.L_x_18778:
        /* <DEDUP_REMOVED lines=18> */
.L_x_18781:
[----:B------:R-:W-:Y:S05]  /*07f0*/  BSYNC B0 ;  /* 0x0000000000007941 */ /* 0x000fea0003800000 */
.L_x_18780:
[----:B------:R-:W0:Y:S02]  /*0800*/  S2UR UR6, SR_CTAID.X ;  /* 0x00000000000679c3 */ /* 0x000e240000002500 */
[----:B0-----:R-:W-:Y:S01]  /*0810*/  LEA.HI R49, R2, UR6, RZ, 0x18 ;  /* 0x0000000602317c11 */ /* 0x001fe2000f8fc0ff */
[----:B------:R-:W-:-:S03]  /*0820*/  ULDC UR6, c[0x0][0x214] ;  /* 0x0000850000067ab9 */ /* 0x000fc60000000800 */
[----:B------:R-:W-:-:S13]  /*0830*/  ISETP.GE.AND P0, PT, R49, UR6, PT ;  /* 0x0000000631007c0c */ /* 0x000fda000bf06270 */
[----:B------:R-:W-:Y:S05]  /*0840*/  @P0 EXIT ;  /* 0x000000000000094d */ /* 0x000fea0003800000 */
[----:B------:R-:W-:Y:S01]  /*0850*/  SHF.R.S32.HI R0, RZ, 0x2, R0 ;  /* 0x00000002ff007819 */ /* 0x000fe20000011400 */
[----:B-----5:R-:W-:Y:S01]  /*0860*/  HADD2.F32 R37, -RZ, R38.H0_H0 ;  /* 0x20000026ff257230 */ /* 0x020fe20000004100 */
[----:B------:R-:W-:Y:S01]  /*0870*/  LOP3.LUT R7, R2, 0xe0, RZ, 0xc0, !PT ;  /* 0x000000e002077812 */ /* 0x000fe200078ec0ff */
[----:B------:R-:W-:Y:S01]  /*0880*/  HADD2.F32 R46, -RZ, R35.H0_H0 ;  /* 0x20000023ff2e7230 */ /* 0x000fe20000004100 */
[----:B------:R-:W-:Y:S01]  /*0890*/  LOP3.LUT R6, R0, 0xff, RZ, 0xc0, !PT ;  /* 0x000000ff00067812 */ /* 0x000fe200078ec0ff */
[----:B------:R-:W-:Y:S01]  /*08a0*/  HADD2.F32 R47, -RZ, R32.H0_H0 ;  /* 0x20000020ff2f7230 */ /* 0x000fe20000004100 */
[----:B------:R-:W-:Y:S01]  /*08b0*/  SHF.R.U32.HI R0, RZ, 0x3, R0 ;  /* 0x00000003ff007819 */ /* 0x000fe20000011600 */
[----:B------:R-:W-:Y:S01]  /*08c0*/  HADD2.F32 R48, -RZ, R33.H0_H0 ;  /* 0x20000021ff307230 */ /* 0x000fe20000004100 */
[----:B------:R-:W-:Y:S01]  /*08d0*/  VIADDMNMX R7, R6, -R7, RZ, !PT ;  /* 0x8000000706077246 */ /* 0x000fe200078001ff */
[----:B------:R-:W-:Y:S01]  /*08e0*/  ULDC.U8 UR6, c[0x0][0x2a0] ;  /* 0x0000a80000067ab9 */ /* 0x000fe20000000000 */
[----:B------:R-:W-:Y:S01]  /*08f0*/  LOP3.LUT R0, R0, 0x1fffffe0, RZ, 0xc0, !PT ;  /* 0x1fffffe000007812 */ /* 0x000fe200078ec0ff */
[----:B------:R-:W-:Y:S01]  /*0900*/  UISETP.NE.AND UP0, UPT, UR6, URZ, UPT ;  /* 0x0000003f0600728c */ /* 0x000fe2000bf05270 */
[----:B------:R-:W-:Y:S01]  /*0910*/  VIMNMX R7, R7, 0x20, PT ;  /* 0x0000002007077848 */ /* 0x000fe20003fe0100 */
[----:B------:R-:W-:Y:S01]  /*0920*/  ULDC UR7, c[0x0][0x29c] ;  /* 0x0000a70000077ab9 */ /* 0x000fe20000000800 */
[----:B------:R-:W-:Y:S01]  /*0930*/  MOV R70, R8 ;  /* 0x0000000800467202 */ /* 0x000fe20000000f00 */
[----:B------:R-:W-:Y:S01]  /*0940*/  ULDC UR6, c[0x0][0x290] ;  /* 0x0000a40000067ab9 */ /* 0x000fe20000000800 */
[----:B------:R-:W-:Y:S01]  /*0950*/  IADD3 R7, R7, R0, RZ ;  /* 0x0000000007077210 */ /* 0x000fe20007ffe0ff */
[----:B------:R-:W-:Y:S01]  /*0960*/  ULDC.64 UR8, c[0x0][0x210] ;  /* 0x0000840000087ab9 */ /* 0x000fe20000000a00 */
[----:B------:R-:W-:Y:S01]  /*0970*/  SHF.R.U64 R71, R8, 0x10, R9 ;  /* 0x0000001008477819 */ /* 0x000fe20000001209 */
[----:B------:R-:W-:Y:S01]  /*0980*/  HADD2.F32 R70, -RZ, R70.H0_H0 ;  /* 0x20000046ff467230 */ /* 0x000fe20000004100 */
[----:B------:R-:W-:-:S02]  /*0990*/  SHF.L.U32 R8, R2, 0x5, RZ ;  /* 0x0000000502087819 */ /* 0x000fc400000006ff */
[----:B------:R-:W-:Y:S01]  /*09a0*/  SHF.L.U32 R7, R7, 0x2, RZ ;  /* 0x0000000207077819 */ /* 0x000fe200000006ff */
[----:B------:R-:W-:Y:S01]  /*09b0*/  HADD2.F32 R71, -RZ, R71.H0_H0 ;  /* 0x20000047ff477230 */ /* 0x000fe20000004100 */
[----:B------:R-:W-:Y:S02]  /*09c0*/  MOV R72, R9 ;  /* 0x0000000900487202 */ /* 0x000fe40000000f00 */
[----:B------:R-:W-:Y:S02]  /*09d0*/  SHF.R.U32.HI R73, RZ, 0x10, R9 ;  /* 0x00000010ff497819 */ /* 0x000fe40000011609 */
[----:B------:R-:W-:Y:S01]  /*09e0*/  LOP3.LUT R9, R8, 0x3e0, RZ, 0xc0, !PT ;  /* 0x000003e008097812 */ /* 0x000fe200078ec0ff */
[----:B------:R-:W-:Y:S01]  /*09f0*/  HADD2.F32 R72, -RZ, R72.H0_H0 ;  /* 0x20000048ff487230 */ /* 0x000fe20000004100 */
[----:B------:R-:W-:Y:S01]  /*0a00*/  I2FP.F32.U32 R7, R7 ;  /* 0x0000000700077245 */ /* 0x000fe20000201000 */
[----:B------:R-:W-:Y:S01]  /*0a10*/  HADD2.F32 R73, -RZ, R73.H0_H0 ;  /* 0x20000049ff497230 */ /* 0x000fe20000004100 */
[----:B------:R-:W-:-:S02]  /*0a20*/  VIADDMNMX R9, R6, -R9, RZ, !PT ;  /* 0x8000000906097246 */ /* 0x000fc400078001ff */
[----:B------:R0:W1:Y:S01]  /*0a30*/  MUFU.RCP R106, R7 ;  /* 0x00000007006a7308 */ /* 0x0000620000001000 */
[--C-:B------:R-:W-:Y:S01]  /*0a40*/  SHF.R.U64 R102, R38, 0x10, R39.reuse ;  /* 0x0000001026667819 */ /* 0x100fe20000001227 */
[----:B------:R-:W-:Y:S01]  /*0a50*/  HADD2.F32 R38, -RZ, R39.H0_H0 ;  /* 0x20000027ff267230 */ /* 0x000fe20000004100 */
[----:B------:R-:W-:Y:S02]  /*0a60*/  VIMNMX R9, R9, 0x20, PT ;  /* 0x0000002009097848 */ /* 0x000fe40003fe0100 */
[----:B------:R-:W-:Y:S01]  /*0a70*/  SHF.R.U32.HI R103, RZ, 0x10, R39 ;  /* 0x00000010ff677819 */ /* 0x000fe20000011627 */
[----:B------:R-:W-:Y:S01]  /*0a80*/  HADD2.F32 R39, -RZ, R40.H0_H0 ;  /* 0x20000028ff277230 */ /* 0x000fe20000004100 */
[----:B------:R-:W-:Y:S01]  /*0a90*/  SHF.R.U64 R104, R40, 0x10, R41 ;  /* 0x0000001028687819 */ /* 0x000fe20000001229 */
        /* <DEDUP_REMOVED lines=108> */
[----:B------:R-:W-:Y:S01]  /*1160*/  HFMA2.MMA R0, -RZ, RZ, 0, 5.9604644775390625e-08 ;  /* 0x00000001ff007435 */ /* 0x000fe200000001ff */
[----:B------:R-:W-:-:S02]  /*1170*/  HADD2.F32 R108, -RZ, R108.H0_H0 ;  /* 0x2000006cff6c7230 */ /* 0x000fc40000004100 */
[----:B------:R-:W-:Y:S01]  /*1180*/  HADD2.F32 R107, -RZ, R107.H0_H0 ;  /* 0x2000006bff6b7230 */ /* 0x000fe20000004100 */
[----:B------:R-:W-:Y:S01]  /*1190*/  SHF.L.U32 R115, R9, 0x2, RZ ;  /* 0x0000000209737819 */ /* 0x000fe200000006ff */
[----:B------:R-:W-:Y:S02]  /*11a0*/  HADD2.F32 R110, -RZ, R110.H0_H0 ;  /* 0x2000006eff6e7230 */ /* 0x000fe40000004100 */
[----:B------:R-:W-:Y:S02]  /*11b0*/  HADD2.F32 R109, -RZ, R109.H0_H0 ;  /* 0x2000006dff6d7230 */ /* 0x000fe40000004100 */
[----:B------:R-:W-:Y:S02]  /*11c0*/  HADD2.F32 R112, -RZ, R112.H0_H0 ;  /* 0x20000070ff707230 */ /* 0x000fe40000004100 */
[----:B------:R-:W-:Y:S02]  /*11d0*/  HADD2.F32 R111, -RZ, R111.H0_H0 ;  /* 0x2000006fff6f7230 */ /* 0x000fe40000004100 */
[----:B------:R-:W-:-:S02]  /*11e0*/  HADD2.F32 R114, -RZ, R114.H0_H0 ;  /* 0x20000072ff727230 */ /* 0x000fc40000004100 */
[----:B01----:R-:W-:-:S07]  /*11f0*/  HADD2.F32 R113, -RZ, R113.H0_H0 ;  /* 0x20000071ff717230 */ /* 0x003fce0000004100 */
.L_x_18855:
[----:B01234-:R-:W0:Y:S08]  /*1200*/  LDC.64 R116, c[0x0][0x280] ;  /* 0x0000a000ff747b82 */ /* 0x01fe300000000a00 */
[----:B------:R-:W1:Y:S08]  /*1210*/  LDC R34, c[0x0][0x218] ;  /* 0x00008600ff227b82 */ /* 0x000e700000000800 */
[----:B------:R-:W2:Y:S01]  /*1220*/  LDC.64 R32, c[0x0][0x288] ;  /* 0x0000a200ff207b82 */ /* 0x000ea20000000a00 */
[----:B0-----:R-:W-:-:S05]  /*1230*/  IMAD.WIDE R116, R49, 0x4, R116 ;  /* 0x0000000431747825 */ /* 0x001fca00078e0274 */
[----:B------:R-:W3:Y:S01]  /*1240*/  LDG.E R120, desc[UR4][R116.64] ;  /* 0x0000000474787981 */ /* 0x000ee2000c1e1900 */
[----:B-1----:R-:W-:-:S05]  /*1250*/  IMAD R35, R49, R34, RZ ;  /* 0x0000002231237224 */ /* 0x002fca00078e02ff */
[----:B------:R-:W-:Y:S01]  /*1260*/  SHF.R.S32.HI R118, RZ, 0x1f, R35 ;  /* 0x0000001fff767819 */ /* 0x000fe20000011423 */
[----:B--2---:R-:W-:-:S03]  /*1270*/  IMAD.WIDE R32, R49, 0x4, R32 ;  /* 0x0000000431207825 */ /* 0x004fc600078e0220 */
[----:B------:R-:W-:Y:S01]  /*1280*/  LEA.HI R118, R118, R35, RZ, 0x2 ;  /* 0x0000002376767211 */ /* 0x000fe200078f10ff */
[----:B------:R-:W-:Y:S01]  /*1290*/  BSSY B0, `(.L_x_18782) ;  /* 0x000003f000007945 */ /* 0x000fe20003800000 */
[----:B------:R-:W-:Y:S01]  /*12a0*/  MOV R35, RZ ;  /* 0x000000ff00237202 */ /* 0x000fe20000000f00 */
[----:B------:R0:W5:Y:S02]  /*12b0*/  LDG.E R32, desc[UR4][R32.64] ;  /* 0x0000000420207981 */ /* 0x000164000c1e1900 */
[----:B0-----:R-:W-:Y:S02]  /*12c0*/  LEA.HI.SX32 R33, R118, R3, 0x1e ;  /* 0x0000000376217211 */ /* 0x001fe400078ff2ff */
[----:B---3--:R-:W-:-:S13]  /*12d0*/  ISETP.GE.AND P0, PT, R120, 0x1, PT ;  /* 0x000000017800780c */ /* 0x008fda0003f06270 */
[----:B------:R-:W-:-:S05]  /*12e0*/  @P0 IADD3 R119, R120, -0x1, RZ ;  /* 0xffffffff78770810 */ /* 0x000fca0007ffe0ff */
[----:B------:R-:W-:-:S05]  /*12f0*/  @P0 IMAD R119, R119, R34, RZ ;  /* 0x0000002277770224 */ /* 0x000fca00078e02ff */
[----:B------:R-:W-:-:S04]  /*1300*/  @P0 SHF.R.S32.HI R116, RZ, 0x1f, R119 ;  /* 0x0000001fff740819 */ /* 0x000fc80000011477 */
[----:B------:R-:W-:-:S04]  /*1310*/  @P0 LEA.HI R116, R116, R119, RZ, 0x2 ;  /* 0x0000007774740211 */ /* 0x000fc800078f10ff */
[----:B------:R-:W-:Y:S02]  /*1320*/  @P0 LEA.HI.SX32 R35, R116, R3, 0x1e ;  /* 0x0000000374230211 */ /* 0x000fe400078ff2ff */
[----:B------:R-:W-:Y:S01]  /*1330*/  SHF.R.S32.HI R116, RZ, 0x1f, R49 ;  /* 0x0000001fff747819 */ /* 0x000fe20000011431 */
[----:B------:R-:W-:Y:S06]  /*1340*/  @!P5 BRA `(.L_x_18783) ;  /* 0x0000000000ccd947 */ /* 0x000fec0003800000 */
[----:B------:R-:W0:Y:S02]  /*1350*/  LDC.64 R128, c[0x0][0x230] ;  /* 0x00008c00ff807b82 */ /* 0x000e240000000a00 */
[----:B0-----:R-:W-:-:S04]  /*1360*/  ISETP.NE.U32.AND P1, PT, R128, RZ, PT ;  /* 0x000000ff8000720c */ /* 0x001fc80003f25070 */
[----:B------:R-:W-:-:S13]  /*1370*/  ISETP.NE.AND.EX P1, PT, R129, RZ, PT, P1 ;  /* 0x000000ff8100720c */ /* 0x000fda0003f25310 */
[----:B------:R-:W0:Y:S02]  /*1380*/  @P1 LDC.64 R118, c[0x0][0x230] ;  /* 0x00008c00ff761b82 */ /* 0x000e240000000a00 */
[----:B0-----:R-:W-:-:S05]  /*1390*/  @P1 IMAD.WIDE.U32 R118, R33, 0x10, R118 ;  /* 0x0000001021761825 */ /* 0x001fca00078e0076 */
[----:B------:R0:W2:Y:S01]  /*13a0*/  @P1 LDG.E.128 R4, desc[UR4][R118.64] ;  /* 0x0000000476041981 */ /* 0x0000a2000c1e1d00 */
[----:B------:R-:W-:Y:S01]  /*13b0*/  ISETP.GT.AND P2, PT, R120, RZ, PT ;  /* 0x000000ff7800720c */ /* 0x000fe20003f44270 */
[----:B0-----:R-:W0:-:S12]  /*13c0*/  @P0 LDC.64 R118, c[0x0][0x220] ;  /* 0x00008800ff760b82 */ /* 0x001e180000000a00 */
[----:B------:R-:W-:-:S04]  /*13d0*/  @!P2 ISETP.NE.U32.AND P3, PT, R128, RZ, PT ;  /* 0x000000ff8000a20c */ /* 0x000fc80003f65070 */
[----:B------:R-:W-:Y:S01]  /*13e0*/  @!P2 ISETP.NE.AND.EX P3, PT, R129, RZ, PT, P3 ;  /* 0x000000ff8100a20c */ /* 0x000fe20003f65330 */
[----:B0-----:R-:W-:-:S05]  /*13f0*/  @P0 IMAD.WIDE.U32 R118, R35, 0x10, R118 ;  /* 0x0000001023760825 */ /* 0x001fca00078e0076 */
        /* <DEDUP_REMOVED lines=12> */
[----:B0-----:R-:W-:Y:S08]  /*14c0*/  @!P2 BRA `(.L_x_18785) ;  /* 0x00000000000ca947 */ /* 0x001ff00003800000 */
[----:B-----5:R-:W-:-:S04]  /*14d0*/  FMUL.FTZ R117, R80, UR7 ;  /* 0x0000000750757c20 */ /* 0x020fc80008410000 */
[----:B------:R-:W-:-:S04]  /*14e0*/  FMUL.FTZ R8, R50, R117 ;  /* 0x0000007532087220 */ /* 0x000fc80000410000 */
[----:B------:R-:W-:-:S07]  /*14f0*/  @P1 FADD.FTZ R8, R4, R8 ;  /* 0x0000000804081221 */ /* 0x000fce0000010000 */
.L_x_18785:
[----:B------:R-:W-:Y:S05]  /*1500*/  BSYNC B1 ;  /* 0x0000000000017941 */ /* 0x000fea0003800000 */
.L_x_18784:
[----:B------:R-:W-:Y:S04]  /*1510*/  BSSY B1, `(.L_x_18786) ;  /* 0x0000005000017945 */ /* 0x000fe80003800000 */
[----:B------:R-:W-:Y:S05]  /*1520*/  @!P2 BRA `(.L_x_18787) ;  /* 0x00000000000ca947 */ /* 0x000fea0003800000 */
[----:B-----5:R-:W-:-:S04]  /*1530*/  FMUL.FTZ R118, R81, UR7 ;  /* 0x0000000751767c20 */ /* 0x020fc80008410000 */
[----:B------:R-:W-:-:S04]  /*1540*/  FMUL.FTZ R9, R51, R118 ;  /* 0x0000007633097220 */ /* 0x000fc80000410000 */
[----:B------:R-:W-:-:S07]  /*1550*/  @P1 FADD.FTZ R9, R5, R9 ;  /* 0x0000000905091221 */ /* 0x000fce0000010000 */
.L_x_18787:
[----:B------:R-:W-:Y:S05]  /*1560*/  BSYNC B1 ;  /* 0x0000000000017941 */ /* 0x000fea0003800000 */
.L_x_18786:
[----:B------:R-:W-:Y:S04]  /*1570*/  BSSY B1, `(.L_x_18788) ;  /* 0x0000005000017945 */ /* 0x000fe80003800000 */
[----:B------:R-:W-:Y:S05]  /*1580*/  @!P2 BRA `(.L_x_18789) ;  /* 0x00000000000ca947 */ /* 0x000fea0003800000 */
[----:B-----5:R-:W-:-:S04]  /*1590*/  FMUL.FTZ R117, R82, UR7 ;  /* 0x0000000752757c20 */ /* 0x020fc80008410000 */
[----:B------:R-:W-:-:S04]  /*15a0*/  FMUL.FTZ R10, R52, R117 ;  /* 0x00000075340a7220 */ /* 0x000fc80000410000 */
[----:B------:R-:W-:-:S07]  /*15b0*/  @P1 FADD.FTZ R10, R6, R10 ;  /* 0x0000000a060a1221 */ /* 0x000fce0000010000 */
.L_x_18789:
[----:B------:R-:W-:Y:S05]  /*15c0*/  BSYNC B1 ;  /* 0x0000000000017941 */ /* 0x000fea0003800000 */
.L_x_18788:
[----:B------:R-:W-:Y:S04]  /*15d0*/  BSSY B1, `(.L_x_18790) ;  /* 0x0000005000017945 */ /* 0x000fe80003800000 */
[----:B------:R-:W-:Y:S05]  /*15e0*/  @!P2 BRA `(.L_x_18791) ;  /* 0x00000000000ca947 */ /* 0x000fea0003800000 */
[----:B-----5:R-:W-:-:S04]  /*15f0*/  FMUL.FTZ R118, R83, UR7 ;  /* 0x0000000753767c20 */ /* 0x020fc80008410000 */
[----:B------:R-:W-:-:S04]  /*1600*/  FMUL.FTZ R11, R53, R118 ;  /* 0x00000076350b7220 */ /* 0x000fc80000410000 */
[----:B------:R-:W-:-:S07]  /*1610*/  @P1 FADD.FTZ R11, R7, R11 ;  /* 0x0000000b070b1221 */ /* 0x000fce0000010000 */
.L_x_18791:
[----:B------:R-:W-:Y:S05]  /*1620*/  BSYNC B1 ;  /* 0x0000000000017941 */ /* 0x000fea0003800000 */
.L_x_18790:
[----:B------:R-:W0:Y:S01]  /*1630*/  LDC.64 R118, c[0x0][0x238] ;  /* 0x00008e00ff767b82 */ /* 0x000e220000000a00 */
[----:B------:R-:W-:Y:S01]  /*1640*/  IADD3 R35, R35, 0x100, RZ ;  /* 0x0000010023237810 */ /* 0x000fe20007ffe0ff */
[C---:B0-----:R-:W-:Y:S01]  /*1650*/  IMAD.WIDE.U32 R118, R33.reuse, 0x10, R118 ;  /* 0x0000001021767825 */ /* 0x041fe200078e0076 */
[----:B------:R-:W-:-:S04]  /*1660*/  IADD3 R33, R33, 0x100, RZ ;  /* 0x0000010021217810 */ /* 0x000fc80007ffe0ff */
[----:B------:R0:W-:Y:S03]  /*1670*/  STG.E.128 desc[UR4][R118.64], R8 ;  /* 0x0000000876007986 */ /* 0x0001e6000c101d04 */
.L_x_18783:
[----:B------:R-:W-:Y:S05]  /*1680*/  BSYNC B0 ;  /* 0x0000000000007941 */ /* 0x000fea0003800000 */
.L_x_18782:
[----:B------:R-:W-:Y:S01]  /*1690*/  ISETP.NE.AND P1, PT, R122, RZ, PT ;  /* 0x000000ff7a00720c */ /* 0x000fe20003f25270 */
[----:B------:R-:W-:-:S12]  /*16a0*/  BSSY B0, `(.L_x_18792) ;  /* 0x0000035000007945 */ /* 0x000fd80003800000 */
[----:B------:R-:W-:Y:S05]  /*16b0*/  @!P1 BRA `(.L_x_18793) ;  /* 0x0000000000cc9947 */ /* 0x000fea0003800000 */
[----:B------:R-:W1:Y:S02]  /*16c0*/  LDC.64 R128, c[0x0][0x230] ;  /* 0x00008c00ff807b82 */ /* 0x000e640000000a00 */
[----:B-1----:R-:W-:-:S04]  /*16d0*/  ISETP.NE.U32.AND P1, PT, R128, RZ, PT ;  /* 0x000000ff8000720c */ /* 0x002fc80003f25070 */
        /* <DEDUP_REMOVED lines=25> */
.L_x_18795:
[----:B------:R-:W-:Y:S05]  /*1870*/  BSYNC B1 ;  /* 0x0000000000017941 */ /* 0x000fea0003800000 */
.L_x_18794:
[----:B------:R-:W-:Y:S04]  /*1880*/  BSSY B1, `(.L_x_18796) ;  /* 0x0000005000017945 */ /* 0x000fe80003800000 */
[----:B------:R-:W-:Y:S05]  /*1890*/  @!P2 BRA `(.L_x_18797) ;  /* 0x00000000000ca947 */ /* 0x000fea0003800000 */
[----:B-----5:R-:W-:-:S04]  /*18a0*/  FMUL.FTZ R118, R81, UR7 ;  /* 0x0000000751767c20 */ /* 0x020fc80008410000 */
[----:B------:R-:W-:-:S04]  /*18b0*/  FMUL.FTZ R13, R55, R118 ;  /* 0x00000076370d7220 */ /* 0x000fc80000410000 */
[----:B------:R-:W-:-:S07]  /*18c0*/  @P1 FADD.FTZ R13, R5, R13 ;  /* 0x0000000d050d1221 */ /* 0x000fce0000010000 */
.L_x_18797:
[----:B------:R-:W-:Y:S05]  /*18d0*/  BSYNC B1 ;  /* 0x0000000000017941 */ /* 0x000fea0003800000 */
.L_x_18796:
[----:B------:R-:W-:Y:S04]  /*18e0*/  BSSY B1, `(.L_x_18798) ;  /* 0x0000005000017945 */ /* 0x000fe80003800000 */
[----:B------:R-:W-:Y:S05]  /*18f0*/  @!P2 BRA `(.L_x_18799) ;  /* 0x00000000000ca947 */ /* 0x000fea0003800000 */
[----:B-----5:R-:W-:-:S04]  /*1900*/  FMUL.FTZ R117, R82, UR7 ;  /* 0x0000000752757c20 */ /* 0x020fc80008410000 */
[----:B------:R-:W-:-:S04]  /*1910*/  FMUL.FTZ R14, R56, R117 ;  /* 0x00000075380e7220 */ /* 0x000fc80000410000 */
[----:B------:R-:W-:-:S07]  /*1920*/  @P1 FADD.FTZ R14, R6, R14 ;  /* 0x0000000e060e1221 */ /* 0x000fce0000010000 */
.L_x_18799:
[----:B------:R-:W-:Y:S05]  /*1930*/  BSYNC B1 ;  /* 0x0000000000017941 */ /* 0x000fea0003800000 */
.L_x_18798:
[----:B------:R-:W-:Y:S04]  /*1940*/  BSSY B1, `(.L_x_18800) ;  /* 0x0000005000017945 */ /* 0x000fe80003800000 */
[----:B------:R-:W-:Y:S05]  /*1950*/  @!P2 BRA `(.L_x_18801) ;  /* 0x00000000000ca947 */ /* 0x000fea0003800000 */
[----:B-----5:R-:W-:-:S04]  /*1960*/  FMUL.FTZ R118, R83, UR7 ;  /* 0x0000000753767c20 */ /* 0x020fc80008410000 */
[----:B------:R-:W-:-:S04]  /*1970*/  FMUL.FTZ R15, R57, R118 ;  /* 0x00000076390f7220 */ /* 0x000fc80000410000 */
[----:B------:R-:W-:-:S07]  /*1980*/  @P1 FADD.FTZ R15, R7, R15 ;  /* 0x0000000f070f1221 */ /* 0x000fce0000010000 */
.L_x_18801:
[----:B------:R-:W-:Y:S05]  /*1990*/  BSYNC B1 ;  /* 0x0000000000017941 */ /* 0x000fea0003800000 */
.L_x_18800:
[----:B------:R-:W0:Y:S01]  /*19a0*/  LDC.64 R118, c[0x0][0x238] ;  /* 0x00008e00ff767b82 */ /* 0x000e220000000a00 */
[----:B------:R-:W-:Y:S01]  /*19b0*/  IADD3 R35, R35, 0x100, RZ ;  /* 0x0000010023237810 */ /* 0x000fe20007ffe0ff */
[C---:B0-----:R-:W-:Y:S01]  /*19c0*/  IMAD.WIDE.U32 R118, R33.reuse, 0x10, R118 ;  /* 0x0000001021767825 */ /* 0x041fe200078e0076 */
[----:B------:R-:W-:-:S04]  /*19d0*/  IADD3 R33, R33, 0x100, RZ ;  /* 0x0000010021217810 */ /* 0x000fc80007ffe0ff */
[----:B------:R1:W-:Y:S03]  /*19e0*/  STG.E.128 desc[UR4][R118.64], R12 ;  /* 0x0000000c76007986 */ /* 0x0003e6000c101d04 */
.L_x_18793:
[----:B------:R-:W-:Y:S05]  /*19f0*/  BSYNC B0 ;  /* 0x0000000000007941 */ /* 0x000fea0003800000 */
.L_x_18792:
[----:B------:R-:W-:Y:S01]  /*1a00*/  ISETP.NE.AND P1, PT, R123, RZ, PT ;  /* 0x000000ff7b00720c */ /* 0x000fe20003f25270 */
[----:B------:R-:W-:-:S12]  /*1a10*/  BSSY B0, `(.L_x_18802) ;  /* 0x0000035000007945 */ /* 0x000fd80003800000 */
[----:B------:R-:W-:Y:S05]  /*1a20*/  @!P1 BRA `(.L_x_18803) ;  /* 0x0000000000cc9947 */ /* 0x000fea0003800000 */
[----:B------:R-:W2:Y:S02]  /*1a30*/  LDC.64 R128, c[0x0][0x230] ;  /* 0x00008c00ff807b82 */ /* 0x000ea40000000a00 */
[----:B--2---:R-:W-:-:S04]  /*1a40*/  ISETP.NE.U32.AND P1, PT, R128, RZ, PT ;  /* 0x000000ff8000720c */ /* 0x004fc80003f25070 */
[----:B------:R-:W-:-:S13]  /*1a50*/  ISETP.NE.AND.EX P1, PT, R129, RZ, PT, P1 ;  /* 0x000000ff8100720c */ /* 0x000fda0003f25310 */
[----:B------:R-:W0:Y:S02]  /*1a60*/  @P1 LDC.64 R16, c[0x0][0x230] ;  /* 0x00008c00ff101b82 */ /* 0x000e240000000a00 */
[----:B01----:R-:W-:-:S05]  /*1a70*/  @P1 IMAD.WIDE.U32 R118, R33, 0x10, R16 ;  /* 0x0000001021761825 */ /* 0x003fca00078e0010 */
        /* <DEDUP_REMOVED lines=22> */
.L_x_18805:
[----:B------:R-:W-:Y:S05]  /*1be0*/  BSYNC B1 ;  /* 0x0000000000017941 */ /* 0x000fea0003800000 */
.L_x_18804:
[----:B------:R-:W-:Y:S04]  /*1bf0*/  BSSY B1, `(.L_x_18806) ;  /* 0x0000005000017945 */ /* 0x000fe80003800000 */
[----:B------:R-:W-:Y:S05]  /*1c00*/  @!P2 BRA `(.L_x_18807) ;  /* 0x00000000000ca947 */ /* 0x000fea0003800000 */
[----:B-----5:R-:W-:-:S04]  /*1c10*/  FMUL.FTZ R118, R81, UR7 ;  /* 0x0000000751767c20 */ /* 0x020fc80008410000 */
[----:B------:R-:W-:-:S04]  /*1c20*/  FMUL.FTZ R17, R59, R118 ;  /* 0x000000763b117220 */ /* 0x000fc80000410000 */
[----:B------:R-:W-:-:S07]  /*1c30*/  @P1 FADD.FTZ R17, R5, R17 ;  /* 0x0000001105111221 */ /* 0x000fce0000010000 */
.L_x_18807:
[----:B------:R-:W-:Y:S05]  /*1c40*/  BSYNC B1 ;  /* 0x0000000000017941 */ /* 0x000fea0003800000 */
.L_x_18806:
[----:B------:R-:W-:Y:S04]  /*1c50*/  BSSY B1, `(.L_x_18808) ;  /* 0x0000005000017945 */ /* 0x000fe80003800000 */
[----:B------:R-:W-:Y:S05]  /*1c60*/  @!P2 BRA `(.L_x_18809) ;  /* 0x00000000000ca947 */ /* 0x000fea0003800000 */
[----:B-----5:R-:W-:-:S04]  /*1c70*/  FMUL.FTZ R117, R82, UR7 ;  /* 0x0000000752757c20 */ /* 0x020fc80008410000 */
[----:B------:R-:W-:-:S04]  /*1c80*/  FMUL.FTZ R18, R60, R117 ;  /* 0x000000753c127220 */ /* 0x000fc80000410000 */
[----:B------:R-:W-:-:S07]  /*1c90*/  @P1 FADD.FTZ R18, R6, R18 ;  /* 0x0000001206121221 */ /* 0x000fce0000010000 */
.L_x_18809:
[----:B------:R-:W-:Y:S05]  /*1ca0*/  BSYNC B1 ;  /* 0x0000000000017941 */ /* 0x000fea0003800000 */
.L_x_18808:
[----:B------:R-:W-:Y:S04]  /*1cb0*/  BSSY B1, `(.L_x_18810) ;  /* 0x0000005000017945 */ /* 0x000fe80003800000 */
[----:B------:R-:W-:Y:S05]  /*1cc0*/  @!P2 BRA `(.L_x_18811) ;  /* 0x00000000000ca947 */ /* 0x000fea0003800000 */
[----:B-----5:R-:W-:-:S04]  /*1cd0*/  FMUL.FTZ R118, R83, UR7 ;  /* 0x0000000753767c20 */ /* 0x020fc80008410000 */
[----:B------:R-:W-:-:S04]  /*1ce0*/  FMUL.FTZ R19, R61, R118 ;  /* 0x000000763d137220 */ /* 0x000fc80000410000 */
[----:B------:R-:W-:-:S07]  /*1cf0*/  @P1 FADD.FTZ R19, R7, R19 ;  /* 0x0000001307131221 */ /* 0x000fce0000010000 */
.L_x_18811:
[----:B------:R-:W-:Y:S05]  /*1d00*/  BSYNC B1 ;  /* 0x0000000000017941 */ /* 0x000fea0003800000 */
.L_x_18810:
[----:B------:R-:W0:Y:S01]  /*1d10*/  LDC.64 R118, c[0x0][0x238] ;  /* 0x00008e00ff767b82 */ /* 0x000e220000000a00 */
[----:B------:R-:W-:Y:S01]  /*1d20*/  IADD3 R35, R35, 0x100, RZ ;  /* 0x0000010023237810 */ /* 0x000fe20007ffe0ff */
[C---:B0-----:R-:W-:Y:S01]  /*1d30*/  IMAD.WIDE.U32 R118, R33.reuse, 0x10, R118 ;  /* 0x0000001021767825 */ /* 0x041fe200078e0076 */
[----:B------:R-:W-:-:S04]  /*1d40*/  IADD3 R33, R33, 0x100, RZ ;  /* 0x0000010021217810 */ /* 0x000fc80007ffe0ff */
[----:B------:R2:W-:Y:S03]  /*1d50*/  STG.E.128 desc[UR4][R118.64], R16 ;  /* 0x0000001076007986 */ /* 0x0005e6000c101d04 */
.L_x_18803:
[----:B------:R-:W-:Y:S05]  /*1d60*/  BSYNC B0 ;  /* 0x0000000000007941 */ /* 0x000fea0003800000 */
.L_x_18802:
[----:B------:R-:W-:Y:S01]  /*1d70*/  ISETP.NE.AND P1, PT, R124, RZ, PT ;  /* 0x000000ff7c00720c */ /* 0x000fe20003f25270 */
[----:B------:R-:W-:-:S12]  /*1d80*/  BSSY B0, `(.L_x_18812) ;  /* 0x0000035000007945 */ /* 0x000fd80003800000 */
[----:B------:R-:W-:Y:S05]  /*1d90*/  @!P1 BRA `(.L_x_18813) ;  /* 0x0000000000cc9947 */ /* 0x000fea0003800000 */
[----:B------:R-:W3:Y:S02]  /*1da0*/  LDC.64 R128, c[0x0][0x230] ;  /* 0x00008c00ff807b82 */ /* 0x000ee40000000a00 */
[----:B---3--:R-:W-:-:S04]  /*1db0*/  ISETP.NE.U32.AND P1, PT, R128, RZ, PT ;  /* 0x000000ff8000720c */ /* 0x008fc80003f25070 */
[----:B------:R-:W-:-:S13]  /*1dc0*/  ISETP.NE.AND.EX P1, PT, R129, RZ, PT, P1 ;  /* 0x000000ff8100720c */ /* 0x000fda0003f25310 */
[----:B------:R-:W0:Y:S02]  /*1dd0*/  @P1 LDC.64 R20, c[0x0][0x230] ;  /* 0x00008c00ff141b82 */ /* 0x000e240000000a00 */
[----:B012---:R-:W-:-:S05]  /*1de0*/  @P1 IMAD.WIDE.U32 R118, R33, 0x10, R20 ;  /* 0x0000001021761825 */ /* 0x007fca00078e0014 */
        /* <DEDUP_REMOVED lines=22> */
.L_x_18815:
[----:B------:R-:W-:Y:S05]  /*1f50*/  BSYNC B1 ;  /* 0x0000000000017941 */ /* 0x000fea0003800000 */
.L_x_18814:
[----:B------:R-:W-:Y:S04]  /*1f60*/  BSSY B1, `(.L_x_18816) ;  /* 0x0000005000017945 */ /* 0x000fe80003800000 */
[----:B------:R-:W-:Y:S05]  /*1f70*/  @!P2 BRA `(.L_x_18817) ;  /* 0x00000000000ca947 */ /* 0x000fea0003800000 */
[----:B-----5:R-:W-:-:S04]  /*1f80*/  FMUL.FTZ R118, R81, UR7 ;  /* 0x0000000751767c20 */ /* 0x020fc80008410000 */
[----:B------:R-:W-:-:S04]  /*1f90*/  FMUL.FTZ R21, R63, R118 ;  /* 0x000000763f157220 */ /* 0x000fc80000410000 */
[----:B------:R-:W-:-:S07]  /*1fa0*/  @P1 FADD.FTZ R21, R5, R21 ;  /* 0x0000001505151221 */ /* 0x000fce0000010000 */
.L_x_18817:
[----:B------:R-:W-:Y:S05]  /*1fb0*/  BSYNC B1 ;  /* 0x0000000000017941 */ /* 0x000fea0003800000 */
.L_x_18816:
[----:B------:R-:W-:Y:S04]  /*1fc0*/  BSSY B1, `(.L_x_18818) ;  /* 0x0000005000017945 */ /* 0x000fe80003800000 */
[----:B------:R-:W-:Y:S05]  /*1fd0*/  @!P2 BRA `(.L_x_18819) ;  /* 0x00000000000ca947 */ /* 0x000fea0003800000 */
[----:B-----5:R-:W-:-:S04]  /*1fe0*/  FMUL.FTZ R117, R82, UR7 ;  /* 0x0000000752757c20 */ /* 0x020fc80008410000 */
[----:B------:R-:W-:-:S04]  /*1ff0*/  FMUL.FTZ R22, R64, R117 ;  /* 0x0000007540167220 */ /* 0x000fc80000410000 */
[----:B------:R-:W-:-:S07]  /*2000*/  @P1 FADD.FTZ R22, R6, R22 ;  /* 0x0000001606161221 */ /* 0x000fce0000010000 */
.L_x_18819:
[----:B------:R-:W-:Y:S05]  /*2010*/  BSYNC B1 ;  /* 0x0000000000017941 */ /* 0x000fea0003800000 */
.L_x_18818:
[----:B------:R-:W-:Y:S04]  /*2020*/  BSSY B1, `(.L_x_18820) ;  /* 0x0000005000017945 */ /* 0x000fe80003800000 */
[----:B------:R-:W-:Y:S05]  /*2030*/  @!P2 BRA `(.L_x_18821) ;  /* 0x00000000000ca947 */ /* 0x000fea0003800000 */
[----:B-----5:R-:W-:-:S04]  /*2040*/  FMUL.FTZ R118, R83, UR7 ;  /* 0x0000000753767c20 */ /* 0x020fc80008410000 */
[----:B------:R-:W-:-:S04]  /*2050*/  FMUL.FTZ R23, R65, R118 ;  /* 0x0000007641177220 */ /* 0x000fc80000410000 */
[----:B------:R-:W-:-:S07]  /*2060*/  @P1 FADD.FTZ R23, R7, R23 ;  /* 0x0000001707171221 */ /* 0x000fce0000010000 */
.L_x_18821:
[----:B------:R-:W-:Y:S05]  /*2070*/  BSYNC B1 ;  /* 0x0000000000017941 */ /* 0x000fea0003800000 */
.L_x_18820:
[----:B------:R-:W0:Y:S01]  /*2080*/  LDC.64 R118, c[0x0][0x238] ;  /* 0x00008e00ff767b82 */ /* 0x000e220000000a00 */
[----:B------:R-:W-:Y:S01]  /*2090*/  IADD3 R35, R35, 0x100, RZ ;  /* 0x0000010023237810 */ /* 0x000fe20007ffe0ff */
[C---:B0-----:R-:W-:Y:S01]  /*20a0*/  IMAD.WIDE.U32 R118, R33.reuse, 0x10, R118 ;  /* 0x0000001021767825 */ /* 0x041fe200078e0076 */
[----:B------:R-:W-:-:S04]  /*20b0*/  IADD3 R33, R33, 0x100, RZ ;  /* 0x0000010021217810 */ /* 0x000fc80007ffe0ff */
[----:B------:R3:W-:Y:S03]  /*20c0*/  STG.E.128 desc[UR4][R118.64], R20 ;  /* 0x0000001476007986 */ /* 0x0007e6000c101d04 */
.L_x_18813:
[----:B------:R-:W-:Y:S05]  /*20d0*/  BSYNC B0 ;  /* 0x0000000000007941 */ /* 0x000fea0003800000 */
.L_x_18812:
[----:B------:R-:W-:Y:S01]  /*20e0*/  ISETP.NE.AND P1, PT, R125, RZ, PT ;  /* 0x000000ff7d00720c */ /* 0x000fe20003f25270 */
[----:B------:R-:W-:-:S12]  /*20f0*/  BSSY B0, `(.L_x_18822) ;  /* 0x0000035000007945 */ /* 0x000fd80003800000 */
[----:B------:R-:W-:Y:S05]  /*2100*/  @!P1 BRA `(.L_x_18823) ;  /* 0x0000000000cc9947 */ /* 0x000fea0003800000 */
[----:B------:R-:W4:Y:S02]  /*2110*/  LDC.64 R128, c[0x0][0x230] ;  /* 0x00008c00ff807b82 */ /* 0x000f240000000a00 */
[----:B----4-:R-:W-:-:S04]  /*2120*/  ISETP.NE.U32.AND P1, PT, R128, RZ, PT ;  /* 0x000000ff8000720c */ /* 0x010fc80003f25070 */
[----:B------:R-:W-:-:S13]  /*2130*/  ISETP.NE.AND.EX P1, PT, R129, RZ, PT, P1 ;  /* 0x000000ff8100720c */ /* 0x000fda0003f25310 */
[----:B------:R-:W0:Y:S02]  /*2140*/  @P1 LDC.64 R24, c[0x0][0x230] ;  /* 0x00008c00ff181b82 */ /* 0x000e240000000a00 */
[----:B0123--:R-:W-:-:S05]  /*2150*/  @P1 IMAD.WIDE.U32 R118, R33, 0x10, R24 ;  /* 0x0000001021761825 */ /* 0x00ffca00078e0018 */
        /* <DEDUP_REMOVED lines=22> */
.L_x_18825:
[----:B------:R-:W-:Y:S05]  /*22c0*/  BSYNC B1 ;  /* 0x0000000000017941 */ /* 0x000fea0003800000 */
.L_x_18824:
[----:B------:R-:W-:Y:S04]  /*22d0*/  BSSY B1, `(.L_x_18826) ;  /* 0x0000005000017945 */ /* 0x000fe80003800000 */
[----:B------:R-:W-:Y:S05]  /*22e0*/  @!P2 BRA `(.L_x_18827) ;  /* 0x00000000000ca947 */ /* 0x000fea0003800000 */
[----:B-----5:R-:W-:-:S04]  /*22f0*/  FMUL.FTZ R118, R81, UR7 ;  /* 0x0000000751767c20 */ /* 0x020fc80008410000 */
[----:B------:R-:W-:-:S04]  /*2300*/  FMUL.FTZ R25, R67, R118 ;  /* 0x0000007643197220 */ /* 0x000fc80000410000 */
[----:B------:R-:W-:-:S07]  /*2310*/  @P1 FADD.FTZ R25, R5, R25 ;  /* 0x0000001905191221 */ /* 0x000fce0000010000 */
.L_x_18827:
[----:B------:R-:W-:Y:S05]  /*2320*/  BSYNC B1 ;  /* 0x0000000000017941 */ /* 0x000fea0003800000 */
.L_x_18826:
[----:B------:R-:W-:Y:S04]  /*2330*/  BSSY B1, `(.L_x_18828) ;  /* 0x0000005000017945 */ /* 0x000fe80003800000 */
[----:B------:R-:W-:Y:S05]  /*2340*/  @!P2 BRA `(.L_x_18829) ;  /* 0x00000000000ca947 */ /* 0x000fea0003800000 */
[----:B-----5:R-:W-:-:S04]  /*2350*/  FMUL.FTZ R117, R82, UR7 ;  /* 0x0000000752757c20 */ /* 0x020fc80008410000 */
[----:B------:R-:W-:-:S04]  /*2360*/  FMUL.FTZ R26, R68, R117 ;  /* 0x00000075441a7220 */ /* 0x000fc80000410000 */
[----:B------:R-:W-:-:S07]  /*2370*/  @P1 FADD.FTZ R26, R6, R26 ;  /* 0x0000001a061a1221 */ /* 0x000fce0000010000 */
.L_x_18829:
[----:B------:R-:W-:Y:S05]  /*2380*/  BSYNC B1 ;  /* 0x0000000000017941 */ /* 0x000fea0003800000 */
.L_x_18828:
[----:B------:R-:W-:Y:S04]  /*2390*/  BSSY B1, `(.L_x_18830) ;  /* 0x0000005000017945 */ /* 0x000fe80003800000 */
[----:B------:R-:W-:Y:S05]  /*23a0*/  @!P2 BRA `(.L_x_18831) ;  /* 0x00000000000ca947 */ /* 0x000fea0003800000 */
[----:B-----5:R-:W-:-:S04]  /*23b0*/  FMUL.FTZ R118, R83, UR7 ;  /* 0x0000000753767c20 */ /* 0x020fc80008410000 */
[----:B------:R-:W-:-:S04]  /*23c0*/  FMUL.FTZ R27, R69, R118 ;  /* 0x00000076451b7220 */ /* 0x000fc80000410000 */
[----:B------:R-:W-:-:S07]  /*23d0*/  @P1 FADD.FTZ R27, R7, R27 ;  /* 0x0000001b071b1221 */ /* 0x000fce0000010000 */
.L_x_18831:
[----:B------:R-:W-:Y:S05]  /*23e0*/  BSYNC B1 ;  /* 0x0000000000017941 */ /* 0x000fea0003800000 */
.L_x_18830:
[----:B------:R-:W0:Y:S01]  /*23f0*/  LDC.64 R118, c[0x0][0x238] ;  /* 0x00008e00ff767b82 */ /* 0x000e220000000a00 */
[----:B------:R-:W-:Y:S01]  /*2400*/  IADD3 R35, R35, 0x100, RZ ;  /* 0x0000010023237810 */ /* 0x000fe20007ffe0ff */
[C---:B0-----:R-:W-:Y:S01]  /*2410*/  IMAD.WIDE.U32 R118, R33.reuse, 0x10, R118 ;  /* 0x0000001021767825 */ /* 0x041fe200078e0076 */
[----:B------:R-:W-:-:S04]  /*2420*/  IADD3 R33, R33, 0x100, RZ ;  /* 0x0000010021217810 */ /* 0x000fc80007ffe0ff */
[----:B------:R4:W-:Y:S03]  /*2430*/  STG.E.128 desc[UR4][R118.64], R24 ;  /* 0x0000001876007986 */ /* 0x0009e6000c101d04 */
.L_x_18823:
[----:B------:R-:W-:Y:S05]  /*2440*/  BSYNC B0 ;  /* 0x0000000000007941 */ /* 0x000fea0003800000 */
.L_x_18822:
[----:B------:R-:W-:Y:S01]  /*2450*/  ISETP.NE.AND P1, PT, R126, RZ, PT ;  /* 0x000000ff7e00720c */ /* 0x000fe20003f25270 */
[----:B------:R-:W-:-:S12]  /*2460*/  BSSY B0, `(.L_x_18832) ;  /* 0x0000033000007945 */ /* 0x000fd80003800000 */
[----:B------:R-:W-:Y:S05]  /*2470*/  @!P1 BRA `(.L_x_18833) ;  /* 0x0000000000c49947 */ /* 0x000fea0003800000 */
[----:B------:R-:W0:Y:S08]  /*2480*/  @P0 LDC.64 R30, c[0x0][0x220] ;  /* 0x00008800ff1e0b82 */ /* 0x000e300000000a00 */
[----:B------:R-:W1:Y:S01]  /*2490*/  LDC.64 R128, c[0x0][0x230] ;  /* 0x00008c00ff807b82 */ /* 0x000e620000000a00 */
[----:B0-----:R-:W-:-:S05]  /*24a0*/  @P0 IMAD.WIDE.U32 R30, R35, 0x10, R30 ;  /* 0x00000010231e0825 */ /* 0x001fca00078e001e */
[----:B-----5:R-:W5:Y:S01]  /*24b0*/  @P0 LDG.E.128 R80, desc[UR4][R30.64] ;  /* 0x000000041e500981 */ /* 0x020f62000c1e1d00 */
[----:B-1----:R-:W-:-:S04]  /*24c0*/  ISETP.NE.U32.AND P0, PT, R128, RZ, PT ;  /* 0x000000ff8000720c */ /* 0x002fc80003f05070 */
[----:B------:R-:W-:-:S13]  /*24d0*/  ISETP.NE.AND.EX P0, PT, R129, RZ, PT, P0 ;  /* 0x000000ff8100720c */ /* 0x000fda0003f05300 */
[----:B--234-:R-:W0:Y:S02]  /*24e0*/  @P0 LDC.64 R118, c[0x0][0x230] ;  /* 0x00008c00ff760b82 */ /* 0x01ce240000000a00 */
[----:B0-----:R-:W-:-:S05]  /*24f0*/  @P0 IMAD.WIDE.U32 R118, R33, 0x10, R118 ;  /* 0x0000001021760825 */ /* 0x001fca00078e0076 */
[----:B------:R0:W2:Y:S01]  /*2500*/  @P0 LDG.E.128 R4, desc[UR4][R118.64] ;  /* 0x0000000476040981 */ /* 0x0000a2000c1e1d00 */
[----:B------:R-:W-:Y:S01]  /*2510*/  ISETP.GT.AND P1, PT, R120, RZ, PT ;  /* 0x000000ff7800720c */ /* 0x000fe20003f24270 */
[----:B------:R-:W-:Y:S01]  /*2520*/  BSSY B1, `(.L_x_18834) ;  /* 0x0000013000017945 */ /* 0x000fe20003800000 */
[----:B0-----:R-:W0:Y:S11]  /*2530*/  LDC.64 R118, c[0x0][0x238] ;  /* 0x00008e00ff767b82 */ /* 0x001e360000000a00 */
[----:B------:R-:W-:-:S04]  /*2540*/  @!P1 ISETP.NE.U32.AND P2, PT, R128, RZ, PT ;  /* 0x000000ff8000920c */ /* 0x000fc80003f45070 */
[----:B------:R-:W-:Y:S01]  /*2550*/  @!P1 ISETP.NE.AND.EX P2, PT, R129, RZ, PT, P2 ;  /* 0x000000ff8100920c */ /* 0x000fe20003f45320 */
[----:B0-----:R-:W-:-:S03]  /*2560*/  IMAD.WIDE.U32 R118, R33, 0x10, R118 ;  /* 0x0000001021767825 */ /* 0x001fc600078e0076 */
        /* <DEDUP_REMOVED lines=12> */
[----:B------:R-:W-:-:S04]  /*2630*/  FMUL.FTZ R28, R70, R33 ;  /* 0x00000021461c7220 */ /* 0x000fc80000410000 */
[----:B------:R-:W-:-:S07]  /*2640*/  @P0 FADD.FTZ R28, R4, R28 ;  /* 0x0000001c041c0221 */ /* 0x000fce0000010000 */
.L_x_18835:
[----:B------:R-:W-:Y:S05]  /*2650*/  BSYNC B1 ;  /* 0x0000000000017941 */ /* 0x000fea0003800000 */
.L_x_18834:
[----:B------:R-:W-:Y:S04]  /*2660*/  BSSY B1, `(.L_x_18836) ;  /* 0x0000005000017945 */ /* 0x000fe80003800000 */
[----:B------:R-:W-:Y:S05]  /*2670*/  @!P1 BRA `(.L_x_18837) ;  /* 0x00000000000c9947 */ /* 0x000fea0003800000 */
[----:B-----5:R-:W-:-:S04]  /*2680*/  FMUL.FTZ R120, R81, UR7 ;  /* 0x0000000751787c20 */ /* 0x020fc80008410000 */
[----:B------:R-:W-:-:S04]  /*2690*/  FMUL.FTZ R29, R71, R120 ;  /* 0x00000078471d7220 */ /* 0x000fc80000410000 */
[----:B------:R-:W-:-:S07]  /*26a0*/  @P0 FADD.FTZ R29, R5, R29 ;  /* 0x0000001d051d0221 */ /* 0x000fce0000010000 */
.L_x_18837:
[----:B------:R-:W-:Y:S05]  /*26b0*/  BSYNC B1 ;  /* 0x0000000000017941 */ /* 0x000fea0003800000 */
.L_x_18836:
[----:B------:R-:W-:Y:S04]  /*26c0*/  BSSY B1, `(.L_x_18838) ;  /* 0x0000005000017945 */ /* 0x000fe80003800000 */
[----:B------:R-:W-:Y:S05]  /*26d0*/  @!P1 BRA `(.L_x_18839) ;  /* 0x00000000000c9947 */ /* 0x000fea0003800000 */
[----:B-----5:R-:W-:-:S04]  /*26e0*/  FMUL.FTZ R33, R82, UR7 ;  /* 0x0000000752217c20 */ /* 0x020fc80008410000 */
[----:B------:R-:W-:-:S04]  /*26f0*/  FMUL.FTZ R30, R72, R33 ;  /* 0x00000021481e7220 */ /* 0x000fc80000410000 */
[----:B------:R-:W-:-:S07]  /*2700*/  @P0 FADD.FTZ R30, R6, R30 ;  /* 0x0000001e061e0221 */ /* 0x000fce0000010000 */
.L_x_18839:
[----:B------:R-:W-:Y:S05]  /*2710*/  BSYNC B1 ;  /* 0x0000000000017941 */ /* 0x000fea0003800000 */
.L_x_18838:
[----:B------:R-:W-:Y:S04]  /*2720*/  BSSY B1, `(.L_x_18840) ;  /* 0x0000005000017945 */ /* 0x000fe80003800000 */
[----:B------:R-:W-:Y:S05]  /*2730*/  @!P1 BRA `(.L_x_18841) ;  /* 0x00000000000c9947 */ /* 0x000fea0003800000 */
[----:B-----5:R-:W-:-:S04]  /*2740*/  FMUL.FTZ R120, R83, UR7 ;  /* 0x0000000753787c20 */ /* 0x020fc80008410000 */
[----:B------:R-:W-:-:S04]  /*2750*/  FMUL.FTZ R31, R73, R120 ;  /* 0x00000078491f7220 */ /* 0x000fc80000410000 */
[----:B------:R-:W-:-:S07]  /*2760*/  @P0 FADD.FTZ R31, R7, R31 ;  /* 0x0000001f071f0221 */ /* 0x000fce0000010000 */
.L_x_18841:
[----:B------:R-:W-:Y:S05]  /*2770*/  BSYNC B1 ;  /* 0x0000000000017941 */ /* 0x000fea0003800000 */
.L_x_18840:
[----:B------:R0:W-:Y:S02]  /*2780*/  STG.E.128 desc[UR4][R118.64], R28 ;  /* 0x0000001c76007986 */ /* 0x0001e4000c101d04 */
.L_x_18833:
[----:B------:R-:W-:Y:S05]  /*2790*/  BSYNC B0 ;  /* 0x0000000000007941 */ /* 0x000fea0003800000 */
.L_x_18832:
[----:B01234-:R-:W-:Y:S01]  /*27a0*/  FADD.FTZ R118, RZ, R8 ;  /* 0x00000008ff767221 */ /* 0x01ffe20000010000 */
[C---:B------:R-:W-:Y:S01]  /*27b0*/  ISETP.GT.U32.AND P4, PT, R36.reuse, 0x1ff, PT ;  /* 0x000001ff2400780c */ /* 0x040fe20003f84070 */
[----:B------:R-:W-:Y:S01]  /*27c0*/  UMOV UR10, 0xffffffff ;  /* 0xffffffff000a7882 */ /* 0x000fe20000000000 */
[C---:B------:R-:W-:Y:S01]  /*27d0*/  ISETP.GT.U32.AND P3, PT, R36.reuse, 0x2ff, PT ;  /* 0x000002ff2400780c */ /* 0x040fe20003f64070 */
[----:B------:R-:W-:Y:S01]  /*27e0*/  FADD.FTZ R33, R9, R118 ;  /* 0x0000007609217221 */ /* 0x000fe20000010000 */
[C---:B------:R-:W-:Y:S02]  /*27f0*/  ISETP.GT.U32.AND P2, PT, R36.reuse, 0x3ff, PT ;  /* 0x000003ff2400780c */ /* 0x040fe40003f44070 */
[----:B------:R-:W-:Y:S01]  /*2800*/  ISETP.GT.U32.AND P1, PT, R36, 0x4ff, PT ;  /* 0x000004ff2400780c */ /* 0x000fe20003f24070 */
[----:B------:R-:W-:Y:S01]  /*2810*/  FADD.FTZ R118, R10, R33 ;  /* 0x000000210a767221 */ /* 0x000fe20000010000 */
[----:B------:R-:W-:Y:S02]  /*2820*/  LOP3.LUT P6, RZ, R0, 0xff, RZ, 0xc0, !PT ;  /* 0x000000ff00ff7812 */ /* 0x000fe400078cc0ff */
[----:B------:R-:W-:Y:S01]  /*2830*/  ISETP.GT.U32.AND P0, PT, R36, 0x5ff, PT ;  /* 0x000005ff2400780c */ /* 0x000fe20003f04070 */
[----:B------:R-:W-:Y:S01]  /*2840*/  FADD.FTZ R118, R11, R118 ;  /* 0x000000760b767221 */ /* 0x000fe20000010000 */
[----:B------:R-:W-:-:S04]  /*2850*/  P2R R130, PR, RZ, 0x40 ;  /* 0x00000040ff827803 */ /* 0x000fc80000000000 */
        /* <DEDUP_REMOVED lines=22> */
[----:B------:R-:W-:-:S04]  /*29c0*/  LOP3.LUT R35, R33, 0x7fffff8, RZ, 0xc0, !PT ;  /* 0x07fffff821237812 */ /* 0x000fc800078ec0ff */
[----:B------:R-:W-:Y:S02]  /*29d0*/  @!P6 IADD3 R35, R35, 0x8, RZ ;  /* 0x000000082323e810 */ /* 0x000fe40007ffe0ff */
[----:B------:R-:W-:-:S04]  /*29e0*/  LOP3.LUT P6, RZ, R2, 0x1f, RZ, 0xc0, !PT ;  /* 0x0000001f02ff7812 */ /* 0x000fc800078cc0ff */
[----:B------:R-:W-:Y:S01]  /*29f0*/  P2R R0, PR, RZ, 0x40 ;  /* 0x00000040ff007803 */ /* 0x000fe20000000000 */
[----:B------:R-:W-:Y:S08]  /*2a00*/  BRA.DIV UR10, `(.L_x_18842) ;  /* 0x000000120a907947 */ /* 0x000ff0000b800000 */
        /* <DEDUP_REMOVED lines=69> */
.L_x_18866:
[----:B------:R-:W-:Y:S01]  /*2e60*/  LOP3.LUT P0, RZ, R2, 0x1f, RZ, 0xc0, !PT ;  /* 0x0000001f02ff7812 */ /* 0x000fe2000780c0ff */
        /* <DEDUP_REMOVED lines=11> */
[----:B------:R-:W2:Y:S01]  /*2f20*/  @!P0 S2R R117, SR_CgaCtaId ;  /* 0x0000000000758919 */ /* 0x000ea20000008800 */
[----:B-1----:R-:W-:Y:S02]  /*2f30*/  @!P0 MOV R0, 0x400 ;  /* 0x0000040000008802 */ /* 0x002fe40000000f00 */
[----:B------:R-:W-:Y:S02]  /*2f40*/  CS2R R118, SRZ ;  /* 0x0000000000767805 */ /* 0x000fe4000001ff00 */
[----:B------:R-:W-:Y:S01]  /*2f50*/  @!P0 IADD3 R35, R35, R120, RZ ;  /* 0x0000007823238210 */ /* 0x000fe20007ffe0ff */
[----:B------:R-:W-:Y:S06]  /*2f60*/  BAR.SYNC.DEFER_BLOCKING 0x0 ;  /* 0x0000000000007b1d */ /* 0x000fec0000010000 */
[----:B------:R-:W-:Y:S01]  /*2f70*/  BSSY B0, `(.L_x_18843) ;  /* 0x00000c7000007945 */ /* 0x000fe20003800000 */
[----:B--2---:R-:W-:-:S04]  /*2f80*/  @!P0 LEA R0, R117, R0, 0x18 ;  /* 0x0000000075008211 */ /* 0x004fc800078ec0ff */
        /* <DEDUP_REMOVED lines=10> */
[----:B------:R-:W0:Y:S03]  /*3030*/  SHFL.DOWN PT, R121, R118, 0x4, 0x1f ;  /* 0x08801f0076797f89 */ /* 0x000e2600000e0000 */
[----:B------:R-:W1:Y:S01]  /*3040*/  MUFU.RCP R35, R0 ;  /* 0x0000000000237308 */ /* 0x000e620000001000 */
[C---:B0-----:R-:W-:Y:S01]  /*3050*/  FADD.FTZ R120, -R121.reuse, R118 ;  /* 0x0000007679787221 */ /* 0x041fe20000010100 */
[----:B------:R-:W-:-:S03]  /*3060*/  FMUL.FTZ R132, R121, R128 ;  /* 0x0000008079847220 */ /* 0x000fc60000410000 */
[----:B------:R-:W-:Y:S01]  /*3070*/  FMUL.FTZ R120, R120, R120 ;  /* 0x0000007878787220 */ /* 0x000fe20000410000 */
[----:B------:R-:W-:Y:S02]  /*3080*/  FFMA.FTZ R132, R127, R118, R132 ;  /* 0x000000767f847223 */ /* 0x000fe40000010084 */
[----:B------:R-:W0:Y:S01]  /*3090*/  SHFL.DOWN PT, R118, R117, 0x2, 0x1f ;  /* 0x08401f0075767f89 */ /* 0x000e2200000e0000 */
[----:B------:R-:W-:-:S03]  /*30a0*/  FMUL.FTZ R127, R120, R127 ;  /* 0x0000007f787f7220 */ /* 0x000fc60000410000 */
[----:B------:R-:W2:Y:S01]  /*30b0*/  SHFL.DOWN PT, R120, R119, 0x4, 0x1f ;  /* 0x08801f0077787f89 */ /* 0x000ea200000e0000 */
[----:B------:R-:W-:Y:S01]  /*30c0*/  FMUL.FTZ R127, R127, R128 ;  /* 0x000000807f7f7220 */ /* 0x000fe20000410000 */
[----:B0-----:R-:W-:Y:S01]  /*30d0*/  IADD3 R121, R117, R118, RZ ;  /* 0x0000007675797210 */ /* 0x001fe20007ffe0ff */
[----:B--2---:R-:W-:-:S04]  /*30e0*/  FADD.FTZ R120, R120, R119 ;  /* 0x0000007778787221 */ /* 0x004fc80000010000 */
[C---:B-1----:R-:W-:Y:S01]  /*30f0*/  FFMA.FTZ R120, R35.reuse, R127, R120 ;  /* 0x0000007f23787223 */ /* 0x042fe20000010078 */
[----:B------:R-:W-:Y:S01]  /*3100*/  FMUL.FTZ R35, R35, R132 ;  /* 0x0000008423237220 */ /* 0x000fe20000410000 */
[----:B------:R-:W-:-:S04]  /*3110*/  I2FP.F32.S32 R127, R118 ;  /* 0x00000076007f7245 */ /* 0x000fc80000201400 */
[----:B------:R-:W0:Y:S02]  /*3120*/  SHFL.DOWN PT, R128, R35, 0x2, 0x1f ;  /* 0x08401f0023807f89 */ /* 0x000e2400000e0000 */
[----:B0-----:R-:W-:Y:S01]  /*3130*/  FADD.FTZ R118, R35, -R128 ;  /* 0x8000008023767221 */ /* 0x001fe20000010000 */
[----:B------:R-:W-:-:S03]  /*3140*/  FMUL.FTZ R129, R128, R127 ;  /* 0x0000007f80817220 */ /* 0x000fc60000410000 */
[----:B------:R-:W-:Y:S01]  /*3150*/  FMUL.FTZ R119, R118, R118 ;  /* 0x0000007676777220 */ /* 0x000fe20000410000 */
[----:B------:R-:W-:-:S03]  /*3160*/  FFMA.FTZ R128, R0, R35, R129 ;  /* 0x0000002300807223 */ /* 0x000fc60000010081 */
[----:B------:R-:W-:Y:S02]  /*3170*/  FMUL.FTZ R0, R0, R119 ;  /* 0x0000007700007220 */ /* 0x000fe40000410000 */
[----:B------:R-:W0:Y:S02]  /*3180*/  SHFL.DOWN PT, R119, R120, 0x2, 0x1f ;  /* 0x08401f0078777f89 */ /* 0x000e2400000e0000 */
[----:B------:R-:W-:Y:S01]  /*3190*/  FMUL.FTZ R127, R0, R127 ;  /* 0x0000007f007f7220 */ /* 0x000fe20000410000 */
[----:B------:R-:W-:-:S04]  /*31a0*/  I2FP.F32.S32 R0, R121 ;  /* 0x0000007900007245 */ /* 0x000fc80000201400 */
[----:B------:R-:W1:Y:S01]  /*31b0*/  MUFU.RCP R35, R0 ;  /* 0x0000000000237308 */ /* 0x000e620000001000 */
[----:B0-----:R-:W-:-:S04]  /*31c0*/  FADD.FTZ R118, R120, R119 ;  /* 0x0000007778767221 */ /* 0x001fc80000010000 */
[C---:B-1----:R-:W-:Y:S01]  /*31d0*/  FFMA.FTZ R127, R35.reuse, R127, R118 ;  /* 0x0000007f237f7223 */ /* 0x042fe20000010076 */
[----:B------:R-:W-:Y:S01]  /*31e0*/  FMUL.FTZ R35, R35, R128 ;  /* 0x0000008023237220 */ /* 0x000fe20000410000 */
[----:B------:R-:W0:Y:S04]  /*31f0*/  SHFL.DOWN PT, R118, R121, 0x1, 0x1f ;  /* 0x08201f0079767f89 */ /* 0x000e2800000e0000 */
[----:B------:R-:W1:Y:S01]  /*3200*/  SHFL.DOWN PT, R128, R35, 0x1, 0x1f ;  /* 0x08201f0023807f89 */ /* 0x000e6200000e0000 */
[-C--:B0-----:R-:W-:Y:S02]  /*3210*/  I2FP.F32.S32 R129, R118.reuse ;  /* 0x0000007600817245 */ /* 0x081fe40000201400 */
[----:B------:R-:W-:Y:S02]  /*3220*/  IADD3 R117, R121, R118, RZ ;  /* 0x0000007679757210 */ /* 0x000fe40007ffe0ff */
[----:B------:R-:W0:Y:S01]  /*3230*/  @!P0 LDC.64 R120, c[0x0][0x258] ;  /* 0x00009600ff788b82 */ /* 0x000e220000000a00 */
[----:B-1----:R-:W-:Y:S01]  /*3240*/  FMUL.FTZ R119, R128, R129 ;  /* 0x0000008180777220 */ /* 0x002fe20000410000 */
[----:B------:R-:W-:Y:S01]  /*3250*/  FADD.FTZ R128, R35, -R128 ;  /* 0x8000008023807221 */ /* 0x000fe20000010000 */
[----:B------:R-:W-:-:S02]  /*3260*/  I2FP.F32.S32 R117, R117 ;  /* 0x0000007500757245 */ /* 0x000fc40000201400 */
[----:B------:R-:W-:Y:S01]  /*3270*/  FFMA.FTZ R132, R0, R35, R119 ;  /* 0x0000002300847223 */ /* 0x000fe20000010077 */
[----:B------:R-:W-:Y:S02]  /*3280*/  FMUL.FTZ R33, R128, R128 ;  /* 0x0000008080217220 */ /* 0x000fe40000410000 */
[----:B------:R-:W1:Y:S01]  /*3290*/  @!P0 LDC.64 R118, c[0x0][0x250] ;  /* 0x00009400ff768b82 */ /* 0x000e620000000a00 */
[----:B------:R-:W2:Y:S01]  /*32a0*/  MUFU.RCP R117, R117 ;  /* 0x0000007500757308 */ /* 0x000ea20000001000 */
[----:B------:R-:W-:Y:S02]  /*32b0*/  FMUL.FTZ R33, R0, R33 ;  /* 0x0000002100217220 */ /* 0x000fe40000410000 */
[----:B------:R-:W3:Y:S02]  /*32c0*/  SHFL.DOWN PT, R0, R127, 0x1, 0x1f ;  /* 0x08201f007f007f89 */ /* 0x000ee400000e0000 */
[----:B------:R-:W-:Y:S01]  /*32d0*/  FMUL.FTZ R33, R33, R129 ;  /* 0x0000008121217220 */ /* 0x000fe20000410000 */
[----:B--2---:R-:W-:-:S05]  /*32e0*/  FMUL.FTZ R132, R117, R132 ;  /* 0x0000008475847220 */ /* 0x004fca0000410000 */
[----:B------:R-:W2:Y:S01]  /*32f0*/  SHFL.IDX PT, R129, R132, RZ, 0x1f ;  /* 0x00001fff84817589 */ /* 0x000ea200000e0000 */
[----:B-1----:R-:W-:Y:S01]  /*3300*/  @!P0 LEA R118, P1, R49, R118, 0x2 ;  /* 0x0000007631768211 */ /* 0x002fe200078210ff */
[----:B---3--:R-:W-:-:S03]  /*3310*/  FADD.FTZ R0, R127, R0 ;  /* 0x000000007f007221 */ /* 0x008fc60000010000 */
[C---:B------:R-:W-:Y:S02]  /*3320*/  @!P0 LEA.HI.X R119, R49.reuse, R119, R116, 0x2, P1 ;  /* 0x0000007731778211 */ /* 0x040fe400008f1474 */
[----:B0-----:R-:W-:Y:S01]  /*3330*/  @!P0 LEA R120, P1, R49, R120, 0x2 ;  /* 0x0000007831788211 */ /* 0x001fe200078210ff */
[----:B------:R-:W-:Y:S02]  /*3340*/  FFMA.FTZ R0, R117, R33, R0 ;  /* 0x0000002175007223 */ /* 0x000fe40000010000 */
[----:B------:R-:W0:Y:S01]  /*3350*/  LDC R33, c[0x0][0x2d8] ;  /* 0x0000b600ff217b82 */ /* 0x000e220000000800 */
[----:B------:R-:W-:Y:S02]  /*3360*/  @!P0 LEA.HI.X R121, R49, R121, R116, 0x2, P1 ;  /* 0x0000007931798211 */ /* 0x000fe400008f1474 */
[----:B------:R-:W-:Y:S01]  /*3370*/  PLOP3.LUT P1, PT, PT, PT, UP0, 0x40, 0x0 ;  /* 0x000000000000781c */ /* 0x000fe20003f2e808 */
[----:B------:R-:W0:Y:S01]  /*3380*/  SHFL.IDX PT, R0, R0, RZ, 0x1f ;  /* 0x00001fff00007589 */ /* 0x000e2200000e0000 */
[----:B--2---:R-:W-:-:S03]  /*3390*/  FMUL.FTZ R35, R129, R129 ;  /* 0x0000008181237220 */ /* 0x004fc60000410000 */
[----:B------:R1:W-:Y:S02]  /*33a0*/  @!P0 STG.E desc[UR4][R118.64], R129 ;  /* 0x0000008176008986 */ /* 0x0003e4000c101904 */
[----:B------:R-:W-:Y:S01]  /*33b0*/  FSEL R116, R35, RZ, !P1 ;  /* 0x000000ff23747208 */ /* 0x000fe20004800000 */
[----:B0-----:R-:W-:-:S04]  /*33c0*/  FFMA.FTZ R33, R0, UR6, R33 ;  /* 0x0000000600217c23 */ /* 0x001fc80008010021 */
[----:B------:R-:W-:-:S04]  /*33d0*/  FADD.FTZ R33, R33, R116 ;  /* 0x0000007421217221 */ /* 0x000fc80000010000 */
[----:B------:R-:W0:Y:S02]  /*33e0*/  MUFU.RSQ R127, R33 ;  /* 0x00000021007f7308 */ /* 0x000e240000001400 */
        /* <DEDUP_REMOVED lines=29> */
.L_x_18846:
[----:B------:R-:W-:Y:S05]  /*35c0*/  BSYNC B1 ;  /* 0x0000000000017941 */ /* 0x000fea0003800000 */
.L_x_18845:
        /* <DEDUP_REMOVED lines=17> */
[----:B------:R-:W-:-:S04]  /*36e0*/  IADD3 R119, R119, 0x100, RZ ;  /* 0x0000010077777810 */ /* 0x000fc80007ffe0ff */
[----:B------:R1:W-:Y:S03]  /*36f0*/  STG.E.128 desc[UR4][R116.64], R32 ;  /* 0x0000002074007986 */ /* 0x0003e6000c101d04 */
.L_x_18848:
[----:B------:R-:W-:Y:S05]  /*3700*/  BSYNC B1 ;  /* 0x0000000000017941 */ /* 0x000fea0003800000 */
.L_x_18847:
        /* <DEDUP_REMOVED lines=19> */
.L_x_18850:
[----:B------:R-:W-:Y:S05]  /*3840*/  BSYNC B1 ;  /* 0x0000000000017941 */ /* 0x000fea0003800000 */
.L_x_18849:
        /* <DEDUP_REMOVED lines=19> */
.L_x_18852:
[----:B------:R-:W-:Y:S05]  /*3980*/  BSYNC B1 ;  /* 0x0000000000017941 */ /* 0x000fea0003800000 */
.L_x_18851:
        /* <DEDUP_REMOVED lines=19> */
.L_x_18854:
[----:B------:R-:W-:Y:S05]  /*3ac0*/  BSYNC B1 ;  /* 0x0000000000017941 */ /* 0x000fea0003800000 */
.L_x_18853:
        /* <DEDUP_REMOVED lines=15> */
[----:B0-----:R-:W-:-:S05]  /*3bc0*/  IMAD.WIDE.U32 R116, R119, 0x10, R116 ;  /* 0x0000001077747825 */ /* 0x001fca00078e0074 */
[----:B------:R0:W-:Y:S02]  /*3bd0*/  STG.E.128 desc[UR4][R116.64], R32 ;  /* 0x0000002074007986 */ /* 0x0001e4000c101d04 */
.L_x_18844:
[----:B------:R-:W-:Y:S05]  /*3be0*/  BSYNC B0 ;  /* 0x0000000000007941 */ /* 0x000fea0003800000 */
.L_x_18843:
[----:B------:R-:W-:Y:S02]  /*3bf0*/  ISETP.NE.AND P0, PT, R130, RZ, PT ;  /* 0x000000ff8200720c */ /* 0x000fe40003f05270 */
[----:B------:R-:W-:Y:S02]  /*3c00*/  IADD3 R49, R49, UR8, RZ ;  /* 0x0000000831317c10 */ /* 0x000fe4000fffe0ff */
[----:B------:R-:W-:Y:S02]  /*3c10*/  SEL R0, RZ, 0x1, P0 ;  /* 0x00000001ff007807 */ /* 0x000fe40000000000 */
[----:B------:R-:W-:-:S13]  /*3c20*/  ISETP.GE.AND P0, PT, R49, UR9, PT ;  /* 0x0000000931007c0c */ /* 0x000fda000bf06270 */
[----:B------:R-:W-:Y:S05]  /*3c30*/  @!P0 BRA `(.L_x_18855) ;  /* 0xffffffd400708947 */ /* 0x000fea000383ffff */
[----:B------:R-:W-:Y:S05]  /*3c40*/  EXIT ;  /* 0x000000000000794d */ /* 0x000fea0003800000 */
.L_x_18842:
[----:B------:R-:W-:Y:S01]  /*3c50*/  HFMA2.MMA R133, -RZ, RZ, 0, 5.9604644775390625e-08 ;  /* 0x00000001ff857435 */ /* 0x000fe200000001ff */
[----:B------:R-:W-:Y:S02]  /*3c60*/  MOV R132, R117 ;  /* 0x0000007500847202 */ /* 0x000fe40000000f00 */
[----:B------:R-:W-:Y:S02]  /*3c70*/  MOV R134, 0x1f ;  /* 0x0000001f00867802 */ /* 0x000fe40000000f00 */
[----:B------:R-:W-:-:S07]  /*3c80*/  MOV R129, 0xffffffff ;  /* 0xffffffff00817802 */ /* 0x000fce0000000f00 */
[----:B-----5:R-:W-:Y:S05]  /*3c90*/  WARPSYNC.COLLECTIVE R129, `(.L_x_18856) ;  /* 0x0000000081087348 */ /* 0x020fea0003c00000 */
[----:B------:R0:W1:Y:S02]  /*3ca0*/  SHFL.BFLY P6, R131, R132, R133, R134 ;  /* 0x0c00008584837389 */ /* 0x00006400000c0086 */
[----:B01---5:R-:W-:Y:S01]  /*3cb0*/  ENDCOLLECTIVE ;  /* 0x000000000000791b */ /* 0x023fe20003800000 */
.L_x_18856:
[----:B------:R-:W-:Y:S01]  /*3cc0*/  HFMA2.MMA R133, -RZ, RZ, 0, 1.1920928955078125e-07 ;  /* 0x00000002ff857435 */ /* 0x000fe200000001ff */
[----:B------:R-:W-:-:S05]  /*3cd0*/  MOV R0, R131 ;  /* 0x0000008300007202 */ /* 0x000fca0000000f00 */
[----:B------:R-:W-:-:S05]  /*3ce0*/  FADD.FTZ R119, R117, R0 ;  /* 0x0000000075777221 */ /* 0x000fca0000010000 */
[----:B------:R-:W-:-:S07]  /*3cf0*/  MOV R132, R119 ;  /* 0x0000007700847202 */ /* 0x000fce0000000f00 */
[----:B------:R-:W-:Y:S05]  /*3d00*/  WARPSYNC.COLLECTIVE R129, `(.L_x_18857) ;  /* 0x0000000081087348 */ /* 0x000fea0003c00000 */
[----:B------:R0:W1:Y:S02]  /*3d10*/  SHFL.BFLY P6, R131, R132, R133, R134 ;  /* 0x0c00008584837389 */ /* 0x00006400000c0086 */
[----:B01----:R-:W-:Y:S01]  /*3d20*/  ENDCOLLECTIVE ;  /* 0x000000000000791b */ /* 0x003fe20003800000 */
.L_x_18857:
[----:B------:R-:W-:Y:S01]  /*3d30*/  HFMA2.MMA R133, -RZ, RZ, 0, 2.384185791015625e-07 ;  /* 0x00000004ff857435 */ /* 0x000fe200000001ff */
[----:B------:R-:W-:-:S05]  /*3d40*/  MOV R0, R131 ;  /* 0x0000008300007202 */ /* 0x000fca0000000f00 */
[----:B------:R-:W-:-:S05]  /*3d50*/  FADD.FTZ R120, R119, R0 ;  /* 0x0000000077787221 */ /* 0x000fca0000010000 */
[----:B------:R-:W-:-:S07]  /*3d60*/  MOV R132, R120 ;  /* 0x0000007800847202 */ /* 0x000fce0000000f00 */
[----:B------:R-:W-:Y:S05]  /*3d70*/  WARPSYNC.COLLECTIVE R129, `(.L_x_18858) ;  /* 0x0000000081087348 */ /* 0x000fea0003c00000 */
[----:B------:R0:W1:Y:S02]  /*3d80*/  SHFL.BFLY P6, R131, R132, R133, R134 ;  /* 0x0c00008584837389 */ /* 0x00006400000c0086 */
[----:B01----:R-:W-:Y:S01]  /*3d90*/  ENDCOLLECTIVE ;  /* 0x000000000000791b */ /* 0x003fe20003800000 */
.L_x_18858:
[----:B------:R-:W-:Y:S01]  /*3da0*/  HFMA2.MMA R133, -RZ, RZ, 0, 4.76837158203125e-07 ;  /* 0x00000008ff857435 */ /* 0x000fe200000001ff */
[----:B------:R-:W-:-:S05]  /*3db0*/  MOV R121, R131 ;  /* 0x0000008300797202 */ /* 0x000fca0000000f00 */
[----:B------:R-:W-:-:S05]  /*3dc0*/  FADD.FTZ R121, R120, R121 ;  /* 0x0000007978797221 */ /* 0x000fca0000010000 */
[----:B------:R-:W-:-:S07]  /*3dd0*/  MOV R132, R121 ;  /* 0x0000007900847202 */ /* 0x000fce0000000f00 */
[----:B------:R-:W-:Y:S05]  /*3de0*/  WARPSYNC.COLLECTIVE R129, `(.L_x_18859) ;  /* 0x0000000081087348 */ /* 0x000fea0003c00000 */
[----:B------:R0:W1:Y:S02]  /*3df0*/  SHFL.BFLY P6, R131, R132, R133, R134 ;  /* 0x0c00008584837389 */ /* 0x00006400000c0086 */
[----:B01----:R-:W-:Y:S01]  /*3e00*/  ENDCOLLECTIVE ;  /* 0x000000000000791b */ /* 0x003fe20003800000 */
.L_x_18859:
[----:B------:R-:W-:Y:S01]  /*3e10*/  HFMA2.MMA R133, -RZ, RZ, 0, 9.5367431640625e-07 ;  /* 0x00000010ff857435 */ /* 0x000fe200000001ff */
[----:B------:R-:W-:-:S05]  /*3e20*/  MOV R0, R131 ;  /* 0x0000008300007202 */ /* 0x000fca0000000f00 */
[----:B------:R-:W-:-:S05]  /*3e30*/  FADD.FTZ R127, R121, R0 ;  /* 0x00000000797f7221 */ /* 0x000fca0000010000 */
[----:B------:R-:W-:-:S07]  /*3e40*/  MOV R132, R127 ;  /* 0x0000007f00847202 */ /* 0x000fce0000000f00 */
[----:B------:R-:W-:Y:S05]  /*3e50*/  WARPSYNC.COLLECTIVE R129, `(.L_x_18860) ;  /* 0x0000000081087348 */ /* 0x000fea0003c00000 */
[----:B------:R0:W1:Y:S02]  /*3e60*/  SHFL.BFLY P6, R131, R132, R133, R134 ;  /* 0x0c00008584837389 */ /* 0x00006400000c0086 */
[----:B01----:R-:W-:Y:S01]  /*3e70*/  ENDCOLLECTIVE ;  /* 0x000000000000791b */ /* 0x003fe20003800000 */
.L_x_18860:
        /* <DEDUP_REMOVED lines=57> */
.L_x_18861:
[----:B------:R-:W-:Y:S01]  /*4210*/  HFMA2.MMA R133, -RZ, RZ, 0, 1.1920928955078125e-07 ;  /* 0x00000002ff857435 */ /* 0x000fe200000001ff */
[----:B------:R-:W-:-:S05]  /*4220*/  MOV R117, R131 ;  /* 0x0000008300757202 */ /* 0x000fca0000000f00 */
[----:B------:R-:W-:-:S05]  /*4230*/  FADD.FTZ R117, R0, R117 ;  /* 0x0000007500757221 */ /* 0x000fca0000010000 */
[----:B------:R-:W-:-:S07]  /*4240*/  MOV R132, R117 ;  /* 0x0000007500847202 */ /* 0x000fce0000000f00 */
[----:B------:R-:W-:Y:S05]  /*4250*/  WARPSYNC.COLLECTIVE R129, `(.L_x_18862) ;  /* 0x0000000081087348 */ /* 0x000fea0003c00000 */
[----:B------:R0:W1:Y:S02]  /*4260*/  SHFL.BFLY P6, R131, R132, R133, R134 ;  /* 0x0c00008584837389 */ /* 0x00006400000c0086 */
[----:B01----:R-:W-:Y:S01]  /*4270*/  ENDCOLLECTIVE ;  /* 0x000000000000791b */ /* 0x003fe20003800000 */
.L_x_18862:
[----:B------:R-:W-:Y:S01]  /*4280*/  HFMA2.MMA R133, -RZ, RZ, 0, 2.384185791015625e-07 ;  /* 0x00000004ff857435 */ /* 0x000fe200000001ff */
[----:B------:R-:W-:-:S05]  /*4290*/  MOV R120, R131 ;  /* 0x0000008300787202 */ /* 0x000fca0000000f00 */
[----:B------:R-:W-:-:S05]  /*42a0*/  FADD.FTZ R120, R117, R120 ;  /* 0x0000007875787221 */ /* 0x000fca0000010000 */
[----:B------:R-:W-:-:S07]  /*42b0*/  MOV R132, R120 ;  /* 0x0000007800847202 */ /* 0x000fce0000000f00 */
[----:B------:R-:W-:Y:S05]  /*42c0*/  WARPSYNC.COLLECTIVE R129, `(.L_x_18863) ;  /* 0x0000000081087348 */ /* 0x000fea0003c00000 */
[----:B------:R0:W1:Y:S02]  /*42d0*/  SHFL.BFLY P6, R131, R132, R133, R134 ;  /* 0x0c00008584837389 */ /* 0x00006400000c0086 */
[----:B01----:R-:W-:Y:S01]  /*42e0*/  ENDCOLLECTIVE ;  /* 0x000000000000791b */ /* 0x003fe20003800000 */
.L_x_18863:
[----:B------:R-:W-:Y:S01]  /*42f0*/  HFMA2.MMA R133, -RZ, RZ, 0, 4.76837158203125e-07 ;  /* 0x00000008ff857435 */ /* 0x000fe200000001ff */
[----:B------:R-:W-:-:S05]  /*4300*/  MOV R119, R131 ;  /* 0x0000008300777202 */ /* 0x000fca0000000f00 */
[----:B------:R-:W-:-:S05]  /*4310*/  FADD.FTZ R119, R120, R119 ;  /* 0x0000007778777221 */ /* 0x000fca0000010000 */
[----:B------:R-:W-:-:S07]  /*4320*/  MOV R132, R119 ;  /* 0x0000007700847202 */ /* 0x000fce0000000f00 */
[----:B------:R-:W-:Y:S05]  /*4330*/  WARPSYNC.COLLECTIVE R129, `(.L_x_18864) ;  /* 0x0000000081087348 */ /* 0x000fea0003c00000 */
[----:B------:R0:W1:Y:S02]  /*4340*/  SHFL.BFLY P6, R131, R132, R133, R134 ;  /* 0x0c00008584837389 */ /* 0x00006400000c0086 */
[----:B01----:R-:W-:Y:S01]  /*4350*/  ENDCOLLECTIVE ;  /* 0x000000000000791b */ /* 0x003fe20003800000 */
.L_x_18864:
[----:B------:R-:W-:Y:S01]  /*4360*/  HFMA2.MMA R133, -RZ, RZ, 0, 9.5367431640625e-07 ;  /* 0x00000010ff857435 */ /* 0x000fe200000001ff */
[----:B------:R-:W-:-:S05]  /*4370*/  MOV R128, R131 ;  /* 0x0000008300807202 */ /* 0x000fca0000000f00 */
[----:B------:R-:W-:-:S05]  /*4380*/  FADD.FTZ R128, R119, R128 ;  /* 0x0000008077807221 */ /* 0x000fca0000010000 */
[----:B------:R-:W-:-:S07]  /*4390*/  MOV R132, R128 ;  /* 0x0000008000847202 */ /* 0x000fce0000000f00 */
[----:B------:R-:W-:Y:S05]  /*43a0*/  WARPSYNC.COLLECTIVE R129, `(.L_x_18865) ;  /* 0x0000000081087348 */ /* 0x000fea0003c00000 */
[----:B------:R0:W1:Y:S02]  /*43b0*/  SHFL.BFLY P6, R131, R132, R133, R134 ;  /* 0x0c00008584837389 */ /* 0x00006400000c0086 */
[----:B01----:R-:W-:Y:S01]  /*43c0*/  ENDCOLLECTIVE ;  /* 0x000000000000791b */ /* 0x003fe20003800000 */
.L_x_18865:
[----:B------:R-:W-:Y:S01]  /*43d0*/  MOV R121, R131 ;  /* 0x0000008300797202 */ /* 0x000fe20000000f00 */
[----:B------:R-:W-:Y:S06]  /*43e0*/  BRA `(.L_x_18866) ;  /* 0xffffffe8009c7947 */ /* 0x000fec000383ffff */
.L_x_18867:
        /* <DEDUP_REMOVED lines=9> */
.L_x_23342:


//--------------------- .text._ZN10layer_norm13ln_fwd_kernelINS_13Kernel_traitsI6__halfffffjLj6144ELj1ELj1ELj8ELj16ENS_18Kernel_traits_baseILj6144ES2_ffffjLj256EEEEELb0ELb1ELb1ELb1EEEvNS_9FwdParamsE --------------------------
	.section	.text._ZN10layer_norm13ln_fwd_kernelINS_13Kernel_traitsI6__halfffffjLj6144ELj1ELj1ELj8ELj16ENS_18Kernel_traits_baseILj6144ES2_ffffjLj256EEEEELb0ELb1ELb1ELb1EEEvNS_9FwdParamsE,"ax",@progbits
	.align	128
        .global         _ZN10layer_norm13ln_fwd_kernelINS_13Kernel_traitsI6__halfffffjLj6144ELj1ELj1ELj8ELj16ENS_18Kernel_traits_baseILj6144ES2_ffffjLj256EEEEELb0ELb1ELb1ELb1EEEvNS_9FwdParamsE
        .type           _ZN10layer_norm13ln_fwd_kernelINS_13Kernel_traitsI6__halfffffjLj6144ELj1ELj1ELj8ELj16ENS_18Kernel_traits_baseILj6144ES2_ffffjLj256EEEEELb0ELb1ELb1ELb1EEEvNS_9FwdParamsE,@function
        .size           _ZN10layer_norm13ln_fwd_kernelINS_13Kernel_traitsI6__halfffffjLj6144ELj1ELj1ELj8ELj16ENS_18Kernel_traits_baseILj6144ES2_ffffjLj256EEEEELb0ELb1ELb1ELb1EEEvNS_9FwdParamsE,(.L_x_23343 - _ZN10layer_norm13ln_fwd_kernelINS_13Kernel_traitsI6__halfffffjLj6144ELj1ELj1ELj8ELj16ENS_18Kernel_traits_baseILj6144ES2_ffffjLj256EEEEELb0ELb1ELb1ELb1EEEvNS_9FwdParamsE)
        .other          _ZN10layer_norm13ln_fwd_kernelINS_13Kernel_traitsI6__halfffffjLj6144ELj1ELj1ELj8ELj16ENS_18Kernel_traits_baseILj6144ES2_ffffjLj256EEEEELb0ELb1ELb1ELb1EEEvNS_9FwdParamsE,@"STO_CUDA_ENTRY STV_DEFAULT"
_ZN10layer_norm13ln_fwd_kernelINS_13Kernel_traitsI6__halfffffjLj6144ELj1ELj1ELj8ELj16ENS_18Kernel_traits_baseILj6144ES2_ffffjLj256EEEEELb0ELb1ELb1ELb1EEEvNS_9FwdParamsE:
.text._ZN10layer_norm13ln_fwd_kernelINS_13Kernel_traitsI6__halfffffjLj6144ELj1ELj1ELj8ELj16ENS_18Kernel_traits_baseILj6144ES2_ffffjLj256EEEEELb0ELb1ELb1ELb1EEEvNS_9FwdParamsE:
        /* <DEDUP_REMOVED lines=17> */
[----:B-1----:R-:W-:-:S02]  /*0110*/  LEA.HI R26, R110, UR6, RZ, 0x18 ;  /* 0x000000066e1a7c11 */ /* 0x002fc4000f8fc0ff */
[----:B------:R-:W-:Y:S01]  /*0120*/  IADD3 R4, P2, R0, UR8, RZ ;  /* 0x0000000800047c10 */ /* 0x000fe2000ff5e0ff */
[----:B------:R0:W5:Y:S04]  /*0130*/  @P0 LDG.E.64 R8, desc[UR4][R2.64+0x2000] ;  /* 0x0020000402080981 */ /* 0x000168000c1e1b00 */
[----:B------:R0:W5:Y:S01]  /*0140*/  @P0 LDG.E.64 R12, desc[UR4][R2.64+0x2800] ;  /* 0x00280004020c0981 */ /* 0x000162000c1e1b00 */
[----:B------:R-:W-:Y:S01]  /*0150*/  ISETP.GE.AND P1, PT, R26, UR7, PT ;  /* 0x000000071a007c0c */ /* 0x000fe2000bf26270 */
[----:B------:R-:W-:Y:S01]  /*0160*/  ULDC.64 UR6, c[0x0][0x278] ;  /* 0x00009e0000067ab9 */ /* 0x000fe20000000a00 */
[----:B------:R-:W-:Y:S02]  /*0170*/  LOP3.LUT R110, R110, 0xff, RZ, 0xc0, !PT ;  /* 0x000000ff6e6e7812 */ /* 0x000fe400078ec0ff */
[----:B------:R-:W-:-:S02]  /*0180*/  IADD3.X R5, RZ, UR9, RZ, P2, !PT ;  /* 0x00000009ff057c10 */ /* 0x000fc400097fe4ff */
        /* <DEDUP_REMOVED lines=14> */
[----:B------:R-:W4:Y:S01]  /*0270*/  LDG.E.64 R60, desc[UR4][R6.64+0x2800] ;  /* 0x00280004063c7981 */ /* 0x000f22000c1e1b00 */
[----:B-----5:R-:W-:-:S02]  /*0280*/  @!P0 CS2R R18, SRZ ;  /* 0x0000000000128805 */ /* 0x020fc4000001ff00 */
[----:B------:R-:W-:Y:S02]  /*0290*/  @!P0 CS2R R16, SRZ ;  /* 0x0000000000108805 */ /* 0x000fe4000001ff00 */
[----:B------:R-:W-:Y:S02]  /*02a0*/  @!P0 CS2R R14, SRZ ;  /* 0x00000000000e8805 */ /* 0x000fe4000001ff00 */
[----:B------:R-:W-:Y:S02]  /*02b0*/  @!P0 CS2R R10, SRZ ;  /* 0x00000000000a8805 */ /* 0x000fe4000001ff00 */
[----:B------:R-:W-:Y:S02]  /*02c0*/  @!P0 CS2R R8, SRZ ;  /* 0x0000000000088805 */ /* 0x000fe4000001ff00 */
[----:B------:R-:W-:Y:S02]  /*02d0*/  @!P0 CS2R R12, SRZ ;  /* 0x00000000000c8805 */ /* 0x000fe4000001ff00 */
[--C-:B------:R-:W-:Y:S01]  /*02e0*/  SHF.R.U64 R62, R18, 0x10, R19.reuse ;  /* 0x00000010123e7819 */ /* 0x100fe20000001213 */
[----:B------:R-:W-:Y:S01]  /*02f0*/  HFMA2.MMA R111, -RZ, RZ, 0, 5.9604644775390625e-08 ;  /* 0x00000001ff6f7435 */ /* 0x000fe200000001ff */
[----:B------:R-:W-:Y:S01]  /*0300*/  SHF.R.U32.HI R63, RZ, 0x10, R19 ;  /* 0x00000010ff3f7819 */ /* 0x000fe20000011613 */
[----:B------:R-:W-:Y:S01]  /*0310*/  ULDC.U8 UR6, c[0x0][0x2a0] ;  /* 0x0000a80000067ab9 */ /* 0x000fe20000000000 */
[--C-:B------:R-:W-:Y:S01]  /*0320*/  SHF.R.U64 R64, R16, 0x10, R17.reuse ;  /* 0x0000001010407819 */ /* 0x100fe20000001211 */
[----:B------:R-:W-:Y:S01]  /*0330*/  ULDC UR7, c[0x0][0x29c] ;  /* 0x0000a70000077ab9 */ /* 0x000fe20000000800 */
[----:B------:R-:W-:Y:S01]  /*0340*/  SHF.R.U32.HI R65, RZ, 0x10, R17 ;  /* 0x00000010ff417819 */ /* 0x000fe20000011611 */
[----:B------:R-:W-:Y:S01]  /*0350*/  ULDC.64 UR8, c[0x0][0x210] ;  /* 0x0000840000087ab9 */ /* 0x000fe20000000a00 */
[----:B------:R-:W-:-:S02]  /*0360*/  SHF.R.U64 R66, R14, 0x10, R15 ;  /* 0x000000100e427819 */ /* 0x000fc4000000120f */
[----:B------:R-:W-:Y:S02]  /*0370*/  SHF.R.U32.HI R67, RZ, 0x10, R15 ;  /* 0x00000010ff437819 */ /* 0x000fe4000001160f */
[--C-:B------:R-:W-:Y:S02]  /*0380*/  SHF.R.U64 R68, R10, 0x10, R11.reuse ;  /* 0x000000100a447819 */ /* 0x100fe4000000120b */
[----:B------:R-:W-:Y:S02]  /*0390*/  SHF.R.U32.HI R69, RZ, 0x10, R11 ;  /* 0x00000010ff457819 */ /* 0x000fe4000001160b */
[--C-:B------:R-:W-:Y:S02]  /*03a0*/  SHF.R.U64 R70, R8, 0x10, R9.reuse ;  /* 0x0000001008467819 */ /* 0x100fe40000001209 */
[----:B------:R-:W-:Y:S02]  /*03b0*/  SHF.R.U32.HI R71, RZ, 0x10, R9 ;  /* 0x00000010ff477819 */ /* 0x000fe40000011609 */
[----:B------:R-:W-:-:S02]  /*03c0*/  SHF.R.U64 R72, R12, 0x10, R13 ;  /* 0x000000100c487819 */ /* 0x000fc4000000120d */
[----:B------:R-:W-:Y:S01]  /*03d0*/  SHF.R.U32.HI R73, RZ, 0x10, R13 ;  /* 0x00000010ff497819 */ /* 0x000fe2000001160d */
        /* <DEDUP_REMOVED lines=23> */
[----:B------:R-:W-:Y:S01]  /*0550*/  HADD2.F32 R73, -RZ, R73.H0_H0 ;  /* 0x20000049ff497230 */ /* 0x000fe20000004100 */
[----:B------:R-:W-:Y:S01]  /*0560*/  ISETP.NE.AND P4, PT, RZ, UR6, PT ;  /* 0x00000006ff007c0c */ /* 0x000fe2000bf85270 */
[----:B------:R-:W-:Y:S01]  /*0570*/  ULDC UR6, c[0x0][0x290] ;  /* 0x0000a40000067ab9 */ /* 0x000fe20000000800 */
[--C-:B--2---:R-:W-:Y:S01]  /*0580*/  SHF.R.U64 R87, R2, 0x10, R3.reuse ;  /* 0x0000001002577819 */ /* 0x104fe20000001203 */
[----:B0-----:R-:W-:Y:S01]  /*0590*/  HADD2.F32 R4, -RZ, R2.H0_H0 ;  /* 0x20000002ff047230 */ /* 0x001fe20000004100 */
[----:B------:R-:W-:-:S02]  /*05a0*/  SHF.R.U32.HI R86, RZ, 0x10, R3 ;  /* 0x00000010ff567819 */ /* 0x000fc40000011603 */
[--C-:B---3--:R-:W-:Y:S01]  /*05b0*/  SHF.R.U64 R89, R24, 0x10, R25.reuse ;  /* 0x0000001018597819 */ /* 0x108fe20000001219 */
[----:B------:R-:W-:Y:S01]  /*05c0*/  HADD2.F32 R2, -RZ, R24.H0_H0 ;  /* 0x20000018ff027230 */ /* 0x000fe20000004100 */
[----:B------:R-:W-:Y:S01]  /*05d0*/  SHF.R.U32.HI R88, RZ, 0x10, R25 ;  /* 0x00000010ff587819 */ /* 0x000fe20000011619 */
[----:B------:R-:W-:Y:S01]  /*05e0*/  HADD2.F32 R0, -RZ, R25.H0_H0 ;  /* 0x20000019ff007230 */ /* 0x000fe20000004100 */
[--C-:B----4-:R-:W-:Y:S02]  /*05f0*/  SHF.R.U64 R75, R28, 0x10, R29.reuse ;  /* 0x000000101c4b7819 */ /* 0x110fe4000000121d */
[----:B------:R-:W-:Y:S02]  /*0600*/  SHF.R.U32.HI R74, RZ, 0x10, R29 ;  /* 0x00000010ff4a7819 */ /* 0x000fe4000001161d */
[--C-:B------:R-:W-:Y:S02]  /*0610*/  SHF.R.U64 R77, R30, 0x10, R31.reuse ;  /* 0x000000101e4d7819 */ /* 0x100fe4000000121f */
[----:B------:R-:W-:-:S02]  /*0620*/  SHF.R.U32.HI R76, RZ, 0x10, R31 ;  /* 0x00000010ff4c7819 */ /* 0x000fc4000001161f */
[--C-:B------:R-:W-:Y:S02]  /*0630*/  SHF.R.U64 R83, R32, 0x10, R33.reuse ;  /* 0x0000001020537819 */ /* 0x100fe40000001221 */
[----:B------:R-:W-:Y:S02]  /*0640*/  SHF.R.U32.HI R82, RZ, 0x10, R33 ;  /* 0x00000010ff527819 */ /* 0x000fe40000011621 */
[--C-:B------:R-:W-:Y:S02]  /*0650*/  SHF.R.U64 R85, R34, 0x10, R35.reuse ;  /* 0x0000001022557819 */ /* 0x100fe40000001223 */
        /* <DEDUP_REMOVED lines=12> */
[----:B------:R-:W-:Y:S01]  /*0720*/  SHF.R.U32.HI R95, RZ, 0x10, R61 ;  /* 0x00000010ff5f7819 */ /* 0x000fe2000001163d */
[----:B------:R-:W-:Y:S01]  /*0730*/  HADD2.F32 R106, -RZ, R109.H0_H0 ;  /* 0x2000006dff6a7230 */ /* 0x000fe20000004100 */
[----:B------:R-:W-:Y:S01]  /*0740*/  MOV R109, R26 ;  /* 0x0000001a006d7202 */ /* 0x000fe20000000f00 */
        /* <DEDUP_REMOVED lines=44> */
.L_x_18919:
[----:B0-----:R-:W0:Y:S08]  /*0a10*/  LDC.64 R38, c[0x0][0x280] ;  /* 0x0000a000ff267b82 */ /* 0x001e300000000a00 */
[----:B------:R-:W1:Y:S08]  /*0a20*/  LDC.64 R52, c[0x0][0x230] ;  /* 0x00008c00ff347b82 */ /* 0x000e700000000a00 */
[----:B------:R-:W2:Y:S01]  /*0a30*/  LDC R112, c[0x0][0x218] ;  /* 0x00008600ff707b82 */ /* 0x000ea20000000800 */
[----:B0-----:R-:W-:-:S07]  /*0a40*/  IMAD.WIDE R38, R109, 0x4, R38 ;  /* 0x000000046d267825 */ /* 0x001fce00078e0226 */
[----:B------:R-:W0:Y:S01]  /*0a50*/  LDC.64 R78, c[0x0][0x238] ;  /* 0x00008e00ff4e7b82 */ /* 0x000e220000000a00 */
[----:B------:R-:W3:Y:S01]  /*0a60*/  LDG.E R40, desc[UR4][R38.64] ;  /* 0x0000000426287981 */ /* 0x000ee2000c1e1900 */
[----:B-1----:R-:W-:-:S04]  /*0a70*/  ISETP.NE.U32.AND P0, PT, R52, RZ, PT ;  /* 0x000000ff3400720c */ /* 0x002fc80003f05070 */
[----:B------:R-:W-:Y:S01]  /*0a80*/  ISETP.NE.AND.EX P0, PT, R53, RZ, PT, P0 ;  /* 0x000000ff3500720c */ /* 0x000fe20003f05300 */
[----:B--2---:R-:W-:-:S05]  /*0a90*/  IMAD R34, R109, R112, RZ ;  /* 0x000000706d227224 */ /* 0x004fca00078e02ff */
[----:B------:R-:W-:-:S07]  /*0aa0*/  SHF.R.S32.HI R35, RZ, 0x1f, R34 ;  /* 0x0000001fff237819 */ /* 0x000fce0000011422 */
[----:B------:R-:W1:Y:S01]  /*0ab0*/  @P0 LDC.64 R32, c[0x0][0x230] ;  /* 0x00008c00ff200b82 */ /* 0x000e620000000a00 */
[----:B------:R-:W-:-:S04]  /*0ac0*/  LEA.HI R117, R35, R34, RZ, 0x2 ;  /* 0x0000002223757211 */ /* 0x000fc800078f10ff */
[----:B------:R-:W-:-:S03]  /*0ad0*/  LEA.HI.SX32 R117, R117, R110, 0x1e ;  /* 0x0000006e75757211 */ /* 0x000fc600078ff2ff */
[----:B------:R-:W2:Y:S02]  /*0ae0*/  LDC.64 R34, c[0x0][0x288] ;  /* 0x0000a200ff227b82 */ /* 0x000ea40000000a00 */
[----:B-1----:R-:W-:-:S05]  /*0af0*/  @P0 IMAD.WIDE.U32 R36, R117, 0x10, R32 ;  /* 0x0000001075240825 */ /* 0x002fca00078e0020 */
[----:B------:R0:W4:Y:S01]  /*0b00*/  @P0 LDG.E.128 R24, desc[UR4][R36.64] ;  /* 0x0000000424180981 */ /* 0x000122000c1e1d00 */
[----:B------:R-:W-:Y:S01]  /*0b10*/  MOV R116, RZ ;  /* 0x000000ff00747202 */ /* 0x000fe20000000f00 */
[----:B--2---:R-:W-:-:S05]  /*0b20*/  IMAD.WIDE R34, R109, 0x4, R34 ;  /* 0x000000046d227825 */ /* 0x004fca00078e0222 */
[----:B-----5:R1:W5:Y:S01]  /*0b30*/  LDG.E R113, desc[UR4][R34.64] ;  /* 0x0000000422717981 */ /* 0x020362000c1e1900 */
[C---:B------:R-:W-:Y:S01]  /*0b40*/  IADD3 R45, R117.reuse, 0x100, RZ ;  /* 0x00000100752d7810 */ /* 0x040fe20007ffe0ff */
[----:B------:R-:W-:Y:S01]  /*0b50*/  BSSY B0, `(.L_x_18868) ;  /* 0x000001e000007945 */ /* 0x000fe20003800000 */
[----:B0-----:R-:W-:Y:S01]  /*0b60*/  IMAD.WIDE.U32 R36, R117, 0x10, R78 ;  /* 0x0000001075247825 */ /* 0x001fe200078e004e */
[C---:B---3--:R-:W-:Y:S02]  /*0b70*/  ISETP.GE.AND P5, PT, R40.reuse, 0x1, PT ;  /* 0x000000012800780c */ /* 0x048fe40003fa6270 */
[----:B------:R-:W-:-:S11]  /*0b80*/  ISETP.GT.AND P6, PT, R40, RZ, PT ;  /* 0x000000ff2800720c */ /* 0x000fd60003fc4270 */
[----:B------:R-:W-:Y:S01]  /*0b90*/  @P5 IADD3 R39, R40, -0x1, RZ ;  /* 0xffffffff28275810 */ /* 0x000fe20007ffe0ff */
[----:B------:R-:W1:Y:S01]  /*0ba0*/  @P5 LDC.64 R32, c[0x0][0x220] ;  /* 0x00008800ff205b82 */ /* 0x000e620000000a00 */
[----:B------:R-:W-:-:S03]  /*0bb0*/  @!P6 ISETP.NE.U32.AND P1, PT, R52, RZ, PT ;  /* 0x000000ff3400e20c */ /* 0x000fc60003f25070 */
[----:B------:R-:W-:Y:S01]  /*0bc0*/  @P5 IMAD R39, R39, R112, RZ ;  /* 0x0000007027275224 */ /* 0x000fe200078e02ff */
[----:B------:R-:W-:-:S04]  /*0bd0*/  @!P6 ISETP.NE.AND.EX P2, PT, R53, RZ, PT, P1 ;  /* 0x000000ff3500e20c */ /* 0x000fc80003f45310 */
[----:B------:R-:W-:-:S04]  /*0be0*/  @P5 SHF.R.S32.HI R38, RZ, 0x1f, R39 ;  /* 0x0000001fff265819 */ /* 0x000fc80000011427 */
[----:B------:R-:W-:Y:S02]  /*0bf0*/  @P5 LEA.HI R41, R38, R39, RZ, 0x2 ;  /* 0x0000002726295211 */ /* 0x000fe400078f10ff */
[----:B------:R-:W0:Y:S02]  /*0c00*/  @P0 LDC.64 R38, c[0x0][0x230] ;  /* 0x00008c00ff260b82 */ /* 0x000e240000000a00 */
[----:B------:R-:W-:Y:S02]  /*0c10*/  @P5 LEA.HI.SX32 R116, R41, R110, 0x1e ;  /* 0x0000006e29745211 */ /* 0x000fe400078ff2ff */
[C---:B------:R-:W-:Y:S02]  /*0c20*/  @!P6 ISETP.NE.U32.AND P3, PT, R52.reuse, RZ, PT ;  /* 0x000000ff3400e20c */ /* 0x040fe40003f65070 */
[----:B------:R-:W-:Y:S01]  /*0c30*/  @!P6 ISETP.NE.U32.AND P1, PT, R52, RZ, PT ;  /* 0x000000ff3400e20c */ /* 0x000fe20003f25070 */
[----:B-1----:R-:W-:Y:S01]  /*0c40*/  @P5 IMAD.WIDE.U32 R34, R116, 0x10, R32 ;  /* 0x0000001074225825 */ /* 0x002fe200078e0020 */
[----:B------:R-:W-:-:S02]  /*0c50*/  @!P6 ISETP.NE.AND.EX P3, PT, R53, RZ, PT, P3 ;  /* 0x000000ff3500e20c */ /* 0x000fc40003f65330 */
[----:B------:R-:W-:Y:S02]  /*0c60*/  @!P6 ISETP.NE.AND.EX P1, PT, R53, RZ, PT, P1 ;  /* 0x000000ff3500e20c */ /* 0x000fe40003f25310 */
[----:B------:R1:W5:Y:S01]  /*0c70*/  @P5 LDG.E.128 R28, desc[UR4][R34.64] ;  /* 0x00000004221c5981 */ /* 0x000362000c1e1d00 */
[----:B----4-:R-:W-:Y:S02]  /*0c80*/  @!P6 FSEL R33, R25, RZ, P2 ;  /* 0x000000ff1921e208 */ /* 0x010fe40001000000 */
[----:B------:R-:W-:Y:S01]  /*0c90*/  @!P6 ISETP.NE.U32.AND P2, PT, R52, RZ, PT ;  /* 0x000000ff3400e20c */ /* 0x000fe20003f45070 */
[----:B0-----:R-:W-:Y:S01]  /*0ca0*/  @P0 IMAD.WIDE.U32 R38, R45, 0x10, R38 ;  /* 0x000000102d260825 */ /* 0x001fe200078e0026 */
[----:B-1----:R-:W-:Y:S02]  /*0cb0*/  @!P6 FSEL R34, R26, RZ, P1 ;  /* 0x000000ff1a22e208 */ /* 0x002fe40000800000 */
[----:B------:R-:W-:Y:S02]  /*0cc0*/  @!P6 ISETP.NE.AND.EX P2, PT, R53, RZ, PT, P2 ;  /* 0x000000ff3500e20c */ /* 0x000fe40003f45320 */
[----:B------:R-:W-:-:S02]  /*0cd0*/  @!P6 FSEL R32, R24, RZ, P3 ;  /* 0x000000ff1820e208 */ /* 0x000fc40001800000 */
[----:B------:R-:W-:Y:S01]  /*0ce0*/  @!P6 FSEL R35, R27, RZ, P2 ;  /* 0x000000ff1b23e208 */ /* 0x000fe20001000000 */
[----:B------:R-:W-:Y:S08]  /*0cf0*/  @!P6 BRA `(.L_x_18869) ;  /* 0x00000000000ce947 */ /* 0x000ff00003800000 */
[----:B-----5:R-:W-:-:S04]  /*0d00*/  FMUL.FTZ R41, R28, UR7 ;  /* 0x000000071c297c20 */ /* 0x020fc80008410000 */
[----:B------:R-:W-:-:S04]  /*0d10*/  FMUL.FTZ R32, R108, R41 ;  /* 0x000000296c207220 */ /* 0x000fc80000410000 */
[----:B------:R-:W-:-:S07]  /*0d20*/  @P0 FADD.FTZ R32, R24, R32 ;  /* 0x0000002018200221 */ /* 0x000fce0000010000 */
.L_x_18869:
[----:B------:R-:W-:Y:S05]  /*0d30*/  BSYNC B0 ;  /* 0x0000000000007941 */ /* 0x000fea0003800000 */
.L_x_18868:
[----:B------:R-:W-:Y:S04]  /*0d40*/  BSSY B0, `(.L_x_18870) ;  /* 0x0000005000007945 */ /* 0x000fe80003800000 */
[----:B------:R-:W-:Y:S05]  /*0d50*/  @!P6 BRA `(.L_x_18871) ;  /* 0x00000000000ce947 */ /* 0x000fea0003800000 */
[----:B-----5:R-:W-:-:S04]  /*0d60*/  FMUL.FTZ R40, R29, UR7 ;  /* 0x000000071d287c20 */ /* 0x020fc80008410000 */
[----:B------:R-:W-:-:S04]  /*0d70*/  FMUL.FTZ R33, R107, R40 ;  /* 0x000000286b217220 */ /* 0x000fc80000410000 */
[----:B------:R-:W-:-:S07]  /*0d80*/  @P0 FADD.FTZ R33, R25, R33 ;  /* 0x0000002119210221 */ /* 0x000fce0000010000 */
.L_x_18871:
[----:B------:R-:W-:Y:S05]  /*0d90*/  BSYNC B0 ;  /* 0x0000000000007941 */ /* 0x000fea0003800000 */
.L_x_18870:
[----:B------:R-:W-:Y:S04]  /*0da0*/  BSSY B0, `(.L_x_18872) ;  /* 0x0000005000007945 */ /* 0x000fe80003800000 */
[----:B------:R-:W-:Y:S05]  /*0db0*/  @!P6 BRA `(.L_x_18873) ;  /* 0x00000000000ce947 */ /* 0x000fea0003800000 */
[----:B-----5:R-:W-:-:S04]  /*0dc0*/  FMUL.FTZ R41, R30, UR7 ;  /* 0x000000071e297c20 */ /* 0x020fc80008410000 */
[----:B------:R-:W-:-:S04]  /*0dd0*/  FMUL.FTZ R34, R106, R41 ;  /* 0x000000296a227220 */ /* 0x000fc80000410000 */
[----:B------:R-:W-:-:S07]  /*0de0*/  @P0 FADD.FTZ R34, R26, R34 ;  /* 0x000000221a220221 */ /* 0x000fce0000010000 */
.L_x_18873:
[----:B------:R-:W-:Y:S05]  /*0df0*/  BSYNC B0 ;  /* 0x0000000000007941 */ /* 0x000fea0003800000 */
.L_x_18872:
[----:B------:R-:W-:Y:S04]  /*0e00*/  BSSY B0, `(.L_x_18874) ;  /* 0x0000005000007945 */ /* 0x000fe80003800000 */
[----:B------:R-:W-:Y:S05]  /*0e10*/  @!P6 BRA `(.L_x_18875) ;  /* 0x00000000000ce947 */ /* 0x000fea0003800000 */
[----:B-----5:R-:W-:-:S04]  /*0e20*/  FMUL.FTZ R40, R31, UR7 ;  /* 0x000000071f287c20 */ /* 0x020fc80008410000 */
[----:B------:R-:W-:-:S04]  /*0e30*/  FMUL.FTZ R35, R105, R40 ;  /* 0x0000002869237220 */ /* 0x000fc80000410000 */
[----:B------:R-:W-:-:S07]  /*0e40*/  @P0 FADD.FTZ R35, R27, R35 ;  /* 0x000000231b230221 */ /* 0x000fce0000010000 */
.L_x_18875:
[----:B------:R-:W-:Y:S05]  /*0e50*/  BSYNC B0 ;  /* 0x0000000000007941 */ /* 0x000fea0003800000 */
.L_x_18874:
[----:B------:R0:W-:Y:S01]  /*0e60*/  STG.E.128 desc[UR4][R36.64], R32 ;  /* 0x0000002024007986 */ /* 0x0001e2000c101d04 */
[----:B------:R-:W1:Y:S03]  /*0e70*/  @P5 LDC.64 R40, c[0x0][0x220] ;  /* 0x00008800ff285b82 */ /* 0x000e660000000a00 */
[----:B------:R-:W0:Y:S01]  /*0e80*/  @P0 LDG.E.128 R24, desc[UR4][R38.64] ;  /* 0x0000000426180981 */ /* 0x000e22000c1e1d00 */
[----:B------:R-:W-:Y:S02]  /*0e90*/  @P5 IADD3 R43, R116, 0x100, RZ ;  /* 0x00000100742b5810 */ /* 0x000fe40007ffe0ff */
[----:B------:R-:W-:-:S04]  /*0ea0*/  @!P6 ISETP.NE.U32.AND P1, PT, R52, RZ, PT ;  /* 0x000000ff3400e20c */ /* 0x000fc80003f25070 */
[----:B------:R-:W-:Y:S01]  /*0eb0*/  @!P6 ISETP.NE.AND.EX P2, PT, R53, RZ, PT, P1 ;  /* 0x000000ff3500e20c */ /* 0x000fe20003f45310 */
[----:B-1----:R-:W-:Y:S02]  /*0ec0*/  @P5 IMAD.WIDE.U32 R40, R43, 0x10, R40 ;  /* 0x000000102b285825 */ /* 0x002fe400078e0028 */
[----:B------:R-:W1:Y:S01]  /*0ed0*/  @P0 LDC.64 R42, c[0x0][0x230] ;  /* 0x00008c00ff2a0b82 */ /* 0x000e620000000a00 */
[C---:B------:R-:W-:Y:S02]  /*0ee0*/  @!P6 ISETP.NE.U32.AND P3, PT, R52.reuse, RZ, PT ;  /* 0x000000ff3400e20c */ /* 0x040fe40003f65070 */
[----:B------:R-:W-:Y:S02]  /*0ef0*/  @!P6 ISETP.NE.U32.AND P1, PT, R52, RZ, PT ;  /* 0x000000ff3400e20c */ /* 0x000fe40003f25070 */
[----:B------:R-:W-:Y:S01]  /*0f00*/  IADD3 R49, R117, 0x200, RZ ;  /* 0x0000020075317810 */ /* 0x000fe20007ffe0ff */
[----:B------:R-:W-:Y:S01]  /*0f10*/  BSSY B0, `(.L_x_18876) ;  /* 0x0000010000007945 */ /* 0x000fe20003800000 */
[C---:B------:R-:W-:Y:S01]  /*0f20*/  @!P6 ISETP.NE.AND.EX P3, PT, R53.reuse, RZ, PT, P3 ;  /* 0x000000ff3500e20c */ /* 0x040fe20003f65330 */
[----:B-----5:R2:W5:Y:S01]  /*0f30*/  @P5 LDG.E.128 R28, desc[UR4][R40.64] ;  /* 0x00000004281c5981 */ /* 0x020562000c1e1d00 */
[----:B------:R-:W-:Y:S01]  /*0f40*/  @!P6 ISETP.NE.AND.EX P1, PT, R53, RZ, PT, P1 ;  /* 0x000000ff3500e20c */ /* 0x000fe20003f25310 */
[----:B--2---:R-:W-:-:S04]  /*0f50*/  IMAD.WIDE.U32 R40, R45, 0x10, R78 ;  /* 0x000000102d287825 */ /* 0x004fc800078e004e */
[----:B-1----:R-:W-:Y:S01]  /*0f60*/  @P0 IMAD.WIDE.U32 R42, R49, 0x10, R42 ;  /* 0x00000010312a0825 */ /* 0x002fe200078e002a */
[----:B0-----:R-:W-:Y:S02]  /*0f70*/  @!P6 FSEL R37, R25, RZ, P2 ;  /* 0x000000ff1925e208 */ /* 0x001fe40001000000 */
[----:B------:R-:W-:Y:S02]  /*0f80*/  @!P6 ISETP.NE.U32.AND P2, PT, R52, RZ, PT ;  /* 0x000000ff3400e20c */ /* 0x000fe40003f45070 */
[----:B------:R-:W-:Y:S02]  /*0f90*/  @!P6 FSEL R38, R26, RZ, P1 ;  /* 0x000000ff1a26e208 */ /* 0x000fe40000800000 */
[----:B------:R-:W-:Y:S02]  /*0fa0*/  @!P6 ISETP.NE.AND.EX P2, PT, R53, RZ, PT, P2 ;  /* 0x000000ff3500e20c */ /* 0x000fe40003f45320 */
[----:B------:R-:W-:Y:S02]  /*0fb0*/  @!P6 FSEL R36, R24, RZ, P3 ;  /* 0x000000ff1824e208 */ /* 0x000fe40001800000 */
[----:B------:R-:W-:Y:S01]  /*0fc0*/  @!P6 FSEL R39, R27, RZ, P2 ;  /* 0x000000ff1b27e208 */ /* 0x000fe20001000000 */
[----:B------:R-:W-:Y:S08]  /*0fd0*/  @!P6 BRA `(.L_x_18877) ;  /* 0x00000000000ce947 */ /* 0x000ff00003800000 */
[----:B-----5:R-:W-:-:S04]  /*0fe0*/  FMUL.FTZ R45, R28, UR7 ;  /* 0x000000071c2d7c20 */ /* 0x020fc80008410000 */
[----:B------:R-:W-:-:S04]  /*0ff0*/  FMUL.FTZ R36, R104, R45 ;  /* 0x0000002d68247220 */ /* 0x000fc80000410000 */
[----:B------:R-:W-:-:S07]  /*1000*/  @P0 FADD.FTZ R36, R24, R36 ;  /* 0x0000002418240221 */ /* 0x000fce0000010000 */
.L_x_18877:
[----:B------:R-:W-:Y:S05]  /*1010*/  BSYNC B0 ;  /* 0x0000000000007941 */ /* 0x000fea0003800000 */
.L_x_18876:
[----:B------:R-:W-:Y:S04]  /*1020*/  BSSY B0, `(.L_x_18878) ;  /* 0x0000005000007945 */ /* 0x000fe80003800000 */
[----:B------:R-:W-:Y:S05]  /*1030*/  @!P6 BRA `(.L_x_18879) ;  /* 0x00000000000ce947 */ /* 0x000fea0003800000 */
[----:B-----5:R-:W-:-:S04]  /*1040*/  FMUL.FTZ R44, R29, UR7 ;  /* 0x000000071d2c7c20 */ /* 0x020fc80008410000 */
[----:B------:R-:W-:-:S04]  /*1050*/  FMUL.FTZ R37, R103, R44 ;  /* 0x0000002c67257220 */ /* 0x000fc80000410000 */
[----:B------:R-:W-:-:S07]  /*1060*/  @P0 FADD.FTZ R37, R25, R37 ;  /* 0x0000002519250221 */ /* 0x000fce0000010000 */
.L_x_18879:
[----:B------:R-:W-:Y:S05]  /*1070*/  BSYNC B0 ;  /* 0x0000000000007941 */ /* 0x000fea0003800000 */
.L_x_18878:
[----:B------:R-:W-:Y:S04]  /*1080*/  BSSY B0, `(.L_x_18880) ;  /* 0x0000005000007945 */ /* 0x000fe80003800000 */
[----:B------:R-:W-:Y:S05]  /*1090*/  @!P6 BRA `(.L_x_18881) ;  /* 0x00000000000ce947 */ /* 0x000fea0003800000 */
[----:B-----5:R-:W-:-:S04]  /*10a0*/  FMUL.FTZ R45, R30, UR7 ;  /* 0x000000071e2d7c20 */ /* 0x020fc80008410000 */
[----:B------:R-:W-:-:S04]  /*10b0*/  FMUL.FTZ R38, R102, R45 ;  /* 0x0000002d66267220 */ /* 0x000fc80000410000 */
[----:B------:R-:W-:-:S07]  /*10c0*/  @P0 FADD.FTZ R38, R26, R38 ;  /* 0x000000261a260221 */ /* 0x000fce0000010000 */
.L_x_18881:
[----:B------:R-:W-:Y:S05]  /*10d0*/  BSYNC B0 ;  /* 0x0000000000007941 */ /* 0x000fea0003800000 */
.L_x_18880:
[----:B------:R-:W-:Y:S04]  /*10e0*/  BSSY B0, `(.L_x_18882) ;  /* 0x0000005000007945 */ /* 0x000fe80003800000 */
[----:B------:R-:W-:Y:S05]  /*10f0*/  @!P6 BRA `(.L_x_18883) ;  /* 0x00000000000ce947 */ /* 0x000fea0003800000 */
[----:B-----5:R-:W-:-:S04]  /*1100*/  FMUL.FTZ R44, R31, UR7 ;  /* 0x000000071f2c7c20 */ /* 0x020fc80008410000 */
[----:B------:R-:W-:-:S04]  /*1110*/  FMUL.FTZ R39, R101, R44 ;  /* 0x0000002c65277220 */ /* 0x000fc80000410000 */
[----:B------:R-:W-:-:S07]  /*1120*/  @P0 FADD.FTZ R39, R27, R39 ;  /* 0x000000271b270221 */ /* 0x000fce0000010000 */
.L_x_18883:
[----:B------:R-:W-:Y:S05]  /*1130*/  BSYNC B0 ;  /* 0x0000000000007941 */ /* 0x000fea0003800000 */
.L_x_18882:
        /* <DEDUP_REMOVED lines=27> */
.L_x_18885:
[----:B------:R-:W-:Y:S05]  /*12f0*/  BSYNC B0 ;  /* 0x0000000000007941 */ /* 0x000fea0003800000 */
.L_x_18884:
[----:B------:R-:W-:Y:S04]  /*1300*/  BSSY B0, `(.L_x_18886) ;  /* 0x0000005000007945 */ /* 0x000fe80003800000 */
[----:B------:R-:W-:Y:S05]  /*1310*/  @!P6 BRA `(.L_x_18887) ;  /* 0x00000000000ce947 */ /* 0x000fea0003800000 */
[----:B-----5:R-:W-:-:S04]  /*1320*/  FMUL.FTZ R48, R29, UR7 ;  /* 0x000000071d307c20 */ /* 0x020fc80008410000 */
[----:B------:R-:W-:-:S04]  /*1330*/  FMUL.FTZ R41, R99, R48 ;  /* 0x0000003063297220 */ /* 0x000fc80000410000 */
[----:B------:R-:W-:-:S07]  /*1340*/  @P0 FADD.FTZ R41, R25, R41 ;  /* 0x0000002919290221 */ /* 0x000fce0000010000 */
.L_x_18887:
[----:B------:R-:W-:Y:S05]  /*1350*/  BSYNC B0 ;  /* 0x0000000000007941 */ /* 0x000fea0003800000 */
.L_x_18886:
[----:B------:R-:W-:Y:S04]  /*1360*/  BSSY B0, `(.L_x_18888) ;  /* 0x0000005000007945 */ /* 0x000fe80003800000 */
[----:B------:R-:W-:Y:S05]  /*1370*/  @!P6 BRA `(.L_x_18889) ;  /* 0x00000000000ce947 */ /* 0x000fea0003800000 */
[----:B-----5:R-:W-:-:S04]  /*1380*/  FMUL.FTZ R49, R30, UR7 ;  /* 0x000000071e317c20 */ /* 0x020fc80008410000 */
[----:B------:R-:W-:-:S04]  /*1390*/  FMUL.FTZ R42, R98, R49 ;  /* 0x00000031622a7220 */ /* 0x000fc80000410000 */
[----:B------:R-:W-:-:S07]  /*13a0*/  @P0 FADD.FTZ R42, R26, R42 ;  /* 0x0000002a1a2a0221 */ /* 0x000fce0000010000 */
.L_x_18889:
[----:B------:R-:W-:Y:S05]  /*13b0*/  BSYNC B0 ;  /* 0x0000000000007941 */ /* 0x000fea0003800000 */
.L_x_18888:
[----:B------:R-:W-:Y:S04]  /*13c0*/  BSSY B0, `(.L_x_18890) ;  /* 0x0000005000007945 */ /* 0x000fe80003800000 */
[----:B------:R-:W-:Y:S05]  /*13d0*/  @!P6 BRA `(.L_x_18891) ;  /* 0x00000000000ce947 */ /* 0x000fea0003800000 */
[----:B-----5:R-:W-:-:S04]  /*13e0*/  FMUL.FTZ R48, R31, UR7 ;  /* 0x000000071f307c20 */ /* 0x020fc80008410000 */
[----:B------:R-:W-:-:S04]  /*13f0*/  FMUL.FTZ R43, R97, R48 ;  /* 0x00000030612b7220 */ /* 0x000fc80000410000 */
[----:B------:R-:W-:-:S07]  /*1400*/  @P0 FADD.FTZ R43, R27, R43 ;  /* 0x0000002b1b2b0221 */ /* 0x000fce0000010000 */
.L_x_18891:
[----:B------:R-:W-:Y:S05]  /*1410*/  BSYNC B0 ;  /* 0x0000000000007941 */ /* 0x000fea0003800000 */
.L_x_18890:
        /* <DEDUP_REMOVED lines=27> */
.L_x_18893:
[----:B------:R-:W-:Y:S05]  /*15d0*/  BSYNC B0 ;  /* 0x0000000000007941 */ /* 0x000fea0003800000 */
.L_x_18892:
[----:B------:R-:W-:Y:S04]  /*15e0*/  BSSY B0, `(.L_x_18894) ;  /* 0x0000005000007945 */ /* 0x000fe80003800000 */
[----:B------:R-:W-:Y:S05]  /*15f0*/  @!P6 BRA `(.L_x_18895) ;  /* 0x00000000000ce947 */ /* 0x000fea0003800000 */
[----:B-----5:R-:W-:-:S04]  /*1600*/  FMUL.FTZ R45, R29, UR7 ;  /* 0x000000071d2d7c20 */ /* 0x020fc80008410000 */
[----:B------:R-:W-:-:S04]  /*1610*/  FMUL.FTZ R45, R90, R45 ;  /* 0x0000002d5a2d7220 */ /* 0x000fc80000410000 */
[----:B------:R-:W-:-:S07]  /*1620*/  @P0 FADD.FTZ R45, R25, R45 ;  /* 0x0000002d192d0221 */ /* 0x000fce0000010000 */
.L_x_18895:
[----:B------:R-:W-:Y:S05]  /*1630*/  BSYNC B0 ;  /* 0x0000000000007941 */ /* 0x000fea0003800000 */
.L_x_18894:
[----:B------:R-:W-:Y:S04]  /*1640*/  BSSY B0, `(.L_x_18896) ;  /* 0x0000005000007945 */ /* 0x000fe80003800000 */
[----:B------:R-:W-:Y:S05]  /*1650*/  @!P6 BRA `(.L_x_18897) ;  /* 0x00000000000ce947 */ /* 0x000fea0003800000 */
[----:B-----5:R-:W-:-:S04]  /*1660*/  FMUL.FTZ R55, R30, UR7 ;  /* 0x000000071e377c20 */ /* 0x020fc80008410000 */
[----:B------:R-:W-:-:S04]  /*1670*/  FMUL.FTZ R46, R56, R55 ;  /* 0x00000037382e7220 */ /* 0x000fc80000410000 */
[----:B------:R-:W-:-:S07]  /*1680*/  @P0 FADD.FTZ R46, R26, R46 ;  /* 0x0000002e1a2e0221 */ /* 0x000fce0000010000 */
.L_x_18897:
[----:B------:R-:W-:Y:S05]  /*1690*/  BSYNC B0 ;  /* 0x0000000000007941 */ /* 0x000fea0003800000 */
.L_x_18896:
[----:B------:R-:W-:Y:S04]  /*16a0*/  BSSY B0, `(.L_x_18898) ;  /* 0x0000005000007945 */ /* 0x000fe80003800000 */
[----:B------:R-:W-:Y:S05]  /*16b0*/  @!P6 BRA `(.L_x_18899) ;  /* 0x00000000000ce947 */ /* 0x000fea0003800000 */
[----:B-----5:R-:W-:-:S04]  /*16c0*/  FMUL.FTZ R54, R31, UR7 ;  /* 0x000000071f367c20 */ /* 0x020fc80008410000 */
[----:B------:R-:W-:-:S04]  /*16d0*/  FMUL.FTZ R47, R91, R54 ;  /* 0x000000365b2f7220 */ /* 0x000fc80000410000 */
[----:B------:R-:W-:-:S07]  /*16e0*/  @P0 FADD.FTZ R47, R27, R47 ;  /* 0x0000002f1b2f0221 */ /* 0x000fce0000010000 */
.L_x_18899:
[----:B------:R-:W-:Y:S05]  /*16f0*/  BSYNC B0 ;  /* 0x0000000000007941 */ /* 0x000fea0003800000 */
.L_x_18898:
[----:B------:R-:W0:Y:S01]  /*1700*/  @P5 LDC.64 R54, c[0x0][0x220] ;  /* 0x00008800ff365b82 */ /* 0x000e220000000a00 */
[----:B------:R1:W-:Y:S01]  /*1710*/  STG.E.128 desc[UR4][R48.64], R44 ;  /* 0x0000002c30007986 */ /* 0x0003e2000c101d04 */
[----:B------:R-:W-:-:S03]  /*1720*/  @P5 IADD3 R81, R116, 0x400, RZ ;  /* 0x0000040074515810 */ /* 0x000fc60007ffe0ff */
[----:B------:R-:W1:Y:S02]  /*1730*/  @P0 LDG.E.128 R24, desc[UR4][R50.64] ;  /* 0x0000000432180981 */ /* 0x000e64000c1e1d00 */
        /* <DEDUP_REMOVED lines=12> */
[----:B-1----:R-:W-:-:S02]  /*1800*/  @!P6 FSEL R49, R25, RZ, P3 ;  /* 0x000000ff1931e208 */ /* 0x002fc40001800000 */
[----:B------:R-:W-:Y:S02]  /*1810*/  @!P6 ISETP.NE.U32.AND P3, PT, R52, RZ, PT ;  /* 0x000000ff3400e20c */ /* 0x000fe40003f65070 */
[----:B------:R-:W-:Y:S02]  /*1820*/  @!P6 FSEL R48, R24, RZ, P2 ;  /* 0x000000ff1830e208 */ /* 0x000fe40001000000 */
[----:B------:R-:W-:-:S04]  /*1830*/  @!P6 ISETP.NE.AND.EX P3, PT, R53, RZ, PT, P3 ;  /* 0x000000ff3500e20c */ /* 0x000fc80003f65330 */
[----:B------:R-:W-:Y:S01]  /*1840*/  @!P6 FSEL R50, R26, RZ, P3 ;  /* 0x000000ff1a32e208 */ /* 0x000fe20001800000 */
[----:B--2---:R-:W-:Y:S08]  /*1850*/  @!P6 BRA `(.L_x_18901) ;  /* 0x00000000000ce947 */ /* 0x004ff00003800000 */
[----:B-----5:R-:W-:-:S04]  /*1860*/  FMUL.FTZ R51, R28, UR7 ;  /* 0x000000071c337c20 */ /* 0x020fc80008410000 */
[----:B------:R-:W-:-:S04]  /*1870*/  FMUL.FTZ R48, R58, R51 ;  /* 0x000000333a307220 */ /* 0x000fc80000410000 */
[----:B------:R-:W-:-:S07]  /*1880*/  @P0 FADD.FTZ R48, R24, R48 ;  /* 0x0000003018300221 */ /* 0x000fce0000010000 */
.L_x_18901:
[----:B------:R-:W-:Y:S05]  /*1890*/  BSYNC B0 ;  /* 0x0000000000007941 */ /* 0x000fea0003800000 */
.L_x_18900:
[----:B------:R-:W-:Y:S04]  /*18a0*/  BSSY B0, `(.L_x_18902) ;  /* 0x0000005000007945 */ /* 0x000fe80003800000 */
[----:B------:R-:W-:Y:S05]  /*18b0*/  @!P6 BRA `(.L_x_18903) ;  /* 0x00000000000ce947 */ /* 0x000fea0003800000 */
[----:B-----5:R-:W-:-:S04]  /*18c0*/  FMUL.FTZ R49, R29, UR7 ;  /* 0x000000071d317c20 */ /* 0x020fc80008410000 */
[----:B------:R-:W-:-:S04]  /*18d0*/  FMUL.FTZ R49, R92, R49 ;  /* 0x000000315c317220 */ /* 0x000fc80000410000 */
[----:B------:R-:W-:-:S07]  /*18e0*/  @P0 FADD.FTZ R49, R25, R49 ;  /* 0x0000003119310221 */ /* 0x000fce0000010000 */
.L_x_18903:
[----:B------:R-:W-:Y:S05]  /*18f0*/  BSYNC B0 ;  /* 0x0000000000007941 */ /* 0x000fea0003800000 */
.L_x_18902:
[----:B------:R-:W-:Y:S04]  /*1900*/  BSSY B0, `(.L_x_18904) ;  /* 0x0000005000007945 */ /* 0x000fe80003800000 */
[----:B------:R-:W-:Y:S05]  /*1910*/  @!P6 BRA `(.L_x_18905) ;  /* 0x00000000000ce947 */ /* 0x000fea0003800000 */
[----:B-----5:R-:W-:-:S04]  /*1920*/  FMUL.FTZ R50, R30, UR7 ;  /* 0x000000071e327c20 */ /* 0x020fc80008410000 */
[----:B------:R-:W-:-:S04]  /*1930*/  FMUL.FTZ R50, R59, R50 ;  /* 0x000000323b327220 */ /* 0x000fc80000410000 */
[----:B------:R-:W-:-:S07]  /*1940*/  @P0 FADD.FTZ R50, R26, R50 ;  /* 0x000000321a320221 */ /* 0x000fce0000010000 */
.L_x_18905:
[----:B------:R-:W-:Y:S05]  /*1950*/  BSYNC B0 ;  /* 0x0000000000007941 */ /* 0x000fea0003800000 */
.L_x_18904:
[----:B------:R-:W-:Y:S01]  /*1960*/  BSSY B0, `(.L_x_18906) ;  /* 0x0000007000007945 */ /* 0x000fe20003800000 */
[----:B------:R-:W-:Y:S01]  /*1970*/  IMAD.WIDE.U32 R80, R115, 0x10, R78 ;  /* 0x0000001073507825 */ /* 0x000fe200078e004e */
[----:B------:R-:W-:Y:S02]  /*1980*/  @!P6 FSEL R51, R27, RZ, P1 ;  /* 0x000000ff1b33e208 */ /* 0x000fe40000800000 */
[----:B------:R-:W-:Y:S05]  /*1990*/  @!P6 BRA `(.L_x_18907) ;  /* 0x00000000000ce947 */ /* 0x000fea0003800000 */
[----:B-----5:R-:W-:-:S04]  /*19a0*/  FMUL.FTZ R114, R31, UR7 ;  /* 0x000000071f727c20 */ /* 0x020fc80008410000 */
[----:B------:R-:W-:-:S04]  /*19b0*/  FMUL.FTZ R51, R93, R114 ;  /* 0x000000725d337220 */ /* 0x000fc80000410000 */
[----:B------:R-:W-:-:S07]  /*19c0*/  @P0 FADD.FTZ R51, R27, R51 ;  /* 0x000000331b330221 */ /* 0x000fce0000010000 */
.L_x_18907:
[----:B------:R-:W-:Y:S05]  /*19d0*/  BSYNC B0 ;  /* 0x0000000000007941 */ /* 0x000fea0003800000 */
.L_x_18906:
[----:B------:R0:W-:Y:S01]  /*19e0*/  STG.E.128 desc[UR4][R80.64], R48 ;  /* 0x0000003050007986 */ /* 0x0001e2000c101d04 */
[----:B------:R-:W1:Y:S03]  /*19f0*/  @P5 LDC.64 R114, c[0x0][0x220] ;  /* 0x00008800ff725b82 */ /* 0x000e660000000a00 */
[----:B------:R-:W2:Y:S01]  /*1a00*/  @P0 LDG.E.128 R24, desc[UR4][R54.64] ;  /* 0x0000000436180981 */ /* 0x000ea2000c1e1d00 */
[----:B------:R-:W-:Y:S02]  /*1a10*/  @P5 IADD3 R119, R116, 0x500, RZ ;  /* 0x0000050074775810 */ /* 0x000fe40007ffe0ff */
[C---:B------:R-:W-:Y:S02]  /*1a20*/  @!P6 ISETP.NE.U32.AND P1, PT, R52.reuse, RZ, PT ;  /* 0x000000ff3400e20c */ /* 0x040fe40003f25070 */
[C---:B------:R-:W-:Y:S02]  /*1a30*/  @!P6 ISETP.NE.U32.AND P2, PT, R52.reuse, RZ, PT ;  /* 0x000000ff3400e20c */ /* 0x040fe40003f45070 */
[----:B------:R-:W-:Y:S01]  /*1a40*/  @!P6 ISETP.NE.U32.AND P3, PT, R52, RZ, PT ;  /* 0x000000ff3400e20c */ /* 0x000fe20003f65070 */
[----:B------:R-:W-:Y:S01]  /*1a50*/  BSSY B0, `(.L_x_18908) ;  /* 0x0000010000007945 */ /* 0x000fe20003800000 */
[----:B------:R-:W-:-:S02]  /*1a60*/  @!P6 ISETP.NE.AND.EX P1, PT, R53, RZ, PT, P1 ;  /* 0x000000ff3500e20c */ /* 0x000fc40003f25310 */
[----:B------:R-:W-:Y:S01]  /*1a70*/  @!P6 ISETP.NE.AND.EX P2, PT, R53, RZ, PT, P2 ;  /* 0x000000ff3500e20c */ /* 0x000fe20003f45320 */
[----:B-1----:R-:W-:-:S05]  /*1a80*/  @P5 IMAD.WIDE.U32 R114, R119, 0x10, R114 ;  /* 0x0000001077725825 */ /* 0x002fca00078e0072 */
[----:B-----5:R0:W5:Y:S01]  /*1a90*/  @P5 LDG.E.128 R28, desc[UR4][R114.64] ;  /* 0x00000004721c5981 */ /* 0x020162000c1e1d00 */
[----:B------:R-:W-:Y:S02]  /*1aa0*/  @!P6 ISETP.NE.U32.AND P5, PT, R52, RZ, PT ;  /* 0x000000ff3400e20c */ /* 0x000fe40003fa5070 */
[C---:B------:R-:W-:Y:S02]  /*1ab0*/  @!P6 ISETP.NE.AND.EX P3, PT, R53.reuse, RZ, PT, P3 ;  /* 0x000000ff3500e20c */ /* 0x040fe40003f65330 */
[----:B------:R-:W-:Y:S02]  /*1ac0*/  @!P6 ISETP.NE.AND.EX P5, PT, R53, RZ, PT, P5 ;  /* 0x000000ff3500e20c */ /* 0x000fe40003fa5350 */
[----:B--2---:R-:W-:Y:S02]  /*1ad0*/  @!P6 FSEL R53, R25, RZ, P1 ;  /* 0x000000ff1935e208 */ /* 0x004fe40000800000 */
[----:B------:R-:W-:Y:S02]  /*1ae0*/  @!P6 FSEL R54, R26, RZ, P2 ;  /* 0x000000ff1a36e208 */ /* 0x000fe40001000000 */
[----:B------:R-:W-:-:S02]  /*1af0*/  @!P6 FSEL R55, R27, RZ, P5 ;  /* 0x000000ff1b37e208 */ /* 0x000fc40002800000 */
[----:B------:R-:W-:Y:S01]  /*1b00*/  @!P6 FSEL R52, R24, RZ, P3 ;  /* 0x000000ff1834e208 */ /* 0x000fe20001800000 */
[----:B0-----:R-:W-:Y:S06]  /*1b10*/  @!P6 BRA `(.L_x_18909) ;  /* 0x00000000000ce947 */ /* 0x001fec0003800000 */
[----:B-----5:R-:W-:-:S04]  /*1b20*/  FMUL.FTZ R81, R28, UR7 ;  /* 0x000000071c517c20 */ /* 0x020fc80008410000 */
[----:B------:R-:W-:-:S04]  /*1b30*/  FMUL.FTZ R52, R60, R81 ;  /* 0x000000513c347220 */ /* 0x000fc80000410000 */
[----:B------:R-:W-:-:S07]  /*1b40*/  @P0 FADD.FTZ R52, R24, R52 ;  /* 0x0000003418340221 */ /* 0x000fce0000010000 */
.L_x_18909:
[----:B------:R-:W-:Y:S05]  /*1b50*/  BSYNC B0 ;  /* 0x0000000000007941 */ /* 0x000fea0003800000 */
.L_x_18908:
[----:B------:R-:W-:Y:S04]  /*1b60*/  BSSY B0, `(.L_x_18910) ;  /* 0x0000005000007945 */ /* 0x000fe80003800000 */
[----:B------:R-:W-:Y:S05]  /*1b70*/  @!P6 BRA `(.L_x_18911) ;  /* 0x00000000000ce947 */ /* 0x000fea0003800000 */
[----:B-----5:R-:W-:-:S04]  /*1b80*/  FMUL.FTZ R53, R29, UR7 ;  /* 0x000000071d357c20 */ /* 0x020fc80008410000 */
[----:B------:R-:W-:-:S04]  /*1b90*/  FMUL.FTZ R53, R94, R53 ;  /* 0x000000355e357220 */ /* 0x000fc80000410000 */
[----:B------:R-:W-:-:S07]  /*1ba0*/  @P0 FADD.FTZ R53, R25, R53 ;  /* 0x0000003519350221 */ /* 0x000fce0000010000 */
.L_x_18911:
[----:B------:R-:W-:Y:S05]  /*1bb0*/  BSYNC B0 ;  /* 0x0000000000007941 */ /* 0x000fea0003800000 */
.L_x_18910:
[----:B------:R-:W-:Y:S04]  /*1bc0*/  BSSY B0, `(.L_x_18912) ;  /* 0x0000005000007945 */ /* 0x000fe80003800000 */
[----:B------:R-:W-:Y:S05]  /*1bd0*/  @!P6 BRA `(.L_x_18913) ;  /* 0x00000000000ce947 */ /* 0x000fea0003800000 */
[----:B-----5:R-:W-:-:S04]  /*1be0*/  FMUL.FTZ R54, R30, UR7 ;  /* 0x000000071e367c20 */ /* 0x020fc80008410000 */
[----:B------:R-:W-:-:S04]  /*1bf0*/  FMUL.FTZ R54, R61, R54 ;  /* 0x000000363d367220 */ /* 0x000fc80000410000 */
[----:B------:R-:W-:-:S07]  /*1c00*/  @P0 FADD.FTZ R54, R26, R54 ;  /* 0x000000361a360221 */ /* 0x000fce0000010000 */
.L_x_18913:
[----:B------:R-:W-:Y:S05]  /*1c10*/  BSYNC B0 ;  /* 0x0000000000007941 */ /* 0x000fea0003800000 */
.L_x_18912:
[----:B------:R-:W-:Y:S04]  /*1c20*/  BSSY B0, `(.L_x_18914) ;  /* 0x0000005000007945 */ /* 0x000fe80003800000 */
[----:B------:R-:W-:Y:S05]  /*1c30*/  @!P6 BRA `(.L_x_18915) ;  /* 0x00000000000ce947 */ /* 0x000fea0003800000 */
[----:B-----5:R-:W-:-:S04]  /*1c40*/  FMUL.FTZ R80, R31, UR7 ;  /* 0x000000071f507c20 */ /* 0x020fc80008410000 */
[----:B------:R-:W-:-:S04]  /*1c50*/  FMUL.FTZ R55, R95, R80 ;  /* 0x000000505f377220 */ /* 0x000fc80000410000 */
[----:B------:R-:W-:-:S07]  /*1c60*/  @P0 FADD.FTZ R55, R27, R55 ;  /* 0x000000371b370221 */ /* 0x000fce0000010000 */
.L_x_18915:
[----:B------:R-:W-:Y:S05]  /*1c70*/  BSYNC B0 ;  /* 0x0000000000007941 */ /* 0x000fea0003800000 */
.L_x_18914:
[----:B------:R-:W-:Y:S01]  /*1c80*/  FADD.FTZ R80, RZ, R32 ;  /* 0x00000020ff507221 */ /* 0x000fe20000010000 */
[----:B------:R-:W-:Y:S01]  /*1c90*/  LOP3.LUT P0, RZ, R111, 0xff, RZ, 0xc0, !PT ;  /* 0x000000ff6fff7812 */ /* 0x000fe2000780c0ff */
[----:B------:R-:W-:Y:S01]  /*1ca0*/  IMAD.WIDE.U32 R78, R117, 0x10, R78 ;  /* 0x00000010754e7825 */ /* 0x000fe200078e004e */
[----:B------:R-:W-:-:S03]  /*1cb0*/  UMOV UR10, 0xffffffff ;  /* 0xffffffff000a7882 */ /* 0x000fc60000000000 */
        /* <DEDUP_REMOVED lines=21> */
[----:B-1----:R-:W-:-:S03]  /*1e10*/  LOP3.LUT P1, RZ, R80, 0x1f, RZ, 0xc0, !PT ;  /* 0x0000001f50ff7812 */ /* 0x002fc6000782c0ff */
[----:B------:R-:W-:Y:S01]  /*1e20*/  FADD.FTZ R114, R81, R52 ;  /* 0x0000003451727221 */ /* 0x000fe20000010000 */
[----:B------:R-:W-:-:S03]  /*1e30*/  SHF.R.U32.HI R81, RZ, 0x5, R80 ;  /* 0x00000005ff517819 */ /* 0x000fc60000011650 */
[----:B------:R-:W-:Y:S01]  /*1e40*/  FADD.FTZ R111, R114, R53 ;  /* 0x00000035726f7221 */ /* 0x000fe20000010000 */
[----:B------:R-:W-:Y:S02]  /*1e50*/  LOP3.LUT R116, R81, 0x7fffff8, RZ, 0xc0, !PT ;  /* 0x07fffff851747812 */ /* 0x000fe400078ec0ff */
[----:B------:R-:W-:Y:S01]  /*1e60*/  SHF.R.S32.HI R114, RZ, 0x1f, R109 ;  /* 0x0000001fff727819 */ /* 0x000fe2000001146d */
[----:B------:R-:W-:Y:S01]  /*1e70*/  FADD.FTZ R118, R111, R54 ;  /* 0x000000366f767221 */ /* 0x000fe20000010000 */
[----:B------:R-:W-:-:S03]  /*1e80*/  @!P0 IADD3 R116, R116, 0x8, RZ ;  /* 0x0000000874748810 */ /* 0x000fc60007ffe0ff */
[----:B0-----:R-:W-:Y:S01]  /*1e90*/  FADD.FTZ R79, R118, R55 ;  /* 0x00000037764f7221 */ /* 0x001fe20000010000 */
        /* <DEDUP_REMOVED lines=69> */
.L_x_18930:
        /* <DEDUP_REMOVED lines=17> */
[----:B------:R-:W-:Y:S03]  /*2400*/  BSSY B0, `(.L_x_18917) ;  /* 0x00000a9000007945 */ /* 0x000fe60003800000 */
[----:B------:R-:W2:Y:S01]  /*2410*/  SHFL.DOWN PT, R117, R118, 0x4, 0x1f ;  /* 0x08801f0076757f89 */ /* 0x000ea200000e0000 */
[----:B-1----:R-:W-:-:S04]  /*2420*/  @!P1 LEA R78, R79, R78, 0x18 ;  /* 0x0000004e4f4e9211 */ /* 0x002fc800078ec0ff */
[----:B------:R-:W-:Y:S02]  /*2430*/  @!P1 LEA R111, R115, R78, 0x3 ;  /* 0x0000004e736f9211 */ /* 0x000fe400078e18ff */
[----:B------:R-:W-:Y:S02]  /*2440*/  CS2R R78, SRZ ;  /* 0x00000000004e7805 */ /* 0x000fe4000001ff00 */
[----:B--2---:R-:W-:Y:S02]  /*2450*/  I2FP.F32.S32 R116, R117 ;  /* 0x0000007500747245 */ /* 0x004fe40000201400 */
[-C--:B------:R-:W-:Y:S02]  /*2460*/  IADD3 R117, R117, R118.reuse, RZ ;  /* 0x0000007675757210 */ /* 0x080fe40007ffe0ff */
[----:B------:R-:W-:Y:S01]  /*2470*/  I2FP.F32.S32 R115, R118 ;  /* 0x0000007600737245 */ /* 0x000fe20000201400 */
[----:B------:R1:W0:Y:S01]  /*2480*/  @!P1 LDS.64 R78, [R111] ;  /* 0x000000006f4e9984 */ /* 0x0002220000000a00 */
[----:B------:R-:W-:-:S03]  /*2490*/  LOP3.LUT P1, RZ, R81, 0x1f, R80, 0xf8, !PT ;  /* 0x0000001f51ff7812 */ /* 0x000fc6000782f850 */
[----:B------:R-:W-:Y:S01]  /*24a0*/  SHFL.DOWN PT, R118, R117, 0x2, 0x1f ;  /* 0x08401f0075767f89 */ /* 0x000fe200000e0000 */
[----:B-1----:R-:W-:-:S09]  /*24b0*/  I2FP.F32.S32 R111, R117 ;  /* 0x00000075006f7245 */ /* 0x002fd20000201400 */
[----:B------:R-:W1:Y:S02]  /*24c0*/  @!P1 LDC.64 R80, c[0x0][0x258] ;  /* 0x00009600ff509b82 */ /* 0x000e640000000a00 */
[C---:B-1----:R-:W-:Y:S01]  /*24d0*/  @!P1 LEA R80, P3, R109.reuse, R80, 0x2 ;  /* 0x000000506d509211 */ /* 0x042fe200078610ff */
[----:B0-----:R-:W0:Y:S03]  /*24e0*/  SHFL.DOWN PT, R119, R78, 0x4, 0x1f ;  /* 0x08801f004e777f89 */ /* 0x001e2600000e0000 */
[----:B------:R-:W-:Y:S01]  /*24f0*/  @!P1 LEA.HI.X R81, R109, R81, R114, 0x2, P3 ;  /* 0x000000516d519211 */ /* 0x000fe200018f1472 */
        /* <DEDUP_REMOVED lines=38> */
[----:B------:R-:W-:Y:S01]  /*2760*/  FFMA.FTZ R116, R116, R111, R121 ;  /* 0x0000006f74747223 */ /* 0x000fe20000010079 */
[----:B------:R-:W1:Y:S02]  /*2770*/  @!P1 LDC.64 R78, c[0x0][0x250] ;  /* 0x00009400ff4e9b82 */ /* 0x000e640000000a00 */
[----:B------:R-:W-:Y:S01]  /*2780*/  FMUL.FTZ R117, R117, R119 ;  /* 0x0000007775757220 */ /* 0x000fe20000410000 */
[----:B0-----:R-:W-:-:S03]  /*2790*/  FMUL.FTZ R116, R115, R116 ;  /* 0x0000007473747220 */ /* 0x001fc60000410000 */
[----:B------:R-:W-:Y:S02]  /*27a0*/  FFMA.FTZ R117, R115, R117, R120 ;  /* 0x0000007573757223 */ /* 0x000fe40000010078 */
[----:B------:R-:W0:Y:S01]  /*27b0*/  LDC R111, c[0x0][0x2d8] ;  /* 0x0000b600ff6f7b82 */ /* 0x000e220000000800 */
[----:B------:R-:W2:Y:S04]  /*27c0*/  SHFL.IDX PT, R115, R116, RZ, 0x1f ;  /* 0x00001fff74737589 */ /* 0x000ea800000e0000 */
[----:B------:R-:W0:Y:S01]  /*27d0*/  SHFL.IDX PT, R120, R117, RZ, 0x1f ;  /* 0x00001fff75787589 */ /* 0x000e2200000e0000 */
[----:B-1----:R-:W-:-:S04]  /*27e0*/  @!P1 LEA R78, P2, R109, R78, 0x2 ;  /* 0x0000004e6d4e9211 */ /* 0x002fc800078410ff */
[----:B------:R-:W-:Y:S01]  /*27f0*/  @!P1 LEA.HI.X R79, R109, R79, R114, 0x2, P2 ;  /* 0x0000004f6d4f9211 */ /* 0x000fe200010f1472 */
[----:B--2---:R-:W-:-:S04]  /*2800*/  FMUL.FTZ R118, R115, R115 ;  /* 0x0000007373767220 */ /* 0x004fc80000410000 */
[----:B------:R1:W-:Y:S01]  /*2810*/  @!P1 STG.E desc[UR4][R78.64], R115 ;  /* 0x000000734e009986 */ /* 0x0003e2000c101904 */
[----:B0-----:R-:W-:Y:S01]  /*2820*/  FFMA.FTZ R111, R120, UR6, R111 ;  /* 0x00000006786f7c23 */ /* 0x001fe2000801006f */
[----:B------:R-:W-:-:S05]  /*2830*/  FSEL R118, R118, RZ, P4 ;  /* 0x000000ff76767208 */ /* 0x000fca0002000000 */
[----:B------:R-:W-:-:S06]  /*2840*/  FADD.FTZ R111, R111, R118 ;  /* 0x000000766f6f7221 */ /* 0x000fcc0000010000 */
[----:B------:R-:W0:Y:S02]  /*2850*/  MUFU.RSQ R111, R111 ;  /* 0x0000006f006f7308 */ /* 0x000e240000001400 */
[----:B0-----:R1:W-:Y:S01]  /*2860*/  @!P1 STG.E desc[UR4][R80.64], R111 ;  /* 0x0000006f50009986 */ /* 0x0013e2000c101904 */
[----:B------:R-:W-:-:S13]  /*2870*/  ISETP.GE.AND P1, PT, R113, 0x1, PT ;  /* 0x000000017100780c */ /* 0x000fda0003f26270 */
[----:B-1----:R-:W-:Y:S05]  /*2880*/  @!P1 BRA `(.L_x_18918) ;  /* 0x0000000400809947 */ /* 0x002fea0003800000 */
[----:B------:R-:W-:Y:S02]  /*2890*/  FSEL R79, R115, RZ, !P4 ;  /* 0x000000ff734f7208 */ /* 0x000fe40006000000 */
[----:B------:R-:W-:-:S03]  /*28a0*/  IADD3 R113, R113, -0x1, RZ ;  /* 0xffffffff71717810 */ /* 0x000fc60007ffe0ff */
[C---:B------:R-:W-:Y:S01]  /*28b0*/  FADD.FTZ R114, -R79.reuse, R36 ;  /* 0x000000244f727221 */ /* 0x040fe20000010100 */
[----:B------:R-:W-:Y:S01]  /*28c0*/  FADD.FTZ R116, -R79, R37 ;  /* 0x000000254f747221 */ /* 0x000fe20000010100 */
[----:B------:R-:W-:Y:S01]  /*28d0*/  IMAD R78, R113, R112, RZ ;  /* 0x00000070714e7224 */ /* 0x000fe200078e02ff */
[----:B------:R-:W0:Y:S01]  /*28e0*/  LDC.64 R36, c[0x0][0x2b8] ;  /* 0x0000ae00ff247b82 */ /* 0x000e220000000a00 */
        /* <DEDUP_REMOVED lines=9> */
[C---:B------:R-:W-:Y:S01]  /*2980*/  FADD.FTZ R49, -R79.reuse, R49 ;  /* 0x000000314f317221 */ /* 0x040fe20000010100 */
[----:B------:R-:W-:Y:S01]  /*2990*/  FADD.FTZ R50, -R79, R53 ;  /* 0x000000354f327221 */ /* 0x000fe20000010100 */
[----:B------:R-:W-:Y:S01]  /*29a0*/  LEA.HI.SX32 R53, R35, R110, 0x1e ;  /* 0x0000006e23357211 */ /* 0x000fe200078ff2ff */
        /* <DEDUP_REMOVED lines=41> */
[----:B------:R-:W-:Y:S01]  /*2c40*/  FMUL.FTZ R55, R111, R55 ;  /* 0x000000376f377220 */ /* 0x000fe20000410000 */
[C---:B------:R-:W-:Y:S01]  /*2c50*/  IADD3 R123, R53.reuse, 0x100, RZ ;  /* 0x00000100357b7810 */ /* 0x040fe20007ffe0ff */
[----:B------:R0:W-:Y:S01]  /*2c60*/  STG.E.128 desc[UR4][R78.64], R32 ;  /* 0x000000204e007986 */ /* 0x0001e2000c101d04 */
[C---:B------:R-:W-:Y:S01]  /*2c70*/  IADD3 R113, R53.reuse, 0x200, RZ ;  /* 0x0000020035717810 */ /* 0x040fe20007ffe0ff */
[----:B------:R-:W-:Y:S01]  /*2c80*/  FFMA.FTZ R39, R82, R39, R67 ;  /* 0x0000002752277223 */ /* 0x000fe20000010043 */
[----:B------:R-:W-:Y:S01]  /*2c90*/  IADD3 R81, R53, 0x300, RZ ;  /* 0x0000030035517810 */ /* 0x000fe20007ffe0ff */
[----:B------:R-:W-:Y:S01]  /*2ca0*/  IMAD.WIDE.U32 R122, R123, 0x10, R36 ;  /* 0x000000107b7a7825 */ /* 0x000fe200078e0024 */
[----:B------:R-:W-:-:S03]  /*2cb0*/  IADD3 R111, R53, 0x400, RZ ;  /* 0x00000400356f7810 */ /* 0x000fc60007ffe0ff */
[----:B------:R-:W-:Y:S01]  /*2cc0*/  FFMA.FTZ R42, R5, R42, R16 ;  /* 0x0000002a052a7223 */ /* 0x000fe20000010010 */
[----:B------:R-:W-:Y:S01]  /*2cd0*/  IADD3 R125, R53, 0x500, RZ ;  /* 0x00000500357d7810 */ /* 0x000fe20007ffe0ff */
[----:B------:R-:W-:-:S04]  /*2ce0*/  IMAD.WIDE.U32 R112, R113, 0x10, R36 ;  /* 0x0000001071707825 */ /* 0x000fc800078e0024 */
[----:B------:R-:W-:Y:S01]  /*2cf0*/  FFMA.FTZ R41, R85, R41, R68 ;  /* 0x0000002955297223 */ /* 0x000fe20000010044 */
[----:B------:R-:W-:Y:S01]  /*2d00*/  FFMA.FTZ R46, R3, R46, R14 ;  /* 0x0000002e032e7223 */ /* 0x000fe2000001000e */
[----:B------:R-:W-:Y:S01]  /*2d10*/  FFMA.FTZ R45, R87, R45, R70 ;  /* 0x0000002d572d7223 */ /* 0x000fe20000010046 */
[----:B------:R-:W-:-:S04]  /*2d20*/  IMAD.WIDE.U32 R80, R81, 0x10, R36 ;  /* 0x0000001051507825 */ /* 0x000fc800078e0024 */
[----:B------:R-:W-:Y:S01]  /*2d30*/  FFMA.FTZ R50, R0, R50, R13 ;  /* 0x0000003200327223 */ /* 0x000fe2000001000d */
[----:B------:R-:W-:Y:S01]  /*2d40*/  FFMA.FTZ R49, R89, R49, R72 ;  /* 0x0000003159317223 */ /* 0x000fe20000010048 */
[----:B------:R-:W-:-:S04]  /*2d50*/  IMAD.WIDE.U32 R124, R125, 0x10, R36 ;  /* 0x000000107d7c7825 */ /* 0x000fc800078e0024 */
[----:B0-----:R-:W-:Y:S01]  /*2d60*/  FFMA.FTZ R35, R76, R118, R65 ;  /* 0x000000764c237223 */ /* 0x001fe20000010041 */
        /* <DEDUP_REMOVED lines=13> */
[----:B------:R0:W-:Y:S04]  /*2e40*/  STG.E.128 desc[UR4][R122.64], R32 ;  /* 0x000000207a007986 */ /* 0x0001e8000c101d04 */
[----:B------:R0:W-:Y:S04]  /*2e50*/  STG.E.128 desc[UR4][R112.64], R36 ;  /* 0x0000002470007986 */ /* 0x0001e8000c101d04 */
[----:B------:R0:W-:Y:S04]  /*2e60*/  STG.E.128 desc[UR4][R80.64], R40 ;  /* 0x0000002850007986 */ /* 0x0001e8000c101d04 */
[----:B------:R0:W-:Y:S04]  /*2e70*/  STG.E.128 desc[UR4][R78.64], R44 ;  /* 0x0000002c4e007986 */ /* 0x0001e8000c101d04 */
[----:B------:R0:W-:Y:S02]  /*2e80*/  STG.E.128 desc[UR4][R124.64], R48 ;  /* 0x000000307c007986 */ /* 0x0001e4000c101d04 */
.L_x_18918:
[----:B------:R-:W-:Y:S05]  /*2e90*/  BSYNC B0 ;  /* 0x0000000000007941 */ /* 0x000fea0003800000 */
.L_x_18917:
[----:B------:R-:W-:Y:S02]  /*2ea0*/  IADD3 R109, R109, UR8, RZ ;  /* 0x000000086d6d7c10 */ /* 0x000fe4000fffe0ff */
[----:B------:R-:W-:Y:S02]  /*2eb0*/  SEL R111, RZ, 0x1, P0 ;  /* 0x00000001ff6f7807 */ /* 0x000fe40000000000 */
[----:B------:R-:W-:-:S13]  /*2ec0*/  ISETP.GE.AND P1, PT, R109, UR9, PT ;  /* 0x000000096d007c0c */ /* 0x000fda000bf26270 */
[----:B------:R-:W-:Y:S05]  /*2ed0*/  @!P1 BRA `(.L_x_18919) ;  /* 0xffffffd800cc9947 */ /* 0x000fea000383ffff */
[----:B------:R-:W-:Y:S05]  /*2ee0*/  EXIT ;  /* 0x000000000000794d */ /* 0x000fea0003800000 */
.L_x_18916:
[----:B------:R-:W-:Y:S01]  /*2ef0*/  HFMA2.MMA R115, -RZ, RZ, 0, 5.9604644775390625e-08 ;  /* 0x00000001ff737435 */ /* 0x000fe200000001ff */
[----:B------:R-:W-:Y:S02]  /*2f00*/  MOV R123, R79 ;  /* 0x0000004f007b7202 */ /* 0x000fe40000000f00 */
[----:B------:R-:W-:Y:S02]  /*2f10*/  MOV R118, 0x1f ;  /* 0x0000001f00767802 */ /* 0x000fe40000000f00 */
[----:B------:R-:W-:-:S07]  /*2f20*/  MOV R111, 0xffffffff ;  /* 0xffffffff006f7802 */ /* 0x000fce0000000f00 */
[----:B-----5:R-:W-:Y:S05]  /*2f30*/  WARPSYNC.COLLECTIVE R111, `(.L_x_18920) ;  /* 0x000000006f087348 */ /* 0x020fea0003c00000 */
[----:B------:R0:W1:Y:S02]  /*2f40*/  SHFL.BFLY P2, R124, R123, R115, R118 ;  /* 0x0c0000737b7c7389 */ /* 0x0000640000040076 */
[----:B01---5:R-:W-:Y:S01]  /*2f50*/  ENDCOLLECTIVE ;  /* 0x000000000000791b */ /* 0x023fe20003800000 */
.L_x_18920:
[----:B------:R-:W-:Y:S01]  /*2f60*/  HFMA2.MMA R115, -RZ, RZ, 0, 1.1920928955078125e-07 ;  /* 0x00000002ff737435 */ /* 0x000fe200000001ff */
[----:B------:R-:W-:-:S05]  /*2f70*/  MOV R78, R124 ;  /* 0x0000007c004e7202 */ /* 0x000fca0000000f00 */
[----:B------:R-:W-:-:S05]  /*2f80*/  FADD.FTZ R117, R79, R78 ;  /* 0x0000004e4f757221 */ /* 0x000fca0000010000 */
[----:B------:R-:W-:-:S07]  /*2f90*/  MOV R123, R117 ;  /* 0x00000075007b7202 */ /* 0x000fce0000000f00 */
[----:B------:R-:W-:Y:S05]  /*2fa0*/  WARPSYNC.COLLECTIVE R111, `(.L_x_18921) ;  /* 0x000000006f087348 */ /* 0x000fea0003c00000 */
[----:B------:R0:W1:Y:S02]  /*2fb0*/  SHFL.BFLY P2, R124, R123, R115, R118 ;  /* 0x0c0000737b7c7389 */ /* 0x0000640000040076 */
[----:B01----:R-:W-:Y:S01]  /*2fc0*/  ENDCOLLECTIVE ;  /* 0x000000000000791b */ /* 0x003fe20003800000 */
.L_x_18921:
[----:B------:R-:W-:Y:S01]  /*2fd0*/  HFMA2.MMA R115, -RZ, RZ, 0, 2.384185791015625e-07 ;  /* 0x00000004ff737435 */ /* 0x000fe200000001ff */
[----:B------:R-:W-:-:S05]  /*2fe0*/  MOV R78, R124 ;  /* 0x0000007c004e7202 */ /* 0x000fca0000000f00 */
[----:B------:R-:W-:-:S05]  /*2ff0*/  FADD.FTZ R119, R117, R78 ;  /* 0x0000004e75777221 */ /* 0x000fca0000010000 */
[----:B------:R-:W-:-:S07]  /*3000*/  MOV R123, R119 ;  /* 0x00000077007b7202 */ /* 0x000fce0000000f00 */
[----:B------:R-:W-:Y:S05]  /*3010*/  WARPSYNC.COLLECTIVE R111, `(.L_x_18922) ;  /* 0x000000006f087348 */ /* 0x000fea0003c00000 */
[----:B------:R0:W1:Y:S02]  /*3020*/  SHFL.BFLY P2, R124, R123, R115, R118 ;  /* 0x0c0000737b7c7389 */ /* 0x0000640000040076 */
[----:B01----:R-:W-:Y:S01]  /*3030*/  ENDCOLLECTIVE ;  /* 0x000000000000791b */ /* 0x003fe20003800000 */
.L_x_18922:
[----:B------:R-:W-:Y:S01]  /*3040*/  HFMA2.MMA R115, -RZ, RZ, 0, 4.76837158203125e-07 ;  /* 0x00000008ff737435 */ /* 0x000fe200000001ff */
[----:B------:R-:W-:-:S05]  /*3050*/  MOV R78, R124 ;  /* 0x0000007c004e7202 */ /* 0x000fca0000000f00 */
[----:B------:R-:W-:-:S05]  /*3060*/  FADD.FTZ R120, R119, R78 ;  /* 0x0000004e77787221 */ /* 0x000fca0000010000 */
[----:B------:R-:W-:-:S07]  /*3070*/  MOV R123, R120 ;  /* 0x00000078007b7202 */ /* 0x000fce0000000f00 */
[----:B------:R-:W-:Y:S05]  /*3080*/  WARPSYNC.COLLECTIVE R111, `(.L_x_18923) ;  /* 0x000000006f087348 */ /* 0x000fea0003c00000 */
[----:B------:R0:W1:Y:S02]  /*3090*/  SHFL.BFLY P2, R124, R123, R115, R118 ;  /* 0x0c0000737b7c7389 */ /* 0x0000640000040076 */
[----:B01----:R-:W-:Y:S01]  /*30a0*/  ENDCOLLECTIVE ;  /* 0x000000000000791b */ /* 0x003fe20003800000 */
.L_x_18923:
[----:B------:R-:W-:Y:S01]  /*30b0*/  HFMA2.MMA R115, -RZ, RZ, 0, 9.5367431640625e-07 ;  /* 0x00000010ff737435 */ /* 0x000fe200000001ff */
[----:B------:R-:W-:-:S05]  /*30c0*/  MOV R121, R124 ;  /* 0x0000007c00797202 */ /* 0x000fca0000000f00 */
[----:B------:R-:W-:-:S05]  /*30d0*/  FADD.FTZ R121, R120, R121 ;  /* 0x0000007978797221 */ /* 0x000fca0000010000 */
[----:B------:R-:W-:-:S07]  /*30e0*/  MOV R123, R121 ;  /* 0x00000079007b7202 */ /* 0x000fce0000000f00 */
[----:B------:R-:W-:Y:S05]  /*30f0*/  WARPSYNC.COLLECTIVE R111, `(.L_x_18924) ;  /* 0x000000006f087348 */ /* 0x000fea0003c00000 */
[----:B------:R0:W1:Y:S02]  /*3100*/  SHFL.BFLY P2, R124, R123, R115, R118 ;  /* 0x0c0000737b7c7389 */ /* 0x0000640000040076 */
[----:B01----:R-:W-:Y:S01]  /*3110*/  ENDCOLLECTIVE ;  /* 0x000000000000791b */ /* 0x003fe20003800000 */
.L_x_18924:
        /* <DEDUP_REMOVED lines=57> */
.L_x_18925:
[----:B------:R-:W-:Y:S01]  /*34b0*/  HFMA2.MMA R115, -RZ, RZ, 0, 1.1920928955078125e-07 ;  /* 0x00000002ff737435 */ /* 0x000fe200000001ff */
[----:B------:R-:W-:-:S05]  /*34c0*/  MOV R120, R124 ;  /* 0x0000007c00787202 */ /* 0x000fca0000000f00 */
[----:B------:R-:W-:-:S05]  /*34d0*/  FADD.FTZ R120, R79, R120 ;  /* 0x000000784f787221 */ /* 0x000fca0000010000 */
[----:B------:R-:W-:-:S07]  /*34e0*/  MOV R123, R120 ;  /* 0x00000078007b7202 */ /* 0x000fce0000000f00 */
[----:B------:R-:W-:Y:S05]  /*34f0*/  WARPSYNC.COLLECTIVE R111, `(.L_x_18926) ;  /* 0x000000006f087348 */ /* 0x000fea0003c00000 */
[----:B------:R0:W1:Y:S02]  /*3500*/  SHFL.BFLY P2, R124, R123, R115, R118 ;  /* 0x0c0000737b7c7389 */ /* 0x0000640000040076 */
[----:B01----:R-:W-:Y:S01]  /*3510*/  ENDCOLLECTIVE ;  /* 0x000000000000791b */ /* 0x003fe20003800000 */
.L_x_18926:
[----:B------:R-:W-:Y:S01]  /*3520*/  HFMA2.MMA R115, -RZ, RZ, 0, 2.384185791015625e-07 ;  /* 0x00000004ff737435 */ /* 0x000fe200000001ff */
[----:B------:R-:W-:-:S05]  /*3530*/  MOV R117, R124 ;  /* 0x0000007c00757202 */ /* 0x000fca0000000f00 */
[----:B------:R-:W-:-:S05]  /*3540*/  FADD.FTZ R117, R120, R117 ;  /* 0x0000007578757221 */ /* 0x000fca0000010000 */
[----:B------:R-:W-:-:S07]  /*3550*/  MOV R123, R117 ;  /* 0x00000075007b7202 */ /* 0x000fce0000000f00 */
[----:B------:R-:W-:Y:S05]  /*3560*/  WARPSYNC.COLLECTIVE R111, `(.L_x_18927) ;  /* 0x000000006f087348 */ /* 0x000fea0003c00000 */
[----:B------:R0:W1:Y:S02]  /*3570*/  SHFL.BFLY P2, R124, R123, R115, R118 ;  /* 0x0c0000737b7c7389 */ /* 0x0000640000040076 */
[----:B01----:R-:W-:Y:S01]  /*3580*/  ENDCOLLECTIVE ;  /* 0x000000000000791b */ /* 0x003fe20003800000 */
.L_x_18927:
[----:B------:R-:W-:Y:S01]  /*3590*/  HFMA2.MMA R115, -RZ, RZ, 0, 4.76837158203125e-07 ;  /* 0x00000008ff737435 */ /* 0x000fe200000001ff */
[----:B------:R-:W-:-:S05]  /*35a0*/  MOV R122, R124 ;  /* 0x0000007c007a7202 */ /* 0x000fca0000000f00 */
[----:B------:R-:W-:-:S05]  /*35b0*/  FADD.FTZ R122, R117, R122 ;  /* 0x0000007a757a7221 */ /* 0x000fca0000010000 */
[----:B------:R-:W-:-:S07]  /*35c0*/  MOV R123, R122 ;  /* 0x0000007a007b7202 */ /* 0x000fce0000000f00 */
[----:B------:R-:W-:Y:S05]  /*35d0*/  WARPSYNC.COLLECTIVE R111, `(.L_x_18928) ;  /* 0x000000006f087348 */ /* 0x000fea0003c00000 */
[----:B------:R0:W1:Y:S02]  /*35e0*/  SHFL.BFLY P2, R124, R123, R115, R118 ;  /* 0x0c0000737b7c7389 */ /* 0x0000640000040076 */
[----:B01----:R-:W-:Y:S01]  /*35f0*/  ENDCOLLECTIVE ;  /* 0x000000000000791b */ /* 0x003fe20003800000 */
.L_x_18928:
[----:B------:R-:W-:Y:S01]  /*3600*/  HFMA2.MMA R115, -RZ, RZ, 0, 9.5367431640625e-07 ;  /* 0x00000010ff737435 */ /* 0x000fe200000001ff */
[----:B------:R-:W-:-:S05]  /*3610*/  MOV R119, R124 ;  /* 0x0000007c00777202 */ /* 0x000fca0000000f00 */
[----:B------:R-:W-:-:S05]  /*3620*/  FADD.FTZ R119, R122, R119 ;  /* 0x000000777a777221 */ /* 0x000fca0000010000 */
[----:B------:R-:W-:-:S07]  /*3630*/  MOV R123, R119 ;  /* 0x00000077007b7202 */ /* 0x000fce0000000f00 */
[----:B------:R-:W-:Y:S05]  /*3640*/  WARPSYNC.COLLECTIVE R111, `(.L_x_18929) ;  /* 0x000000006f087348 */ /* 0x000fea0003c00000 */
[----:B------:R0:W1:Y:S02]  /*3650*/  SHFL.BFLY P2, R124, R123, R115, R118 ;  /* 0x0c0000737b7c7389 */ /* 0x0000640000040076 */
[----:B01----:R-:W-:Y:S01]  /*3660*/  ENDCOLLECTIVE ;  /* 0x000000000000791b */ /* 0x003fe20003800000 */
.L_x_18929:
[----:B------:R-:W-:Y:S05]  /*3670*/  BRA `(.L_x_18930) ;  /* 0xffffffec001c7947 */ /* 0x000fea000383ffff */
.L_x_18931:
        /* <DEDUP_REMOVED lines=16> */
.L_x_23343:


//--------------------- .text._ZN10layer_norm13ln_fwd_kernelINS_13Kernel_traitsI6__halfffffjLj6144ELj1ELj1ELj8ELj16ENS_18Kernel_traits_baseILj6144ES2_ffffjLj256EEEEELb1ELb0ELb0ELb0EEEvNS_9FwdParamsE --------------------------
	.section	.text._ZN10layer_norm13ln_fwd_kernelINS_13Kernel_traitsI6__halfffffjLj6144ELj1ELj1ELj8ELj16ENS_18Kernel_traits_baseILj6144ES2_ffffjLj256EEEEELb1ELb0ELb0ELb0EEEvNS_9FwdParamsE,"ax",@progbits
	.align	128
        .global         _ZN10layer_norm13ln_fwd_kernelINS_13Kernel_traitsI6__halfffffjLj6144ELj1ELj1ELj8ELj16ENS_18Kernel_traits_baseILj6144ES2_ffffjLj256EEEEELb1ELb0ELb0ELb0EEEvNS_9FwdParamsE
        .type           _ZN10layer_norm13ln_fwd_kernelINS_13Kernel_traitsI6__halfffffjLj6144ELj1ELj1ELj8ELj16ENS_18Kernel_traits_baseILj6144ES2_ffffjLj256EEEEELb1ELb0ELb0ELb0EEEvNS_9FwdParamsE,@function
        .size           _ZN10layer_norm13ln_fwd_kernelINS_13Kernel_traitsI6__halfffffjLj6144ELj1ELj1ELj8ELj16ENS_18Kernel_traits_baseILj6144ES2_ffffjLj256EEEEELb1ELb0ELb0ELb0EEEvNS_9FwdParamsE,(.L_x_23344 - _ZN10layer_norm13ln_fwd_kernelINS_13Kernel_traitsI6__halfffffjLj6144ELj1ELj1ELj8ELj16ENS_18Kernel_traits_baseILj6144ES2_ffffjLj256EEEEELb1ELb0ELb0ELb0EEEvNS_9FwdParamsE)
        .other          _ZN10layer_norm13ln_fwd_kernelINS_13Kernel_traitsI6__halfffffjLj6144ELj1ELj1ELj8ELj16ENS_18Kernel_traits_baseILj6144ES2_ffffjLj256EEEEELb1ELb0ELb0ELb0EEEvNS_9FwdParamsE,@"STO_CUDA_ENTRY STV_DEFAULT"
_ZN10layer_norm13ln_fwd_kernelINS_13Kernel_traitsI6__halfffffjLj6144ELj1ELj1ELj8ELj16ENS_18Kernel_traits_baseILj6144ES2_ffffjLj256EEEEELb1ELb0ELb0ELb0EEEvNS_9FwdParamsE:
.text._ZN10layer_norm13ln_fwd_kernelINS_13Kernel_traitsI6__halfffffjLj6144ELj1ELj1ELj8ELj16ENS_18Kernel_traits_baseILj6144ES2_ffffjLj256EEEEELb1ELb0ELb0ELb0EEEvNS_9FwdParamsE:
        /* <DEDUP_REMOVED lines=63> */
[----:B------:R-:W-:Y:S02]  /*03f0*/  LOP3.LUT R7, R29, 0xff, RZ, 0x3c, !PT ;  /* 0x000000ff1d077812 */ /* 0x000fe400078e3cff */
[----:B------:R-:W-:Y:S02]  /*0400*/  LOP3.LUT R2, R9, UR25, R4, 0x96, !PT ;  /* 0x0000001909027c12 */ /* 0x000fe4000f8e9604 */
[----:B------:R-:W-:Y:S01]  /*0410*/  LEA.HI.SX32 R80, R0, R7, 0x1e ;  /* 0x0000000700507211 */ /* 0x000fe200078ff2ff */
[----:B------:R-:W-:Y:S01]  /*0420*/  UIADD3 UR27, UR6, -0x4ab325aa, URZ ;  /* 0xb54cda56061b7890 */ /* 0x000fe2000fffe03f */
[----:B------:R-:W-:Y:S01]  /*0430*/  IMAD.WIDE.U32 R4, R5, -0x326172a9, RZ ;  /* 0xcd9e8d5705047825 */ /* 0x000fe200078e00ff */
[----:B------:R-:W-:Y:S01]  /*0440*/  UIADD3 UR28, UR7, 0x646e171e, URZ ;  /* 0x646e171e071c7890 */ /* 0x000fe2000fffe03f */
[----:B------:R-:W-:-:S02]  /*0450*/  LOP3.LUT P4, RZ, R80, 0xffffff00, RZ, 0xc0, !PT ;  /* 0xffffff0050ff7812 */ /* 0x000fc4000788c0ff */
[----:B------:R-:W-:Y:S01]  /*0460*/  IMAD.WIDE.U32 R2, R2, -0x2daee0ad, RZ ;  /* 0xd2511f5302027825 */ /* 0x000fe200078e00ff */
[----:B------:R-:W-:-:S04]  /*0470*/  LOP3.LUT R14, R5, UR27, R8, 0x96, !PT ;  /* 0x0000001b050e7c12 */ /* 0x000fc8000f8e9608 */
[----:B------:R-:W-:Y:S01]  /*0480*/  LOP3.LUT R10, R3, UR28, R6, 0x96, !PT ;  /* 0x0000001c030a7c12 */ /* 0x000fe2000f8e9606 */
[----:B------:R-:W-:Y:S01]  /*0490*/  UIADD3 UR29, UR6, 0x5384540f, URZ ;  /* 0x5384540f061d7890 */ /* 0x000fe2000fffe03f */
[----:B------:R-:W-:Y:S01]  /*04a0*/  IMAD.WIDE.U32 R14, R14, -0x2daee0ad, RZ ;  /* 0xd2511f530e0e7825 */ /* 0x000fe200078e00ff */
[----:B------:R-:W-:Y:S01]  /*04b0*/  UIADD3 UR30, UR7, 0x1fd5c5a3, URZ ;  /* 0x1fd5c5a3071e7890 */ /* 0x000fe2000fffe03f */
[----:B------:R-:W-:Y:S02]  /*04c0*/  ISETP.GE.U32.AND P6, PT, R80, 0x200, PT ;  /* 0x000002005000780c */ /* 0x000fe40003fc6070 */
[----:B------:R-:W-:Y:S01]  /*04d0*/  IMAD.WIDE.U32 R10, R10, -0x326172a9, RZ ;  /* 0xcd9e8d570a0a7825 */ /* 0x000fe200078e00ff */
[C---:B------:R-:W-:Y:S01]  /*04e0*/  ISETP.GE.U32.AND P5, PT, R80.reuse, 0x300, PT ;  /* 0x000003005000780c */ /* 0x040fe20003fa6070 */
[----:B------:R-:W-:Y:S01]  /*04f0*/  UIADD3 UR31, UR6, -0xe443238, URZ ;  /* 0xf1bbcdc8061f7890 */ /* 0x000fe2000fffe03f */
[C---:B------:R-:W-:Y:S01]  /*0500*/  ISETP.GE.U32.AND P3, PT, R80.reuse, 0x400, PT ;  /* 0x000004005000780c */ /* 0x040fe20003f66070 */
[----:B------:R-:W-:Y:S01]  /*0510*/  UIADD3 UR32, UR7, -0x24c28bd8, URZ ;  /* 0xdb3d742807207890 */ /* 0x000fe2000fffe03f */
[----:B------:R-:W-:Y:S01]  /*0520*/  ISETP.GE.U32.AND P2, PT, R80, 0x500, PT ;  /* 0x000005005000780c */ /* 0x000fe20003f46070 */
[----:B------:R-:W-:Y:S01]  /*0530*/  UIADD3 UR33, UR6, -0x700cb87f, URZ ;  /* 0x8ff3478106217890 */ /* 0x000fe2000fffe03f */
[----:B------:R-:W-:-:S02]  /*0540*/  P2R R99, PR, RZ, 0x40 ;  /* 0x00000040ff637803 */ /* 0x000fc40000000000 */
[----:B------:R-:W-:Y:S02]  /*0550*/  P2R R98, PR, RZ, 0x20 ;  /* 0x00000020ff627803 */ /* 0x000fe40000000000 */
[----:B------:R-:W-:Y:S02]  /*0560*/  P2R R97, PR, RZ, 0x8 ;  /* 0x00000008ff617803 */ /* 0x000fe40000000000 */
[----:B------:R-:W-:Y:S02]  /*0570*/  LOP3.LUT R83, R15, UR30, R2, 0x96, !PT ;  /* 0x0000001e0f537c12 */ /* 0x000fe4000f8e9602 */
[----:B------:R-:W-:Y:S02]  /*0580*/  P2R R96, PR, RZ, 0x4 ;  /* 0x00000004ff607803 */ /* 0x000fe40000000000 */
[----:B------:R-:W-:Y:S01]  /*0590*/  LOP3.LUT R84, R11, UR29, R4, 0x96, !PT ;  /* 0x0000001d0b547c12 */ /* 0x000fe2000f8e9604 */
        /* <DEDUP_REMOVED lines=12> */
.L_x_18933:
[----:B------:R-:W-:Y:S05]  /*0660*/  BSYNC B0 ;  /* 0x0000000000007941 */ /* 0x000fea0003800000 */
.L_x_18932:
        /* <DEDUP_REMOVED lines=13> */
.L_x_18935:
[----:B------:R-:W-:Y:S05]  /*0740*/  BSYNC B0 ;  /* 0x0000000000007941 */ /* 0x000fea0003800000 */
.L_x_18934:
        /* <DEDUP_REMOVED lines=11> */
[----:B------:R-:W-:Y:S01]  /*0800*/  VIADD R29, R29, 0x100 ;  /* 0x000001001d1d7836 */ /* 0x000fe20000000000 */
[----:B0-----:R-:W-:-:S07]  /*0810*/  @!P0 CS2R R4, SRZ ;  /* 0x0000000000048805 */ /* 0x001fce000001ff00 */
.L_x_18937:
[----:B------:R-:W-:Y:S05]  /*0820*/  BSYNC B0 ;  /* 0x0000000000007941 */ /* 0x000fea0003800000 */
.L_x_18936:
        /* <DEDUP_REMOVED lines=13> */
.L_x_18939:
[----:B------:R-:W-:Y:S05]  /*0900*/  BSYNC B0 ;  /* 0x0000000000007941 */ /* 0x000fea0003800000 */
.L_x_18938:
        /* <DEDUP_REMOVED lines=13> */
.L_x_18941:
[----:B------:R-:W-:Y:S05]  /*09e0*/  BSYNC B0 ;  /* 0x0000000000007941 */ /* 0x000fea0003800000 */
.L_x_18940:
[----:B------:R-:W-:Y:S01]  /*09f0*/  ISETP.GE.U32.AND P0, PT, R80, 0x600, PT ;  /* 0x000006005000780c */ /* 0x000fe20003f06070 */
[----:B------:R-:W-:Y:S01]  /*0a00*/  IMAD.HI.U32 R11, R83, -0x326172a9, RZ ;  /* 0xcd9e8d57530b7827 */ /* 0x000fe200078e00ff */
[----:B------:R-:W-:Y:S01]  /*0a10*/  UIADD3 UR34, UR7, -0x695add53, URZ ;  /* 0x96a522ad07227890 */ /* 0x000fe2000fffe03f */
[----:B------:R-:W-:Y:S01]  /*0a20*/  BSSY B0, `(.L_x_18942) ;  /* 0x000000f000007945 */ /* 0x000fe20003800000 */
[----:B------:R-:W-:Y:S01]  /*0a30*/  P2R R95, PR, RZ, 0x1 ;  /* 0x00000001ff5f7803 */ /* 0x000fe20000000000 */
[----:B------:R-:W-:Y:S01]  /*0a40*/  IMAD.HI.U32 R31, R84, -0x2daee0ad, RZ ;  /* 0xd2511f53541f7827 */ /* 0x000fe200078e00ff */
[----:B------:R-:W-:-:S07]  /*0a50*/  LOP3.LUT R88, R11, UR31, R10, 0x96, !PT ;  /* 0x0000001f0b587c12 */ /* 0x000fce000f8e960a */
        /* <DEDUP_REMOVED lines=11> */
.L_x_18943:
[----:B------:R-:W-:Y:S05]  /*0b10*/  BSYNC B0 ;  /* 0x0000000000007941 */ /* 0x000fea0003800000 */
.L_x_18942:
[----:B------:R-:W-:Y:S01]  /*0b20*/  ULDC UR8, c[0x0][0x214] ;  /* 0x0000850000087ab9 */ /* 0x000fe20000000800 */
[----:B------:R-:W-:Y:S02]  /*0b30*/  LOP3.LUT R90, R31, UR32, R14, 0x96, !PT ;  /* 0x000000201f5a7c12 */ /* 0x000fe4000f8e960e */
[----:B------:R-:W-:-:S13]  /*0b40*/  ISETP.GE.AND P0, PT, R94, UR8, PT ;  /* 0x000000085e007c0c */ /* 0x000fda000bf06270 */
[----:B------:R-:W-:Y:S05]  /*0b50*/  @P0 EXIT ;  /* 0x000000000000094d */ /* 0x000fea0003800000 */
[----:B------:R-:W-:Y:S01]  /*0b60*/  SHF.R.S32.HI R0, RZ, 0x2, R0 ;  /* 0x00000002ff007819 */ /* 0x000fe20000011400 */
[----:B-----5:R-:W-:Y:S01]  /*0b70*/  IMAD.MOV.U32 R81, RZ, RZ, R18 ;  /* 0x000000ffff517224 */ /* 0x020fe200078e0012 */
[--C-:B------:R-:W-:Y:S01]  /*0b80*/  SHF.R.U64 R67, R18, 0x10, R19.reuse ;  /* 0x0000001012437819 */ /* 0x100fe20000001213 */
[--C-:B------:R-:W-:Y:S01]  /*0b90*/  IMAD.MOV.U32 R65, RZ, RZ, R19.reuse ;  /* 0x000000ffff417224 */ /* 0x100fe200078e0013 */
[----:B------:R-:W-:Y:S01]  /*0ba0*/  SHF.R.U32.HI R66, RZ, 0x10, R19 ;  /* 0x00000010ff427819 */ /* 0x000fe20000011613 */
[----:B------:R-:W-:Y:S01]  /*0bb0*/  IMAD.SHL.U32 R14, R82, 0x20, RZ ;  /* 0x00000020520e7824 */ /* 0x000fe200078e00ff */
[----:B------:R-:W-:Y:S01]  /*0bc0*/  SHF.R.U64 R59, R22, 0x10, R23 ;  /* 0x00000010163b7819 */ /* 0x000fe20000001217 */
[----:B------:R-:W-:Y:S01]  /*0bd0*/  IMAD.MOV.U32 R56, RZ, RZ, R24 ;  /* 0x000000ffff387224 */ /* 0x000fe200078e0018 */
[----:B------:R-:W-:Y:S01]  /*0be0*/  MOV R57, R23 ;  /* 0x0000001700397202 */ /* 0x000fe20000000f00 */
[----:B------:R-:W-:Y:S01]  /*0bf0*/  IMAD.MOV.U32 R16, RZ, RZ, R27 ;  /* 0x000000ffff107224 */ /* 0x000fe200078e001b */
[----:B------:R-:W-:Y:S01]  /*0c00*/  SHF.R.U32.HI R58, RZ, 0x10, R23 ;  /* 0x00000010ff3a7819 */ /* 0x000fe20000011617 */
[----:B------:R-:W-:Y:S01]  /*0c10*/  IMAD R83, R83, -0x326172a9, RZ ;  /* 0xcd9e8d5753537824 */ /* 0x000fe200078e02ff */
[----:B------:R-:W-:Y:S01]  /*0c20*/  SHF.R.U64 R23, R24, 0x10, R25 ;  /* 0x0000001018177819 */ /* 0x000fe20000001219 */
[----:B------:R-:W-:Y:S01]  /*0c30*/  IMAD.MOV.U32 R61, RZ, RZ, R21 ;  /* 0x000000ffff3d7224 */ /* 0x000fe200078e0015 */
[--C-:B------:R-:W-:Y:S01]  /*0c40*/  SHF.R.U64 R19, R26, 0x10, R27.reuse ;  /* 0x000000101a137819 */ /* 0x100fe2000000121b */
[----:B------:R-:W-:Y:S01]  /*0c50*/  IMAD.MOV.U32 R60, RZ, RZ, R22 ;  /* 0x000000ffff3c7224 */ /* 0x000fe200078e0016 */
[----:B------:R-:W-:Y:S01]  /*0c60*/  SHF.R.U32.HI R18, RZ, 0x10, R27 ;  /* 0x00000010ff127819 */ /* 0x000fe2000001161b */
[----:B------:R-:W-:Y:S01]  /*0c70*/  HADD2.F32 R76, -RZ, R79.H0_H0 ;  /* 0x2000004fff4c7230 */ /* 0x000fe20000004100 */
[----:B------:R-:W-:Y:S01]  /*0c80*/  MOV R24, R12 ;  /* 0x0000000c00187202 */ /* 0x000fe20000000f00 */
[----:B------:R-:W-:Y:S01]  /*0c90*/  IMAD R84, R84, -0x2daee0ad, RZ ;  /* 0xd2511f5354547824 */ /* 0x000fe200078e02ff */
[--C-:B------:R-:W-:Y:S01]  /*0ca0*/  SHF.R.U64 R27, R12, 0x10, R13.reuse ;  /* 0x000000100c1b7819 */ /* 0x100fe2000000120d */
[----:B------:R-:W-:Y:S01]  /*0cb0*/  HADD2.F32 R74, -RZ, R3.H0_H0 ;  /* 0x20000003ff4a7230 */ /* 0x000fe20000004100 */
[----:B------:R-:W-:Y:S01]  /*0cc0*/  LOP3.LUT R15, R82, 0xe0, RZ, 0xc0, !PT ;  /* 0x000000e0520f7812 */ /* 0x000fe200078ec0ff */
[----:B------:R-:W-:Y:S01]  /*0cd0*/  HADD2.F32 R77, -RZ, R4.H0_H0 ;  /* 0x20000004ff4d7230 */ /* 0x000fe20000004100 */
[----:B------:R-:W-:Y:S01]  /*0ce0*/  LOP3.LUT R12, R0, 0xff, RZ, 0xc0, !PT ;  /* 0x000000ff000c7812 */ /* 0x000fe200078ec0ff */
[----:B------:R-:W-:Y:S01]  /*0cf0*/  HADD2.F32 R72, -RZ, R5.H0_H0 ;  /* 0x20000005ff487230 */ /* 0x000fe20000004100 */
[----:B------:R-:W-:Y:S01]  /*0d00*/  LOP3.LUT R17, R14, 0x3e0, RZ, 0xc0, !PT ;  /* 0x000003e00e117812 */ /* 0x000fe200078ec0ff */
[----:B------:R-:W-:Y:S01]  /*0d10*/  IMAD.MOV.U32 R14, RZ, RZ, R13 ;  /* 0x000000ffff0e7224 */ /* 0x000fe200078e000d */
[C---:B------:R-:W-:Y:S01]  /*0d20*/  VIADDMNMX R15, R12.reuse, -R15, RZ, !PT ;  /* 0x8000000f0c0f7246 */ /* 0x040fe200078001ff */
[----:B------:R-:W-:Y:S01]  /*0d30*/  ULDC.64 UR8, c[0x0][0x270] ;  /* 0x00009c0000087ab9 */ /* 0x000fe20000000a00 */
[----:B------:R-:W-:Y:S01]  /*0d40*/  SHF.R.U32.HI R0, RZ, 0x3, R0 ;  /* 0x00000003ff007819 */ /* 0x000fe20000011600 */
[----:B------:R-:W-:Y:S01]  /*0d50*/  HADD2.F32 R75, -RZ, R6.H0_H0 ;  /* 0x20000006ff4b7230 */ /* 0x000fe20000004100 */
[----:B------:R-:W-:Y:S01]  /*0d60*/  VIADDMNMX R17, R12, -R17, RZ, !PT ;  /* 0x800000110c117246 */ /* 0x000fe200078001ff */
[----:B------:R-:W-:Y:S01]  /*0d70*/  IMAD.HI.U32 R12, R90, -0x326172a9, RZ ;  /* 0xcd9e8d575a0c7827 */ /* 0x000fe200078e00ff */
[----:B------:R-:W-:Y:S01]  /*0d80*/  LOP3.LUT R0, R0, 0x1fffffe0, RZ, 0xc0, !PT ;  /* 0x1fffffe000007812 */ /* 0x000fe200078ec0ff */
[----:B------:R-:W-:Y:S01]  /*0d90*/  UISETP.NE.U32.AND UP0, UPT, UR8, URZ, UPT ;  /* 0x0000003f0800728c */ /* 0x000fe2000bf05070 */
[----:B------:R-:W-:Y:S01]  /*0da0*/  VIMNMX R15, R15, 0x20, PT ;  /* 0x000000200f0f7848 */ /* 0x000fe20003fe0100 */
[----:B------:R-:W-:Y:S01]  /*0db0*/  HADD2.F32 R70, -RZ, R7.H0_H0 ;  /* 0x20000007ff467230 */ /* 0x000fe20000004100 */
[----:B------:R-:W-:Y:S01]  /*0dc0*/  LOP3.LUT R83, R12, UR33, R83, 0x96, !PT ;  /* 0x000000210c537c12 */ /* 0x000fe2000f8e9653 */
[----:B------:R-:W-:Y:S01]  /*0dd0*/  HADD2.F32 R73, -RZ, R8.H0_H0 ;  /* 0x20000008ff497230 */ /* 0x000fe20000004100 */
[----:B------:R-:W-:Y:S01]  /*0de0*/  VIMNMX R17, R17, 0x20, PT ;  /* 0x0000002011117848 */ /* 0x000fe20003fe0100 */
[----:B------:R-:W-:Y:S01]  /*0df0*/  IMAD.IADD R12, R15, 0x1, R0 ;  /* 0x000000010f0c7824 */ /* 0x000fe200078e0200 */
[----:B------:R-:W-:Y:S01]  /*0e00*/  MOV R64, R20 ;  /* 0x0000001400407202 */ /* 0x000fe20000000f00 */
[----:B------:R-:W-:Y:S01]  /*0e10*/  HADD2.F32 R68, -RZ, R9.H0_H0 ;  /* 0x20000009ff447230 */ /* 0x000fe20000004100 */
[----:B------:R-:W-:Y:S01]  /*0e20*/  IADD3 R87, R0, R17, RZ ;  /* 0x0000001100577210 */ /* 0x000fe20007ffe0ff */
[----:B------:R-:W-:Y:S01]  /*0e30*/  HADD2.F32 R71, -RZ, R10.H0_H0 ;  /* 0x2000000aff477230 */ /* 0x000fe20000004100 */
[----:B------:R-:W-:Y:S01]  /*0e40*/  SHF.L.U32 R0, R12, 0x2, RZ ;  /* 0x000000020c007819 */ /* 0x000fe200000006ff */
[----:B------:R-:W-:Y:S01]  /*0e50*/  HADD2.F32 R69, -RZ, R11.H0_H0 ;  /* 0x2000000bff457230 */ /* 0x000fe20000004100 */
[--C-:B------:R-:W-:Y:S01]  /*0e60*/  SHF.R.U64 R63, R20, 0x10, R21.reuse ;  /* 0x00000010143f7819 */ /* 0x100fe20000001215 */
[----:B------:R-:W-:Y:S01]  /*0e70*/  HADD2.F32 R17, -RZ, R16.H0_H0 ;  /* 0x20000010ff117230 */ /* 0x000fe20000004100 */
[----:B------:R-:W-:Y:S01]  /*0e80*/  I2FP.F32.U32 R89, R0 ;  /* 0x0000000000597245 */ /* 0x000fe20000201000 */
[----:B------:R-:W-:Y:S01]  /*0e90*/  IMAD R90, R90, -0x326172a9, RZ ;  /* 0xcd9e8d575a5a7824 */ /* 0x000fe200078e02ff */
[----:B------:R-:W-:Y:S01]  /*0ea0*/  MOV R20, R26 ;  /* 0x0000001a00147202 */ /* 0x000fe20000000f00 */
[----:B------:R-:W-:Y:S01]  /*0eb0*/  IMAD.MOV.U32 R55, RZ, RZ, 0x1 ;  /* 0x00000001ff377424 */ /* 0x000fe200078e00ff */
[----:B------:R-:W-:Y:S01]  /*0ec0*/  SHF.R.U32.HI R62, RZ, 0x10, R21 ;  /* 0x00000010ff3e7819 */ /* 0x000fe20000011615 */
[----:B------:R-:W-:Y:S01]  /*0ed0*/  IMAD.MOV.U32 R21, RZ, RZ, R25 ;  /* 0x000000ffff157224 */ /* 0x000fe200078e0019 */
[----:B------:R-:W0:Y:S01]  /*0ee0*/  MUFU.RCP R89, R89 ;  /* 0x0000005900597308 */ /* 0x000e220000001000 */
[----:B------:R-:W-:Y:S01]  /*0ef0*/  SHF.R.U32.HI R26, RZ, 0x10, R13 ;  /* 0x00000010ff1a7819 */ /* 0x000fe2000001160d */
[----:B------:R-:W-:Y:S01]  /*0f00*/  IMAD.HI.U32 R13, R88, -0x2daee0ad, RZ ;  /* 0xd2511f53580d7827 */ /* 0x000fe200078e00ff */
[--C-:B------:R-:W-:Y:S01]  /*0f10*/  SHF.R.U64 R34, R78, 0x10, R79.reuse ;  /* 0x000000104e227819 */ /* 0x100fe2000000124f */
[----:B------:R-:W-:Y:S01]  /*0f20*/  ULDC.U8 UR8, c[0x0][0x2a0] ;  /* 0x0000a80000087ab9 */ /* 0x000fe20000000000 */
[----:B------:R-:W-:Y:S01]  /*0f30*/  SHF.R.U32.HI R33, RZ, 0x10, R79 ;  /* 0x00000010ff217819 */ /* 0x000fe2000001164f */
[----:B------:R-:W-:Y:S01]  /*0f40*/  HADD2.F32 R79, -RZ, R2.H0_H0 ;  /* 0x20000002ff4f7230 */ /* 0x000fe20000004100 */
[----:B------:R-:W-:Y:S01]  /*0f50*/  SHF.R.U32.HI R22, RZ, 0x10, R25 ;  /* 0x00000010ff167819 */ /* 0x000fe20000011619 */
[----:B------:R-:W-:Y:S01]  /*0f60*/  HADD2.F32 R78, -RZ, R78.H0_H0 ;  /* 0x2000004eff4e7230 */ /* 0x000fe20000004100 */
[--C-:B------:R-:W-:Y:S01]  /*0f70*/  SHF.R.U64 R32, R2, 0x10, R3.reuse ;  /* 0x0000001002207819 */ /* 0x100fe20000001203 */
[----:B------:R-:W-:Y:S01]  /*0f80*/  IMAD R88, R88, -0x2daee0ad, RZ ;  /* 0xd2511f5358587824 */ /* 0x000fe200078e02ff */
[----:B------:R-:W-:Y:S01]  /*0f90*/  SHF.R.U32.HI R31, RZ, 0x10, R3 ;  /* 0x00000010ff1f7819 */ /* 0x000fe20000011603 */
[----:B------:R-:W-:Y:S01]  /*0fa0*/  IMAD.MOV.U32 R85, RZ, RZ, RZ ;  /* 0x000000ffff557224 */ /* 0x000fe200078e00ff */
        /* <DEDUP_REMOVED lines=16> */
[----:B------:R-:W-:Y:S01]  /*10b0*/  LOP3.LUT R84, R13, UR34, R84, 0x96, !PT ;  /* 0x000000220d547c12 */ /* 0x000fe2000f8e9654 */
[----:B------:R-:W-:Y:S01]  /*10c0*/  HADD2.F32 R60, -RZ, R60.H0_H0 ;  /* 0x2000003cff3c7230 */ /* 0x000fe20000004100 */
[----:B------:R-:W-:Y:S01]  /*10d0*/  LOP3.LUT R86, R86, 0x3, RZ, 0xc0, !PT ;  /* 0x0000000356567812 */ /* 0x000fe200078ec0ff */
[----:B------:R-:W-:Y:S01]  /*10e0*/  HADD2.F32 R59, -RZ, R59.H0_H0 ;  /* 0x2000003bff3b7230 */ /* 0x000fe20000004100 */
[----:B------:R-:W-:Y:S01]  /*10f0*/  UISETP.NE.AND.EX UP0, UPT, UR9, URZ, UPT, UP0 ;  /* 0x0000003f0900728c */ /* 0x000fe2000bf05300 */
[----:B------:R-:W-:Y:S01]  /*1100*/  HADD2.F32 R57, -RZ, R57.H0_H0 ;  /* 0x20000039ff397230 */ /* 0x000fe20000004100 */
[----:B------:R-:W-:Y:S01]  /*1110*/  ULDC UR35, c[0x0][0x218] ;  /* 0x0000860000237ab9 */ /* 0x000fe20000000800 */
[----:B------:R-:W-:Y:S01]  /*1120*/  HADD2.F32 R58, -RZ, R58.H0_H0 ;  /* 0x2000003aff3a7230 */ /* 0x000fe20000004100 */
[----:B------:R-:W-:Y:S01]  /*1130*/  ULDC UR14, c[0x0][0x290] ;  /* 0x0000a400000e7ab9 */ /* 0x000fe20000000800 */
[----:B------:R-:W-:Y:S01]  /*1140*/  HADD2.F32 R56, -RZ, R56.H0_H0 ;  /* 0x20000038ff387230 */ /* 0x000fe20000004100 */
[----:B------:R-:W-:Y:S01]  /*1150*/  ULDC.64 UR10, c[0x0][0x238] ;  /* 0x00008e00000a7ab9 */ /* 0x000fe20000000a00 */
[----:B------:R-:W-:Y:S01]  /*1160*/  HADD2.F32 R23, -RZ, R23.H0_H0 ;  /* 0x20000017ff177230 */ /* 0x000fe20000004100 */
[----:B------:R-:W-:Y:S01]  /*1170*/  UISETP.NE.AND UP1, UPT, UR8, URZ, UPT ;  /* 0x0000003f0800728c */ /* 0x000fe2000bf25270 */
        /* <DEDUP_REMOVED lines=23> */
[----:B0-----:R-:W-:-:S07]  /*12f0*/  IMAD.SHL.U32 R87, R87, 0x4, RZ ;  /* 0x0000000457577824 */ /* 0x001fce00078e00ff */
.L_x_19137:
[----:B------:R-:W-:Y:S01]  /*1300*/  PLOP3.LUT P0, PT, PT, PT, UP0, 0x80, 0x0 ;  /* 0x000000000000781c */ /* 0x000fe20003f0f008 */
[----:B------:R-:W-:Y:S01]  /*1310*/  IMAD.MOV.U32 R53, RZ, RZ, 0x4 ;  /* 0x00000004ff357424 */ /* 0x000fe200078e00ff */
[----:B------:R-:W-:Y:S01]  /*1320*/  @UP0 ULDC.64 UR8, c[0x0][0x270] ;  /* 0x00009c0000080ab9 */ /* 0x000fe20000000a00 */
[----:B------:R-:W-:-:S10]  /*1330*/  HFMA2.MMA R54, -RZ, RZ, 1.875, 0 ;  /* 0x3f800000ff367435 */ /* 0x000fd400000001ff */
        /* <DEDUP_REMOVED lines=8> */
[----:B------:R-:W-:-:S05]  /*13c0*/  LEA.HI.SX32 R100, R100, R103, 0x1e ;  /* 0x0000006764647211 */ /* 0x000fca00078ff2ff */
[----:B------:R-:W-:Y:S01]  /*13d0*/  IMAD.MOV.U32 R101, RZ, RZ, R100 ;  /* 0x000000ffff657224 */ /* 0x000fe200078e0064 */
[----:B0-----:R-:W-:Y:S06]  /*13e0*/  @!P4 BRA `(.L_x_18945) ;  /* 0x00000014009cc947 */ /* 0x001fec0003800000 */
        /* <DEDUP_REMOVED lines=21> */
.L_x_18947:
[----:B------:R-:W-:-:S07]  /*1540*/  IMAD.MOV.U32 R110, RZ, RZ, R90 ;  /* 0x000000ffff6e7224 */ /* 0x000fce00078e005a */
.L_x_18948:
[----:B------:R-:W-:Y:S05]  /*1550*/  BSYNC B1 ;  /* 0x0000000000017941 */ /* 0x000fea0003800000 */
.L_x_18946:
        /* <DEDUP_REMOVED lines=16> */
.L_x_18952:
[----:B------:R-:W-:Y:S05]  /*1660*/  BSYNC B2 ;  /* 0x0000000000027941 */ /* 0x000fea0003800000 */
.L_x_18951:
        /* <DEDUP_REMOVED lines=44> */
.L_x_18950:
[----:B------:R-:W-:Y:S05]  /*1930*/  BSYNC B1 ;  /* 0x0000000000017941 */ /* 0x000fea0003800000 */
.L_x_18949:
[----:B------:R-:W0:Y:S01]  /*1940*/  LDC R101, c[0x0][0x298] ;  /* 0x0000a600ff657b82 */ /* 0x000e220000000800 */
[----:B------:R-:W-:Y:S01]  /*1950*/  HFMA2.MMA R109, -RZ, RZ, 0.1171875, 0 ;  /* 0x2f800000ff6d7435 */ /* 0x000fe200000001ff */
[----:B------:R-:W-:Y:S01]  /*1960*/  I2FP.F32.U32 R86, R110 ;  /* 0x0000006e00567245 */ /* 0x000fe20000201000 */
[----:B-----5:R-:W-:Y:S01]  /*1970*/  FMUL.FTZ R28, R28, R54 ;  /* 0x000000361c1c7220 */ /* 0x020fe20000410000 */
[----:B------:R-:W-:Y:S01]  /*1980*/  ISETP.NE.U32.AND P0, PT, R52, RZ, PT ;  /* 0x000000ff3400720c */ /* 0x000fe20003f05070 */
[----:B------:R-:W-:Y:S01]  /*1990*/  BSSY B1, `(.L_x_18953) ;  /* 0x0000014000017945 */ /* 0x000fe20003800000 */
[C---:B------:R-:W-:Y:S02]  /*19a0*/  ISETP.NE.AND P2, PT, R104.reuse, 0x1, PT ;  /* 0x000000016800780c */ /* 0x040fe40003f45270 */
[----:B------:R-:W1:Y:S01]  /*19b0*/  LDC R108, c[0x0][0x294] ;  /* 0x0000a500ff6c7b82 */ /* 0x000e620000000800 */
[----:B------:R-:W-:Y:S01]  /*19c0*/  ISETP.NE.AND.EX P0, PT, R53, RZ, PT, P0 ;  /* 0x000000ff3500720c */ /* 0x000fe20003f05300 */
[----:B------:R-:W-:-:S02]  /*19d0*/  VIADD R53, R104, 0x1 ;  /* 0x0000000168357836 */ /* 0x000fc40000000000 */
[----:B------:R-:W-:Y:S01]  /*19e0*/  FFMA.FTZ R103, R86, R109, 1.1641532182693481445e-10 ;  /* 0x2f00000056677423 */ /* 0x000fe2000001006d */
[----:B0-----:R-:W-:-:S04]  /*19f0*/  FMUL.FTZ R28, R28, R101 ;  /* 0x000000651c1c7220 */ /* 0x001fc80000410000 */
[----:B-1----:R-:W-:-:S04]  /*1a00*/  FSETP.GTU.FTZ.AND P1, PT, R103, R108, PT ;  /* 0x0000006c6700720b */ /* 0x002fc80003f3c000 */
        /* <DEDUP_REMOVED lines=11> */
.L_x_18954:
[----:B------:R-:W-:-:S07]  /*1ac0*/  IMAD.MOV.U32 R86, RZ, RZ, R90 ;  /* 0x000000ffff567224 */ /* 0x000fce00078e005a */
.L_x_18955:
[----:B------:R-:W-:Y:S05]  /*1ad0*/  BSYNC B1 ;  /* 0x0000000000017941 */ /* 0x000fea0003800000 */
.L_x_18953:
        /* <DEDUP_REMOVED lines=16> */
.L_x_18959:
[----:B------:R-:W-:Y:S05]  /*1be0*/  BSYNC B2 ;  /* 0x0000000000027941 */ /* 0x000fea0003800000 */
.L_x_18958:
        /* <DEDUP_REMOVED lines=44> */
.L_x_18957:
[----:B------:R-:W-:Y:S05]  /*1eb0*/  BSYNC B1 ;  /* 0x0000000000017941 */ /* 0x000fea0003800000 */
.L_x_18956:
[----:B------:R-:W-:Y:S01]  /*1ec0*/  I2FP.F32.U32 R52, R86 ;  /* 0x0000005600347245 */ /* 0x000fe20000201000 */
[----:B------:R-:W-:Y:S01]  /*1ed0*/  FMUL.FTZ R86, R29, R54 ;  /* 0x000000361d567220 */ /* 0x000fe20000410000 */
[C---:B------:R-:W-:Y:S01]  /*1ee0*/  ISETP.NE.AND P3, PT, R53.reuse, 0x1, PT ;  /* 0x000000013500780c */ /* 0x040fe20003f65270 */
[----:B------:R-:W-:Y:S01]  /*1ef0*/  BSSY B1, `(.L_x_18960) ;  /* 0x0000011000017945 */ /* 0x000fe20003800000 */
[----:B------:R-:W-:Y:S01]  /*1f00*/  IADD3 R102, R53, 0x1, RZ ;  /* 0x0000000135667810 */ /* 0x000fe20007ffe0ff */
[----:B------:R-:W-:Y:S01]  /*1f10*/  FFMA.FTZ R29, R52, R109, 1.1641532182693481445e-10 ;  /* 0x2f000000341d7423 */ /* 0x000fe2000001006d */
[----:B------:R-:W-:-:S04]  /*1f20*/  FMUL.FTZ R86, R86, R101 ;  /* 0x0000006556567220 */ /* 0x000fc80000410000 */
        /* <DEDUP_REMOVED lines=12> */
.L_x_18961:
[----:B------:R-:W-:-:S07]  /*1ff0*/  MOV R86, R90 ;  /* 0x0000005a00567202 */ /* 0x000fce0000000f00 */
.L_x_18962:
[----:B------:R-:W-:Y:S05]  /*2000*/  BSYNC B1 ;  /* 0x0000000000017941 */ /* 0x000fea0003800000 */
.L_x_18960:
        /* <DEDUP_REMOVED lines=16> */
.L_x_18966:
[----:B------:R-:W-:Y:S05]  /*2110*/  BSYNC B2 ;  /* 0x0000000000027941 */ /* 0x000fea0003800000 */
.L_x_18965:
        /* <DEDUP_REMOVED lines=44> */
.L_x_18964:
[----:B------:R-:W-:Y:S05]  /*23e0*/  BSYNC B1 ;  /* 0x0000000000017941 */ /* 0x000fea0003800000 */
.L_x_18963:
[----:B------:R-:W-:Y:S01]  /*23f0*/  I2FP.F32.U32 R52, R86 ;  /* 0x0000005600347245 */ /* 0x000fe20000201000 */
[----:B------:R-:W-:Y:S01]  /*2400*/  FMUL.FTZ R30, R30, R54 ;  /* 0x000000361e1e7220 */ /* 0x000fe20000410000 */
[C---:B------:R-:W-:Y:S01]  /*2410*/  ISETP.NE.AND P5, PT, R102.reuse, 0x1, PT ;  /* 0x000000016600780c */ /* 0x040fe20003fa5270 */
[----:B------:R-:W-:Y:S01]  /*2420*/  BSSY B1, `(.L_x_18967) ;  /* 0x0000011000017945 */ /* 0x000fe20003800000 */
[----:B------:R-:W-:Y:S02]  /*2430*/  VIADD R86, R102, 0x1 ;  /* 0x0000000166567836 */ /* 0x000fe40000000000 */
[----:B------:R-:W-:Y:S01]  /*2440*/  FFMA.FTZ R53, R52, R109, 1.1641532182693481445e-10 ;  /* 0x2f00000034357423 */ /* 0x000fe2000001006d */
[----:B------:R-:W-:-:S04]  /*2450*/  FMUL.FTZ R30, R30, R101 ;  /* 0x000000651e1e7220 */ /* 0x000fc80000410000 */
        /* <DEDUP_REMOVED lines=12> */
.L_x_18968:
[----:B------:R-:W-:-:S07]  /*2520*/  IMAD.MOV.U32 R110, RZ, RZ, R90 ;  /* 0x000000ffff6e7224 */ /* 0x000fce00078e005a */
.L_x_18969:
[----:B------:R-:W-:Y:S05]  /*2530*/  BSYNC B1 ;  /* 0x0000000000017941 */ /* 0x000fea0003800000 */
.L_x_18967:
        /* <DEDUP_REMOVED lines=16> */
.L_x_18973:
[----:B------:R-:W-:Y:S05]  /*2640*/  BSYNC B2 ;  /* 0x0000000000027941 */ /* 0x000fea0003800000 */
.L_x_18972:
        /* <DEDUP_REMOVED lines=44> */
.L_x_18971:
[----:B------:R-:W-:Y:S05]  /*2910*/  BSYNC B1 ;  /* 0x0000000000017941 */ /* 0x000fea0003800000 */
.L_x_18970:
[----:B------:R-:W-:Y:S01]  /*2920*/  I2FP.F32.U32 R102, R110 ;  /* 0x0000006e00667245 */ /* 0x000fe20000201000 */
[----:B------:R-:W-:Y:S01]  /*2930*/  FMUL.FTZ R104, R31, R54 ;  /* 0x000000361f687220 */ /* 0x000fe20000410000 */
[----:B------:R-:W-:Y:S02]  /*2940*/  SEL R103, RZ, 0x100, P2 ;  /* 0x00000100ff677807 */ /* 0x000fe40001000000 */
[----:B------:R-:W-:Y:S01]  /*2950*/  LEA R52, P2, R100, UR10, 0x4 ;  /* 0x0000000a64347c11 */ /* 0x000fe2000f8420ff */
[----:B------:R-:W-:Y:S01]  /*2960*/  FFMA.FTZ R109, R102, R109, 1.1641532182693481445e-10 ;  /* 0x2f000000666d7423 */ /* 0x000fe2000001006d */
[----:B------:R-:W-:Y:S01]  /*2970*/  FMUL.FTZ R104, R104, R101 ;  /* 0x0000006568687220 */ /* 0x000fe20000410000 */
[----:B------:R-:W-:Y:S02]  /*2980*/  SEL R106, RZ, 0x10000, P3 ;  /* 0x00010000ff6a7807 */ /* 0x000fe40001800000 */
[----:B------:R-:W-:Y:S02]  /*2990*/  LEA.HI.X R53, R100, UR11, RZ, 0x4, P2 ;  /* 0x0000000b64357c11 */ /* 0x000fe400090f24ff */
[----:B------:R-:W-:-:S04]  /*29a0*/  FSETP.GTU.FTZ.AND P2, PT, R109, R108, PT ;  /* 0x0000006c6d00720b */ /* 0x000fc80003f5c000 */
[----:B------:R-:W-:Y:S02]  /*29b0*/  FSEL R31, R104, RZ, !P2 ;  /* 0x000000ff681f7208 */ /* 0x000fe40005000000 */
[----:B------:R-:W-:Y:S02]  /*29c0*/  SEL R101, RZ, 0x1000000, P2 ;  /* 0x01000000ff657807 */ /* 0x000fe40001000000 */
[----:B------:R-:W-:Y:S01]  /*29d0*/  SEL R104, RZ, 0x1, P1 ;  /* 0x00000001ff687807 */ /* 0x000fe20000800000 */
[----:B------:R-:W-:Y:S01]  /*29e0*/  @P0 FADD.FTZ R31, R27, R31 ;  /* 0x0000001f1b1f0221 */ /* 0x000fe20000010000 */
[C---:B------:R-:W-:Y:S02]  /*29f0*/  LEA R102, P0, R100.reuse, UR12, 0x2 ;  /* 0x0000000c64667c11 */ /* 0x040fe4000f8010ff */
[----:B------:R-:W-:Y:S02]  /*2a00*/  IADD3 R101, R103, R101, R106 ;  /* 0x0000006567657210 */ /* 0x000fe40007ffe06a */
[C---:B------:R-:W-:Y:S01]  /*2a10*/  LEA.HI.X R103, R100.reuse, UR13, RZ, 0x2, P0 ;  /* 0x0000000d64677c11 */ /* 0x040fe200080f14ff */
[----:B------:R0:W-:Y:S01]  /*2a20*/  STG.E.128 desc[UR4][R52.64], R28 ;  /* 0x0000001c34007986 */ /* 0x0001e2000c101d04 */
[----:B------:R-:W-:Y:S01]  /*2a30*/  IADD3 R105, R101, R104, RZ ;  /* 0x0000006865697210 */ /* 0x000fe20007ffe0ff */
[----:B------:R-:W-:-:S04]  /*2a40*/  VIADD R101, R100, 0x100 ;  /* 0x0000010064657836 */ /* 0x000fc80000000000 */
[----:B------:R0:W-:Y:S03]  /*2a50*/  STG.E desc[UR4][R102.64], R105 ;  /* 0x0000006966007986 */ /* 0x0001e6000c101904 */
.L_x_18945:
[----:B------:R-:W-:Y:S05]  /*2a60*/  BSYNC B0 ;  /* 0x0000000000007941 */ /* 0x000fea0003800000 */
.L_x_18944:
[----:B------:R-:W-:Y:S01]  /*2a70*/  ISETP.NE.AND P0, PT, R99, RZ, PT ;  /* 0x000000ff6300720c */ /* 0x000fe20003f05270 */
[----:B------:R-:W-:-:S12]  /*2a80*/  BSSY B0, `(.L_x_18974) ;  /* 0x0000169000007945 */ /* 0x000fd80003800000 */
[----:B------:R-:W-:Y:S05]  /*2a90*/  @!P0 BRA `(.L_x_18975) ;  /* 0x00000014009c8947 */ /* 0x000fea0003800000 */
[----:B------:R-:W1:Y:S08]  /*2aa0*/  LDC.64 R32, c[0x0][0x220] ;  /* 0x00008800ff207b82 */ /* 0x000e700000000a00 */
[----:B0-----:R-:W0:Y:S01]  /*2ab0*/  LDC.64 R52, c[0x0][0x230] ;  /* 0x00008c00ff347b82 */ /* 0x001e220000000a00 */
[----:B-1----:R-:W-:-:S06]  /*2ac0*/  IMAD.WIDE.U32 R32, R101, 0x10, R32 ;  /* 0x0000001065207825 */ /* 0x002fcc00078e0020 */
[----:B------:R-:W5:Y:S01]  /*2ad0*/  LDG.E.128 R32, desc[UR4][R32.64] ;  /* 0x0000000420207981 */ /* 0x000f62000c1e1d00 */
[----:B0-----:R-:W-:-:S04]  /*2ae0*/  ISETP.NE.U32.AND P0, PT, R52, RZ, PT ;  /* 0x000000ff3400720c */ /* 0x001fc80003f05070 */
[----:B------:R-:W-:-:S13]  /*2af0*/  ISETP.NE.AND.EX P0, PT, R53, RZ, PT, P0 ;  /* 0x000000ff3500720c */ /* 0x000fda0003f05300 */
[----:B------:R-:W-:-:S04]  /*2b00*/  @P0 LEA R102, P1, R101, R52, 0x4 ;  /* 0x0000003465660211 */ /* 0x000fc800078220ff */
[----:B------:R-:W-:-:S05]  /*2b10*/  @P0 LEA.HI.X R103, R101, R53, RZ, 0x4, P1 ;  /* 0x0000003565670211 */ /* 0x000fca00008f24ff */
        /* <DEDUP_REMOVED lines=13> */
.L_x_18977:
[----:B------:R-:W-:-:S07]  /*2bf0*/  MOV R110, R90 ;  /* 0x0000005a006e7202 */ /* 0x000fce0000000f00 */
.L_x_18978:
[----:B------:R-:W-:Y:S05]  /*2c00*/  BSYNC B1 ;  /* 0x0000000000017941 */ /* 0x000fea0003800000 */
.L_x_18976:
        /* <DEDUP_REMOVED lines=16> */
.L_x_18982:
[----:B------:R-:W-:Y:S05]  /*2d10*/  BSYNC B2 ;  /* 0x0000000000027941 */ /* 0x000fea0003800000 */
.L_x_18981:
        /* <DEDUP_REMOVED lines=44> */
.L_x_18980:
[----:B------:R-:W-:Y:S05]  /*2fe0*/  BSYNC B1 ;  /* 0x0000000000017941 */ /* 0x000fea0003800000 */
.L_x_18979:
[----:B------:R-:W0:Y:S01]  /*2ff0*/  LDC R108, c[0x0][0x298] ;  /* 0x0000a600ff6c7b82 */ /* 0x000e220000000800 */
[----:B------:R-:W-:Y:S01]  /*3000*/  I2FP.F32.U32 R103, R110 ;  /* 0x0000006e00677245 */ /* 0x000fe20000201000 */
[----:B------:R-:W-:Y:S01]  /*3010*/  IMAD.MOV.U32 R110, RZ, RZ, 0x2f800000 ;  /* 0x2f800000ff6e7424 */ /* 0x000fe200078e00ff */
[----:B------:R-:W-:Y:S01]  /*3020*/  ISETP.NE.U32.AND P0, PT, R52, RZ, PT ;  /* 0x000000ff3400720c */ /* 0x000fe20003f05070 */
[----:B-----5:R-:W-:Y:S01]  /*3030*/  FMUL.FTZ R105, R32, R54 ;  /* 0x0000003620697220 */ /* 0x020fe20000410000 */
[C---:B------:R-:W-:Y:S01]  /*3040*/  ISETP.NE.AND P2, PT, R104.reuse, 0x1, PT ;  /* 0x000000016800780c */ /* 0x040fe20003f45270 */
[----:B------:R-:W-:Y:S01]  /*3050*/  FFMA.FTZ R32, R103, R110, 1.1641532182693481445e-10 ;  /* 0x2f00000067207423 */ /* 0x000fe2000001006e */
[----:B------:R-:W-:Y:S01]  /*3060*/  ISETP.NE.AND.EX P0, PT, R53, RZ, PT, P0 ;  /* 0x000000ff3500720c */ /* 0x000fe20003f05300 */
[----:B------:R-:W1:Y:S01]  /*3070*/  LDC R109, c[0x0][0x294] ;  /* 0x0000a500ff6d7b82 */ /* 0x000e620000000800 */
[----:B------:R-:W-:Y:S01]  /*3080*/  BSSY B1, `(.L_x_18983) ;  /* 0x0000010000017945 */ /* 0x000fe20003800000 */
[----:B------:R-:W-:Y:S01]  /*3090*/  IADD3 R102, R104, 0x1, RZ ;  /* 0x0000000168667810 */ /* 0x000fe20007ffe0ff */
[----:B0-----:R-:W-:Y:S01]  /*30a0*/  FMUL.FTZ R105, R105, R108 ;  /* 0x0000006c69697220 */ /* 0x001fe20000410000 */
[----:B-1----:R-:W-:-:S04]  /*30b0*/  FSETP.GTU.FTZ.AND P1, PT, R32, R109, PT ;  /* 0x0000006d2000720b */ /* 0x002fc80003f3c000 */
        /* <DEDUP_REMOVED lines=11> */
.L_x_18984:
[----:B------:R-:W-:-:S07]  /*3170*/  MOV R86, R90 ;  /* 0x0000005a00567202 */ /* 0x000fce0000000f00 */
.L_x_18985:
[----:B------:R-:W-:Y:S05]  /*3180*/  BSYNC B1 ;  /* 0x0000000000017941 */ /* 0x000fea0003800000 */
.L_x_18983:
        /* <DEDUP_REMOVED lines=16> */
.L_x_18989:
[----:B------:R-:W-:Y:S05]  /*3290*/  BSYNC B2 ;  /* 0x0000000000027941 */ /* 0x000fea0003800000 */
.L_x_18988:
        /* <DEDUP_REMOVED lines=44> */
.L_x_18987:
[----:B------:R-:W-:Y:S05]  /*3560*/  BSYNC B1 ;  /* 0x0000000000017941 */ /* 0x000fea0003800000 */
.L_x_18986:
[----:B------:R-:W-:Y:S01]  /*3570*/  I2FP.F32.U32 R53, R86 ;  /* 0x0000005600357245 */ /* 0x000fe20000201000 */
[----:B------:R-:W-:Y:S01]  /*3580*/  FMUL.FTZ R33, R33, R54 ;  /* 0x0000003621217220 */ /* 0x000fe20000410000 */
[----:B------:R-:W-:Y:S01]  /*3590*/  ISETP.NE.AND P3, PT, R102, 0x1, PT ;  /* 0x000000016600780c */ /* 0x000fe20003f65270 */
[----:B------:R-:W-:Y:S02]  /*35a0*/  BSSY B1, `(.L_x_18990) ;  /* 0x0000011000017945 */ /* 0x000fe40003800000 */
[----:B------:R-:W-:Y:S01]  /*35b0*/  FFMA.FTZ R52, R53, R110, 1.1641532182693481445e-10 ;  /* 0x2f00000035347423 */ /* 0x000fe2000001006e */
[----:B------:R-:W-:-:S04]  /*35c0*/  FMUL.FTZ R33, R33, R108 ;  /* 0x0000006c21217220 */ /* 0x000fc80000410000 */
[----:B------:R-:W-:Y:S01]  /*35d0*/  FSETP.GTU.FTZ.AND P2, PT, R52, R109, PT ;  /* 0x0000006d3400720b */ /* 0x000fe20003f5c000 */
[----:B------:R-:W-:-:S03]  /*35e0*/  VIADD R52, R102, 0x1 ;  /* 0x0000000166347836 */ /* 0x000fc60000000000 */
        /* <DEDUP_REMOVED lines=11> */
.L_x_18991:
[----:B------:R-:W-:-:S07]  /*36a0*/  IMAD.MOV.U32 R86, RZ, RZ, R90 ;  /* 0x000000ffff567224 */ /* 0x000fce00078e005a */
.L_x_18992:
[----:B------:R-:W-:Y:S05]  /*36b0*/  BSYNC B1 ;  /* 0x0000000000017941 */ /* 0x000fea0003800000 */
.L_x_18990:
        /* <DEDUP_REMOVED lines=16> */
.L_x_18996:
[----:B------:R-:W-:Y:S05]  /*37c0*/  BSYNC B2 ;  /* 0x0000000000027941 */ /* 0x000fea0003800000 */
.L_x_18995:
        /* <DEDUP_REMOVED lines=44> */
.L_x_18994:
[----:B------:R-:W-:Y:S05]  /*3a90*/  BSYNC B1 ;  /* 0x0000000000017941 */ /* 0x000fea0003800000 */
.L_x_18993:
        /* <DEDUP_REMOVED lines=19> */
.L_x_18998:
[----:B------:R-:W-:-:S07]  /*3bd0*/  MOV R111, R90 ;  /* 0x0000005a006f7202 */ /* 0x000fce0000000f00 */
.L_x_18999:
[----:B------:R-:W-:Y:S05]  /*3be0*/  BSYNC B1 ;  /* 0x0000000000017941 */ /* 0x000fea0003800000 */
.L_x_18997:
        /* <DEDUP_REMOVED lines=16> */
.L_x_19003:
[----:B------:R-:W-:Y:S05]  /*3cf0*/  BSYNC B2 ;  /* 0x0000000000027941 */ /* 0x000fea0003800000 */
.L_x_19002:
        /* <DEDUP_REMOVED lines=44> */
.L_x_19001:
[----:B------:R-:W-:Y:S05]  /*3fc0*/  BSYNC B1 ;  /* 0x0000000000017941 */ /* 0x000fea0003800000 */
.L_x_19000:
        /* <DEDUP_REMOVED lines=8> */
[----:B------:R-:W-:-:S02]  /*4050*/  FSETP.GTU.FTZ.AND P2, PT, R110, R109, PT ;  /* 0x0000006d6e00720b */ /* 0x000fc40003f5c000 */
[----:B------:R-:W-:Y:S02]  /*4060*/  SEL R107, RZ, 0x1, P1 ;  /* 0x00000001ff6b7807 */ /* 0x000fe40000800000 */
[----:B------:R-:W-:Y:S02]  /*4070*/  FSEL R35, R35, RZ, !P2 ;  /* 0x000000ff23237208 */ /* 0x000fe40005000000 */
[----:B------:R-:W-:-:S03]  /*4080*/  SEL R103, RZ, 0x1000000, P2 ;  /* 0x01000000ff677807 */ /* 0x000fc60001000000 */
[----:B------:R-:W-:Y:S01]  /*4090*/  @P0 FADD.FTZ R35, R27, R35 ;  /* 0x000000231b230221 */ /* 0x000fe20000010000 */
[----:B------:R-:W-:Y:S02]  /*40a0*/  IADD3 R104, R105, R103, R104 ;  /* 0x0000006769687210 */ /* 0x000fe40007ffe068 */
[C---:B------:R-:W-:Y:S02]  /*40b0*/  LEA R102, P0, R101.reuse, UR12, 0x2 ;  /* 0x0000000c65667c11 */ /* 0x040fe4000f8010ff */
[----:B------:R1:W-:Y:S01]  /*40c0*/  STG.E.128 desc[UR4][R52.64], R32 ;  /* 0x0000002034007986 */ /* 0x0003e2000c101d04 */
[----:B------:R-:W-:Y:S01]  /*40d0*/  IMAD.IADD R107, R104, 0x1, R107 ;  /* 0x00000001686b7824 */ /* 0x000fe200078e026b */
[C---:B------:R-:W-:Y:S02]  /*40e0*/  LEA.HI.X R103, R101.reuse, UR13, RZ, 0x2, P0 ;  /* 0x0000000d65677c11 */ /* 0x040fe400080f14ff */
[----:B------:R-:W-:-:S03]  /*40f0*/  IADD3 R101, R101, 0x100, RZ ;  /* 0x0000010065657810 */ /* 0x000fc60007ffe0ff */
[----:B------:R1:W-:Y:S04]  /*4100*/  STG.E desc[UR4][R102.64], R107 ;  /* 0x0000006b66007986 */ /* 0x0003e8000c101904 */
.L_x_18975:
[----:B------:R-:W-:Y:S05]  /*4110*/  BSYNC B0 ;  /* 0x0000000000007941 */ /* 0x000fea0003800000 */
.L_x_18974:
[----:B------:R-:W-:Y:S01]  /*4120*/  ISETP.NE.AND P0, PT, R98, RZ, PT ;  /* 0x000000ff6200720c */ /* 0x000fe20003f05270 */
[----:B------:R-:W-:-:S12]  /*4130*/  BSSY B0, `(.L_x_19004) ;  /* 0x0000169000007945 */ /* 0x000fd80003800000 */
[----:B------:R-:W-:Y:S05]  /*4140*/  @!P0 BRA `(.L_x_19005) ;  /* 0x00000014009c8947 */ /* 0x000fea0003800000 */
[----:B------:R-:W2:Y:S08]  /*4150*/  LDC.64 R36, c[0x0][0x220] ;  /* 0x00008800ff247b82 */ /* 0x000eb00000000a00 */
[----:B01----:R-:W0:Y:S01]  /*4160*/  LDC.64 R52, c[0x0][0x230] ;  /* 0x00008c00ff347b82 */ /* 0x003e220000000a00 */
[----:B--2---:R-:W-:-:S06]  /*4170*/  IMAD.WIDE.U32 R36, R101, 0x10, R36 ;  /* 0x0000001065247825 */ /* 0x004fcc00078e0024 */
        /* <DEDUP_REMOVED lines=18> */
.L_x_19007:
[----:B------:R-:W-:-:S07]  /*42a0*/  IMAD.MOV.U32 R110, RZ, RZ, R90 ;  /* 0x000000ffff6e7224 */ /* 0x000fce00078e005a */
.L_x_19008:
[----:B------:R-:W-:Y:S05]  /*42b0*/  BSYNC B1 ;  /* 0x0000000000017941 */ /* 0x000fea0003800000 */
.L_x_19006:
        /* <DEDUP_REMOVED lines=16> */
.L_x_19012:
[----:B------:R-:W-:Y:S05]  /*43c0*/  BSYNC B2 ;  /* 0x0000000000027941 */ /* 0x000fea0003800000 */
.L_x_19011:
        /* <DEDUP_REMOVED lines=44> */
.L_x_19010:
[----:B------:R-:W-:Y:S05]  /*4690*/  BSYNC B1 ;  /* 0x0000000000017941 */ /* 0x000fea0003800000 */
.L_x_19009:
[----:B------:R-:W0:Y:S01]  /*46a0*/  LDC R108, c[0x0][0x298] ;  /* 0x0000a600ff6c7b82 */ /* 0x000e220000000800 */
[----:B------:R-:W-:Y:S01]  /*46b0*/  I2FP.F32.U32 R103, R110 ;  /* 0x0000006e00677245 */ /* 0x000fe20000201000 */
[----:B------:R-:W-:Y:S01]  /*46c0*/  HFMA2.MMA R110, -RZ, RZ, 0.1171875, 0 ;  /* 0x2f800000ff6e7435 */ /* 0x000fe200000001ff */
[----:B------:R-:W-:Y:S01]  /*46d0*/  ISETP.NE.U32.AND P0, PT, R52, RZ, PT ;  /* 0x000000ff3400720c */ /* 0x000fe20003f05070 */
[----:B-----5:R-:W-:Y:S01]  /*46e0*/  FMUL.FTZ R105, R36, R54 ;  /* 0x0000003624697220 */ /* 0x020fe20000410000 */
[C---:B------:R-:W-:Y:S01]  /*46f0*/  ISETP.NE.AND P2, PT, R104.reuse, 0x1, PT ;  /* 0x000000016800780c */ /* 0x040fe20003f45270 */
[----:B------:R-:W-:Y:S01]  /*4700*/  BSSY B1, `(.L_x_19013) ;  /* 0x0000013000017945 */ /* 0x000fe20003800000 */
[----:B------:R-:W-:Y:S01]  /*4710*/  ISETP.NE.AND.EX P0, PT, R53, RZ, PT, P0 ;  /* 0x000000ff3500720c */ /* 0x000fe20003f05300 */
[----:B------:R-:W1:Y:S01]  /*4720*/  LDC R109, c[0x0][0x294] ;  /* 0x0000a500ff6d7b82 */ /* 0x000e620000000800 */
[----:B------:R-:W-:-:S03]  /*4730*/  VIADD R102, R104, 0x1 ;  /* 0x0000000168667836 */ /* 0x000fc60000000000 */
        /* <DEDUP_REMOVED lines=14> */
.L_x_19014:
[----:B------:R-:W-:-:S07]  /*4820*/  IMAD.MOV.U32 R86, RZ, RZ, R90 ;  /* 0x000000ffff567224 */ /* 0x000fce00078e005a */
.L_x_19015:
[----:B------:R-:W-:Y:S05]  /*4830*/  BSYNC B1 ;  /* 0x0000000000017941 */ /* 0x000fea0003800000 */
.L_x_19013:
        /* <DEDUP_REMOVED lines=16> */
.L_x_19019:
[----:B------:R-:W-:Y:S05]  /*4940*/  BSYNC B2 ;  /* 0x0000000000027941 */ /* 0x000fea0003800000 */
.L_x_19018:
        /* <DEDUP_REMOVED lines=44> */
.L_x_19017:
[----:B------:R-:W-:Y:S05]  /*4c10*/  BSYNC B1 ;  /* 0x0000000000017941 */ /* 0x000fea0003800000 */
.L_x_19016:
[----:B------:R-:W-:Y:S01]  /*4c20*/  I2FP.F32.U32 R53, R86 ;  /* 0x0000005600357245 */ /* 0x000fe20000201000 */
[----:B------:R-:W-:Y:S01]  /*4c30*/  FMUL.FTZ R37, R37, R54 ;  /* 0x0000003625257220 */ /* 0x000fe20000410000 */
[----:B------:R-:W-:Y:S01]  /*4c40*/  ISETP.NE.AND P3, PT, R102, 0x1, PT ;  /* 0x000000016600780c */ /* 0x000fe20003f65270 */
[----:B------:R-:W-:Y:S02]  /*4c50*/  BSSY B1, `(.L_x_19020) ;  /* 0x0000011000017945 */ /* 0x000fe40003800000 */
[----:B------:R-:W-:Y:S01]  /*4c60*/  FFMA.FTZ R52, R53, R110, 1.1641532182693481445e-10 ;  /* 0x2f00000035347423 */ /* 0x000fe2000001006e */
[----:B------:R-:W-:-:S04]  /*4c70*/  FMUL.FTZ R37, R37, R108 ;  /* 0x0000006c25257220 */ /* 0x000fc80000410000 */
        /* <DEDUP_REMOVED lines=13> */
.L_x_19021:
[----:B------:R-:W-:-:S07]  /*4d50*/  MOV R86, R90 ;  /* 0x0000005a00567202 */ /* 0x000fce0000000f00 */
.L_x_19022:
[----:B------:R-:W-:Y:S05]  /*4d60*/  BSYNC B1 ;  /* 0x0000000000017941 */ /* 0x000fea0003800000 */
.L_x_19020:
        /* <DEDUP_REMOVED lines=16> */
.L_x_19026:
[----:B------:R-:W-:Y:S05]  /*4e70*/  BSYNC B2 ;  /* 0x0000000000027941 */ /* 0x000fea0003800000 */
.L_x_19025:
        /* <DEDUP_REMOVED lines=44> */
.L_x_19024:
[----:B------:R-:W-:Y:S05]  /*5140*/  BSYNC B1 ;  /* 0x0000000000017941 */ /* 0x000fea0003800000 */
.L_x_19023:
        /* <DEDUP_REMOVED lines=19> */
.L_x_19028:
[----:B------:R-:W-:-:S07]  /*5280*/  IMAD.MOV.U32 R111, RZ, RZ, R90 ;  /* 0x000000ffff6f7224 */ /* 0x000fce00078e005a */
.L_x_19029:
[----:B------:R-:W-:Y:S05]  /*5290*/  BSYNC B1 ;  /* 0x0000000000017941 */ /* 0x000fea0003800000 */
.L_x_19027:
        /* <DEDUP_REMOVED lines=16> */
.L_x_19033:
[----:B------:R-:W-:Y:S05]  /*53a0*/  BSYNC B2 ;  /* 0x0000000000027941 */ /* 0x000fea0003800000 */
.L_x_19032:
        /* <DEDUP_REMOVED lines=44> */
.L_x_19031:
[----:B------:R-:W-:Y:S05]  /*5670*/  BSYNC B1 ;  /* 0x0000000000017941 */ /* 0x000fea0003800000 */
.L_x_19030:
        /* <DEDUP_REMOVED lines=13> */
[----:B------:R-:W-:Y:S02]  /*5750*/  LEA R102, P0, R101, UR12, 0x2 ;  /* 0x0000000c65667c11 */ /* 0x000fe4000f8010ff */
[----:B------:R-:W-:Y:S02]  /*5760*/  IADD3 R104, R105, R103, R104 ;  /* 0x0000006769687210 */ /* 0x000fe40007ffe068 */
[C---:B------:R-:W-:Y:S01]  /*5770*/  LEA.HI.X R103, R101.reuse, UR13, RZ, 0x2, P0 ;  /* 0x0000000d65677c11 */ /* 0x040fe200080f14ff */
[----:B------:R2:W-:Y:S01]  /*5780*/  STG.E.128 desc[UR4][R52.64], R36 ;  /* 0x0000002434007986 */ /* 0x0005e2000c101d04 */
[----:B------:R-:W-:Y:S01]  /*5790*/  IADD3 R107, R104, R107, RZ ;  /* 0x0000006b686b7210 */ /* 0x000fe20007ffe0ff */
[----:B------:R-:W-:-:S04]  /*57a0*/  VIADD R101, R101, 0x100 ;  /* 0x0000010065657836 */ /* 0x000fc80000000000 */
[----:B------:R2:W-:Y:S03]  /*57b0*/  STG.E desc[UR4][R102.64], R107 ;  /* 0x0000006b66007986 */ /* 0x0005e6000c101904 */
.L_x_19005:
[----:B------:R-:W-:Y:S05]  /*57c0*/  BSYNC B0 ;  /* 0x0000000000007941 */ /* 0x000fea0003800000 */
.L_x_19004:
[----:B------:R-:W-:Y:S01]  /*57d0*/  ISETP.NE.AND P0, PT, R97, RZ, PT ;  /* 0x000000ff6100720c */ /* 0x000fe20003f05270 */
[----:B------:R-:W-:-:S12]  /*57e0*/  BSSY B0, `(.L_x_19034) ;  /* 0x0000169000007945 */ /* 0x000fd80003800000 */
[----:B------:R-:W-:Y:S05]  /*57f0*/  @!P0 BRA `(.L_x_19035) ;  /* 0x00000014009c8947 */ /* 0x000fea0003800000 */
[----:B------:R-:W3:Y:S08]  /*5800*/  LDC.64 R40, c[0x0][0x220] ;  /* 0x00008800ff287b82 */ /* 0x000ef00000000a00 */
[----:B012---:R-:W0:Y:S01]  /*5810*/  LDC.64 R52, c[0x0][0x230] ;  /* 0x00008c00ff347b82 */ /* 0x007e220000000a00 */
[----:B---3--:R-:W-:-:S06]  /*5820*/  IMAD.WIDE.U32 R40, R101, 0x10, R40 ;  /* 0x0000001065287825 */ /* 0x008fcc00078e0028 */
        /* <DEDUP_REMOVED lines=18> */
.L_x_19037:
[----:B------:R-:W-:-:S07]  /*5950*/  MOV R110, R90 ;  /* 0x0000005a006e7202 */ /* 0x000fce0000000f00 */
.L_x_19038:
[----:B------:R-:W-:Y:S05]  /*5960*/  BSYNC B1 ;  /* 0x0000000000017941 */ /* 0x000fea0003800000 */
.L_x_19036:
        /* <DEDUP_REMOVED lines=16> */
.L_x_19042:
[----:B------:R-:W-:Y:S05]  /*5a70*/  BSYNC B2 ;  /* 0x0000000000027941 */ /* 0x000fea0003800000 */
.L_x_19041:
        /* <DEDUP_REMOVED lines=44> */
.L_x_19040:
[----:B------:R-:W-:Y:S05]  /*5d40*/  BSYNC B1 ;  /* 0x0000000000017941 */ /* 0x000fea0003800000 */
.L_x_19039:
        /* <DEDUP_REMOVED lines=24> */
.L_x_19044:
[----:B------:R-:W-:-:S07]  /*5ed0*/  MOV R86, R90 ;  /* 0x0000005a00567202 */ /* 0x000fce0000000f00 */
.L_x_19045:
[----:B------:R-:W-:Y:S05]  /*5ee0*/  BSYNC B1 ;  /* 0x0000000000017941 */ /* 0x000fea0003800000 */
.L_x_19043:
        /* <DEDUP_REMOVED lines=16> */
.L_x_19049:
[----:B------:R-:W-:Y:S05]  /*5ff0*/  BSYNC B2 ;  /* 0x0000000000027941 */ /* 0x000fea0003800000 */
.L_x_19048:
        /* <DEDUP_REMOVED lines=44> */
.L_x_19047:
[----:B------:R-:W-:Y:S05]  /*62c0*/  BSYNC B1 ;  /* 0x0000000000017941 */ /* 0x000fea0003800000 */
.L_x_19046:
        /* <DEDUP_REMOVED lines=19> */
.L_x_19051:
[----:B------:R-:W-:-:S07]  /*6400*/  IMAD.MOV.U32 R86, RZ, RZ, R90 ;  /* 0x000000ffff567224 */ /* 0x000fce00078e005a */
.L_x_19052:
[----:B------:R-:W-:Y:S05]  /*6410*/  BSYNC B1 ;  /* 0x0000000000017941 */ /* 0x000fea0003800000 */
.L_x_19050:
        /* <DEDUP_REMOVED lines=16> */
.L_x_19056:
[----:B------:R-:W-:Y:S05]  /*6520*/  BSYNC B2 ;  /* 0x0000000000027941 */ /* 0x000fea0003800000 */
.L_x_19055:
        /* <DEDUP_REMOVED lines=44> */
.L_x_19054:
[----:B------:R-:W-:Y:S05]  /*67f0*/  BSYNC B1 ;  /* 0x0000000000017941 */ /* 0x000fea0003800000 */
.L_x_19053:
        /* <DEDUP_REMOVED lines=19> */
.L_x_19058:
[----:B------:R-:W-:-:S07]  /*6930*/  MOV R111, R90 ;  /* 0x0000005a006f7202 */ /* 0x000fce0000000f00 */
.L_x_19059:
[----:B------:R-:W-:Y:S05]  /*6940*/  BSYNC B1 ;  /* 0x0000000000017941 */ /* 0x000fea0003800000 */
.L_x_19057:
        /* <DEDUP_REMOVED lines=16> */
.L_x_19063:
[----:B------:R-:W-:Y:S05]  /*6a50*/  BSYNC B2 ;  /* 0x0000000000027941 */ /* 0x000fea0003800000 */
.L_x_19062:
        /* <DEDUP_REMOVED lines=44> */
.L_x_19061:
[----:B------:R-:W-:Y:S05]  /*6d20*/  BSYNC B1 ;  /* 0x0000000000017941 */ /* 0x000fea0003800000 */
.L_x_19060:
        /* <DEDUP_REMOVED lines=20> */
.L_x_19035:
[----:B------:R-:W-:Y:S05]  /*6e70*/  BSYNC B0 ;  /* 0x0000000000007941 */ /* 0x000fea0003800000 */
.L_x_19034:
[----:B------:R-:W-:Y:S01]  /*6e80*/  ISETP.NE.AND P0, PT, R96, RZ, PT ;  /* 0x000000ff6000720c */ /* 0x000fe20003f05270 */
[----:B------:R-:W-:-:S12]  /*6e90*/  BSSY B0, `(.L_x_19064) ;  /* 0x0000169000007945 */ /* 0x000fd80003800000 */
[----:B------:R-:W-:Y:S05]  /*6ea0*/  @!P0 BRA `(.L_x_19065) ;  /* 0x00000014009c8947 */ /* 0x000fea0003800000 */
[----:B------:R-:W4:Y:S08]  /*6eb0*/  LDC.64 R44, c[0x0][0x220] ;  /* 0x00008800ff2c7b82 */ /* 0x000f300000000a00 */
[----:B0123--:R-:W0:Y:S01]  /*6ec0*/  LDC.64 R52, c[0x0][0x230] ;  /* 0x00008c00ff347b82 */ /* 0x00fe220000000a00 */
[----:B----4-:R-:W-:-:S06]  /*6ed0*/  IMAD.WIDE.U32 R44, R101, 0x10, R44 ;  /* 0x00000010652c7825 */ /* 0x010fcc00078e002c */
        /* <DEDUP_REMOVED lines=18> */
.L_x_19067:
[----:B------:R-:W-:-:S07]  /*7000*/  IMAD.MOV.U32 R110, RZ, RZ, R90 ;  /* 0x000000ffff6e7224 */ /* 0x000fce00078e005a */
.L_x_19068:
[----:B------:R-:W-:Y:S05]  /*7010*/  BSYNC B1 ;  /* 0x0000000000017941 */ /* 0x000fea0003800000 */
.L_x_19066:
        /* <DEDUP_REMOVED lines=16> */
.L_x_19072:
[----:B------:R-:W-:Y:S05]  /*7120*/  BSYNC B2 ;  /* 0x0000000000027941 */ /* 0x000fea0003800000 */
.L_x_19071:
        /* <DEDUP_REMOVED lines=44> */
.L_x_19070:
[----:B------:R-:W-:Y:S05]  /*73f0*/  BSYNC B1 ;  /* 0x0000000000017941 */ /* 0x000fea0003800000 */
.L_x_19069:
        /* <DEDUP_REMOVED lines=24> */
.L_x_19074:
[----:B------:R-:W-:-:S07]  /*7580*/  IMAD.MOV.U32 R86, RZ, RZ, R90 ;  /* 0x000000ffff567224 */ /* 0x000fce00078e005a */
.L_x_19075:
[----:B------:R-:W-:Y:S05]  /*7590*/  BSYNC B1 ;  /* 0x0000000000017941 */ /* 0x000fea0003800000 */
.L_x_19073:
        /* <DEDUP_REMOVED lines=16> */
.L_x_19079:
[----:B------:R-:W-:Y:S05]  /*76a0*/  BSYNC B2 ;  /* 0x0000000000027941 */ /* 0x000fea0003800000 */
.L_x_19078:
        /* <DEDUP_REMOVED lines=44> */
.L_x_19077:
[----:B------:R-:W-:Y:S05]  /*7970*/  BSYNC B1 ;  /* 0x0000000000017941 */ /* 0x000fea0003800000 */
.L_x_19076:
        /* <DEDUP_REMOVED lines=19> */
.L_x_19081:
[----:B------:R-:W-:-:S07]  /*7ab0*/  MOV R86, R90 ;  /* 0x0000005a00567202 */ /* 0x000fce0000000f00 */
.L_x_19082:
[----:B------:R-:W-:Y:S05]  /*7ac0*/  BSYNC B1 ;  /* 0x0000000000017941 */ /* 0x000fea0003800000 */
.L_x_19080:
        /* <DEDUP_REMOVED lines=16> */
.L_x_19086:
[----:B------:R-:W-:Y:S05]  /*7bd0*/  BSYNC B2 ;  /* 0x0000000000027941 */ /* 0x000fea0003800000 */
.L_x_19085:
        /* <DEDUP_REMOVED lines=44> */
.L_x_19084:
[----:B------:R-:W-:Y:S05]  /*7ea0*/  BSYNC B1 ;  /* 0x0000000000017941 */ /* 0x000fea0003800000 */
.L_x_19083:
        /* <DEDUP_REMOVED lines=19> */
.L_x_19088:
[----:B------:R-:W-:-:S07]  /*7fe0*/  IMAD.MOV.U32 R111, RZ, RZ, R90 ;  /* 0x000000ffff6f7224 */ /* 0x000fce00078e005a */
.L_x_19089:
[----:B------:R-:W-:Y:S05]  /*7ff0*/  BSYNC B1 ;  /* 0x0000000000017941 */ /* 0x000fea0003800000 */
.L_x_19087:
        /* <DEDUP_REMOVED lines=16> */
.L_x_19093:
[----:B------:R-:W-:Y:S05]  /*8100*/  BSYNC B2 ;  /* 0x0000000000027941 */ /* 0x000fea0003800000 */
.L_x_19092:
        /* <DEDUP_REMOVED lines=44> */
.L_x_19091:
[----:B------:R-:W-:Y:S05]  /*83d0*/  BSYNC B1 ;  /* 0x0000000000017941 */ /* 0x000fea0003800000 */
.L_x_19090:
        /* <DEDUP_REMOVED lines=20> */
.L_x_19065:
[----:B------:R-:W-:Y:S05]  /*8520*/  BSYNC B0 ;  /* 0x0000000000007941 */ /* 0x000fea0003800000 */
.L_x_19064:
[----:B------:R-:W-:Y:S01]  /*8530*/  ISETP.NE.AND P0, PT, R95, RZ, PT ;  /* 0x000000ff5f00720c */ /* 0x000fe20003f05270 */
[----:B------:R-:W-:-:S12]  /*8540*/  BSSY B0, `(.L_x_19094) ;  /* 0x0000168000007945 */ /* 0x000fd80003800000 */
[----:B------:R-:W-:Y:S05]  /*8550*/  @!P0 BRA `(.L_x_19095) ;  /* 0x0000001400988947 */ /* 0x000fea0003800000 */
[----:B------:R-:W0:Y:S08]  /*8560*/  LDC.64 R48, c[0x0][0x220] ;  /* 0x00008800ff307b82 */ /* 0x000e300000000a00 */
[----:B01234-:R-:W0:Y:S01]  /*8570*/  LDC.64 R52, c[0x0][0x230] ;  /* 0x00008c00ff347b82 */ /* 0x01fe220000000a00 */
[----:B------:R-:W-:-:S06]  /*8580*/  IMAD.WIDE.U32 R48, R101, 0x10, R48 ;  /* 0x0000001065307825 */ /* 0x000fcc00078e0030 */
        /* <DEDUP_REMOVED lines=18> */
.L_x_19097:
[----:B------:R-:W-:-:S07]  /*86b0*/  MOV R110, R90 ;  /* 0x0000005a006e7202 */ /* 0x000fce0000000f00 */
.L_x_19098:
[----:B------:R-:W-:Y:S05]  /*86c0*/  BSYNC B1 ;  /* 0x0000000000017941 */ /* 0x000fea0003800000 */
.L_x_19096:
        /* <DEDUP_REMOVED lines=16> */
.L_x_19102:
[----:B------:R-:W-:Y:S05]  /*87d0*/  BSYNC B2 ;  /* 0x0000000000027941 */ /* 0x000fea0003800000 */
.L_x_19101:
        /* <DEDUP_REMOVED lines=44> */
.L_x_19100:
[----:B------:R-:W-:Y:S05]  /*8aa0*/  BSYNC B1 ;  /* 0x0000000000017941 */ /* 0x000fea0003800000 */
.L_x_19099:
        /* <DEDUP_REMOVED lines=24> */
.L_x_19104:
[----:B------:R-:W-:-:S07]  /*8c30*/  MOV R86, R90 ;  /* 0x0000005a00567202 */ /* 0x000fce0000000f00 */
.L_x_19105:
[----:B------:R-:W-:Y:S05]  /*8c40*/  BSYNC B1 ;  /* 0x0000000000017941 */ /* 0x000fea0003800000 */
.L_x_19103:
        /* <DEDUP_REMOVED lines=16> */
.L_x_19109:
[----:B------:R-:W-:Y:S05]  /*8d50*/  BSYNC B2 ;  /* 0x0000000000027941 */ /* 0x000fea0003800000 */
.L_x_19108:
        /* <DEDUP_REMOVED lines=44> */
.L_x_19107:
[----:B------:R-:W-:Y:S05]  /*9020*/  BSYNC B1 ;  /* 0x0000000000017941 */ /* 0x000fea0003800000 */
.L_x_19106:
        /* <DEDUP_REMOVED lines=19> */
.L_x_19111:
[----:B------:R-:W-:-:S07]  /*9160*/  IMAD.MOV.U32 R86, RZ, RZ, R90 ;  /* 0x000000ffff567224 */ /* 0x000fce00078e005a */
.L_x_19112:
[----:B------:R-:W-:Y:S05]  /*9170*/  BSYNC B1 ;  /* 0x0000000000017941 */ /* 0x000fea0003800000 */
.L_x_19110:
        /* <DEDUP_REMOVED lines=16> */
.L_x_19116:
[----:B------:R-:W-:Y:S05]  /*9280*/  BSYNC B2 ;  /* 0x0000000000027941 */ /* 0x000fea0003800000 */
.L_x_19115:
        /* <DEDUP_REMOVED lines=44> */
.L_x_19114:
[----:B------:R-:W-:Y:S05]  /*9550*/  BSYNC B1 ;  /* 0x0000000000017941 */ /* 0x000fea0003800000 */
.L_x_19113:
        /* <DEDUP_REMOVED lines=19> */
.L_x_19118:
[----:B------:R-:W-:-:S07]  /*9690*/  MOV R111, R90 ;  /* 0x0000005a006f7202 */ /* 0x000fce0000000f00 */
.L_x_19119:
[----:B------:R-:W-:Y:S05]  /*96a0*/  BSYNC B1 ;  /* 0x0000000000017941 */ /* 0x000fea0003800000 */
.L_x_19117:
        /* <DEDUP_REMOVED lines=16> */
.L_x_19123:
[----:B------:R-:W-:Y:S05]  /*97b0*/  BSYNC B2 ;  /* 0x0000000000027941 */ /* 0x000fea0003800000 */
.L_x_19122:
        /* <DEDUP_REMOVED lines=44> */
.L_x_19121:
[----:B------:R-:W-:Y:S05]  /*9a80*/  BSYNC B1 ;  /* 0x0000000000017941 */ /* 0x000fea0003800000 */
.L_x_19120:
        /* <DEDUP_REMOVED lines=17> */
[----:B------:R-:W-:-:S05]  /*9ba0*/  LEA.HI.X R103, R101, UR13, RZ, 0x2, P0 ;  /* 0x0000000d65677c11 */ /* 0x000fca00080f14ff */
[----:B------:R0:W-:Y:S04]  /*9bb0*/  STG.E desc[UR4][R102.64], R107 ;  /* 0x0000006b66007986 */ /* 0x0001e8000c101904 */
.L_x_19095:
[----:B------:R-:W-:Y:S05]  /*9bc0*/  BSYNC B0 ;  /* 0x0000000000007941 */ /* 0x000fea0003800000 */
.L_x_19094:
        /* <DEDUP_REMOVED lines=9> */
[----:B------:R-:W-:Y:S01]  /*9c60*/  SHF.R.U32.HI R102, RZ, 0x5, R82 ;  /* 0x00000005ff667819 */ /* 0x000fe20000011652 */
[----:B------:R-:W-:Y:S01]  /*9c70*/  FADD.FTZ R52, R31, R52 ;  /* 0x000000341f347221 */ /* 0x000fe20000010000 */
[----:B------:R-:W-:-:S02]  /*9c80*/  LOP3.LUT P6, RZ, R82, 0x1f, RZ, 0xc0, !PT ;  /* 0x0000001f52ff7812 */ /* 0x000fc400078cc0ff */
[----:B-----5:R-:W-:Y:S02]  /*9c90*/  LOP3.LUT R54, R102, 0x7fffff8, RZ, 0xc0, !PT ;  /* 0x07fffff866367812 */ /* 0x020fe400078ec0ff */
[----:B------:R-:W-:-:S05]  /*9ca0*/  FSEL R53, R52, RZ, P4 ;  /* 0x000000ff34357208 */ /* 0x000fca0002000000 */
[----:B------:R-:W-:Y:S01]  /*9cb0*/  FADD.FTZ R52, R32, R53 ;  /* 0x0000003520347221 */ /* 0x000fe20000010000 */
[----:B------:R-:W-:-:S03]  /*9cc0*/  @!P5 IADD3 R54, R54, 0x8, RZ ;  /* 0x000000083636d810 */ /* 0x000fc60007ffe0ff */
        /* <DEDUP_REMOVED lines=14> */
[----:B------:R-:W-:Y:S02]  /*9db0*/  P2R R101, PR, RZ, 0x20 ;  /* 0x00000020ff657803 */ /* 0x000fe40000000000 */
[----:B------:R-:W-:Y:S01]  /*9dc0*/  ISETP.GT.U32.AND P5, PT, R80, 0x5ff, PT ;  /* 0x000005ff5000780c */ /* 0x000fe20003fa4070 */
[----:B------:R-:W-:-:S04]  /*9dd0*/  @P0 FADD.FTZ R53, R47, R52 ;  /* 0x000000342f350221 */ /* 0x000fc80000010000 */
        /* <DEDUP_REMOVED lines=75> */
.L_x_19148:
[----:B------:R-:W-:Y:S01]  /*a290*/  LOP3.LUT P0, RZ, R82, 0x1f, RZ, 0xc0, !PT ;  /* 0x0000001f52ff7812 */ /* 0x000fe2000780c0ff */
[----:B------:R-:W-:Y:S05]  /*a2a0*/  WARPSYNC.ALL ;  /* 0x0000000000007948 */ /* 0x000fea0003800000 */
[----:B------:R-:W-:-:S07]  /*a2b0*/  LOP3.LUT R55, R102, 0x7, RZ, 0xc0, !PT ;  /* 0x0000000766377812 */ /* 0x000fce00078ec0ff */
[----:B------:R-:W2:Y:S01]  /*a2c0*/  @!P0 S2R R104, SR_CgaCtaId ;  /* 0x0000000000688919 */ /* 0x000ea20000008800 */
[----:B------:R-:W-:Y:S01]  /*a2d0*/  @!P0 MOV R53, 0x400 ;  /* 0x0000040000358802 */ /* 0x000fe20000000f00 */
[----:B------:R-:W-:-:S03]  /*a2e0*/  @!P0 IMAD.IADD R102, R54, 0x1, R55 ;  /* 0x0000000136668824 */ /* 0x000fc600078e0237 */
        /* <DEDUP_REMOVED lines=9> */
[----:B------:R-:W-:Y:S01]  /*a380*/  BSSY B0, `(.L_x_19125) ;  /* 0x000005c000007945 */ /* 0x000fe20003800000 */
[----:B------:R-:W-:Y:S01]  /*a390*/  BAR.SYNC.DEFER_BLOCKING 0x0 ;  /* 0x0000000000007b1d */ /* 0x000fe20000010000 */
[----:B------:R-:W-:Y:S01]  /*a3a0*/  IMAD.MOV.U32 R102, RZ, RZ, RZ ;  /* 0x000000ffff667224 */ /* 0x000fe200078e00ff */
[----:B------:R-:W-:-:S04]  /*a3b0*/  @!P0 MOV R102, R87 ;  /* 0x0000005700668202 */ /* 0x000fc80000000f00 */
[----:B------:R-:W-:Y:S01]  /*a3c0*/  I2FP.F32.S32 R115, R102 ;  /* 0x0000006600737245 */ /* 0x000fe20000201400 */
[----:B------:R-:W1:Y:S01]  /*a3d0*/  SHFL.DOWN PT, R107, R102, 0x4, 0x1f ;  /* 0x08801f00666b7f89 */ /* 0x000e6200000e0000 */
[----:B0-----:R-:W-:Y:S02]  /*a3e0*/  @!P0 LEA R103, R53, R52, 0x18 ;  /* 0x0000003435678211 */ /* 0x001fe400078ec0ff */
[----:B------:R-:W-:Y:S02]  /*a3f0*/  CS2R R52, SRZ ;  /* 0x0000000000347805 */ /* 0x000fe4000001ff00 */
[----:B------:R-:W-:Y:S01]  /*a400*/  @!P0 LEA R103, R54, R103, 0x3 ;  /* 0x0000006736678211 */ /* 0x000fe200078e18ff */
[----:B-1----:R-:W-:Y:S01]  /*a410*/  IMAD.IADD R104, R107, 0x1, R102 ;  /* 0x000000016b687824 */ /* 0x002fe200078e0266 */
[----:B------:R-:W-:-:S03]  /*a420*/  I2FP.F32.S32 R106, R107 ;  /* 0x0000006b006a7245 */ /* 0x000fc60000201400 */
[----:B------:R-:W-:Y:S01]  /*a430*/  @!P0 LDS.64 R52, [R103] ;  /* 0x0000000067348984 */ /* 0x000fe20000000a00 */
[----:B------:R-:W-:Y:S02]  /*a440*/  I2FP.F32.S32 R54, R104 ;  /* 0x0000006800367245 */ /* 0x000fe40000201400 */
[----:B------:R-:W-:Y:S01]  /*a450*/  PLOP3.LUT P0, PT, PT, PT, UP1, 0x40, 0x0 ;  /* 0x000000000000781c */ /* 0x000fe20003f0e818 */
[----:B------:R-:W0:Y:S01]  /*a460*/  SHFL.DOWN PT, R111, R104, 0x2, 0x1f ;  /* 0x08401f00686f7f89 */ /* 0x000e2200000e0000 */
[----:B------:R-:W1:Y:S01]  /*a470*/  MUFU.RCP R105, R54 ;  /* 0x0000003600697308 */ /* 0x000e620000001000 */
[-C--:B0-----:R-:W-:Y:S02]  /*a480*/  IADD3 R102, R104, R111.reuse, RZ ;  /* 0x0000006f68667210 */ /* 0x081fe40007ffe0ff */
[----:B------:R-:W-:Y:S02]  /*a490*/  I2FP.F32.S32 R111, R111 ;  /* 0x0000006f006f7245 */ /* 0x000fe40000201400 */
[----:B------:R-:W-:Y:S01]  /*a4a0*/  I2FP.F32.S32 R109, R102 ;  /* 0x00000066006d7245 */ /* 0x000fe20000201400 */
[----:B------:R-:W0:Y:S03]  /*a4b0*/  SHFL.DOWN PT, R119, R102, 0x1, 0x1f ;  /* 0x08201f0066777f89 */ /* 0x000e2600000e0000 */
[----:B------:R-:W2:Y:S01]  /*a4c0*/  MUFU.RCP R110, R109 ;  /* 0x0000006d006e7308 */ /* 0x000ea20000001000 */
[----:B------:R-:W3:Y:S04]  /*a4d0*/  SHFL.DOWN PT, R117, R52, 0x4, 0x1f ;  /* 0x08801f0034757f89 */ /* 0x000ee800000e0000 */
[----:B------:R-:W4:Y:S01]  /*a4e0*/  SHFL.DOWN PT, R118, R53, 0x4, 0x1f ;  /* 0x08801f0035767f89 */ /* 0x000f2200000e0000 */
[----:B0-----:R-:W-:Y:S01]  /*a4f0*/  I2FP.F32.S32 R116, R119 ;  /* 0x0000007700747245 */ /* 0x001fe20000201400 */
[----:B---3--:R-:W-:-:S04]  /*a500*/  FMUL.FTZ R108, R117, R106 ;  /* 0x0000006a756c7220 */ /* 0x008fc80000410000 */
[----:B------:R-:W-:Y:S01]  /*a510*/  FFMA.FTZ R108, R115, R52, R108 ;  /* 0x00000034736c7223 */ /* 0x000fe2000001006c */
[----:B------:R-:W-:Y:S01]  /*a520*/  FADD.FTZ R52, -R117, R52 ;  /* 0x0000003475347221 */ /* 0x000fe20000010100 */
[----:B----4-:R-:W-:Y:S02]  /*a530*/  FADD.FTZ R118, R118, R53 ;  /* 0x0000003576767221 */ /* 0x010fe40000010000 */
[----:B-1----:R-:W-:Y:S01]  /*a540*/  FMUL.FTZ R107, R105, R108 ;  /* 0x0000006c696b7220 */ /* 0x002fe20000410000 */
[----:B------:R-:W-:-:S04]  /*a550*/  FMUL.FTZ R52, R52, R52 ;  /* 0x0000003434347220 */ /* 0x000fc80000410000 */
[----:B------:R-:W0:Y:S01]  /*a560*/  SHFL.DOWN PT, R108, R107, 0x2, 0x1f ;  /* 0x08401f006b6c7f89 */ /* 0x000e2200000e0000 */
[----:B------:R-:W-:-:S04]  /*a570*/  FMUL.FTZ R115, R52, R115 ;  /* 0x0000007334737220 */ /* 0x000fc80000410000 */
[----:B------:R-:W-:-:S04]  /*a580*/  FMUL.FTZ R115, R115, R106 ;  /* 0x0000006a73737220 */ /* 0x000fc80000410000 */
[----:B------:R-:W-:-:S05]  /*a590*/  FFMA.FTZ R115, R105, R115, R118 ;  /* 0x0000007369737223 */ /* 0x000fca0000010076 */
[----:B------:R-:W1:Y:S01]  /*a5a0*/  SHFL.DOWN PT, R52, R115, 0x2, 0x1f ;  /* 0x08401f0073347f89 */ /* 0x000e6200000e0000 */
[----:B0-----:R-:W-:-:S04]  /*a5b0*/  FMUL.FTZ R103, R108, R111 ;  /* 0x0000006f6c677220 */ /* 0x001fc80000410000 */
[----:B------:R-:W-:Y:S01]  /*a5c0*/  FFMA.FTZ R103, R54, R107, R103 ;  /* 0x0000006b36677223 */ /* 0x000fe20000010067 */
[----:B------:R-:W-:-:S03]  /*a5d0*/  FADD.FTZ R107, R107, -R108 ;  /* 0x8000006c6b6b7221 */ /* 0x000fc60000010000 */
[----:B--2---:R-:W-:Y:S01]  /*a5e0*/  FMUL.FTZ R112, R110, R103 ;  /* 0x000000676e707220 */ /* 0x004fe20000410000 */
[----:B------:R-:W-:Y:S02]  /*a5f0*/  IMAD.IADD R103, R102, 0x1, R119 ;  /* 0x0000000166677824 */ /* 0x000fe400078e0277 */
[----:B------:R-:W-:Y:S02]  /*a600*/  FMUL.FTZ R107, R107, R107 ;  /* 0x0000006b6b6b7220 */ /* 0x000fe40000410000 */
[----:B------:R-:W0:Y:S01]  /*a610*/  SHFL.DOWN PT, R113, R112, 0x1, 0x1f ;  /* 0x08201f0070717f89 */ /* 0x000e2200000e0000 */
[----:B------:R-:W-:Y:S01]  /*a620*/  I2FP.F32.S32 R114, R103 ;  /* 0x0000006700727245 */ /* 0x000fe20000201400 */
[----:B------:R-:W-:Y:S01]  /*a630*/  FMUL.FTZ R54, R54, R107 ;  /* 0x0000006b36367220 */ /* 0x000fe20000410000 */
[----:B-1----:R-:W-:-:S03]  /*a640*/  FADD.FTZ R53, R115, R52 ;  /* 0x0000003473357221 */ /* 0x002fc60000010000 */
[----:B------:R-:W-:Y:S01]  /*a650*/  FMUL.FTZ R54, R54, R111 ;  /* 0x0000006f36367220 */ /* 0x000fe20000410000 */
[----:B------:R-:W1:Y:S03]  /*a660*/  MUFU.RCP R114, R114 ;  /* 0x0000007200727308 */ /* 0x000e660000001000 */
[----:B------:R-:W-:-:S05]  /*a670*/  FFMA.FTZ R53, R110, R54, R53 ;  /* 0x000000366e357223 */ /* 0x000fca0000010035 */
[----:B------:R-:W2:Y:S01]  /*a680*/  SHFL.DOWN PT, R52, R53, 0x1, 0x1f ;  /* 0x08201f0035347f89 */ /* 0x000ea200000e0000 */
[----:B0-----:R-:W-:-:S04]  /*a690*/  FMUL.FTZ R104, R113, R116 ;  /* 0x0000007471687220 */ /* 0x001fc80000410000 */
[----:B------:R-:W-:Y:S01]  /*a6a0*/  FFMA.FTZ R103, R109, R112, R104 ;  /* 0x000000706d677223 */ /* 0x000fe20000010068 */
[----:B------:R-:W-:-:S03]  /*a6b0*/  FADD.FTZ R112, R112, -R113 ;  /* 0x8000007170707221 */ /* 0x000fc60000010000 */
[----:B-1----:R-:W-:Y:S01]  /*a6c0*/  FMUL.FTZ R103, R114, R103 ;  /* 0x0000006772677220 */ /* 0x002fe20000410000 */
[----:B------:R-:W-:-:S04]  /*a6d0*/  FMUL.FTZ R112, R112, R112 ;  /* 0x0000007070707220 */ /* 0x000fc80000410000 */
[----:B------:R-:W-:Y:S01]  /*a6e0*/  FMUL.FTZ R109, R109, R112 ;  /* 0x000000706d6d7220 */ /* 0x000fe20000410000 */
[----:B------:R-:W0:Y:S01]  /*a6f0*/  SHFL.IDX PT, R103, R103, RZ, 0x1f ;  /* 0x00001fff67677589 */ /* 0x000e2200000e0000 */
[----:B--2---:R-:W-:Y:S02]  /*a700*/  FADD.FTZ R105, R53, R52 ;  /* 0x0000003435697221 */ /* 0x004fe40000010000 */
[----:B------:R-:W-:-:S04]  /*a710*/  FMUL.FTZ R109, R109, R116 ;  /* 0x000000746d6d7220 */ /* 0x000fc80000410000 */
[----:B------:R-:W-:Y:S02]  /*a720*/  FFMA.FTZ R109, R114, R109, R105 ;  /* 0x0000006d726d7223 */ /* 0x000fe40000010069 */
[----:B------:R-:W1:Y:S03]  /*a730*/  LDC R105, c[0x0][0x2d8] ;  /* 0x0000b600ff697b82 */ /* 0x000e660000000800 */
[----:B------:R-:W1:Y:S01]  /*a740*/  SHFL.IDX PT, R106, R109, RZ, 0x1f ;  /* 0x00001fff6d6a7589 */ /* 0x000e6200000e0000 */
[C---:B0-----:R-:W-:Y:S01]  /*a750*/  FSEL R104, R103.reuse, RZ, P0 ;  /* 0x000000ff67687208 */ /* 0x041fe20000000000 */
[----:B------:R-:W-:Y:S01]  /*a760*/  FMUL.FTZ R102, R103, R103 ;  /* 0x0000006767667220 */ /* 0x000fe20000410000 */
[----:B------:R-:W-:-:S04]  /*a770*/  PLOP3.LUT P0, PT, PT, PT, UP1, 0x40, 0x0 ;  /* 0x000000000000781c */ /* 0x000fc80003f0e818 */
[----:B------:R-:W-:Y:S02]  /*a780*/  FSEL R102, R102, RZ, !P0 ;  /* 0x000000ff66667208 */ /* 0x000fe40004000000 */
[----:B------:R-:W-:Y:S01]  /*a790*/  LOP3.LUT P0, RZ, R55, 0x1f, R82, 0xf8, !PT ;  /* 0x0000001f37ff7812 */ /* 0x000fe2000780f852 */
[----:B-1----:R-:W-:-:S04]  /*a7a0*/  FFMA.FTZ R105, R106, UR14, R105 ;  /* 0x0000000e6a697c23 */ /* 0x002fc80008010069 */
[----:B------:R-:W-:-:S08]  /*a7b0*/  FADD.FTZ R105, R105, R102 ;  /* 0x0000006669697221 */ /* 0x000fd00000010000 */
[----:B------:R-:W0:Y:S01]  /*a7c0*/  @!P0 LDC.64 R54, c[0x0][0x250] ;  /* 0x00009400ff368b82 */ /* 0x000e220000000a00 */
[----:B------:R-:W1:Y:S07]  /*a7d0*/  MUFU.RSQ R105, R105 ;  /* 0x0000006900697308 */ /* 0x000e6e0000001400 */
[----:B------:R-:W2:Y:S01]  /*a7e0*/  @!P0 LDC.64 R52, c[0x0][0x258] ;  /* 0x00009600ff348b82 */ /* 0x000ea20000000a00 */
[----:B0-----:R-:W-:-:S05]  /*a7f0*/  @!P0 IMAD.WIDE R54, R94, 0x4, R54 ;  /* 0x000000045e368825 */ /* 0x001fca00078e0236 */
[----:B------:R0:W-:Y:S01]  /*a800*/  @!P0 STG.E desc[UR4][R54.64], R103 ;  /* 0x0000006736008986 */ /* 0x0001e2000c101904 */
[----:B--2---:R-:W-:-:S05]  /*a810*/  @!P0 IMAD.WIDE R52, R94, 0x4, R52 ;  /* 0x000000045e348825 */ /* 0x004fca00078e0234 */
        /* <DEDUP_REMOVED lines=18> */
.L_x_19126:
[----:B------:R-:W-:Y:S05]  /*a940*/  BSYNC B0 ;  /* 0x0000000000007941 */ /* 0x000fea0003800000 */
.L_x_19125:
        /* <DEDUP_REMOVED lines=17> */
[----:B------:R-:W-:Y:S01]  /*aa60*/  VIADD R100, R100, 0x100 ;  /* 0x0000010064647836 */ /* 0x000fe20000000000 */
[----:B------:R2:W-:Y:S06]  /*aa70*/  STG.E.128 desc[UR4][R102.64], R52 ;  /* 0x0000003466007986 */ /* 0x0005ec000c101d04 */
.L_x_19128:
[----:B------:R-:W-:Y:S05]  /*aa80*/  BSYNC B0 ;  /* 0x0000000000007941 */ /* 0x000fea0003800000 */
.L_x_19127:
        /* <DEDUP_REMOVED lines=19> */
.L_x_19130:
[----:B------:R-:W-:Y:S05]  /*abc0*/  BSYNC B0 ;  /* 0x0000000000007941 */ /* 0x000fea0003800000 */
.L_x_19129:
        /* <DEDUP_REMOVED lines=19> */
.L_x_19132:
[----:B------:R-:W-:Y:S05]  /*ad00*/  BSYNC B0 ;  /* 0x0000000000007941 */ /* 0x000fea0003800000 */
.L_x_19131:
[----:B------:R-:W-:Y:S01]  /*ad10*/  ISETP.NE.AND P0, PT, R96, RZ, PT ;  /* 0x000000ff6000720c */ /* 0x000fe20003f05270 */
        /* <DEDUP_REMOVED lines=18> */
.L_x_19134:
[----:B------:R-:W-:Y:S05]  /*ae40*/  BSYNC B0 ;  /* 0x0000000000007941 */ /* 0x000fea0003800000 */
.L_x_19133:
        /* <DEDUP_REMOVED lines=18> */
.L_x_19136:
[----:B------:R-:W-:Y:S05]  /*af70*/  BSYNC B0 ;  /* 0x0000000000007941 */ /* 0x000fea0003800000 */
.L_x_19135:
[----:B------:R-:W-:Y:S01]  /*af80*/  ISETP.NE.AND P0, PT, R101, RZ, PT ;  /* 0x000000ff6500720c */ /* 0x000fe20003f05270 */
[----:B------:R-:W-:-:S03]  /*af90*/  VIADD R94, R94, UR16 ;  /* 0x000000105e5e7c36 */ /* 0x000fc60008000000 */
[----:B01234-:R-:W-:Y:S02]  /*afa0*/  SEL R55, RZ, 0x1, P0 ;  /* 0x00000001ff377807 */ /* 0x01ffe40000000000 */
[----:B------:R-:W-:-:S13]  /*afb0*/  ISETP.GE.AND P0, PT, R94, UR17, PT ;  /* 0x000000115e007c0c */ /* 0x000fda000bf06270 */
[----:B------:R-:W-:Y:S05]  /*afc0*/  @!P0 BRA `(.L_x_19137) ;  /* 0xffffff6000cc8947 */ /* 0x000fea000383ffff */
[----:B------:R-:W-:Y:S05]  /*afd0*/  EXIT ;  /* 0x000000000000794d */ /* 0x000fea0003800000 */
.L_x_19124:
[----:B------:R-:W-:Y:S01]  /*afe0*/  HFMA2.MMA R112, -RZ, RZ, 0, 1.847743988037109375e-06 ;  /* 0x0000001fff707435 */ /* 0x000fe200000001ff */
[----:B------:R-:W-:Y:S01]  /*aff0*/  MOV R110, R53 ;  /* 0x00000035006e7202 */ /* 0x000fe20000000f00 */
[----:B------:R-:W-:Y:S02]  /*b000*/  IMAD.MOV.U32 R109, RZ, RZ, 0x1 ;  /* 0x00000001ff6d7424 */ /* 0x000fe400078e00ff */
[----:B------:R-:W-:-:S07]  /*b010*/  IMAD.MOV.U32 R107, RZ, RZ, -0x1 ;  /* 0xffffffffff6b7424 */ /* 0x000fce00078e00ff */
[----:B------:R-:W-:Y:S05]  /*b020*/  WARPSYNC.COLLECTIVE R107, `(.L_x_19138) ;  /* 0x000000006b087348 */ /* 0x000fea0003c00000 */
[----:B------:R0:W1:Y:S02]  /*b030*/  SHFL.BFLY P6, R108, R110, R109, R112 ;  /* 0x0c00006d6e6c7389 */ /* 0x00006400000c0070 */
[----:B01----:R-:W-:Y:S01]  /*b040*/  ENDCOLLECTIVE ;  /* 0x000000000000791b */ /* 0x003fe20003800000 */
.L_x_19138:
[----:B------:R-:W-:Y:S01]  /*b050*/  HFMA2.MMA R109, -RZ, RZ, 0, 1.1920928955078125e-07 ;  /* 0x00000002ff6d7435 */ /* 0x000fe200000001ff */
[----:B------:R-:W-:-:S05]  /*b060*/  MOV R52, R108 ;  /* 0x0000006c00347202 */ /* 0x000fca0000000f00 */
[----:B------:R-:W-:-:S04]  /*b070*/  FADD.FTZ R55, R53, R52 ;  /* 0x0000003435377221 */ /* 0x000fc80000010000 */
[----:B------:R-:W-:-:S07]  /*b080*/  IMAD.MOV.U32 R110, RZ, RZ, R55 ;  /* 0x000000ffff6e7224 */ /* 0x000fce00078e0037 */
[----:B------:R-:W-:Y:S05]  /*b090*/  WARPSYNC.COLLECTIVE R107, `(.L_x_19139) ;  /* 0x000000006b087348 */ /* 0x000fea0003c00000 */
[----:B------:R0:W1:Y:S02]  /*b0a0*/  SHFL.BFLY P6, R108, R110, R109, R112 ;  /* 0x0c00006d6e6c7389 */ /* 0x00006400000c0070 */
[----:B01----:R-:W-:Y:S01]  /*b0b0*/  ENDCOLLECTIVE ;  /* 0x000000000000791b */ /* 0x003fe20003800000 */
.L_x_19139:
[----:B------:R-:W-:Y:S02]  /*b0c0*/  IMAD.MOV.U32 R109, RZ, RZ, 0x4 ;  /* 0x00000004ff6d7424 */ /* 0x000fe400078e00ff */
[----:B------:R-:W-:-:S04]  /*b0d0*/  IMAD.MOV.U32 R52, RZ, RZ, R108 ;  /* 0x000000ffff347224 */ /* 0x000fc800078e006c */
[----:B------:R-:W-:-:S05]  /*b0e0*/  FADD.FTZ R103, R55, R52 ;  /* 0x0000003437677221 */ /* 0x000fca0000010000 */
[----:B------:R-:W-:-:S07]  /*b0f0*/  MOV R110, R103 ;  /* 0x00000067006e7202 */ /* 0x000fce0000000f00 */
[----:B------:R-:W-:Y:S05]  /*b100*/  WARPSYNC.COLLECTIVE R107, `(.L_x_19140) ;  /* 0x000000006b087348 */ /* 0x000fea0003c00000 */
[----:B------:R0:W1:Y:S02]  /*b110*/  SHFL.BFLY P6, R108, R110, R109, R112 ;  /* 0x0c00006d6e6c7389 */ /* 0x00006400000c0070 */
[----:B01----:R-:W-:Y:S01]  /*b120*/  ENDCOLLECTIVE ;  /* 0x000000000000791b */ /* 0x003fe20003800000 */
.L_x_19140:
[----:B------:R-:W-:Y:S01]  /*b130*/  HFMA2.MMA R109, -RZ, RZ, 0, 4.76837158203125e-07 ;  /* 0x00000008ff6d7435 */ /* 0x000fe200000001ff */
[----:B------:R-:W-:-:S05]  /*b140*/  MOV R52, R108 ;  /* 0x0000006c00347202 */ /* 0x000fca0000000f00 */
[----:B------:R-:W-:-:S04]  /*b150*/  FADD.FTZ R104, R103, R52 ;  /* 0x0000003467687221 */ /* 0x000fc80000010000 */
[----:B------:R-:W-:-:S07]  /*b160*/  IMAD.MOV.U32 R110, RZ, RZ, R104 ;  /* 0x000000ffff6e7224 */ /* 0x000fce00078e0068 */
[----:B------:R-:W-:Y:S05]  /*b170*/  WARPSYNC.COLLECTIVE R107, `(.L_x_19141) ;  /* 0x000000006b087348 */ /* 0x000fea0003c00000 */
[----:B------:R0:W1:Y:S02]  /*b180*/  SHFL.BFLY P6, R108, R110, R109, R112 ;  /* 0x0c00006d6e6c7389 */ /* 0x00006400000c0070 */
[----:B01----:R-:W-:Y:S01]  /*b190*/  ENDCOLLECTIVE ;  /* 0x000000000000791b */ /* 0x003fe20003800000 */
.L_x_19141:
[----:B------:R-:W-:Y:S02]  /*b1a0*/  IMAD.MOV.U32 R109, RZ, RZ, 0x10 ;  /* 0x00000010ff6d7424 */ /* 0x000fe400078e00ff */
[----:B------:R-:W-:-:S04]  /*b1b0*/  IMAD.MOV.U32 R105, RZ, RZ, R108 ;  /* 0x000000ffff697224 */ /* 0x000fc800078e006c */
[----:B------:R-:W-:-:S05]  /*b1c0*/  FADD.FTZ R105, R104, R105 ;  /* 0x0000006968697221 */ /* 0x000fca0000010000 */
[----:B------:R-:W-:-:S07]  /*b1d0*/  MOV R110, R105 ;  /* 0x00000069006e7202 */ /* 0x000fce0000000f00 */
[----:B------:R-:W-:Y:S05]  /*b1e0*/  WARPSYNC.COLLECTIVE R107, `(.L_x_19142) ;  /* 0x000000006b087348 */ /* 0x000fea0003c00000 */
[----:B------:R0:W1:Y:S02]  /*b1f0*/  SHFL.BFLY P6, R108, R110, R109, R112 ;  /* 0x0c00006d6e6c7389 */ /* 0x00006400000c0070 */
[----:B01----:R-:W-:Y:S01]  /*b200*/  ENDCOLLECTIVE ;  /* 0x000000000000791b */ /* 0x003fe20003800000 */
.L_x_19142:
        /* <DEDUP_REMOVED lines=57> */
.L_x_19143:
[----:B------:R-:W-:Y:S02]  /*b5a0*/  IMAD.MOV.U32 R109, RZ, RZ, 0x2 ;  /* 0x00000002ff6d7424 */ /* 0x000fe400078e00ff */
[----:B------:R-:W-:-:S04]  /*b5b0*/  IMAD.MOV.U32 R104, RZ, RZ, R108 ;  /* 0x000000ffff687224 */ /* 0x000fc800078e006c */
[----:B------:R-:W-:-:S05]  /*b5c0*/  FADD.FTZ R104, R53, R104 ;  /* 0x0000006835687221 */ /* 0x000fca0000010000 */
[----:B------:R-:W-:-:S07]  /*b5d0*/  MOV R110, R104 ;  /* 0x00000068006e7202 */ /* 0x000fce0000000f00 */
[----:B------:R-:W-:Y:S05]  /*b5e0*/  WARPSYNC.COLLECTIVE R107, `(.L_x_19144) ;  /* 0x000000006b087348 */ /* 0x000fea0003c00000 */
[----:B------:R0:W1:Y:S02]  /*b5f0*/  SHFL.BFLY P6, R108, R110, R109, R112 ;  /* 0x0c00006d6e6c7389 */ /* 0x00006400000c0070 */
[----:B01----:R-:W-:Y:S01]  /*b600*/  ENDCOLLECTIVE ;  /* 0x000000000000791b */ /* 0x003fe20003800000 */
.L_x_19144:
[----:B------:R-:W-:Y:S01]  /*b610*/  HFMA2.MMA R109, -RZ, RZ, 0, 2.384185791015625e-07 ;  /* 0x00000004ff6d7435 */ /* 0x000fe200000001ff */
[----:B------:R-:W-:-:S05]  /*b620*/  MOV R55, R108 ;  /* 0x0000006c00377202 */ /* 0x000fca0000000f00 */
[----:B------:R-:W-:-:S04]  /*b630*/  FADD.FTZ R55, R104, R55 ;  /* 0x0000003768377221 */ /* 0x000fc80000010000 */
[----:B------:R-:W-:-:S07]  /*b640*/  IMAD.MOV.U32 R110, RZ, RZ, R55 ;  /* 0x000000ffff6e7224 */ /* 0x000fce00078e0037 */
[----:B------:R-:W-:Y:S05]  /*b650*/  WARPSYNC.COLLECTIVE R107, `(.L_x_19145) ;  /* 0x000000006b087348 */ /* 0x000fea0003c00000 */
[----:B------:R0:W1:Y:S02]  /*b660*/  SHFL.BFLY P6, R108, R110, R109, R112 ;  /* 0x0c00006d6e6c7389 */ /* 0x00006400000c0070 */
[----:B01----:R-:W-:Y:S01]  /*b670*/  ENDCOLLECTIVE ;  /* 0x000000000000791b */ /* 0x003fe20003800000 */
.L_x_19145:
[----:B------:R-:W-:Y:S02]  /*b680*/  IMAD.MOV.U32 R109, RZ, RZ, 0x8 ;  /* 0x00000008ff6d7424 */ /* 0x000fe400078e00ff */
[----:B------:R-:W-:-:S04]  /*b690*/  IMAD.MOV.U32 R106, RZ, RZ, R108 ;  /* 0x000000ffff6a7224 */ /* 0x000fc800078e006c */
[----:B------:R-:W-:-:S05]  /*b6a0*/  FADD.FTZ R106, R55, R106 ;  /* 0x0000006a376a7221 */ /* 0x000fca0000010000 */
[----:B------:R-:W-:-:S07]  /*b6b0*/  MOV R110, R106 ;  /* 0x0000006a006e7202 */ /* 0x000fce0000000f00 */
[----:B------:R-:W-:Y:S05]  /*b6c0*/  WARPSYNC.COLLECTIVE R107, `(.L_x_19146) ;  /* 0x000000006b087348 */ /* 0x000fea0003c00000 */
[----:B------:R0:W1:Y:S02]  /*b6d0*/  SHFL.BFLY P6, R108, R110, R109, R112 ;  /* 0x0c00006d6e6c7389 */ /* 0x00006400000c0070 */
[----:B01----:R-:W-:Y:S01]  /*b6e0*/  ENDCOLLECTIVE ;  /* 0x000000000000791b */ /* 0x003fe20003800000 */
.L_x_19146:
[----:B------:R-:W-:Y:S01]  /*b6f0*/  HFMA2.MMA R109, -RZ, RZ, 0, 9.5367431640625e-07 ;  /* 0x00000010ff6d7435 */ /* 0x000fe200000001ff */
[----:B------:R-:W-:-:S05]  /*b700*/  MOV R103, R108 ;  /* 0x0000006c00677202 */ /* 0x000fca0000000f00 */
[----:B------:R-:W-:-:S04]  /*b710*/  FADD.FTZ R103, R106, R103 ;  /* 0x000000676a677221 */ /* 0x000fc80000010000 */
[----:B------:R-:W-:-:S07]  /*b720*/  IMAD.MOV.U32 R110, RZ, RZ, R103 ;  /* 0x000000ffff6e7224 */ /* 0x000fce00078e0067 */
[----:B------:R-:W-:Y:S05]  /*b730*/  WARPSYNC.COLLECTIVE R107, `(.L_x_19147) ;  /* 0x000000006b087348 */ /* 0x000fea0003c00000 */
[----:B------:R0:W1:Y:S02]  /*b740*/  SHFL.BFLY P6, R108, R110, R109, R112 ;  /* 0x0c00006d6e6c7389 */ /* 0x00006400000c0070 */
[----:B01----:R-:W-:Y:S01]  /*b750*/  ENDCOLLECTIVE ;  /* 0x000000000000791b */ /* 0x003fe20003800000 */
.L_x_19147:
[----:B------:R-:W-:Y:S05]  /*b760*/  BRA `(.L_x_19148) ;  /* 0xffffffe800c87947 */ /* 0x000fea000383ffff */
.L_x_19149:
        /* <DEDUP_REMOVED lines=9> */
.L_x_23344:


//--------------------- .text._ZN10layer_norm13ln_fwd_kernelINS_13Kernel_traitsI6__halfffffjLj6144ELj1ELj1ELj8ELj16ENS_18Kernel_traits_baseILj6144ES2_ffffjLj256EEEEELb1ELb0ELb0ELb1EEEvNS_9FwdParamsE --------------------------
	.section	.text._ZN10layer_norm13ln_fwd_kernelINS_13Kernel_traitsI6__halfffffjLj6144ELj1ELj1ELj8ELj16ENS_18Kernel_traits_baseILj6144ES2_ffffjLj256EEEEELb1ELb0ELb0ELb1EEEvNS_9FwdParamsE,"ax",@progbits
	.align	128
        .global         _ZN10layer_norm13ln_fwd_kernelINS_13Kernel_traitsI6__halfffffjLj6144ELj1ELj1ELj8ELj16ENS_18Kernel_traits_baseILj6144ES2_ffffjLj256EEEEELb1ELb0ELb0ELb1EEEvNS_9FwdParamsE
        .type           _ZN10layer_norm13ln_fwd_kernelINS_13Kernel_traitsI6__halfffffjLj6144ELj1ELj1ELj8ELj16ENS_18Kernel_traits_baseILj6144ES2_ffffjLj256EEEEELb1ELb0ELb0ELb1EEEvNS_9FwdParamsE,@function
        .size           _ZN10layer_norm13ln_fwd_kernelINS_13Kernel_traitsI6__halfffffjLj6144ELj1ELj1ELj8ELj16ENS_18Kernel_traits_baseILj6144ES2_ffffjLj256EEEEELb1ELb0ELb0ELb1EEEvNS_9FwdParamsE,(.L_x_23345 - _ZN10layer_norm13ln_fwd_kernelINS_13Kernel_traitsI6__halfffffjLj6144ELj1ELj1ELj8ELj16ENS_18Kernel_traits_baseILj6144ES2_ffffjLj256EEEEELb1ELb0ELb0ELb1EEEvNS_9FwdParamsE)
        .other          _ZN10layer_norm13ln_fwd_kernelINS_13Kernel_traitsI6__halfffffjLj6144ELj1ELj1ELj8ELj16ENS_18Kernel_traits_baseILj6144ES2_ffffjLj256EEEEELb1ELb0ELb0ELb1EEEvNS_9FwdParamsE,@"STO_CUDA_ENTRY STV_DEFAULT"
_ZN10layer_norm13ln_fwd_kernelINS_13Kernel_traitsI6__halfffffjLj6144ELj1ELj1ELj8ELj16ENS_18Kernel_traits_baseILj6144ES2_ffffjLj256EEEEELb1ELb0ELb0ELb1EEEvNS_9FwdParamsE:
.text._ZN10layer_norm13ln_fwd_kernelINS_13Kernel_traitsI6__halfffffjLj6144ELj1ELj1ELj8ELj16ENS_18Kernel_traits_baseILj6144ES2_ffffjLj256EEEEELb1ELb0ELb0ELb1EEEvNS_9FwdParamsE:
        /* <DEDUP_REMOVED lines=61> */
[----:B------:R-:W-:Y:S01]  /*03d0*/  ISETP.NE.U32.AND P0, PT, RZ, UR10, PT ;  /* 0x0000000aff007c0c */ /* 0x000fe2000bf05070 */
[----:B------:R-:W-:Y:S01]  /*03e0*/  IMAD.SHL.U32 R2, R0, 0x8, RZ ;  /* 0x0000000800027824 */ /* 0x000fe200078e00ff */
[----:B------:R-:W-:Y:S01]  /*03f0*/  LOP3.LUT R4, R9, UR22, R10, 0x96, !PT ;  /* 0x0000001609047c12 */ /* 0x000fe2000f8e960a */
[----:B------:R-:W-:Y:S01]  /*0400*/  IMAD.WIDE.U32 R10, R11, -0x326172a9, RZ ;  /* 0xcd9e8d570b0a7825 */ /* 0x000fe200078e00ff */
[----:B------:R-:W-:Y:S01]  /*0410*/  UIADD3 UR25, UR7, 0x646e171e, URZ ;  /* 0x646e171e07197890 */ /* 0x000fe2000fffe03f */
[----:B------:R-:W-:Y:S02]  /*0420*/  ISETP.NE.AND.EX P0, PT, RZ, UR11, PT, P0 ;  /* 0x0000000bff007c0c */ /* 0x000fe4000bf05300 */
[----:B------:R-:W-:Y:S01]  /*0430*/  LOP3.LUT R14, R2, 0x7f8, RZ, 0xc0, !PT ;  /* 0x000007f8020e7812 */ /* 0x000fe200078ec0ff */
[----:B------:R-:W-:Y:S01]  /*0440*/  IMAD.WIDE.U32 R4, R4, -0x2daee0ad, RZ ;  /* 0xd2511f5304047825 */ /* 0x000fe200078e00ff */
[----:B------:R-:W-:Y:S01]  /*0450*/  LOP3.LUT R7, R11, UR24, R8, 0x96, !PT ;  /* 0x000000180b077c12 */ /* 0x000fe2000f8e9608 */
[----:B------:R-:W-:Y:S01]  /*0460*/  UIADD3 UR27, UR7, 0x1fd5c5a3, URZ ;  /* 0x1fd5c5a3071b7890 */ /* 0x000fe2000fffe03f */
[----:B------:R-:W-:Y:S01]  /*0470*/  IADD3 R2, P1, R14, UR10, RZ ;  /* 0x0000000a0e027c10 */ /* 0x000fe2000ff3e0ff */
[----:B------:R-:W-:Y:S01]  /*0480*/  ULDC UR10, c[0x0][0x214] ;  /* 0x00008500000a7ab9 */ /* 0x000fe20000000800 */
[----:B------:R-:W-:Y:S01]  /*0490*/  LOP3.LUT R8, R5, UR25, R6, 0x96, !PT ;  /* 0x0000001905087c12 */ /* 0x000fe2000f8e9606 */
[----:B------:R-:W-:Y:S01]  /*04a0*/  IMAD.WIDE.U32 R6, R7, -0x2daee0ad, RZ ;  /* 0xd2511f5307067825 */ /* 0x000fe200078e00ff */
[----:B------:R-:W-:-:S04]  /*04b0*/  IADD3.X R3, RZ, UR11, RZ, P1, !PT ;  /* 0x0000000bff037c10 */ /* 0x000fc80008ffe4ff */
[----:B------:R-:W-:Y:S01]  /*04c0*/  LOP3.LUT R11, R7, UR27, R4, 0x96, !PT ;  /* 0x0000001b070b7c12 */ /* 0x000fe2000f8e9604 */
[----:B------:R0:W5:Y:S01]  /*04d0*/  @P0 LDG.E.64 R32, desc[UR4][R2.64] ;  /* 0x0000000402200981 */ /* 0x000162000c1e1b00 */
[----:B------:R-:W-:-:S03]  /*04e0*/  IADD3 R4, P2, R14, UR8, RZ ;  /* 0x000000080e047c10 */ /* 0x000fc6000ff5e0ff */
[----:B------:R0:W5:Y:S04]  /*04f0*/  @P0 LDG.E.64 R30, desc[UR4][R2.64+0x800] ;  /* 0x00080004021e0981 */ /* 0x000168000c1e1b00 */
[----:B------:R0:W5:Y:S04]  /*0500*/  @P0 LDG.E.64 R28, desc[UR4][R2.64+0x1000] ;  /* 0x00100004021c0981 */ /* 0x000168000c1e1b00 */
[----:B------:R0:W5:Y:S04]  /*0510*/  @P0 LDG.E.64 R16, desc[UR4][R2.64+0x1800] ;  /* 0x0018000402100981 */ /* 0x000168000c1e1b00 */
[----:B------:R0:W5:Y:S04]  /*0520*/  @P0 LDG.E.64 R12, desc[UR4][R2.64+0x2000] ;  /* 0x00200004020c0981 */ /* 0x000168000c1e1b00 */
[----:B------:R0:W5:Y:S01]  /*0530*/  @P0 LDG.E.64 R14, desc[UR4][R2.64+0x2800] ;  /* 0x00280004020e0981 */ /* 0x000162000c1e1b00 */
[----:B------:R-:W-:Y:S01]  /*0540*/  UIADD3 UR26, UR6, 0x5384540f, URZ ;  /* 0x5384540f061a7890 */ /* 0x000fe2000fffe03f */
[----:B------:R-:W-:Y:S01]  /*0550*/  IMAD.WIDE.U32 R8, R8, -0x326172a9, RZ ;  /* 0xcd9e8d5708087825 */ /* 0x000fe200078e00ff */
[----:B------:R-:W-:-:S04]  /*0560*/  ISETP.GE.AND P1, PT, R90, UR10, PT ;  /* 0x0000000a5a007c0c */ /* 0x000fc8000bf26270 */
        /* <DEDUP_REMOVED lines=20> */
[----:B------:R-:W-:Y:S01]  /*06b0*/  @!P0 CS2R R14, SRZ ;  /* 0x00000000000e8805 */ /* 0x000fe2000001ff00 */
[----:B------:R-:W-:Y:S01]  /*06c0*/  UIADD3 UR30, UR6, -0x700cb87f, URZ ;  /* 0x8ff34781061e7890 */ /* 0x000fe2000fffe03f */
[----:B------:R-:W-:Y:S01]  /*06d0*/  IMAD R2, R11, -0x326172a9, RZ ;  /* 0xcd9e8d570b027824 */ /* 0x000fe200078e02ff */
[----:B------:R-:W-:Y:S01]  /*06e0*/  UIADD3 UR31, UR7, -0x695add53, URZ ;  /* 0x96a522ad071f7890 */ /* 0x000fe2000fffe03f */
[----:B------:R-:W-:Y:S01]  /*06f0*/  IMAD.HI.U32 R7, R52, -0x326172a9, RZ ;  /* 0xcd9e8d5734077827 */ /* 0x000fe200078e00ff */
[--C-:B------:R-:W-:Y:S01]  /*0700*/  SHF.R.U64 R55, R32, 0x10, R33.reuse ;  /* 0x0000001020377819 */ /* 0x100fe20000001221 */
[----:B------:R-:W-:Y:S01]  /*0710*/  ULDC.64 UR8, c[0x0][0x270] ;  /* 0x00009c0000087ab9 */ /* 0x000fe20000000a00 */
[----:B------:R-:W-:Y:S01]  /*0720*/  SHF.R.U32.HI R56, RZ, 0x10, R33 ;  /* 0x00000010ff387819 */ /* 0x000fe20000011621 */
[----:B------:R-:W-:Y:S01]  /*0730*/  IMAD R3, R10, -0x2daee0ad, RZ ;  /* 0xd2511f530a037824 */ /* 0x000fe200078e02ff */
[--C-:B------:R-:W-:Y:S01]  /*0740*/  SHF.R.U64 R57, R30, 0x10, R31.reuse ;  /* 0x000000101e397819 */ /* 0x100fe2000000121f */
[----:B------:R-:W-:Y:S01]  /*0750*/  IMAD.HI.U32 R6, R54, -0x2daee0ad, RZ ;  /* 0xd2511f5336067827 */ /* 0x000fe200078e00ff */
[----:B------:R-:W-:Y:S01]  /*0760*/  SHF.R.U32.HI R58, RZ, 0x10, R31 ;  /* 0x00000010ff3a7819 */ /* 0x000fe2000001161f */
[----:B------:R-:W-:Y:S01]  /*0770*/  HFMA2.MMA R92, -RZ, RZ, 0, 5.9604644775390625e-08 ;  /* 0x00000001ff5c7435 */ /* 0x000fe200000001ff */
[--C-:B------:R-:W-:Y:S01]  /*0780*/  SHF.R.U64 R59, R28, 0x10, R29.reuse ;  /* 0x000000101c3b7819 */ /* 0x100fe2000000121d */
[----:B------:R-:W-:Y:S01]  /*0790*/  HADD2.F32 R10, -RZ, R16.H0_H0 ;  /* 0x20000010ff0a7230 */ /* 0x000fe20000004100 */
[----:B------:R-:W-:Y:S01]  /*07a0*/  SHF.R.U32.HI R60, RZ, 0x10, R29 ;  /* 0x00000010ff3c7819 */ /* 0x000fe2000001161d */
[----:B------:R-:W-:Y:S01]  /*07b0*/  HADD2.F32 R11, -RZ, R17.H0_H0 ;  /* 0x20000011ff0b7230 */ /* 0x000fe20000004100 */
[--C-:B------:R-:W-:Y:S01]  /*07c0*/  SHF.R.U64 R61, R16, 0x10, R17.reuse ;  /* 0x00000010103d7819 */ /* 0x100fe20000001211 */
[----:B------:R-:W-:Y:S01]  /*07d0*/  UISETP.NE.U32.AND UP0, UPT, UR8, URZ, UPT ;  /* 0x0000003f0800728c */ /* 0x000fe2000bf05070 */
[----:B------:R-:W-:Y:S01]  /*07e0*/  SHF.R.U32.HI R62, RZ, 0x10, R17 ;  /* 0x00000010ff3e7819 */ /* 0x000fe20000011611 */
[----:B0-----:R-:W-:Y:S01]  /*07f0*/  HADD2.F32 R4, -RZ, R32.H0_H0 ;  /* 0x20000020ff047230 */ /* 0x001fe20000004100 */
        /* <DEDUP_REMOVED lines=10> */
[----:B------:R-:W-:Y:S01]  /*08a0*/  LOP3.LUT R3, R6, UR31, R3, 0x96, !PT ;  /* 0x0000001f06037c12 */ /* 0x000fe2000f8e9603 */
[----:B------:R-:W-:Y:S01]  /*08b0*/  HADD2.F32 R6, -RZ, R30.H0_H0 ;  /* 0x2000001eff067230 */ /* 0x000fe20000004100 */
[----:B------:R-:W-:Y:S01]  /*08c0*/  LOP3.LUT R91, R24, 0x3, RZ, 0xc0, !PT ;  /* 0x00000003185b7812 */ /* 0x000fe200078ec0ff */
[----:B------:R-:W-:Y:S01]  /*08d0*/  HADD2.F32 R13, -RZ, R13.H0_H0 ;  /* 0x2000000dff0d7230 */ /* 0x000fe20000004100 */
[----:B------:R-:W-:Y:S01]  /*08e0*/  ULDC.U8 UR8, c[0x0][0x2a0] ;  /* 0x0000a80000087ab9 */ /* 0x000fe20000000000 */
[----:B------:R-:W-:Y:S01]  /*08f0*/  HADD2.F32 R14, -RZ, R14.H0_H0 ;  /* 0x2000000eff0e7230 */ /* 0x000fe20000004100 */
[----:B------:R-:W-:Y:S01]  /*0900*/  UISETP.NE.AND.EX UP0, UPT, UR9, URZ, UPT, UP0 ;  /* 0x0000003f0900728c */ /* 0x000fe2000bf05300 */
[----:B------:R-:W-:Y:S01]  /*0910*/  HADD2.F32 R15, -RZ, R15.H0_H0 ;  /* 0x2000000fff0f7230 */ /* 0x000fe20000004100 */
[----:B------:R-:W-:Y:S01]  /*0920*/  ULDC UR10, c[0x0][0x218] ;  /* 0x00008600000a7ab9 */ /* 0x000fe20000000800 */
[----:B------:R-:W-:Y:S01]  /*0930*/  IMAD R52, R52, -0x326172a9, RZ ;  /* 0xcd9e8d5734347824 */ /* 0x000fe200078e02ff */
[----:B------:R-:W-:Y:S01]  /*0940*/  UISETP.NE.AND UP1, UPT, UR8, URZ, UPT ;  /* 0x0000003f0800728c */ /* 0x000fe2000bf25270 */
[----:B------:R-:W-:Y:S01]  /*0950*/  IMAD R54, R54, -0x2daee0ad, RZ ;  /* 0xd2511f5336367824 */ /* 0x000fe200078e02ff */
[----:B------:R-:W-:Y:S01]  /*0960*/  ULDC UR11, c[0x0][0x290] ;  /* 0x0000a400000b7ab9 */ /* 0x000fe20000000800 */
[----:B------:R-:W-:Y:S01]  /*0970*/  IMAD.MOV.U32 R53, RZ, RZ, RZ ;  /* 0x000000ffff357224 */ /* 0x000fe200078e00ff */
        /* <DEDUP_REMOVED lines=49> */
.L_x_19319:
[----:B0-----:R-:W0:Y:S01]  /*0c90*/  LDC.64 R28, c[0x0][0x230] ;  /* 0x00008c00ff1c7b82 */ /* 0x001e220000000a00 */
[----:B------:R-:W-:Y:S01]  /*0ca0*/  IMAD R24, R90, UR10, RZ ;  /* 0x0000000a5a187c24 */ /* 0x000fe2000f8e02ff */
[----:B------:R-:W-:Y:S01]  /*0cb0*/  PLOP3.LUT P1, PT, PT, PT, UP0, 0x80, 0x0 ;  /* 0x000000000000781c */ /* 0x000fe20003f2f008 */
[----:B------:R-:W-:Y:S01]  /*0cc0*/  @UP0 ULDC.64 UR8, c[0x0][0x270] ;  /* 0x00009c0000080ab9 */ /* 0x000fe20000000a00 */
[----:B------:R-:W-:Y:S01]  /*0cd0*/  PLOP3.LUT P2, PT, PT, PT, UP0, 0x80, 0x0 ;  /* 0x000000000000781c */ /* 0x000fe20003f4f008 */
[----:B------:R-:W-:Y:S01]  /*0ce0*/  IMAD.MOV.U32 R94, RZ, RZ, 0x3f800000 ;  /* 0x3f800000ff5e7424 */ /* 0x000fe200078e00ff */
[----:B------:R-:W-:Y:S02]  /*0cf0*/  SHF.R.S32.HI R25, RZ, 0x1f, R24 ;  /* 0x0000001fff197819 */ /* 0x000fe40000011418 */
[----:B------:R-:W1:Y:S01]  /*0d00*/  LDC.64 R48, c[0x0][0x220] ;  /* 0x00008800ff307b82 */ /* 0x000e620000000a00 */
[----:B------:R-:W-:Y:S02]  /*0d10*/  MOV R33, 0x4 ;  /* 0x0000000400217802 */ /* 0x000fe40000000f00 */
[----:B------:R-:W-:-:S02]  /*0d20*/  LEA.HI R25, R25, R24, RZ, 0x2 ;  /* 0x0000001819197211 */ /* 0x000fc400078f10ff */
[----:B------:R-:W-:Y:S02]  /*0d30*/  LOP3.LUT R24, R0, 0xff, RZ, 0xc0, !PT ;  /* 0x000000ff00187812 */ /* 0x000fe400078ec0ff */
[----:B------:R-:W-:Y:S02]  /*0d40*/  @P1 IMAD.WIDE R32, R90, R33, UR8 ;  /* 0x000000085a201e25 */ /* 0x000fe4000f8e0221 */
[----:B------:R-:W-:-:S03]  /*0d50*/  LEA.HI.SX32 R93, R25, R24, 0x1e ;  /* 0x00000018195d7211 */ /* 0x000fc600078ff2ff */
[----:B------:R2:W5:Y:S01]  /*0d60*/  @P2 LDG.E R94, desc[UR4][R32.64] ;  /* 0x00000004205e2981 */ /* 0x000562000c1e1900 */
[----:B0-----:R-:W-:-:S04]  /*0d70*/  ISETP.NE.U32.AND P0, PT, R28, RZ, PT ;  /* 0x000000ff1c00720c */ /* 0x001fc80003f05070 */
[----:B------:R-:W-:Y:S01]  /*0d80*/  ISETP.NE.AND.EX P0, PT, R29, RZ, PT, P0 ;  /* 0x000000ff1d00720c */ /* 0x000fe20003f05300 */
[----:B-1----:R-:W-:-:S06]  /*0d90*/  IMAD.WIDE.U32 R24, R93, 0x10, R48 ;  /* 0x000000105d187825 */ /* 0x002fcc00078e0030 */
[----:B------:R-:W5:Y:S06]  /*0da0*/  LDG.E.128 R24, desc[UR4][R24.64] ;  /* 0x0000000418187981 */ /* 0x000f6c000c1e1d00 */
[----:B------:R-:W0:Y:S02]  /*0db0*/  @P0 LDC.64 R30, c[0x0][0x230] ;  /* 0x00008c00ff1e0b82 */ /* 0x000e240000000a00 */
[----:B0-----:R-:W-:-:S05]  /*0dc0*/  @P0 IMAD.WIDE.U32 R30, R93, 0x10, R30 ;  /* 0x000000105d1e0825 */ /* 0x001fca00078e001e */
[----:B------:R2:W5:Y:S01]  /*0dd0*/  @P0 LDG.E.128 R44, desc[UR4][R30.64] ;  /* 0x000000041e2c0981 */ /* 0x000562000c1e1d00 */
        /* <DEDUP_REMOVED lines=12> */
.L_x_19151:
[----:B------:R-:W-:-:S07]  /*0ea0*/  MOV R36, R52 ;  /* 0x0000003400247202 */ /* 0x000fce0000000f00 */
.L_x_19152:
[----:B------:R-:W-:Y:S05]  /*0eb0*/  BSYNC B0 ;  /* 0x0000000000007941 */ /* 0x000fea0003800000 */
.L_x_19150:
        /* <DEDUP_REMOVED lines=16> */
.L_x_19156:
[----:B------:R-:W-:Y:S05]  /*0fc0*/  BSYNC B1 ;  /* 0x0000000000017941 */ /* 0x000fea0003800000 */
.L_x_19155:
        /* <DEDUP_REMOVED lines=44> */
.L_x_19154:
[----:B------:R-:W-:Y:S05]  /*1290*/  BSYNC B0 ;  /* 0x0000000000007941 */ /* 0x000fea0003800000 */
.L_x_19153:
[----:B------:R-:W0:Y:S01]  /*12a0*/  LDC R95, c[0x0][0x298] ;  /* 0x0000a600ff5f7b82 */ /* 0x000e220000000800 */
[----:B------:R-:W-:Y:S01]  /*12b0*/  I2FP.F32.U32 R30, R36 ;  /* 0x00000024001e7245 */ /* 0x000fe20000201000 */
[----:B------:R-:W-:Y:S01]  /*12c0*/  IMAD.MOV.U32 R97, RZ, RZ, 0x2f800000 ;  /* 0x2f800000ff617424 */ /* 0x000fe200078e00ff */
[----:B------:R-:W-:Y:S01]  /*12d0*/  ISETP.NE.U32.AND P1, PT, R28, RZ, PT ;  /* 0x000000ff1c00720c */ /* 0x000fe20003f25070 */
[----:B-----5:R-:W-:Y:S01]  /*12e0*/  FMUL.FTZ R24, R24, R94 ;  /* 0x0000005e18187220 */ /* 0x020fe20000410000 */
[----:B------:R-:W-:Y:S01]  /*12f0*/  ISETP.NE.AND P3, PT, R34, 0x1, PT ;  /* 0x000000012200780c */ /* 0x000fe20003f65270 */
        /* <DEDUP_REMOVED lines=18> */
.L_x_19158:
[----:B------:R-:W-:-:S07]  /*1420*/  MOV R24, R52 ;  /* 0x0000003400187202 */ /* 0x000fce0000000f00 */
.L_x_19159:
[----:B------:R-:W-:Y:S05]  /*1430*/  BSYNC B0 ;  /* 0x0000000000007941 */ /* 0x000fea0003800000 */
.L_x_19157:
        /* <DEDUP_REMOVED lines=16> */
.L_x_19163:
[----:B------:R-:W-:Y:S05]  /*1540*/  BSYNC B1 ;  /* 0x0000000000017941 */ /* 0x000fea0003800000 */
.L_x_19162:
        /* <DEDUP_REMOVED lines=44> */
.L_x_19161:
[----:B------:R-:W-:Y:S05]  /*1810*/  BSYNC B0 ;  /* 0x0000000000007941 */ /* 0x000fea0003800000 */
.L_x_19160:
[----:B------:R-:W-:Y:S01]  /*1820*/  I2FP.F32.U32 R24, R24 ;  /* 0x0000001800187245 */ /* 0x000fe20000201000 */
[----:B------:R-:W-:Y:S01]  /*1830*/  FMUL.FTZ R28, R25, R94 ;  /* 0x0000005e191c7220 */ /* 0x000fe20000410000 */
[----:B------:R-:W-:Y:S01]  /*1840*/  ISETP.NE.AND P4, PT, R29, 0x1, PT ;  /* 0x000000011d00780c */ /* 0x000fe20003f85270 */
[----:B------:R-:W-:Y:S02]  /*1850*/  BSSY B0, `(.L_x_19164) ;  /* 0x0000011000007945 */ /* 0x000fe40003800000 */
[----:B------:R-:W-:Y:S01]  /*1860*/  FFMA.FTZ R25, R24, R97, 1.1641532182693481445e-10 ;  /* 0x2f00000018197423 */ /* 0x000fe20000010061 */
[----:B------:R-:W-:-:S04]  /*1870*/  FMUL.FTZ R28, R28, R95 ;  /* 0x0000005f1c1c7220 */ /* 0x000fc80000410000 */
        /* <DEDUP_REMOVED lines=13> */
.L_x_19165:
[----:B------:R-:W-:-:S07]  /*1950*/  IMAD.MOV.U32 R32, RZ, RZ, R52 ;  /* 0x000000ffff207224 */ /* 0x000fce00078e0034 */
.L_x_19166:
[----:B------:R-:W-:Y:S05]  /*1960*/  BSYNC B0 ;  /* 0x0000000000007941 */ /* 0x000fea0003800000 */
.L_x_19164:
        /* <DEDUP_REMOVED lines=16> */
.L_x_19170:
[----:B------:R-:W-:Y:S05]  /*1a70*/  BSYNC B1 ;  /* 0x0000000000017941 */ /* 0x000fea0003800000 */
.L_x_19169:
        /* <DEDUP_REMOVED lines=44> */
.L_x_19168:
[----:B------:R-:W-:Y:S05]  /*1d40*/  BSYNC B0 ;  /* 0x0000000000007941 */ /* 0x000fea0003800000 */
.L_x_19167:
        /* <DEDUP_REMOVED lines=19> */
.L_x_19172:
[----:B------:R-:W-:-:S07]  /*1e80*/  MOV R26, R52 ;  /* 0x00000034001a7202 */ /* 0x000fce0000000f00 */
.L_x_19173:
[----:B------:R-:W-:Y:S05]  /*1e90*/  BSYNC B0 ;  /* 0x0000000000007941 */ /* 0x000fea0003800000 */
.L_x_19171:
        /* <DEDUP_REMOVED lines=16> */
.L_x_19177:
[----:B------:R-:W-:Y:S05]  /*1fa0*/  BSYNC B1 ;  /* 0x0000000000017941 */ /* 0x000fea0003800000 */
.L_x_19176:
        /* <DEDUP_REMOVED lines=44> */
.L_x_19175:
[----:B------:R-:W-:Y:S05]  /*2270*/  BSYNC B0 ;  /* 0x0000000000007941 */ /* 0x000fea0003800000 */
.L_x_19174:
[----:B------:R-:W0:Y:S01]  /*2280*/  LDC.64 R78, c[0x0][0x238] ;  /* 0x00008e00ff4e7b82 */ /* 0x000e220000000a00 */
[----:B------:R-:W-:Y:S01]  /*2290*/  I2FP.F32.U32 R26, R26 ;  /* 0x0000001a001a7245 */ /* 0x000fe20000201000 */
[----:B------:R-:W-:Y:S01]  /*22a0*/  VIADD R35, R93, 0x100 ;  /* 0x000001005d237836 */ /* 0x000fe20000000000 */
[----:B------:R-:W-:-:S03]  /*22b0*/  SEL R28, RZ, 0x10000, P4 ;  /* 0x00010000ff1c7807 */ /* 0x000fc60002000000 */
[----:B------:R-:W-:Y:S01]  /*22c0*/  FFMA.FTZ R29, R26, R97, 1.1641532182693481445e-10 ;  /* 0x2f0000001a1d7423 */ /* 0x000fe20000010061 */
[----:B------:R-:W-:Y:S01]  /*22d0*/  FMUL.FTZ R26, R27, R94 ;  /* 0x0000005e1b1a7220 */ /* 0x000fe20000410000 */
[----:B------:R-:W1:Y:S03]  /*22e0*/  @P0 LDC.64 R24, c[0x0][0x230] ;  /* 0x00008c00ff180b82 */ /* 0x000e660000000a00 */
[----:B------:R-:W-:Y:S01]  /*22f0*/  FSETP.GTU.FTZ.AND P5, PT, R29, R96, PT ;  /* 0x000000601d00720b */ /* 0x000fe20003fbc000 */
[----:B------:R-:W-:Y:S01]  /*2300*/  FMUL.FTZ R26, R26, R95 ;  /* 0x0000005f1a1a7220 */ /* 0x000fe20000410000 */
[----:B------:R-:W-:Y:S02]  /*2310*/  SEL R29, RZ, 0x100, P3 ;  /* 0x00000100ff1d7807 */ /* 0x000fe40001800000 */
[----:B------:R-:W-:Y:S01]  /*2320*/  SEL R27, RZ, 0x1000000, P5 ;  /* 0x01000000ff1b7807 */ /* 0x000fe20002800000 */
[----:B------:R-:W2:Y:S01]  /*2330*/  LDC.64 R76, c[0x0][0x240] ;  /* 0x00009000ff4c7b82 */ /* 0x000ea20000000a00 */
[----:B------:R-:W-:-:S02]  /*2340*/  FSEL R43, R26, RZ, !P5 ;  /* 0x000000ff1a2b7208 */ /* 0x000fc40006800000 */
[----:B------:R-:W-:Y:S02]  /*2350*/  IADD3 R27, R29, R27, R28 ;  /* 0x0000001b1d1b7210 */ /* 0x000fe40007ffe01c */
[----:B------:R-:W-:Y:S01]  /*2360*/  SEL R28, RZ, 0x1, P2 ;  /* 0x00000001ff1c7807 */ /* 0x000fe20001000000 */
[----:B------:R-:W-:Y:S01]  /*2370*/  @P1 FADD.FTZ R43, R47, R43 ;  /* 0x0000002b2f2b1221 */ /* 0x000fe20000010000 */
[----:B0-----:R-:W-:Y:S02]  /*2380*/  IMAD.WIDE.U32 R30, R93, 0x10, R78 ;  /* 0x000000105d1e7825 */ /* 0x001fe400078e004e */
[----:B------:R-:W-:-:S03]  /*2390*/  IADD3 R37, R27, R28, RZ ;  /* 0x0000001c1b257210 */ /* 0x000fc60007ffe0ff */
[----:B------:R0:W-:Y:S01]  /*23a0*/  STG.E.128 desc[UR4][R30.64], R40 ;  /* 0x000000281e007986 */ /* 0x0001e2000c101d04 */
[----:B-1----:R-:W-:-:S04]  /*23b0*/  @P0 IMAD.WIDE.U32 R32, R35, 0x10, R24 ;  /* 0x0000001023200825 */ /* 0x002fc800078e0018 */
[----:B------:R-:W-:-:S04]  /*23c0*/  IMAD.WIDE.U32 R24, R35, 0x10, R48 ;  /* 0x0000001023187825 */ /* 0x000fc800078e0030 */
[----:B--2---:R-:W-:-:S05]  /*23d0*/  IMAD.WIDE.U32 R28, R93, 0x4, R76 ;  /* 0x000000045d1c7825 */ /* 0x004fca00078e004c */
[----:B------:R0:W-:Y:S04]  /*23e0*/  STG.E desc[UR4][R28.64], R37 ;  /* 0x000000251c007986 */ /* 0x0001e8000c101904 */
        /* <DEDUP_REMOVED lines=14> */
.L_x_19179:
[----:B------:R-:W-:-:S07]  /*24d0*/  IMAD.MOV.U32 R34, RZ, RZ, R52 ;  /* 0x000000ffff227224 */ /* 0x000fce00078e0034 */
.L_x_19180:
[----:B------:R-:W-:Y:S05]  /*24e0*/  BSYNC B0 ;  /* 0x0000000000007941 */ /* 0x000fea0003800000 */
.L_x_19178:
        /* <DEDUP_REMOVED lines=16> */
.L_x_19184:
[----:B------:R-:W-:Y:S05]  /*25f0*/  BSYNC B1 ;  /* 0x0000000000017941 */ /* 0x000fea0003800000 */
.L_x_19183:
        /* <DEDUP_REMOVED lines=44> */
.L_x_19182:
[----:B------:R-:W-:Y:S05]  /*28c0*/  BSYNC B0 ;  /* 0x0000000000007941 */ /* 0x000fea0003800000 */
.L_x_19181:
[----:B------:R-:W-:Y:S01]  /*28d0*/  I2FP.F32.U32 R28, R34 ;  /* 0x00000022001c7245 */ /* 0x000fe20000201000 */
[----:B-----5:R-:W-:Y:S01]  /*28e0*/  FMUL.FTZ R24, R24, R94 ;  /* 0x0000005e18187220 */ /* 0x020fe20000410000 */
        /* <DEDUP_REMOVED lines=17> */
.L_x_19186:
[----:B------:R-:W-:-:S07]  /*2a00*/  IMAD.MOV.U32 R24, RZ, RZ, R52 ;  /* 0x000000ffff187224 */ /* 0x000fce00078e0034 */
.L_x_19187:
[----:B------:R-:W-:Y:S05]  /*2a10*/  BSYNC B0 ;  /* 0x0000000000007941 */ /* 0x000fea0003800000 */
.L_x_19185:
        /* <DEDUP_REMOVED lines=16> */
.L_x_19191:
[----:B------:R-:W-:Y:S05]  /*2b20*/  BSYNC B1 ;  /* 0x0000000000017941 */ /* 0x000fea0003800000 */
.L_x_19190:
        /* <DEDUP_REMOVED lines=44> */
.L_x_19189:
[----:B------:R-:W-:Y:S05]  /*2df0*/  BSYNC B0 ;  /* 0x0000000000007941 */ /* 0x000fea0003800000 */
.L_x_19188:
[----:B------:R-:W-:Y:S01]  /*2e00*/  I2FP.F32.U32 R24, R24 ;  /* 0x0000001800187245 */ /* 0x000fe20000201000 */
[----:B------:R-:W-:Y:S01]  /*2e10*/  FMUL.FTZ R28, R25, R94 ;  /* 0x0000005e191c7220 */ /* 0x000fe20000410000 */
[----:B------:R-:W-:Y:S01]  /*2e20*/  ISETP.NE.AND P4, PT, R29, 0x1, PT ;  /* 0x000000011d00780c */ /* 0x000fe20003f85270 */
[----:B------:R-:W-:Y:S02]  /*2e30*/  BSSY B0, `(.L_x_19192) ;  /* 0x0000011000007945 */ /* 0x000fe40003800000 */
[----:B------:R-:W-:Y:S01]  /*2e40*/  FFMA.FTZ R25, R24, R97, 1.1641532182693481445e-10 ;  /* 0x2f00000018197423 */ /* 0x000fe20000010061 */
[----:B------:R-:W-:-:S04]  /*2e50*/  FMUL.FTZ R28, R28, R95 ;  /* 0x0000005f1c1c7220 */ /* 0x000fc80000410000 */
        /* <DEDUP_REMOVED lines=13> */
.L_x_19193:
[----:B------:R-:W-:-:S07]  /*2f30*/  IMAD.MOV.U32 R32, RZ, RZ, R52 ;  /* 0x000000ffff207224 */ /* 0x000fce00078e0034 */
.L_x_19194:
[----:B------:R-:W-:Y:S05]  /*2f40*/  BSYNC B0 ;  /* 0x0000000000007941 */ /* 0x000fea0003800000 */
.L_x_19192:
        /* <DEDUP_REMOVED lines=16> */
.L_x_19198:
[----:B------:R-:W-:Y:S05]  /*3050*/  BSYNC B1 ;  /* 0x0000000000017941 */ /* 0x000fea0003800000 */
.L_x_19197:
        /* <DEDUP_REMOVED lines=44> */
.L_x_19196:
[----:B------:R-:W-:Y:S05]  /*3320*/  BSYNC B0 ;  /* 0x0000000000007941 */ /* 0x000fea0003800000 */
.L_x_19195:
        /* <DEDUP_REMOVED lines=19> */
.L_x_19200:
[----:B------:R-:W-:-:S07]  /*3460*/  IMAD.MOV.U32 R26, RZ, RZ, R52 ;  /* 0x000000ffff1a7224 */ /* 0x000fce00078e0034 */
.L_x_19201:
[----:B------:R-:W-:Y:S05]  /*3470*/  BSYNC B0 ;  /* 0x0000000000007941 */ /* 0x000fea0003800000 */
.L_x_19199:
        /* <DEDUP_REMOVED lines=16> */
.L_x_19205:
[----:B------:R-:W-:Y:S05]  /*3580*/  BSYNC B1 ;  /* 0x0000000000017941 */ /* 0x000fea0003800000 */
.L_x_19204:
        /* <DEDUP_REMOVED lines=44> */
.L_x_19203:
[----:B------:R-:W-:Y:S05]  /*3850*/  BSYNC B0 ;  /* 0x0000000000007941 */ /* 0x000fea0003800000 */
.L_x_19202:
[----:B------:R-:W-:Y:S01]  /*3860*/  I2FP.F32.U32 R26, R26 ;  /* 0x0000001a001a7245 */ /* 0x000fe20000201000 */
[----:B------:R-:W0:Y:S01]  /*3870*/  @P0 LDC.64 R24, c[0x0][0x230] ;  /* 0x00008c00ff180b82 */ /* 0x000e220000000a00 */
[----:B------:R-:W-:Y:S01]  /*3880*/  SEL R28, RZ, 0x10000, P4 ;  /* 0x00010000ff1c7807 */ /* 0x000fe20002000000 */
[----:B------:R-:W-:Y:S01]  /*3890*/  IMAD.WIDE.U32 R30, R35, 0x10, R78 ;  /* 0x00000010231e7825 */ /* 0x000fe200078e004e */
[----:B------:R-:W-:-:S03]  /*38a0*/  IADD3 R99, R93, 0x200, RZ ;  /* 0x000002005d637810 */ /* 0x000fc60007ffe0ff */
[----:B------:R-:W-:Y:S01]  /*38b0*/  FFMA.FTZ R29, R26, R97, 1.1641532182693481445e-10 ;  /* 0x2f0000001a1d7423 */ /* 0x000fe20000010061 */
[----:B------:R-:W-:-:S04]  /*38c0*/  FMUL.FTZ R26, R27, R94 ;  /* 0x0000005e1b1a7220 */ /* 0x000fc80000410000 */
[----:B------:R-:W-:Y:S01]  /*38d0*/  FSETP.GTU.FTZ.AND P5, PT, R29, R96, PT ;  /* 0x000000601d00720b */ /* 0x000fe20003fbc000 */
[----:B------:R-:W-:Y:S01]  /*38e0*/  FMUL.FTZ R26, R26, R95 ;  /* 0x0000005f1a1a7220 */ /* 0x000fe20000410000 */
[----:B------:R-:W-:Y:S02]  /*38f0*/  SEL R29, RZ, 0x100, P3 ;  /* 0x00000100ff1d7807 */ /* 0x000fe40001800000 */
[----:B------:R-:W-:Y:S02]  /*3900*/  SEL R27, RZ, 0x1000000, P5 ;  /* 0x01000000ff1b7807 */ /* 0x000fe40002800000 */
[----:B------:R-:W-:Y:S02]  /*3910*/  FSEL R39, R26, RZ, !P5 ;  /* 0x000000ff1a277208 */ /* 0x000fe40006800000 */
[----:B------:R-:W-:Y:S02]  /*3920*/  IADD3 R27, R29, R27, R28 ;  /* 0x0000001b1d1b7210 */ /* 0x000fe40007ffe01c */
[----:B------:R-:W-:Y:S01]  /*3930*/  SEL R28, RZ, 0x1, P2 ;  /* 0x00000001ff1c7807 */ /* 0x000fe20001000000 */
[----:B------:R-:W-:-:S04]  /*3940*/  @P1 FADD.FTZ R39, R47, R39 ;  /* 0x000000272f271221 */ /* 0x000fc80000010000 */
[----:B------:R-:W-:Y:S01]  /*3950*/  IMAD.IADD R51, R27, 0x1, R28 ;  /* 0x000000011b337824 */ /* 0x000fe200078e021c */
[----:B------:R1:W-:Y:S01]  /*3960*/  STG.E.128 desc[UR4][R30.64], R36 ;  /* 0x000000241e007986 */ /* 0x0003e2000c101d04 */
[----:B0-----:R-:W-:-:S04]  /*3970*/  @P0 IMAD.WIDE.U32 R32, R99, 0x10, R24 ;  /* 0x0000001063200825 */ /* 0x001fc800078e0018 */
[----:B------:R-:W-:-:S04]  /*3980*/  IMAD.WIDE.U32 R28, R35, 0x4, R76 ;  /* 0x00000004231c7825 */ /* 0x000fc800078e004c */
[----:B------:R-:W-:Y:S01]  /*3990*/  IMAD.WIDE.U32 R24, R99, 0x10, R48 ;  /* 0x0000001063187825 */ /* 0x000fe200078e0030 */
[----:B------:R1:W-:Y:S04]  /*39a0*/  STG.E desc[UR4][R28.64], R51 ;  /* 0x000000331c007986 */ /* 0x0003e8000c101904 */
[----:B------:R1:W5:Y:S04]  /*39b0*/  @P0 LDG.E.128 R44, desc[UR4][R32.64] ;  /* 0x00000004202c0981 */ /* 0x000368000c1e1d00 */
[----:B------:R-:W5:Y:S01]  /*39c0*/  LDG.E.128 R24, desc[UR4][R24.64] ;  /* 0x0000000418187981 */ /* 0x000f62000c1e1d00 */
        /* <DEDUP_REMOVED lines=12> */
.L_x_19207:
[----:B------:R-:W-:-:S07]  /*3a90*/  MOV R34, R52 ;  /* 0x0000003400227202 */ /* 0x000fce0000000f00 */
.L_x_19208:
[----:B------:R-:W-:Y:S05]  /*3aa0*/  BSYNC B0 ;  /* 0x0000000000007941 */ /* 0x000fea0003800000 */
.L_x_19206:
        /* <DEDUP_REMOVED lines=16> */
.L_x_19212:
[----:B------:R-:W-:Y:S05]  /*3bb0*/  BSYNC B1 ;  /* 0x0000000000017941 */ /* 0x000fea0003800000 */
.L_x_19211:
        /* <DEDUP_REMOVED lines=44> */
.L_x_19210:
[----:B------:R-:W-:Y:S05]  /*3e80*/  BSYNC B0 ;  /* 0x0000000000007941 */ /* 0x000fea0003800000 */
.L_x_19209:
        /* <DEDUP_REMOVED lines=19> */
.L_x_19214:
[----:B------:R-:W-:-:S07]  /*3fc0*/  MOV R24, R52 ;  /* 0x0000003400187202 */ /* 0x000fce0000000f00 */
.L_x_19215:
[----:B------:R-:W-:Y:S05]  /*3fd0*/  BSYNC B0 ;  /* 0x0000000000007941 */ /* 0x000fea0003800000 */
.L_x_19213:
        /* <DEDUP_REMOVED lines=16> */
.L_x_19219:
[----:B------:R-:W-:Y:S05]  /*40e0*/  BSYNC B1 ;  /* 0x0000000000017941 */ /* 0x000fea0003800000 */
.L_x_19218:
        /* <DEDUP_REMOVED lines=44> */
.L_x_19217:
[----:B------:R-:W-:Y:S05]  /*43b0*/  BSYNC B0 ;  /* 0x0000000000007941 */ /* 0x000fea0003800000 */
.L_x_19216:
        /* <DEDUP_REMOVED lines=19> */
.L_x_19221:
[----:B------:R-:W-:-:S07]  /*44f0*/  MOV R34, R52 ;  /* 0x0000003400227202 */ /* 0x000fce0000000f00 */
.L_x_19222:
[----:B------:R-:W-:Y:S05]  /*4500*/  BSYNC B0 ;  /* 0x0000000000007941 */ /* 0x000fea0003800000 */
.L_x_19220:
        /* <DEDUP_REMOVED lines=16> */
.L_x_19226:
[----:B------:R-:W-:Y:S05]  /*4610*/  BSYNC B1 ;  /* 0x0000000000017941 */ /* 0x000fea0003800000 */
.L_x_19225:
        /* <DEDUP_REMOVED lines=44> */
.L_x_19224:
[----:B------:R-:W-:Y:S05]  /*48e0*/  BSYNC B0 ;  /* 0x0000000000007941 */ /* 0x000fea0003800000 */
.L_x_19223:
        /* <DEDUP_REMOVED lines=19> */
.L_x_19228:
[----:B------:R-:W-:-:S07]  /*4a20*/  MOV R26, R52 ;  /* 0x00000034001a7202 */ /* 0x000fce0000000f00 */
.L_x_19229:
[----:B------:R-:W-:Y:S05]  /*4a30*/  BSYNC B0 ;  /* 0x0000000000007941 */ /* 0x000fea0003800000 */
.L_x_19227:
        /* <DEDUP_REMOVED lines=16> */
.L_x_19233:
[----:B------:R-:W-:Y:S05]  /*4b40*/  BSYNC B1 ;  /* 0x0000000000017941 */ /* 0x000fea0003800000 */
.L_x_19232:
        /* <DEDUP_REMOVED lines=44> */
.L_x_19231:
[----:B------:R-:W-:Y:S05]  /*4e10*/  BSYNC B0 ;  /* 0x0000000000007941 */ /* 0x000fea0003800000 */
.L_x_19230:
[----:B------:R-:W0:Y:S01]  /*4e20*/  @P0 LDC.64 R24, c[0x0][0x230] ;  /* 0x00008c00ff180b82 */ /* 0x000e220000000a00 */
[----:B------:R-:W-:Y:S01]  /*4e30*/  I2FP.F32.U32 R26, R26 ;  /* 0x0000001a001a7245 */ /* 0x000fe20000201000 */
[----:B------:R-:W-:Y:S01]  /*4e40*/  IMAD.WIDE.U32 R30, R99, 0x10, R78 ;  /* 0x00000010631e7825 */ /* 0x000fe200078e004e */
[----:B------:R-:W-:Y:S02]  /*4e50*/  SEL R28, RZ, 0x10000, P4 ;  /* 0x00010000ff1c7807 */ /* 0x000fe40002000000 */
[----:B------:R-:W-:Y:S01]  /*4e60*/  IADD3 R105, R93, 0x300, RZ ;  /* 0x000003005d697810 */ /* 0x000fe20007ffe0ff */
        /* <DEDUP_REMOVED lines=9> */
[----:B------:R-:W-:Y:S01]  /*4f00*/  @P1 FADD.FTZ R35, R47, R35 ;  /* 0x000000232f231221 */ /* 0x000fe20000010000 */
[----:B0-----:R-:W-:-:S02]  /*4f10*/  @P0 IMAD.WIDE.U32 R50, R105, 0x10, R24 ;  /* 0x0000001069320825 */ /* 0x001fc400078e0018 */
[----:B------:R-:W-:Y:S02]  /*4f20*/  IADD3 R91, R27, R28, RZ ;  /* 0x0000001c1b5b7210 */ /* 0x000fe40007ffe0ff */
[----:B------:R0:W-:Y:S01]  /*4f30*/  STG.E.128 desc[UR4][R30.64], R32 ;  /* 0x000000201e007986 */ /* 0x0001e2000c101d04 */
[----:B------:R-:W-:-:S04]  /*4f40*/  IMAD.WIDE.U32 R28, R99, 0x4, R76 ;  /* 0x00000004631c7825 */ /* 0x000fc800078e004c */
[----:B------:R-:W-:Y:S01]  /*4f50*/  IMAD.WIDE.U32 R24, R105, 0x10, R48 ;  /* 0x0000001069187825 */ /* 0x000fe200078e0030 */
[----:B------:R0:W-:Y:S04]  /*4f60*/  STG.E desc[UR4][R28.64], R91 ;  /* 0x0000005b1c007986 */ /* 0x0001e8000c101904 */
        /* <DEDUP_REMOVED lines=14> */
.L_x_19235:
[----:B------:R-:W-:-:S07]  /*5050*/  MOV R91, R52 ;  /* 0x00000034005b7202 */ /* 0x000fce0000000f00 */
.L_x_19236:
[----:B------:R-:W-:Y:S05]  /*5060*/  BSYNC B0 ;  /* 0x0000000000007941 */ /* 0x000fea0003800000 */
.L_x_19234:
        /* <DEDUP_REMOVED lines=16> */
.L_x_19240:
[----:B------:R-:W-:Y:S05]  /*5170*/  BSYNC B1 ;  /* 0x0000000000017941 */ /* 0x000fea0003800000 */
.L_x_19239:
        /* <DEDUP_REMOVED lines=44> */
.L_x_19238:
[----:B------:R-:W-:Y:S05]  /*5440*/  BSYNC B0 ;  /* 0x0000000000007941 */ /* 0x000fea0003800000 */
.L_x_19237:
[----:B------:R-:W-:Y:S01]  /*5450*/  I2FP.F32.U32 R28, R91 ;  /* 0x0000005b001c7245 */ /* 0x000fe20000201000 */
[----:B-----5:R-:W-:Y:S01]  /*5460*/  FMUL.FTZ R24, R24, R94 ;  /* 0x0000005e18187220 */ /* 0x020fe20000410000 */
        /* <DEDUP_REMOVED lines=17> */
.L_x_19242:
[----:B------:R-:W-:-:S07]  /*5580*/  MOV R24, R52 ;  /* 0x0000003400187202 */ /* 0x000fce0000000f00 */
.L_x_19243:
[----:B------:R-:W-:Y:S05]  /*5590*/  BSYNC B0 ;  /* 0x0000000000007941 */ /* 0x000fea0003800000 */
.L_x_19241:
        /* <DEDUP_REMOVED lines=16> */
.L_x_19247:
[----:B------:R-:W-:Y:S05]  /*56a0*/  BSYNC B1 ;  /* 0x0000000000017941 */ /* 0x000fea0003800000 */
.L_x_19246:
        /* <DEDUP_REMOVED lines=44> */
.L_x_19245:
[----:B------:R-:W-:Y:S05]  /*5970*/  BSYNC B0 ;  /* 0x0000000000007941 */ /* 0x000fea0003800000 */
.L_x_19244:
        /* <DEDUP_REMOVED lines=19> */
.L_x_19249:
[----:B------:R-:W-:-:S07]  /*5ab0*/  MOV R91, R52 ;  /* 0x00000034005b7202 */ /* 0x000fce0000000f00 */
.L_x_19250:
[----:B------:R-:W-:Y:S05]  /*5ac0*/  BSYNC B0 ;  /* 0x0000000000007941 */ /* 0x000fea0003800000 */
.L_x_19248:
        /* <DEDUP_REMOVED lines=16> */
.L_x_19254:
[----:B------:R-:W-:Y:S05]  /*5bd0*/  BSYNC B1 ;  /* 0x0000000000017941 */ /* 0x000fea0003800000 */
.L_x_19253:
        /* <DEDUP_REMOVED lines=44> */
.L_x_19252:
[----:B------:R-:W-:Y:S05]  /*5ea0*/  BSYNC B0 ;  /* 0x0000000000007941 */ /* 0x000fea0003800000 */
.L_x_19251:
        /* <DEDUP_REMOVED lines=19> */
.L_x_19256:
[----:B------:R-:W-:-:S07]  /*5fe0*/  MOV R26, R52 ;  /* 0x00000034001a7202 */ /* 0x000fce0000000f00 */
.L_x_19257:
[----:B------:R-:W-:Y:S05]  /*5ff0*/  BSYNC B0 ;  /* 0x0000000000007941 */ /* 0x000fea0003800000 */
.L_x_19255:
        /* <DEDUP_REMOVED lines=16> */
.L_x_19261:
[----:B------:R-:W-:Y:S05]  /*6100*/  BSYNC B1 ;  /* 0x0000000000017941 */ /* 0x000fea0003800000 */
.L_x_19260:
        /* <DEDUP_REMOVED lines=44> */
.L_x_19259:
[----:B------:R-:W-:Y:S05]  /*63d0*/  BSYNC B0 ;  /* 0x0000000000007941 */ /* 0x000fea0003800000 */
.L_x_19258:
[----:B------:R-:W-:Y:S01]  /*63e0*/  I2FP.F32.U32 R26, R26 ;  /* 0x0000001a001a7245 */ /* 0x000fe20000201000 */
[----:B------:R-:W0:Y:S01]  /*63f0*/  @P0 LDC.64 R24, c[0x0][0x230] ;  /* 0x00008c00ff180b82 */ /* 0x000e220000000a00 */
[----:B------:R-:W-:Y:S01]  /*6400*/  SEL R50, RZ, 0x10000, P4 ;  /* 0x00010000ff327807 */ /* 0x000fe20002000000 */
[----:B------:R-:W-:Y:S02]  /*6410*/  VIADD R109, R93, 0x400 ;  /* 0x000004005d6d7836 */ /* 0x000fe40000000000 */
[----:B------:R-:W-:Y:S01]  /*6420*/  FFMA.FTZ R31, R26, R97, 1.1641532182693481445e-10 ;  /* 0x2f0000001a1f7423 */ /* 0x000fe20000010061 */
[----:B------:R-:W-:Y:S01]  /*6430*/  FMUL.FTZ R26, R27, R94 ;  /* 0x0000005e1b1a7220 */ /* 0x000fe20000410000 */
[----:B------:R-:W-:-:S03]  /*6440*/  IMAD.WIDE.U32 R100, R105, 0x10, R78 ;  /* 0x0000001069647825 */ /* 0x000fc600078e004e */
[----:B------:R-:W-:Y:S01]  /*6450*/  FSETP.GTU.FTZ.AND P5, PT, R31, R96, PT ;  /* 0x000000601f00720b */ /* 0x000fe20003fbc000 */
[----:B------:R-:W-:Y:S01]  /*6460*/  FMUL.FTZ R26, R26, R95 ;  /* 0x0000005f1a1a7220 */ /* 0x000fe20000410000 */
[----:B------:R-:W-:Y:S02]  /*6470*/  SEL R31, RZ, 0x100, P3 ;  /* 0x00000100ff1f7807 */ /* 0x000fe40001800000 */
[----:B------:R-:W-:-:S04]  /*6480*/  SEL R27, RZ, 0x1000000, P5 ;  /* 0x01000000ff1b7807 */ /* 0x000fc80002800000 */
[----:B------:R-:W-:Y:S02]  /*6490*/  IADD3 R27, R31, R27, R50 ;  /* 0x0000001b1f1b7210 */ /* 0x000fe40007ffe032 */
[----:B------:R-:W-:Y:S02]  /*64a0*/  FSEL R31, R26, RZ, !P5 ;  /* 0x000000ff1a1f7208 */ /* 0x000fe40006800000 */
[----:B------:R-:W-:-:S03]  /*64b0*/  SEL R50, RZ, 0x1, P2 ;  /* 0x00000001ff327807 */ /* 0x000fc60001000000 */
[----:B------:R-:W-:Y:S01]  /*64c0*/  @P1 FADD.FTZ R31, R47, R31 ;  /* 0x0000001f2f1f1221 */ /* 0x000fe20000010000 */
[----:B------:R-:W-:Y:S01]  /*64d0*/  IADD3 R91, R27, R50, RZ ;  /* 0x000000321b5b7210 */ /* 0x000fe20007ffe0ff */
[----:B0-----:R-:W-:-:S03]  /*64e0*/  @P0 IMAD.WIDE.U32 R102, R109, 0x10, R24 ;  /* 0x000000106d660825 */ /* 0x001fc600078e0018 */
        /* <DEDUP_REMOVED lines=18> */
.L_x_19263:
[----:B------:R-:W-:-:S07]  /*6610*/  IMAD.MOV.U32 R91, RZ, RZ, R52 ;  /* 0x000000ffff5b7224 */ /* 0x000fce00078e0034 */
.L_x_19264:
[----:B------:R-:W-:Y:S05]  /*6620*/  BSYNC B0 ;  /* 0x0000000000007941 */ /* 0x000fea0003800000 */
.L_x_19262:
        /* <DEDUP_REMOVED lines=16> */
.L_x_19268:
[----:B------:R-:W-:Y:S05]  /*6730*/  BSYNC B1 ;  /* 0x0000000000017941 */ /* 0x000fea0003800000 */
.L_x_19267:
        /* <DEDUP_REMOVED lines=44> */
.L_x_19266:
[----:B------:R-:W-:Y:S05]  /*6a00*/  BSYNC B0 ;  /* 0x0000000000007941 */ /* 0x000fea0003800000 */
.L_x_19265:
        /* <DEDUP_REMOVED lines=19> */
.L_x_19270:
[----:B------:R-:W-:-:S07]  /*6b40*/  IMAD.MOV.U32 R91, RZ, RZ, R52 ;  /* 0x000000ffff5b7224 */ /* 0x000fce00078e0034 */
.L_x_19271:
[----:B------:R-:W-:Y:S05]  /*6b50*/  BSYNC B0 ;  /* 0x0000000000007941 */ /* 0x000fea0003800000 */
.L_x_19269:
        /* <DEDUP_REMOVED lines=16> */
.L_x_19275:
[----:B------:R-:W-:Y:S05]  /*6c60*/  BSYNC B1 ;  /* 0x0000000000017941 */ /* 0x000fea0003800000 */
.L_x_19274:
        /* <DEDUP_REMOVED lines=44> */
.L_x_19273:
[----:B------:R-:W-:Y:S05]  /*6f30*/  BSYNC B0 ;  /* 0x0000000000007941 */ /* 0x000fea0003800000 */
.L_x_19272:
        /* <DEDUP_REMOVED lines=19> */
.L_x_19277:
[----:B------:R-:W-:-:S07]  /*7070*/  IMAD.MOV.U32 R91, RZ, RZ, R52 ;  /* 0x000000ffff5b7224 */ /* 0x000fce00078e0034 */
.L_x_19278:
[----:B------:R-:W-:Y:S05]  /*7080*/  BSYNC B0 ;  /* 0x0000000000007941 */ /* 0x000fea0003800000 */
.L_x_19276:
        /* <DEDUP_REMOVED lines=16> */
.L_x_19282:
[----:B------:R-:W-:Y:S05]  /*7190*/  BSYNC B1 ;  /* 0x0000000000017941 */ /* 0x000fea0003800000 */
.L_x_19281:
        /* <DEDUP_REMOVED lines=44> */
.L_x_19280:
[----:B------:R-:W-:Y:S05]  /*7460*/  BSYNC B0 ;  /* 0x0000000000007941 */ /* 0x000fea0003800000 */
.L_x_19279:
        /* <DEDUP_REMOVED lines=19> */
.L_x_19284:
[----:B------:R-:W-:-:S07]  /*75a0*/  IMAD.MOV.U32 R91, RZ, RZ, R52 ;  /* 0x000000ffff5b7224 */ /* 0x000fce00078e0034 */
.L_x_19285:
[----:B------:R-:W-:Y:S05]  /*75b0*/  BSYNC B0 ;  /* 0x0000000000007941 */ /* 0x000fea0003800000 */
.L_x_19283:
        /* <DEDUP_REMOVED lines=16> */
.L_x_19289:
[----:B------:R-:W-:Y:S05]  /*76c0*/  BSYNC B1 ;  /* 0x0000000000017941 */ /* 0x000fea0003800000 */
.L_x_19288:
        /* <DEDUP_REMOVED lines=44> */
.L_x_19287:
[----:B------:R-:W-:Y:S05]  /*7990*/  BSYNC B0 ;  /* 0x0000000000007941 */ /* 0x000fea0003800000 */
.L_x_19286:
[----:B------:R-:W-:Y:S01]  /*79a0*/  I2FP.F32.U32 R98, R91 ;  /* 0x0000005b00627245 */ /* 0x000fe20000201000 */
[----:B------:R-:W0:Y:S01]  /*79b0*/  @P0 LDC.64 R50, c[0x0][0x230] ;  /* 0x00008c00ff320b82 */ /* 0x000e220000000a00 */
[----:B------:R-:W-:Y:S01]  /*79c0*/  SEL R100, RZ, 0x10000, P4 ;  /* 0x00010000ff647807 */ /* 0x000fe20002000000 */
[----:B------:R-:W-:Y:S01]  /*79d0*/  IMAD.WIDE.U32 R102, R109, 0x10, R78 ;  /* 0x000000106d667825 */ /* 0x000fe200078e004e */
[----:B------:R-:W-:-:S03]  /*79e0*/  IADD3 R111, R93, 0x500, RZ ;  /* 0x000005005d6f7810 */ /* 0x000fc60007ffe0ff */
        /* <DEDUP_REMOVED lines=8> */
[----:B------:R-:W-:Y:S02]  /*7a70*/  SEL R100, RZ, 0x1, P2 ;  /* 0x00000001ff647807 */ /* 0x000fe40001000000 */
[----:B------:R-:W-:-:S03]  /*7a80*/  FSEL R27, R98, RZ, !P5 ;  /* 0x000000ff621b7208 */ /* 0x000fc60006800000 */
[----:B------:R-:W-:Y:S02]  /*7a90*/  IMAD.IADD R91, R91, 0x1, R100 ;  /* 0x000000015b5b7824 */ /* 0x000fe400078e0264 */
[----:B------:R-:W-:Y:S01]  /*7aa0*/  @P1 FADD.FTZ R27, R47, R27 ;  /* 0x0000001b2f1b1221 */ /* 0x000fe20000010000 */
[----:B------:R-:W-:-:S04]  /*7ab0*/  IMAD.WIDE.U32 R100, R109, 0x4, R76 ;  /* 0x000000046d647825 */ /* 0x000fc800078e004c */
[----:B------:R1:W-:Y:S01]  /*7ac0*/  STG.E.128 desc[UR4][R102.64], R24 ;  /* 0x0000001866007986 */ /* 0x0003e2000c101d04 */
[----:B0-----:R-:W-:-:S03]  /*7ad0*/  @P0 IMAD.WIDE.U32 R106, R111, 0x10, R50 ;  /* 0x000000106f6a0825 */ /* 0x001fc600078e0032 */
[----:B------:R1:W-:Y:S04]  /*7ae0*/  STG.E desc[UR4][R100.64], R91 ;  /* 0x0000005b64007986 */ /* 0x0003e8000c101904 */
[----:B------:R-:W5:Y:S04]  /*7af0*/  LDG.E.128 R48, desc[UR4][R48.64] ;  /* 0x0000000430307981 */ /* 0x000f68000c1e1d00 */
        /* <DEDUP_REMOVED lines=13> */
.L_x_19291:
[----:B------:R-:W-:-:S07]  /*7bd0*/  MOV R91, R52 ;  /* 0x00000034005b7202 */ /* 0x000fce0000000f00 */
.L_x_19292:
[----:B------:R-:W-:Y:S05]  /*7be0*/  BSYNC B0 ;  /* 0x0000000000007941 */ /* 0x000fea0003800000 */
.L_x_19290:
        /* <DEDUP_REMOVED lines=16> */
.L_x_19296:
[----:B------:R-:W-:Y:S05]  /*7cf0*/  BSYNC B1 ;  /* 0x0000000000017941 */ /* 0x000fea0003800000 */
.L_x_19295:
        /* <DEDUP_REMOVED lines=44> */
.L_x_19294:
[----:B------:R-:W-:Y:S05]  /*7fc0*/  BSYNC B0 ;  /* 0x0000000000007941 */ /* 0x000fea0003800000 */
.L_x_19293:
[----:B------:R-:W-:Y:S01]  /*7fd0*/  I2FP.F32.U32 R100, R91 ;  /* 0x0000005b00647245 */ /* 0x000fe20000201000 */
[----:B-----5:R-:W-:Y:S01]  /*7fe0*/  FMUL.FTZ R48, R48, R94 ;  /* 0x0000005e30307220 */ /* 0x020fe20000410000 */
        /* <DEDUP_REMOVED lines=17> */
.L_x_19298:
[----:B------:R-:W-:-:S07]  /*8100*/  MOV R91, R52 ;  /* 0x00000034005b7202 */ /* 0x000fce0000000f00 */
.L_x_19299:
[----:B------:R-:W-:Y:S05]  /*8110*/  BSYNC B0 ;  /* 0x0000000000007941 */ /* 0x000fea0003800000 */
.L_x_19297:
        /* <DEDUP_REMOVED lines=16> */
.L_x_19303:
[----:B------:R-:W-:Y:S05]  /*8220*/  BSYNC B1 ;  /* 0x0000000000017941 */ /* 0x000fea0003800000 */
.L_x_19302:
        /* <DEDUP_REMOVED lines=44> */
.L_x_19301:
[----:B------:R-:W-:Y:S05]  /*84f0*/  BSYNC B0 ;  /* 0x0000000000007941 */ /* 0x000fea0003800000 */
.L_x_19300:
        /* <DEDUP_REMOVED lines=19> */
.L_x_19305:
[----:B------:R-:W-:-:S07]  /*8630*/  MOV R91, R52 ;  /* 0x00000034005b7202 */ /* 0x000fce0000000f00 */
.L_x_19306:
[----:B------:R-:W-:Y:S05]  /*8640*/  BSYNC B0 ;  /* 0x0000000000007941 */ /* 0x000fea0003800000 */
.L_x_19304:
        /* <DEDUP_REMOVED lines=16> */
.L_x_19310:
[----:B------:R-:W-:Y:S05]  /*8750*/  BSYNC B1 ;  /* 0x0000000000017941 */ /* 0x000fea0003800000 */
.L_x_19309:
        /* <DEDUP_REMOVED lines=44> */
.L_x_19308:
[----:B------:R-:W-:Y:S05]  /*8a20*/  BSYNC B0 ;  /* 0x0000000000007941 */ /* 0x000fea0003800000 */
.L_x_19307:
        /* <DEDUP_REMOVED lines=19> */
.L_x_19312:
[----:B------:R-:W-:-:S07]  /*8b60*/  MOV R98, R52 ;  /* 0x0000003400627202 */ /* 0x000fce0000000f00 */
.L_x_19313:
[----:B------:R-:W-:Y:S05]  /*8b70*/  BSYNC B0 ;  /* 0x0000000000007941 */ /* 0x000fea0003800000 */
.L_x_19311:
        /* <DEDUP_REMOVED lines=16> */
.L_x_19317:
[----:B------:R-:W-:Y:S05]  /*8c80*/  BSYNC B1 ;  /* 0x0000000000017941 */ /* 0x000fea0003800000 */
.L_x_19316:
        /* <DEDUP_REMOVED lines=44> */
.L_x_19315:
[----:B------:R-:W-:Y:S05]  /*8f50*/  BSYNC B0 ;  /* 0x0000000000007941 */ /* 0x000fea0003800000 */
.L_x_19314:
[----:B------:R-:W-:Y:S01]  /*8f60*/  FADD.FTZ R100, RZ, R40 ;  /* 0x00000028ff647221 */ /* 0x000fe20000010000 */
[----:B------:R-:W-:Y:S01]  /*8f70*/  I2FP.F32.U32 R98, R98 ;  /* 0x0000006200627245 */ /* 0x000fe20000201000 */
[----:B------:R-:W-:Y:S01]  /*8f80*/  FMUL.FTZ R94, R51, R94 ;  /* 0x0000005e335e7220 */ /* 0x000fe20000410000 */
[----:B------:R-:W-:-:S04]  /*8f90*/  IMAD.WIDE.U32 R78, R111, 0x10, R78 ;  /* 0x000000106f4e7825 */ /* 0x000fc800078e004e */
[----:B------:R-:W-:Y:S01]  /*8fa0*/  FADD.FTZ R101, R41, R100 ;  /* 0x0000006429657221 */ /* 0x000fe20000010000 */
[----:B------:R-:W-:Y:S01]  /*8fb0*/  UMOV UR8, 0xffffffff ;  /* 0xffffffff00087882 */ /* 0x000fe20000000000 */
[----:B------:R-:W-:Y:S01]  /*8fc0*/  FFMA.FTZ R97, R98, R97, 1.1641532182693481445e-10 ;  /* 0x2f00000062617423 */ /* 0x000fe20000010061 */
[----:B------:R-:W-:Y:S01]  /*8fd0*/  FMUL.FTZ R94, R94, R95 ;  /* 0x0000005f5e5e7220 */ /* 0x000fe20000410000 */
[----:B------:R-:W-:Y:S01]  /*8fe0*/  FADD.FTZ R100, R42, R101 ;  /* 0x000000652a647221 */ /* 0x000fe20000010000 */
[----:B------:R-:W-:Y:S01]  /*8ff0*/  SEL R95, RZ, 0x1, P0 ;  /* 0x00000001ff5f7807 */ /* 0x000fe20000000000 */
[----:B------:R-:W-:Y:S01]  /*9000*/  IMAD.WIDE.U32 R76, R111, 0x4, R76 ;  /* 0x000000046f4c7825 */ /* 0x000fe200078e004c */
[----:B------:R-:W-:-:S03]  /*9010*/  FSETP.GTU.FTZ.AND P4, PT, R97, R96, PT ;  /* 0x000000606100720b */ /* 0x000fc60003f9c000 */
[----:B------:R-:W-:Y:S01]  /*9020*/  FADD.FTZ R101, R43, R100 ;  /* 0x000000642b657221 */ /* 0x000fe20000010000 */
[----:B------:R-:W-:Y:S02]  /*9030*/  SEL R96, RZ, 0x10000, P3 ;  /* 0x00010000ff607807 */ /* 0x000fe40001800000 */
[----:B------:R-:W-:Y:S01]  /*9040*/  SEL R97, RZ, 0x100, P2 ;  /* 0x00000100ff617807 */ /* 0x000fe20001000000 */
        /* <DEDUP_REMOVED lines=12> */
[----:B------:R-:W-:-:S03]  /*9110*/  SEL R51, RZ, 0x1000000, P4 ;  /* 0x01000000ff337807 */ /* 0x000fc60002000000 */
[----:B------:R-:W-:Y:S01]  /*9120*/  FADD.FTZ R101, R31, R98 ;  /* 0x000000621f657221 */ /* 0x000fe20000010000 */
[----:B------:R-:W-:Y:S02]  /*9130*/  IADD3 R96, R97, R51, R96 ;  /* 0x0000003361607210 */ /* 0x000fe40007ffe060 */
[----:B------:R-:W-:Y:S01]  /*9140*/  FSEL R51, R94, RZ, !P4 ;  /* 0x000000ff5e337208 */ /* 0x000fe20006000000 */
[----:B------:R-:W-:Y:S01]  /*9150*/  FADD.FTZ R94, R24, R101 ;  /* 0x00000065185e7221 */ /* 0x000fe20000010000 */
[----:B------:R-:W-:-:S03]  /*9160*/  IADD3 R95, R96, R95, RZ ;  /* 0x0000005f605f7210 */ /* 0x000fc60007ffe0ff */
[----:B------:R-:W-:Y:S01]  /*9170*/  @P1 FADD.FTZ R51, R47, R51 ;  /* 0x000000332f331221 */ /* 0x000fe20000010000 */
[----:B------:R-:W-:Y:S01]  /*9180*/  FADD.FTZ R97, R25, R94 ;  /* 0x0000005e19617221 */ /* 0x000fe20000010000 */
[----:B------:R-:W-:-:S03]  /*9190*/  LOP3.LUT P1, RZ, R0, 0x1f, RZ, 0xc0, !PT ;  /* 0x0000001f00ff7812 */ /* 0x000fc6000782c0ff */
[----:B------:R0:W-:Y:S01]  /*91a0*/  STG.E.128 desc[UR4][R78.64], R48 ;  /* 0x000000304e007986 */ /* 0x0001e2000c101d04 */
[----:B------:R-:W-:-:S03]  /*91b0*/  FADD.FTZ R94, R26, R97 ;  /* 0x000000611a5e7221 */ /* 0x000fc60000010000 */
[----:B------:R0:W-:Y:S01]  /*91c0*/  STG.E desc[UR4][R76.64], R95 ;  /* 0x0000005f4c007986 */ /* 0x0001e2000c101904 */
        /* <DEDUP_REMOVED lines=77> */
.L_x_19330:
        /* <DEDUP_REMOVED lines=16> */
[----:B---3--:R-:W-:Y:S02]  /*97a0*/  @!P2 LEA R101, R101, R78, 0x18 ;  /* 0x0000004e6565a211 */ /* 0x008fe400078ec0ff */
[----:B------:R-:W-:-:S03]  /*97b0*/  CS2R R78, SRZ ;  /* 0x00000000004e7805 */ /* 0x000fc6000001ff00 */
[----:B------:R-:W-:Y:S01]  /*97c0*/  @!P2 IMAD R96, R92, 0x8, R101 ;  /* 0x000000085c60a824 */ /* 0x000fe200078e0265 */
[----:B------:R-:W-:-:S06]  /*97d0*/  HFMA2.MMA R92, -RZ, RZ, 0, 0 ;  /* 0x00000000ff5c7435 */ /* 0x000fcc00000001ff */
[----:B------:R-:W-:-:S05]  /*97e0*/  @!P2 MOV R92, 0x300 ;  /* 0x00000300005ca802 */ /* 0x000fca0000000f00 */
[----:B0-----:R-:W0:Y:S04]  /*97f0*/  SHFL.DOWN PT, R97, R92, 0x4, 0x1f ;  /* 0x08801f005c617f89 */ /* 0x001e2800000e0000 */
[----:B------:R1:W2:Y:S01]  /*9800*/  @!P2 LDS.64 R78, [R96] ;  /* 0x00000000604ea984 */ /* 0x0002a20000000a00 */
[----:B------:R-:W-:Y:S02]  /*9810*/  PLOP3.LUT P2, PT, PT, PT, UP1, 0x40, 0x0 ;  /* 0x000000000000781c */ /* 0x000fe40003f4e818 */
[----:B-1----:R-:W-:Y:S01]  /*9820*/  I2FP.F32.S32 R96, R92 ;  /* 0x0000005c00607245 */ /* 0x002fe20000201400 */
[----:B0-----:R-:W-:Y:S01]  /*9830*/  IMAD.IADD R77, R97, 0x1, R92 ;  /* 0x00000001614d7824 */ /* 0x001fe200078e025c */
[----:B------:R-:W-:-:S04]  /*9840*/  I2FP.F32.S32 R100, R97 ;  /* 0x0000006100647245 */ /* 0x000fc80000201400 */
        /* <DEDUP_REMOVED lines=11> */
[C---:B0-----:R-:W-:Y:S01]  /*9900*/  FMUL.FTZ R97, R98.reuse, R97 ;  /* 0x0000006162617220 */ /* 0x041fe20000410000 */
[----:B------:R-:W-:Y:S02]  /*9910*/  FMUL.FTZ R101, R101, R96 ;  /* 0x0000006065657220 */ /* 0x000fe40000410000 */
[----:B------:R-:W-:Y:S01]  /*9920*/  I2FP.F32.S32 R77, R94 ;  /* 0x0000005e004d7245 */ /* 0x000fe20000201400 */
[----:B------:R-:W-:Y:S01]  /*9930*/  SHFL.DOWN PT, R107, R94, 0x1, 0x1f ;  /* 0x08201f005e6b7f89 */ /* 0x000fe200000e0000 */
[----:B------:R-:W-:Y:S02]  /*9940*/  FMUL.FTZ R101, R101, R100 ;  /* 0x0000006465657220 */ /* 0x000fe40000410000 */
[----:B------:R-:W0:Y:S01]  /*9950*/  MUFU.RCP R96, R77 ;  /* 0x0000004d00607308 */ /* 0x000e220000001000 */
[----:B------:R-:W1:Y:S01]  /*9960*/  SHFL.DOWN PT, R78, R97, 0x2, 0x1f ;  /* 0x08401f00614e7f89 */ /* 0x000e6200000e0000 */
[----:B------:R-:W-:Y:S01]  /*9970*/  FFMA.FTZ R79, R98, R101, R79 ;  /* 0x00000065624f7223 */ /* 0x000fe2000001004f */
[----:B------:R-:W-:Y:S01]  /*9980*/  I2FP.F32.S32 R101, R102 ;  /* 0x0000006600657245 */ /* 0x000fe20000201400 */
[----:B------:R-:W2:Y:S03]  /*9990*/  LDC R98, c[0x0][0x2d8] ;  /* 0x0000b600ff627b82 */ /* 0x000ea60000000800 */
[----:B------:R-:W3:Y:S01]  /*99a0*/  SHFL.DOWN PT, R92, R79, 0x2, 0x1f ;  /* 0x08401f004f5c7f89 */ /* 0x000ee200000e0000 */
[----:B-1----:R-:W-:Y:S01]  /*99b0*/  FMUL.FTZ R103, R78, R101 ;  /* 0x000000654e677220 */ /* 0x002fe20000410000 */
[----:B------:R-:W-:-:S03]  /*99c0*/  FADD.FTZ R78, R97, -R78 ;  /* 0x8000004e614e7221 */ /* 0x000fc60000010000 */
[----:B------:R-:W-:Y:S01]  /*99d0*/  FFMA.FTZ R103, R76, R97, R103 ;  /* 0x000000614c677223 */ /* 0x000fe20000010067 */
[----:B------:R-:W-:-:S03]  /*99e0*/  FMUL.FTZ R97, R78, R78 ;  /* 0x0000004e4e617220 */ /* 0x000fc60000410000 */
[----:B0-----:R-:W-:Y:S01]  /*99f0*/  FMUL.FTZ R78, R96, R103 ;  /* 0x00000067604e7220 */ /* 0x001fe20000410000 */
[----:B------:R-:W-:Y:S01]  /*9a00*/  FMUL.FTZ R76, R76, R97 ;  /* 0x000000614c4c7220 */ /* 0x000fe20000410000 */
[----:B---3--:R-:W-:Y:S01]  /*9a10*/  FADD.FTZ R97, R79, R92 ;  /* 0x0000005c4f617221 */ /* 0x008fe20000010000 */
[----:B------:R-:W-:Y:S02]  /*9a20*/  IADD3 R79, R94, R107, RZ ;  /* 0x0000006b5e4f7210 */ /* 0x000fe40007ffe0ff */
[----:B------:R-:W0:Y:S01]  /*9a30*/  SHFL.DOWN PT, R103, R78, 0x1, 0x1f ;  /* 0x08201f004e677f89 */ /* 0x000e2200000e0000 */
[----:B------:R-:W-:Y:S01]  /*9a40*/  FMUL.FTZ R76, R76, R101 ;  /* 0x000000654c4c7220 */ /* 0x000fe20000410000 */
[----:B------:R-:W-:Y:S02]  /*9a50*/  I2FP.F32.S32 R92, R79 ;  /* 0x0000004f005c7245 */ /* 0x000fe40000201400 */
[----:B------:R-:W-:Y:S01]  /*9a60*/  I2FP.F32.S32 R107, R107 ;  /* 0x0000006b006b7245 */ /* 0x000fe20000201400 */
[----:B------:R-:W-:-:S03]  /*9a70*/  FFMA.FTZ R76, R96, R76, R97 ;  /* 0x0000004c604c7223 */ /* 0x000fc60000010061 */
[----:B------:R-:W1:Y:S02]  /*9a80*/  MUFU.RCP R92, R92 ;  /* 0x0000005c005c7308 */ /* 0x000e640000001000 */
[----:B------:R-:W3:Y:S01]  /*9a90*/  SHFL.DOWN PT, R79, R76, 0x1, 0x1f ;  /* 0x08201f004c4f7f89 */ /* 0x000ee200000e0000 */
[----:B0-----:R-:W-:Y:S01]  /*9aa0*/  FADD.FTZ R94, R78, -R103 ;  /* 0x800000674e5e7221 */ /* 0x001fe20000010000 */
[----:B------:R-:W-:-:S03]  /*9ab0*/  FMUL.FTZ R96, R103, R107 ;  /* 0x0000006b67607220 */ /* 0x000fc60000410000 */
[----:B------:R-:W-:Y:S01]  /*9ac0*/  FMUL.FTZ R94, R94, R94 ;  /* 0x0000005e5e5e7220 */ /* 0x000fe20000410000 */
[----:B------:R-:W-:-:S03]  /*9ad0*/  FFMA.FTZ R97, R77, R78, R96 ;  /* 0x0000004e4d617223 */ /* 0x000fc60000010060 */
[----:B------:R-:W-:Y:S01]  /*9ae0*/  FMUL.FTZ R94, R77, R94 ;  /* 0x0000005e4d5e7220 */ /* 0x000fe20000410000 */
[----:B-1----:R-:W-:Y:S01]  /*9af0*/  FMUL.FTZ R96, R92, R97 ;  /* 0x000000615c607220 */ /* 0x002fe20000410000 */
[----:B---3--:R-:W-:Y:S02]  /*9b00*/  FADD.FTZ R77, R76, R79 ;  /* 0x0000004f4c4d7221 */ /* 0x008fe40000010000 */
[----:B------:R-:W-:Y:S02]  /*9b10*/  FMUL.FTZ R94, R94, R107 ;  /* 0x0000006b5e5e7220 */ /* 0x000fe40000410000 */
[----:B------:R-:W0:Y:S02]  /*9b20*/  SHFL.IDX PT, R79, R96, RZ, 0x1f ;  /* 0x00001fff604f7589 */ /* 0x000e2400000e0000 */
[----:B------:R-:W-:Y:S02]  /*9b30*/  FFMA.FTZ R97, R92, R94, R77 ;  /* 0x0000005e5c617223 */ /* 0x000fe4000001004d */
[----:B------:R-:W1:Y:S04]  /*9b40*/  @!P1 LDC.64 R76, c[0x0][0x250] ;  /* 0x00009400ff4c9b82 */ /* 0x000e680000000a00 */
[----:B------:R-:W2:Y:S01]  /*9b50*/  SHFL.IDX PT, R97, R97, RZ, 0x1f ;  /* 0x00001fff61617589 */ /* 0x000ea200000e0000 */
[C---:B0-----:R-:W-:Y:S01]  /*9b60*/  FSEL R94, R79.reuse, RZ, P2 ;  /* 0x000000ff4f5e7208 */ /* 0x041fe20001000000 */
[----:B------:R-:W-:Y:S01]  /*9b70*/  FMUL.FTZ R95, R79, R79 ;  /* 0x0000004f4f5f7220 */ /* 0x000fe20000410000 */
[----:B------:R-:W-:Y:S01]  /*9b80*/  PLOP3.LUT P2, PT, PT, PT, UP1, 0x40, 0x0 ;  /* 0x000000000000781c */ /* 0x000fe20003f4e818 */
[----:B-1----:R-:W-:-:S04]  /*9b90*/  @!P1 IMAD.WIDE R76, R90, 0x4, R76 ;  /* 0x000000045a4c9825 */ /* 0x002fc800078e024c */
[--C-:B------:R-:W-:Y:S01]  /*9ba0*/  FADD.FTZ R96, R43, -R94.reuse ;  /* 0x8000005e2b607221 */ /* 0x100fe20000010000 */
[--C-:B------:R-:W-:Y:S01]  /*9bb0*/  FADD.FTZ R78, R40, -R94.reuse ;  /* 0x8000005e284e7221 */ /* 0x100fe20000010000 */
[----:B------:R-:W-:Y:S01]  /*9bc0*/  FADD.FTZ R92, R41, -R94 ;  /* 0x8000005e295c7221 */ /* 0x000fe20000010000 */
[----:B--2---:R-:W-:Y:S01]  /*9bd0*/  FFMA.FTZ R43, R97, UR11, R98 ;  /* 0x0000000b612b7c23 */ /* 0x004fe20008010062 */
[----:B------:R-:W-:Y:S01]  /*9be0*/  FSEL R98, R95, RZ, !P2 ;  /* 0x000000ff5f627208 */ /* 0x000fe20005000000 */
[--C-:B------:R-:W-:Y:S01]  /*9bf0*/  FADD.FTZ R116, R38, -R94.reuse ;  /* 0x8000005e26747221 */ /* 0x100fe20000010000 */
[--C-:B------:R-:W-:Y:S01]  /*9c00*/  FADD.FTZ R120, R32, -R94.reuse ;  /* 0x8000005e20787221 */ /* 0x100fe20000010000 */
[--C-:B------:R-:W-:Y:S01]  /*9c10*/  FADD.FTZ R108, R34, -R94.reuse ;  /* 0x8000005e226c7221 */ /* 0x100fe20000010000 */
[----:B------:R-:W-:Y:S01]  /*9c20*/  FADD.FTZ R122, R48, -R94 ;  /* 0x8000005e307a7221 */ /* 0x000fe20000010000 */
[----:B------:R-:W-:Y:S01]  /*9c30*/  FADD.FTZ R43, R43, R98 ;  /* 0x000000622b2b7221 */ /* 0x000fe20000010000 */
[--C-:B------:R-:W-:Y:S01]  /*9c40*/  FADD.FTZ R42, R42, -R94.reuse ;  /* 0x8000005e2a2a7221 */ /* 0x100fe20000010000 */
[----:B------:R-:W0:Y:S01]  /*9c50*/  @!P1 LDC.64 R40, c[0x0][0x258] ;  /* 0x00009600ff289b82 */ /* 0x000e220000000a00 */
        /* <DEDUP_REMOVED lines=16> */
[----:B------:R-:W1:Y:S01]  /*9d60*/  MUFU.RSQ R35, R43 ;  /* 0x0000002b00237308 */ /* 0x000e620000001400 */
[----:B------:R-:W2:Y:S01]  /*9d70*/  LDC.64 R94, c[0x0][0x2b8] ;  /* 0x0000ae00ff5e7b82 */ /* 0x000ea20000000a00 */
[----:B------:R-:W-:Y:S01]  /*9d80*/  VIADD R49, R93, 0x100 ;  /* 0x000001005d317836 */ /* 0x000fe20000000000 */
[----:B------:R3:W-:Y:S01]  /*9d90*/  @!P1 STG.E desc[UR4][R76.64], R79 ;  /* 0x0000004f4c009986 */ /* 0x0007e2000c101904 */
[C---:B0-----:R-:W-:Y:S01]  /*9da0*/  @!P1 IMAD.WIDE R40, R90.reuse, 0x4, R40 ;  /* 0x000000045a289825 */ /* 0x041fe200078e0228 */
[----:B------:R-:W-:-:S03]  /*9db0*/  IADD3 R90, R90, UR12, RZ ;  /* 0x0000000c5a5a7c10 */ /* 0x000fc6000fffe0ff */
        /* <DEDUP_REMOVED lines=10> */
[----:B--2---:R-:W-:-:S04]  /*9e60*/  IMAD.WIDE.U32 R32, R93, 0x10, R94 ;  /* 0x000000105d207825 */ /* 0x004fc800078e005e */
        /* <DEDUP_REMOVED lines=19> */
[----:B------:R-:W-:-:S04]  /*9fa0*/  IMAD.WIDE.U32 R48, R49, 0x10, R94 ;  /* 0x0000001031307825 */ /* 0x000fc800078e005e */
[----:B------:R-:W-:Y:S01]  /*9fb0*/  FFMA.FTZ R27, R67, R27, R58 ;  /* 0x0000001b431b7223 */ /* 0x000fe2000001003a */
[----:B------:R-:W-:Y:S01]  /*9fc0*/  FFMA.FTZ R26, R80, R26, R7 ;  /* 0x0000001a501a7223 */ /* 0x000fe20000010007 */
[----:B------:R-:W-:Y:S01]  /*9fd0*/  FFMA.FTZ R25, R82, R25, R57 ;  /* 0x0000001952197223 */ /* 0x000fe20000010039 */
[----:B------:R-:W-:Y:S01]  /*9fe0*/  FFMA.FTZ R24, R81, R24, R6 ;  /* 0x0000001851187223 */ /* 0x000fe20000010006 */
[----:B------:R-:W-:Y:S01]  /*9ff0*/  IMAD.WIDE.U32 R50, R99, 0x10, R94 ;  /* 0x0000001063327825 */ /* 0x000fe200078e005e */
[----:B------:R1:W-:Y:S03]  /*a000*/  STG.E.128 desc[UR4][R32.64], R36 ;  /* 0x0000002420007986 */ /* 0x0003e6000c101d04 */
[----:B------:R-:W-:Y:S01]  /*a010*/  FFMA.FTZ R31, R69, R31, R60 ;  /* 0x0000001f451f7223 */ /* 0x000fe2000001003c */
[----:B------:R-:W-:Y:S01]  /*a020*/  FFMA.FTZ R30, R16, R30, R9 ;  /* 0x0000001e101e7223 */ /* 0x000fe20000010009 */
[----:B------:R-:W-:Y:S01]  /*a030*/  FFMA.FTZ R29, R68, R29, R59 ;  /* 0x0000001d441d7223 */ /* 0x000fe2000001003b */
[----:B------:R-:W-:Y:S01]  /*a040*/  FFMA.FTZ R28, R17, R28, R8 ;  /* 0x0000001c111c7223 */ /* 0x000fe20000010008 */
[----:B---3--:R-:W-:-:S04]  /*a050*/  IMAD.WIDE.U32 R76, R105, 0x10, R94 ;  /* 0x00000010694c7825 */ /* 0x008fc800078e005e */
[----:B0-----:R-:W-:Y:S01]  /*a060*/  FFMA.FTZ R35, R71, R103, R62 ;  /* 0x0000006747237223 */ /* 0x001fe2000001003e */
[----:B------:R-:W-:Y:S01]  /*a070*/  FFMA.FTZ R34, R18, R34, R11 ;  /* 0x0000002212227223 */ /* 0x000fe2000001000b */
[----:B------:R-:W-:Y:S01]  /*a080*/  FFMA.FTZ R42, R22, R42, R15 ;  /* 0x0000002a162a7223 */ /* 0x000fe2000001000f */
[----:B------:R-:W-:-:S04]  /*a090*/  IMAD.WIDE.U32 R78, R109, 0x10, R94 ;  /* 0x000000106d4e7825 */ /* 0x000fc800078e005e */
[----:B------:R-:W-:Y:S01]  /*a0a0*/  FFMA.FTZ R41, R74, R96, R65 ;  /* 0x000000604a297223 */ /* 0x000fe20000010041 */
[----:B------:R-:W-:Y:S01]  /*a0b0*/  FFMA.FTZ R40, R23, R92, R14 ;  /* 0x0000005c17287223 */ /* 0x000fe2000001000e */
[----:B------:R0:W-:Y:S01]  /*a0c0*/  STG.E.128 desc[UR4][R48.64], R24 ;  /* 0x0000001830007986 */ /* 0x0001e2000c101d04 */
[----:B------:R-:W-:Y:S01]  /*a0d0*/  IMAD.WIDE.U32 R94, R111, 0x10, R94 ;  /* 0x000000106f5e7825 */ /* 0x000fe200078e005e */
[----:B------:R-:W-:Y:S02]  /*a0e0*/  ISETP.GE.AND P1, PT, R90, UR13, PT ;  /* 0x0000000d5a007c0c */ /* 0x000fe4000bf26270 */
[----:B------:R0:W-:Y:S01]  /*a0f0*/  STG.E.128 desc[UR4][R50.64], R28 ;  /* 0x0000001c32007986 */ /* 0x0001e2000c101d04 */
[----:B------:R-:W-:Y:S01]  /*a100*/  SEL R92, RZ, 0x1, P0 ;  /* 0x00000001ff5c7807 */ /* 0x000fe20000000000 */
[----:B-1----:R-:W-:Y:S01]  /*a110*/  FFMA.FTZ R33, R70, R98, R61 ;  /* 0x0000006246217223 */ /* 0x002fe2000001003d */
        /* <DEDUP_REMOVED lines=8> */
[----:B------:R0:W-:Y:S01]  /*a1a0*/  STG.E.128 desc[UR4][R94.64], R40 ;  /* 0x000000285e007986 */ /* 0x0001e2000c101d04 */
[----:B------:R-:W-:Y:S05]  /*a1b0*/  @!P1 BRA `(.L_x_19319) ;  /* 0xffffff6800b49947 */ /* 0x000fea000383ffff */
[----:B------:R-:W-:Y:S05]  /*a1c0*/  EXIT ;  /* 0x000000000000794d */ /* 0x000fea0003800000 */
.L_x_19318:
[----:B------:R-:W-:Y:S01]  /*a1d0*/  HFMA2.MMA R103, -RZ, RZ, 0, 1.847743988037109375e-06 ;  /* 0x0000001fff677435 */ /* 0x000fe200000001ff */
[----:B------:R-:W-:Y:S01]  /*a1e0*/  MOV R101, R96 ;  /* 0x0000006000657202 */ /* 0x000fe20000000f00 */
[----:B------:R-:W-:Y:S01]  /*a1f0*/  IMAD.MOV.U32 R102, RZ, RZ, 0x1 ;  /* 0x00000001ff667424 */ /* 0x000fe200078e00ff */
[----:B------:R-:W-:-:S08]  /*a200*/  MOV R100, 0xffffffff ;  /* 0xffffffff00647802 */ /* 0x000fd00000000f00 */
[----:B------:R-:W-:Y:S05]  /*a210*/  WARPSYNC.COLLECTIVE R100, `(.L_x_19320) ;  /* 0x0000000064087348 */ /* 0x000fea0003c00000 */
[----:B------:R0:W1:Y:S02]  /*a220*/  SHFL.BFLY P2, R98, R101, R102, R103 ;  /* 0x0c00006665627389 */ /* 0x0000640000040067 */
[----:B01----:R-:W-:Y:S01]  /*a230*/  ENDCOLLECTIVE ;  /* 0x000000000000791b */ /* 0x003fe20003800000 */
.L_x_19320:
[----:B------:R-:W-:Y:S01]  /*a240*/  HFMA2.MMA R102, -RZ, RZ, 0, 1.1920928955078125e-07 ;  /* 0x00000002ff667435 */ /* 0x000fe200000001ff */
[----:B------:R-:W-:-:S04]  /*a250*/  IMAD.MOV.U32 R77, RZ, RZ, R98 ;  /* 0x000000ffff4d7224 */ /* 0x000fc800078e0062 */
[----:B------:R-:W-:-:S05]  /*a260*/  FADD.FTZ R78, R96, R77 ;  /* 0x0000004d604e7221 */ /* 0x000fca0000010000 */
[----:B------:R-:W-:-:S07]  /*a270*/  MOV R101, R78 ;  /* 0x0000004e00657202 */ /* 0x000fce0000000f00 */
[----:B------:R-:W-:Y:S05]  /*a280*/  WARPSYNC.COLLECTIVE R100, `(.L_x_19321) ;  /* 0x0000000064087348 */ /* 0x000fea0003c00000 */
[----:B------:R0:W1:Y:S02]  /*a290*/  SHFL.BFLY P2, R98, R101, R102, R103 ;  /* 0x0c00006665627389 */ /* 0x0000640000040067 */
[----:B01----:R-:W-:Y:S01]  /*a2a0*/  ENDCOLLECTIVE ;  /* 0x000000000000791b */ /* 0x003fe20003800000 */
.L_x_19321:
[----:B------:R-:W-:Y:S01]  /*a2b0*/  HFMA2.MMA R102, -RZ, RZ, 0, 2.384185791015625e-07 ;  /* 0x00000004ff667435 */ /* 0x000fe200000001ff */
[----:B------:R-:W-:-:S04]  /*a2c0*/  IMAD.MOV.U32 R77, RZ, RZ, R98 ;  /* 0x000000ffff4d7224 */ /* 0x000fc800078e0062 */
[----:B------:R-:W-:-:S05]  /*a2d0*/  FADD.FTZ R79, R78, R77 ;  /* 0x0000004d4e4f7221 */ /* 0x000fca0000010000 */
[----:B------:R-:W-:-:S07]  /*a2e0*/  MOV R101, R79 ;  /* 0x0000004f00657202 */ /* 0x000fce0000000f00 */
[----:B------:R-:W-:Y:S05]  /*a2f0*/  WARPSYNC.COLLECTIVE R100, `(.L_x_19322) ;  /* 0x0000000064087348 */ /* 0x000fea0003c00000 */
[----:B------:R0:W1:Y:S02]  /*a300*/  SHFL.BFLY P2, R98, R101, R102, R103 ;  /* 0x0c00006665627389 */ /* 0x0000640000040067 */
[----:B01----:R-:W-:Y:S01]  /*a310*/  ENDCOLLECTIVE ;  /* 0x000000000000791b */ /* 0x003fe20003800000 */
.L_x_19322:
[----:B------:R-:W-:Y:S01]  /*a320*/  HFMA2.MMA R102, -RZ, RZ, 0, 4.76837158203125e-07 ;  /* 0x00000008ff667435 */ /* 0x000fe200000001ff */
[----:B------:R-:W-:-:S04]  /*a330*/  IMAD.MOV.U32 R76, RZ, RZ, R98 ;  /* 0x000000ffff4c7224 */ /* 0x000fc800078e0062 */
[----:B------:R-:W-:-:S05]  /*a340*/  FADD.FTZ R95, R79, R76 ;  /* 0x0000004c4f5f7221 */ /* 0x000fca0000010000 */
[----:B------:R-:W-:-:S07]  /*a350*/  MOV R101, R95 ;  /* 0x0000005f00657202 */ /* 0x000fce0000000f00 */
[----:B------:R-:W-:Y:S05]  /*a360*/  WARPSYNC.COLLECTIVE R100, `(.L_x_19323) ;  /* 0x0000000064087348 */ /* 0x000fea0003c00000 */
[----:B------:R0:W1:Y:S02]  /*a370*/  SHFL.BFLY P2, R98, R101, R102, R103 ;  /* 0x0c00006665627389 */ /* 0x0000640000040067 */
[----:B01----:R-:W-:Y:S01]  /*a380*/  ENDCOLLECTIVE ;  /* 0x000000000000791b */ /* 0x003fe20003800000 */
.L_x_19323:
[----:B------:R-:W-:Y:S01]  /*a390*/  HFMA2.MMA R102, -RZ, RZ, 0, 9.5367431640625e-07 ;  /* 0x00000010ff667435 */ /* 0x000fe200000001ff */
[----:B------:R-:W-:-:S04]  /*a3a0*/  IMAD.MOV.U32 R76, RZ, RZ, R98 ;  /* 0x000000ffff4c7224 */ /* 0x000fc800078e0062 */
[----:B------:R-:W-:-:S05]  /*a3b0*/  FADD.FTZ R97, R95, R76 ;  /* 0x0000004c5f617221 */ /* 0x000fca0000010000 */
[----:B------:R-:W-:-:S07]  /*a3c0*/  MOV R101, R97 ;  /* 0x0000006100657202 */ /* 0x000fce0000000f00 */
[----:B------:R-:W-:Y:S05]  /*a3d0*/  WARPSYNC.COLLECTIVE R100, `(.L_x_19324) ;  /* 0x0000000064087348 */ /* 0x000fea0003c00000 */
[----:B------:R0:W1:Y:S02]  /*a3e0*/  SHFL.BFLY P2, R98, R101, R102, R103 ;  /* 0x0c00006665627389 */ /* 0x0000640000040067 */
[----:B01----:R-:W-:Y:S01]  /*a3f0*/  ENDCOLLECTIVE ;  /* 0x000000000000791b */ /* 0x003fe20003800000 */
.L_x_19324:
        /* <DEDUP_REMOVED lines=56> */
.L_x_19325:
[----:B------:R-:W-:Y:S01]  /*a780*/  HFMA2.MMA R102, -RZ, RZ, 0, 1.1920928955078125e-07 ;  /* 0x00000002ff667435 */ /* 0x000fe200000001ff */
[----:B------:R-:W-:-:S04]  /*a790*/  IMAD.MOV.U32 R78, RZ, RZ, R98 ;  /* 0x000000ffff4e7224 */ /* 0x000fc800078e0062 */
[----:B------:R-:W-:-:S05]  /*a7a0*/  FADD.FTZ R78, R77, R78 ;  /* 0x0000004e4d4e7221 */ /* 0x000fca0000010000 */
[----:B------:R-:W-:-:S07]  /*a7b0*/  MOV R101, R78 ;  /* 0x0000004e00657202 */ /* 0x000fce0000000f00 */
[----:B------:R-:W-:Y:S05]  /*a7c0*/  WARPSYNC.COLLECTIVE R100, `(.L_x_19326) ;  /* 0x0000000064087348 */ /* 0x000fea0003c00000 */
[----:B------:R0:W1:Y:S02]  /*a7d0*/  SHFL.BFLY P2, R98, R101, R102, R103 ;  /* 0x0c00006665627389 */ /* 0x0000640000040067 */
[----:B01----:R-:W-:Y:S01]  /*a7e0*/  ENDCOLLECTIVE ;  /* 0x000000000000791b */ /* 0x003fe20003800000 */
.L_x_19326:
[----:B------:R-:W-:Y:S01]  /*a7f0*/  HFMA2.MMA R102, -RZ, RZ, 0, 2.384185791015625e-07 ;  /* 0x00000004ff667435 */ /* 0x000fe200000001ff */
[----:B------:R-:W-:-:S04]  /*a800*/  IMAD.MOV.U32 R79, RZ, RZ, R98 ;  /* 0x000000ffff4f7224 */ /* 0x000fc800078e0062 */
[----:B------:R-:W-:-:S05]  /*a810*/  FADD.FTZ R79, R78, R79 ;  /* 0x0000004f4e4f7221 */ /* 0x000fca0000010000 */
[----:B------:R-:W-:-:S07]  /*a820*/  MOV R101, R79 ;  /* 0x0000004f00657202 */ /* 0x000fce0000000f00 */
[----:B------:R-:W-:Y:S05]  /*a830*/  WARPSYNC.COLLECTIVE R100, `(.L_x_19327) ;  /* 0x0000000064087348 */ /* 0x000fea0003c00000 */
[----:B------:R0:W1:Y:S02]  /*a840*/  SHFL.BFLY P2, R98, R101, R102, R103 ;  /* 0x0c00006665627389 */ /* 0x0000640000040067 */
[----:B01----:R-:W-:Y:S01]  /*a850*/  ENDCOLLECTIVE ;  /* 0x000000000000791b */ /* 0x003fe20003800000 */
.L_x_19327:
[----:B------:R-:W-:Y:S01]  /*a860*/  HFMA2.MMA R102, -RZ, RZ, 0, 4.76837158203125e-07 ;  /* 0x00000008ff667435 */ /* 0x000fe200000001ff */
[----:B------:R-:W-:-:S04]  /*a870*/  IMAD.MOV.U32 R96, RZ, RZ, R98 ;  /* 0x000000ffff607224 */ /* 0x000fc800078e0062 */
[----:B------:R-:W-:-:S05]  /*a880*/  FADD.FTZ R96, R79, R96 ;  /* 0x000000604f607221 */ /* 0x000fca0000010000 */
[----:B------:R-:W-:-:S07]  /*a890*/  MOV R101, R96 ;  /* 0x0000006000657202 */ /* 0x000fce0000000f00 */
[----:B------:R-:W-:Y:S05]  /*a8a0*/  WARPSYNC.COLLECTIVE R100, `(.L_x_19328) ;  /* 0x0000000064087348 */ /* 0x000fea0003c00000 */
[----:B------:R0:W1:Y:S02]  /*a8b0*/  SHFL.BFLY P2, R98, R101, R102, R103 ;  /* 0x0c00006665627389 */ /* 0x0000640000040067 */
[----:B01----:R-:W-:Y:S01]  /*a8c0*/  ENDCOLLECTIVE ;  /* 0x000000000000791b */ /* 0x003fe20003800000 */
.L_x_19328:
[----:B------:R-:W-:Y:S01]  /*a8d0*/  HFMA2.MMA R102, -RZ, RZ, 0, 9.5367431640625e-07 ;  /* 0x00000010ff667435 */ /* 0x000fe200000001ff */
[----:B------:R-:W-:-:S04]  /*a8e0*/  IMAD.MOV.U32 R95, RZ, RZ, R98 ;  /* 0x000000ffff5f7224 */ /* 0x000fc800078e0062 */
[----:B------:R-:W-:-:S05]  /*a8f0*/  FADD.FTZ R97, R96, R95 ;  /* 0x0000005f60617221 */ /* 0x000fca0000010000 */
[----:B------:R-:W-:-:S07]  /*a900*/  MOV R101, R97 ;  /* 0x0000006100657202 */ /* 0x000fce0000000f00 */
[----:B------:R-:W-:Y:S05]  /*a910*/  WARPSYNC.COLLECTIVE R100, `(.L_x_19329) ;  /* 0x0000000064087348 */ /* 0x000fea0003c00000 */
[----:B------:R0:W1:Y:S02]  /*a920*/  SHFL.BFLY P2, R98, R101, R102, R103 ;  /* 0x0c00006665627389 */ /* 0x0000640000040067 */
[----:B01----:R-:W-:Y:S01]  /*a930*/  ENDCOLLECTIVE ;  /* 0x000000000000791b */ /* 0x003fe20003800000 */
.L_x_19329:
[----:B------:R-:W-:Y:S05]  /*a940*/  BRA `(.L_x_19330) ;  /* 0xffffffec00547947 */ /* 0x000fea000383ffff */
.L_x_19331:
        /* <DEDUP_REMOVED lines=11> */
.L_x_23345:


//--------------------- .text._ZN10layer_norm13ln_fwd_kernelINS_13Kernel_traitsI6__halfffffjLj6144ELj1ELj1ELj8ELj16ENS_18Kernel_traits_baseILj6144ES2_ffffjLj256EEEEELb1ELb0ELb1ELb0EEEvNS_9FwdParamsE --------------------------
	.section	.text._ZN10layer_norm13ln_fwd_kernelINS_13Kernel_traitsI6__halfffffjLj6144ELj1ELj1ELj8ELj16ENS_18Kernel_traits_baseILj6144ES2_ffffjLj256EEEEELb1ELb0ELb1ELb0EEEvNS_9FwdParamsE,"ax",@progbits
	.align	128
        .global         _ZN10layer_norm13ln_fwd_kernelINS_13Kernel_traitsI6__halfffffjLj6144ELj1ELj1ELj8ELj16ENS_18Kernel_traits_baseILj6144ES2_ffffjLj256EEEEELb1ELb0ELb1ELb0EEEvNS_9FwdParamsE
        .type           _ZN10layer_norm13ln_fwd_kernelINS_13Kernel_traitsI6__halfffffjLj6144ELj1ELj1ELj8ELj16ENS_18Kernel_traits_baseILj6144ES2_ffffjLj256EEEEELb1ELb0ELb1ELb0EEEvNS_9FwdParamsE,@function
        .size           _ZN10layer_norm13ln_fwd_kernelINS_13Kernel_traitsI6__halfffffjLj6144ELj1ELj1ELj8ELj16ENS_18Kernel_traits_baseILj6144ES2_ffffjLj256EEEEELb1ELb0ELb1ELb0EEEvNS_9FwdParamsE,(.L_x_23346 - _ZN10layer_norm13ln_fwd_kernelINS_13Kernel_traitsI6__halfffffjLj6144ELj1ELj1ELj8ELj16ENS_18Kernel_traits_baseILj6144ES2_ffffjLj256EEEEELb1ELb0ELb1ELb0EEEvNS_9FwdParamsE)
        .other          _ZN10layer_norm13ln_fwd_kernelINS_13Kernel_traitsI6__halfffffjLj6144ELj1ELj1ELj8ELj16ENS_18Kernel_traits_baseILj6144ES2_ffffjLj256EEEEELb1ELb0ELb1ELb0EEEvNS_9FwdParamsE,@"STO_CUDA_ENTRY STV_DEFAULT"
_ZN10layer_norm13ln_fwd_kernelINS_13Kernel_traitsI6__halfffffjLj6144ELj1ELj1ELj8ELj16ENS_18Kernel_traits_baseILj6144ES2_ffffjLj256EEEEELb1ELb0ELb1ELb0EEEvNS_9FwdParamsE:
.text._ZN10layer_norm13ln_fwd_kernelINS_13Kernel_traitsI6__halfffffjLj6144ELj1ELj1ELj8ELj16ENS_18Kernel_traits_baseILj6144ES2_ffffjLj256EEEEELb1ELb0ELb1ELb0EEEvNS_9FwdParamsE:
[----:B------:R-:W0:Y:S08]  /*0000*/  LDC R1, c[0x0][0x28] ;  /* 0x00000a00ff017b82 */ /* 0x000e300000000800 */
[----:B------:R-:W1:Y:S01]  /*0010*/  LDC R14, c[0x0][0x2e8] ;  /* 0x0000ba00ff0e7b82 */ /* 0x000e620000000800 */
[----:B------:R-:W-:Y:S01]  /*0020*/  ULDC.U8 UR4, c[0x0][0x2f4] ;  /* 0x0000bd0000047ab9 */ /* 0x000fe20000000000 */
[----:B------:R-:W-:Y:S01]  /*0030*/  ULDC.64 UR6, c[0x0][0x208] ;  /* 0x0000820000067ab9 */ /* 0x000fe20000000a00 */
[----:B------:R-:W-:Y:S01]  /*0040*/  ISETP.NE.AND P0, PT, RZ, UR4, PT ;  /* 0x00000004ff007c0c */ /* 0x000fe2000bf05270 */
[----:B------:R-:W-:Y:S01]  /*0050*/  ULDC.64 UR4, c[0x0][0x2e0] ;  /* 0x0000b80000047ab9 */ /* 0x000fe20000000a00 */
[----:B0-----:R-:W-:Y:S01]  /*0060*/  VIADD R1, R1, 0xfffffff8 ;  /* 0xfffffff801017836 */ /* 0x001fe20000000000 */
[----:B------:R-:W-:Y:S01]  /*0070*/  MOV R7, UR5 ;  /* 0x0000000500077c02 */ /* 0x000fe20008000f00 */
[----:B------:R-:W-:Y:S01]  /*0080*/  IMAD.U32 R6, RZ, RZ, UR4 ;  /* 0x00000004ff067e24 */ /* 0x000fe2000f8e00ff */
[----:B------:R-:W0:Y:S08]  /*0090*/  LDC R15, c[0x0][0x2ec] ;  /* 0x0000bb00ff0f7b82 */ /* 0x000e300000000800 */
[----:B------:R-:W2:Y:S01]  /*00a0*/  @P0 LDG.E.64 R2, desc[UR6][R6.64] ;  /* 0x0000000606020981 */ /* 0x000ea2000c1e1b00 */
[----:B------:R-:W3:Y:S01]  /*00b0*/  @P0 LDC R11, c[0x0][0x2f0] ;  /* 0x0000bc00ff0b0b82 */ /* 0x000ee20000000800 */
[----:B-1----:R-:W-:Y:S01]  /*00c0*/  @P0 IMAD.MOV.U32 R4, RZ, RZ, R14 ;  /* 0x000000ffff040224 */ /* 0x002fe200078e000e */
[----:B------:R-:W1:Y:S06]  /*00d0*/  S2R R0, SR_TID.X ;  /* 0x0000000000007919 */ /* 0x000e6c0000002100 */
[----:B------:R-:W1:Y:S01]  /*00e0*/  S2UR UR8, SR_CTAID.X ;  /* 0x00000000000879c3 */ /* 0x000e620000002500 */
[----:B0-----:R-:W-:-:S07]  /*00f0*/  @P0 IMAD.MOV.U32 R5, RZ, RZ, R15 ;  /* 0x000000ffff050224 */ /* 0x001fce00078e000f */
[----:B------:R-:W1:Y:S01]  /*0100*/  LDC R9, c[0x0][RZ] ;  /* 0x00000000ff097b82 */ /* 0x000e620000000800 */
[----:B------:R-:W3:Y:S07]  /*0110*/  @P0 LDG.E.64 R4, desc[UR6][R4.64] ;  /* 0x0000000604040981 */ /* 0x000eee000c1e1b00 */
[----:B------:R-:W0:Y:S01]  /*0120*/  LDC R30, c[0x0][0x218] ;  /* 0x00008600ff1e7b82 */ /* 0x000e220000000800 */
[----:B------:R-:W-:Y:S01]  /*0130*/  BSSY B0, `(.L_x_19332) ;  /* 0x0000055000007945 */ /* 0x000fe20003800000 */
[----:B--2---:R-:W-:-:S02]  /*0140*/  @P0 R2UR UR4, R2 ;  /* 0x00000000020402ca */ /* 0x004fc400000e0000 */
[----:B------:R-:W-:Y:S01]  /*0150*/  @P0 R2UR UR5, R3 ;  /* 0x00000000030502ca */ /* 0x000fe200000e0000 */
[----:B-1----:R-:W-:-:S04]  /*0160*/  IMAD R2, R9, UR8, R0 ;  /* 0x0000000809027c24 */ /* 0x002fc8000f8e0200 */
        /* <DEDUP_REMOVED lines=28> */
[----:B------:R-:W-:Y:S01]  /*0330*/  UIADD3 UR22, UR5, -0x126145ec, URZ ;  /* 0xed9eba1405167890 */ /* 0x000fe2000fffe03f */
[----:B------:R-:W-:Y:S02]  /*0340*/  LOP3.LUT R5, R0, 0xff, RZ, 0xc0, !PT ;  /* 0x000000ff00057812 */ /* 0x000fe400078ec0ff */
[----:B------:R-:W-:Y:S01]  /*0350*/  IMAD.WIDE.U32 R6, R6, -0x2daee0ad, RZ ;  /* 0xd2511f5306067825 */ /* 0x000fe200078e00ff */
[----:B------:R-:W-:Y:S01]  /*0360*/  LOP3.LUT R11, R9, UR21, R12, 0x96, !PT ;  /* 0x00000015090b7c12 */ /* 0x000fe2000f8e960c */
[----:B------:R-:W-:-:S03]  /*0370*/  UIADD3 UR24, UR5, -0x56f99767, URZ ;  /* 0xa906689905187890 */ /* 0x000fc6000fffe03f */
[----:B------:R-:W-:Y:S01]  /*0380*/  LOP3.LUT R12, R7, UR22, R10, 0x96, !PT ;  /* 0x00000016070c7c12 */ /* 0x000fe2000f8e960a */
[----:B------:R-:W-:Y:S01]  /*0390*/  IMAD.MOV.U32 R15, RZ, RZ, R5 ;  /* 0x000000ffff0f7224 */ /* 0x000fe200078e0005 */
[----:B0-----:R-:W-:Y:S01]  /*03a0*/  SHF.R.S32.HI R7, RZ, 0x1f, R30 ;  /* 0x0000001fff077819 */ /* 0x001fe2000001141e */
[----:B------:R-:W-:Y:S01]  /*03b0*/  IMAD.WIDE.U32 R10, R11, -0x2daee0ad, RZ ;  /* 0xd2511f530b0a7825 */ /* 0x000fe200078e00ff */
[----:B------:R-:W-:Y:S02]  /*03c0*/  UIADD3 UR23, UR4, 0x1715609d, URZ ;  /* 0x1715609d04177890 */ /* 0x000fe4000fffe03f */
[----:B------:R-:W-:Y:S01]  /*03d0*/  LEA.HI R30, R7, R30, RZ, 0x2 ;  /* 0x0000001e071e7211 */ /* 0x000fe200078f10ff */
[----:B------:R-:W-:Y:S01]  /*03e0*/  IMAD.WIDE.U32 R12, R12, -0x326172a9, RZ ;  /* 0xcd9e8d570c0c7825 */ /* 0x000fe200078e00ff */
[----:B------:R-:W-:Y:S02]  /*03f0*/  LOP3.LUT R7, R15, 0xff, RZ, 0x3c, !PT ;  /* 0x000000ff0f077812 */ /* 0x000fe400078e3cff */
[----:B------:R-:W-:-:S02]  /*0400*/  LOP3.LUT R16, R11, UR24, R6, 0x96, !PT ;  /* 0x000000180b107c12 */ /* 0x000fc4000f8e9606 */
[----:B------:R-:W-:Y:S02]  /*0410*/  LOP3.LUT R8, R13, UR23, R8, 0x96, !PT ;  /* 0x000000170d087c12 */ /* 0x000fe4000f8e9608 */
[----:B------:R-:W-:Y:S01]  /*0420*/  LEA.HI.SX32 R6, R30, R7, 0x1e ;  /* 0x000000071e067211 */ /* 0x000fe200078ff2ff */
[----:B------:R-:W-:Y:S01]  /*0430*/  UIADD3 UR25, UR4, -0x4ab325aa, URZ ;  /* 0xb54cda5604197890 */ /* 0x000fe2000fffe03f */
[----:B------:R-:W-:Y:S01]  /*0440*/  IMAD.WIDE.U32 R16, R16, -0x326172a9, RZ ;  /* 0xcd9e8d5710107825 */ /* 0x000fe200078e00ff */
[----:B------:R-:W-:Y:S01]  /*0450*/  UIADD3 UR26, UR5, 0x646e171e, URZ ;  /* 0x646e171e051a7890 */ /* 0x000fe2000fffe03f */
[----:B------:R-:W-:Y:S02]  /*0460*/  LOP3.LUT P4, RZ, R6, 0xffffff00, RZ, 0xc0, !PT ;  /* 0xffffff0006ff7812 */ /* 0x000fe4000788c0ff */
        /* <DEDUP_REMOVED lines=14> */
[----:B------:R-:W-:-:S02]  /*0550*/  LEA.HI R7, R0, UR8, RZ, 0x18 ;  /* 0x0000000800077c11 */ /* 0x000fc4000f8fc0ff */
[----:B------:R-:W-:Y:S02]  /*0560*/  P2R R71, PR, RZ, 0x40 ;  /* 0x00000040ff477803 */ /* 0x000fe40000000000 */
        /* <DEDUP_REMOVED lines=17> */
.L_x_19333:
[----:B------:R-:W-:Y:S05]  /*0680*/  BSYNC B0 ;  /* 0x0000000000007941 */ /* 0x000fea0003800000 */
.L_x_19332:
        /* <DEDUP_REMOVED lines=13> */
.L_x_19335:
[----:B------:R-:W-:Y:S05]  /*0760*/  BSYNC B0 ;  /* 0x0000000000007941 */ /* 0x000fea0003800000 */
.L_x_19334:
        /* <DEDUP_REMOVED lines=13> */
.L_x_19337:
[----:B------:R-:W-:Y:S05]  /*0840*/  BSYNC B0 ;  /* 0x0000000000007941 */ /* 0x000fea0003800000 */
.L_x_19336:
        /* <DEDUP_REMOVED lines=13> */
.L_x_19339:
[----:B------:R-:W-:Y:S05]  /*0920*/  BSYNC B0 ;  /* 0x0000000000007941 */ /* 0x000fea0003800000 */
.L_x_19338:
        /* <DEDUP_REMOVED lines=13> */
.L_x_19341:
[----:B------:R-:W-:Y:S05]  /*0a00*/  BSYNC B0 ;  /* 0x0000000000007941 */ /* 0x000fea0003800000 */
.L_x_19340:
        /* <DEDUP_REMOVED lines=18> */
.L_x_19343:
[----:B------:R-:W-:Y:S05]  /*0b30*/  BSYNC B0 ;  /* 0x0000000000007941 */ /* 0x000fea0003800000 */
.L_x_19342:
[----:B------:R-:W-:Y:S01]  /*0b40*/  ULDC UR8, c[0x0][0x214] ;  /* 0x0000850000087ab9 */ /* 0x000fe20000000800 */
[----:B------:R-:W-:Y:S02]  /*0b50*/  LOP3.LUT R35, R31, UR30, R18, 0x96, !PT ;  /* 0x0000001e1f237c12 */ /* 0x000fe4000f8e9612 */
[----:B------:R-:W-:-:S13]  /*0b60*/  ISETP.GE.AND P0, PT, R7, UR8, PT ;  /* 0x0000000807007c0c */ /* 0x000fda000bf06270 */
[----:B------:R-:W-:Y:S05]  /*0b70*/  @P0 EXIT ;  /* 0x000000000000094d */ /* 0x000fea0003800000 */
[----:B------:R-:W-:Y:S01]  /*0b80*/  SHF.R.S32.HI R30, RZ, 0x2, R30 ;  /* 0x00000002ff1e7819 */ /* 0x000fe2000001141e */
[--C-:B-----5:R-:W-:Y:S01]  /*0b90*/  IMAD.MOV.U32 R109, RZ, RZ, R21.reuse ;  /* 0x000000ffff6d7224 */ /* 0x120fe200078e0015 */
[----:B------:R-:W-:Y:S01]  /*0ba0*/  SHF.R.U64 R111, R20, 0x10, R21 ;  /* 0x00000010146f7819 */ /* 0x000fe20000001215 */
[----:B------:R-:W-:Y:S01]  /*0bb0*/  IMAD.MOV.U32 R93, RZ, RZ, R25 ;  /* 0x000000ffff5d7224 */ /* 0x000fe200078e0019 */
[----:B------:R-:W-:Y:S01]  /*0bc0*/  SHF.R.U32.HI R107, RZ, 0x10, R21 ;  /* 0x00000010ff6b7819 */ /* 0x000fe20000011615 */
[----:B------:R-:W-:Y:S01]  /*0bd0*/  IMAD.SHL.U32 R16, R0, 0x20, RZ ;  /* 0x0000002000107824 */ /* 0x000fe200078e00ff */
[--C-:B------:R-:W-:Y:S01]  /*0be0*/  SHF.R.U64 R95, R24, 0x10, R25.reuse ;  /* 0x00000010185f7819 */ /* 0x100fe20000001219 */
[----:B------:R-:W-:Y:S01]  /*0bf0*/  IMAD.MOV.U32 R19, RZ, RZ, R22 ;  /* 0x000000ffff137224 */ /* 0x000fe200078e0016 */
[----:B------:R-:W-:Y:S01]  /*0c00*/  SHF.R.U32.HI R91, RZ, 0x10, R25 ;  /* 0x00000010ff5b7819 */ /* 0x000fe20000011619 */
[----:B------:R-:W-:Y:S01]  /*0c10*/  IMAD.MOV.U32 R25, RZ, RZ, R8 ;  /* 0x000000ffff197224 */ /* 0x000fe200078e0008 */
[----:B------:R-:W-:Y:S01]  /*0c20*/  MOV R21, R26 ;  /* 0x0000001a00157202 */ /* 0x000fe20000000f00 */
[--C-:B------:R-:W-:Y:S01]  /*0c30*/  IMAD.MOV.U32 R85, RZ, RZ, R27.reuse ;  /* 0x000000ffff557224 */ /* 0x100fe200078e001b */
[----:B------:R-:W-:Y:S01]  /*0c40*/  SHF.R.U64 R87, R26, 0x10, R27 ;  /* 0x000000101a577819 */ /* 0x000fe2000000121b */
[----:B------:R-:W-:Y:S01]  /*0c50*/  HADD2.F32 R108, -RZ, R113.H0_H0 ;  /* 0x20000071ff6c7230 */ /* 0x000fe20000004100 */
[----:B------:R-:W-:Y:S01]  /*0c60*/  SHF.R.U64 R26, R8, 0x10, R9 ;  /* 0x00000010081a7819 */ /* 0x000fe20000001209 */
[----:B------:R-:W-:Y:S01]  /*0c70*/  HADD2.F32 R92, -RZ, R97.H0_H0 ;  /* 0x20000061ff5c7230 */ /* 0x000fe20000004100 */
[----:B------:R-:W-:Y:S01]  /*0c80*/  LOP3.LUT R15, R0, 0xe0, RZ, 0xc0, !PT ;  /* 0x000000e0000f7812 */ /* 0x000fe200078ec0ff */
[----:B------:R-:W-:Y:S01]  /*0c90*/  HADD2.F32 R100, -RZ, R105.H0_H0 ;  /* 0x20000069ff647230 */ /* 0x000fe20000004100 */
[----:B------:R-:W-:Y:S01]  /*0ca0*/  LOP3.LUT R8, R30, 0xff, RZ, 0xc0, !PT ;  /* 0x000000ff1e087812 */ /* 0x000fe200078ec0ff */
[----:B------:R-:W-:Y:S01]  /*0cb0*/  HADD2.F32 R84, -RZ, R89.H0_H0 ;  /* 0x20000059ff547230 */ /* 0x000fe20000004100 */
[----:B------:R-:W-:Y:S01]  /*0cc0*/  SHF.R.U32.HI R30, RZ, 0x3, R30 ;  /* 0x00000003ff1e7819 */ /* 0x000fe2000001161e */
[----:B------:R-:W-:Y:S01]  /*0cd0*/  HFMA2.MMA R56, -RZ, RZ, 0, 5.9604644775390625e-08 ;  /* 0x00000001ff387435 */ /* 0x000fe200000001ff */
[----:B------:R-:W-:Y:S01]  /*0ce0*/  VIADDMNMX R15, R8, -R15, RZ, !PT ;  /* 0x8000000f080f7246 */ /* 0x000fe200078001ff */
[----:B------:R-:W-:Y:S01]  /*0cf0*/  HADD2.F32 R111, -RZ, R111.H0_H0 ;  /* 0x2000006fff6f7230 */ /* 0x000fe20000004100 */
[----:B------:R-:W-:Y:S01]  /*0d00*/  LOP3.LUT R30, R30, 0x1fffffe0, RZ, 0xc0, !PT ;  /* 0x1fffffe01e1e7812 */ /* 0x000fe200078ec0ff */
[----:B------:R-:W-:Y:S01]  /*0d10*/  HADD2.F32 R109, -RZ, R109.H0_H0 ;  /* 0x2000006dff6d7230 */ /* 0x000fe20000004100 */
[----:B------:R-:W-:Y:S01]  /*0d20*/  VIMNMX R15, R15, 0x20, PT ;  /* 0x000000200f0f7848 */ /* 0x000fe20003fe0100 */
[----:B------:R-:W-:Y:S01]  /*0d30*/  HADD2.F32 R107, -RZ, R107.H0_H0 ;  /* 0x2000006bff6b7230 */ /* 0x000fe20000004100 */
[----:B------:R-:W-:Y:S01]  /*0d40*/  LOP3.LUT R17, R16, 0x3e0, RZ, 0xc0, !PT ;  /* 0x000003e010117812 */ /* 0x000fe200078ec0ff */
[----:B------:R-:W-:Y:S01]  /*0d50*/  IMAD.HI.U32 R16, R34, -0x2daee0ad, RZ ;  /* 0xd2511f5322107827 */ /* 0x000fe200078e00ff */
[----:B------:R-:W-:Y:S01]  /*0d60*/  MOV R18, R20 ;  /* 0x0000001400127202 */ /* 0x000fe20000000f00 */
[----:B------:R-:W-:Y:S01]  /*0d70*/  ULDC.U8 UR8, c[0x0][0x2a0] ;  /* 0x0000a80000087ab9 */ /* 0x000fe20000000000 */
[----:B------:R-:W-:Y:S01]  /*0d80*/  VIADDMNMX R17, R8, -R17, RZ, !PT ;  /* 0x8000001108117246 */ /* 0x000fe200078001ff */
[----:B------:R-:W-:Y:S01]  /*0d90*/  IMAD.MOV.U32 R20, RZ, RZ, R24 ;  /* 0x000000ffff147224 */ /* 0x000fe200078e0018 */
[--C-:B------:R-:W-:Y:S01]  /*0da0*/  SHF.R.U64 R103, R22, 0x10, R23.reuse ;  /* 0x0000001016677819 */ /* 0x100fe20000001217 */
[----:B------:R-:W-:Y:S01]  /*0db0*/  IMAD.IADD R24, R15, 0x1, R30 ;  /* 0x000000010f187824 */ /* 0x000fe200078e021e */
[----:B------:R-:W-:Y:S01]  /*0dc0*/  VIMNMX R17, R17, 0x20, PT ;  /* 0x0000002011117848 */ /* 0x000fe20003fe0100 */
[----:B------:R-:W-:Y:S01]  /*0dd0*/  IMAD.MOV.U32 R22, RZ, RZ, R28 ;  /* 0x000000ffff167224 */ /* 0x000fe200078e001c */
[----:B------:R-:W-:Y:S01]  /*0de0*/  MOV R101, R23 ;  /* 0x0000001700657202 */ /* 0x000fe20000000f00 */
[----:B------:R-:W-:Y:S01]  /*0df0*/  IMAD.SHL.U32 R24, R24, 0x4, RZ ;  /* 0x0000000418187824 */ /* 0x000fe200078e00ff */
[----:B------:R-:W-:Y:S01]  /*0e00*/  SHF.R.U32.HI R99, RZ, 0x10, R23 ;  /* 0x00000010ff637819 */ /* 0x000fe20000011617 */
[----:B------:R-:W-:Y:S01]  /*0e10*/  IMAD.IADD R30, R30, 0x1, R17 ;  /* 0x000000011e1e7824 */ /* 0x000fe200078e0211 */
[----:B------:R-:W-:Y:S01]  /*0e20*/  MOV R60, R9 ;  /* 0x00000009003c7202 */ /* 0x000fe20000000f00 */
[----:B------:R-:W-:Y:S01]  /*0e30*/  IMAD R8, R33, -0x326172a9, RZ ;  /* 0xcd9e8d5721087824 */ /* 0x000fe200078e02ff */
[----:B------:R-:W-:Y:S01]  /*0e40*/  I2FP.F32.U32 R24, R24 ;  /* 0x0000001800187245 */ /* 0x000fe20000201000 */
[C---:B------:R-:W-:Y:S01]  /*0e50*/  IMAD R15, R35.reuse, -0x326172a9, RZ ;  /* 0xcd9e8d57230f7824 */ /* 0x040fe200078e02ff */
[----:B------:R-:W-:Y:S01]  /*0e60*/  SHF.R.U32.HI R61, RZ, 0x10, R9 ;  /* 0x00000010ff3d7819 */ /* 0x000fe20000011609 */
[----:B------:R-:W-:Y:S01]  /*0e70*/  IMAD R9, R32, -0x2daee0ad, RZ ;  /* 0xd2511f5320097824 */ /* 0x000fe200078e02ff */
[----:B------:R0:W1:Y:S01]  /*0e80*/  MUFU.RCP R62, R24 ;  /* 0x00000018003e7308 */ /* 0x0000620000001000 */
[----:B------:R-:W-:Y:S01]  /*0e90*/  SHF.R.U32.HI R81, RZ, 0x10, R27 ;  /* 0x00000010ff517819 */ /* 0x000fe2000001161b */
[----:B------:R-:W-:Y:S01]  /*0ea0*/  IMAD.HI.U32 R27, R35, -0x326172a9, RZ ;  /* 0xcd9e8d57231b7827 */ /* 0x000fe200078e00ff */
[--C-:B------:R-:W-:Y:S01]  /*0eb0*/  SHF.R.U64 R31, R28, 0x10, R29.reuse ;  /* 0x000000101c1f7819 */ /* 0x100fe2000000121d */
[----:B------:R-:W-:Y:S01]  /*0ec0*/  ULDC UR9, c[0x0][0x294] ;  /* 0x0000a50000097ab9 */ /* 0x000fe20000000800 */
[----:B------:R-:W-:Y:S01]  /*0ed0*/  MOV R23, R29 ;  /* 0x0000001d00177202 */ /* 0x000fe20000000f00 */
[----:B------:R-:W-:Y:S01]  /*0ee0*/  IMAD.MOV.U32 R17, RZ, RZ, RZ ;  /* 0x000000ffff117224 */ /* 0x000fe200078e00ff */
[----:B------:R-:W-:Y:S01]  /*0ef0*/  SHF.R.U32.HI R28, RZ, 0x10, R29 ;  /* 0x00000010ff1c7819 */ /* 0x000fe2000001161d */
[----:B------:R-:W-:Y:S01]  /*0f00*/  HADD2.F32 R103, -RZ, R103.H0_H0 ;  /* 0x20000067ff677230 */ /* 0x000fe20000004100 */
[----:B0-----:R-:W-:Y:S01]  /*0f10*/  SHF.L.U32 R24, R30, 0x2, RZ ;  /* 0x000000021e187819 */ /* 0x001fe200000006ff */
[----:B------:R-:W-:Y:S01]  /*0f20*/  HADD2.F32 R101, -RZ, R101.H0_H0 ;  /* 0x20000065ff657230 */ /* 0x000fe20000004100 */
[--C-:B------:R-:W-:Y:S01]  /*0f30*/  SHF.R.U64 R110, R112, 0x10, R113.reuse ;  /* 0x00000010706e7819 */ /* 0x100fe20000001271 */
[----:B------:R-:W-:Y:S01]  /*0f40*/  HADD2.F32 R112, -RZ, R112.H0_H0 ;  /* 0x20000070ff707230 */ /* 0x000fe20000004100 */
[----:B------:R-:W-:Y:S01]  /*0f50*/  SHF.R.U32.HI R106, RZ, 0x10, R113 ;  /* 0x00000010ff6a7819 */ /* 0x000fe20000011671 */
[----:B------:R0:W-:Y:S01]  /*0f60*/  STL [R1], R24 ;  /* 0x0000001801007387 */ /* 0x0001e20000100800 */
        /* <DEDUP_REMOVED lines=26> */
[----:B------:R-:W-:Y:S01]  /*1110*/  ULDC UR12, c[0x0][0x290] ;  /* 0x0000a400000c7ab9 */ /* 0x000fe20000000800 */
[----:B------:R-:W-:Y:S01]  /*1120*/  IMAD R16, R34, -0x2daee0ad, RZ ;  /* 0xd2511f5322107824 */ /* 0x000fe200078e02ff */
        /* <DEDUP_REMOVED lines=28> */
.L_x_19595:
[----:B------:R-:W0:Y:S08]  /*12f0*/  LDC.64 R58, c[0x0][0x280] ;  /* 0x0000a000ff3a7b82 */ /* 0x000e300000000a00 */
[----:B------:R-:W1:Y:S01]  /*1300*/  LDC R78, c[0x0][0x218] ;  /* 0x00008600ff4e7b82 */ /* 0x000e620000000800 */
[----:B0-----:R-:W-:-:S05]  /*1310*/  IMAD.WIDE R58, R7, 0x4, R58 ;  /* 0x00000004073a7825 */ /* 0x001fca00078e023a */
[----:B------:R0:W2:Y:S02]  /*1320*/  LDG.E R57, desc[UR6][R58.64] ;  /* 0x000000063a397981 */ /* 0x0000a4000c1e1900 */
[----:B0-----:R-:W0:Y:S01]  /*1330*/  LDC.64 R58, c[0x0][0x288] ;  /* 0x0000a200ff3a7b82 */ /* 0x001e220000000a00 */
[C---:B-1----:R-:W-:Y:S01]  /*1340*/  IMAD R76, R7.reuse, R78, RZ ;  /* 0x0000004e074c7224 */ /* 0x042fe200078e02ff */
[----:B------:R-:W-:Y:S01]  /*1350*/  BSSY B0, `(.L_x_19344) ;  /* 0x000019d000007945 */ /* 0x000fe20003800000 */
[----:B0-----:R-:W-:-:S06]  /*1360*/  IMAD.WIDE R58, R7, 0x4, R58 ;  /* 0x00000004073a7825 */ /* 0x001fcc00078e023a */
[----:B------:R0:W5:Y:S02]  /*1370*/  LDG.E R58, desc[UR6][R58.64] ;  /* 0x000000063a3a7981 */ /* 0x000164000c1e1900 */
[----:B0-----:R-:W-:Y:S01]  /*1380*/  IMAD.MOV.U32 R59, RZ, RZ, RZ ;  /* 0x000000ffff3b7224 */ /* 0x001fe200078e00ff */
[----:B--2---:R-:W-:-:S13]  /*1390*/  ISETP.GE.AND P0, PT, R57, 0x1, PT ;  /* 0x000000013900780c */ /* 0x004fda0003f06270 */
[----:B------:R-:W-:-:S04]  /*13a0*/  @P0 VIADD R77, R57, 0xffffffff ;  /* 0xffffffff394d0836 */ /* 0x000fc80000000000 */
[----:B------:R-:W-:Y:S01]  /*13b0*/  @P0 IMAD R78, R77, R78, RZ ;  /* 0x0000004e4d4e0224 */ /* 0x000fe200078e02ff */
[----:B------:R-:W-:-:S04]  /*13c0*/  SHF.R.S32.HI R77, RZ, 0x1f, R76 ;  /* 0x0000001fff4d7819 */ /* 0x000fc8000001144c */
[----:B------:R-:W-:Y:S02]  /*13d0*/  LEA.HI R76, R77, R76, RZ, 0x2 ;  /* 0x0000004c4d4c7211 */ /* 0x000fe400078f10ff */
[----:B------:R-:W-:Y:S02]  /*13e0*/  @P0 SHF.R.S32.HI R79, RZ, 0x1f, R78 ;  /* 0x0000001fff4f0819 */ /* 0x000fe4000001144e */
[----:B------:R-:W-:Y:S02]  /*13f0*/  LEA.HI.SX32 R76, R76, R5, 0x1e ;  /* 0x000000054c4c7211 */ /* 0x000fe400078ff2ff */
[----:B------:R-:W-:Y:S02]  /*1400*/  @P0 LEA.HI R78, R79, R78, RZ, 0x2 ;  /* 0x0000004e4f4e0211 */ /* 0x000fe400078f10ff */
[----:B------:R-:W-:Y:S02]  /*1410*/  @P0 LOP3.LUT R5, R0, 0xff, RZ, 0xc0, !PT ;  /* 0x000000ff00050812 */ /* 0x000fe400078ec0ff */
[----:B------:R-:W-:-:S02]  /*1420*/  SHF.R.S32.HI R77, RZ, 0x1f, R7 ;  /* 0x0000001fff4d7819 */ /* 0x000fc40000011407 */
[----:B------:R-:W-:Y:S01]  /*1430*/  @P0 LEA.HI.SX32 R59, R78, R5, 0x1e ;  /* 0x000000054e3b0211 */ /* 0x000fe200078ff2ff */
[----:B------:R-:W-:Y:S06]  /*1440*/  @!P4 BRA `(.L_x_19345) ;  /* 0x000000180034c947 */ /* 0x000fec0003800000 */
        /* <DEDUP_REMOVED lines=28> */
.L_x_19349:
[----:B------:R-:W-:-:S07]  /*1610*/  IMAD.MOV.U32 R67, RZ, RZ, R15 ;  /* 0x000000ffff437224 */ /* 0x000fce00078e000f */
.L_x_19350:
[----:B------:R-:W-:Y:S05]  /*1620*/  BSYNC B2 ;  /* 0x0000000000027941 */ /* 0x000fea0003800000 */
.L_x_19348:
        /* <DEDUP_REMOVED lines=16> */
.L_x_19354:
[----:B------:R-:W-:Y:S05]  /*1730*/  BSYNC B3 ;  /* 0x0000000000037941 */ /* 0x000fea0003800000 */
.L_x_19353:
        /* <DEDUP_REMOVED lines=44> */
.L_x_19352:
[----:B------:R-:W-:Y:S05]  /*1a00*/  BSYNC B2 ;  /* 0x0000000000027941 */ /* 0x000fea0003800000 */
.L_x_19351:
[----:B------:R-:W-:Y:S01]  /*1a10*/  I2FP.F32.U32 R14, R67 ;  /* 0x00000043000e7245 */ /* 0x000fe20000201000 */
[----:B------:R-:W-:Y:S02]  /*1a20*/  IMAD.MOV.U32 R29, RZ, RZ, 0x2f800000 ;  /* 0x2f800000ff1d7424 */ /* 0x000fe400078e00ff */
[----:B-----5:R-:W-:Y:S02]  /*1a30*/  FMUL.FTZ R28, R32, UR11 ;  /* 0x0000000b201c7c20 */ /* 0x020fe40008410000 */
[----:B------:R-:W-:Y:S02]  /*1a40*/  FFMA.FTZ R14, R14, R29, 1.1641532182693481445e-10 ;  /* 0x2f0000000e0e7423 */ /* 0x000fe4000001001d */
[----:B------:R-:W-:-:S03]  /*1a50*/  FMUL.FTZ R28, R28, UR10 ;  /* 0x0000000a1c1c7c20 */ /* 0x000fc60008410000 */
[----:B------:R-:W-:-:S04]  /*1a60*/  FSETP.GTU.FTZ.AND P3, PT, R14, UR9, PT ;  /* 0x000000090e007c0b */ /* 0x000fc8000bf7c000 */
[----:B------:R-:W-:Y:S02]  /*1a70*/  FSEL R28, R28, RZ, !P3 ;  /* 0x000000ff1c1c7208 */ /* 0x000fe40005800000 */
[----:B------:R-:W-:-:S03]  /*1a80*/  SEL R67, RZ, 0x1, P3 ;  /* 0x00000001ff437807 */ /* 0x000fc60001800000 */
[----:B------:R-:W-:-:S07]  /*1a90*/  @P1 FADD.FTZ R28, R24, R28 ;  /* 0x0000001c181c1221 */ /* 0x000fce0000010000 */
.L_x_19347:
[----:B------:R-:W-:Y:S05]  /*1aa0*/  BSYNC B1 ;  /* 0x0000000000017941 */ /* 0x000fea0003800000 */
.L_x_19346:
        /* <DEDUP_REMOVED lines=18> */
.L_x_19358:
[----:B------:R-:W-:-:S07]  /*1bd0*/  IMAD.MOV.U32 R29, RZ, RZ, R15 ;  /* 0x000000ffff1d7224 */ /* 0x000fce00078e000f */
.L_x_19359:
[----:B------:R-:W-:Y:S05]  /*1be0*/  BSYNC B2 ;  /* 0x0000000000027941 */ /* 0x000fea0003800000 */
.L_x_19357:
        /* <DEDUP_REMOVED lines=16> */
.L_x_19363:
[----:B------:R-:W-:Y:S05]  /*1cf0*/  BSYNC B3 ;  /* 0x0000000000037941 */ /* 0x000fea0003800000 */
.L_x_19362:
        /* <DEDUP_REMOVED lines=44> */
.L_x_19361:
[----:B------:R-:W-:Y:S05]  /*1fc0*/  BSYNC B2 ;  /* 0x0000000000027941 */ /* 0x000fea0003800000 */
.L_x_19360:
[----:B------:R-:W-:Y:S01]  /*1fd0*/  HFMA2.MMA R68, -RZ, RZ, 0.1171875, 0 ;  /* 0x2f800000ff447435 */ /* 0x000fe200000001ff */
[----:B------:R-:W-:Y:S01]  /*1fe0*/  I2FP.F32.U32 R29, R29 ;  /* 0x0000001d001d7245 */ /* 0x000fe20000201000 */
[----:B-----5:R-:W-:-:S04]  /*1ff0*/  FMUL.FTZ R30, R33, UR11 ;  /* 0x0000000b211e7c20 */ /* 0x020fc80008410000 */
[----:B------:R-:W-:-:S04]  /*2000*/  FMUL.FTZ R30, R30, UR10 ;  /* 0x0000000a1e1e7c20 */ /* 0x000fc80008410000 */
[----:B------:R-:W-:-:S05]  /*2010*/  FFMA.FTZ R29, R29, R68, 1.1641532182693481445e-10 ;  /* 0x2f0000001d1d7423 */ /* 0x000fca0000010044 */
[----:B------:R-:W-:-:S04]  /*2020*/  FSETP.GTU.FTZ.AND P3, PT, R29, UR9, PT ;  /* 0x000000091d007c0b */ /* 0x000fc8000bf7c000 */
[----:B------:R-:W-:Y:S02]  /*2030*/  FSEL R29, R30, RZ, !P3 ;  /* 0x000000ff1e1d7208 */ /* 0x000fe40005800000 */
[----:B------:R-:W-:-:S03]  /*2040*/  SEL R68, RZ, 0x1, P3 ;  /* 0x00000001ff447807 */ /* 0x000fc60001800000 */
[----:B------:R-:W-:-:S07]  /*2050*/  @P1 FADD.FTZ R29, R25, R29 ;  /* 0x0000001d191d1221 */ /* 0x000fce0000010000 */
.L_x_19356:
[----:B------:R-:W-:Y:S05]  /*2060*/  BSYNC B1 ;  /* 0x0000000000017941 */ /* 0x000fea0003800000 */
.L_x_19355:
        /* <DEDUP_REMOVED lines=18> */
.L_x_19367:
[----:B------:R-:W-:-:S07]  /*2190*/  MOV R69, R15 ;  /* 0x0000000f00457202 */ /* 0x000fce0000000f00 */
.L_x_19368:
[----:B------:R-:W-:Y:S05]  /*21a0*/  BSYNC B2 ;  /* 0x0000000000027941 */ /* 0x000fea0003800000 */
.L_x_19366:
        /* <DEDUP_REMOVED lines=16> */
.L_x_19372:
[----:B------:R-:W-:Y:S05]  /*22b0*/  BSYNC B3 ;  /* 0x0000000000037941 */ /* 0x000fea0003800000 */
.L_x_19371:
        /* <DEDUP_REMOVED lines=44> */
.L_x_19370:
[----:B------:R-:W-:Y:S05]  /*2580*/  BSYNC B2 ;  /* 0x0000000000027941 */ /* 0x000fea0003800000 */
.L_x_19369:
        /* <DEDUP_REMOVED lines=9> */
.L_x_19365:
[----:B------:R-:W-:Y:S05]  /*2620*/  BSYNC B1 ;  /* 0x0000000000017941 */ /* 0x000fea0003800000 */
.L_x_19364:
        /* <DEDUP_REMOVED lines=18> */
.L_x_19376:
[----:B------:R-:W-:-:S07]  /*2750*/  IMAD.MOV.U32 R31, RZ, RZ, R15 ;  /* 0x000000ffff1f7224 */ /* 0x000fce00078e000f */
.L_x_19377:
[----:B------:R-:W-:Y:S05]  /*2760*/  BSYNC B2 ;  /* 0x0000000000027941 */ /* 0x000fea0003800000 */
.L_x_19375:
        /* <DEDUP_REMOVED lines=16> */
.L_x_19381:
[----:B------:R-:W-:Y:S05]  /*2870*/  BSYNC B3 ;  /* 0x0000000000037941 */ /* 0x000fea0003800000 */
.L_x_19380:
        /* <DEDUP_REMOVED lines=44> */
.L_x_19379:
[----:B------:R-:W-:Y:S05]  /*2b40*/  BSYNC B2 ;  /* 0x0000000000027941 */ /* 0x000fea0003800000 */
.L_x_19378:
        /* <DEDUP_REMOVED lines=9> */
.L_x_19374:
[----:B------:R-:W-:Y:S05]  /*2be0*/  BSYNC B1 ;  /* 0x0000000000017941 */ /* 0x000fea0003800000 */
.L_x_19373:
[----:B------:R-:W0:Y:S01]  /*2bf0*/  LDC.64 R78, c[0x0][0x238] ;  /* 0x00008e00ff4e7b82 */ /* 0x000e220000000a00 */
[----:B------:R-:W-:Y:S01]  /*2c00*/  BSSY B1, `(.L_x_19382) ;  /* 0x000000f000017945 */ /* 0x000fe20003800000 */
[----:B0-----:R-:W-:-:S05]  /*2c10*/  IMAD.WIDE.U32 R78, R76, 0x10, R78 ;  /* 0x000000104c4e7825 */ /* 0x001fca00078e004e */
[----:B------:R0:W-:Y:S01]  /*2c20*/  STG.E.128 desc[UR6][R78.64], R28 ;  /* 0x0000001c4e007986 */ /* 0x0001e2000c101d06 */
[----:B------:R-:W-:Y:S05]  /*2c30*/  @!P0 BRA `(.L_x_19383) ;  /* 0x00000000002c8947 */ /* 0x000fea0003800000 */
[----:B0-----:R-:W0:Y:S01]  /*2c40*/  LDC.64 R78, c[0x0][0x240] ;  /* 0x00009000ff4e7b82 */ /* 0x001e220000000a00 */
[----:B------:R-:W-:Y:S01]  /*2c50*/  IMAD.U32 R83, R69, 0x10000, RZ ;  /* 0x0001000045537824 */ /* 0x000fe200078e00ff */
[----:B------:R-:W-:Y:S02]  /*2c60*/  LOP3.LUT R82, R70, 0xffff, RZ, 0xc0, !PT ;  /* 0x0000ffff46527812 */ /* 0x000fe400078ec0ff */
[----:B------:R-:W-:Y:S02]  /*2c70*/  LOP3.LUT R115, R68, 0xff, RZ, 0xc0, !PT ;  /* 0x000000ff44737812 */ /* 0x000fe400078ec0ff */
[----:B------:R-:W-:-:S04]  /*2c80*/  LOP3.LUT R83, R83, 0xff0000, RZ, 0xc0, !PT ;  /* 0x00ff000053537812 */ /* 0x000fc800078ec0ff */
[----:B------:R-:W-:Y:S02]  /*2c90*/  LEA R82, R82, R83, 0x18 ;  /* 0x0000005352527211 */ /* 0x000fe400078ec0ff */
[----:B------:R-:W-:-:S03]  /*2ca0*/  LOP3.LUT R83, R67, 0xff, RZ, 0xc0, !PT ;  /* 0x000000ff43537812 */ /* 0x000fc600078ec0ff */
[----:B------:R-:W-:-:S04]  /*2cb0*/  IMAD R82, R115, 0x100, R82 ;  /* 0x0000010073527824 */ /* 0x000fc800078e0252 */
[----:B------:R-:W-:Y:S02]  /*2cc0*/  IMAD.IADD R83, R82, 0x1, R83 ;  /* 0x0000000152537824 */ /* 0x000fe400078e0253 */
[----:B0-----:R-:W-:-:S05]  /*2cd0*/  IMAD.WIDE.U32 R78, R59, 0x4, R78 ;  /* 0x000000043b4e7825 */ /* 0x001fca00078e004e */
[----:B------:R1:W-:Y:S02]  /*2ce0*/  STG.E desc[UR6][R78.64], R83 ;  /* 0x000000534e007986 */ /* 0x0003e4000c101906 */
.L_x_19383:
[----:B------:R-:W-:Y:S05]  /*2cf0*/  BSYNC B1 ;  /* 0x0000000000017941 */ /* 0x000fea0003800000 */
.L_x_19382:
[----:B------:R-:W-:Y:S01]  /*2d00*/  IADD3 R76, R76, 0x100, RZ ;  /* 0x000001004c4c7810 */ /* 0x000fe20007ffe0ff */
[----:B------:R-:W-:-:S07]  /*2d10*/  VIADD R59, R59, 0x100 ;  /* 0x000001003b3b7836 */ /* 0x000fce0000000000 */
.L_x_19345:
[----:B------:R-:W-:Y:S05]  /*2d20*/  BSYNC B0 ;  /* 0x0000000000007941 */ /* 0x000fea0003800000 */
.L_x_19344:
        /* <DEDUP_REMOVED lines=9> */
[----:B-----5:R1:W5:Y:S01]  /*2dc0*/  @P0 LDG.E.128 R32, desc[UR6][R38.64] ;  /* 0x0000000626200981 */ /* 0x020362000c1e1d00 */
[----:B0-----:R-:W-:-:S05]  /*2dd0*/  @P1 IMAD.WIDE.U32 R36, R76, 0x10, R36 ;  /* 0x000000104c241825 */ /* 0x001fca00078e0024 */
[----:B------:R-:W2:Y:S01]  /*2de0*/  @P1 LDG.E.128 R24, desc[UR6][R36.64] ;  /* 0x0000000624181981 */ /* 0x000ea2000c1e1d00 */
        /* <DEDUP_REMOVED lines=19> */
.L_x_19389:
[----:B------:R-:W-:-:S07]  /*2f20*/  IMAD.MOV.U32 R67, RZ, RZ, R15 ;  /* 0x000000ffff437224 */ /* 0x000fce00078e000f */
.L_x_19390:
[----:B------:R-:W-:Y:S05]  /*2f30*/  BSYNC B2 ;  /* 0x0000000000027941 */ /* 0x000fea0003800000 */
.L_x_19388:
        /* <DEDUP_REMOVED lines=16> */
.L_x_19394:
[----:B------:R-:W-:Y:S05]  /*3040*/  BSYNC B3 ;  /* 0x0000000000037941 */ /* 0x000fea0003800000 */
.L_x_19393:
        /* <DEDUP_REMOVED lines=44> */
.L_x_19392:
[----:B------:R-:W-:Y:S05]  /*3310*/  BSYNC B2 ;  /* 0x0000000000027941 */ /* 0x000fea0003800000 */
.L_x_19391:
        /* <DEDUP_REMOVED lines=9> */
.L_x_19387:
[----:B------:R-:W-:Y:S05]  /*33b0*/  BSYNC B1 ;  /* 0x0000000000017941 */ /* 0x000fea0003800000 */
.L_x_19386:
        /* <DEDUP_REMOVED lines=18> */
.L_x_19398:
[----:B------:R-:W-:-:S07]  /*34e0*/  MOV R37, R15 ;  /* 0x0000000f00257202 */ /* 0x000fce0000000f00 */
.L_x_19399:
[----:B------:R-:W-:Y:S05]  /*34f0*/  BSYNC B2 ;  /* 0x0000000000027941 */ /* 0x000fea0003800000 */
.L_x_19397:
        /* <DEDUP_REMOVED lines=16> */
.L_x_19403:
[----:B------:R-:W-:Y:S05]  /*3600*/  BSYNC B3 ;  /* 0x0000000000037941 */ /* 0x000fea0003800000 */
.L_x_19402:
        /* <DEDUP_REMOVED lines=44> */
.L_x_19401:
[----:B------:R-:W-:Y:S05]  /*38d0*/  BSYNC B2 ;  /* 0x0000000000027941 */ /* 0x000fea0003800000 */
.L_x_19400:
        /* <DEDUP_REMOVED lines=9> */
.L_x_19396:
[----:B------:R-:W-:Y:S05]  /*3970*/  BSYNC B1 ;  /* 0x0000000000017941 */ /* 0x000fea0003800000 */
.L_x_19395:
        /* <DEDUP_REMOVED lines=18> */
.L_x_19407:
[----:B------:R-:W-:-:S07]  /*3aa0*/  IMAD.MOV.U32 R69, RZ, RZ, R15 ;  /* 0x000000ffff457224 */ /* 0x000fce00078e000f */
.L_x_19408:
[----:B------:R-:W-:Y:S05]  /*3ab0*/  BSYNC B2 ;  /* 0x0000000000027941 */ /* 0x000fea0003800000 */
.L_x_19406:
        /* <DEDUP_REMOVED lines=16> */
.L_x_19412:
[----:B------:R-:W-:Y:S05]  /*3bc0*/  BSYNC B3 ;  /* 0x0000000000037941 */ /* 0x000fea0003800000 */
.L_x_19411:
        /* <DEDUP_REMOVED lines=44> */
.L_x_19410:
[----:B------:R-:W-:Y:S05]  /*3e90*/  BSYNC B2 ;  /* 0x0000000000027941 */ /* 0x000fea0003800000 */
.L_x_19409:
        /* <DEDUP_REMOVED lines=9> */
.L_x_19405:
[----:B------:R-:W-:Y:S05]  /*3f30*/  BSYNC B1 ;  /* 0x0000000000017941 */ /* 0x000fea0003800000 */
.L_x_19404:
        /* <DEDUP_REMOVED lines=18> */
.L_x_19416:
[----:B------:R-:W-:-:S07]  /*4060*/  IMAD.MOV.U32 R39, RZ, RZ, R15 ;  /* 0x000000ffff277224 */ /* 0x000fce00078e000f */
.L_x_19417:
[----:B------:R-:W-:Y:S05]  /*4070*/  BSYNC B2 ;  /* 0x0000000000027941 */ /* 0x000fea0003800000 */
.L_x_19415:
        /* <DEDUP_REMOVED lines=16> */
.L_x_19421:
[----:B------:R-:W-:Y:S05]  /*4180*/  BSYNC B3 ;  /* 0x0000000000037941 */ /* 0x000fea0003800000 */
.L_x_19420:
        /* <DEDUP_REMOVED lines=44> */
.L_x_19419:
[----:B------:R-:W-:Y:S05]  /*4450*/  BSYNC B2 ;  /* 0x0000000000027941 */ /* 0x000fea0003800000 */
.L_x_19418:
        /* <DEDUP_REMOVED lines=9> */
.L_x_19414:
[----:B------:R-:W-:Y:S05]  /*44f0*/  BSYNC B1 ;  /* 0x0000000000017941 */ /* 0x000fea0003800000 */
.L_x_19413:
        /* <DEDUP_REMOVED lines=12> */
[----:B------:R-:W-:-:S05]  /*45c0*/  IMAD R82, R115, 0x100, R82 ;  /* 0x0000010073527824 */ /* 0x000fca00078e0252 */
[----:B------:R-:W-:Y:S01]  /*45d0*/  IADD3 R83, R82, R83, RZ ;  /* 0x0000005352537210 */ /* 0x000fe20007ffe0ff */
[----:B0-----:R-:W-:-:S05]  /*45e0*/  IMAD.WIDE.U32 R78, R59, 0x4, R78 ;  /* 0x000000043b4e7825 */ /* 0x001fca00078e004e */
[----:B------:R1:W-:Y:S02]  /*45f0*/  STG.E desc[UR6][R78.64], R83 ;  /* 0x000000534e007986 */ /* 0x0003e4000c101906 */
.L_x_19423:
[----:B------:R-:W-:Y:S05]  /*4600*/  BSYNC B1 ;  /* 0x0000000000017941 */ /* 0x000fea0003800000 */
.L_x_19422:
[----:B------:R-:W-:Y:S01]  /*4610*/  VIADD R76, R76, 0x100 ;  /* 0x000001004c4c7836 */ /* 0x000fe20000000000 */
[----:B------:R-:W-:-:S07]  /*4620*/  IADD3 R59, R59, 0x100, RZ ;  /* 0x000001003b3b7810 */ /* 0x000fce0007ffe0ff */
.L_x_19385:
[----:B------:R-:W-:Y:S05]  /*4630*/  BSYNC B0 ;  /* 0x0000000000007941 */ /* 0x000fea0003800000 */
.L_x_19384:
        /* <DEDUP_REMOVED lines=31> */
.L_x_19429:
[----:B------:R-:W-:-:S07]  /*4830*/  MOV R67, R15 ;  /* 0x0000000f00437202 */ /* 0x000fce0000000f00 */
.L_x_19430:
[----:B------:R-:W-:Y:S05]  /*4840*/  BSYNC B2 ;  /* 0x0000000000027941 */ /* 0x000fea0003800000 */
.L_x_19428:
        /* <DEDUP_REMOVED lines=16> */
.L_x_19434:
[----:B------:R-:W-:Y:S05]  /*4950*/  BSYNC B3 ;  /* 0x0000000000037941 */ /* 0x000fea0003800000 */
.L_x_19433:
        /* <DEDUP_REMOVED lines=44> */
.L_x_19432:
[----:B------:R-:W-:Y:S05]  /*4c20*/  BSYNC B2 ;  /* 0x0000000000027941 */ /* 0x000fea0003800000 */
.L_x_19431:
        /* <DEDUP_REMOVED lines=9> */
.L_x_19427:
[----:B------:R-:W-:Y:S05]  /*4cc0*/  BSYNC B1 ;  /* 0x0000000000017941 */ /* 0x000fea0003800000 */
.L_x_19426:
        /* <DEDUP_REMOVED lines=18> */
.L_x_19438:
[----:B------:R-:W-:-:S07]  /*4df0*/  IMAD.MOV.U32 R41, RZ, RZ, R15 ;  /* 0x000000ffff297224 */ /* 0x000fce00078e000f */
.L_x_19439:
[----:B------:R-:W-:Y:S05]  /*4e00*/  BSYNC B2 ;  /* 0x0000000000027941 */ /* 0x000fea0003800000 */
.L_x_19437:
        /* <DEDUP_REMOVED lines=16> */
.L_x_19443:
[----:B------:R-:W-:Y:S05]  /*4f10*/  BSYNC B3 ;  /* 0x0000000000037941 */ /* 0x000fea0003800000 */
.L_x_19442:
        /* <DEDUP_REMOVED lines=44> */
.L_x_19441:
[----:B------:R-:W-:Y:S05]  /*51e0*/  BSYNC B2 ;  /* 0x0000000000027941 */ /* 0x000fea0003800000 */
.L_x_19440:
        /* <DEDUP_REMOVED lines=9> */
.L_x_19436:
[----:B------:R-:W-:Y:S05]  /*5280*/  BSYNC B1 ;  /* 0x0000000000017941 */ /* 0x000fea0003800000 */
.L_x_19435:
        /* <DEDUP_REMOVED lines=18> */
.L_x_19447:
[----:B------:R-:W-:-:S07]  /*53b0*/  MOV R69, R15 ;  /* 0x0000000f00457202 */ /* 0x000fce0000000f00 */
.L_x_19448:
[----:B------:R-:W-:Y:S05]  /*53c0*/  BSYNC B2 ;  /* 0x0000000000027941 */ /* 0x000fea0003800000 */
.L_x_19446:
        /* <DEDUP_REMOVED lines=16> */
.L_x_19452:
[----:B------:R-:W-:Y:S05]  /*54d0*/  BSYNC B3 ;  /* 0x0000000000037941 */ /* 0x000fea0003800000 */
.L_x_19451:
        /* <DEDUP_REMOVED lines=44> */
.L_x_19450:
[----:B------:R-:W-:Y:S05]  /*57a0*/  BSYNC B2 ;  /* 0x0000000000027941 */ /* 0x000fea0003800000 */
.L_x_19449:
        /* <DEDUP_REMOVED lines=9> */
.L_x_19445:
[----:B------:R-:W-:Y:S05]  /*5840*/  BSYNC B1 ;  /* 0x0000000000017941 */ /* 0x000fea0003800000 */
.L_x_19444:
        /* <DEDUP_REMOVED lines=18> */
.L_x_19456:
[----:B------:R-:W-:-:S07]  /*5970*/  IMAD.MOV.U32 R43, RZ, RZ, R15 ;  /* 0x000000ffff2b7224 */ /* 0x000fce00078e000f */
.L_x_19457:
[----:B------:R-:W-:Y:S05]  /*5980*/  BSYNC B2 ;  /* 0x0000000000027941 */ /* 0x000fea0003800000 */
.L_x_19455:
        /* <DEDUP_REMOVED lines=16> */
.L_x_19461:
[----:B------:R-:W-:Y:S05]  /*5a90*/  BSYNC B3 ;  /* 0x0000000000037941 */ /* 0x000fea0003800000 */
.L_x_19460:
        /* <DEDUP_REMOVED lines=44> */
.L_x_19459:
[----:B------:R-:W-:Y:S05]  /*5d60*/  BSYNC B2 ;  /* 0x0000000000027941 */ /* 0x000fea0003800000 */
.L_x_19458:
        /* <DEDUP_REMOVED lines=9> */
.L_x_19454:
[----:B------:R-:W-:Y:S05]  /*5e00*/  BSYNC B1 ;  /* 0x0000000000017941 */ /* 0x000fea0003800000 */
.L_x_19453:
        /* <DEDUP_REMOVED lines=16> */
.L_x_19463:
[----:B------:R-:W-:Y:S05]  /*5f10*/  BSYNC B1 ;  /* 0x0000000000017941 */ /* 0x000fea0003800000 */
.L_x_19462:
[----:B------:R-:W-:Y:S01]  /*5f20*/  VIADD R76, R76, 0x100 ;  /* 0x000001004c4c7836 */ /* 0x000fe20000000000 */
[----:B------:R-:W-:-:S07]  /*5f30*/  IADD3 R59, R59, 0x100, RZ ;  /* 0x000001003b3b7810 */ /* 0x000fce0007ffe0ff */
.L_x_19425:
[----:B------:R-:W-:Y:S05]  /*5f40*/  BSYNC B0 ;  /* 0x0000000000007941 */ /* 0x000fea0003800000 */
.L_x_19424:
        /* <DEDUP_REMOVED lines=31> */
.L_x_19469:
[----:B------:R-:W-:-:S07]  /*6140*/  MOV R67, R15 ;  /* 0x0000000f00437202 */ /* 0x000fce0000000f00 */
.L_x_19470:
[----:B------:R-:W-:Y:S05]  /*6150*/  BSYNC B2 ;  /* 0x0000000000027941 */ /* 0x000fea0003800000 */
.L_x_19468:
        /* <DEDUP_REMOVED lines=16> */
.L_x_19474:
[----:B------:R-:W-:Y:S05]  /*6260*/  BSYNC B3 ;  /* 0x0000000000037941 */ /* 0x000fea0003800000 */
.L_x_19473:
        /* <DEDUP_REMOVED lines=44> */
.L_x_19472:
[----:B------:R-:W-:Y:S05]  /*6530*/  BSYNC B2 ;  /* 0x0000000000027941 */ /* 0x000fea0003800000 */
.L_x_19471:
        /* <DEDUP_REMOVED lines=9> */
.L_x_19467:
[----:B------:R-:W-:Y:S05]  /*65d0*/  BSYNC B1 ;  /* 0x0000000000017941 */ /* 0x000fea0003800000 */
.L_x_19466:
        /* <DEDUP_REMOVED lines=18> */
.L_x_19478:
[----:B------:R-:W-:-:S07]  /*6700*/  IMAD.MOV.U32 R45, RZ, RZ, R15 ;  /* 0x000000ffff2d7224 */ /* 0x000fce00078e000f */
.L_x_19479:
[----:B------:R-:W-:Y:S05]  /*6710*/  BSYNC B2 ;  /* 0x0000000000027941 */ /* 0x000fea0003800000 */
.L_x_19477:
        /* <DEDUP_REMOVED lines=16> */
.L_x_19483:
[----:B------:R-:W-:Y:S05]  /*6820*/  BSYNC B3 ;  /* 0x0000000000037941 */ /* 0x000fea0003800000 */
.L_x_19482:
        /* <DEDUP_REMOVED lines=44> */
.L_x_19481:
[----:B------:R-:W-:Y:S05]  /*6af0*/  BSYNC B2 ;  /* 0x0000000000027941 */ /* 0x000fea0003800000 */
.L_x_19480:
        /* <DEDUP_REMOVED lines=9> */
.L_x_19476:
[----:B------:R-:W-:Y:S05]  /*6b90*/  BSYNC B1 ;  /* 0x0000000000017941 */ /* 0x000fea0003800000 */
.L_x_19475:
        /* <DEDUP_REMOVED lines=18> */
.L_x_19487:
[----:B------:R-:W-:-:S07]  /*6cc0*/  MOV R69, R15 ;  /* 0x0000000f00457202 */ /* 0x000fce0000000f00 */
.L_x_19488:
[----:B------:R-:W-:Y:S05]  /*6cd0*/  BSYNC B2 ;  /* 0x0000000000027941 */ /* 0x000fea0003800000 */
.L_x_19486:
        /* <DEDUP_REMOVED lines=16> */
.L_x_19492:
[----:B------:R-:W-:Y:S05]  /*6de0*/  BSYNC B3 ;  /* 0x0000000000037941 */ /* 0x000fea0003800000 */
.L_x_19491:
        /* <DEDUP_REMOVED lines=44> */
.L_x_19490:
[----:B------:R-:W-:Y:S05]  /*70b0*/  BSYNC B2 ;  /* 0x0000000000027941 */ /* 0x000fea0003800000 */
.L_x_19489:
        /* <DEDUP_REMOVED lines=9> */
.L_x_19485:
[----:B------:R-:W-:Y:S05]  /*7150*/  BSYNC B1 ;  /* 0x0000000000017941 */ /* 0x000fea0003800000 */
.L_x_19484:
        /* <DEDUP_REMOVED lines=18> */
.L_x_19496:
[----:B------:R-:W-:-:S07]  /*7280*/  IMAD.MOV.U32 R47, RZ, RZ, R15 ;  /* 0x000000ffff2f7224 */ /* 0x000fce00078e000f */
.L_x_19497:
[----:B------:R-:W-:Y:S05]  /*7290*/  BSYNC B2 ;  /* 0x0000000000027941 */ /* 0x000fea0003800000 */
.L_x_19495:
        /* <DEDUP_REMOVED lines=16> */
.L_x_19501:
[----:B------:R-:W-:Y:S05]  /*73a0*/  BSYNC B3 ;  /* 0x0000000000037941 */ /* 0x000fea0003800000 */
.L_x_19500:
        /* <DEDUP_REMOVED lines=44> */
.L_x_19499:
[----:B------:R-:W-:Y:S05]  /*7670*/  BSYNC B2 ;  /* 0x0000000000027941 */ /* 0x000fea0003800000 */
.L_x_19498:
        /* <DEDUP_REMOVED lines=9> */
.L_x_19494:
[----:B------:R-:W-:Y:S05]  /*7710*/  BSYNC B1 ;  /* 0x0000000000017941 */ /* 0x000fea0003800000 */
.L_x_19493:
        /* <DEDUP_REMOVED lines=16> */
.L_x_19503:
[----:B------:R-:W-:Y:S05]  /*7820*/  BSYNC B1 ;  /* 0x0000000000017941 */ /* 0x000fea0003800000 */
.L_x_19502:
[----:B------:R-:W-:Y:S01]  /*7830*/  VIADD R76, R76, 0x100 ;  /* 0x000001004c4c7836 */ /* 0x000fe20000000000 */
[----:B------:R-:W-:-:S07]  /*7840*/  IADD3 R59, R59, 0x100, RZ ;  /* 0x000001003b3b7810 */ /* 0x000fce0007ffe0ff */
.L_x_19465:
[----:B------:R-:W-:Y:S05]  /*7850*/  BSYNC B0 ;  /* 0x0000000000007941 */ /* 0x000fea0003800000 */
.L_x_19464:
        /* <DEDUP_REMOVED lines=31> */
.L_x_19509:
[----:B------:R-:W-:-:S07]  /*7a50*/  MOV R67, R15 ;  /* 0x0000000f00437202 */ /* 0x000fce0000000f00 */
.L_x_19510:
[----:B------:R-:W-:Y:S05]  /*7a60*/  BSYNC B2 ;  /* 0x0000000000027941 */ /* 0x000fea0003800000 */
.L_x_19508:
        /* <DEDUP_REMOVED lines=16> */
.L_x_19514:
[----:B------:R-:W-:Y:S05]  /*7b70*/  BSYNC B3 ;  /* 0x0000000000037941 */ /* 0x000fea0003800000 */
.L_x_19513:
        /* <DEDUP_REMOVED lines=44> */
.L_x_19512:
[----:B------:R-:W-:Y:S05]  /*7e40*/  BSYNC B2 ;  /* 0x0000000000027941 */ /* 0x000fea0003800000 */
.L_x_19511:
        /* <DEDUP_REMOVED lines=9> */
.L_x_19507:
[----:B------:R-:W-:Y:S05]  /*7ee0*/  BSYNC B1 ;  /* 0x0000000000017941 */ /* 0x000fea0003800000 */
.L_x_19506:
        /* <DEDUP_REMOVED lines=18> */
.L_x_19518:
[----:B------:R-:W-:-:S07]  /*8010*/  IMAD.MOV.U32 R49, RZ, RZ, R15 ;  /* 0x000000ffff317224 */ /* 0x000fce00078e000f */
.L_x_19519:
[----:B------:R-:W-:Y:S05]  /*8020*/  BSYNC B2 ;  /* 0x0000000000027941 */ /* 0x000fea0003800000 */
.L_x_19517:
        /* <DEDUP_REMOVED lines=16> */
.L_x_19523:
[----:B------:R-:W-:Y:S05]  /*8130*/  BSYNC B3 ;  /* 0x0000000000037941 */ /* 0x000fea0003800000 */
.L_x_19522:
        /* <DEDUP_REMOVED lines=44> */
.L_x_19521:
[----:B------:R-:W-:Y:S05]  /*8400*/  BSYNC B2 ;  /* 0x0000000000027941 */ /* 0x000fea0003800000 */
.L_x_19520:
        /* <DEDUP_REMOVED lines=9> */
.L_x_19516:
[----:B------:R-:W-:Y:S05]  /*84a0*/  BSYNC B1 ;  /* 0x0000000000017941 */ /* 0x000fea0003800000 */
.L_x_19515:
        /* <DEDUP_REMOVED lines=18> */
.L_x_19527:
[----:B------:R-:W-:-:S07]  /*85d0*/  MOV R69, R15 ;  /* 0x0000000f00457202 */ /* 0x000fce0000000f00 */
.L_x_19528:
[----:B------:R-:W-:Y:S05]  /*85e0*/  BSYNC B2 ;  /* 0x0000000000027941 */ /* 0x000fea0003800000 */
.L_x_19526:
        /* <DEDUP_REMOVED lines=16> */
.L_x_19532:
[----:B------:R-:W-:Y:S05]  /*86f0*/  BSYNC B3 ;  /* 0x0000000000037941 */ /* 0x000fea0003800000 */
.L_x_19531:
        /* <DEDUP_REMOVED lines=44> */
.L_x_19530:
[----:B------:R-:W-:Y:S05]  /*89c0*/  BSYNC B2 ;  /* 0x0000000000027941 */ /* 0x000fea0003800000 */
.L_x_19529:
        /* <DEDUP_REMOVED lines=9> */
.L_x_19525:
[----:B------:R-:W-:Y:S05]  /*8a60*/  BSYNC B1 ;  /* 0x0000000000017941 */ /* 0x000fea0003800000 */
.L_x_19524:
        /* <DEDUP_REMOVED lines=18> */
.L_x_19536:
[----:B------:R-:W-:-:S07]  /*8b90*/  IMAD.MOV.U32 R51, RZ, RZ, R15 ;  /* 0x000000ffff337224 */ /* 0x000fce00078e000f */
.L_x_19537:
[----:B------:R-:W-:Y:S05]  /*8ba0*/  BSYNC B2 ;  /* 0x0000000000027941 */ /* 0x000fea0003800000 */
.L_x_19535:
        /* <DEDUP_REMOVED lines=16> */
.L_x_19541:
[----:B------:R-:W-:Y:S05]  /*8cb0*/  BSYNC B3 ;  /* 0x0000000000037941 */ /* 0x000fea0003800000 */
.L_x_19540:
        /* <DEDUP_REMOVED lines=44> */
.L_x_19539:
[----:B------:R-:W-:Y:S05]  /*8f80*/  BSYNC B2 ;  /* 0x0000000000027941 */ /* 0x000fea0003800000 */
.L_x_19538:
        /* <DEDUP_REMOVED lines=9> */
.L_x_19534:
[----:B------:R-:W-:Y:S05]  /*9020*/  BSYNC B1 ;  /* 0x0000000000017941 */ /* 0x000fea0003800000 */
.L_x_19533:
        /* <DEDUP_REMOVED lines=16> */
.L_x_19543:
[----:B------:R-:W-:Y:S05]  /*9130*/  BSYNC B1 ;  /* 0x0000000000017941 */ /* 0x000fea0003800000 */
.L_x_19542:
[----:B------:R-:W-:Y:S01]  /*9140*/  VIADD R76, R76, 0x100 ;  /* 0x000001004c4c7836 */ /* 0x000fe20000000000 */
[----:B------:R-:W-:-:S07]  /*9150*/  IADD3 R59, R59, 0x100, RZ ;  /* 0x000001003b3b7810 */ /* 0x000fce0007ffe0ff */
.L_x_19505:
[----:B------:R-:W-:Y:S05]  /*9160*/  BSYNC B0 ;  /* 0x0000000000007941 */ /* 0x000fea0003800000 */
.L_x_19504:
        /* <DEDUP_REMOVED lines=31> */
.L_x_19549:
[----:B------:R-:W-:-:S07]  /*9360*/  MOV R57, R15 ;  /* 0x0000000f00397202 */ /* 0x000fce0000000f00 */
.L_x_19550:
[----:B------:R-:W-:Y:S05]  /*9370*/  BSYNC B2 ;  /* 0x0000000000027941 */ /* 0x000fea0003800000 */
.L_x_19548:
        /* <DEDUP_REMOVED lines=16> */
.L_x_19554:
[----:B------:R-:W-:Y:S05]  /*9480*/  BSYNC B3 ;  /* 0x0000000000037941 */ /* 0x000fea0003800000 */
.L_x_19553:
        /* <DEDUP_REMOVED lines=44> */
.L_x_19552:
[----:B------:R-:W-:Y:S05]  /*9750*/  BSYNC B2 ;  /* 0x0000000000027941 */ /* 0x000fea0003800000 */
.L_x_19551:
        /* <DEDUP_REMOVED lines=9> */
.L_x_19547:
[----:B------:R-:W-:Y:S05]  /*97f0*/  BSYNC B1 ;  /* 0x0000000000017941 */ /* 0x000fea0003800000 */
.L_x_19546:
        /* <DEDUP_REMOVED lines=18> */
.L_x_19558:
[----:B------:R-:W-:-:S07]  /*9920*/  IMAD.MOV.U32 R53, RZ, RZ, R15 ;  /* 0x000000ffff357224 */ /* 0x000fce00078e000f */
.L_x_19559:
[----:B------:R-:W-:Y:S05]  /*9930*/  BSYNC B2 ;  /* 0x0000000000027941 */ /* 0x000fea0003800000 */
.L_x_19557:
        /* <DEDUP_REMOVED lines=16> */
.L_x_19563:
[----:B------:R-:W-:Y:S05]  /*9a40*/  BSYNC B3 ;  /* 0x0000000000037941 */ /* 0x000fea0003800000 */
.L_x_19562:
        /* <DEDUP_REMOVED lines=44> */
.L_x_19561:
[----:B------:R-:W-:Y:S05]  /*9d10*/  BSYNC B2 ;  /* 0x0000000000027941 */ /* 0x000fea0003800000 */
.L_x_19560:
        /* <DEDUP_REMOVED lines=9> */
.L_x_19556:
[----:B------:R-:W-:Y:S05]  /*9db0*/  BSYNC B1 ;  /* 0x0000000000017941 */ /* 0x000fea0003800000 */
.L_x_19555:
        /* <DEDUP_REMOVED lines=18> */
.L_x_19567:
[----:B------:R-:W-:-:S07]  /*9ee0*/  MOV R57, R15 ;  /* 0x0000000f00397202 */ /* 0x000fce0000000f00 */
.L_x_19568:
[----:B------:R-:W-:Y:S05]  /*9ef0*/  BSYNC B2 ;  /* 0x0000000000027941 */ /* 0x000fea0003800000 */
.L_x_19566:
        /* <DEDUP_REMOVED lines=16> */
.L_x_19572:
[----:B------:R-:W-:Y:S05]  /*a000*/  BSYNC B3 ;  /* 0x0000000000037941 */ /* 0x000fea0003800000 */
.L_x_19571:
        /* <DEDUP_REMOVED lines=44> */
.L_x_19570:
[----:B------:R-:W-:Y:S05]  /*a2d0*/  BSYNC B2 ;  /* 0x0000000000027941 */ /* 0x000fea0003800000 */
.L_x_19569:
        /* <DEDUP_REMOVED lines=9> */
.L_x_19565:
[----:B------:R-:W-:Y:S05]  /*a370*/  BSYNC B1 ;  /* 0x0000000000017941 */ /* 0x000fea0003800000 */
.L_x_19564:
        /* <DEDUP_REMOVED lines=18> */
.L_x_19576:
[----:B------:R-:W-:-:S07]  /*a4a0*/  IMAD.MOV.U32 R55, RZ, RZ, R15 ;  /* 0x000000ffff377224 */ /* 0x000fce00078e000f */
.L_x_19577:
[----:B------:R-:W-:Y:S05]  /*a4b0*/  BSYNC B2 ;  /* 0x0000000000027941 */ /* 0x000fea0003800000 */
.L_x_19575:
        /* <DEDUP_REMOVED lines=16> */
.L_x_19581:
[----:B------:R-:W-:Y:S05]  /*a5c0*/  BSYNC B3 ;  /* 0x0000000000037941 */ /* 0x000fea0003800000 */
.L_x_19580:
        /* <DEDUP_REMOVED lines=44> */
.L_x_19579:
[----:B------:R-:W-:Y:S05]  /*a890*/  BSYNC B2 ;  /* 0x0000000000027941 */ /* 0x000fea0003800000 */
.L_x_19578:
        /* <DEDUP_REMOVED lines=9> */
.L_x_19574:
[----:B------:R-:W-:Y:S05]  /*a930*/  BSYNC B1 ;  /* 0x0000000000017941 */ /* 0x000fea0003800000 */
.L_x_19573:
[----:B------:R-:W0:Y:S02]  /*a940*/  LDC.64 R78, c[0x0][0x238] ;  /* 0x00008e00ff4e7b82 */ /* 0x000e240000000a00 */
[----:B0-----:R-:W-:-:S05]  /*a950*/  IMAD.WIDE.U32 R78, R76, 0x10, R78 ;  /* 0x000000104c4e7825 */ /* 0x001fca00078e004e */
[----:B------:R2:W-:Y:S01]  /*a960*/  STG.E.128 desc[UR6][R78.64], R52 ;  /* 0x000000344e007986 */ /* 0x0005e2000c101d06 */
[----:B------:R-:W-:Y:S05]  /*a970*/  @!P0 BRA `(.L_x_19545) ;  /* 0x00000000002c8947 */ /* 0x000fea0003800000 */
[----:B--2---:R-:W0:Y:S01]  /*a980*/  LDC.64 R78, c[0x0][0x240] ;  /* 0x00009000ff4e7b82 */ /* 0x004e220000000a00 */
        /* <DEDUP_REMOVED lines=10> */
.L_x_19545:
[----:B------:R-:W-:Y:S05]  /*aa30*/  BSYNC B0 ;  /* 0x0000000000007941 */ /* 0x000fea0003800000 */
.L_x_19544:
[----:B------:R-:W-:Y:S01]  /*aa40*/  FADD.FTZ R76, RZ, R28 ;  /* 0x0000001cff4c7221 */ /* 0x000fe20000010000 */
[C---:B------:R-:W-:Y:S01]  /*aa50*/  ISETP.GT.U32.AND P3, PT, R6.reuse, 0x1ff, PT ;  /* 0x000001ff0600780c */ /* 0x040fe20003f64070 */
[----:B------:R-:W-:Y:S01]  /*aa60*/  UMOV UR8, 0xffffffff ;  /* 0xffffffff00087882 */ /* 0x000fe20000000000 */
[C---:B------:R-:W-:Y:S01]  /*aa70*/  ISETP.GT.U32.AND P2, PT, R6.reuse, 0x2ff, PT ;  /* 0x000002ff0600780c */ /* 0x040fe20003f44070 */
[----:B---3--:R-:W-:Y:S01]  /*aa80*/  FADD.FTZ R57, R29, R76 ;  /* 0x0000004c1d397221 */ /* 0x008fe20000010000 */
[C---:B------:R-:W-:Y:S02]  /*aa90*/  ISETP.GT.U32.AND P1, PT, R6.reuse, 0x3ff, PT ;  /* 0x000003ff0600780c */ /* 0x040fe40003f24070 */
[----:B------:R-:W-:Y:S01]  /*aaa0*/  ISETP.GT.U32.AND P0, PT, R6, 0x4ff, PT ;  /* 0x000004ff0600780c */ /* 0x000fe20003f04070 */
[----:B------:R-:W-:Y:S01]  /*aab0*/  FADD.FTZ R76, R30, R57 ;  /* 0x000000391e4c7221 */ /* 0x000fe20000010000 */
[----:B------:R-:W-:Y:S02]  /*aac0*/  LOP3.LUT P5, RZ, R56, 0xff, RZ, 0xc0, !PT ;  /* 0x000000ff38ff7812 */ /* 0x000fe400078ac0ff */
[----:B012---:R-:W-:Y:S01]  /*aad0*/  SHF.R.U32.HI R78, RZ, 0x5, R0 ;  /* 0x00000005ff4e7819 */ /* 0x007fe20000011600 */
[----:B------:R-:W-:Y:S01]  /*aae0*/  FADD.FTZ R76, R31, R76 ;  /* 0x0000004c1f4c7221 */ /* 0x000fe20000010000 */
[----:B------:R-:W-:-:S04]  /*aaf0*/  LOP3.LUT P6, RZ, R0, 0x1f, RZ, 0xc0, !PT ;  /* 0x0000001f00ff7812 */ /* 0x000fc800078cc0ff */
        /* <DEDUP_REMOVED lines=17> */
[----:B------:R-:W-:Y:S02]  /*ac10*/  @P0 FADD.FTZ R57, R51, R76 ;  /* 0x0000004c33390221 */ /* 0x000fe40000010000 */
[----:B------:R-:W-:Y:S02]  /*ac20*/  @!P5 VIADD R59, R59, 0x8 ;  /* 0x000000083b3bd836 */ /* 0x000fe40000000000 */
[----:B------:R-:W-:-:S04]  /*ac30*/  FADD.FTZ R76, R52, R57 ;  /* 0x00000039344c7221 */ /* 0x000fc80000010000 */
[----:B------:R-:W-:Y:S01]  /*ac40*/  FADD.FTZ R79, R53, R76 ;  /* 0x0000004c354f7221 */ /* 0x000fe20000010000 */
[----:B------:R-:W-:Y:S02]  /*ac50*/  P2R R76, PR, RZ, 0x20 ;  /* 0x00000020ff4c7803 */ /* 0x000fe40000000000 */
[----:B------:R-:W-:Y:S01]  /*ac60*/  ISETP.GT.U32.AND P5, PT, R6, 0x5ff, PT ;  /* 0x000005ff0600780c */ /* 0x000fe20003fa4070 */
[----:B------:R-:W-:-:S12]  /*ac70*/  FADD.FTZ R56, R54, R79 ;  /* 0x0000004f36387221 */ /* 0x000fd80000010000 */
        /* <DEDUP_REMOVED lines=71> */
.L_x_19606:
[----:B------:R-:W-:Y:S01]  /*b0f0*/  LOP3.LUT P0, RZ, R0, 0x1f, RZ, 0xc0, !PT ;  /* 0x0000001f00ff7812 */ /* 0x000fe2000780c0ff */
[----:B------:R-:W-:Y:S05]  /*b100*/  WARPSYNC.ALL ;  /* 0x0000000000007948 */ /* 0x000fea0003800000 */
[----:B------:R-:W-:-:S07]  /*b110*/  LOP3.LUT R78, R78, 0x7, RZ, 0xc0, !PT ;  /* 0x000000074e4e7812 */ /* 0x000fce00078ec0ff */
[----:B------:R-:W2:Y:S01]  /*b120*/  @!P0 S2R R82, SR_CgaCtaId ;  /* 0x0000000000528919 */ /* 0x000ea20000008800 */
[----:B------:R-:W-:Y:S02]  /*b130*/  @!P0 MOV R57, 0x400 ;  /* 0x0000040000398802 */ /* 0x000fe40000000f00 */
[----:B------:R-:W-:Y:S02]  /*b140*/  @!P0 IADD3 R79, R59, R78, RZ ;  /* 0x0000004e3b4f8210 */ /* 0x000fe40007ffe0ff */
[----:B--2---:R-:W-:Y:S01]  /*b150*/  @!P0 LEA R82, R82, R57, 0x18 ;  /* 0x0000003952528211 */ /* 0x004fe200078ec0ff */
[----:B-1----:R-:W-:-:S04]  /*b160*/  FADD.FTZ R57, R83, R116 ;  /* 0x0000007453397221 */ /* 0x002fc80000010000 */
[----:B------:R-:W-:Y:S01]  /*b170*/  @!P0 IMAD R79, R79, 0x8, R82 ;  /* 0x000000084f4f8824 */ /* 0x000fe200078e0252 */
[----:B------:R-:W-:-:S04]  /*b180*/  LOP3.LUT R82, R0, 0x1f, RZ, 0xc0, !PT ;  /* 0x0000001f00527812 */ /* 0x000fc800078ec0ff */
[----:B------:R1:W-:Y:S01]  /*b190*/  @!P0 STS.64 [R79], R56 ;  /* 0x000000384f008388 */ /* 0x0003e20000000a00 */
[----:B------:R-:W-:-:S03]  /*b1a0*/  ISETP.GT.U32.AND P0, PT, R82, 0x7, PT ;  /* 0x000000075200780c */ /* 0x000fc60003f04070 */
[----:B------:R-:W2:Y:S01]  /*b1b0*/  LDL R115, [R1] ;  /* 0x0000000001737983 */ /* 0x000ea20000100800 */
[----:B------:R-:W-:Y:S01]  /*b1c0*/  BAR.SYNC.DEFER_BLOCKING 0x0 ;  /* 0x0000000000007b1d */ /* 0x000fe20000010000 */
[----:B------:R-:W-:-:S08]  /*b1d0*/  LOP3.LUT P1, RZ, R78, 0x1f, R0, 0xf8, !PT ;  /* 0x0000001f4eff7812 */ /* 0x000fd0000782f800 */
[----:B------:R-:W-:Y:S02]  /*b1e0*/  @!P0 MOV R78, 0x400 ;  /* 0x00000400004e8802 */ /* 0x000fe40000000f00 */
[----:B------:R-:W-:Y:S01]  /*b1f0*/  @!P0 IADD3 R82, R59, R82, RZ ;  /* 0x000000523b528210 */ /* 0x000fe20007ffe0ff */
[----:B------:R-:W-:Y:S01]  /*b200*/  IMAD.MOV.U32 R59, RZ, RZ, RZ ;  /* 0x000000ffff3b7224 */ /* 0x000fe200078e00ff */
[----:B------:R-:W-:Y:S01]  /*b210*/  BSSY B0, `(.L_x_19583) ;  /* 0x00000c8000007945 */ /* 0x000fe20003800000 */
[----:B-1----:R-:W1:Y:S01]  /*b220*/  @!P0 S2R R79, SR_CgaCtaId ;  /* 0x00000000004f8919 */ /* 0x002e620000008800 */
[----:B------:R-:W3:Y:S02]  /*b230*/  @!P1 LDC.64 R56, c[0x0][0x250] ;  /* 0x00009400ff389b82 */ /* 0x000ee40000000a00 */
[----:B---3--:R-:W-:Y:S02]  /*b240*/  @!P1 LEA R56, P2, R7, R56, 0x2 ;  /* 0x0000003807389211 */ /* 0x008fe400078410ff */
[----:B-1----:R-:W-:-:S02]  /*b250*/  @!P0 LEA R79, R79, R78, 0x18 ;  /* 0x0000004e4f4f8211 */ /* 0x002fc400078ec0ff */
[C---:B------:R-:W-:Y:S02]  /*b260*/  @!P1 LEA.HI.X R57, R7.reuse, R57, R77, 0x2, P2 ;  /* 0x0000003907399211 */ /* 0x040fe400010f144d */
[----:B------:R-:W-:Y:S02]  /*b270*/  @!P0 LEA R114, R82, R79, 0x3 ;  /* 0x0000004f52728211 */ /* 0x000fe400078e18ff */
[----:B------:R-:W-:Y:S01]  /*b280*/  CS2R R78, SRZ ;  /* 0x00000000004e7805 */ /* 0x000fe2000001ff00 */
[----:B0-----:R-:W0:Y:S05]  /*b290*/  @!P1 LDC.64 R82, c[0x0][0x258] ;  /* 0x00009600ff529b82 */ /* 0x001e2a0000000a00 */
[----:B------:R-:W1:Y:S04]  /*b2a0*/  @!P0 LDS.64 R78, [R114] ;  /* 0x00000000724e8984 */ /* 0x000e680000000a00 */
[----:B-1----:R-:W-:Y:S01]  /*b2b0*/  SHFL.DOWN PT, R125, R78, 0x4, 0x1f ;  /* 0x08801f004e7d7f89 */ /* 0x002fe200000e0000 */
[----:B--2---:R-:W-:Y:S01]  /*b2c0*/  @!P0 IMAD.MOV.U32 R59, RZ, RZ, R115 ;  /* 0x000000ffff3b8224 */ /* 0x004fe200078e0073 */
[----:B0-----:R-:W-:-:S04]  /*b2d0*/  @!P1 LEA R82, P0, R7, R82, 0x2 ;  /* 0x0000005207529211 */ /* 0x001fc800078010ff */
[----:B------:R-:W0:Y:S01]  /*b2e0*/  SHFL.DOWN PT, R116, R59, 0x4, 0x1f ;  /* 0x08801f003b747f89 */ /* 0x000e2200000e0000 */
[----:B------:R-:W-:Y:S02]  /*b2f0*/  @!P1 LEA.HI.X R83, R7, R83, R77, 0x2, P0 ;  /* 0x0000005307539211 */ /* 0x000fe400000f144d */
[-C--:B------:R-:W-:Y:S02]  /*b300*/  I2FP.F32.S32 R124, R59.reuse ;  /* 0x0000003b007c7245 */ /* 0x080fe40000201400 */
[----:B------:R-:W-:Y:S02]  /*b310*/  PLOP3.LUT P0, PT, PT, PT, UP0, 0x40, 0x0 ;  /* 0x000000000000781c */ /* 0x000fe40003f0e808 */
[----:B0-----:R-:W-:Y:S02]  /*b320*/  I2FP.F32.S32 R121, R116 ;  /* 0x0000007400797245 */ /* 0x001fe40000201400 */
[----:B------:R-:W-:-:S03]  /*b330*/  IADD3 R77, R116, R59, RZ ;  /* 0x0000003b744d7210 */ /* 0x000fc60007ffe0ff */
[C---:B------:R-:W-:Y:S01]  /*b340*/  FMUL.FTZ R115, R125.reuse, R121 ;  /* 0x000000797d737220 */ /* 0x040fe20000410000 */
[----:B------:R-:W-:Y:S01]  /*b350*/  I2FP.F32.S32 R119, R77 ;  /* 0x0000004d00777245 */ /* 0x000fe20000201400 */
[----:B------:R-:W-:Y:S01]  /*b360*/  FADD.FTZ R125, -R125, R78 ;  /* 0x0000004e7d7d7221 */ /* 0x000fe20000010100 */
[----:B------:R-:W0:Y:S01]  /*b370*/  SHFL.DOWN PT, R118, R77, 0x2, 0x1f ;  /* 0x08401f004d767f89 */ /* 0x000e2200000e0000 */
[----:B------:R-:W-:Y:S01]  /*b380*/  FFMA.FTZ R115, R124, R78, R115 ;  /* 0x0000004e7c737223 */ /* 0x000fe20000010073 */
[----:B------:R-:W1:Y:S01]  /*b390*/  MUFU.RCP R120, R119 ;  /* 0x0000007700787308 */ /* 0x000e620000001000 */
[----:B------:R-:W-:-:S04]  /*b3a0*/  FMUL.FTZ R125, R125, R125 ;  /* 0x0000007d7d7d7220 */ /* 0x000fc80000410000 */
[----:B------:R-:W-:-:S04]  /*b3b0*/  FMUL.FTZ R124, R125, R124 ;  /* 0x0000007c7d7c7220 */ /* 0x000fc80000410000 */
[----:B------:R-:W-:Y:S02]  /*b3c0*/  FMUL.FTZ R124, R124, R121 ;  /* 0x000000797c7c7220 */ /* 0x000fe40000410000 */
[----:B------:R-:W2:Y:S01]  /*b3d0*/  SHFL.DOWN PT, R121, R79, 0x4, 0x1f ;  /* 0x08801f004f797f89 */ /* 0x000ea200000e0000 */
[----:B-1----:R-:W-:-:S05]  /*b3e0*/  FMUL.FTZ R117, R120, R115 ;  /* 0x0000007378757220 */ /* 0x002fca0000410000 */
[----:B------:R-:W1:Y:S01]  /*b3f0*/  SHFL.DOWN PT, R116, R117, 0x2, 0x1f ;  /* 0x08401f0075747f89 */ /* 0x000e6200000e0000 */
[----:B0-----:R-:W-:Y:S01]  /*b400*/  IMAD.IADD R59, R77, 0x1, R118 ;  /* 0x000000014d3b7824 */ /* 0x001fe200078e0276 */
[----:B------:R-:W-:-:S04]  /*b410*/  I2FP.F32.S32 R118, R118 ;  /* 0x0000007600767245 */ /* 0x000fc80000201400 */
[----:B------:R-:W-:Y:S01]  /*b420*/  I2FP.F32.S32 R114, R59 ;  /* 0x0000003b00727245 */ /* 0x000fe20000201400 */
[----:B------:R-:W0:Y:S03]  /*b430*/  SHFL.DOWN PT, R123, R59, 0x1, 0x1f ;  /* 0x08201f003b7b7f89 */ /* 0x000e2600000e0000 */
[----:B------:R-:W3:Y:S01]  /*b440*/  MUFU.RCP R115, R114 ;  /* 0x0000007200737308 */ /* 0x000ee20000001000 */
[----:B--2---:R-:W-:-:S04]  /*b450*/  FADD.FTZ R121, R121, R79 ;  /* 0x0000004f79797221 */ /* 0x004fc80000010000 */
[----:B------:R-:W-:-:S05]  /*b460*/  FFMA.FTZ R121, R120, R124, R121 ;  /* 0x0000007c78797223 */ /* 0x000fca0000010079 */
[----:B------:R-:W2:Y:S01]  /*b470*/  SHFL.DOWN PT, R120, R121, 0x2, 0x1f ;  /* 0x08401f0079787f89 */ /* 0x000ea200000e0000 */
[----:B-1----:R-:W-:Y:S01]  /*b480*/  FMUL.FTZ R77, R116, R118 ;  /* 0x00000076744d7220 */ /* 0x002fe20000410000 */
[----:B------:R-:W-:-:S03]  /*b490*/  FADD.FTZ R116, R117, -R116 ;  /* 0x8000007475747221 */ /* 0x000fc60000010000 */
[----:B------:R-:W-:Y:S01]  /*b4a0*/  FFMA.FTZ R77, R119, R117, R77 ;  /* 0x00000075774d7223 */ /* 0x000fe2000001004d */
[----:B------:R-:W-:Y:S01]  /*b4b0*/  FMUL.FTZ R116, R116, R116 ;  /* 0x0000007474747220 */ /* 0x000fe20000410000 */
[----:B0-----:R-:W-:Y:S02]  /*b4c0*/  IADD3 R59, R59, R123, RZ ;  /* 0x0000007b3b3b7210 */ /* 0x001fe40007ffe0ff */
[----:B---3--:R-:W-:Y:S01]  /*b4d0*/  FMUL.FTZ R77, R115, R77 ;  /* 0x0000004d734d7220 */ /* 0x008fe20000410000 */
[----:B------:R-:W-:Y:S01]  /*b4e0*/  FMUL.FTZ R119, R119, R116 ;  /* 0x0000007477777220 */ /* 0x000fe20000410000 */
[----:B------:R-:W-:Y:S02]  /*b4f0*/  I2FP.F32.S32 R123, R123 ;  /* 0x0000007b007b7245 */ /* 0x000fe40000201400 */
[----:B------:R-:W-:Y:S01]  /*b500*/  I2FP.F32.S32 R59, R59 ;  /* 0x0000003b003b7245 */ /* 0x000fe20000201400 */
[----:B------:R-:W0:Y:S01]  /*b510*/  SHFL.DOWN PT, R78, R77, 0x1, 0x1f ;  /* 0x08201f004d4e7f89 */ /* 0x000e2200000e0000 */
[----:B------:R-:W-:-:S02]  /*b520*/  FMUL.FTZ R119, R119, R118 ;  /* 0x0000007677777220 */ /* 0x000fc40000410000 */
[----:B------:R0:W1:Y:S01]  /*b530*/  MUFU.RCP R122, R59 ;  /* 0x0000003b007a7308 */ /* 0x0000620000001000 */
[----:B--2---:R-:W-:-:S04]  /*b540*/  FADD.FTZ R120, R121, R120 ;  /* 0x0000007879787221 */ /* 0x004fc80000010000 */
[----:B------:R-:W-:-:S05]  /*b550*/  FFMA.FTZ R119, R115, R119, R120 ;  /* 0x0000007773777223 */ /* 0x000fca0000010078 */
[----:B------:R-:W2:Y:S01]  /*b560*/  SHFL.DOWN PT, R116, R119, 0x1, 0x1f ;  /* 0x08201f0077747f89 */ /* 0x000ea200000e0000 */
[----:B0-----:R-:W-:-:S04]  /*b570*/  FMUL.FTZ R59, R78, R123 ;  /* 0x0000007b4e3b7220 */ /* 0x001fc80000410000 */
[----:B------:R-:W-:Y:S01]  /*b580*/  FFMA.FTZ R59, R114, R77, R59 ;  /* 0x0000004d723b7223 */ /* 0x000fe2000001003b */
[----:B------:R-:W-:Y:S02]  /*b590*/  FADD.FTZ R77, R77, -R78 ;  /* 0x8000004e4d4d7221 */ /* 0x000fe40000010000 */
[----:B------:R-:W0:Y:S01]  /*b5a0*/  LDC R78, c[0x0][0x2d8] ;  /* 0x0000b600ff4e7b82 */ /* 0x000e220000000800 */
[----:B-1----:R-:W-:Y:S01]  /*b5b0*/  FMUL.FTZ R59, R122, R59 ;  /* 0x0000003b7a3b7220 */ /* 0x002fe20000410000 */
[----:B------:R-:W-:-:S04]  /*b5c0*/  FMUL.FTZ R77, R77, R77 ;  /* 0x0000004d4d4d7220 */ /* 0x000fc80000410000 */
[----:B------:R-:W-:Y:S01]  /*b5d0*/  FMUL.FTZ R114, R114, R77 ;  /* 0x0000004d72727220 */ /* 0x000fe20000410000 */
[----:B------:R-:W1:Y:S03]  /*b5e0*/  SHFL.IDX PT, R59, R59, RZ, 0x1f ;  /* 0x00001fff3b3b7589 */ /* 0x000e6600000e0000 */
[----:B------:R-:W-:Y:S01]  /*b5f0*/  FMUL.FTZ R114, R114, R123 ;  /* 0x0000007b72727220 */ /* 0x000fe20000410000 */
[----:B--2---:R-:W-:-:S04]  /*b600*/  FADD.FTZ R77, R119, R116 ;  /* 0x00000074774d7221 */ /* 0x004fc80000010000 */
[----:B------:R-:W-:-:S05]  /*b610*/  FFMA.FTZ R114, R122, R114, R77 ;  /* 0x000000727a727223 */ /* 0x000fca000001004d */
[----:B------:R-:W0:Y:S01]  /*b620*/  SHFL.IDX PT, R77, R114, RZ, 0x1f ;  /* 0x00001fff724d7589 */ /* 0x000e2200000e0000 */
[----:B-1----:R-:W-:-:S03]  /*b630*/  FMUL.FTZ R125, R59, R59 ;  /* 0x0000003b3b7d7220 */ /* 0x002fc60000410000 */
[----:B------:R1:W-:Y:S02]  /*b640*/  @!P1 STG.E desc[UR6][R56.64], R59 ;  /* 0x0000003b38009986 */ /* 0x0003e4000c101906 */
[----:B------:R-:W-:Y:S02]  /*b650*/  FSEL R125, R125, RZ, !P0 ;  /* 0x000000ff7d7d7208 */ /* 0x000fe40004000000 */
[----:B-----5:R-:W-:Y:S01]  /*b660*/  ISETP.GE.AND P0, PT, R58, 0x1, PT ;  /* 0x000000013a00780c */ /* 0x020fe20003f06270 */
[----:B0-----:R-:W-:-:S04]  /*b670*/  FFMA.FTZ R78, R77, UR12, R78 ;  /* 0x0000000c4d4e7c23 */ /* 0x001fc8000801004e */
[----:B------:R-:W-:-:S06]  /*b680*/  FADD.FTZ R77, R78, R125 ;  /* 0x0000007d4e4d7221 */ /* 0x000fcc0000010000 */
[----:B------:R-:W0:Y:S02]  /*b690*/  MUFU.RSQ R77, R77 ;  /* 0x0000004d004d7308 */ /* 0x000e240000001400 */
[----:B0-----:R1:W-:Y:S01]  /*b6a0*/  @!P1 STG.E desc[UR6][R82.64], R77 ;  /* 0x0000004d52009986 */ /* 0x0013e2000c101906 */
[----:B------:R-:W-:Y:S05]  /*b6b0*/  @!P0 BRA `(.L_x_19584) ;  /* 0x0000000400f48947 */ /* 0x000fea0003800000 */
[----:B------:R-:W0:Y:S01]  /*b6c0*/  LDC R79, c[0x0][0x218] ;  /* 0x00008600ff4f7b82 */ /* 0x000e220000000800 */
[----:B------:R-:W-:Y:S01]  /*b6d0*/  VIADD R58, R58, 0xffffffff ;  /* 0xffffffff3a3a7836 */ /* 0x000fe20000000000 */
[----:B------:R-:W-:Y:S01]  /*b6e0*/  PLOP3.LUT P0, PT, PT, PT, UP0, 0x40, 0x0 ;  /* 0x000000000000781c */ /* 0x000fe20003f0e808 */
[----:B------:R-:W-:Y:S01]  /*b6f0*/  BSSY B1, `(.L_x_19585) ;  /* 0x0000018000017945 */ /* 0x000fe20003800000 */
[----:B------:R-:W-:Y:S02]  /*b700*/  LOP3.LUT R5, R0, 0xff, RZ, 0xc0, !PT ;  /* 0x000000ff00057812 */ /* 0x000fe400078ec0ff */
[----:B-1----:R-:W-:Y:S01]  /*b710*/  FSEL R82, R59, RZ, P0 ;  /* 0x000000ff3b527208 */ /* 0x002fe20000000000 */
[----:B0-----:R-:W-:-:S05]  /*b720*/  IMAD R58, R58, R79, RZ ;  /* 0x0000004f3a3a7224 */ /* 0x001fca00078e02ff */
        /* <DEDUP_REMOVED lines=20> */
.L_x_19586:
[----:B------:R-:W-:Y:S05]  /*b870*/  BSYNC B1 ;  /* 0x0000000000017941 */ /* 0x000fea0003800000 */
.L_x_19585:
        /* <DEDUP_REMOVED lines=19> */
.L_x_19588:
[----:B------:R-:W-:Y:S05]  /*b9b0*/  BSYNC B1 ;  /* 0x0000000000017941 */ /* 0x000fea0003800000 */
.L_x_19587:
        /* <DEDUP_REMOVED lines=19> */
.L_x_19590:
[----:B------:R-:W-:Y:S05]  /*baf0*/  BSYNC B1 ;  /* 0x0000000000017941 */ /* 0x000fea0003800000 */
.L_x_19589:
        /* <DEDUP_REMOVED lines=19> */
.L_x_19592:
[----:B------:R-:W-:Y:S05]  /*bc30*/  BSYNC B1 ;  /* 0x0000000000017941 */ /* 0x000fea0003800000 */
.L_x_19591:
        /* <DEDUP_REMOVED lines=19> */
.L_x_19594:
[----:B------:R-:W-:Y:S05]  /*bd70*/  BSYNC B1 ;  /* 0x0000000000017941 */ /* 0x000fea0003800000 */
.L_x_19593:
        /* <DEDUP_REMOVED lines=17> */
.L_x_19584:
[----:B------:R-:W-:Y:S05]  /*be90*/  BSYNC B0 ;  /* 0x0000000000007941 */ /* 0x000fea0003800000 */
.L_x_19583:
[----:B------:R-:W-:Y:S01]  /*bea0*/  ISETP.NE.AND P0, PT, R76, RZ, PT ;  /* 0x000000ff4c00720c */ /* 0x000fe20003f05270 */
[----:B------:R-:W-:-:S03]  /*beb0*/  VIADD R7, R7, UR14 ;  /* 0x0000000e07077c36 */ /* 0x000fc60008000000 */
[----:B01234-:R-:W-:Y:S02]  /*bec0*/  SEL R56, RZ, 0x1, P0 ;  /* 0x00000001ff387807 */ /* 0x01ffe40000000000 */
[----:B------:R-:W-:-:S13]  /*bed0*/  ISETP.GE.AND P0, PT, R7, UR15, PT ;  /* 0x0000000f07007c0c */ /* 0x000fda000bf06270 */
[----:B------:R-:W-:Y:S05]  /*bee0*/  @!P0 BRA `(.L_x_19595) ;  /* 0xffffff5400008947 */ /* 0x000fea000383ffff */
[----:B------:R-:W-:Y:S05]  /*bef0*/  EXIT ;  /* 0x000000000000794d */ /* 0x000fea0003800000 */
.L_x_19582:
[----:B------:R-:W-:Y:S01]  /*bf00*/  HFMA2.MMA R120, -RZ, RZ, 0, 1.847743988037109375e-06 ;  /* 0x0000001fff787435 */ /* 0x000fe200000001ff */
[----:B------:R-:W-:Y:S01]  /*bf10*/  MOV R118, R57 ;  /* 0x0000003900767202 */ /* 0x000fe20000000f00 */
[----:B------:R-:W-:Y:S02]  /*bf20*/  IMAD.MOV.U32 R119, RZ, RZ, 0x1 ;  /* 0x00000001ff777424 */ /* 0x000fe400078e00ff */
[----:B------:R-:W-:-:S07]  /*bf30*/  IMAD.MOV.U32 R117, RZ, RZ, -0x1 ;  /* 0xffffffffff757424 */ /* 0x000fce00078e00ff */
[----:B-----5:R-:W-:Y:S05]  /*bf40*/  WARPSYNC.COLLECTIVE R117, `(.L_x_19596) ;  /* 0x0000000075087348 */ /* 0x020fea0003c00000 */
[----:B------:R0:W1:Y:S02]  /*bf50*/  SHFL.BFLY P6, R115, R118, R119, R120 ;  /* 0x0c00007776737389 */ /* 0x00006400000c0078 */
[----:B01---5:R-:W-:Y:S01]  /*bf60*/  ENDCOLLECTIVE ;  /* 0x000000000000791b */ /* 0x023fe20003800000 */
.L_x_19596:
[----:B------:R-:W-:Y:S01]  /*bf70*/  HFMA2.MMA R119, -RZ, RZ, 0, 1.1920928955078125e-07 ;  /* 0x00000002ff777435 */ /* 0x000fe200000001ff */
[----:B------:R-:W-:-:S05]  /*bf80*/  MOV R56, R115 ;  /* 0x0000007300387202 */ /* 0x000fca0000000f00 */
[----:B------:R-:W-:-:S04]  /*bf90*/  FADD.FTZ R79, R57, R56 ;  /* 0x00000038394f7221 */ /* 0x000fc80000010000 */
[----:B------:R-:W-:-:S07]  /*bfa0*/  IMAD.MOV.U32 R118, RZ, RZ, R79 ;  /* 0x000000ffff767224 */ /* 0x000fce00078e004f */
[----:B------:R-:W-:Y:S05]  /*bfb0*/  WARPSYNC.COLLECTIVE R117, `(.L_x_19597) ;  /* 0x0000000075087348 */ /* 0x000fea0003c00000 */
[----:B------:R0:W1:Y:S02]  /*bfc0*/  SHFL.BFLY P6, R115, R118, R119, R120 ;  /* 0x0c00007776737389 */ /* 0x00006400000c0078 */
[----:B01----:R-:W-:Y:S01]  /*bfd0*/  ENDCOLLECTIVE ;  /* 0x000000000000791b */ /* 0x003fe20003800000 */
.L_x_19597:
[----:B------:R-:W-:Y:S02]  /*bfe0*/  IMAD.MOV.U32 R119, RZ, RZ, 0x4 ;  /* 0x00000004ff777424 */ /* 0x000fe400078e00ff */
[----:B------:R-:W-:-:S04]  /*bff0*/  IMAD.MOV.U32 R56, RZ, RZ, R115 ;  /* 0x000000ffff387224 */ /* 0x000fc800078e0073 */
[----:B------:R-:W-:-:S05]  /*c000*/  FADD.FTZ R82, R79, R56 ;  /* 0x000000384f527221 */ /* 0x000fca0000010000 */
[----:B------:R-:W-:-:S07]  /*c010*/  MOV R118, R82 ;  /* 0x0000005200767202 */ /* 0x000fce0000000f00 */
[----:B------:R-:W-:Y:S05]  /*c020*/  WARPSYNC.COLLECTIVE R117, `(.L_x_19598) ;  /* 0x0000000075087348 */ /* 0x000fea0003c00000 */
[----:B------:R0:W1:Y:S02]  /*c030*/  SHFL.BFLY P6, R115, R118, R119, R120 ;  /* 0x0c00007776737389 */ /* 0x00006400000c0078 */
[----:B01----:R-:W-:Y:S01]  /*c040*/  ENDCOLLECTIVE ;  /* 0x000000000000791b */ /* 0x003fe20003800000 */
.L_x_19598:
[----:B------:R-:W-:Y:S01]  /*c050*/  HFMA2.MMA R119, -RZ, RZ, 0, 4.76837158203125e-07 ;  /* 0x00000008ff777435 */ /* 0x000fe200000001ff */
[----:B------:R-:W-:-:S05]  /*c060*/  MOV R83, R115 ;  /* 0x0000007300537202 */ /* 0x000fca0000000f00 */
[----:B------:R-:W-:-:S04]  /*c070*/  FADD.FTZ R83, R82, R83 ;  /* 0x0000005352537221 */ /* 0x000fc80000010000 */
[----:B------:R-:W-:-:S07]  /*c080*/  IMAD.MOV.U32 R118, RZ, RZ, R83 ;  /* 0x000000ffff767224 */ /* 0x000fce00078e0053 */
[----:B------:R-:W-:Y:S05]  /*c090*/  WARPSYNC.COLLECTIVE R117, `(.L_x_19599) ;  /* 0x0000000075087348 */ /* 0x000fea0003c00000 */
[----:B------:R0:W1:Y:S02]  /*c0a0*/  SHFL.BFLY P6, R115, R118, R119, R120 ;  /* 0x0c00007776737389 */ /* 0x00006400000c0078 */
[----:B01----:R-:W-:Y:S01]  /*c0b0*/  ENDCOLLECTIVE ;  /* 0x000000000000791b */ /* 0x003fe20003800000 */
.L_x_19599:
[----:B------:R-:W-:Y:S02]  /*c0c0*/  IMAD.MOV.U32 R119, RZ, RZ, 0x10 ;  /* 0x00000010ff777424 */ /* 0x000fe400078e00ff */
[----:B------:R-:W-:-:S04]  /*c0d0*/  IMAD.MOV.U32 R56, RZ, RZ, R115 ;  /* 0x000000ffff387224 */ /* 0x000fc800078e0073 */
[----:B------:R-:W-:-:S05]  /*c0e0*/  FADD.FTZ R114, R83, R56 ;  /* 0x0000003853727221 */ /* 0x000fca0000010000 */
[----:B------:R-:W-:-:S07]  /*c0f0*/  MOV R118, R114 ;  /* 0x0000007200767202 */ /* 0x000fce0000000f00 */
[----:B------:R-:W-:Y:S05]  /*c100*/  WARPSYNC.COLLECTIVE R117, `(.L_x_19600) ;  /* 0x0000000075087348 */ /* 0x000fea0003c00000 */
[----:B------:R0:W1:Y:S02]  /*c110*/  SHFL.BFLY P6, R115, R118, R119, R120 ;  /* 0x0c00007776737389 */ /* 0x00006400000c0078 */
[----:B01----:R-:W-:Y:S01]  /*c120*/  ENDCOLLECTIVE ;  /* 0x000000000000791b */ /* 0x003fe20003800000 */
.L_x_19600:
        /* <DEDUP_REMOVED lines=56> */
.L_x_19601:
[----:B------:R-:W-:Y:S01]  /*c4b0*/  HFMA2.MMA R119, -RZ, RZ, 0, 1.1920928955078125e-07 ;  /* 0x00000002ff777435 */ /* 0x000fe200000001ff */
[----:B------:R-:W-:-:S05]  /*c4c0*/  MOV R82, R115 ;  /* 0x0000007300527202 */ /* 0x000fca0000000f00 */
[----:B------:R-:W-:-:S04]  /*c4d0*/  FADD.FTZ R82, R57, R82 ;  /* 0x0000005239527221 */ /* 0x000fc80000010000 */
[----:B------:R-:W-:-:S07]  /*c4e0*/  IMAD.MOV.U32 R118, RZ, RZ, R82 ;  /* 0x000000ffff767224 */ /* 0x000fce00078e0052 */
[----:B------:R-:W-:Y:S05]  /*c4f0*/  WARPSYNC.COLLECTIVE R117, `(.L_x_19602) ;  /* 0x0000000075087348 */ /* 0x000fea0003c00000 */
[----:B------:R0:W1:Y:S02]  /*c500*/  SHFL.BFLY P6, R115, R118, R119, R120 ;  /* 0x0c00007776737389 */ /* 0x00006400000c0078 */
[----:B01----:R-:W-:Y:S01]  /*c510*/  ENDCOLLECTIVE ;  /* 0x000000000000791b */ /* 0x003fe20003800000 */
.L_x_19602:
[----:B------:R-:W-:Y:S02]  /*c520*/  IMAD.MOV.U32 R119, RZ, RZ, 0x4 ;  /* 0x00000004ff777424 */ /* 0x000fe400078e00ff */
[----:B------:R-:W-:-:S04]  /*c530*/  IMAD.MOV.U32 R79, RZ, RZ, R115 ;  /* 0x000000ffff4f7224 */ /* 0x000fc800078e0073 */
[----:B------:R-:W-:-:S05]  /*c540*/  FADD.FTZ R79, R82, R79 ;  /* 0x0000004f524f7221 */ /* 0x000fca0000010000 */
[----:B------:R-:W-:-:S07]  /*c550*/  MOV R118, R79 ;  /* 0x0000004f00767202 */ /* 0x000fce0000000f00 */
[----:B------:R-:W-:Y:S05]  /*c560*/  WARPSYNC.COLLECTIVE R117, `(.L_x_19603) ;  /* 0x0000000075087348 */ /* 0x000fea0003c00000 */
[----:B------:R0:W1:Y:S02]  /*c570*/  SHFL.BFLY P6, R115, R118, R119, R120 ;  /* 0x0c00007776737389 */ /* 0x00006400000c0078 */
[----:B01----:R-:W-:Y:S01]  /*c580*/  ENDCOLLECTIVE ;  /* 0x000000000000791b */ /* 0x003fe20003800000 */
.L_x_19603:
[----:B------:R-:W-:Y:S01]  /*c590*/  HFMA2.MMA R119, -RZ, RZ, 0, 4.76837158203125e-07 ;  /* 0x00000008ff777435 */ /* 0x000fe200000001ff */
[----:B------:R-:W-:-:S05]  /*c5a0*/  MOV R114, R115 ;  /* 0x0000007300727202 */ /* 0x000fca0000000f00 */
[----:B------:R-:W-:-:S04]  /*c5b0*/  FADD.FTZ R114, R79, R114 ;  /* 0x000000724f727221 */ /* 0x000fc80000010000 */
[----:B------:R-:W-:-:S07]  /*c5c0*/  IMAD.MOV.U32 R118, RZ, RZ, R114 ;  /* 0x000000ffff767224 */ /* 0x000fce00078e0072 */
[----:B------:R-:W-:Y:S05]  /*c5d0*/  WARPSYNC.COLLECTIVE R117, `(.L_x_19604) ;  /* 0x0000000075087348 */ /* 0x000fea0003c00000 */
[----:B------:R0:W1:Y:S02]  /*c5e0*/  SHFL.BFLY P6, R115, R118, R119, R120 ;  /* 0x0c00007776737389 */ /* 0x00006400000c0078 */
[----:B01----:R-:W-:Y:S01]  /*c5f0*/  ENDCOLLECTIVE ;  /* 0x000000000000791b */ /* 0x003fe20003800000 */
.L_x_19604:
[----:B------:R-:W-:Y:S02]  /*c600*/  IMAD.MOV.U32 R119, RZ, RZ, 0x10 ;  /* 0x00000010ff777424 */ /* 0x000fe400078e00ff */
[----:B------:R-:W-:-:S04]  /*c610*/  IMAD.MOV.U32 R83, RZ, RZ, R115 ;  /* 0x000000ffff537224 */ /* 0x000fc800078e0073 */
[----:B------:R-:W-:-:S05]  /*c620*/  FADD.FTZ R83, R114, R83 ;  /* 0x0000005372537221 */ /* 0x000fca0000010000 */
[----:B------:R-:W-:-:S07]  /*c630*/  MOV R118, R83 ;  /* 0x0000005300767202 */ /* 0x000fce0000000f00 */
[----:B------:R-:W-:Y:S05]  /*c640*/  WARPSYNC.COLLECTIVE R117, `(.L_x_19605) ;  /* 0x0000000075087348 */ /* 0x000fea0003c00000 */
[----:B------:R0:W1:Y:S02]  /*c650*/  SHFL.BFLY P6, R115, R118, R119, R120 ;  /* 0x0c00007776737389 */ /* 0x00006400000c0078 */
[----:B01----:R-:W-:Y:S01]  /*c660*/  ENDCOLLECTIVE ;  /* 0x000000000000791b */ /* 0x003fe20003800000 */
.L_x_19605:
[----:B------:R-:W-:Y:S01]  /*c670*/  MOV R116, R115 ;  /* 0x0000007300747202 */ /* 0x000fe20000000f00 */
[----:B------:R-:W-:Y:S06]  /*c680*/  BRA `(.L_x_19606) ;  /* 0xffffffe800987947 */ /* 0x000fec000383ffff */
.L_x_19607:
        /* <DEDUP_REMOVED lines=15> */
.L_x_23346:


//--------------------- .text._ZN10layer_norm13ln_fwd_kernelINS_13Kernel_traitsI6__halfffffjLj6144ELj1ELj1ELj8ELj16ENS_18Kernel_traits_baseILj6144ES2_ffffjLj256EEEEELb1ELb0ELb1ELb1EEEvNS_9FwdParamsE --------------------------
	.section	.text._ZN10layer_norm13ln_fwd_kernelINS_13Kernel_traitsI6__halfffffjLj6144ELj1ELj1ELj8ELj16ENS_18Kernel_traits_baseILj6144ES2_ffffjLj256EEEEELb1ELb0ELb1ELb1EEEvNS_9FwdParamsE,"ax",@progbits
	.align	128
        .global         _ZN10layer_norm13ln_fwd_kernelINS_13Kernel_traitsI6__halfffffjLj6144ELj1ELj1ELj8ELj16ENS_18Kernel_traits_baseILj6144ES2_ffffjLj256EEEEELb1ELb0ELb1ELb1EEEvNS_9FwdParamsE
        .type           _ZN10layer_norm13ln_fwd_kernelINS_13Kernel_traitsI6__halfffffjLj6144ELj1ELj1ELj8ELj16ENS_18Kernel_traits_baseILj6144ES2_ffffjLj256EEEEELb1ELb0ELb1ELb1EEEvNS_9FwdParamsE,@function
        .size           _ZN10layer_norm13ln_fwd_kernelINS_13Kernel_traitsI6__halfffffjLj6144ELj1ELj1ELj8ELj16ENS_18Kernel_traits_baseILj6144ES2_ffffjLj256EEEEELb1ELb0ELb1ELb1EEEvNS_9FwdParamsE,(.L_x_23347 - _ZN10layer_norm13ln_fwd_kernelINS_13Kernel_traitsI6__halfffffjLj6144ELj1ELj1ELj8ELj16ENS_18Kernel_traits_baseILj6144ES2_ffffjLj256EEEEELb1ELb0ELb1ELb1EEEvNS_9FwdParamsE)
        .other          _ZN10layer_norm13ln_fwd_kernelINS_13Kernel_traitsI6__halfffffjLj6144ELj1ELj1ELj8ELj16ENS_18Kernel_traits_baseILj6144ES2_ffffjLj256EEEEELb1ELb0ELb1ELb1EEEvNS_9FwdParamsE,@"STO_CUDA_ENTRY STV_DEFAULT"
_ZN10layer_norm13ln_fwd_kernelINS_13Kernel_traitsI6__halfffffjLj6144ELj1ELj1ELj8ELj16ENS_18Kernel_traits_baseILj6144ES2_ffffjLj256EEEEELb1ELb0ELb1ELb1EEEvNS_9FwdParamsE:
.text._ZN10layer_norm13ln_fwd_kernelINS_13Kernel_traitsI6__halfffffjLj6144ELj1ELj1ELj8ELj16ENS_18Kernel_traits_baseILj6144ES2_ffffjLj256EEEEELb1ELb0ELb1ELb1EEEvNS_9FwdParamsE:
        /* <DEDUP_REMOVED lines=48> */
[----:B------:R-:W-:Y:S02]  /*0300*/  ISETP.NE.AND.EX P0, PT, RZ, UR11, PT, P0 ;  /* 0x0000000bff007c0c */ /* 0x000fe4000bf05300 */
[----:B------:R-:W-:Y:S02]  /*0310*/  LOP3.LUT R10, R7, UR20, R2, 0x96, !PT ;  /* 0x00000014070a7c12 */ /* 0x000fe4000f8e9602 */
[----:B------:R-:W-:-:S02]  /*0320*/  LOP3.LUT R2, R9, UR19, R4, 0x96, !PT ;  /* 0x0000001309027c12 */ /* 0x000fc4000f8e9604 */
[----:B------:R-:W-:Y:S01]  /*0330*/  IADD3 R4, P1, R0, UR10, RZ ;  /* 0x0000000a00047c10 */ /* 0x000fe2000ff3e0ff */
[----:B------:R-:W-:Y:S01]  /*0340*/  UIADD3 UR21, UR4, 0x78dde6e4, URZ ;  /* 0x78dde6e404157890 */ /* 0x000fe2000fffe03f */
[----:B------:R-:W-:Y:S01]  /*0350*/  IMAD.WIDE.U32 R10, R10, -0x326172a9, RZ ;  /* 0xcd9e8d570a0a7825 */ /* 0x000fe200078e00ff */
[----:B------:R-:W-:Y:S01]  /*0360*/  UIADD3 UR22, UR5, -0x126145ec, URZ ;  /* 0xed9eba1405167890 */ /* 0x000fe2000fffe03f */
[----:B------:R-:W-:Y:S01]  /*0370*/  IADD3.X R5, RZ, UR11, RZ, P1, !PT ;  /* 0x0000000bff057c10 */ /* 0x000fe20008ffe4ff */
[----:B------:R-:W-:Y:S01]  /*0380*/  UIADD3 UR24, UR5, -0x56f99767, URZ ;  /* 0xa906689905187890 */ /* 0x000fe2000fffe03f */
[----:B------:R-:W-:Y:S01]  /*0390*/  IMAD.WIDE.U32 R2, R2, -0x2daee0ad, RZ ;  /* 0xd2511f5302027825 */ /* 0x000fe200078e00ff */
[----:B------:R-:W-:Y:S02]  /*03a0*/  UIADD3 UR23, UR4, 0x1715609d, URZ ;  /* 0x1715609d04177890 */ /* 0x000fe4000fffe03f */
[----:B------:R0:W5:Y:S01]  /*03b0*/  @P0 LDG.E.64 R34, desc[UR6][R4.64] ;  /* 0x0000000604220981 */ /* 0x000162000c1e1b00 */
[----:B------:R-:W-:-:S02]  /*03c0*/  UIADD3 UR25, UR4, -0x4ab325aa, URZ ;  /* 0xb54cda5604197890 */ /* 0x000fc4000fffe03f */
[----:B------:R-:W-:Y:S01]  /*03d0*/  UIADD3 UR26, UR5, 0x646e171e, URZ ;  /* 0x646e171e051a7890 */ /* 0x000fe2000fffe03f */
[----:B------:R0:W5:Y:S01]  /*03e0*/  @P0 LDG.E.64 R32, desc[UR6][R4.64+0x800] ;  /* 0x0008000604200981 */ /* 0x000162000c1e1b00 */
[----:B------:R-:W-:Y:S01]  /*03f0*/  LEA.HI R100, R15, UR8, RZ, 0x18 ;  /* 0x000000080f647c11 */ /* 0x000fe2000f8fc0ff */
[----:B------:R-:W-:Y:S01]  /*0400*/  ULDC UR10, c[0x0][0x214] ;  /* 0x00008500000a7ab9 */ /* 0x000fe20000000800 */
[----:B------:R-:W-:Y:S01]  /*0410*/  LOP3.LUT R7, R11, UR21, R8, 0x96, !PT ;  /* 0x000000150b077c12 */ /* 0x000fe2000f8e9608 */
[----:B------:R0:W5:Y:S04]  /*0420*/  @P0 LDG.E.64 R30, desc[UR6][R4.64+0x1000] ;  /* 0x00100006041e0981 */ /* 0x000168000c1e1b00 */
[----:B------:R0:W5:Y:S04]  /*0430*/  @P0 LDG.E.64 R28, desc[UR6][R4.64+0x1800] ;  /* 0x00180006041c0981 */ /* 0x000168000c1e1b00 */
[----:B------:R0:W5:Y:S04]  /*0440*/  @P0 LDG.E.64 R18, desc[UR6][R4.64+0x2000] ;  /* 0x0020000604120981 */ /* 0x000168000c1e1b00 */
[----:B------:R0:W5:Y:S01]  /*0450*/  @P0 LDG.E.64 R16, desc[UR6][R4.64+0x2800] ;  /* 0x0028000604100981 */ /* 0x000162000c1e1b00 */
[----:B------:R-:W-:Y:S01]  /*0460*/  LOP3.LUT R8, R3, UR22, R6, 0x96, !PT ;  /* 0x0000001603087c12 */ /* 0x000fe2000f8e9606 */
[----:B------:R-:W-:Y:S01]  /*0470*/  IMAD.WIDE.U32 R6, R7, -0x2daee0ad, RZ ;  /* 0xd2511f5307067825 */ /* 0x000fe200078e00ff */
[----:B------:R-:W-:-:S02]  /*0480*/  UIADD3 UR27, UR4, 0x5384540f, URZ ;  /* 0x5384540f041b7890 */ /* 0x000fc4000fffe03f */
[----:B------:R-:W-:Y:S01]  /*0490*/  UIADD3 UR28, UR5, 0x1fd5c5a3, URZ ;  /* 0x1fd5c5a3051c7890 */ /* 0x000fe2000fffe03f */
[----:B------:R-:W-:Y:S01]  /*04a0*/  IMAD.WIDE.U32 R8, R8, -0x326172a9, RZ ;  /* 0xcd9e8d5708087825 */ /* 0x000fe200078e00ff */
[----:B------:R-:W-:Y:S01]  /*04b0*/  LOP3.LUT R11, R7, UR24, R2, 0x96, !PT ;  /* 0x00000018070b7c12 */ /* 0x000fe2000f8e9602 */
[----:B------:R-:W-:-:S03]  /*04c0*/  ULDC.64 UR8, c[0x0][0x260] ;  /* 0x0000980000087ab9 */ /* 0x000fc60000000a00 */
        /* <DEDUP_REMOVED lines=36> */
[----:B------:R-:W-:Y:S01]  /*0710*/  ULDC.U8 UR8, c[0x0][0x2a0] ;  /* 0x0000a80000087ab9 */ /* 0x000fe20000000000 */
[----:B------:R-:W-:Y:S01]  /*0720*/  SHF.R.U32.HI R65, RZ, 0x10, R35 ;  /* 0x00000010ff417819 */ /* 0x000fe20000011623 */
[----:B------:R-:W-:Y:S01]  /*0730*/  IMAD R14, R14, -0x326172a9, RZ ;  /* 0xcd9e8d570e0e7824 */ /* 0x000fe200078e02ff */
[--C-:B------:R-:W-:Y:S01]  /*0740*/  SHF.R.U64 R66, R32, 0x10, R33.reuse ;  /* 0x0000001020427819 */ /* 0x100fe20000001221 */
[----:B------:R-:W-:Y:S01]  /*0750*/  IMAD.HI.U32 R5, R60, -0x326172a9, RZ ;  /* 0xcd9e8d573c057827 */ /* 0x000fe200078e00ff */
[----:B------:R-:W-:Y:S01]  /*0760*/  SHF.R.U32.HI R67, RZ, 0x10, R33 ;  /* 0x00000010ff437819 */ /* 0x000fe20000011621 */
[----:B------:R-:W-:Y:S01]  /*0770*/  HFMA2.MMA R108, -RZ, RZ, 0, 5.9604644775390625e-08 ;  /* 0x00000001ff6c7435 */ /* 0x000fe200000001ff */
[--C-:B------:R-:W-:Y:S01]  /*0780*/  SHF.R.U64 R68, R30, 0x10, R31.reuse ;  /* 0x000000101e447819 */ /* 0x100fe2000000121f */
[----:B0-----:R-:W-:Y:S01]  /*0790*/  HADD2.F32 R3, -RZ, R19.H0_H0 ;  /* 0x20000013ff037230 */ /* 0x001fe20000004100 */
        /* <DEDUP_REMOVED lines=20> */
[----:B------:R-:W-:Y:S01]  /*08e0*/  LOP3.LUT R63, R15, 0xff, RZ, 0xc0, !PT ;  /* 0x000000ff0f3f7812 */ /* 0x000fe200078ec0ff */
[----:B------:R-:W-:Y:S01]  /*08f0*/  HADD2.F32 R5, -RZ, R29.H0_H0 ;  /* 0x2000001dff057230 */ /* 0x000fe20000004100 */
[----:B------:R-:W-:Y:S01]  /*0900*/  ISETP.NE.AND P2, PT, RZ, UR8, PT ;  /* 0x00000008ff007c0c */ /* 0x000fe2000bf45270 */
[----:B------:R-:W-:Y:S01]  /*0910*/  IMAD R60, R60, -0x326172a9, RZ ;  /* 0xcd9e8d573c3c7824 */ /* 0x000fe200078e02ff */
[----:B------:R-:W-:Y:S01]  /*0920*/  ULDC UR9, c[0x0][0x294] ;  /* 0x0000a50000097ab9 */ /* 0x000fe20000000800 */
[----:B------:R-:W-:Y:S01]  /*0930*/  IMAD R62, R62, -0x2daee0ad, RZ ;  /* 0xd2511f533e3e7824 */ /* 0x000fe200078e02ff */
[----:B------:R-:W-:Y:S01]  /*0940*/  ULDC UR12, c[0x0][0x290] ;  /* 0x0000a400000c7ab9 */ /* 0x000fe20000000800 */
[----:B------:R-:W-:Y:S01]  /*0950*/  IMAD.MOV.U32 R61, RZ, RZ, RZ ;  /* 0x000000ffff3d7224 */ /* 0x000fe200078e00ff */
        /* <DEDUP_REMOVED lines=50> */
.L_x_19839:
        /* <DEDUP_REMOVED lines=12> */
[----:B------:R-:W-:-:S04]  /*0d40*/  LEA.HI R40, R39, R40, RZ, 0x2 ;  /* 0x0000002827287211 */ /* 0x000fc800078f10ff */
[----:B------:R-:W-:Y:S01]  /*0d50*/  LEA.HI.SX32 R105, R40, R63, 0x1e ;  /* 0x0000003f28697211 */ /* 0x000fe200078ff2ff */
[----:B0-----:R-:W-:-:S05]  /*0d60*/  IMAD.WIDE R36, R100, 0x4, R36 ;  /* 0x0000000464247825 */ /* 0x001fca00078e0224 */
[----:B-----5:R0:W5:Y:S01]  /*0d70*/  LDG.E R106, desc[UR6][R36.64] ;  /* 0x00000006246a7981 */ /* 0x020162000c1e1900 */
[----:B----4-:R-:W-:-:S13]  /*0d80*/  ISETP.GE.AND P3, PT, R41, 0x1, PT ;  /* 0x000000012900780c */ /* 0x010fda0003f66270 */
[----:B------:R-:W2:Y:S01]  /*0d90*/  @P3 LDC.64 R34, c[0x0][0x220] ;  /* 0x00008800ff223b82 */ /* 0x000ea20000000a00 */
[----:B------:R-:W-:Y:S02]  /*0da0*/  @P3 IADD3 R42, R41, -0x1, RZ ;  /* 0xffffffff292a3810 */ /* 0x000fe40007ffe0ff */
[----:B------:R-:W-:-:S03]  /*0db0*/  @P3 LOP3.LUT R63, R15, 0xff, RZ, 0xc0, !PT ;  /* 0x000000ff0f3f3812 */ /* 0x000fc600078ec0ff */
[----:B------:R-:W-:-:S05]  /*0dc0*/  @P3 IMAD R42, R42, R101, RZ ;  /* 0x000000652a2a3224 */ /* 0x000fca00078e02ff */
[----:B------:R-:W-:-:S04]  /*0dd0*/  @P3 SHF.R.S32.HI R39, RZ, 0x1f, R42 ;  /* 0x0000001fff273819 */ /* 0x000fc8000001142a */
[----:B------:R-:W-:Y:S01]  /*0de0*/  @P3 LEA.HI R42, R39, R42, RZ, 0x2 ;  /* 0x0000002a272a3211 */ /* 0x000fe200078f10ff */
[----:B-1----:R-:W-:-:S03]  /*0df0*/  @P0 IMAD.WIDE.U32 R38, R105, 0x10, R32 ;  /* 0x0000001069260825 */ /* 0x002fc600078e0020 */
[----:B------:R-:W-:Y:S02]  /*0e00*/  @P3 LEA.HI.SX32 R104, R42, R63, 0x1e ;  /* 0x0000003f2a683211 */ /* 0x000fe400078ff2ff */
[----:B------:R-:W3:Y:S03]  /*0e10*/  @P0 LDG.E.128 R24, desc[UR6][R38.64] ;  /* 0x0000000626180981 */ /* 0x000ee6000c1e1d00 */
[----:B--2---:R-:W-:-:S05]  /*0e20*/  @P3 IMAD.WIDE.U32 R34, R104, 0x10, R34 ;  /* 0x0000001068223825 */ /* 0x004fca00078e0022 */
[----:B------:R0:W5:Y:S01]  /*0e30*/  @P3 LDG.E.128 R28, desc[UR6][R34.64] ;  /* 0x00000006221c3981 */ /* 0x000162000c1e1d00 */
[----:B------:R-:W-:Y:S01]  /*0e40*/  ISETP.GT.AND P4, PT, R41, RZ, PT ;  /* 0x000000ff2900720c */ /* 0x000fe20003f84270 */
[----:B------:R-:W-:Y:S01]  /*0e50*/  BSSY B0, `(.L_x_19608) ;  /* 0x000005c000007945 */ /* 0x000fe20003800000 */
[----:B------:R-:W-:-:S11]  /*0e60*/  SHF.R.S32.HI R107, RZ, 0x1f, R100 ;  /* 0x0000001fff6b7819 */ /* 0x000fd60000011464 */
[----:B------:R-:W-:-:S04]  /*0e70*/  @!P4 ISETP.NE.U32.AND P1, PT, R78, RZ, PT ;  /* 0x000000ff4e00c20c */ /* 0x000fc80003f25070 */
[----:B------:R-:W-:Y:S02]  /*0e80*/  @!P4 ISETP.NE.AND.EX P1, PT, R79, RZ, PT, P1 ;  /* 0x000000ff4f00c20c */ /* 0x000fe40003f25310 */
[----:B------:R-:W-:Y:S02]  /*0e90*/  @!P4 MOV R41, R58 ;  /* 0x0000003a0029c202 */ /* 0x000fe40000000f00 */
[----:B---3--:R-:W-:Y:S01]  /*0ea0*/  @!P4 FSEL R32, R24, RZ, P1 ;  /* 0x000000ff1820c208 */ /* 0x008fe20000800000 */
        /* <DEDUP_REMOVED lines=13> */
.L_x_19611:
[----:B------:R-:W-:-:S07]  /*0f80*/  IMAD.MOV.U32 R40, RZ, RZ, R60 ;  /* 0x000000ffff287224 */ /* 0x000fce00078e003c */
.L_x_19612:
[----:B------:R-:W-:Y:S05]  /*0f90*/  BSYNC B1 ;  /* 0x0000000000017941 */ /* 0x000fea0003800000 */
.L_x_19610:
        /* <DEDUP_REMOVED lines=16> */
.L_x_19616:
[----:B------:R-:W-:Y:S05]  /*10a0*/  BSYNC B2 ;  /* 0x0000000000027941 */ /* 0x000fea0003800000 */
.L_x_19615:
        /* <DEDUP_REMOVED lines=44> */
.L_x_19614:
[----:B------:R-:W-:Y:S05]  /*1370*/  BSYNC B1 ;  /* 0x0000000000017941 */ /* 0x000fea0003800000 */
.L_x_19613:
        /* <DEDUP_REMOVED lines=9> */
.L_x_19609:
[----:B------:R-:W-:Y:S05]  /*1410*/  BSYNC B0 ;  /* 0x0000000000007941 */ /* 0x000fea0003800000 */
.L_x_19608:
        /* <DEDUP_REMOVED lines=18> */
.L_x_19620:
[----:B------:R-:W-:-:S07]  /*1540*/  MOV R33, R60 ;  /* 0x0000003c00217202 */ /* 0x000fce0000000f00 */
.L_x_19621:
[----:B------:R-:W-:Y:S05]  /*1550*/  BSYNC B1 ;  /* 0x0000000000017941 */ /* 0x000fea0003800000 */
.L_x_19619:
        /* <DEDUP_REMOVED lines=16> */
.L_x_19625:
[----:B------:R-:W-:Y:S05]  /*1660*/  BSYNC B2 ;  /* 0x0000000000027941 */ /* 0x000fea0003800000 */
.L_x_19624:
        /* <DEDUP_REMOVED lines=44> */
.L_x_19623:
[----:B------:R-:W-:Y:S05]  /*1930*/  BSYNC B1 ;  /* 0x0000000000017941 */ /* 0x000fea0003800000 */
.L_x_19622:
        /* <DEDUP_REMOVED lines=9> */
.L_x_19618:
[----:B------:R-:W-:Y:S05]  /*19d0*/  BSYNC B0 ;  /* 0x0000000000007941 */ /* 0x000fea0003800000 */
.L_x_19617:
        /* <DEDUP_REMOVED lines=18> */
.L_x_19629:
[----:B------:R-:W-:-:S07]  /*1b00*/  IMAD.MOV.U32 R42, RZ, RZ, R60 ;  /* 0x000000ffff2a7224 */ /* 0x000fce00078e003c */
.L_x_19630:
[----:B------:R-:W-:Y:S05]  /*1b10*/  BSYNC B1 ;  /* 0x0000000000017941 */ /* 0x000fea0003800000 */
.L_x_19628:
        /* <DEDUP_REMOVED lines=16> */
.L_x_19634:
[----:B------:R-:W-:Y:S05]  /*1c20*/  BSYNC B2 ;  /* 0x0000000000027941 */ /* 0x000fea0003800000 */
.L_x_19633:
        /* <DEDUP_REMOVED lines=44> */
.L_x_19632:
[----:B------:R-:W-:Y:S05]  /*1ef0*/  BSYNC B1 ;  /* 0x0000000000017941 */ /* 0x000fea0003800000 */
.L_x_19631:
        /* <DEDUP_REMOVED lines=9> */
.L_x_19627:
[----:B------:R-:W-:Y:S05]  /*1f90*/  BSYNC B0 ;  /* 0x0000000000007941 */ /* 0x000fea0003800000 */
.L_x_19626:
        /* <DEDUP_REMOVED lines=18> */
.L_x_19638:
[----:B------:R-:W-:-:S07]  /*20c0*/  MOV R35, R60 ;  /* 0x0000003c00237202 */ /* 0x000fce0000000f00 */
.L_x_19639:
[----:B------:R-:W-:Y:S05]  /*20d0*/  BSYNC B1 ;  /* 0x0000000000017941 */ /* 0x000fea0003800000 */
.L_x_19637:
        /* <DEDUP_REMOVED lines=16> */
.L_x_19643:
[----:B------:R-:W-:Y:S05]  /*21e0*/  BSYNC B2 ;  /* 0x0000000000027941 */ /* 0x000fea0003800000 */
.L_x_19642:
        /* <DEDUP_REMOVED lines=44> */
.L_x_19641:
[----:B------:R-:W-:Y:S05]  /*24b0*/  BSYNC B1 ;  /* 0x0000000000017941 */ /* 0x000fea0003800000 */
.L_x_19640:
        /* <DEDUP_REMOVED lines=9> */
.L_x_19636:
[----:B------:R-:W-:Y:S05]  /*2550*/  BSYNC B0 ;  /* 0x0000000000007941 */ /* 0x000fea0003800000 */
.L_x_19635:
        /* <DEDUP_REMOVED lines=8> */
[----:B-1----:R-:W-:Y:S01]  /*25e0*/  @P0 IMAD.WIDE.U32 R42, R51, 0x10, R36 ;  /* 0x00000010332a0825 */ /* 0x002fe200078e0024 */
[----:B------:R-:W-:Y:S06]  /*25f0*/  @!P3 BRA `(.L_x_19645) ;  /* 0x00000000002cb947 */ /* 0x000fec0003800000 */
[----:B------:R-:W1:Y:S01]  /*2600*/  LDC.64 R36, c[0x0][0x240] ;  /* 0x00009000ff247b82 */ /* 0x000e620000000a00 */
[----:B0-----:R-:W-:Y:S02]  /*2610*/  SHF.L.U32 R41, R94, 0x10, RZ ;  /* 0x000000105e297819 */ /* 0x001fe400000006ff */
[----:B------:R-:W-:Y:S02]  /*2620*/  LOP3.LUT R40, R95, 0xffff, RZ, 0xc0, !PT ;  /* 0x0000ffff5f287812 */ /* 0x000fe400078ec0ff */
[----:B------:R-:W-:Y:S02]  /*2630*/  LOP3.LUT R41, R41, 0xff0000, RZ, 0xc0, !PT ;  /* 0x00ff000029297812 */ /* 0x000fe400078ec0ff */
[----:B------:R-:W-:-:S03]  /*2640*/  LOP3.LUT R47, R93, 0xff, RZ, 0xc0, !PT ;  /* 0x000000ff5d2f7812 */ /* 0x000fc600078ec0ff */
[----:B------:R-:W-:Y:S01]  /*2650*/  IMAD R40, R40, 0x1000000, R41 ;  /* 0x0100000028287824 */ /* 0x000fe200078e0229 */
[----:B------:R-:W-:-:S04]  /*2660*/  LOP3.LUT R41, R92, 0xff, RZ, 0xc0, !PT ;  /* 0x000000ff5c297812 */ /* 0x000fc800078ec0ff */
[----:B------:R-:W-:-:S05]  /*2670*/  LEA R40, R47, R40, 0x8 ;  /* 0x000000282f287211 */ /* 0x000fca00078e40ff */
[----:B------:R-:W-:Y:S02]  /*2680*/  IMAD.IADD R41, R40, 0x1, R41 ;  /* 0x0000000128297824 */ /* 0x000fe400078e0229 */
[----:B-1----:R-:W-:-:S05]  /*2690*/  IMAD.WIDE.U32 R36, R104, 0x4, R36 ;  /* 0x0000000468247825 */ /* 0x002fca00078e0024 */
[----:B------:R1:W-:Y:S02]  /*26a0*/  STG.E desc[UR6][R36.64], R41 ;  /* 0x0000002924007986 */ /* 0x0003e4000c101906 */
.L_x_19645:
[----:B------:R-:W-:Y:S05]  /*26b0*/  BSYNC B0 ;  /* 0x0000000000007941 */ /* 0x000fea0003800000 */
.L_x_19644:
[----:B--2---:R-:W-:Y:S01]  /*26c0*/  @P3 IMAD.WIDE.U32 R38, R49, 0x10, R38 ;  /* 0x0000001031263825 */ /* 0x004fe200078e0026 */
[----:B------:R-:W1:Y:S04]  /*26d0*/  @P0 LDG.E.128 R24, desc[UR6][R42.64] ;  /* 0x000000062a180981 */ /* 0x000e68000c1e1d00 */
[----:B-----5:R2:W5:Y:S01]  /*26e0*/  @P3 LDG.E.128 R28, desc[UR6][R38.64] ;  /* 0x00000006261c3981 */ /* 0x020562000c1e1d00 */
[----:B------:R-:W-:Y:S01]  /*26f0*/  @!P4 ISETP.NE.U32.AND P1, PT, R78, RZ, PT ;  /* 0x000000ff4e00c20c */ /* 0x000fe20003f25070 */
[----:B------:R-:W-:Y:S01]  /*2700*/  BSSY B0, `(.L_x_19646) ;  /* 0x000005a000007945 */ /* 0x000fe20003800000 */
[----:B0-----:R-:W-:Y:S02]  /*2710*/  @!P4 MOV R40, R45 ;  /* 0x0000002d0028c202 */ /* 0x001fe40000000f00 */
[----:B------:R-:W-:-:S04]  /*2720*/  @!P4 ISETP.NE.AND.EX P1, PT, R79, RZ, PT, P1 ;  /* 0x000000ff4f00c20c */ /* 0x000fc80003f25310 */
[----:B-1----:R-:W-:Y:S01]  /*2730*/  @!P4 FSEL R36, R24, RZ, P1 ;  /* 0x000000ff1824c208 */ /* 0x002fe20000800000 */
        /* <DEDUP_REMOVED lines=13> */
.L_x_19649:
[----:B------:R-:W-:-:S07]  /*2810*/  IMAD.MOV.U32 R44, RZ, RZ, R60 ;  /* 0x000000ffff2c7224 */ /* 0x000fce00078e003c */
.L_x_19650:
[----:B------:R-:W-:Y:S05]  /*2820*/  BSYNC B1 ;  /* 0x0000000000017941 */ /* 0x000fea0003800000 */
.L_x_19648:
        /* <DEDUP_REMOVED lines=16> */
.L_x_19654:
[----:B------:R-:W-:Y:S05]  /*2930*/  BSYNC B2 ;  /* 0x0000000000027941 */ /* 0x000fea0003800000 */
.L_x_19653:
        /* <DEDUP_REMOVED lines=44> */
.L_x_19652:
[----:B------:R-:W-:Y:S05]  /*2c00*/  BSYNC B1 ;  /* 0x0000000000017941 */ /* 0x000fea0003800000 */
.L_x_19651:
        /* <DEDUP_REMOVED lines=9> */
.L_x_19647:
[----:B------:R-:W-:Y:S05]  /*2ca0*/  BSYNC B0 ;  /* 0x0000000000007941 */ /* 0x000fea0003800000 */
.L_x_19646:
        /* <DEDUP_REMOVED lines=18> */
.L_x_19658:
[----:B------:R-:W-:-:S07]  /*2dd0*/  MOV R37, R60 ;  /* 0x0000003c00257202 */ /* 0x000fce0000000f00 */
.L_x_19659:
[----:B------:R-:W-:Y:S05]  /*2de0*/  BSYNC B1 ;  /* 0x0000000000017941 */ /* 0x000fea0003800000 */
.L_x_19657:
        /* <DEDUP_REMOVED lines=16> */
.L_x_19663:
[----:B------:R-:W-:Y:S05]  /*2ef0*/  BSYNC B2 ;  /* 0x0000000000027941 */ /* 0x000fea0003800000 */
.L_x_19662:
        /* <DEDUP_REMOVED lines=44> */
.L_x_19661:
[----:B------:R-:W-:Y:S05]  /*31c0*/  BSYNC B1 ;  /* 0x0000000000017941 */ /* 0x000fea0003800000 */
.L_x_19660:
        /* <DEDUP_REMOVED lines=9> */
.L_x_19656:
[----:B------:R-:W-:Y:S05]  /*3260*/  BSYNC B0 ;  /* 0x0000000000007941 */ /* 0x000fea0003800000 */
.L_x_19655:
        /* <DEDUP_REMOVED lines=18> */
.L_x_19667:
[----:B------:R-:W-:-:S07]  /*3390*/  IMAD.MOV.U32 R46, RZ, RZ, R60 ;  /* 0x000000ffff2e7224 */ /* 0x000fce00078e003c */
.L_x_19668:
[----:B------:R-:W-:Y:S05]  /*33a0*/  BSYNC B1 ;  /* 0x0000000000017941 */ /* 0x000fea0003800000 */
.L_x_19666:
        /* <DEDUP_REMOVED lines=16> */
.L_x_19672:
[----:B------:R-:W-:Y:S05]  /*34b0*/  BSYNC B2 ;  /* 0x0000000000027941 */ /* 0x000fea0003800000 */
.L_x_19671:
        /* <DEDUP_REMOVED lines=44> */
.L_x_19670:
[----:B------:R-:W-:Y:S05]  /*3780*/  BSYNC B1 ;  /* 0x0000000000017941 */ /* 0x000fea0003800000 */
.L_x_19669:
        /* <DEDUP_REMOVED lines=9> */
.L_x_19665:
[----:B------:R-:W-:Y:S05]  /*3820*/  BSYNC B0 ;  /* 0x0000000000007941 */ /* 0x000fea0003800000 */
.L_x_19664:
        /* <DEDUP_REMOVED lines=18> */
.L_x_19676:
[----:B------:R-:W-:-:S07]  /*3950*/  MOV R39, R60 ;  /* 0x0000003c00277202 */ /* 0x000fce0000000f00 */
.L_x_19677:
[----:B------:R-:W-:Y:S05]  /*3960*/  BSYNC B1 ;  /* 0x0000000000017941 */ /* 0x000fea0003800000 */
.L_x_19675:
        /* <DEDUP_REMOVED lines=16> */
.L_x_19681:
[----:B------:R-:W-:Y:S05]  /*3a70*/  BSYNC B2 ;  /* 0x0000000000027941 */ /* 0x000fea0003800000 */
.L_x_19680:
        /* <DEDUP_REMOVED lines=44> */
.L_x_19679:
[----:B------:R-:W-:Y:S05]  /*3d40*/  BSYNC B1 ;  /* 0x0000000000017941 */ /* 0x000fea0003800000 */
.L_x_19678:
        /* <DEDUP_REMOVED lines=9> */
.L_x_19674:
[----:B------:R-:W-:Y:S05]  /*3de0*/  BSYNC B0 ;  /* 0x0000000000007941 */ /* 0x000fea0003800000 */
.L_x_19673:
[----:B------:R-:W-:Y:S01]  /*3df0*/  IMAD.WIDE.U32 R44, R51, 0x10, R80 ;  /* 0x00000010332c7825 */ /* 0x000fe200078e0050 */
[----:B------:R-:W0:Y:S01]  /*3e00*/  @P0 LDC.64 R40, c[0x0][0x230] ;  /* 0x00008c00ff280b82 */ /* 0x000e220000000a00 */
[----:B------:R-:W-:Y:S01]  /*3e10*/  IADD3 R55, R105, 0x200, RZ ;  /* 0x0000020069377810 */ /* 0x000fe20007ffe0ff */
[----:B------:R-:W-:Y:S01]  /*3e20*/  BSSY B0, `(.L_x_19682) ;  /* 0x0000011000007945 */ /* 0x000fe20003800000 */
[----:B------:R-:W-:Y:S01]  /*3e30*/  VIADD R53, R104, 0x200 ;  /* 0x0000020068357836 */ /* 0x000fe20000000000 */
[----:B------:R1:W-:Y:S04]  /*3e40*/  STG.E.128 desc[UR6][R44.64], R36 ;  /* 0x000000242c007986 */ /* 0x0003e8000c101d06 */
[----:B------:R-:W2:Y:S01]  /*3e50*/  @P3 LDC.64 R42, c[0x0][0x220] ;  /* 0x00008800ff2a3b82 */ /* 0x000ea20000000a00 */
[----:B0-----:R-:W-:Y:S01]  /*3e60*/  @P0 IMAD.WIDE.U32 R46, R55, 0x10, R40 ;  /* 0x00000010372e0825 */ /* 0x001fe200078e0028 */
[----:B-1----:R-:W-:Y:S06]  /*3e70*/  @!P3 BRA `(.L_x_19683) ;  /* 0x00000000002cb947 */ /* 0x002fec0003800000 */
[----:B------:R-:W0:Y:S01]  /*3e80*/  LDC.64 R40, c[0x0][0x240] ;  /* 0x00009000ff287b82 */ /* 0x000e220000000a00 */
[----:B------:R-:W-:Y:S02]  /*3e90*/  SHF.L.U32 R45, R94, 0x10, RZ ;  /* 0x000000105e2d7819 */ /* 0x000fe400000006ff */
[----:B------:R-:W-:Y:S02]  /*3ea0*/  LOP3.LUT R44, R95, 0xffff, RZ, 0xc0, !PT ;  /* 0x0000ffff5f2c7812 */ /* 0x000fe400078ec0ff */
[----:B------:R-:W-:Y:S02]  /*3eb0*/  LOP3.LUT R45, R45, 0xff0000, RZ, 0xc0, !PT ;  /* 0x00ff00002d2d7812 */ /* 0x000fe400078ec0ff */
[----:B------:R-:W-:-:S03]  /*3ec0*/  LOP3.LUT R51, R93, 0xff, RZ, 0xc0, !PT ;  /* 0x000000ff5d337812 */ /* 0x000fc600078ec0ff */
[----:B------:R-:W-:Y:S01]  /*3ed0*/  IMAD R44, R44, 0x1000000, R45 ;  /* 0x010000002c2c7824 */ /* 0x000fe200078e022d */
[----:B------:R-:W-:-:S04]  /*3ee0*/  LOP3.LUT R45, R92, 0xff, RZ, 0xc0, !PT ;  /* 0x000000ff5c2d7812 */ /* 0x000fc800078ec0ff */
[----:B------:R-:W-:-:S05]  /*3ef0*/  LEA R44, R51, R44, 0x8 ;  /* 0x0000002c332c7211 */ /* 0x000fca00078e40ff */
[----:B------:R-:W-:Y:S02]  /*3f00*/  IMAD.IADD R45, R44, 0x1, R45 ;  /* 0x000000012c2d7824 */ /* 0x000fe400078e022d */
[----:B0-----:R-:W-:-:S05]  /*3f10*/  IMAD.WIDE.U32 R40, R49, 0x4, R40 ;  /* 0x0000000431287825 */ /* 0x001fca00078e0028 */
[----:B------:R0:W-:Y:S02]  /*3f20*/  STG.E desc[UR6][R40.64], R45 ;  /* 0x0000002d28007986 */ /* 0x0001e4000c101906 */
.L_x_19683:
[----:B------:R-:W-:Y:S05]  /*3f30*/  BSYNC B0 ;  /* 0x0000000000007941 */ /* 0x000fea0003800000 */
.L_x_19682:
[----:B--2---:R-:W-:Y:S01]  /*3f40*/  @P3 IMAD.WIDE.U32 R42, R53, 0x10, R42 ;  /* 0x00000010352a3825 */ /* 0x004fe200078e002a */
[----:B------:R-:W0:Y:S04]  /*3f50*/  @P0 LDG.E.128 R24, desc[UR6][R46.64] ;  /* 0x000000062e180981 */ /* 0x000e28000c1e1d00 */
[----:B-----5:R1:W5:Y:S01]  /*3f60*/  @P3 LDG.E.128 R28, desc[UR6][R42.64] ;  /* 0x000000062a1c3981 */ /* 0x020362000c1e1d00 */
[----:B------:R-:W-:Y:S01]  /*3f70*/  @!P4 ISETP.NE.U32.AND P1, PT, R78, RZ, PT ;  /* 0x000000ff4e00c20c */ /* 0x000fe20003f25070 */
[----:B------:R-:W-:Y:S01]  /*3f80*/  BSSY B0, `(.L_x_19684) ;  /* 0x000005a000007945 */ /* 0x000fe20003800000 */
[----:B------:R-:W-:Y:S02]  /*3f90*/  @!P4 MOV R44, R50 ;  /* 0x00000032002cc202 */ /* 0x000fe40000000f00 */
[----:B------:R-:W-:-:S04]  /*3fa0*/  @!P4 ISETP.NE.AND.EX P1, PT, R79, RZ, PT, P1 ;  /* 0x000000ff4f00c20c */ /* 0x000fc80003f25310 */
[----:B0-----:R-:W-:Y:S01]  /*3fb0*/  @!P4 FSEL R40, R24, RZ, P1 ;  /* 0x000000ff1828c208 */ /* 0x001fe20000800000 */
        /* <DEDUP_REMOVED lines=13> */
.L_x_19687:
[----:B------:R-:W-:-:S07]  /*4090*/  IMAD.MOV.U32 R48, RZ, RZ, R60 ;  /* 0x000000ffff307224 */ /* 0x000fce00078e003c */
.L_x_19688:
[----:B------:R-:W-:Y:S05]  /*40a0*/  BSYNC B1 ;  /* 0x0000000000017941 */ /* 0x000fea0003800000 */
.L_x_19686:
        /* <DEDUP_REMOVED lines=16> */
.L_x_19692:
[----:B------:R-:W-:Y:S05]  /*41b0*/  BSYNC B2 ;  /* 0x0000000000027941 */ /* 0x000fea0003800000 */
.L_x_19691:
        /* <DEDUP_REMOVED lines=44> */
.L_x_19690:
[----:B------:R-:W-:Y:S05]  /*4480*/  BSYNC B1 ;  /* 0x0000000000017941 */ /* 0x000fea0003800000 */
.L_x_19689:
        /* <DEDUP_REMOVED lines=9> */
.L_x_19685:
[----:B------:R-:W-:Y:S05]  /*4520*/  BSYNC B0 ;  /* 0x0000000000007941 */ /* 0x000fea0003800000 */
.L_x_19684:
        /* <DEDUP_REMOVED lines=18> */
.L_x_19696:
[----:B------:R-:W-:-:S07]  /*4650*/  MOV R41, R60 ;  /* 0x0000003c00297202 */ /* 0x000fce0000000f00 */
.L_x_19697:
[----:B------:R-:W-:Y:S05]  /*4660*/  BSYNC B1 ;  /* 0x0000000000017941 */ /* 0x000fea0003800000 */
.L_x_19695:
        /* <DEDUP_REMOVED lines=16> */
.L_x_19701:
[----:B------:R-:W-:Y:S05]  /*4770*/  BSYNC B2 ;  /* 0x0000000000027941 */ /* 0x000fea0003800000 */
.L_x_19700:
        /* <DEDUP_REMOVED lines=44> */
.L_x_19699:
[----:B------:R-:W-:Y:S05]  /*4a40*/  BSYNC B1 ;  /* 0x0000000000017941 */ /* 0x000fea0003800000 */
.L_x_19698:
        /* <DEDUP_REMOVED lines=9> */
.L_x_19694:
[----:B------:R-:W-:Y:S05]  /*4ae0*/  BSYNC B0 ;  /* 0x0000000000007941 */ /* 0x000fea0003800000 */
.L_x_19693:
        /* <DEDUP_REMOVED lines=18> */
.L_x_19705:
[----:B------:R-:W-:-:S07]  /*4c10*/  IMAD.MOV.U32 R50, RZ, RZ, R60 ;  /* 0x000000ffff327224 */ /* 0x000fce00078e003c */
.L_x_19706:
[----:B------:R-:W-:Y:S05]  /*4c20*/  BSYNC B1 ;  /* 0x0000000000017941 */ /* 0x000fea0003800000 */
.L_x_19704:
        /* <DEDUP_REMOVED lines=16> */
.L_x_19710:
[----:B------:R-:W-:Y:S05]  /*4d30*/  BSYNC B2 ;  /* 0x0000000000027941 */ /* 0x000fea0003800000 */
.L_x_19709:
        /* <DEDUP_REMOVED lines=44> */
.L_x_19708:
[----:B------:R-:W-:Y:S05]  /*5000*/  BSYNC B1 ;  /* 0x0000000000017941 */ /* 0x000fea0003800000 */
.L_x_19707:
        /* <DEDUP_REMOVED lines=9> */
.L_x_19703:
[----:B------:R-:W-:Y:S05]  /*50a0*/  BSYNC B0 ;  /* 0x0000000000007941 */ /* 0x000fea0003800000 */
.L_x_19702:
        /* <DEDUP_REMOVED lines=18> */
.L_x_19714:
[----:B------:R-:W-:-:S07]  /*51d0*/  MOV R43, R60 ;  /* 0x0000003c002b7202 */ /* 0x000fce0000000f00 */
.L_x_19715:
[----:B------:R-:W-:Y:S05]  /*51e0*/  BSYNC B1 ;  /* 0x0000000000017941 */ /* 0x000fea0003800000 */
.L_x_19713:
        /* <DEDUP_REMOVED lines=16> */
.L_x_19719:
[----:B------:R-:W-:Y:S05]  /*52f0*/  BSYNC B2 ;  /* 0x0000000000027941 */ /* 0x000fea0003800000 */
.L_x_19718:
        /* <DEDUP_REMOVED lines=44> */
.L_x_19717:
[----:B------:R-:W-:Y:S05]  /*55c0*/  BSYNC B1 ;  /* 0x0000000000017941 */ /* 0x000fea0003800000 */
.L_x_19716:
        /* <DEDUP_REMOVED lines=9> */
.L_x_19712:
[----:B------:R-:W-:Y:S05]  /*5660*/  BSYNC B0 ;  /* 0x0000000000007941 */ /* 0x000fea0003800000 */
.L_x_19711:
        /* <DEDUP_REMOVED lines=20> */
.L_x_19721:
[----:B------:R-:W-:Y:S05]  /*57b0*/  BSYNC B0 ;  /* 0x0000000000007941 */ /* 0x000fea0003800000 */
.L_x_19720:
        /* <DEDUP_REMOVED lines=21> */
.L_x_19725:
[----:B------:R-:W-:-:S07]  /*5910*/  IMAD.MOV.U32 R52, RZ, RZ, R60 ;  /* 0x000000ffff347224 */ /* 0x000fce00078e003c */
.L_x_19726:
[----:B------:R-:W-:Y:S05]  /*5920*/  BSYNC B1 ;  /* 0x0000000000017941 */ /* 0x000fea0003800000 */
.L_x_19724:
        /* <DEDUP_REMOVED lines=16> */
.L_x_19730:
[----:B------:R-:W-:Y:S05]  /*5a30*/  BSYNC B2 ;  /* 0x0000000000027941 */ /* 0x000fea0003800000 */
.L_x_19729:
        /* <DEDUP_REMOVED lines=44> */
.L_x_19728:
[----:B------:R-:W-:Y:S05]  /*5d00*/  BSYNC B1 ;  /* 0x0000000000017941 */ /* 0x000fea0003800000 */
.L_x_19727:
        /* <DEDUP_REMOVED lines=9> */
.L_x_19723:
[----:B------:R-:W-:Y:S05]  /*5da0*/  BSYNC B0 ;  /* 0x0000000000007941 */ /* 0x000fea0003800000 */
.L_x_19722:
        /* <DEDUP_REMOVED lines=18> */
.L_x_19734:
[----:B------:R-:W-:-:S07]  /*5ed0*/  MOV R45, R60 ;  /* 0x0000003c002d7202 */ /* 0x000fce0000000f00 */
.L_x_19735:
[----:B------:R-:W-:Y:S05]  /*5ee0*/  BSYNC B1 ;  /* 0x0000000000017941 */ /* 0x000fea0003800000 */
.L_x_19733:
        /* <DEDUP_REMOVED lines=16> */
.L_x_19739:
[----:B------:R-:W-:Y:S05]  /*5ff0*/  BSYNC B2 ;  /* 0x0000000000027941 */ /* 0x000fea0003800000 */
.L_x_19738:
        /* <DEDUP_REMOVED lines=44> */
.L_x_19737:
[----:B------:R-:W-:Y:S05]  /*62c0*/  BSYNC B1 ;  /* 0x0000000000017941 */ /* 0x000fea0003800000 */
.L_x_19736:
        /* <DEDUP_REMOVED lines=9> */
.L_x_19732:
[----:B------:R-:W-:Y:S05]  /*6360*/  BSYNC B0 ;  /* 0x0000000000007941 */ /* 0x000fea0003800000 */
.L_x_19731:
        /* <DEDUP_REMOVED lines=18> */
.L_x_19743:
[----:B------:R-:W-:-:S07]  /*6490*/  IMAD.MOV.U32 R54, RZ, RZ, R60 ;  /* 0x000000ffff367224 */ /* 0x000fce00078e003c */
.L_x_19744:
[----:B------:R-:W-:Y:S05]  /*64a0*/  BSYNC B1 ;  /* 0x0000000000017941 */ /* 0x000fea0003800000 */
.L_x_19742:
        /* <DEDUP_REMOVED lines=16> */
.L_x_19748:
[----:B------:R-:W-:Y:S05]  /*65b0*/  BSYNC B2 ;  /* 0x0000000000027941 */ /* 0x000fea0003800000 */
.L_x_19747:
        /* <DEDUP_REMOVED lines=44> */
.L_x_19746:
[----:B------:R-:W-:Y:S05]  /*6880*/  BSYNC B1 ;  /* 0x0000000000017941 */ /* 0x000fea0003800000 */
.L_x_19745:
        /* <DEDUP_REMOVED lines=9> */
.L_x_19741:
[----:B------:R-:W-:Y:S05]  /*6920*/  BSYNC B0 ;  /* 0x0000000000007941 */ /* 0x000fea0003800000 */
.L_x_19740:
        /* <DEDUP_REMOVED lines=18> */
.L_x_19752:
[----:B------:R-:W-:-:S07]  /*6a50*/  MOV R47, R60 ;  /* 0x0000003c002f7202 */ /* 0x000fce0000000f00 */
.L_x_19753:
[----:B------:R-:W-:Y:S05]  /*6a60*/  BSYNC B1 ;  /* 0x0000000000017941 */ /* 0x000fea0003800000 */
.L_x_19751:
        /* <DEDUP_REMOVED lines=16> */
.L_x_19757:
[----:B------:R-:W-:Y:S05]  /*6b70*/  BSYNC B2 ;  /* 0x0000000000027941 */ /* 0x000fea0003800000 */
.L_x_19756:
        /* <DEDUP_REMOVED lines=44> */
.L_x_19755:
[----:B------:R-:W-:Y:S05]  /*6e40*/  BSYNC B1 ;  /* 0x0000000000017941 */ /* 0x000fea0003800000 */
.L_x_19754:
        /* <DEDUP_REMOVED lines=9> */
.L_x_19750:
[----:B------:R-:W-:Y:S05]  /*6ee0*/  BSYNC B0 ;  /* 0x0000000000007941 */ /* 0x000fea0003800000 */
.L_x_19749:
        /* <DEDUP_REMOVED lines=20> */
.L_x_19759:
[----:B------:R-:W-:Y:S05]  /*7030*/  BSYNC B0 ;  /* 0x0000000000007941 */ /* 0x000fea0003800000 */
.L_x_19758:
        /* <DEDUP_REMOVED lines=21> */
.L_x_19763:
[----:B------:R-:W-:-:S07]  /*7190*/  IMAD.MOV.U32 R58, RZ, RZ, R60 ;  /* 0x000000ffff3a7224 */ /* 0x000fce00078e003c */
.L_x_19764:
[----:B------:R-:W-:Y:S05]  /*71a0*/  BSYNC B1 ;  /* 0x0000000000017941 */ /* 0x000fea0003800000 */
.L_x_19762:
        /* <DEDUP_REMOVED lines=16> */
.L_x_19768:
[----:B------:R-:W-:Y:S05]  /*72b0*/  BSYNC B2 ;  /* 0x0000000000027941 */ /* 0x000fea0003800000 */
.L_x_19767:
        /* <DEDUP_REMOVED lines=44> */
.L_x_19766:
[----:B------:R-:W-:Y:S05]  /*7580*/  BSYNC B1 ;  /* 0x0000000000017941 */ /* 0x000fea0003800000 */
.L_x_19765:
        /* <DEDUP_REMOVED lines=9> */
.L_x_19761:
[----:B------:R-:W-:Y:S05]  /*7620*/  BSYNC B0 ;  /* 0x0000000000007941 */ /* 0x000fea0003800000 */
.L_x_19760:
        /* <DEDUP_REMOVED lines=18> */
.L_x_19772:
[----:B------:R-:W-:-:S07]  /*7750*/  MOV R49, R60 ;  /* 0x0000003c00317202 */ /* 0x000fce0000000f00 */
.L_x_19773:
[----:B------:R-:W-:Y:S05]  /*7760*/  BSYNC B1 ;  /* 0x0000000000017941 */ /* 0x000fea0003800000 */
.L_x_19771:
        /* <DEDUP_REMOVED lines=16> */
.L_x_19777:
[----:B------:R-:W-:Y:S05]  /*7870*/  BSYNC B2 ;  /* 0x0000000000027941 */ /* 0x000fea0003800000 */
.L_x_19776:
        /* <DEDUP_REMOVED lines=44> */
.L_x_19775:
[----:B------:R-:W-:Y:S05]  /*7b40*/  BSYNC B1 ;  /* 0x0000000000017941 */ /* 0x000fea0003800000 */
.L_x_19774:
        /* <DEDUP_REMOVED lines=9> */
.L_x_19770:
[----:B------:R-:W-:Y:S05]  /*7be0*/  BSYNC B0 ;  /* 0x0000000000007941 */ /* 0x000fea0003800000 */
.L_x_19769:
        /* <DEDUP_REMOVED lines=18> */
.L_x_19781:
[----:B------:R-:W-:-:S07]  /*7d10*/  IMAD.MOV.U32 R58, RZ, RZ, R60 ;  /* 0x000000ffff3a7224 */ /* 0x000fce00078e003c */
.L_x_19782:
[----:B------:R-:W-:Y:S05]  /*7d20*/  BSYNC B1 ;  /* 0x0000000000017941 */ /* 0x000fea0003800000 */
.L_x_19780:
        /* <DEDUP_REMOVED lines=16> */
.L_x_19786:
[----:B------:R-:W-:Y:S05]  /*7e30*/  BSYNC B2 ;  /* 0x0000000000027941 */ /* 0x000fea0003800000 */
.L_x_19785:
        /* <DEDUP_REMOVED lines=44> */
.L_x_19784:
[----:B------:R-:W-:Y:S05]  /*8100*/  BSYNC B1 ;  /* 0x0000000000017941 */ /* 0x000fea0003800000 */
.L_x_19783:
        /* <DEDUP_REMOVED lines=9> */
.L_x_19779:
[----:B------:R-:W-:Y:S05]  /*81a0*/  BSYNC B0 ;  /* 0x0000000000007941 */ /* 0x000fea0003800000 */
.L_x_19778:
        /* <DEDUP_REMOVED lines=18> */
.L_x_19790:
[----:B------:R-:W-:-:S07]  /*82d0*/  MOV R51, R60 ;  /* 0x0000003c00337202 */ /* 0x000fce0000000f00 */
.L_x_19791:
[----:B------:R-:W-:Y:S05]  /*82e0*/  BSYNC B1 ;  /* 0x0000000000017941 */ /* 0x000fea0003800000 */
.L_x_19789:
        /* <DEDUP_REMOVED lines=16> */
.L_x_19795:
[----:B------:R-:W-:Y:S05]  /*83f0*/  BSYNC B2 ;  /* 0x0000000000027941 */ /* 0x000fea0003800000 */
.L_x_19794:
        /* <DEDUP_REMOVED lines=44> */
.L_x_19793:
[----:B------:R-:W-:Y:S05]  /*86c0*/  BSYNC B1 ;  /* 0x0000000000017941 */ /* 0x000fea0003800000 */
.L_x_19792:
        /* <DEDUP_REMOVED lines=9> */
.L_x_19788:
[----:B------:R-:W-:Y:S05]  /*8760*/  BSYNC B0 ;  /* 0x0000000000007941 */ /* 0x000fea0003800000 */
.L_x_19787:
        /* <DEDUP_REMOVED lines=20> */
.L_x_19797:
[----:B------:R-:W-:Y:S05]  /*88b0*/  BSYNC B0 ;  /* 0x0000000000007941 */ /* 0x000fea0003800000 */
.L_x_19796:
        /* <DEDUP_REMOVED lines=21> */
.L_x_19801:
[----:B------:R-:W-:-:S07]  /*8a10*/  IMAD.MOV.U32 R58, RZ, RZ, R60 ;  /* 0x000000ffff3a7224 */ /* 0x000fce00078e003c */
.L_x_19802:
[----:B------:R-:W-:Y:S05]  /*8a20*/  BSYNC B1 ;  /* 0x0000000000017941 */ /* 0x000fea0003800000 */
.L_x_19800:
        /* <DEDUP_REMOVED lines=16> */
.L_x_19806:
[----:B------:R-:W-:Y:S05]  /*8b30*/  BSYNC B2 ;  /* 0x0000000000027941 */ /* 0x000fea0003800000 */
.L_x_19805:
        /* <DEDUP_REMOVED lines=44> */
.L_x_19804:
[----:B------:R-:W-:Y:S05]  /*8e00*/  BSYNC B1 ;  /* 0x0000000000017941 */ /* 0x000fea0003800000 */
.L_x_19803:
        /* <DEDUP_REMOVED lines=9> */
.L_x_19799:
[----:B------:R-:W-:Y:S05]  /*8ea0*/  BSYNC B0 ;  /* 0x0000000000007941 */ /* 0x000fea0003800000 */
.L_x_19798:
        /* <DEDUP_REMOVED lines=18> */
.L_x_19810:
[----:B------:R-:W-:-:S07]  /*8fd0*/  MOV R53, R60 ;  /* 0x0000003c00357202 */ /* 0x000fce0000000f00 */
.L_x_19811:
[----:B------:R-:W-:Y:S05]  /*8fe0*/  BSYNC B1 ;  /* 0x0000000000017941 */ /* 0x000fea0003800000 */
.L_x_19809:
        /* <DEDUP_REMOVED lines=16> */
.L_x_19815:
[----:B------:R-:W-:Y:S05]  /*90f0*/  BSYNC B2 ;  /* 0x0000000000027941 */ /* 0x000fea0003800000 */
.L_x_19814:
        /* <DEDUP_REMOVED lines=44> */
.L_x_19813:
[----:B------:R-:W-:Y:S05]  /*93c0*/  BSYNC B1 ;  /* 0x0000000000017941 */ /* 0x000fea0003800000 */
.L_x_19812:
        /* <DEDUP_REMOVED lines=9> */
.L_x_19808:
[----:B------:R-:W-:Y:S05]  /*9460*/  BSYNC B0 ;  /* 0x0000000000007941 */ /* 0x000fea0003800000 */
.L_x_19807:
        /* <DEDUP_REMOVED lines=18> */
.L_x_19819:
[----:B------:R-:W-:-:S07]  /*9590*/  IMAD.MOV.U32 R58, RZ, RZ, R60 ;  /* 0x000000ffff3a7224 */ /* 0x000fce00078e003c */
.L_x_19820:
[----:B------:R-:W-:Y:S05]  /*95a0*/  BSYNC B1 ;  /* 0x0000000000017941 */ /* 0x000fea0003800000 */
.L_x_19818:
        /* <DEDUP_REMOVED lines=16> */
.L_x_19824:
[----:B------:R-:W-:Y:S05]  /*96b0*/  BSYNC B2 ;  /* 0x0000000000027941 */ /* 0x000fea0003800000 */
.L_x_19823:
        /* <DEDUP_REMOVED lines=44> */
.L_x_19822:
[----:B------:R-:W-:Y:S05]  /*9980*/  BSYNC B1 ;  /* 0x0000000000017941 */ /* 0x000fea0003800000 */
.L_x_19821:
        /* <DEDUP_REMOVED lines=9> */
.L_x_19817:
[----:B------:R-:W-:Y:S05]  /*9a20*/  BSYNC B0 ;  /* 0x0000000000007941 */ /* 0x000fea0003800000 */
.L_x_19816:
        /* <DEDUP_REMOVED lines=18> */
.L_x_19828:
[----:B------:R-:W-:-:S07]  /*9b50*/  MOV R55, R60 ;  /* 0x0000003c00377202 */ /* 0x000fce0000000f00 */
.L_x_19829:
[----:B------:R-:W-:Y:S05]  /*9b60*/  BSYNC B1 ;  /* 0x0000000000017941 */ /* 0x000fea0003800000 */
.L_x_19827:
        /* <DEDUP_REMOVED lines=16> */
.L_x_19833:
[----:B------:R-:W-:Y:S05]  /*9c70*/  BSYNC B2 ;  /* 0x0000000000027941 */ /* 0x000fea0003800000 */
.L_x_19832:
        /* <DEDUP_REMOVED lines=44> */
.L_x_19831:
[----:B------:R-:W-:Y:S05]  /*9f40*/  BSYNC B1 ;  /* 0x0000000000017941 */ /* 0x000fea0003800000 */
.L_x_19830:
        /* <DEDUP_REMOVED lines=9> */
.L_x_19826:
[----:B------:R-:W-:Y:S05]  /*9fe0*/  BSYNC B0 ;  /* 0x0000000000007941 */ /* 0x000fea0003800000 */
.L_x_19825:
        /* <DEDUP_REMOVED lines=31> */
[----:B------:R-:W0:Y:S01]  /*a1e0*/  LDC.64 R78, c[0x0][0x240] ;  /* 0x00009000ff4e7b82 */ /* 0x000e220000000a00 */
[----:B------:R-:W-:Y:S02]  /*a1f0*/  SHF.L.U32 R81, R94, 0x10, RZ ;  /* 0x000000105e517819 */ /* 0x000fe400000006ff */
[----:B------:R-:W-:Y:S02]  /*a200*/  LOP3.LUT R80, R95, 0xffff, RZ, 0xc0, !PT ;  /* 0x0000ffff5f507812 */ /* 0x000fe400078ec0ff */
[----:B------:R-:W-:Y:S02]  /*a210*/  LOP3.LUT R81, R81, 0xff0000, RZ, 0xc0, !PT ;  /* 0x00ff000051517812 */ /* 0x000fe400078ec0ff */
[----:B------:R-:W-:Y:S02]  /*a220*/  LOP3.LUT R105, R93, 0xff, RZ, 0xc0, !PT ;  /* 0x000000ff5d697812 */ /* 0x000fe400078ec0ff */
[----:B------:R-:W-:Y:S02]  /*a230*/  LEA R80, R80, R81, 0x18 ;  /* 0x0000005150507211 */ /* 0x000fe400078ec0ff */
[----:B------:R-:W-:-:S03]  /*a240*/  LOP3.LUT R81, R92, 0xff, RZ, 0xc0, !PT ;  /* 0x000000ff5c517812 */ /* 0x000fc600078ec0ff */
[----:B------:R-:W-:-:S05]  /*a250*/  IMAD R80, R105, 0x100, R80 ;  /* 0x0000010069507824 */ /* 0x000fca00078e0250 */
[----:B------:R-:W-:Y:S01]  /*a260*/  IADD3 R81, R80, R81, RZ ;  /* 0x0000005150517210 */ /* 0x000fe20007ffe0ff */
[----:B0-----:R-:W-:-:S05]  /*a270*/  IMAD.WIDE.U32 R78, R111, 0x4, R78 ;  /* 0x000000046f4e7825 */ /* 0x001fca00078e004e */
[----:B------:R0:W-:Y:S02]  /*a280*/  STG.E desc[UR6][R78.64], R81 ;  /* 0x000000514e007986 */ /* 0x0001e4000c101906 */
.L_x_19835:
[----:B------:R-:W-:Y:S05]  /*a290*/  BSYNC B0 ;  /* 0x0000000000007941 */ /* 0x000fea0003800000 */
.L_x_19834:
        /* <DEDUP_REMOVED lines=72> */
.L_x_19850:
        /* <DEDUP_REMOVED lines=21> */
[----:B------:R-:W-:Y:S02]  /*a870*/  @!P1 MOV R81, 0x300 ;  /* 0x0000030000519802 */ /* 0x000fe40000000f00 */
[----:B------:R-:W-:-:S03]  /*a880*/  LOP3.LUT P1, RZ, R103, 0x1f, R15, 0xf8, !PT ;  /* 0x0000001f67ff7812 */ /* 0x000fc6000782f80f */
[----:B------:R-:W2:Y:S01]  /*a890*/  SHFL.DOWN PT, R104, R81, 0x4, 0x1f ;  /* 0x08801f0051687f89 */ /* 0x000ea200000e0000 */
[----:B-1----:R-:W-:Y:S01]  /*a8a0*/  I2FP.F32.S32 R102, R81 ;  /* 0x0000005100667245 */ /* 0x002fe20000201400 */
[----:B--2---:R-:W-:Y:S01]  /*a8b0*/  IMAD.IADD R109, R104, 0x1, R81 ;  /* 0x00000001686d7824 */ /* 0x004fe200078e0251 */
[----:B------:R-:W-:-:S04]  /*a8c0*/  I2FP.F32.S32 R104, R104 ;  /* 0x0000006800687245 */ /* 0x000fc80000201400 */
        /* <DEDUP_REMOVED lines=8> */
[----:B------:R-:W-:-:S03]  /*a950*/  FADD.FTZ R105, -R105, R78 ;  /* 0x0000004e69697221 */ /* 0x000fc60000010100 */
[----:B------:R-:W-:Y:S01]  /*a960*/  FFMA.FTZ R111, R102, R78, R111 ;  /* 0x0000004e666f7223 */ /* 0x000fe2000001006f */
[----:B------:R-:W-:Y:S01]  /*a970*/  FMUL.FTZ R105, R105, R105 ;  /* 0x0000006969697220 */ /* 0x000fe20000410000 */
[----:B---3--:R-:W-:Y:S01]  /*a980*/  FADD.FTZ R79, R108, R79 ;  /* 0x0000004f6c4f7221 */ /* 0x008fe20000010000 */
[----:B------:R-:W-:Y:S01]  /*a990*/  I2FP.F32.S32 R78, R109 ;  /* 0x0000006d004e7245 */ /* 0x000fe20000201400 */
[C---:B--2---:R-:W-:Y:S01]  /*a9a0*/  FMUL.FTZ R111, R110.reuse, R111 ;  /* 0x0000006f6e6f7220 */ /* 0x044fe20000410000 */
        /* <DEDUP_REMOVED lines=49> */
[----:B------:R-:W-:Y:S01]  /*acc0*/  FSEL R78, R111, RZ, !P2 ;  /* 0x000000ff6f4e7208 */ /* 0x000fe20005000000 */
[----:B------:R-:W-:Y:S01]  /*acd0*/  VIADD R106, R106, 0xffffffff ;  /* 0xffffffff6a6a7836 */ /* 0x000fe20000000000 */
[----:B------:R-:W-:-:S03]  /*ace0*/  LOP3.LUT R63, R15, 0xff, RZ, 0xc0, !PT ;  /* 0x000000ff0f3f7812 */ /* 0x000fc600078ec0ff */
        /* <DEDUP_REMOVED lines=59> */
[C---:B------:R-:W-:Y:S01]  /*b0a0*/  VIADD R79, R55.reuse, 0x300 ;  /* 0x00000300374f7836 */ /* 0x040fe20000000000 */
[C---:B------:R-:W-:Y:S01]  /*b0b0*/  IADD3 R81, R55.reuse, 0x200, RZ ;  /* 0x0000020037517810 */ /* 0x040fe20007ffe0ff */
[----:B------:R0:W-:Y:S01]  /*b0c0*/  STG.E.128 desc[UR6][R36.64], R32 ;  /* 0x0000002024007986 */ /* 0x0001e2000c101d06 */
[----:B------:R-:W-:Y:S01]  /*b0d0*/  IADD3 R109, R55, 0x400, RZ ;  /* 0x00000400376d7810 */ /* 0x000fe20007ffe0ff */
[----:B------:R-:W-:Y:S01]  /*b0e0*/  IMAD.WIDE.U32 R102, R103, 0x10, R52 ;  /* 0x0000001067667825 */ /* 0x000fe200078e0034 */
        /* <DEDUP_REMOVED lines=25> */
[----:B------:R0:W-:Y:S04]  /*b280*/  STG.E.128 desc[UR6][R102.64], R32 ;  /* 0x0000002066007986 */ /* 0x0001e8000c101d06 */
[----:B------:R0:W-:Y:S04]  /*b290*/  STG.E.128 desc[UR6][R80.64], R36 ;  /* 0x0000002450007986 */ /* 0x0001e8000c101d06 */
[----:B------:R0:W-:Y:S04]  /*b2a0*/  STG.E.128 desc[UR6][R78.64], R40 ;  /* 0x000000284e007986 */ /* 0x0001e8000c101d06 */
[----:B------:R0:W-:Y:S04]  /*b2b0*/  STG.E.128 desc[UR6][R54.64], R44 ;  /* 0x0000002c36007986 */ /* 0x0001e8000c101d06 */
[----:B------:R0:W-:Y:S02]  /*b2c0*/  STG.E.128 desc[UR6][R52.64], R48 ;  /* 0x0000003034007986 */ /* 0x0001e4000c101d06 */
.L_x_19838:
[----:B------:R-:W-:Y:S05]  /*b2d0*/  BSYNC B0 ;  /* 0x0000000000007941 */ /* 0x000fea0003800000 */
.L_x_19837:
[----:B------:R-:W-:Y:S01]  /*b2e0*/  VIADD R100, R100, UR14 ;  /* 0x0000000e64647c36 */ /* 0x000fe20008000000 */
[----:B------:R-:W-:-:S04]  /*b2f0*/  SEL R108, RZ, 0x1, P0 ;  /* 0x00000001ff6c7807 */ /* 0x000fc80000000000 */
[----:B------:R-:W-:-:S13]  /*b300*/  ISETP.GE.AND P1, PT, R100, UR15, PT ;  /* 0x0000000f64007c0c */ /* 0x000fda000bf26270 */
[----:B------:R-:W-:Y:S05]  /*b310*/  @!P1 BRA `(.L_x_19839) ;  /* 0xffffff5800589947 */ /* 0x000fea000383ffff */
[----:B------:R-:W-:Y:S05]  /*b320*/  EXIT ;  /* 0x000000000000794d */ /* 0x000fea0003800000 */
.L_x_19836:
[----:B------:R-:W-:Y:S01]  /*b330*/  HFMA2.MMA R111, -RZ, RZ, 0, 5.9604644775390625e-08 ;  /* 0x00000001ff6f7435 */ /* 0x000fe200000001ff */
[----:B------:R-:W-:Y:S01]  /*b340*/  MOV R112, R104 ;  /* 0x0000006800707202 */ /* 0x000fe20000000f00 */
[----:B------:R-:W-:Y:S01]  /*b350*/  IMAD.MOV.U32 R114, RZ, RZ, 0x1f ;  /* 0x0000001fff727424 */ /* 0x000fe200078e00ff */
[----:B------:R-:W-:-:S08]  /*b360*/  MOV R109, 0xffffffff ;  /* 0xffffffff006d7802 */ /* 0x000fd00000000f00 */
[----:B0----5:R-:W-:Y:S05]  /*b370*/  WARPSYNC.COLLECTIVE R109, `(.L_x_19840) ;  /* 0x000000006d087348 */ /* 0x021fea0003c00000 */
[----:B------:R1:W2:Y:S02]  /*b380*/  SHFL.BFLY P3, R110, R112, R111, R114 ;  /* 0x0c00006f706e7389 */ /* 0x0002a40000060072 */
[----:B012--5:R-:W-:Y:S01]  /*b390*/  ENDCOLLECTIVE ;  /* 0x000000000000791b */ /* 0x027fe20003800000 */
.L_x_19840:
[----:B------:R-:W-:Y:S01]  /*b3a0*/  HFMA2.MMA R111, -RZ, RZ, 0, 1.1920928955078125e-07 ;  /* 0x00000002ff6f7435 */ /* 0x000fe200000001ff */
[----:B------:R-:W-:-:S05]  /*b3b0*/  MOV R79, R110 ;  /* 0x0000006e004f7202 */ /* 0x000fca0000000f00 */
[----:B------:R-:W-:-:S04]  /*b3c0*/  FADD.FTZ R80, R104, R79 ;  /* 0x0000004f68507221 */ /* 0x000fc80000010000 */
[----:B------:R-:W-:-:S07]  /*b3d0*/  IMAD.MOV.U32 R112, RZ, RZ, R80 ;  /* 0x000000ffff707224 */ /* 0x000fce00078e0050 */
[----:B------:R-:W-:Y:S05]  /*b3e0*/  WARPSYNC.COLLECTIVE R109, `(.L_x_19841) ;  /* 0x000000006d087348 */ /* 0x000fea0003c00000 */
[----:B------:R0:W1:Y:S02]  /*b3f0*/  SHFL.BFLY P3, R110, R112, R111, R114 ;  /* 0x0c00006f706e7389 */ /* 0x0000640000060072 */
[----:B01----:R-:W-:Y:S01]  /*b400*/  ENDCOLLECTIVE ;  /* 0x000000000000791b */ /* 0x003fe20003800000 */
.L_x_19841:
[----:B------:R-:W-:Y:S01]  /*b410*/  HFMA2.MMA R111, -RZ, RZ, 0, 2.384185791015625e-07 ;  /* 0x00000004ff6f7435 */ /* 0x000fe200000001ff */
[----:B------:R-:W-:-:S05]  /*b420*/  MOV R79, R110 ;  /* 0x0000006e004f7202 */ /* 0x000fca0000000f00 */
[----:B------:R-:W-:-:S04]  /*b430*/  FADD.FTZ R81, R80, R79 ;  /* 0x0000004f50517221 */ /* 0x000fc80000010000 */
[----:B------:R-:W-:-:S07]  /*b440*/  IMAD.MOV.U32 R112, RZ, RZ, R81 ;  /* 0x000000ffff707224 */ /* 0x000fce00078e0051 */
[----:B------:R-:W-:Y:S05]  /*b450*/  WARPSYNC.COLLECTIVE R109, `(.L_x_19842) ;  /* 0x000000006d087348 */ /* 0x000fea0003c00000 */
[----:B------:R0:W1:Y:S02]  /*b460*/  SHFL.BFLY P3, R110, R112, R111, R114 ;  /* 0x0c00006f706e7389 */ /* 0x0000640000060072 */
[----:B01----:R-:W-:Y:S01]  /*b470*/  ENDCOLLECTIVE ;  /* 0x000000000000791b */ /* 0x003fe20003800000 */
.L_x_19842:
[----:B------:R-:W-:Y:S01]  /*b480*/  HFMA2.MMA R111, -RZ, RZ, 0, 4.76837158203125e-07 ;  /* 0x00000008ff6f7435 */ /* 0x000fe200000001ff */
[----:B------:R-:W-:-:S05]  /*b490*/  MOV R78, R110 ;  /* 0x0000006e004e7202 */ /* 0x000fca0000000f00 */
[----:B------:R-:W-:-:S04]  /*b4a0*/  FADD.FTZ R105, R81, R78 ;  /* 0x0000004e51697221 */ /* 0x000fc80000010000 */
[----:B------:R-:W-:-:S07]  /*b4b0*/  IMAD.MOV.U32 R112, RZ, RZ, R105 ;  /* 0x000000ffff707224 */ /* 0x000fce00078e0069 */
[----:B------:R-:W-:Y:S05]  /*b4c0*/  WARPSYNC.COLLECTIVE R109, `(.L_x_19843) ;  /* 0x000000006d087348 */ /* 0x000fea0003c00000 */
[----:B------:R0:W1:Y:S02]  /*b4d0*/  SHFL.BFLY P3, R110, R112, R111, R114 ;  /* 0x0c00006f706e7389 */ /* 0x0000640000060072 */
[----:B01----:R-:W-:Y:S01]  /*b4e0*/  ENDCOLLECTIVE ;  /* 0x000000000000791b */ /* 0x003fe20003800000 */
.L_x_19843:
[----:B------:R-:W-:Y:S01]  /*b4f0*/  HFMA2.MMA R111, -RZ, RZ, 0, 9.5367431640625e-07 ;  /* 0x00000010ff6f7435 */ /* 0x000fe200000001ff */
[----:B------:R-:W-:-:S05]  /*b500*/  MOV R78, R110 ;  /* 0x0000006e004e7202 */ /* 0x000fca0000000f00 */
[----:B------:R-:W-:-:S04]  /*b510*/  FADD.FTZ R108, R105, R78 ;  /* 0x0000004e696c7221 */ /* 0x000fc80000010000 */
[----:B------:R-:W-:-:S07]  /*b520*/  IMAD.MOV.U32 R112, RZ, RZ, R108 ;  /* 0x000000ffff707224 */ /* 0x000fce00078e006c */
[----:B------:R-:W-:Y:S05]  /*b530*/  WARPSYNC.COLLECTIVE R109, `(.L_x_19844) ;  /* 0x000000006d087348 */ /* 0x000fea0003c00000 */
[----:B------:R0:W1:Y:S02]  /*b540*/  SHFL.BFLY P3, R110, R112, R111, R114 ;  /* 0x0c00006f706e7389 */ /* 0x0000640000060072 */
[----:B01----:R-:W-:Y:S01]  /*b550*/  ENDCOLLECTIVE ;  /* 0x000000000000791b */ /* 0x003fe20003800000 */
.L_x_19844:
        /* <DEDUP_REMOVED lines=56> */
.L_x_19845:
[----:B------:R-:W-:Y:S01]  /*b8e0*/  HFMA2.MMA R111, -RZ, RZ, 0, 1.1920928955078125e-07 ;  /* 0x00000002ff6f7435 */ /* 0x000fe200000001ff */
[----:B------:R-:W-:-:S05]  /*b8f0*/  MOV R80, R110 ;  /* 0x0000006e00507202 */ /* 0x000fca0000000f00 */
[----:B------:R-:W-:-:S04]  /*b900*/  FADD.FTZ R80, R79, R80 ;  /* 0x000000504f507221 */ /* 0x000fc80000010000 */
[----:B------:R-:W-:-:S07]  /*b910*/  IMAD.MOV.U32 R112, RZ, RZ, R80 ;  /* 0x000000ffff707224 */ /* 0x000fce00078e0050 */
[----:B------:R-:W-:Y:S05]  /*b920*/  WARPSYNC.COLLECTIVE R109, `(.L_x_19846) ;  /* 0x000000006d087348 */ /* 0x000fea0003c00000 */
[----:B------:R0:W1:Y:S02]  /*b930*/  SHFL.BFLY P3, R110, R112, R111, R114 ;  /* 0x0c00006f706e7389 */ /* 0x0000640000060072 */
[----:B01----:R-:W-:Y:S01]  /*b940*/  ENDCOLLECTIVE ;  /* 0x000000000000791b */ /* 0x003fe20003800000 */
.L_x_19846:
[----:B------:R-:W-:Y:S01]  /*b950*/  HFMA2.MMA R111, -RZ, RZ, 0, 2.384185791015625e-07 ;  /* 0x00000004ff6f7435 */ /* 0x000fe200000001ff */
[----:B------:R-:W-:-:S05]  /*b960*/  MOV R81, R110 ;  /* 0x0000006e00517202 */ /* 0x000fca0000000f00 */
[----:B------:R-:W-:-:S04]  /*b970*/  FADD.FTZ R81, R80, R81 ;  /* 0x0000005150517221 */ /* 0x000fc80000010000 */
[----:B------:R-:W-:-:S07]  /*b980*/  IMAD.MOV.U32 R112, RZ, RZ, R81 ;  /* 0x000000ffff707224 */ /* 0x000fce00078e0051 */
[----:B------:R-:W-:Y:S05]  /*b990*/  WARPSYNC.COLLECTIVE R109, `(.L_x_19847) ;  /* 0x000000006d087348 */ /* 0x000fea0003c00000 */
[----:B------:R0:W1:Y:S02]  /*b9a0*/  SHFL.BFLY P3, R110, R112, R111, R114 ;  /* 0x0c00006f706e7389 */ /* 0x0000640000060072 */
[----:B01----:R-:W-:Y:S01]  /*b9b0*/  ENDCOLLECTIVE ;  /* 0x000000000000791b */ /* 0x003fe20003800000 */
.L_x_19847:
[----:B------:R-:W-:Y:S01]  /*b9c0*/  HFMA2.MMA R111, -RZ, RZ, 0, 4.76837158203125e-07 ;  /* 0x00000008ff6f7435 */ /* 0x000fe200000001ff */
[----:B------:R-:W-:-:S05]  /*b9d0*/  MOV R104, R110 ;  /* 0x0000006e00687202 */ /* 0x000fca0000000f00 */
[----:B------:R-:W-:-:S04]  /*b9e0*/  FADD.FTZ R104, R81, R104 ;  /* 0x0000006851687221 */ /* 0x000fc80000010000 */
[----:B------:R-:W-:-:S07]  /*b9f0*/  IMAD.MOV.U32 R112, RZ, RZ, R104 ;  /* 0x000000ffff707224 */ /* 0x000fce00078e0068 */
[----:B------:R-:W-:Y:S05]  /*ba00*/  WARPSYNC.COLLECTIVE R109, `(.L_x_19848) ;  /* 0x000000006d087348 */ /* 0x000fea0003c00000 */
[----:B------:R0:W1:Y:S02]  /*ba10*/  SHFL.BFLY P3, R110, R112, R111, R114 ;  /* 0x0c00006f706e7389 */ /* 0x0000640000060072 */
[----:B01----:R-:W-:Y:S01]  /*ba20*/  ENDCOLLECTIVE ;  /* 0x000000000000791b */ /* 0x003fe20003800000 */
.L_x_19848:
[----:B------:R-:W-:Y:S01]  /*ba30*/  HFMA2.MMA R111, -RZ, RZ, 0, 9.5367431640625e-07 ;  /* 0x00000010ff6f7435 */ /* 0x000fe200000001ff */
[----:B------:R-:W-:-:S05]  /*ba40*/  MOV R105, R110 ;  /* 0x0000006e00697202 */ /* 0x000fca0000000f00 */
[----:B------:R-:W-:-:S04]  /*ba50*/  FADD.FTZ R105, R104, R105 ;  /* 0x0000006968697221 */ /* 0x000fc80000010000 */
[----:B------:R-:W-:-:S07]  /*ba60*/  IMAD.MOV.U32 R112, RZ, RZ, R105 ;  /* 0x000000ffff707224 */ /* 0x000fce00078e0069 */
[----:B------:R-:W-:Y:S05]  /*ba70*/  WARPSYNC.COLLECTIVE R109, `(.L_x_19849) ;  /* 0x000000006d087348 */ /* 0x000fea0003c00000 */
[----:B------:R0:W1:Y:S02]  /*ba80*/  SHFL.BFLY P3, R110, R112, R111, R114 ;  /* 0x0c00006f706e7389 */ /* 0x0000640000060072 */
[----:B01----:R-:W-:Y:S01]  /*ba90*/  ENDCOLLECTIVE ;  /* 0x000000000000791b */ /* 0x003fe20003800000 */
.L_x_19849:
[----:B------:R-:W-:Y:S01]  /*baa0*/  MOV R108, R110 ;  /* 0x0000006e006c7202 */ /* 0x000fe20000000f00 */
[----:B------:R-:W-:Y:S06]  /*bab0*/  BRA `(.L_x_19850) ;  /* 0xffffffec00187947 */ /* 0x000fec000383ffff */
.L_x_19851:
        /* <DEDUP_REMOVED lines=12> */
.L_x_23347:


//--------------------- .text._ZN10layer_norm13ln_fwd_kernelINS_13Kernel_traitsI6__halfffffjLj6144ELj1ELj1ELj8ELj16ENS_18Kernel_traits_baseILj6144ES2_ffffjLj256EEEEELb1ELb1ELb0ELb0EEEvNS_9FwdParamsE --------------------------
	.section	.text._ZN10layer_norm13ln_fwd_kernelINS_13Kernel_traitsI6__halfffffjLj6144ELj1ELj1ELj8ELj16ENS_18Kernel_traits_baseILj6144ES2_ffffjLj256EEEEELb1ELb1ELb0ELb0EEEvNS_9FwdParamsE,"ax",@progbits
	.align	128
        .global         _ZN10layer_norm13ln_fwd_kernelINS_13Kernel_traitsI6__halfffffjLj6144ELj1ELj1ELj8ELj16ENS_18Kernel_traits_baseILj6144ES2_ffffjLj256EEEEELb1ELb1ELb0ELb0EEEvNS_9FwdParamsE
        .type           _ZN10layer_norm13ln_fwd_kernelINS_13Kernel_traitsI6__halfffffjLj6144ELj1ELj1ELj8ELj16ENS_18Kernel_traits_baseILj6144ES2_ffffjLj256EEEEELb1ELb1ELb0ELb0EEEvNS_9FwdParamsE,@function
        .size           _ZN10layer_norm13ln_fwd_kernelINS_13Kernel_traitsI6__halfffffjLj6144ELj1ELj1ELj8ELj16ENS_18Kernel_traits_baseILj6144ES2_ffffjLj256EEEEELb1ELb1ELb0ELb0EEEvNS_9FwdParamsE,(.L_x_23348 - _ZN10layer_norm13ln_fwd_kernelINS_13Kernel_traitsI6__halfffffjLj6144ELj1ELj1ELj8ELj16ENS_18Kernel_traits_baseILj6144ES2_ffffjLj256EEEEELb1ELb1ELb0ELb0EEEvNS_9FwdParamsE)
        .other          _ZN10layer_norm13ln_fwd_kernelINS_13Kernel_traitsI6__halfffffjLj6144ELj1ELj1ELj8ELj16ENS_18Kernel_traits_baseILj6144ES2_ffffjLj256EEEEELb1ELb1ELb0ELb0EEEvNS_9FwdParamsE,@"STO_CUDA_ENTRY STV_DEFAULT"
_ZN10layer_norm13ln_fwd_kernelINS_13Kernel_traitsI6__halfffffjLj6144ELj1ELj1ELj8ELj16ENS_18Kernel_traits_baseILj6144ES2_ffffjLj256EEEEELb1ELb1ELb0ELb0EEEvNS_9FwdParamsE:
.text._ZN10layer_norm13ln_fwd_kernelINS_13Kernel_traitsI6__halfffffjLj6144ELj1ELj1ELj8ELj16ENS_18Kernel_traits_baseILj6144ES2_ffffjLj256EEEEELb1ELb1ELb0ELb0EEEvNS_9FwdParamsE:
        /* <DEDUP_REMOVED lines=58> */
[----:B------:R-:W-:Y:S01]  /*03a0*/  UIADD3 UR17, UR6, 0x1715609d, URZ ;  /* 0x1715609d06117890 */ /* 0x000fe2000fffe03f */
[----:B-1----:R-:W-:Y:S02]  /*03b0*/  SHF.R.S32.HI R5, RZ, 0x1f, R32 ;  /* 0x0000001fff057819 */ /* 0x002fe40000011420 */
[----:B------:R-:W-:Y:S01]  /*03c0*/  IMAD.WIDE.U32 R10, R10, -0x326172a9, RZ ;  /* 0xcd9e8d570a0a7825 */ /* 0x000fe200078e00ff */
[----:B------:R-:W-:Y:S02]  /*03d0*/  LOP3.LUT R7, R9, UR16, R4, 0x96, !PT ;  /* 0x0000001009077c12 */ /* 0x000fe4000f8e9604 */
[----:B------:R-:W-:Y:S02]  /*03e0*/  LEA.HI R32, R5, R32, RZ, 0x2 ;  /* 0x0000002005207211 */ /* 0x000fe400078f10ff */
[----:B------:R-:W-:-:S02]  /*03f0*/  LOP3.LUT R4, R11, UR17, R6, 0x96, !PT ;  /* 0x000000110b047c12 */ /* 0x000fc4000f8e9606 */
[----:B------:R-:W-:Y:S01]  /*0400*/  LOP3.LUT R11, R33, 0xff, RZ, 0x3c, !PT ;  /* 0x000000ff210b7812 */ /* 0x000fe200078e3cff */
[----:B------:R-:W-:-:S03]  /*0410*/  UIADD3 UR18, UR6, -0x4ab325aa, URZ ;  /* 0xb54cda5606127890 */ /* 0x000fc6000fffe03f */
[----:B------:R-:W-:Y:S01]  /*0420*/  LEA.HI.SX32 R38, R32, R11, 0x1e ;  /* 0x0000000b20267211 */ /* 0x000fe200078ff2ff */
[----:B------:R-:W-:Y:S01]  /*0430*/  UIADD3 UR19, UR7, 0x646e171e, URZ ;  /* 0x646e171e07137890 */ /* 0x000fe2000fffe03f */
[----:B------:R-:W-:Y:S02]  /*0440*/  IMAD.WIDE.U32 R6, R7, -0x326172a9, RZ ;  /* 0xcd9e8d5707067825 */ /* 0x000fe400078e00ff */
        /* <DEDUP_REMOVED lines=34> */
[----:B------:R-:W5:Y:S01]  /*0670*/  LDG.E.64 R12, desc[UR4][R12.64] ;  /* 0x000000040c0c7981 */ /* 0x000f62000c1e1b00 */
[----:B------:R-:W-:-:S02]  /*0680*/  LOP3.LUT R33, R33, 0x100, RZ, 0xfc, !PT ;  /* 0x0000010021217812 */ /* 0x000fc400078efcff */
[----:B0-----:R-:W-:-:S07]  /*0690*/  @!P0 CS2R R40, SRZ ;  /* 0x0000000000288805 */ /* 0x001fce000001ff00 */
.L_x_19853:
[----:B------:R-:W-:Y:S05]  /*06a0*/  BSYNC B0 ;  /* 0x0000000000007941 */ /* 0x000fea0003800000 */
.L_x_19852:
        /* <DEDUP_REMOVED lines=15> */
[----:B------:R-:W-:Y:S01]  /*07a0*/  VIADD R33, R33, 0x100 ;  /* 0x0000010021217836 */ /* 0x000fe20000000000 */
[----:B0-----:R-:W-:-:S07]  /*07b0*/  @!P0 CS2R R42, SRZ ;  /* 0x00000000002a8805 */ /* 0x001fce000001ff00 */
.L_x_19855:
[----:B------:R-:W-:Y:S05]  /*07c0*/  BSYNC B0 ;  /* 0x0000000000007941 */ /* 0x000fea0003800000 */
.L_x_19854:
        /* <DEDUP_REMOVED lines=17> */
.L_x_19857:
[----:B------:R-:W-:Y:S05]  /*08e0*/  BSYNC B0 ;  /* 0x0000000000007941 */ /* 0x000fea0003800000 */
.L_x_19856:
        /* <DEDUP_REMOVED lines=17> */
.L_x_19859:
[----:B------:R-:W-:Y:S05]  /*0a00*/  BSYNC B0 ;  /* 0x0000000000007941 */ /* 0x000fea0003800000 */
.L_x_19858:
        /* <DEDUP_REMOVED lines=15> */
[----:B------:R-:W-:Y:S02]  /*0b00*/  IADD3 R33, R33, 0x100, RZ ;  /* 0x0000010021217810 */ /* 0x000fe40007ffe0ff */
[----:B0-----:R-:W-:-:S07]  /*0b10*/  @!P0 CS2R R48, SRZ ;  /* 0x0000000000308805 */ /* 0x001fce000001ff00 */
.L_x_19861:
[----:B------:R-:W-:Y:S05]  /*0b20*/  BSYNC B0 ;  /* 0x0000000000007941 */ /* 0x000fea0003800000 */
.L_x_19860:
        /* <DEDUP_REMOVED lines=22> */
.L_x_19863:
[----:B------:R-:W-:Y:S05]  /*0c90*/  BSYNC B0 ;  /* 0x0000000000007941 */ /* 0x000fea0003800000 */
.L_x_19862:
[----:B------:R-:W-:Y:S01]  /*0ca0*/  ULDC UR25, c[0x0][0x214] ;  /* 0x0000850000197ab9 */ /* 0x000fe20000000800 */
[----:B------:R-:W-:Y:S02]  /*0cb0*/  LOP3.LUT R35, R35, UR23, R8, 0x96, !PT ;  /* 0x0000001723237c12 */ /* 0x000fe4000f8e9608 */
[----:B------:R-:W-:-:S13]  /*0cc0*/  ISETP.GE.AND P0, PT, R39, UR25, PT ;  /* 0x0000001927007c0c */ /* 0x000fda000bf06270 */
[----:B------:R-:W-:Y:S05]  /*0cd0*/  @P0 EXIT ;  /* 0x000000000000094d */ /* 0x000fea0003800000 */
[----:B------:R-:W-:Y:S01]  /*0ce0*/  SHF.R.S32.HI R32, RZ, 0x2, R32 ;  /* 0x00000002ff207819 */ /* 0x000fe20000011420 */
[----:B------:R-:W-:Y:S01]  /*0cf0*/  IMAD.SHL.U32 R6, R2, 0x20, RZ ;  /* 0x0000002002067824 */ /* 0x000fe200078e00ff */
[----:B-----5:R-:W-:Y:S01]  /*0d00*/  MOV R97, R4 ;  /* 0x0000000400617202 */ /* 0x020fe20000000f00 */
[--C-:B------:R-:W-:Y:S01]  /*0d10*/  IMAD.MOV.U32 R100, RZ, RZ, R5.reuse ;  /* 0x000000ffff647224 */ /* 0x100fe200078e0005 */
[--C-:B------:R-:W-:Y:S01]  /*0d20*/  SHF.R.U64 R98, R4, 0x10, R5.reuse ;  /* 0x0000001004627819 */ /* 0x100fe20000001205 */
[----:B------:R-:W-:Y:S01]  /*0d30*/  IMAD.MOV.U32 R53, RZ, RZ, R12 ;  /* 0x000000ffff357224 */ /* 0x000fe200078e000c */
[----:B------:R-:W-:Y:S01]  /*0d40*/  LOP3.LUT R7, R2, 0xe0, RZ, 0xc0, !PT ;  /* 0x000000e002077812 */ /* 0x000fe200078ec0ff */
[----:B------:R-:W-:Y:S01]  /*0d50*/  IMAD.MOV.U32 R57, RZ, RZ, R16 ;  /* 0x000000ffff397224 */ /* 0x000fe200078e0010 */
[----:B------:R-:W-:Y:S01]  /*0d60*/  LOP3.LUT R4, R32, 0xff, RZ, 0xc0, !PT ;  /* 0x000000ff20047812 */ /* 0x000fe200078ec0ff */
[----:B------:R-:W-:Y:S01]  /*0d70*/  IMAD.MOV.U32 R61, RZ, RZ, R18 ;  /* 0x000000ffff3d7224 */ /* 0x000fe200078e0012 */
[----:B------:R-:W-:Y:S01]  /*0d80*/  SHF.R.U32.HI R32, RZ, 0x3, R32 ;  /* 0x00000003ff207819 */ /* 0x000fe20000011620 */
[----:B------:R-:W-:Y:S01]  /*0d90*/  IMAD.MOV.U32 R65, RZ, RZ, R20 ;  /* 0x000000ffff417224 */ /* 0x000fe200078e0014 */
[----:B------:R-:W-:Y:S01]  /*0da0*/  VIADDMNMX R7, R4, -R7, RZ, !PT ;  /* 0x8000000704077246 */ /* 0x000fe200078001ff */
[----:B------:R-:W-:Y:S01]  /*0db0*/  IMAD.MOV.U32 R69, RZ, RZ, R14 ;  /* 0x000000ffff457224 */ /* 0x000fe200078e000e */
[----:B------:R-:W-:Y:S01]  /*0dc0*/  LOP3.LUT R32, R32, 0x1fffffe0, RZ, 0xc0, !PT ;  /* 0x1fffffe020207812 */ /* 0x000fe200078ec0ff */
[----:B------:R-:W-:Y:S01]  /*0dd0*/  IMAD.MOV.U32 R73, RZ, RZ, R22 ;  /* 0x000000ffff497224 */ /* 0x000fe200078e0016 */
[----:B------:R-:W-:Y:S01]  /*0de0*/  VIMNMX R7, R7, 0x20, PT ;  /* 0x0000002007077848 */ /* 0x000fe20003fe0100 */
[----:B------:R-:W-:Y:S01]  /*0df0*/  IMAD.MOV.U32 R77, RZ, RZ, R24 ;  /* 0x000000ffff4d7224 */ /* 0x000fe200078e0018 */
[----:B------:R-:W-:Y:S01]  /*0e00*/  LOP3.LUT R9, R6, 0x3e0, RZ, 0xc0, !PT ;  /* 0x000003e006097812 */ /* 0x000fe200078ec0ff */
[----:B------:R-:W-:Y:S01]  /*0e10*/  IMAD.MOV.U32 R81, RZ, RZ, R10 ;  /* 0x000000ffff517224 */ /* 0x000fe200078e000a */
[----:B------:R-:W-:Y:S01]  /*0e20*/  IADD3 R7, R7, R32, RZ ;  /* 0x0000002007077210 */ /* 0x000fe20007ffe0ff */
[----:B------:R-:W-:Y:S01]  /*0e30*/  IMAD.MOV.U32 R85, RZ, RZ, R26 ;  /* 0x000000ffff557224 */ /* 0x000fe200078e001a */
[----:B------:R-:W-:Y:S01]  /*0e40*/  VIADDMNMX R9, R4, -R9, RZ, !PT ;  /* 0x8000000904097246 */ /* 0x000fe200078001ff */
[----:B------:R-:W-:Y:S01]  /*0e50*/  IMAD.MOV.U32 R89, RZ, RZ, R28 ;  /* 0x000000ffff597224 */ /* 0x000fe200078e001c */
[----:B------:R-:W-:Y:S01]  /*0e60*/  SHF.L.U32 R7, R7, 0x2, RZ ;  /* 0x0000000207077819 */ /* 0x000fe200000006ff */
[----:B------:R-:W-:Y:S01]  /*0e70*/  IMAD.MOV.U32 R93, RZ, RZ, R30 ;  /* 0x000000ffff5d7224 */ /* 0x000fe200078e001e */
[----:B------:R-:W-:Y:S01]  /*0e80*/  VIMNMX R9, R9, 0x20, PT ;  /* 0x0000002009097848 */ /* 0x000fe20003fe0100 */
[----:B------:R-:W-:Y:S01]  /*0e90*/  IMAD R116, R116, -0x2daee0ad, RZ ;  /* 0xd2511f5374747824 */ /* 0x000fe200078e02ff */
[----:B------:R-:W-:Y:S01]  /*0ea0*/  I2FP.F32.U32 R7, R7 ;  /* 0x0000000700077245 */ /* 0x000fe20000201000 */
[----:B------:R-:W-:Y:S01]  /*0eb0*/  IMAD R117, R117, -0x326172a9, RZ ;  /* 0xcd9e8d5775757824 */ /* 0x000fe200078e02ff */
[----:B------:R-:W-:Y:S01]  /*0ec0*/  SHF.R.U32.HI R99, RZ, 0x10, R5 ;  /* 0x00000010ff637819 */ /* 0x000fe20000011605 */
[C---:B------:R-:W-:Y:S01]  /*0ed0*/  IMAD.HI.U32 R4, R35.reuse, -0x326172a9, RZ ;  /* 0xcd9e8d5723047827 */ /* 0x040fe200078e00ff */
[----:B------:R0:W1:Y:S01]  /*0ee0*/  MUFU.RCP R105, R7 ;  /* 0x0000000700697308 */ /* 0x0000620000001000 */
[--C-:B------:R-:W-:Y:S01]  /*0ef0*/  SHF.R.U64 R54, R12, 0x10, R13.reuse ;  /* 0x000000100c367819 */ /* 0x100fe2000000120d */
[----:B------:R-:W-:Y:S01]  /*0f00*/  ULDC.64 UR26, c[0x0][0x270] ;  /* 0x00009c00001a7ab9 */ /* 0x000fe20000000a00 */
[----:B------:R-:W-:Y:S01]  /*0f10*/  MOV R55, R13 ;  /* 0x0000000d00377202 */ /* 0x000fe20000000f00 */
[----:B------:R-:W-:Y:S01]  /*0f20*/  IMAD.HI.U32 R5, R118, -0x2daee0ad, RZ ;  /* 0xd2511f5376057827 */ /* 0x000fe200078e00ff */
[----:B------:R-:W-:Y:S01]  /*0f30*/  SHF.R.U32.HI R56, RZ, 0x10, R13 ;  /* 0x00000010ff387819 */ /* 0x000fe2000001160d */
[----:B------:R-:W-:Y:S01]  /*0f40*/  UISETP.NE.U32.AND UP0, UPT, UR26, URZ, UPT ;  /* 0x0000003f1a00728c */ /* 0x000fe2000bf05070 */
[----:B------:R-:W-:Y:S01]  /*0f50*/  SHF.R.U64 R58, R16, 0x10, R17 ;  /* 0x00000010103a7819 */ /* 0x000fe20000001211 */
[----:B------:R-:W-:Y:S01]  /*0f60*/  IMAD.IADD R9, R32, 0x1, R9 ;  /* 0x0000000120097824 */ /* 0x000fe200078e0209 */
[----:B------:R-:W-:Y:S01]  /*0f70*/  MOV R59, R17 ;  /* 0x00000011003b7202 */ /* 0x000fe20000000f00 */
[----:B------:R-:W-:Y:S01]  /*0f80*/  IMAD R120, R35, -0x326172a9, RZ ;  /* 0xcd9e8d5723787824 */ /* 0x000fe200078e02ff */
[----:B------:R-:W-:Y:S01]  /*0f90*/  SHF.R.U32.HI R60, RZ, 0x10, R17 ;  /* 0x00000010ff3c7819 */ /* 0x000fe20000011611 */
[----:B------:R-:W-:Y:S01]  /*0fa0*/  IMAD R118, R118, -0x2daee0ad, RZ ;  /* 0xd2511f5376767824 */ /* 0x000fe200078e02ff */
[--C-:B------:R-:W-:Y:S01]  /*0fb0*/  SHF.R.U64 R62, R18, 0x10, R19.reuse ;  /* 0x00000010123e7819 */ /* 0x100fe20000001213 */
[----:B------:R-:W-:Y:S01]  /*0fc0*/  IMAD.MOV.U32 R52, RZ, RZ, RZ ;  /* 0x000000ffff347224 */ /* 0x000fe200078e00ff */
        /* <DEDUP_REMOVED lines=76> */
[----:B------:R-:W-:Y:S01]  /*1490*/  LOP3.LUT R119, R0, 0x3, RZ, 0xc0, !PT ;  /* 0x0000000300777812 */ /* 0x000fe200078ec0ff */
[----:B------:R-:W-:Y:S01]  /*14a0*/  HFMA2.MMA R0, -RZ, RZ, 0, 5.9604644775390625e-08 ;  /* 0x00000001ff007435 */ /* 0x000fe200000001ff */
[----:B------:R-:W-:Y:S01]  /*14b0*/  LOP3.LUT R117, R4, UR24, R117, 0x96, !PT ;  /* 0x0000001804757c12 */ /* 0x000fe2000f8e9675 */
[----:B------:R-:W-:Y:S01]  /*14c0*/  HADD2.F32 R80, -RZ, R80.H0_H0 ;  /* 0x20000050ff507230 */ /* 0x000fe20000004100 */
[----:B------:R-:W-:Y:S01]  /*14d0*/  LOP3.LUT R116, R5, UR33, R116, 0x96, !PT ;  /* 0x0000002105747c12 */ /* 0x000fe2000f8e9674 */
[----:B------:R-:W-:Y:S01]  /*14e0*/  HADD2.F32 R79, -RZ, R79.H0_H0 ;  /* 0x2000004fff4f7230 */ /* 0x000fe20000004100 */
[----:B------:R-:W-:Y:S01]  /*14f0*/  ULDC.U8 UR25, c[0x0][0x2a0] ;  /* 0x0000a80000197ab9 */ /* 0x000fe20000000000 */
        /* <DEDUP_REMOVED lines=39> */
[----:B01----:R-:W-:-:S07]  /*1770*/  IMAD.SHL.U32 R114, R9, 0x4, RZ ;  /* 0x0000000409727824 */ /* 0x003fce00078e00ff */
.L_x_20057:
[----:B------:R-:W-:Y:S01]  /*1780*/  PLOP3.LUT P0, PT, PT, PT, UP0, 0x80, 0x0 ;  /* 0x000000000000781c */ /* 0x000fe20003f0f008 */
[----:B------:R-:W-:Y:S01]  /*1790*/  @UP0 ULDC.64 UR26, c[0x0][0x270] ;  /* 0x00009c00001a0ab9 */ /* 0x000fe20000000a00 */
[----:B01234-:R-:W-:Y:S01]  /*17a0*/  MOV R32, 0x4 ;  /* 0x0000000400207802 */ /* 0x01ffe20000000f00 */
[----:B------:R-:W-:-:S10]  /*17b0*/  IMAD.MOV.U32 R34, RZ, RZ, 0x3f800000 ;  /* 0x3f800000ff227424 */ /* 0x000fd400078e00ff */
        /* <DEDUP_REMOVED lines=32> */
.L_x_19867:
[----:B------:R-:W-:-:S07]  /*19c0*/  IMAD.MOV.U32 R129, RZ, RZ, R120 ;  /* 0x000000ffff817224 */ /* 0x000fce00078e0078 */
.L_x_19868:
[----:B------:R-:W-:Y:S05]  /*19d0*/  BSYNC B1 ;  /* 0x0000000000017941 */ /* 0x000fea0003800000 */
.L_x_19866:
        /* <DEDUP_REMOVED lines=16> */
.L_x_19872:
[----:B------:R-:W-:Y:S05]  /*1ae0*/  BSYNC B2 ;  /* 0x0000000000027941 */ /* 0x000fea0003800000 */
.L_x_19871:
        /* <DEDUP_REMOVED lines=41> */
[----:B------:R-:W-:-:S07]  /*1d80*/  IMAD.MOV.U32 R121, RZ, RZ, RZ ;  /* 0x000000ffff797224 */ /* 0x000fce00078e00ff */
.L_x_19870:
[----:B------:R-:W-:Y:S05]  /*1d90*/  BSYNC B1 ;  /* 0x0000000000017941 */ /* 0x000fea0003800000 */
.L_x_19869:
[----:B------:R-:W-:Y:S01]  /*1da0*/  ISETP.NE.U32.AND P0, PT, R32, RZ, PT ;  /* 0x000000ff2000720c */ /* 0x000fe20003f05070 */
[----:B------:R-:W0:Y:S01]  /*1db0*/  LDC R35, c[0x0][0x294] ;  /* 0x0000a500ff237b82 */ /* 0x000e220000000800 */
[----:B------:R-:W-:Y:S01]  /*1dc0*/  I2FP.F32.U32 R122, R129 ;  /* 0x00000081007a7245 */ /* 0x000fe20000201000 */
[----:B-----5:R-:W-:Y:S01]  /*1dd0*/  FMUL.FTZ R119, R28, R34 ;  /* 0x000000221c777220 */ /* 0x020fe20000410000 */
[----:B------:R-:W-:Y:S01]  /*1de0*/  ISETP.NE.AND.EX P0, PT, R33, RZ, PT, P0 ;  /* 0x000000ff2100720c */ /* 0x000fe20003f05300 */
[----:B------:R-:W-:Y:S01]  /*1df0*/  HFMA2.MMA R33, -RZ, RZ, 0.1171875, 0 ;  /* 0x2f800000ff217435 */ /* 0x000fe200000001ff */
[----:B------:R-:W-:Y:S01]  /*1e00*/  ISETP.NE.AND P2, PT, R121, 0x1, PT ;  /* 0x000000017900780c */ /* 0x000fe20003f45270 */
[----:B------:R-:W-:Y:S02]  /*1e10*/  BSSY B1, `(.L_x_19873) ;  /* 0x0000013000017945 */ /* 0x000fe40003800000 */
[----:B------:R-:W1:Y:S06]  /*1e20*/  LDC R32, c[0x0][0x298] ;  /* 0x0000a600ff207b82 */ /* 0x000e6c0000000800 */
[----:B------:R-:W-:-:S05]  /*1e30*/  FFMA.FTZ R122, R122, R33, 1.1641532182693481445e-10 ;  /* 0x2f0000007a7a7423 */ /* 0x000fca0000010021 */
[----:B0-----:R-:W-:Y:S01]  /*1e40*/  FSETP.GTU.FTZ.AND P1, PT, R122, R35, PT ;  /* 0x000000237a00720b */ /* 0x001fe20003f3c000 */
[----:B-1----:R-:W-:-:S05]  /*1e50*/  FMUL.FTZ R119, R119, R32 ;  /* 0x0000002077777220 */ /* 0x002fca0000410000 */
[----:B------:R-:W-:Y:S01]  /*1e60*/  FSEL R28, R119, RZ, !P1 ;  /* 0x000000ff771c7208 */ /* 0x000fe20004800000 */
[----:B------:R-:W-:-:S04]  /*1e70*/  VIADD R119, R121, 0x1 ;  /* 0x0000000179777836 */ /* 0x000fc80000000000 */
        /* <DEDUP_REMOVED lines=11> */
.L_x_19874:
[----:B------:R-:W-:-:S07]  /*1f30*/  IMAD.MOV.U32 R129, RZ, RZ, R120 ;  /* 0x000000ffff817224 */ /* 0x000fce00078e0078 */
.L_x_19875:
[----:B------:R-:W-:Y:S05]  /*1f40*/  BSYNC B1 ;  /* 0x0000000000017941 */ /* 0x000fea0003800000 */
.L_x_19873:
        /* <DEDUP_REMOVED lines=16> */
.L_x_19879:
[----:B------:R-:W-:Y:S05]  /*2050*/  BSYNC B2 ;  /* 0x0000000000027941 */ /* 0x000fea0003800000 */
.L_x_19878:
        /* <DEDUP_REMOVED lines=40> */
[----:B------:R-:W-:Y:S01]  /*22e0*/  IMAD.MOV.U32 R119, RZ, RZ, RZ ;  /* 0x000000ffff777224 */ /* 0x000fe200078e00ff */
[----:B------:R-:W-:-:S07]  /*22f0*/  LOP3.LUT R117, R121, UR24, R122, 0x96, !PT ;  /* 0x0000001879757c12 */ /* 0x000fce000f8e967a */
.L_x_19877:
[----:B------:R-:W-:Y:S05]  /*2300*/  BSYNC B1 ;  /* 0x0000000000017941 */ /* 0x000fea0003800000 */
.L_x_19876:
        /* <DEDUP_REMOVED lines=20> */
.L_x_19881:
[----:B------:R-:W-:-:S07]  /*2450*/  MOV R129, R120 ;  /* 0x0000007800817202 */ /* 0x000fce0000000f00 */
.L_x_19882:
[----:B------:R-:W-:Y:S05]  /*2460*/  BSYNC B1 ;  /* 0x0000000000017941 */ /* 0x000fea0003800000 */
.L_x_19880:
        /* <DEDUP_REMOVED lines=16> */
.L_x_19886:
[----:B------:R-:W-:Y:S05]  /*2570*/  BSYNC B2 ;  /* 0x0000000000027941 */ /* 0x000fea0003800000 */
.L_x_19885:
        /* <DEDUP_REMOVED lines=41> */
[----:B------:R-:W-:-:S11]  /*2810*/  HFMA2.MMA R121, -RZ, RZ, 0, 0 ;  /* 0x00000000ff797435 */ /* 0x000fd600000001ff */
.L_x_19884:
[----:B------:R-:W-:Y:S05]  /*2820*/  BSYNC B1 ;  /* 0x0000000000017941 */ /* 0x000fea0003800000 */
.L_x_19883:
        /* <DEDUP_REMOVED lines=20> */
.L_x_19888:
[----:B------:R-:W-:-:S07]  /*2970*/  IMAD.MOV.U32 R129, RZ, RZ, R120 ;  /* 0x000000ffff817224 */ /* 0x000fce00078e0078 */
.L_x_19889:
[----:B------:R-:W-:Y:S05]  /*2980*/  BSYNC B1 ;  /* 0x0000000000017941 */ /* 0x000fea0003800000 */
.L_x_19887:
        /* <DEDUP_REMOVED lines=16> */
.L_x_19893:
[----:B------:R-:W-:Y:S05]  /*2a90*/  BSYNC B2 ;  /* 0x0000000000027941 */ /* 0x000fea0003800000 */
.L_x_19892:
        /* <DEDUP_REMOVED lines=42> */
.L_x_19891:
[----:B------:R-:W-:Y:S05]  /*2d40*/  BSYNC B1 ;  /* 0x0000000000017941 */ /* 0x000fea0003800000 */
.L_x_19890:
[----:B------:R-:W-:Y:S01]  /*2d50*/  I2FP.F32.U32 R122, R129 ;  /* 0x00000081007a7245 */ /* 0x000fe20000201000 */
[----:B------:R-:W-:Y:S01]  /*2d60*/  FMUL.FTZ R31, R31, R34 ;  /* 0x000000221f1f7220 */ /* 0x000fe20000410000 */
[----:B------:R-:W-:-:S03]  /*2d70*/  SEL R121, RZ, 0x100, P2 ;  /* 0x00000100ff797807 */ /* 0x000fc60001000000 */
[----:B------:R-:W-:Y:S01]  /*2d80*/  FFMA.FTZ R122, R122, R33, 1.1641532182693481445e-10 ;  /* 0x2f0000007a7a7423 */ /* 0x000fe20000010021 */
[----:B------:R-:W-:-:S04]  /*2d90*/  FMUL.FTZ R31, R31, R32 ;  /* 0x000000201f1f7220 */ /* 0x000fc80000410000 */
[----:B------:R-:W-:Y:S02]  /*2da0*/  FSETP.GTU.FTZ.AND P4, PT, R122, R35, PT ;  /* 0x000000237a00720b */ /* 0x000fe40003f9c000 */
[----:B------:R-:W-:Y:S02]  /*2db0*/  SEL R122, RZ, 0x10000, P3 ;  /* 0x00010000ff7a7807 */ /* 0x000fe40001800000 */
[----:B------:R-:W-:Y:S02]  /*2dc0*/  FSEL R31, R31, RZ, !P4 ;  /* 0x000000ff1f1f7208 */ /* 0x000fe40006000000 */
[----:B------:R-:W-:-:S03]  /*2dd0*/  SEL R35, RZ, 0x1000000, P4 ;  /* 0x01000000ff237807 */ /* 0x000fc60002000000 */
[----:B------:R-:W-:Y:S01]  /*2de0*/  FMUL.FTZ R31, R56, R31 ;  /* 0x0000001f381f7220 */ /* 0x000fe20000410000 */
[----:B------:R-:W-:Y:S02]  /*2df0*/  IADD3 R35, R121, R35, R122 ;  /* 0x0000002379237210 */ /* 0x000fe40007ffe07a */
[----:B------:R-:W-:Y:S01]  /*2e00*/  SEL R122, RZ, 0x1, P1 ;  /* 0x00000001ff7a7807 */ /* 0x000fe20000800000 */
[----:B------:R-:W-:Y:S01]  /*2e10*/  @P0 FADD.FTZ R31, R7, R31 ;  /* 0x0000001f071f0221 */ /* 0x000fe20000010000 */
[----:B------:R-:W-:Y:S02]  /*2e20*/  LEA R32, P0, R115, UR28, 0x4 ;  /* 0x0000001c73207c11 */ /* 0x000fe4000f8020ff */
[----:B------:R-:W-:Y:S01]  /*2e30*/  IADD3 R121, R35, R122, RZ ;  /* 0x0000007a23797210 */ /* 0x000fe20007ffe0ff */
[C---:B------:R-:W-:Y:S01]  /*2e40*/  VIADD R35, R115.reuse, 0x100 ;  /* 0x0000010073237836 */ /* 0x040fe20000000000 */
[C---:B------:R-:W-:Y:S02]  /*2e50*/  LEA.HI.X R33, R115.reuse, UR29, RZ, 0x4, P0 ;  /* 0x0000001d73217c11 */ /* 0x040fe400080f24ff */
[----:B------:R-:W-:-:S03]  /*2e60*/  LEA R122, P0, R115, UR30, 0x2 ;  /* 0x0000001e737a7c11 */ /* 0x000fc6000f8010ff */
[----:B------:R0:W-:Y:S01]  /*2e70*/  STG.E.128 desc[UR4][R32.64], R28 ;  /* 0x0000001c20007986 */ /* 0x0001e2000c101d04 */
[----:B------:R-:W-:-:S05]  /*2e80*/  LEA.HI.X R123, R115, UR31, RZ, 0x2, P0 ;  /* 0x0000001f737b7c11 */ /* 0x000fca00080f14ff */
[----:B------:R0:W-:Y:S04]  /*2e90*/  STG.E desc[UR4][R122.64], R121 ;  /* 0x000000797a007986 */ /* 0x0001e8000c101904 */
.L_x_19865:
[----:B------:R-:W-:Y:S05]  /*2ea0*/  BSYNC B0 ;  /* 0x0000000000007941 */ /* 0x000fea0003800000 */
.L_x_19864:
        /* <DEDUP_REMOVED lines=24> */
.L_x_19897:
[----:B------:R-:W-:-:S07]  /*3030*/  MOV R130, R120 ;  /* 0x0000007800827202 */ /* 0x000fce0000000f00 */
.L_x_19898:
[----:B------:R-:W-:Y:S05]  /*3040*/  BSYNC B1 ;  /* 0x0000000000017941 */ /* 0x000fea0003800000 */
.L_x_19896:
        /* <DEDUP_REMOVED lines=16> */
.L_x_19902:
[----:B------:R-:W-:Y:S05]  /*3150*/  BSYNC B2 ;  /* 0x0000000000027941 */ /* 0x000fea0003800000 */
.L_x_19901:
        /* <DEDUP_REMOVED lines=42> */
.L_x_19900:
[----:B------:R-:W-:Y:S05]  /*3400*/  BSYNC B1 ;  /* 0x0000000000017941 */ /* 0x000fea0003800000 */
.L_x_19899:
[----:B------:R-:W-:Y:S01]  /*3410*/  ISETP.NE.U32.AND P0, PT, R32, RZ, PT ;  /* 0x000000ff2000720c */ /* 0x000fe20003f05070 */
[----:B------:R-:W-:Y:S01]  /*3420*/  IMAD.MOV.U32 R121, RZ, RZ, 0x2f800000 ;  /* 0x2f800000ff797424 */ /* 0x000fe200078e00ff */
[----:B------:R-:W0:Y:S01]  /*3430*/  LDC R32, c[0x0][0x294] ;  /* 0x0000a500ff207b82 */ /* 0x000e220000000800 */
[----:B------:R-:W-:Y:S01]  /*3440*/  I2FP.F32.U32 R122, R130 ;  /* 0x00000082007a7245 */ /* 0x000fe20000201000 */
[----:B-----5:R-:W-:Y:S01]  /*3450*/  FMUL.FTZ R8, R8, R34 ;  /* 0x0000002208087220 */ /* 0x020fe20000410000 */
[----:B------:R-:W-:Y:S01]  /*3460*/  ISETP.NE.AND.EX P0, PT, R33, RZ, PT, P0 ;  /* 0x000000ff2100720c */ /* 0x000fe20003f05300 */
[----:B------:R-:W-:Y:S01]  /*3470*/  BSSY B1, `(.L_x_19903) ;  /* 0x0000014000017945 */ /* 0x000fe20003800000 */
[C---:B------:R-:W-:Y:S01]  /*3480*/  ISETP.NE.AND P2, PT, R129.reuse, 0x1, PT ;  /* 0x000000018100780c */ /* 0x040fe20003f45270 */
[----:B------:R-:W-:Y:S01]  /*3490*/  FFMA.FTZ R119, R122, R121, 1.1641532182693481445e-10 ;  /* 0x2f0000007a777423 */ /* 0x000fe20000010079 */
[----:B------:R-:W-:Y:S01]  /*34a0*/  IADD3 R123, R129, 0x1, RZ ;  /* 0x00000001817b7810 */ /* 0x000fe20007ffe0ff */
[----:B------:R-:W1:Y:S03]  /*34b0*/  LDC R33, c[0x0][0x298] ;  /* 0x0000a600ff217b82 */ /* 0x000e660000000800 */
[----:B0-----:R-:W-:Y:S01]  /*34c0*/  FSETP.GTU.FTZ.AND P1, PT, R119, R32, PT ;  /* 0x000000207700720b */ /* 0x001fe20003f3c000 */
[----:B-1----:R-:W-:-:S05]  /*34d0*/  FMUL.FTZ R8, R8, R33 ;  /* 0x0000002108087220 */ /* 0x002fca0000410000 */
        /* <DEDUP_REMOVED lines=12> */
.L_x_19904:
[----:B------:R-:W-:-:S07]  /*35a0*/  MOV R132, R120 ;  /* 0x0000007800847202 */ /* 0x000fce0000000f00 */
.L_x_19905:
[----:B------:R-:W-:Y:S05]  /*35b0*/  BSYNC B1 ;  /* 0x0000000000017941 */ /* 0x000fea0003800000 */
.L_x_19903:
        /* <DEDUP_REMOVED lines=16> */
.L_x_19909:
[----:B------:R-:W-:Y:S05]  /*36c0*/  BSYNC B2 ;  /* 0x0000000000027941 */ /* 0x000fea0003800000 */
.L_x_19908:
        /* <DEDUP_REMOVED lines=41> */
[----:B------:R-:W-:Y:S01]  /*3960*/  IMAD.MOV.U32 R123, RZ, RZ, RZ ;  /* 0x000000ffff7b7224 */ /* 0x000fe200078e00ff */
[----:B------:R-:W-:-:S07]  /*3970*/  MOV R120, R122 ;  /* 0x0000007a00787202 */ /* 0x000fce0000000f00 */
.L_x_19907:
[----:B------:R-:W-:Y:S05]  /*3980*/  BSYNC B1 ;  /* 0x0000000000017941 */ /* 0x000fea0003800000 */
.L_x_19906:
[----:B------:R-:W-:Y:S01]  /*3990*/  I2FP.F32.U32 R122, R132 ;  /* 0x00000084007a7245 */ /* 0x000fe20000201000 */
[----:B------:R-:W-:Y:S01]  /*39a0*/  BSSY B1, `(.L_x_19910) ;  /* 0x0000014000017945 */ /* 0x000fe20003800000 */
[C---:B------:R-:W-:Y:S02]  /*39b0*/  ISETP.NE.AND P3, PT, R123.reuse, 0x1, PT ;  /* 0x000000017b00780c */ /* 0x040fe40003f65270 */
        /* <DEDUP_REMOVED lines=17> */
.L_x_19911:
[----:B------:R-:W-:-:S07]  /*3ad0*/  MOV R129, R120 ;  /* 0x0000007800817202 */ /* 0x000fce0000000f00 */
.L_x_19912:
[----:B------:R-:W-:Y:S05]  /*3ae0*/  BSYNC B1 ;  /* 0x0000000000017941 */ /* 0x000fea0003800000 */
.L_x_19910:
        /* <DEDUP_REMOVED lines=16> */
.L_x_19916:
[----:B------:R-:W-:Y:S05]  /*3bf0*/  BSYNC B2 ;  /* 0x0000000000027941 */ /* 0x000fea0003800000 */
.L_x_19915:
        /* <DEDUP_REMOVED lines=43> */
.L_x_19914:
[----:B------:R-:W-:Y:S05]  /*3eb0*/  BSYNC B1 ;  /* 0x0000000000017941 */ /* 0x000fea0003800000 */
.L_x_19913:
        /* <DEDUP_REMOVED lines=20> */
.L_x_19918:
[----:B------:R-:W-:-:S07]  /*4000*/  MOV R129, R120 ;  /* 0x0000007800817202 */ /* 0x000fce0000000f00 */
.L_x_19919:
[----:B------:R-:W-:Y:S05]  /*4010*/  BSYNC B1 ;  /* 0x0000000000017941 */ /* 0x000fea0003800000 */
.L_x_19917:
        /* <DEDUP_REMOVED lines=16> */
.L_x_19923:
[----:B------:R-:W-:Y:S05]  /*4120*/  BSYNC B2 ;  /* 0x0000000000027941 */ /* 0x000fea0003800000 */
.L_x_19922:
        /* <DEDUP_REMOVED lines=41> */
[----:B------:R-:W-:Y:S02]  /*43c0*/  LOP3.LUT R117, R123, UR24, R130, 0x96, !PT ;  /* 0x000000187b757c12 */ /* 0x000fe4000f8e9682 */
[----:B------:R-:W-:-:S07]  /*43d0*/  MOV R120, R122 ;  /* 0x0000007a00787202 */ /* 0x000fce0000000f00 */
.L_x_19921:
[----:B------:R-:W-:Y:S05]  /*43e0*/  BSYNC B1 ;  /* 0x0000000000017941 */ /* 0x000fea0003800000 */
.L_x_19920:
[----:B------:R-:W-:Y:S02]  /*43f0*/  I2FP.F32.U32 R122, R129 ;  /* 0x00000081007a7245 */ /* 0x000fe40000201000 */
[----:B------:R-:W-:-:S03]  /*4400*/  SEL R123, RZ, 0x100, P2 ;  /* 0x00000100ff7b7807 */ /* 0x000fc60001000000 */
[----:B------:R-:W-:Y:S01]  /*4410*/  FFMA.FTZ R121, R122, R121, 1.1641532182693481445e-10 ;  /* 0x2f0000007a797423 */ /* 0x000fe20000010079 */
[----:B------:R-:W-:-:S04]  /*4420*/  FMUL.FTZ R122, R11, R34 ;  /* 0x000000220b7a7220 */ /* 0x000fc80000410000 */
[----:B------:R-:W-:Y:S01]  /*4430*/  FMUL.FTZ R122, R122, R33 ;  /* 0x000000217a7a7220 */ /* 0x000fe20000410000 */
[----:B------:R-:W-:-:S04]  /*4440*/  FSETP.GTU.FTZ.AND P4, PT, R121, R32, PT ;  /* 0x000000207900720b */ /* 0x000fc80003f9c000 */
[----:B------:R-:W-:Y:S02]  /*4450*/  FSEL R11, R122, RZ, !P4 ;  /* 0x000000ff7a0b7208 */ /* 0x000fe40006000000 */
[----:B------:R-:W-:Y:S02]  /*4460*/  SEL R122, RZ, 0x10000, P3 ;  /* 0x00010000ff7a7807 */ /* 0x000fe40001800000 */
[----:B------:R-:W-:Y:S01]  /*4470*/  SEL R121, RZ, 0x1000000, P4 ;  /* 0x01000000ff797807 */ /* 0x000fe20002000000 */
[----:B------:R-:W-:-:S03]  /*4480*/  FMUL.FTZ R11, R60, R11 ;  /* 0x0000000b3c0b7220 */ /* 0x000fc60000410000 */
[----:B------:R-:W-:Y:S01]  /*4490*/  IADD3 R121, R123, R121, R122 ;  /* 0x000000797b797210 */ /* 0x000fe20007ffe07a */
[----:B------:R-:W-:Y:S01]  /*44a0*/  @P0 FADD.FTZ R11, R7, R11 ;  /* 0x0000000b070b0221 */ /* 0x000fe20000010000 */
[C---:B------:R-:W-:Y:S02]  /*44b0*/  LEA R32, P0, R35.reuse, UR28, 0x4 ;  /* 0x0000001c23207c11 */ /* 0x040fe4000f8020ff */
[----:B------:R-:W-:Y:S02]  /*44c0*/  SEL R122, RZ, 0x1, P1 ;  /* 0x00000001ff7a7807 */ /* 0x000fe40000800000 */
[----:B------:R-:W-:Y:S02]  /*44d0*/  LEA.HI.X R33, R35, UR29, RZ, 0x4, P0 ;  /* 0x0000001d23217c11 */ /* 0x000fe400080f24ff */
[----:B------:R-:W-:Y:S02]  /*44e0*/  IADD3 R121, R121, R122, RZ ;  /* 0x0000007a79797210 */ /* 0x000fe40007ffe0ff */
[C---:B------:R-:W-:Y:S01]  /*44f0*/  LEA R122, P0, R35.reuse, UR30, 0x2 ;  /* 0x0000001e237a7c11 */ /* 0x040fe2000f8010ff */
[----:B------:R1:W-:Y:S03]  /*4500*/  STG.E.128 desc[UR4][R32.64], R8 ;  /* 0x0000000820007986 */ /* 0x0003e6000c101d04 */
[C---:B------:R-:W-:Y:S01]  /*4510*/  LEA.HI.X R123, R35.reuse, UR31, RZ, 0x2, P0 ;  /* 0x0000001f237b7c11 */ /* 0x040fe200080f14ff */
[----:B------:R-:W-:-:S04]  /*4520*/  VIADD R35, R35, 0x100 ;  /* 0x0000010023237836 */ /* 0x000fc80000000000 */
[----:B------:R1:W-:Y:S04]  /*4530*/  STG.E desc[UR4][R122.64], R121 ;  /* 0x000000797a007986 */ /* 0x0003e8000c101904 */
.L_x_19895:
[----:B------:R-:W-:Y:S05]  /*4540*/  BSYNC B0 ;  /* 0x0000000000007941 */ /* 0x000fea0003800000 */
.L_x_19894:
        /* <DEDUP_REMOVED lines=24> */
.L_x_19927:
[----:B------:R-:W-:-:S07]  /*46d0*/  MOV R130, R120 ;  /* 0x0000007800827202 */ /* 0x000fce0000000f00 */
.L_x_19928:
[----:B------:R-:W-:Y:S05]  /*46e0*/  BSYNC B1 ;  /* 0x0000000000017941 */ /* 0x000fea0003800000 */
.L_x_19926:
        /* <DEDUP_REMOVED lines=16> */
.L_x_19932:
[----:B------:R-:W-:Y:S05]  /*47f0*/  BSYNC B2 ;  /* 0x0000000000027941 */ /* 0x000fea0003800000 */
.L_x_19931:
        /* <DEDUP_REMOVED lines=42> */
.L_x_19930:
[----:B------:R-:W-:Y:S05]  /*4aa0*/  BSYNC B1 ;  /* 0x0000000000017941 */ /* 0x000fea0003800000 */
.L_x_19929:
        /* <DEDUP_REMOVED lines=25> */
.L_x_19934:
[----:B------:R-:W-:-:S07]  /*4c40*/  MOV R132, R120 ;  /* 0x0000007800847202 */ /* 0x000fce0000000f00 */
.L_x_19935:
[----:B------:R-:W-:Y:S05]  /*4c50*/  BSYNC B1 ;  /* 0x0000000000017941 */ /* 0x000fea0003800000 */
.L_x_19933:
        /* <DEDUP_REMOVED lines=16> */
.L_x_19939:
[----:B------:R-:W-:Y:S05]  /*4d60*/  BSYNC B2 ;  /* 0x0000000000027941 */ /* 0x000fea0003800000 */
.L_x_19938:
        /* <DEDUP_REMOVED lines=43> */
.L_x_19937:
[----:B------:R-:W-:Y:S05]  /*5020*/  BSYNC B1 ;  /* 0x0000000000017941 */ /* 0x000fea0003800000 */
.L_x_19936:
        /* <DEDUP_REMOVED lines=20> */
.L_x_19941:
[----:B------:R-:W-:-:S07]  /*5170*/  MOV R129, R120 ;  /* 0x0000007800817202 */ /* 0x000fce0000000f00 */
.L_x_19942:
[----:B------:R-:W-:Y:S05]  /*5180*/  BSYNC B1 ;  /* 0x0000000000017941 */ /* 0x000fea0003800000 */
.L_x_19940:
        /* <DEDUP_REMOVED lines=16> */
.L_x_19946:
[----:B------:R-:W-:Y:S05]  /*5290*/  BSYNC B2 ;  /* 0x0000000000027941 */ /* 0x000fea0003800000 */
.L_x_19945:
        /* <DEDUP_REMOVED lines=43> */
.L_x_19944:
[----:B------:R-:W-:Y:S05]  /*5550*/  BSYNC B1 ;  /* 0x0000000000017941 */ /* 0x000fea0003800000 */
.L_x_19943:
        /* <DEDUP_REMOVED lines=20> */
.L_x_19948:
[----:B------:R-:W-:-:S07]  /*56a0*/  MOV R129, R120 ;  /* 0x0000007800817202 */ /* 0x000fce0000000f00 */
.L_x_19949:
[----:B------:R-:W-:Y:S05]  /*56b0*/  BSYNC B1 ;  /* 0x0000000000017941 */ /* 0x000fea0003800000 */
.L_x_19947:
        /* <DEDUP_REMOVED lines=16> */
.L_x_19953:
[----:B------:R-:W-:Y:S05]  /*57c0*/  BSYNC B2 ;  /* 0x0000000000027941 */ /* 0x000fea0003800000 */
.L_x_19952:
        /* <DEDUP_REMOVED lines=43> */
.L_x_19951:
[----:B------:R-:W-:Y:S05]  /*5a80*/  BSYNC B1 ;  /* 0x0000000000017941 */ /* 0x000fea0003800000 */
.L_x_19950:
        /* <DEDUP_REMOVED lines=21> */
.L_x_19925:
[----:B------:R-:W-:Y:S05]  /*5be0*/  BSYNC B0 ;  /* 0x0000000000007941 */ /* 0x000fea0003800000 */
.L_x_19924:
        /* <DEDUP_REMOVED lines=24> */
.L_x_19957:
[----:B------:R-:W-:-:S07]  /*5d70*/  MOV R130, R120 ;  /* 0x0000007800827202 */ /* 0x000fce0000000f00 */
.L_x_19958:
[----:B------:R-:W-:Y:S05]  /*5d80*/  BSYNC B1 ;  /* 0x0000000000017941 */ /* 0x000fea0003800000 */
.L_x_19956:
        /* <DEDUP_REMOVED lines=16> */
.L_x_19962:
[----:B------:R-:W-:Y:S05]  /*5e90*/  BSYNC B2 ;  /* 0x0000000000027941 */ /* 0x000fea0003800000 */
.L_x_19961:
        /* <DEDUP_REMOVED lines=42> */
.L_x_19960:
[----:B------:R-:W-:Y:S05]  /*6140*/  BSYNC B1 ;  /* 0x0000000000017941 */ /* 0x000fea0003800000 */
.L_x_19959:
        /* <DEDUP_REMOVED lines=25> */
.L_x_19964:
[----:B------:R-:W-:-:S07]  /*62e0*/  MOV R132, R120 ;  /* 0x0000007800847202 */ /* 0x000fce0000000f00 */
.L_x_19965:
[----:B------:R-:W-:Y:S05]  /*62f0*/  BSYNC B1 ;  /* 0x0000000000017941 */ /* 0x000fea0003800000 */
.L_x_19963:
        /* <DEDUP_REMOVED lines=16> */
.L_x_19969:
[----:B------:R-:W-:Y:S05]  /*6400*/  BSYNC B2 ;  /* 0x0000000000027941 */ /* 0x000fea0003800000 */
.L_x_19968:
        /* <DEDUP_REMOVED lines=43> */
.L_x_19967:
[----:B------:R-:W-:Y:S05]  /*66c0*/  BSYNC B1 ;  /* 0x0000000000017941 */ /* 0x000fea0003800000 */
.L_x_19966:
        /* <DEDUP_REMOVED lines=20> */
.L_x_19971:
[----:B------:R-:W-:-:S07]  /*6810*/  MOV R129, R120 ;  /* 0x0000007800817202 */ /* 0x000fce0000000f00 */
.L_x_19972:
[----:B------:R-:W-:Y:S05]  /*6820*/  BSYNC B1 ;  /* 0x0000000000017941 */ /* 0x000fea0003800000 */
.L_x_19970:
        /* <DEDUP_REMOVED lines=16> */
.L_x_19976:
[----:B------:R-:W-:Y:S05]  /*6930*/  BSYNC B2 ;  /* 0x0000000000027941 */ /* 0x000fea0003800000 */
.L_x_19975:
        /* <DEDUP_REMOVED lines=43> */
.L_x_19974:
[----:B------:R-:W-:Y:S05]  /*6bf0*/  BSYNC B1 ;  /* 0x0000000000017941 */ /* 0x000fea0003800000 */
.L_x_19973:
        /* <DEDUP_REMOVED lines=20> */
.L_x_19978:
[----:B------:R-:W-:-:S07]  /*6d40*/  MOV R129, R120 ;  /* 0x0000007800817202 */ /* 0x000fce0000000f00 */
.L_x_19979:
[----:B------:R-:W-:Y:S05]  /*6d50*/  BSYNC B1 ;  /* 0x0000000000017941 */ /* 0x000fea0003800000 */
.L_x_19977:
        /* <DEDUP_REMOVED lines=16> */
.L_x_19983:
[----:B------:R-:W-:Y:S05]  /*6e60*/  BSYNC B2 ;  /* 0x0000000000027941 */ /* 0x000fea0003800000 */
.L_x_19982:
        /* <DEDUP_REMOVED lines=43> */
.L_x_19981:
[----:B------:R-:W-:Y:S05]  /*7120*/  BSYNC B1 ;  /* 0x0000000000017941 */ /* 0x000fea0003800000 */
.L_x_19980:
        /* <DEDUP_REMOVED lines=21> */
.L_x_19955:
[----:B------:R-:W-:Y:S05]  /*7280*/  BSYNC B0 ;  /* 0x0000000000007941 */ /* 0x000fea0003800000 */
.L_x_19954:
        /* <DEDUP_REMOVED lines=24> */
.L_x_19987:
[----:B------:R-:W-:-:S07]  /*7410*/  MOV R130, R120 ;  /* 0x0000007800827202 */ /* 0x000fce0000000f00 */
.L_x_19988:
[----:B------:R-:W-:Y:S05]  /*7420*/  BSYNC B1 ;  /* 0x0000000000017941 */ /* 0x000fea0003800000 */
.L_x_19986:
        /* <DEDUP_REMOVED lines=16> */
.L_x_19992:
[----:B------:R-:W-:Y:S05]  /*7530*/  BSYNC B2 ;  /* 0x0000000000027941 */ /* 0x000fea0003800000 */
.L_x_19991:
        /* <DEDUP_REMOVED lines=42> */
.L_x_19990:
[----:B------:R-:W-:Y:S05]  /*77e0*/  BSYNC B1 ;  /* 0x0000000000017941 */ /* 0x000fea0003800000 */
.L_x_19989:
        /* <DEDUP_REMOVED lines=25> */
.L_x_19994:
[----:B------:R-:W-:-:S07]  /*7980*/  MOV R132, R120 ;  /* 0x0000007800847202 */ /* 0x000fce0000000f00 */
.L_x_19995:
[----:B------:R-:W-:Y:S05]  /*7990*/  BSYNC B1 ;  /* 0x0000000000017941 */ /* 0x000fea0003800000 */
.L_x_19993:
        /* <DEDUP_REMOVED lines=16> */
.L_x_19999:
[----:B------:R-:W-:Y:S05]  /*7aa0*/  BSYNC B2 ;  /* 0x0000000000027941 */ /* 0x000fea0003800000 */
.L_x_19998:
        /* <DEDUP_REMOVED lines=43> */
.L_x_19997:
[----:B------:R-:W-:Y:S05]  /*7d60*/  BSYNC B1 ;  /* 0x0000000000017941 */ /* 0x000fea0003800000 */
.L_x_19996:
        /* <DEDUP_REMOVED lines=20> */
.L_x_20001:
[----:B------:R-:W-:-:S07]  /*7eb0*/  MOV R129, R120 ;  /* 0x0000007800817202 */ /* 0x000fce0000000f00 */
.L_x_20002:
[----:B------:R-:W-:Y:S05]  /*7ec0*/  BSYNC B1 ;  /* 0x0000000000017941 */ /* 0x000fea0003800000 */
.L_x_20000:
        /* <DEDUP_REMOVED lines=16> */
.L_x_20006:
[----:B------:R-:W-:Y:S05]  /*7fd0*/  BSYNC B2 ;  /* 0x0000000000027941 */ /* 0x000fea0003800000 */
.L_x_20005:
        /* <DEDUP_REMOVED lines=43> */
.L_x_20004:
[----:B------:R-:W-:Y:S05]  /*8290*/  BSYNC B1 ;  /* 0x0000000000017941 */ /* 0x000fea0003800000 */
.L_x_20003:
        /* <DEDUP_REMOVED lines=20> */
.L_x_20008:
[----:B------:R-:W-:-:S07]  /*83e0*/  MOV R129, R120 ;  /* 0x0000007800817202 */ /* 0x000fce0000000f00 */
.L_x_20009:
[----:B------:R-:W-:Y:S05]  /*83f0*/  BSYNC B1 ;  /* 0x0000000000017941 */ /* 0x000fea0003800000 */
.L_x_20007:
        /* <DEDUP_REMOVED lines=16> */
.L_x_20013:
[----:B------:R-:W-:Y:S05]  /*8500*/  BSYNC B2 ;  /* 0x0000000000027941 */ /* 0x000fea0003800000 */
.L_x_20012:
        /* <DEDUP_REMOVED lines=43> */
.L_x_20011:
[----:B------:R-:W-:Y:S05]  /*87c0*/  BSYNC B1 ;  /* 0x0000000000017941 */ /* 0x000fea0003800000 */
.L_x_20010:
        /* <DEDUP_REMOVED lines=21> */
.L_x_19985:
[----:B------:R-:W-:Y:S05]  /*8920*/  BSYNC B0 ;  /* 0x0000000000007941 */ /* 0x000fea0003800000 */
.L_x_19984:
        /* <DEDUP_REMOVED lines=24> */
.L_x_20017:
[----:B------:R-:W-:-:S07]  /*8ab0*/  MOV R130, R120 ;  /* 0x0000007800827202 */ /* 0x000fce0000000f00 */
.L_x_20018:
[----:B------:R-:W-:Y:S05]  /*8ac0*/  BSYNC B1 ;  /* 0x0000000000017941 */ /* 0x000fea0003800000 */
.L_x_20016:
        /* <DEDUP_REMOVED lines=16> */
.L_x_20022:
[----:B------:R-:W-:Y:S05]  /*8bd0*/  BSYNC B2 ;  /* 0x0000000000027941 */ /* 0x000fea0003800000 */
.L_x_20021:
        /* <DEDUP_REMOVED lines=42> */
.L_x_20020:
[----:B------:R-:W-:Y:S05]  /*8e80*/  BSYNC B1 ;  /* 0x0000000000017941 */ /* 0x000fea0003800000 */
.L_x_20019:
        /* <DEDUP_REMOVED lines=25> */
.L_x_20024:
[----:B------:R-:W-:-:S07]  /*9020*/  MOV R132, R120 ;  /* 0x0000007800847202 */ /* 0x000fce0000000f00 */
.L_x_20025:
[----:B------:R-:W-:Y:S05]  /*9030*/  BSYNC B1 ;  /* 0x0000000000017941 */ /* 0x000fea0003800000 */
.L_x_20023:
        /* <DEDUP_REMOVED lines=16> */
.L_x_20029:
[----:B------:R-:W-:Y:S05]  /*9140*/  BSYNC B2 ;  /* 0x0000000000027941 */ /* 0x000fea0003800000 */
.L_x_20028:
        /* <DEDUP_REMOVED lines=43> */
.L_x_20027:
[----:B------:R-:W-:Y:S05]  /*9400*/  BSYNC B1 ;  /* 0x0000000000017941 */ /* 0x000fea0003800000 */
.L_x_20026:
        /* <DEDUP_REMOVED lines=20> */
.L_x_20031:
[----:B------:R-:W-:-:S07]  /*9550*/  MOV R129, R120 ;  /* 0x0000007800817202 */ /* 0x000fce0000000f00 */
.L_x_20032:
[----:B------:R-:W-:Y:S05]  /*9560*/  BSYNC B1 ;  /* 0x0000000000017941 */ /* 0x000fea0003800000 */
.L_x_20030:
        /* <DEDUP_REMOVED lines=16> */
.L_x_20036:
[----:B------:R-:W-:Y:S05]  /*9670*/  BSYNC B2 ;  /* 0x0000000000027941 */ /* 0x000fea0003800000 */
.L_x_20035:
        /* <DEDUP_REMOVED lines=43> */
.L_x_20034:
[----:B------:R-:W-:Y:S05]  /*9930*/  BSYNC B1 ;  /* 0x0000000000017941 */ /* 0x000fea0003800000 */
.L_x_20033:
        /* <DEDUP_REMOVED lines=20> */
.L_x_20038:
[----:B------:R-:W-:-:S07]  /*9a80*/  MOV R129, R120 ;  /* 0x0000007800817202 */ /* 0x000fce0000000f00 */
.L_x_20039:
[----:B------:R-:W-:Y:S05]  /*9a90*/  BSYNC B1 ;  /* 0x0000000000017941 */ /* 0x000fea0003800000 */
.L_x_20037:
        /* <DEDUP_REMOVED lines=16> */
.L_x_20043:
[----:B------:R-:W-:Y:S05]  /*9ba0*/  BSYNC B2 ;  /* 0x0000000000027941 */ /* 0x000fea0003800000 */
.L_x_20042:
        /* <DEDUP_REMOVED lines=43> */
.L_x_20041:
[----:B------:R-:W-:Y:S05]  /*9e60*/  BSYNC B1 ;  /* 0x0000000000017941 */ /* 0x000fea0003800000 */
.L_x_20040:
[----:B------:R-:W-:Y:S01]  /*9e70*/  I2FP.F32.U32 R122, R129 ;  /* 0x00000081007a7245 */ /* 0x000fe20000201000 */
[----:B------:R-:W-:-:S04]  /*9e80*/  FMUL.FTZ R34, R27, R34 ;  /* 0x000000221b227220 */ /* 0x000fc80000410000 */
[----:B------:R-:W-:Y:S01]  /*9e90*/  FFMA.FTZ R121, R122, R121, 1.1641532182693481445e-10 ;  /* 0x2f0000007a797423 */ /* 0x000fe20000010079 */
[----:B------:R-:W-:Y:S01]  /*9ea0*/  FMUL.FTZ R34, R34, R33 ;  /* 0x0000002122227220 */ /* 0x000fe20000410000 */
[----:B------:R-:W-:-:S03]  /*9eb0*/  SEL R122, RZ, 0x100, P2 ;  /* 0x00000100ff7a7807 */ /* 0x000fc60001000000 */
        /* <DEDUP_REMOVED lines=8> */
[C---:B------:R-:W-:Y:S02]  /*9f40*/  LEA R32, P0, R35.reuse, UR28, 0x4 ;  /* 0x0000001c23207c11 */ /* 0x040fe4000f8020ff */
[----:B------:R-:W-:Y:S02]  /*9f50*/  IADD3 R121, R34, R121, RZ ;  /* 0x0000007922797210 */ /* 0x000fe40007ffe0ff */
[C---:B------:R-:W-:Y:S02]  /*9f60*/  LEA.HI.X R33, R35.reuse, UR29, RZ, 0x4, P0 ;  /* 0x0000001d23217c11 */ /* 0x040fe400080f24ff */
[----:B------:R-:W-:-:S03]  /*9f70*/  LEA R34, P0, R35, UR30, 0x2 ;  /* 0x0000001e23227c11 */ /* 0x000fc6000f8010ff */
[----:B------:R0:W-:Y:S01]  /*9f80*/  STG.E.128 desc[UR4][R32.64], R24 ;  /* 0x0000001820007986 */ /* 0x0001e2000c101d04 */
[----:B------:R-:W-:-:S05]  /*9f90*/  LEA.HI.X R35, R35, UR31, RZ, 0x2, P0 ;  /* 0x0000001f23237c11 */ /* 0x000fca00080f14ff */
[----:B------:R0:W-:Y:S04]  /*9fa0*/  STG.E desc[UR4][R34.64], R121 ;  /* 0x0000007922007986 */ /* 0x0001e8000c101904 */
.L_x_20015:
[----:B------:R-:W-:Y:S05]  /*9fb0*/  BSYNC B0 ;  /* 0x0000000000007941 */ /* 0x000fea0003800000 */
.L_x_20014:
        /* <DEDUP_REMOVED lines=9> */
[----:B-----5:R-:W-:Y:S01]  /*a050*/  SHF.R.U32.HI R34, RZ, 0x5, R2 ;  /* 0x00000005ff227819 */ /* 0x020fe20000011602 */
[----:B------:R-:W-:Y:S01]  /*a060*/  FADD.FTZ R32, R31, R32 ;  /* 0x000000201f207221 */ /* 0x000fe20000010000 */
[----:B------:R-:W-:-:S02]  /*a070*/  ISETP.GT.U32.AND P0, PT, R38, 0x5ff, PT ;  /* 0x000005ff2600780c */ /* 0x000fc40003f04070 */
[----:B------:R-:W-:Y:S02]  /*a080*/  P2R R131, PR, RZ, 0x40 ;  /* 0x00000040ff837803 */ /* 0x000fe40000000000 */
        /* <DEDUP_REMOVED lines=22> */
[----:B------:R-:W-:Y:S01]  /*a1f0*/  @!P6 VIADD R35, R35, 0x8 ;  /* 0x000000082323e836 */ /* 0x000fe20000000000 */
        /* <DEDUP_REMOVED lines=72> */
.L_x_20068:
        /* <DEDUP_REMOVED lines=22> */
[----:B------:R-:W-:Y:S01]  /*a7e0*/  @!P0 IMAD.MOV.U32 R0, RZ, RZ, R114 ;  /* 0x000000ffff008224 */ /* 0x000fe200078e0072 */
[----:B------:R-:W-:-:S04]  /*a7f0*/  PLOP3.LUT P0, PT, PT, PT, UP1, 0x40, 0x0 ;  /* 0x000000000000781c */ /* 0x000fc80003f0e818 */
[----:B------:R-:W1:Y:S01]  /*a800*/  SHFL.DOWN PT, R121, R0, 0x4, 0x1f ;  /* 0x08801f0000797f89 */ /* 0x000e6200000e0000 */
[----:B0-----:R-:W-:Y:S02]  /*a810*/  I2FP.F32.S32 R130, R0 ;  /* 0x0000000000827245 */ /* 0x001fe40000201400 */
[----:B-1----:R-:W-:Y:S01]  /*a820*/  I2FP.F32.S32 R132, R121 ;  /* 0x0000007900847245 */ /* 0x002fe20000201400 */
[----:B------:R-:W0:Y:S02]  /*a830*/  SHFL.DOWN PT, R123, R32, 0x4, 0x1f ;  /* 0x08801f00207b7f89 */ /* 0x000e2400000e0000 */
[C---:B0-----:R-:W-:Y:S02]  /*a840*/  FADD.FTZ R122, -R123.reuse, R32 ;  /* 0x000000207b7a7221 */ /* 0x041fe40000010100 */
[----:B------:R-:W-:Y:S02]  /*a850*/  FMUL.FTZ R123, R123, R132 ;  /* 0x000000847b7b7220 */ /* 0x000fe40000410000 */
[----:B------:R-:W-:-:S02]  /*a860*/  FMUL.FTZ R129, R122, R122 ;  /* 0x0000007a7a817220 */ /* 0x000fc40000410000 */
[----:B------:R-:W-:Y:S01]  /*a870*/  FFMA.FTZ R123, R130, R32, R123 ;  /* 0x00000020827b7223 */ /* 0x000fe2000001007b */
[----:B------:R-:W-:Y:S01]  /*a880*/  IADD3 R122, R121, R0, RZ ;  /* 0x00000000797a7210 */ /* 0x000fe20007ffe0ff */
[----:B------:R-:W0:Y:S01]  /*a890*/  SHFL.DOWN PT, R32, R33, 0x4, 0x1f ;  /* 0x08801f0021207f89 */ /* 0x000e2200000e0000 */
[----:B------:R-:W-:Y:S02]  /*a8a0*/  FMUL.FTZ R129, R129, R130 ;  /* 0x0000008281817220 */ /* 0x000fe40000410000 */
[----:B------:R-:W-:Y:S01]  /*a8b0*/  I2FP.F32.S32 R0, R122 ;  /* 0x0000007a00007245 */ /* 0x000fe20000201400 */
[----:B------:R-:W-:Y:S01]  /*a8c0*/  SHFL.DOWN PT, R121, R122, 0x2, 0x1f ;  /* 0x08401f007a797f89 */ /* 0x000fe200000e0000 */
[----:B------:R-:W-:Y:S01]  /*a8d0*/  FMUL.FTZ R129, R129, R132 ;  /* 0x0000008481817220 */ /* 0x000fe20000410000 */
[----:B0-----:R-:W-:Y:S02]  /*a8e0*/  FADD.FTZ R35, R32, R33 ;  /* 0x0000002120237221 */ /* 0x001fe40000010000 */
[----:B------:R-:W0:Y:S02]  /*a8f0*/  MUFU.RCP R32, R0 ;  /* 0x0000000000207308 */ /* 0x000e240000001000 */
[C---:B0-----:R-:W-:Y:S01]  /*a900*/  FMUL.FTZ R123, R32.reuse, R123 ;  /* 0x0000007b207b7220 */ /* 0x041fe20000410000 */
[----:B------:R-:W-:-:S04]  /*a910*/  FFMA.FTZ R35, R32, R129, R35 ;  /* 0x0000008120237223 */ /* 0x000fc80000010023 */
[----:B------:R-:W0:Y:S02]  /*a920*/  SHFL.DOWN PT, R32, R123, 0x2, 0x1f ;  /* 0x08401f007b207f89 */ /* 0x000e2400000e0000 */
[----:B0-----:R-:W-:-:S04]  /*a930*/  FADD.FTZ R129, R123, -R32 ;  /* 0x800000207b817221 */ /* 0x001fc80000010000 */
[----:B------:R-:W-:Y:S01]  /*a940*/  FMUL.FTZ R133, R129, R129 ;  /* 0x0000008181857220 */ /* 0x000fe20000410000 */
[----:B------:R-:W-:Y:S01]  /*a950*/  IMAD.IADD R129, R122, 0x1, R121 ;  /* 0x000000017a817824 */ /* 0x000fe200078e0279 */
[----:B------:R-:W-:Y:S02]  /*a960*/  I2FP.F32.S32 R121, R121 ;  /* 0x0000007900797245 */ /* 0x000fe40000201400 */
        /* <DEDUP_REMOVED lines=8> */
[C---:B0-----:R-:W-:Y:S01]  /*a9f0*/  FFMA.FTZ R33, R32.reuse, R133, R33 ;  /* 0x0000008520217223 */ /* 0x041fe20000010021 */
[----:B------:R-:W-:Y:S02]  /*aa00*/  FMUL.FTZ R121, R32, R121 ;  /* 0x0000007920797220 */ /* 0x000fe40000410000 */
[----:B------:R-:W0:Y:S04]  /*aa10*/  SHFL.DOWN PT, R32, R129, 0x1, 0x1f ;  /* 0x08201f0081207f89 */ /* 0x000e2800000e0000 */
[----:B------:R-:W1:Y:S01]  /*aa20*/  SHFL.DOWN PT, R122, R121, 0x1, 0x1f ;  /* 0x08201f00797a7f89 */ /* 0x000e6200000e0000 */
[----:B0-----:R-:W-:-:S02]  /*aa30*/  IADD3 R123, R129, R32, RZ ;  /* 0x00000020817b7210 */ /* 0x001fc40007ffe0ff */
[----:B------:R-:W-:Y:S02]  /*aa40*/  I2FP.F32.S32 R32, R32 ;  /* 0x0000002000207245 */ /* 0x000fe40000201400 */
[----:B------:R-:W-:Y:S01]  /*aa50*/  I2FP.F32.S32 R123, R123 ;  /* 0x0000007b007b7245 */ /* 0x000fe20000201400 */
[----:B-1----:R-:W-:Y:S02]  /*aa60*/  FADD.FTZ R130, R121, -R122 ;  /* 0x8000007a79827221 */ /* 0x002fe40000010000 */
[----:B------:R-:W-:Y:S02]  /*aa70*/  FMUL.FTZ R133, R122, R32 ;  /* 0x000000207a857220 */ /* 0x000fe40000410000 */
[----:B------:R-:W-:Y:S01]  /*aa80*/  FMUL.FTZ R35, R130, R130 ;  /* 0x0000008282237220 */ /* 0x000fe20000410000 */
[----:B------:R-:W0:Y:S03]  /*aa90*/  MUFU.RCP R123, R123 ;  /* 0x0000007b007b7308 */ /* 0x000e260000001000 */
[C---:B------:R-:W-:Y:S01]  /*aaa0*/  FMUL.FTZ R35, R0.reuse, R35 ;  /* 0x0000002300237220 */ /* 0x040fe20000410000 */
[----:B------:R-:W-:-:S03]  /*aab0*/  FFMA.FTZ R0, R0, R121, R133 ;  /* 0x0000007900007223 */ /* 0x000fc60000010085 */
[----:B------:R-:W-:Y:S01]  /*aac0*/  FMUL.FTZ R35, R35, R32 ;  /* 0x0000002023237220 */ /* 0x000fe20000410000 */
[----:B0-----:R-:W-:Y:S02]  /*aad0*/  FMUL.FTZ R32, R123, R0 ;  /* 0x000000007b207220 */ /* 0x001fe40000410000 */
[----:B------:R-:W0:Y:S04]  /*aae0*/  SHFL.DOWN PT, R0, R33, 0x1, 0x1f ;  /* 0x08201f0021007f89 */ /* 0x000e2800000e0000 */
[----:B------:R-:W1:Y:S01]  /*aaf0*/  SHFL.IDX PT, R129, R32, RZ, 0x1f ;  /* 0x00001fff20817589 */ /* 0x000e6200000e0000 */
[----:B0-----:R-:W-:-:S04]  /*ab00*/  FADD.FTZ R0, R33, R0 ;  /* 0x0000000021007221 */ /* 0x001fc80000010000 */
[----:B------:R-:W-:Y:S01]  /*ab10*/  FFMA.FTZ R0, R123, R35, R0 ;  /* 0x000000237b007223 */ /* 0x000fe20000010000 */
[----:B-1----:R-:W-:Y:S01]  /*ab20*/  FMUL.FTZ R121, R129, R129 ;  /* 0x0000008181797220 */ /* 0x002fe20000410000 */
[----:B------:R-:W0:Y:S04]  /*ab30*/  LDC R35, c[0x0][0x2d8] ;  /* 0x0000b600ff237b82 */ /* 0x000e280000000800 */
[----:B------:R-:W0:Y:S01]  /*ab40*/  SHFL.IDX PT, R0, R0, RZ, 0x1f ;  /* 0x00001fff00007589 */ /* 0x000e2200000e0000 */
[----:B------:R-:W-:Y:S02]  /*ab50*/  FSEL R122, R121, RZ, !P0 ;  /* 0x000000ff797a7208 */ /* 0x000fe40004000000 */
[----:B------:R-:W-:-:S13]  /*ab60*/  LOP3.LUT P0, RZ, R34, 0x1f, R2, 0xf8, !PT ;  /* 0x0000001f22ff7812 */ /* 0x000fda000780f802 */
[----:B------:R-:W1:Y:S01]  /*ab70*/  @!P0 LDC.64 R32, c[0x0][0x250] ;  /* 0x00009400ff208b82 */ /* 0x000e620000000a00 */
[----:B0-----:R-:W-:-:S04]  /*ab80*/  FFMA.FTZ R35, R0, UR32, R35 ;  /* 0x0000002000237c23 */ /* 0x001fc80008010023 */
[----:B------:R-:W-:-:S03]  /*ab90*/  FADD.FTZ R122, R35, R122 ;  /* 0x0000007a237a7221 */ /* 0x000fc60000010000 */
[----:B------:R-:W0:Y:S01]  /*aba0*/  @!P0 LDC.64 R34, c[0x0][0x258] ;  /* 0x00009600ff228b82 */ /* 0x000e220000000a00 */
[----:B------:R-:W2:Y:S01]  /*abb0*/  MUFU.RSQ R133, R122 ;  /* 0x0000007a00857308 */ /* 0x000ea20000001400 */
[----:B-1----:R-:W-:-:S05]  /*abc0*/  @!P0 IMAD.WIDE R32, R39, 0x4, R32 ;  /* 0x0000000427208825 */ /* 0x002fca00078e0220 */
[----:B------:R1:W-:Y:S01]  /*abd0*/  @!P0 STG.E desc[UR4][R32.64], R129 ;  /* 0x0000008120008986 */ /* 0x0003e2000c101904 */
[----:B0-----:R-:W-:-:S05]  /*abe0*/  @!P0 IMAD.WIDE R34, R39, 0x4, R34 ;  /* 0x0000000427228825 */ /* 0x001fca00078e0222 */
[----:B--2---:R1:W-:Y:S01]  /*abf0*/  @!P0 STG.E desc[UR4][R34.64], R133 ;  /* 0x0000008522008986 */ /* 0x0043e2000c101904 */
[----:B------:R-:W-:-:S04]  /*ac00*/  PLOP3.LUT P0, PT, PT, PT, UP1, 0x40, 0x0 ;  /* 0x000000000000781c */ /* 0x000fc80003f0e818 */
[----:B------:R-:W-:Y:S01]  /*ac10*/  FSEL R130, R129, RZ, P0 ;  /* 0x000000ff81827208 */ /* 0x000fe20000000000 */
[----:B------:R-:W-:Y:S08]  /*ac20*/  @!P5 BRA `(.L_x_20046) ;  /* 0x000000000040d947 */ /* 0x000ff00003800000 */
[----:B------:R-:W0:Y:S01]  /*ac30*/  LDC.64 R122, c[0x0][0x2b8] ;  /* 0x0000ae00ff7a7b82 */ /* 0x000e220000000a00 */
[--C-:B------:R-:W-:Y:S01]  /*ac40*/  FADD.FTZ R0, R28, -R130.reuse ;  /* 0x800000821c007221 */ /* 0x100fe20000010000 */
[--C-:B-1----:R-:W-:Y:S01]  /*ac50*/  FADD.FTZ R32, R29, -R130.reuse ;  /* 0x800000821d207221 */ /* 0x102fe20000010000 */
        /* <DEDUP_REMOVED lines=13> */
.L_x_20046:
[----:B------:R-:W-:Y:S05]  /*ad30*/  BSYNC B0 ;  /* 0x0000000000007941 */ /* 0x000fea0003800000 */
.L_x_20045:
        /* <DEDUP_REMOVED lines=19> */
.L_x_20048:
[----:B------:R-:W-:Y:S05]  /*ae70*/  BSYNC B0 ;  /* 0x0000000000007941 */ /* 0x000fea0003800000 */
.L_x_20047:
        /* <DEDUP_REMOVED lines=17> */
[----:B------:R-:W-:-:S04]  /*af90*/  VIADD R115, R115, 0x100 ;  /* 0x0000010073737836 */ /* 0x000fc80000000000 */
[----:B------:R3:W-:Y:S03]  /*afa0*/  STG.E.128 desc[UR4][R122.64], R32 ;  /* 0x000000207a007986 */ /* 0x0007e6000c101d04 */
.L_x_20050:
[----:B------:R-:W-:Y:S05]  /*afb0*/  BSYNC B0 ;  /* 0x0000000000007941 */ /* 0x000fea0003800000 */
.L_x_20049:
        /* <DEDUP_REMOVED lines=19> */
.L_x_20052:
[----:B------:R-:W-:Y:S05]  /*b0f0*/  BSYNC B0 ;  /* 0x0000000000007941 */ /* 0x000fea0003800000 */
.L_x_20051:
        /* <DEDUP_REMOVED lines=19> */
.L_x_20054:
[----:B------:R-:W-:Y:S05]  /*b230*/  BSYNC B0 ;  /* 0x0000000000007941 */ /* 0x000fea0003800000 */
.L_x_20053:
[----:B------:R-:W-:Y:S01]  /*b240*/  ISETP.NE.AND P0, PT, R128, RZ, PT ;  /* 0x000000ff8000720c */ /* 0x000fe20003f05270 */
[----:B------:R-:W-:-:S12]  /*b250*/  BSSY B0, `(.L_x_20055) ;  /* 0x0000011000007945 */ /* 0x000fd80003800000 */
[----:B------:R-:W-:Y:S05]  /*b260*/  @!P0 BRA `(.L_x_20056) ;  /* 0x00000000003c8947 */ /* 0x000fea0003800000 */
[----:B0-234-:R-:W0:Y:S01]  /*b270*/  LDC.64 R122, c[0x0][0x2b8] ;  /* 0x0000ae00ff7a7b82 */ /* 0x01de220000000a00 */
        /* <DEDUP_REMOVED lines=14> */
.L_x_20056:
[----:B------:R-:W-:Y:S05]  /*b360*/  BSYNC B0 ;  /* 0x0000000000007941 */ /* 0x000fea0003800000 */
.L_x_20055:
[----:B------:R-:W-:Y:S02]  /*b370*/  ISETP.NE.AND P0, PT, R131, RZ, PT ;  /* 0x000000ff8300720c */ /* 0x000fe40003f05270 */
[----:B------:R-:W-:Y:S02]  /*b380*/  IADD3 R39, R39, UR34, RZ ;  /* 0x0000002227277c10 */ /* 0x000fe4000fffe0ff */
[----:B------:R-:W-:Y:S02]  /*b390*/  SEL R0, RZ, 0x1, P0 ;  /* 0x00000001ff007807 */ /* 0x000fe40000000000 */
[----:B------:R-:W-:-:S13]  /*b3a0*/  ISETP.GE.AND P0, PT, R39, UR35, PT ;  /* 0x0000002327007c0c */ /* 0x000fda000bf06270 */
[----:B------:R-:W-:Y:S05]  /*b3b0*/  @!P0 BRA `(.L_x_20057) ;  /* 0xffffff6000f08947 */ /* 0x000fea000383ffff */
[----:B------:R-:W-:Y:S05]  /*b3c0*/  EXIT ;  /* 0x000000000000794d */ /* 0x000fea0003800000 */
.L_x_20044:
[----:B------:R-:W-:Y:S01]  /*b3d0*/  IMAD.MOV.U32 R135, RZ, RZ, R33 ;  /* 0x000000ffff877224 */ /* 0x000fe200078e0021 */
[----:B------:R-:W-:Y:S01]  /*b3e0*/  MOV R134, 0x1 ;  /* 0x0000000100867802 */ /* 0x000fe20000000f00 */
[----:B------:R-:W-:Y:S01]  /*b3f0*/  IMAD.MOV.U32 R137, RZ, RZ, 0x1f ;  /* 0x0000001fff897424 */ /* 0x000fe200078e00ff */
[----:B------:R-:W-:-:S07]  /*b400*/  MOV R132, 0xffffffff ;  /* 0xffffffff00847802 */ /* 0x000fce0000000f00 */
[----:B------:R-:W-:Y:S05]  /*b410*/  WARPSYNC.COLLECTIVE R132, `(.L_x_20058) ;  /* 0x0000000084087348 */ /* 0x000fea0003c00000 */
[----:B------:R0:W1:Y:S02]  /*b420*/  SHFL.BFLY P6, R133, R135, R134, R137 ;  /* 0x0c00008687857389 */ /* 0x00006400000c0089 */
[----:B01----:R-:W-:Y:S01]  /*b430*/  ENDCOLLECTIVE ;  /* 0x000000000000791b */ /* 0x003fe20003800000 */
.L_x_20058:
[----:B------:R-:W-:Y:S01]  /*b440*/  HFMA2.MMA R134, -RZ, RZ, 0, 1.1920928955078125e-07 ;  /* 0x00000002ff867435 */ /* 0x000fe200000001ff */
[----:B------:R-:W-:-:S05]  /*b450*/  MOV R0, R133 ;  /* 0x0000008500007202 */ /* 0x000fca0000000f00 */
[----:B------:R-:W-:-:S04]  /*b460*/  FADD.FTZ R121, R33, R0 ;  /* 0x0000000021797221 */ /* 0x000fc80000010000 */
[----:B------:R-:W-:-:S07]  /*b470*/  IMAD.MOV.U32 R135, RZ, RZ, R121 ;  /* 0x000000ffff877224 */ /* 0x000fce00078e0079 */
[----:B------:R-:W-:Y:S05]  /*b480*/  WARPSYNC.COLLECTIVE R132, `(.L_x_20059) ;  /* 0x0000000084087348 */ /* 0x000fea0003c00000 */
[----:B------:R0:W1:Y:S02]  /*b490*/  SHFL.BFLY P6, R133, R135, R134, R137 ;  /* 0x0c00008687857389 */ /* 0x00006400000c0089 */
[----:B01----:R-:W-:Y:S01]  /*b4a0*/  ENDCOLLECTIVE ;  /* 0x000000000000791b */ /* 0x003fe20003800000 */
.L_x_20059:
[----:B------:R-:W-:Y:S01]  /*b4b0*/  HFMA2.MMA R134, -RZ, RZ, 0, 2.384185791015625e-07 ;  /* 0x00000004ff867435 */ /* 0x000fe200000001ff */
[----:B------:R-:W-:-:S05]  /*b4c0*/  MOV R0, R133 ;  /* 0x0000008500007202 */ /* 0x000fca0000000f00 */
[----:B------:R-:W-:-:S04]  /*b4d0*/  FADD.FTZ R122, R121, R0 ;  /* 0x00000000797a7221 */ /* 0x000fc80000010000 */
[----:B------:R-:W-:-:S07]  /*b4e0*/  IMAD.MOV.U32 R135, RZ, RZ, R122 ;  /* 0x000000ffff877224 */ /* 0x000fce00078e007a */
[----:B------:R-:W-:Y:S05]  /*b4f0*/  WARPSYNC.COLLECTIVE R132, `(.L_x_20060) ;  /* 0x0000000084087348 */ /* 0x000fea0003c00000 */
[----:B------:R0:W1:Y:S02]  /*b500*/  SHFL.BFLY P6, R133, R135, R134, R137 ;  /* 0x0c00008687857389 */ /* 0x00006400000c0089 */
[----:B01----:R-:W-:Y:S01]  /*b510*/  ENDCOLLECTIVE ;  /* 0x000000000000791b */ /* 0x003fe20003800000 */
.L_x_20060:
[----:B------:R-:W-:Y:S01]  /*b520*/  HFMA2.MMA R134, -RZ, RZ, 0, 4.76837158203125e-07 ;  /* 0x00000008ff867435 */ /* 0x000fe200000001ff */
[----:B------:R-:W-:-:S05]  /*b530*/  MOV R123, R133 ;  /* 0x00000085007b7202 */ /* 0x000fca0000000f00 */
[----:B------:R-:W-:-:S04]  /*b540*/  FADD.FTZ R123, R122, R123 ;  /* 0x0000007b7a7b7221 */ /* 0x000fc80000010000 */
[----:B------:R-:W-:-:S07]  /*b550*/  IMAD.MOV.U32 R135, RZ, RZ, R123 ;  /* 0x000000ffff877224 */ /* 0x000fce00078e007b */
[----:B------:R-:W-:Y:S05]  /*b560*/  WARPSYNC.COLLECTIVE R132, `(.L_x_20061) ;  /* 0x0000000084087348 */ /* 0x000fea0003c00000 */
[----:B------:R0:W1:Y:S02]  /*b570*/  SHFL.BFLY P6, R133, R135, R134, R137 ;  /* 0x0c00008687857389 */ /* 0x00006400000c0089 */
[----:B01----:R-:W-:Y:S01]  /*b580*/  ENDCOLLECTIVE ;  /* 0x000000000000791b */ /* 0x003fe20003800000 */
.L_x_20061:
[----:B------:R-:W-:Y:S01]  /*b590*/  HFMA2.MMA R134, -RZ, RZ, 0, 9.5367431640625e-07 ;  /* 0x00000010ff867435 */ /* 0x000fe200000001ff */
[----:B------:R-:W-:-:S05]  /*b5a0*/  MOV R0, R133 ;  /* 0x0000008500007202 */ /* 0x000fca0000000f00 */
[----:B------:R-:W-:-:S04]  /*b5b0*/  FADD.FTZ R129, R123, R0 ;  /* 0x000000007b817221 */ /* 0x000fc80000010000 */
[----:B------:R-:W-:-:S07]  /*b5c0*/  IMAD.MOV.U32 R135, RZ, RZ, R129 ;  /* 0x000000ffff877224 */ /* 0x000fce00078e0081 */
[----:B------:R-:W-:Y:S05]  /*b5d0*/  WARPSYNC.COLLECTIVE R132, `(.L_x_20062) ;  /* 0x0000000084087348 */ /* 0x000fea0003c00000 */
[----:B------:R0:W1:Y:S02]  /*b5e0*/  SHFL.BFLY P6, R133, R135, R134, R137 ;  /* 0x0c00008687857389 */ /* 0x00006400000c0089 */
[----:B01----:R-:W-:Y:S01]  /*b5f0*/  ENDCOLLECTIVE ;  /* 0x000000000000791b */ /* 0x003fe20003800000 */
.L_x_20062:
        /* <DEDUP_REMOVED lines=57> */
.L_x_20063:
[----:B------:R-:W-:Y:S01]  /*b990*/  HFMA2.MMA R134, -RZ, RZ, 0, 1.1920928955078125e-07 ;  /* 0x00000002ff867435 */ /* 0x000fe200000001ff */
[----:B------:R-:W-:-:S05]  /*b9a0*/  MOV R33, R133 ;  /* 0x0000008500217202 */ /* 0x000fca0000000f00 */
[----:B------:R-:W-:-:S04]  /*b9b0*/  FADD.FTZ R33, R0, R33 ;  /* 0x0000002100217221 */ /* 0x000fc80000010000 */
[----:B------:R-:W-:-:S07]  /*b9c0*/  IMAD.MOV.U32 R135, RZ, RZ, R33 ;  /* 0x000000ffff877224 */ /* 0x000fce00078e0021 */
[----:B------:R-:W-:Y:S05]  /*b9d0*/  WARPSYNC.COLLECTIVE R132, `(.L_x_20064) ;  /* 0x0000000084087348 */ /* 0x000fea0003c00000 */
[----:B------:R0:W1:Y:S02]  /*b9e0*/  SHFL.BFLY P6, R133, R135, R134, R137 ;  /* 0x0c00008687857389 */ /* 0x00006400000c0089 */
[----:B01----:R-:W-:Y:S01]  /*b9f0*/  ENDCOLLECTIVE ;  /* 0x000000000000791b */ /* 0x003fe20003800000 */
.L_x_20064:
[----:B------:R-:W-:Y:S01]  /*ba00*/  HFMA2.MMA R134, -RZ, RZ, 0, 2.384185791015625e-07 ;  /* 0x00000004ff867435 */ /* 0x000fe200000001ff */
[----:B------:R-:W-:-:S05]  /*ba10*/  MOV R122, R133 ;  /* 0x00000085007a7202 */ /* 0x000fca0000000f00 */
[----:B------:R-:W-:-:S04]  /*ba20*/  FADD.FTZ R122, R33, R122 ;  /* 0x0000007a217a7221 */ /* 0x000fc80000010000 */
[----:B------:R-:W-:-:S07]  /*ba30*/  IMAD.MOV.U32 R135, RZ, RZ, R122 ;  /* 0x000000ffff877224 */ /* 0x000fce00078e007a */
[----:B------:R-:W-:Y:S05]  /*ba40*/  WARPSYNC.COLLECTIVE R132, `(.L_x_20065) ;  /* 0x0000000084087348 */ /* 0x000fea0003c00000 */
[----:B------:R0:W1:Y:S02]  /*ba50*/  SHFL.BFLY P6, R133, R135, R134, R137 ;  /* 0x0c00008687857389 */ /* 0x00006400000c0089 */
[----:B01----:R-:W-:Y:S01]  /*ba60*/  ENDCOLLECTIVE ;  /* 0x000000000000791b */ /* 0x003fe20003800000 */
.L_x_20065:
[----:B------:R-:W-:Y:S01]  /*ba70*/  HFMA2.MMA R134, -RZ, RZ, 0, 4.76837158203125e-07 ;  /* 0x00000008ff867435 */ /* 0x000fe200000001ff */
[----:B------:R-:W-:-:S05]  /*ba80*/  MOV R121, R133 ;  /* 0x0000008500797202 */ /* 0x000fca0000000f00 */
[----:B------:R-:W-:-:S04]  /*ba90*/  FADD.FTZ R121, R122, R121 ;  /* 0x000000797a797221 */ /* 0x000fc80000010000 */
[----:B------:R-:W-:-:S07]  /*baa0*/  IMAD.MOV.U32 R135, RZ, RZ, R121 ;  /* 0x000000ffff877224 */ /* 0x000fce00078e0079 */
[----:B------:R-:W-:Y:S05]  /*bab0*/  WARPSYNC.COLLECTIVE R132, `(.L_x_20066) ;  /* 0x0000000084087348 */ /* 0x000fea0003c00000 */
[----:B------:R0:W1:Y:S02]  /*bac0*/  SHFL.BFLY P6, R133, R135, R134, R137 ;  /* 0x0c00008687857389 */ /* 0x00006400000c0089 */
[----:B01----:R-:W-:Y:S01]  /*bad0*/  ENDCOLLECTIVE ;  /* 0x000000000000791b */ /* 0x003fe20003800000 */
.L_x_20066:
[----:B------:R-:W-:Y:S01]  /*bae0*/  HFMA2.MMA R134, -RZ, RZ, 0, 9.5367431640625e-07 ;  /* 0x00000010ff867435 */ /* 0x000fe200000001ff */
[----:B------:R-:W-:-:S05]  /*baf0*/  MOV R130, R133 ;  /* 0x0000008500827202 */ /* 0x000fca0000000f00 */
[----:B------:R-:W-:-:S04]  /*bb00*/  FADD.FTZ R130, R121, R130 ;  /* 0x0000008279827221 */ /* 0x000fc80000010000 */
[----:B------:R-:W-:-:S07]  /*bb10*/  IMAD.MOV.U32 R135, RZ, RZ, R130 ;  /* 0x000000ffff877224 */ /* 0x000fce00078e0082 */
[----:B------:R-:W-:Y:S05]  /*bb20*/  WARPSYNC.COLLECTIVE R132, `(.L_x_20067) ;  /* 0x0000000084087348 */ /* 0x000fea0003c00000 */
[----:B------:R0:W1:Y:S02]  /*bb30*/  SHFL.BFLY P6, R133, R135, R134, R137 ;  /* 0x0c00008687857389 */ /* 0x00006400000c0089 */
[----:B01----:R-:W-:Y:S01]  /*bb40*/  ENDCOLLECTIVE ;  /* 0x000000000000791b */ /* 0x003fe20003800000 */
.L_x_20067:
[----:B------:R-:W-:Y:S01]  /*bb50*/  MOV R123, R133 ;  /* 0x00000085007b7202 */ /* 0x000fe20000000f00 */
[----:B------:R-:W-:Y:S06]  /*bb60*/  BRA `(.L_x_20068) ;  /* 0xffffffe800c47947 */ /* 0x000fec000383ffff */
.L_x_20069:
        /* <DEDUP_REMOVED lines=9> */
.L_x_23348:


//--------------------- .text._ZN10layer_norm13ln_fwd_kernelINS_13Kernel_traitsI6__halfffffjLj6144ELj1ELj1ELj8ELj16ENS_18Kernel_traits_baseILj6144ES2_ffffjLj256EEEEELb1ELb1ELb0ELb1EEEvNS_9FwdParamsE --------------------------
	.section	.text._ZN10layer_norm13ln_fwd_kernelINS_13Kernel_traitsI6__halfffffjLj6144ELj1ELj1ELj8ELj16ENS_18Kernel_traits_baseILj6144ES2_ffffjLj256EEEEELb1ELb1ELb0ELb1EEEvNS_9FwdParamsE,"ax",@progbits
	.align	128
        .global         _ZN10layer_norm13ln_fwd_kernelINS_13Kernel_traitsI6__halfffffjLj6144ELj1ELj1ELj8ELj16ENS_18Kernel_traits_baseILj6144ES2_ffffjLj256EEEEELb1ELb1ELb0ELb1EEEvNS_9FwdParamsE
        .type           _ZN10layer_norm13ln_fwd_kernelINS_13Kernel_traitsI6__halfffffjLj6144ELj1ELj1ELj8ELj16ENS_18Kernel_traits_baseILj6144ES2_ffffjLj256EEEEELb1ELb1ELb0ELb1EEEvNS_9FwdParamsE,@function
        .size           _ZN10layer_norm13ln_fwd_kernelINS_13Kernel_traitsI6__halfffffjLj6144ELj1ELj1ELj8ELj16ENS_18Kernel_traits_baseILj6144ES2_ffffjLj256EEEEELb1ELb1ELb0ELb1EEEvNS_9FwdParamsE,(.L_x_23349 - _ZN10layer_norm13ln_fwd_kernelINS_13Kernel_traitsI6__halfffffjLj6144ELj1ELj1ELj8ELj16ENS_18Kernel_traits_baseILj6144ES2_ffffjLj256EEEEELb1ELb1ELb0ELb1EEEvNS_9FwdParamsE)
        .other          _ZN10layer_norm13ln_fwd_kernelINS_13Kernel_traitsI6__halfffffjLj6144ELj1ELj1ELj8ELj16ENS_18Kernel_traits_baseILj6144ES2_ffffjLj256EEEEELb1ELb1ELb0ELb1EEEvNS_9FwdParamsE,@"STO_CUDA_ENTRY STV_DEFAULT"
_ZN10layer_norm13ln_fwd_kernelINS_13Kernel_traitsI6__halfffffjLj6144ELj1ELj1ELj8ELj16ENS_18Kernel_traits_baseILj6144ES2_ffffjLj256EEEEELb1ELb1ELb0ELb1EEEvNS_9FwdParamsE:
.text._ZN10layer_norm13ln_fwd_kernelINS_13Kernel_traitsI6__halfffffjLj6144ELj1ELj1ELj8ELj16ENS_18Kernel_traits_baseILj6144ES2_ffffjLj256EEEEELb1ELb1ELb0ELb1EEEvNS_9FwdParamsE:
        /* <DEDUP_REMOVED lines=54> */
[----:B------:R-:W-:-:S04]  /*0360*/  LOP3.LUT R7, R11, UR20, R8, 0x96, !PT ;  /* 0x000000140b077c12 */ /* 0x000fc8000f8e9608 */
[----:B------:R-:W-:Y:S01]  /*0370*/  LOP3.LUT R8, R3, UR21, R6, 0x96, !PT ;  /* 0x0000001503087c12 */ /* 0x000fe2000f8e9606 */
[----:B------:R-:W-:Y:S01]  /*0380*/  UIADD3 UR23, UR7, -0x56f99767, URZ ;  /* 0xa906689907177890 */ /* 0x000fe2000fffe03f */
        /* <DEDUP_REMOVED lines=17> */
[----:B------:R-:W-:Y:S01]  /*04a0*/  IADD3.X R5, RZ, UR11, RZ, P1, !PT ;  /* 0x0000000bff057c10 */ /* 0x000fe20008ffe4ff */
[----:B------:R-:W-:Y:S01]  /*04b0*/  ULDC.64 UR10, c[0x0][0x260] ;  /* 0x00009800000a7ab9 */ /* 0x000fe20000000a00 */
[----:B------:R-:W-:-:S03]  /*04c0*/  IMAD.WIDE.U32 R14, R14, -0x326172a9, RZ ;  /* 0xcd9e8d570e0e7825 */ /* 0x000fc600078e00ff */
[----:B------:R-:W-:Y:S01]  /*04d0*/  LOP3.LUT R37, R9, UR27, R10, 0x96, !PT ;  /* 0x0000001b09257c12 */ /* 0x000fe2000f8e960a */
[----:B------:R0:W5:Y:S01]  /*04e0*/  @P0 LDG.E.64 R22, desc[UR4][R4.64] ;  /* 0x0000000404160981 */ /* 0x000162000c1e1b00 */
[----:B------:R-:W-:-:S03]  /*04f0*/  LOP3.LUT R38, R15, UR26, R12, 0x96, !PT ;  /* 0x0000001a0f267c12 */ /* 0x000fc6000f8e960c */
[----:B------:R0:W5:Y:S04]  /*0500*/  @P0 LDG.E.64 R20, desc[UR4][R4.64+0x800] ;  /* 0x0008000404140981 */ /* 0x000168000c1e1b00 */
[----:B------:R0:W5:Y:S04]  /*0510*/  @P0 LDG.E.64 R18, desc[UR4][R4.64+0x1000] ;  /* 0x0010000404120981 */ /* 0x000168000c1e1b00 */
[----:B------:R0:W5:Y:S04]  /*0520*/  @P0 LDG.E.64 R16, desc[UR4][R4.64+0x1800] ;  /* 0x0018000404100981 */ /* 0x000168000c1e1b00 */
[----:B------:R0:W5:Y:S04]  /*0530*/  @P0 LDG.E.64 R12, desc[UR4][R4.64+0x2000] ;  /* 0x00200004040c0981 */ /* 0x000168000c1e1b00 */
[----:B------:R0:W5:Y:S01]  /*0540*/  @P0 LDG.E.64 R10, desc[UR4][R4.64+0x2800] ;  /* 0x00280004040a0981 */ /* 0x000162000c1e1b00 */
[----:B------:R-:W-:-:S02]  /*0550*/  IADD3 R2, P1, R0, UR10, RZ ;  /* 0x0000000a00027c10 */ /* 0x000fc4000ff3e0ff */
[----:B------:R-:W-:Y:S02]  /*0560*/  LEA.HI R36, R122, UR8, RZ, 0x18 ;  /* 0x000000087a247c11 */ /* 0x000fe4000f8fc0ff */
[----:B------:R-:W-:Y:S01]  /*0570*/  IADD3.X R3, RZ, UR11, RZ, P1, !PT ;  /* 0x0000000bff037c10 */ /* 0x000fe20008ffe4ff */
[----:B------:R-:W-:Y:S01]  /*0580*/  ULDC.64 UR10, c[0x0][0x278] ;  /* 0x00009e00000a7ab9 */ /* 0x000fe20000000a00 */
[----:B------:R-:W-:Y:S02]  /*0590*/  ISETP.GE.AND P1, PT, R36, UR9, PT ;  /* 0x0000000924007c0c */ /* 0x000fe4000bf26270 */
[----:B------:R-:W-:Y:S01]  /*05a0*/  LOP3.LUT R122, R122, 0xff, RZ, 0xc0, !PT ;  /* 0x000000ff7a7a7812 */ /* 0x000fe200078ec0ff */
[----:B------:R-:W-:Y:S01]  /*05b0*/  UIADD3 UR29, UR7, -0x24c28bd8, URZ ;  /* 0xdb3d7428071d7890 */ /* 0x000fe2000fffe03f */
[----:B------:R-:W-:Y:S02]  /*05c0*/  IMAD.HI.U32 R7, R38, -0x2daee0ad, RZ ;  /* 0xd2511f5326077827 */ /* 0x000fe400078e00ff */
[----:B------:R-:W-:Y:S01]  /*05d0*/  LEA R6, P2, R122, UR10, 0x3 ;  /* 0x0000000a7a067c11 */ /* 0x000fe2000f8418ff */
[----:B------:R-:W-:Y:S01]  /*05e0*/  UIADD3 UR28, UR6, -0xe443238, URZ ;  /* 0xf1bbcdc8061c7890 */ /* 0x000fe2000fffe03f */
        /* <DEDUP_REMOVED lines=32> */
[----:B0-----:R-:W-:Y:S01]  /*07f0*/  IMAD.HI.U32 R3, R9, -0x2daee0ad, RZ ;  /* 0xd2511f5309037827 */ /* 0x001fe200078e00ff */
[----:B------:R-:W-:Y:S01]  /*0800*/  SHF.R.U32.HI R84, RZ, 0x10, R21 ;  /* 0x00000010ff547819 */ /* 0x000fe20000011615 */
[----:B------:R-:W-:Y:S01]  /*0810*/  UISETP.NE.U32.AND UP0, UPT, UR8, URZ, UPT ;  /* 0x0000003f0800728c */ /* 0x000fe2000bf05070 */
        /* <DEDUP_REMOVED lines=17> */
[----:B------:R-:W-:Y:S01]  /*0930*/  HFMA2.MMA R0, -RZ, RZ, 0, 5.9604644775390625e-08 ;  /* 0x00000001ff007435 */ /* 0x000fe200000001ff */
[----:B------:R-:W-:Y:S01]  /*0940*/  LOP3.LUT R38, R3, UR31, R38, 0x96, !PT ;  /* 0x0000001f03267c12 */ /* 0x000fe2000f8e9626 */
[----:B------:R-:W-:Y:S01]  /*0950*/  HADD2.F32 R47, -RZ, R12.H0_H0 ;  /* 0x2000000cff2f7230 */ /* 0x000fe20000004100 */
[----:B------:R-:W-:Y:S01]  /*0960*/  LOP3.LUT R124, R124, 0x3, RZ, 0xc0, !PT ;  /* 0x000000037c7c7812 */ /* 0x000fe200078ec0ff */
[----:B------:R-:W-:Y:S01]  /*0970*/  HADD2.F32 R48, -RZ, R13.H0_H0 ;  /* 0x2000000dff307230 */ /* 0x000fe20000004100 */
[----:B------:R-:W-:Y:S01]  /*0980*/  MOV R79, RZ ;  /* 0x000000ff004f7202 */ /* 0x000fe20000000f00 */
[----:B------:R-:W-:Y:S01]  /*0990*/  HADD2.F32 R49, -RZ, R10.H0_H0 ;  /* 0x2000000aff317230 */ /* 0x000fe20000004100 */
[----:B------:R-:W-:Y:S01]  /*09a0*/  ULDC.U8 UR8, c[0x0][0x2a0] ;  /* 0x0000a80000087ab9 */ /* 0x000fe20000000000 */
[----:B------:R-:W-:Y:S01]  /*09b0*/  HADD2.F32 R50, -RZ, R11.H0_H0 ;  /* 0x2000000bff327230 */ /* 0x000fe20000004100 */
[----:B------:R-:W-:Y:S01]  /*09c0*/  UISETP.NE.AND.EX UP0, UPT, UR9, URZ, UPT, UP0 ;  /* 0x0000003f0900728c */ /* 0x000fe2000bf05300 */
[----:B------:R-:W-:Y:S01]  /*09d0*/  IMAD R78, R8, -0x326172a9, RZ ;  /* 0xcd9e8d57084e7824 */ /* 0x000fe200078e02ff */
[----:B------:R-:W-:Y:S01]  /*09e0*/  ULDC UR10, c[0x0][0x218] ;  /* 0x00008600000a7ab9 */ /* 0x000fe20000000800 */
[----:B------:R-:W-:Y:S01]  /*09f0*/  IMAD R80, R9, -0x2daee0ad, RZ ;  /* 0xd2511f5309507824 */ /* 0x000fe200078e02ff */
[----:B------:R-:W-:Y:S01]  /*0a00*/  UISETP.NE.AND UP1, UPT, UR8, URZ, UPT ;  /* 0x0000003f0800728c */ /* 0x000fe2000bf25270 */
        /* <DEDUP_REMOVED lines=86> */
.L_x_20239:
[----:B0-----:R-:W0:Y:S01]  /*0f70*/  LDC.64 R22, c[0x0][0x230] ;  /* 0x00008c00ff167b82 */ /* 0x001e220000000a00 */
[----:B------:R-:W-:Y:S01]  /*0f80*/  IMAD R8, R36, UR10, RZ ;  /* 0x0000000a24087c24 */ /* 0x000fe2000f8e02ff */
[----:B------:R-:W-:Y:S01]  /*0f90*/  PLOP3.LUT P1, PT, PT, PT, UP0, 0x80, 0x0 ;  /* 0x000000000000781c */ /* 0x000fe20003f2f008 */
[----:B------:R-:W-:Y:S01]  /*0fa0*/  IMAD.MOV.U32 R13, RZ, RZ, 0x4 ;  /* 0x00000004ff0d7424 */ /* 0x000fe200078e00ff */
[----:B------:R-:W-:Y:S01]  /*0fb0*/  PLOP3.LUT P2, PT, PT, PT, UP0, 0x80, 0x0 ;  /* 0x000000000000781c */ /* 0x000fe20003f4f008 */
[----:B------:R-:W-:Y:S01]  /*0fc0*/  @UP0 ULDC.64 UR8, c[0x0][0x270] ;  /* 0x00009c0000080ab9 */ /* 0x000fe20000000a00 */
[----:B------:R-:W-:Y:S02]  /*0fd0*/  SHF.R.S32.HI R9, RZ, 0x1f, R8 ;  /* 0x0000001fff097819 */ /* 0x000fe40000011408 */
[----:B------:R-:W1:Y:S01]  /*0fe0*/  LDC.64 R2, c[0x0][0x220] ;  /* 0x00008800ff027b82 */ /* 0x000e620000000a00 */
[----:B------:R-:W-:Y:S02]  /*0ff0*/  MOV R118, 0x3f800000 ;  /* 0x3f80000000767802 */ /* 0x000fe40000000f00 */
[----:B------:R-:W-:-:S04]  /*1000*/  LEA.HI R9, R9, R8, RZ, 0x2 ;  /* 0x0000000809097211 */ /* 0x000fc800078f10ff */
[----:B------:R-:W-:Y:S01]  /*1010*/  LEA.HI.SX32 R117, R9, R122, 0x1e ;  /* 0x0000007a09757211 */ /* 0x000fe200078ff2ff */
[----:B------:R-:W-:-:S05]  /*1020*/  @P1 IMAD.WIDE R12, R36, R13, UR8 ;  /* 0x00000008240c1e25 */ /* 0x000fca000f8e020d */
        /* <DEDUP_REMOVED lines=20> */
.L_x_20071:
[----:B------:R-:W-:-:S07]  /*1170*/  IMAD.MOV.U32 R20, RZ, RZ, R78 ;  /* 0x000000ffff147224 */ /* 0x000fce00078e004e */
.L_x_20072:
[----:B------:R-:W-:Y:S05]  /*1180*/  BSYNC B0 ;  /* 0x0000000000007941 */ /* 0x000fea0003800000 */
.L_x_20070:
        /* <DEDUP_REMOVED lines=16> */
.L_x_20076:
[----:B------:R-:W-:Y:S05]  /*1290*/  BSYNC B1 ;  /* 0x0000000000017941 */ /* 0x000fea0003800000 */
.L_x_20075:
        /* <DEDUP_REMOVED lines=44> */
.L_x_20074:
[----:B------:R-:W-:Y:S05]  /*1560*/  BSYNC B0 ;  /* 0x0000000000007941 */ /* 0x000fea0003800000 */
.L_x_20073:
[----:B------:R-:W0:Y:S01]  /*1570*/  LDC R119, c[0x0][0x298] ;  /* 0x0000a600ff777b82 */ /* 0x000e220000000800 */
[----:B------:R-:W-:Y:S01]  /*1580*/  I2FP.F32.U32 R12, R20 ;  /* 0x00000014000c7245 */ /* 0x000fe20000201000 */
[----:B-----5:R-:W-:Y:S01]  /*1590*/  FMUL.FTZ R8, R8, R118 ;  /* 0x0000007608087220 */ /* 0x020fe20000410000 */
[----:B------:R-:W-:Y:S01]  /*15a0*/  MOV R121, 0x2f800000 ;  /* 0x2f80000000797802 */ /* 0x000fe20000000f00 */
[----:B------:R-:W-:Y:S01]  /*15b0*/  BSSY B0, `(.L_x_20077) ;  /* 0x0000016000007945 */ /* 0x000fe20003800000 */
[----:B------:R-:W-:Y:S02]  /*15c0*/  ISETP.NE.U32.AND P1, PT, R22, RZ, PT ;  /* 0x000000ff1600720c */ /* 0x000fe40003f25070 */
[----:B------:R-:W-:Y:S01]  /*15d0*/  ISETP.NE.AND P3, PT, R16, 0x1, PT ;  /* 0x000000011000780c */ /* 0x000fe20003f65270 */
[----:B------:R-:W1:Y:S01]  /*15e0*/  LDC R120, c[0x0][0x294] ;  /* 0x0000a500ff787b82 */ /* 0x000e620000000800 */
[----:B------:R-:W-:Y:S01]  /*15f0*/  FFMA.FTZ R13, R12, R121, 1.1641532182693481445e-10 ;  /* 0x2f0000000c0d7423 */ /* 0x000fe20000010079 */
[----:B------:R-:W-:Y:S01]  /*1600*/  ISETP.NE.AND.EX P1, PT, R23, RZ, PT, P1 ;  /* 0x000000ff1700720c */ /* 0x000fe20003f25310 */
[----:B0-----:R-:W-:-:S03]  /*1610*/  FMUL.FTZ R8, R8, R119 ;  /* 0x0000007708087220 */ /* 0x001fc60000410000 */
[----:B-1----:R-:W-:Y:S01]  /*1620*/  FSETP.GTU.FTZ.AND P2, PT, R13, R120, PT ;  /* 0x000000780d00720b */ /* 0x002fe20003f5c000 */
        /* <DEDUP_REMOVED lines=13> */
.L_x_20078:
[----:B------:R-:W-:-:S07]  /*1700*/  MOV R20, R78 ;  /* 0x0000004e00147202 */ /* 0x000fce0000000f00 */
.L_x_20079:
[----:B------:R-:W-:Y:S05]  /*1710*/  BSYNC B0 ;  /* 0x0000000000007941 */ /* 0x000fea0003800000 */
.L_x_20077:
        /* <DEDUP_REMOVED lines=16> */
.L_x_20083:
[----:B------:R-:W-:Y:S05]  /*1820*/  BSYNC B1 ;  /* 0x0000000000017941 */ /* 0x000fea0003800000 */
.L_x_20082:
        /* <DEDUP_REMOVED lines=44> */
.L_x_20081:
[----:B------:R-:W-:Y:S05]  /*1af0*/  BSYNC B0 ;  /* 0x0000000000007941 */ /* 0x000fea0003800000 */
.L_x_20080:
[----:B------:R-:W-:Y:S01]  /*1b00*/  I2FP.F32.U32 R12, R20 ;  /* 0x00000014000c7245 */ /* 0x000fe20000201000 */
[----:B------:R-:W-:Y:S01]  /*1b10*/  FMUL.FTZ R14, R9, R118 ;  /* 0x00000076090e7220 */ /* 0x000fe20000410000 */
[----:B------:R-:W-:Y:S01]  /*1b20*/  ISETP.NE.AND P4, PT, R13, 0x1, PT ;  /* 0x000000010d00780c */ /* 0x000fe20003f85270 */
[----:B------:R-:W-:Y:S02]  /*1b30*/  BSSY B0, `(.L_x_20084) ;  /* 0x0000012000007945 */ /* 0x000fe40003800000 */
[----:B------:R-:W-:Y:S01]  /*1b40*/  FFMA.FTZ R9, R12, R121, 1.1641532182693481445e-10 ;  /* 0x2f0000000c097423 */ /* 0x000fe20000010079 */
[----:B------:R-:W-:-:S04]  /*1b50*/  FMUL.FTZ R14, R14, R119 ;  /* 0x000000770e0e7220 */ /* 0x000fc80000410000 */
        /* <DEDUP_REMOVED lines=14> */
.L_x_20085:
[----:B------:R-:W-:-:S07]  /*1c40*/  MOV R20, R78 ;  /* 0x0000004e00147202 */ /* 0x000fce0000000f00 */
.L_x_20086:
[----:B------:R-:W-:Y:S05]  /*1c50*/  BSYNC B0 ;  /* 0x0000000000007941 */ /* 0x000fea0003800000 */
.L_x_20084:
        /* <DEDUP_REMOVED lines=16> */
.L_x_20090:
[----:B------:R-:W-:Y:S05]  /*1d60*/  BSYNC B1 ;  /* 0x0000000000017941 */ /* 0x000fea0003800000 */
.L_x_20089:
        /* <DEDUP_REMOVED lines=44> */
.L_x_20088:
[----:B------:R-:W-:Y:S05]  /*2030*/  BSYNC B0 ;  /* 0x0000000000007941 */ /* 0x000fea0003800000 */
.L_x_20087:
        /* <DEDUP_REMOVED lines=20> */
.L_x_20092:
[----:B------:R-:W-:-:S07]  /*2180*/  MOV R20, R78 ;  /* 0x0000004e00147202 */ /* 0x000fce0000000f00 */
.L_x_20093:
[----:B------:R-:W-:Y:S05]  /*2190*/  BSYNC B0 ;  /* 0x0000000000007941 */ /* 0x000fea0003800000 */
.L_x_20091:
        /* <DEDUP_REMOVED lines=16> */
.L_x_20097:
[----:B------:R-:W-:Y:S05]  /*22a0*/  BSYNC B1 ;  /* 0x0000000000017941 */ /* 0x000fea0003800000 */
.L_x_20096:
        /* <DEDUP_REMOVED lines=44> */
.L_x_20095:
[----:B------:R-:W-:Y:S05]  /*2570*/  BSYNC B0 ;  /* 0x0000000000007941 */ /* 0x000fea0003800000 */
.L_x_20094:
[----:B------:R-:W-:Y:S01]  /*2580*/  I2FP.F32.U32 R12, R20 ;  /* 0x00000014000c7245 */ /* 0x000fe20000201000 */
[----:B------:R-:W0:Y:S01]  /*2590*/  LDC.64 R32, c[0x0][0x238] ;  /* 0x00008e00ff207b82 */ /* 0x000e220000000a00 */
[----:B------:R-:W-:Y:S01]  /*25a0*/  SEL R14, RZ, 0x10000, P4 ;  /* 0x00010000ff0e7807 */ /* 0x000fe20002000000 */
[----:B------:R-:W-:Y:S01]  /*25b0*/  VIADD R17, R117, 0x100 ;  /* 0x0000010075117836 */ /* 0x000fe20000000000 */
[----:B------:R-:W-:Y:S01]  /*25c0*/  SEL R15, RZ, 0x100, P3 ;  /* 0x00000100ff0f7807 */ /* 0x000fe20001800000 */
[----:B------:R-:W-:Y:S01]  /*25d0*/  FFMA.FTZ R13, R12, R121, 1.1641532182693481445e-10 ;  /* 0x2f0000000c0d7423 */ /* 0x000fe20000010079 */
[----:B------:R-:W-:-:S03]  /*25e0*/  FMUL.FTZ R12, R11, R118 ;  /* 0x000000760b0c7220 */ /* 0x000fc60000410000 */
[----:B------:R-:W1:Y:S01]  /*25f0*/  LDC.64 R34, c[0x0][0x240] ;  /* 0x00009000ff227b82 */ /* 0x000e620000000a00 */
[----:B------:R-:W-:Y:S01]  /*2600*/  FMUL.FTZ R12, R12, R119 ;  /* 0x000000770c0c7220 */ /* 0x000fe20000410000 */
[----:B------:R-:W-:-:S04]  /*2610*/  FSETP.GTU.FTZ.AND P5, PT, R13, R120, PT ;  /* 0x000000780d00720b */ /* 0x000fc80003fbc000 */
[----:B------:R-:W-:Y:S02]  /*2620*/  FSEL R11, R12, RZ, !P5 ;  /* 0x000000ff0c0b7208 */ /* 0x000fe40006800000 */
[----:B------:R-:W2:Y:S01]  /*2630*/  @P0 LDC.64 R22, c[0x0][0x230] ;  /* 0x00008c00ff160b82 */ /* 0x000ea20000000a00 */
[----:B------:R-:W-:Y:S02]  /*2640*/  SEL R13, RZ, 0x1000000, P5 ;  /* 0x01000000ff0d7807 */ /* 0x000fe40002800000 */
[----:B------:R-:W-:Y:S01]  /*2650*/  SEL R12, RZ, 0x1, P2 ;  /* 0x00000001ff0c7807 */ /* 0x000fe20001000000 */
[----:B------:R-:W-:Y:S01]  /*2660*/  FMUL.FTZ R11, R106, R11 ;  /* 0x0000000b6a0b7220 */ /* 0x000fe20000410000 */
[----:B------:R-:W-:Y:S01]  /*2670*/  IADD3 R13, R15, R13, R14 ;  /* 0x0000000d0f0d7210 */ /* 0x000fe20007ffe00e */
[----:B0-----:R-:W-:-:S03]  /*2680*/  IMAD.WIDE.U32 R18, R117, 0x10, R32 ;  /* 0x0000001075127825 */ /* 0x001fc600078e0020 */
[----:B------:R-:W-:Y:S01]  /*2690*/  IADD3 R25, R13, R12, RZ ;  /* 0x0000000c0d197210 */ /* 0x000fe20007ffe0ff */
[----:B------:R-:W-:Y:S01]  /*26a0*/  @P1 FADD.FTZ R11, R7, R11 ;  /* 0x0000000b070b1221 */ /* 0x000fe20000010000 */
[----:B------:R-:W-:-:S04]  /*26b0*/  IMAD.WIDE.U32 R12, R17, 0x10, R2 ;  /* 0x00000010110c7825 */ /* 0x000fc800078e0002 */
[----:B------:R0:W-:Y:S01]  /*26c0*/  STG.E.128 desc[UR4][R18.64], R8 ;  /* 0x0000000812007986 */ /* 0x0001e2000c101d04 */
[----:B-1----:R-:W-:-:S05]  /*26d0*/  IMAD.WIDE.U32 R20, R117, 0x4, R34 ;  /* 0x0000000475147825 */ /* 0x002fca00078e0022 */
[----:B------:R0:W-:Y:S01]  /*26e0*/  STG.E desc[UR4][R20.64], R25 ;  /* 0x0000001914007986 */ /* 0x0001e2000c101904 */
[----:B--2---:R-:W-:-:S03]  /*26f0*/  @P0 IMAD.WIDE.U32 R22, R17, 0x10, R22 ;  /* 0x0000001011160825 */ /* 0x004fc600078e0016 */
[----:B------:R-:W5:Y:S04]  /*2700*/  LDG.E.128 R12, desc[UR4][R12.64] ;  /* 0x000000040c0c7981 */ /* 0x000f68000c1e1d00 */
[----:B------:R0:W5:Y:S01]  /*2710*/  @P0 LDG.E.128 R4, desc[UR4][R22.64] ;  /* 0x0000000416040981 */ /* 0x000162000c1e1d00 */
[----:B------:R-:W1:Y:S01]  /*2720*/  S2R R123, SR_TID.X ;  /* 0x00000000007b7919 */ /* 0x000e620000002100 */
[C---:B------:R-:W-:Y:S01]  /*2730*/  ISETP.NE.AND P2, PT, R24.reuse, 0x1, PT ;  /* 0x000000011800780c */ /* 0x040fe20003f45270 */
[----:B------:R-:W-:Y:S01]  /*2740*/  BSSY B0, `(.L_x_20098) ;  /* 0x000000d000007945 */ /* 0x000fe20003800000 */
[----:B------:R-:W-:Y:S02]  /*2750*/  IADD3 R16, R24, 0x1, RZ ;  /* 0x0000000118107810 */ /* 0x000fe40007ffe0ff */
[----:B-1----:R-:W-:-:S09]  /*2760*/  LOP3.LUT R122, R123, 0xff, RZ, 0xc0, !PT ;  /* 0x000000ff7b7a7812 */ /* 0x002fd200078ec0ff */
        /* <DEDUP_REMOVED lines=9> */
.L_x_20099:
[----:B------:R-:W-:-:S07]  /*2800*/  IMAD.MOV.U32 R26, RZ, RZ, R78 ;  /* 0x000000ffff1a7224 */ /* 0x000fce00078e004e */
.L_x_20100:
[----:B------:R-:W-:Y:S05]  /*2810*/  BSYNC B0 ;  /* 0x0000000000007941 */ /* 0x000fea0003800000 */
.L_x_20098:
        /* <DEDUP_REMOVED lines=16> */
.L_x_20104:
[----:B------:R-:W-:Y:S05]  /*2920*/  BSYNC B1 ;  /* 0x0000000000017941 */ /* 0x000fea0003800000 */
.L_x_20103:
        /* <DEDUP_REMOVED lines=44> */
.L_x_20102:
[----:B------:R-:W-:Y:S05]  /*2bf0*/  BSYNC B0 ;  /* 0x0000000000007941 */ /* 0x000fea0003800000 */
.L_x_20101:
        /* <DEDUP_REMOVED lines=20> */
.L_x_20106:
[----:B------:R-:W-:-:S07]  /*2d40*/  IMAD.MOV.U32 R26, RZ, RZ, R78 ;  /* 0x000000ffff1a7224 */ /* 0x000fce00078e004e */
.L_x_20107:
[----:B------:R-:W-:Y:S05]  /*2d50*/  BSYNC B0 ;  /* 0x0000000000007941 */ /* 0x000fea0003800000 */
.L_x_20105:
        /* <DEDUP_REMOVED lines=16> */
.L_x_20111:
[----:B------:R-:W-:Y:S05]  /*2e60*/  BSYNC B1 ;  /* 0x0000000000017941 */ /* 0x000fea0003800000 */
.L_x_20110:
        /* <DEDUP_REMOVED lines=44> */
.L_x_20109:
[----:B------:R-:W-:Y:S05]  /*3130*/  BSYNC B0 ;  /* 0x0000000000007941 */ /* 0x000fea0003800000 */
.L_x_20108:
        /* <DEDUP_REMOVED lines=20> */
.L_x_20113:
[----:B------:R-:W-:-:S07]  /*3280*/  IMAD.MOV.U32 R16, RZ, RZ, R78 ;  /* 0x000000ffff107224 */ /* 0x000fce00078e004e */
.L_x_20114:
[----:B------:R-:W-:Y:S05]  /*3290*/  BSYNC B0 ;  /* 0x0000000000007941 */ /* 0x000fea0003800000 */
.L_x_20112:
        /* <DEDUP_REMOVED lines=16> */
.L_x_20118:
[----:B------:R-:W-:Y:S05]  /*33a0*/  BSYNC B1 ;  /* 0x0000000000017941 */ /* 0x000fea0003800000 */
.L_x_20117:
        /* <DEDUP_REMOVED lines=44> */
.L_x_20116:
[----:B------:R-:W-:Y:S05]  /*3670*/  BSYNC B0 ;  /* 0x0000000000007941 */ /* 0x000fea0003800000 */
.L_x_20115:
        /* <DEDUP_REMOVED lines=20> */
.L_x_20120:
[----:B------:R-:W-:-:S07]  /*37c0*/  IMAD.MOV.U32 R16, RZ, RZ, R78 ;  /* 0x000000ffff107224 */ /* 0x000fce00078e004e */
.L_x_20121:
[----:B------:R-:W-:Y:S05]  /*37d0*/  BSYNC B0 ;  /* 0x0000000000007941 */ /* 0x000fea0003800000 */
.L_x_20119:
        /* <DEDUP_REMOVED lines=16> */
.L_x_20125:
[----:B------:R-:W-:Y:S05]  /*38e0*/  BSYNC B1 ;  /* 0x0000000000017941 */ /* 0x000fea0003800000 */
.L_x_20124:
        /* <DEDUP_REMOVED lines=44> */
.L_x_20123:
[----:B------:R-:W-:Y:S05]  /*3bb0*/  BSYNC B0 ;  /* 0x0000000000007941 */ /* 0x000fea0003800000 */
.L_x_20122:
[----:B------:R-:W-:Y:S01]  /*3bc0*/  I2FP.F32.U32 R16, R16 ;  /* 0x0000001000107245 */ /* 0x000fe20000201000 */
[----:B------:R-:W0:Y:S01]  /*3bd0*/  @P0 LDC.64 R24, c[0x0][0x230] ;  /* 0x00008c00ff180b82 */ /* 0x000e220000000a00 */
[----:B------:R-:W-:Y:S01]  /*3be0*/  SEL R20, RZ, 0x100, P3 ;  /* 0x00000100ff147807 */ /* 0x000fe20001800000 */
[----:B------:R-:W-:Y:S01]  /*3bf0*/  IMAD.WIDE.U32 R22, R17, 0x4, R34 ;  /* 0x0000000411167825 */ /* 0x000fe200078e0022 */
[----:B------:R-:W-:-:S03]  /*3c00*/  IADD3 R125, R117, 0x200, RZ ;  /* 0x00000200757d7810 */ /* 0x000fc60007ffe0ff */
[----:B------:R-:W-:Y:S01]  /*3c10*/  FFMA.FTZ R19, R16, R121, 1.1641532182693481445e-10 ;  /* 0x2f00000010137423 */ /* 0x000fe20000010079 */
[----:B------:R-:W-:-:S04]  /*3c20*/  FMUL.FTZ R16, R15, R118 ;  /* 0x000000760f107220 */ /* 0x000fc80000410000 */
[----:B------:R-:W-:Y:S01]  /*3c30*/  FMUL.FTZ R16, R16, R119 ;  /* 0x0000007710107220 */ /* 0x000fe20000410000 */
[----:B------:R-:W-:Y:S02]  /*3c40*/  FSETP.GTU.FTZ.AND P5, PT, R19, R120, PT ;  /* 0x000000781300720b */ /* 0x000fe40003fbc000 */
[----:B------:R-:W-:Y:S02]  /*3c50*/  SEL R19, RZ, 0x10000, P4 ;  /* 0x00010000ff137807 */ /* 0x000fe40002000000 */
[----:B------:R-:W-:Y:S02]  /*3c60*/  SEL R18, RZ, 0x1000000, P5 ;  /* 0x01000000ff127807 */ /* 0x000fe40002800000 */
[----:B------:R-:W-:Y:S02]  /*3c70*/  FSEL R15, R16, RZ, !P5 ;  /* 0x000000ff100f7208 */ /* 0x000fe40006800000 */
[----:B------:R-:W-:Y:S01]  /*3c80*/  IADD3 R18, R20, R18, R19 ;  /* 0x0000001214127210 */ /* 0x000fe20007ffe013 */
[----:B------:R-:W-:Y:S01]  /*3c90*/  IMAD.WIDE.U32 R20, R17, 0x10, R32 ;  /* 0x0000001011147825 */ /* 0x000fe200078e0020 */
[----:B------:R-:W-:-:S03]  /*3ca0*/  SEL R19, RZ, 0x1, P2 ;  /* 0x00000001ff137807 */ /* 0x000fc60001000000 */
[----:B------:R-:W-:Y:S01]  /*3cb0*/  FMUL.FTZ R15, R108, R15 ;  /* 0x0000000f6c0f7220 */ /* 0x000fe20000410000 */
[----:B------:R-:W-:-:S04]  /*3cc0*/  IMAD.WIDE.U32 R16, R125, 0x10, R2 ;  /* 0x000000107d107825 */ /* 0x000fc800078e0002 */
[----:B------:R-:W-:Y:S01]  /*3cd0*/  @P1 FADD.FTZ R15, R7, R15 ;  /* 0x0000000f070f1221 */ /* 0x000fe20000010000 */
[----:B------:R-:W-:Y:S02]  /*3ce0*/  IMAD.IADD R27, R18, 0x1, R19 ;  /* 0x00000001121b7824 */ /* 0x000fe400078e0213 */
[----:B0-----:R-:W-:Y:S02]  /*3cf0*/  @P0 IMAD.WIDE.U32 R24, R125, 0x10, R24 ;  /* 0x000000107d180825 */ /* 0x001fe400078e0018 */
[----:B------:R0:W-:Y:S04]  /*3d00*/  STG.E.128 desc[UR4][R20.64], R12 ;  /* 0x0000000c14007986 */ /* 0x0001e8000c101d04 */
[----:B------:R0:W-:Y:S04]  /*3d10*/  STG.E desc[UR4][R22.64], R27 ;  /* 0x0000001b16007986 */ /* 0x0001e8000c101904 */
        /* <DEDUP_REMOVED lines=14> */
.L_x_20127:
[----:B------:R-:W-:-:S07]  /*3e00*/  MOV R28, R78 ;  /* 0x0000004e001c7202 */ /* 0x000fce0000000f00 */
.L_x_20128:
[----:B------:R-:W-:Y:S05]  /*3e10*/  BSYNC B0 ;  /* 0x0000000000007941 */ /* 0x000fea0003800000 */
.L_x_20126:
        /* <DEDUP_REMOVED lines=16> */
.L_x_20132:
[----:B------:R-:W-:Y:S05]  /*3f20*/  BSYNC B1 ;  /* 0x0000000000017941 */ /* 0x000fea0003800000 */
.L_x_20131:
        /* <DEDUP_REMOVED lines=44> */
.L_x_20130:
[----:B------:R-:W-:Y:S05]  /*41f0*/  BSYNC B0 ;  /* 0x0000000000007941 */ /* 0x000fea0003800000 */
.L_x_20129:
        /* <DEDUP_REMOVED lines=20> */
.L_x_20134:
[----:B------:R-:W-:-:S07]  /*4340*/  MOV R28, R78 ;  /* 0x0000004e001c7202 */ /* 0x000fce0000000f00 */
.L_x_20135:
[----:B------:R-:W-:Y:S05]  /*4350*/  BSYNC B0 ;  /* 0x0000000000007941 */ /* 0x000fea0003800000 */
.L_x_20133:
        /* <DEDUP_REMOVED lines=16> */
.L_x_20139:
[----:B------:R-:W-:Y:S05]  /*4460*/  BSYNC B1 ;  /* 0x0000000000017941 */ /* 0x000fea0003800000 */
.L_x_20138:
        /* <DEDUP_REMOVED lines=44> */
.L_x_20137:
[----:B------:R-:W-:Y:S05]  /*4730*/  BSYNC B0 ;  /* 0x0000000000007941 */ /* 0x000fea0003800000 */
.L_x_20136:
        /* <DEDUP_REMOVED lines=20> */
.L_x_20141:
[----:B------:R-:W-:-:S07]  /*4880*/  MOV R28, R78 ;  /* 0x0000004e001c7202 */ /* 0x000fce0000000f00 */
.L_x_20142:
[----:B------:R-:W-:Y:S05]  /*4890*/  BSYNC B0 ;  /* 0x0000000000007941 */ /* 0x000fea0003800000 */
.L_x_20140:
        /* <DEDUP_REMOVED lines=16> */
.L_x_20146:
[----:B------:R-:W-:Y:S05]  /*49a0*/  BSYNC B1 ;  /* 0x0000000000017941 */ /* 0x000fea0003800000 */
.L_x_20145:
        /* <DEDUP_REMOVED lines=44> */
.L_x_20144:
[----:B------:R-:W-:Y:S05]  /*4c70*/  BSYNC B0 ;  /* 0x0000000000007941 */ /* 0x000fea0003800000 */
.L_x_20143:
        /* <DEDUP_REMOVED lines=20> */
.L_x_20148:
[----:B------:R-:W-:-:S07]  /*4dc0*/  MOV R28, R78 ;  /* 0x0000004e001c7202 */ /* 0x000fce0000000f00 */
.L_x_20149:
[----:B------:R-:W-:Y:S05]  /*4dd0*/  BSYNC B0 ;  /* 0x0000000000007941 */ /* 0x000fea0003800000 */
.L_x_20147:
        /* <DEDUP_REMOVED lines=16> */
.L_x_20153:
[----:B------:R-:W-:Y:S05]  /*4ee0*/  BSYNC B1 ;  /* 0x0000000000017941 */ /* 0x000fea0003800000 */
.L_x_20152:
        /* <DEDUP_REMOVED lines=44> */
.L_x_20151:
[----:B------:R-:W-:Y:S05]  /*51b0*/  BSYNC B0 ;  /* 0x0000000000007941 */ /* 0x000fea0003800000 */
.L_x_20150:
[----:B------:R-:W-:Y:S02]  /*51c0*/  I2FP.F32.U32 R20, R28 ;  /* 0x0000001c00147245 */ /* 0x000fe40000201000 */
[----:B------:R-:W0:Y:S01]  /*51d0*/  @P0 LDC.64 R28, c[0x0][0x230] ;  /* 0x00008c00ff1c0b82 */ /* 0x000e220000000a00 */
[----:B------:R-:W-:Y:S02]  /*51e0*/  SEL R22, RZ, 0x10000, P4 ;  /* 0x00010000ff167807 */ /* 0x000fe40002000000 */
[----:B------:R-:W-:Y:S01]  /*51f0*/  FFMA.FTZ R21, R20, R121, 1.1641532182693481445e-10 ;  /* 0x2f00000014157423 */ /* 0x000fe20000010079 */
[----:B------:R-:W-:Y:S01]  /*5200*/  FMUL.FTZ R20, R19, R118 ;  /* 0x0000007613147220 */ /* 0x000fe20000410000 */
[----:B------:R-:W-:Y:S02]  /*5210*/  SEL R23, RZ, 0x100, P3 ;  /* 0x00000100ff177807 */ /* 0x000fe40001800000 */
[----:B------:R-:W-:Y:S01]  /*5220*/  IADD3 R27, R117, 0x200, RZ ;  /* 0x00000200751b7810 */ /* 0x000fe20007ffe0ff */
[----:B------:R-:W-:Y:S01]  /*5230*/  FMUL.FTZ R20, R20, R119 ;  /* 0x0000007714147220 */ /* 0x000fe20000410000 */
[----:B------:R-:W-:-:S02]  /*5240*/  FSETP.GTU.FTZ.AND P5, PT, R21, R120, PT ;  /* 0x000000781500720b */ /* 0x000fc40003fbc000 */
[----:B------:R-:W-:Y:S01]  /*5250*/  IADD3 R127, R117, 0x300, RZ ;  /* 0x00000300757f7810 */ /* 0x000fe20007ffe0ff */
[C---:B------:R-:W-:Y:S01]  /*5260*/  IMAD.WIDE.U32 R24, R27.reuse, 0x10, R32 ;  /* 0x000000101b187825 */ /* 0x040fe200078e0020 */
[----:B------:R-:W-:Y:S02]  /*5270*/  SEL R21, RZ, 0x1000000, P5 ;  /* 0x01000000ff157807 */ /* 0x000fe40002800000 */
[----:B------:R-:W-:Y:S01]  /*5280*/  FSEL R19, R20, RZ, !P5 ;  /* 0x000000ff14137208 */ /* 0x000fe20006800000 */
[----:B------:R-:W-:Y:S01]  /*5290*/  IMAD.WIDE.U32 R26, R27, 0x4, R34 ;  /* 0x000000041b1a7825 */ /* 0x000fe200078e0022 */
[----:B------:R-:W-:Y:S02]  /*52a0*/  IADD3 R21, R23, R21, R22 ;  /* 0x0000001517157210 */ /* 0x000fe40007ffe016 */
[----:B------:R-:W-:Y:S01]  /*52b0*/  SEL R20, RZ, 0x1, P2 ;  /* 0x00000001ff147807 */ /* 0x000fe20001000000 */
[----:B------:R-:W-:-:S04]  /*52c0*/  FMUL.FTZ R19, R110, R19 ;  /* 0x000000136e137220 */ /* 0x000fc80000410000 */
[----:B------:R-:W-:Y:S02]  /*52d0*/  IMAD.IADD R31, R21, 0x1, R20 ;  /* 0x00000001151f7824 */ /* 0x000fe400078e0214 */
[----:B------:R-:W-:Y:S01]  /*52e0*/  @P1 FADD.FTZ R19, R7, R19 ;  /* 0x0000001307131221 */ /* 0x000fe20000010000 */
[----:B------:R-:W-:-:S04]  /*52f0*/  IMAD.WIDE.U32 R20, R127, 0x10, R2 ;  /* 0x000000107f147825 */ /* 0x000fc800078e0002 */
[----:B0-----:R-:W-:Y:S01]  /*5300*/  @P0 IMAD.WIDE.U32 R28, R127, 0x10, R28 ;  /* 0x000000107f1c0825 */ /* 0x001fe200078e001c */
        /* <DEDUP_REMOVED lines=16> */
.L_x_20155:
[----:B------:R-:W-:-:S07]  /*5410*/  MOV R124, R78 ;  /* 0x0000004e007c7202 */ /* 0x000fce0000000f00 */
.L_x_20156:
[----:B------:R-:W-:Y:S05]  /*5420*/  BSYNC B0 ;  /* 0x0000000000007941 */ /* 0x000fea0003800000 */
.L_x_20154:
        /* <DEDUP_REMOVED lines=16> */
.L_x_20160:
[----:B------:R-:W-:Y:S05]  /*5530*/  BSYNC B1 ;  /* 0x0000000000017941 */ /* 0x000fea0003800000 */
.L_x_20159:
        /* <DEDUP_REMOVED lines=44> */
.L_x_20158:
[----:B------:R-:W-:Y:S05]  /*5800*/  BSYNC B0 ;  /* 0x0000000000007941 */ /* 0x000fea0003800000 */
.L_x_20157:
        /* <DEDUP_REMOVED lines=20> */
.L_x_20162:
[----:B------:R-:W-:-:S07]  /*5950*/  MOV R124, R78 ;  /* 0x0000004e007c7202 */ /* 0x000fce0000000f00 */
.L_x_20163:
[----:B------:R-:W-:Y:S05]  /*5960*/  BSYNC B0 ;  /* 0x0000000000007941 */ /* 0x000fea0003800000 */
.L_x_20161:
        /* <DEDUP_REMOVED lines=16> */
.L_x_20167:
[----:B------:R-:W-:Y:S05]  /*5a70*/  BSYNC B1 ;  /* 0x0000000000017941 */ /* 0x000fea0003800000 */
.L_x_20166:
        /* <DEDUP_REMOVED lines=44> */
.L_x_20165:
[----:B------:R-:W-:Y:S05]  /*5d40*/  BSYNC B0 ;  /* 0x0000000000007941 */ /* 0x000fea0003800000 */
.L_x_20164:
        /* <DEDUP_REMOVED lines=20> */
.L_x_20169:
[----:B------:R-:W-:-:S07]  /*5e90*/  MOV R124, R78 ;  /* 0x0000004e007c7202 */ /* 0x000fce0000000f00 */
.L_x_20170:
[----:B------:R-:W-:Y:S05]  /*5ea0*/  BSYNC B0 ;  /* 0x0000000000007941 */ /* 0x000fea0003800000 */
.L_x_20168:
        /* <DEDUP_REMOVED lines=16> */
.L_x_20174:
[----:B------:R-:W-:Y:S05]  /*5fb0*/  BSYNC B1 ;  /* 0x0000000000017941 */ /* 0x000fea0003800000 */
.L_x_20173:
        /* <DEDUP_REMOVED lines=44> */
.L_x_20172:
[----:B------:R-:W-:Y:S05]  /*6280*/  BSYNC B0 ;  /* 0x0000000000007941 */ /* 0x000fea0003800000 */
.L_x_20171:
        /* <DEDUP_REMOVED lines=20> */
.L_x_20176:
[----:B------:R-:W-:-:S07]  /*63d0*/  MOV R124, R78 ;  /* 0x0000004e007c7202 */ /* 0x000fce0000000f00 */
.L_x_20177:
[----:B------:R-:W-:Y:S05]  /*63e0*/  BSYNC B0 ;  /* 0x0000000000007941 */ /* 0x000fea0003800000 */
.L_x_20175:
        /* <DEDUP_REMOVED lines=16> */
.L_x_20181:
[----:B------:R-:W-:Y:S05]  /*64f0*/  BSYNC B1 ;  /* 0x0000000000017941 */ /* 0x000fea0003800000 */
.L_x_20180:
        /* <DEDUP_REMOVED lines=44> */
.L_x_20179:
[----:B------:R-:W-:Y:S05]  /*67c0*/  BSYNC B0 ;  /* 0x0000000000007941 */ /* 0x000fea0003800000 */
.L_x_20178:
[----:B------:R-:W-:Y:S01]  /*67d0*/  I2FP.F32.U32 R24, R124 ;  /* 0x0000007c00187245 */ /* 0x000fe20000201000 */
[----:B------:R-:W0:Y:S01]  /*67e0*/  @P0 LDC.64 R130, c[0x0][0x230] ;  /* 0x00008c00ff820b82 */ /* 0x000e220000000a00 */
[----:B------:R-:W-:Y:S02]  /*67f0*/  SEL R26, RZ, 0x10000, P4 ;  /* 0x00010000ff1a7807 */ /* 0x000fe40002000000 */
[----:B------:R-:W-:Y:S01]  /*6800*/  SEL R27, RZ, 0x100, P3 ;  /* 0x00000100ff1b7807 */ /* 0x000fe20001800000 */
[----:B------:R-:W-:Y:S01]  /*6810*/  FFMA.FTZ R25, R24, R121, 1.1641532182693481445e-10 ;  /* 0x2f00000018197423 */ /* 0x000fe20000010079 */
[----:B------:R-:W-:Y:S01]  /*6820*/  FMUL.FTZ R24, R23, R118 ;  /* 0x0000007617187220 */ /* 0x000fe20000410000 */
[C---:B------:R-:W-:Y:S02]  /*6830*/  IADD3 R31, R117.reuse, 0x300, RZ ;  /* 0x00000300751f7810 */ /* 0x040fe40007ffe0ff */
[----:B------:R-:W-:Y:S01]  /*6840*/  IADD3 R129, R117, 0x400, RZ ;  /* 0x0000040075817810 */ /* 0x000fe20007ffe0ff */
[----:B------:R-:W-:Y:S01]  /*6850*/  FMUL.FTZ R24, R24, R119 ;  /* 0x0000007718187220 */ /* 0x000fe20000410000 */
[----:B------:R-:W-:Y:S01]  /*6860*/  FSETP.GTU.FTZ.AND P5, PT, R25, R120, PT ;  /* 0x000000781900720b */ /* 0x000fe20003fbc000 */
[----:B------:R-:W-:-:S03]  /*6870*/  IMAD.WIDE.U32 R28, R31, 0x10, R32 ;  /* 0x000000101f1c7825 */ /* 0x000fc600078e0020 */
[----:B------:R-:W-:Y:S01]  /*6880*/  SEL R25, RZ, 0x1000000, P5 ;  /* 0x01000000ff197807 */ /* 0x000fe20002800000 */
[----:B------:R-:W-:Y:S01]  /*6890*/  IMAD.WIDE.U32 R30, R31, 0x4, R34 ;  /* 0x000000041f1e7825 */ /* 0x000fe200078e0022 */
[----:B------:R-:W-:Y:S02]  /*68a0*/  FSEL R23, R24, RZ, !P5 ;  /* 0x000000ff18177208 */ /* 0x000fe40006800000 */
[----:B------:R-:W-:Y:S02]  /*68b0*/  IADD3 R25, R27, R25, R26 ;  /* 0x000000191b197210 */ /* 0x000fe40007ffe01a */
[----:B------:R-:W-:Y:S01]  /*68c0*/  SEL R24, RZ, 0x1, P2 ;  /* 0x00000001ff187807 */ /* 0x000fe20001000000 */
[----:B------:R-:W-:Y:S01]  /*68d0*/  FMUL.FTZ R23, R112, R23 ;  /* 0x0000001770177220 */ /* 0x000fe20000410000 */
[----:B0-----:R-:W-:-:S04]  /*68e0*/  @P0 IMAD.WIDE.U32 R130, R129, 0x10, R130 ;  /* 0x0000001081820825 */ /* 0x001fc800078e0082 */
[----:B------:R-:W-:Y:S01]  /*68f0*/  @P1 FADD.FTZ R23, R7, R23 ;  /* 0x0000001707171221 */ /* 0x000fe20000010000 */
[----:B------:R-:W-:Y:S02]  /*6900*/  IMAD.IADD R133, R25, 0x1, R24 ;  /* 0x0000000119857824 */ /* 0x000fe400078e0218 */
[----:B------:R-:W-:Y:S02]  /*6910*/  IMAD.WIDE.U32 R24, R129, 0x10, R2 ;  /* 0x0000001081187825 */ /* 0x000fe400078e0002 */
        /* <DEDUP_REMOVED lines=16> */
.L_x_20183:
[----:B------:R-:W-:-:S07]  /*6a20*/  MOV R126, R78 ;  /* 0x0000004e007e7202 */ /* 0x000fce0000000f00 */
.L_x_20184:
[----:B------:R-:W-:Y:S05]  /*6a30*/  BSYNC B0 ;  /* 0x0000000000007941 */ /* 0x000fea0003800000 */
.L_x_20182:
        /* <DEDUP_REMOVED lines=16> */
.L_x_20188:
[----:B------:R-:W-:Y:S05]  /*6b40*/  BSYNC B1 ;  /* 0x0000000000017941 */ /* 0x000fea0003800000 */
.L_x_20187:
        /* <DEDUP_REMOVED lines=44> */
.L_x_20186:
[----:B------:R-:W-:Y:S05]  /*6e10*/  BSYNC B0 ;  /* 0x0000000000007941 */ /* 0x000fea0003800000 */
.L_x_20185:
        /* <DEDUP_REMOVED lines=20> */
.L_x_20190:
[----:B------:R-:W-:-:S07]  /*6f60*/  MOV R126, R78 ;  /* 0x0000004e007e7202 */ /* 0x000fce0000000f00 */
.L_x_20191:
[----:B------:R-:W-:Y:S05]  /*6f70*/  BSYNC B0 ;  /* 0x0000000000007941 */ /* 0x000fea0003800000 */
.L_x_20189:
        /* <DEDUP_REMOVED lines=16> */
.L_x_20195:
[----:B------:R-:W-:Y:S05]  /*7080*/  BSYNC B1 ;  /* 0x0000000000017941 */ /* 0x000fea0003800000 */
.L_x_20194:
        /* <DEDUP_REMOVED lines=44> */
.L_x_20193:
[----:B------:R-:W-:Y:S05]  /*7350*/  BSYNC B0 ;  /* 0x0000000000007941 */ /* 0x000fea0003800000 */
.L_x_20192:
        /* <DEDUP_REMOVED lines=20> */
.L_x_20197:
[----:B------:R-:W-:-:S07]  /*74a0*/  MOV R124, R78 ;  /* 0x0000004e007c7202 */ /* 0x000fce0000000f00 */
.L_x_20198:
[----:B------:R-:W-:Y:S05]  /*74b0*/  BSYNC B0 ;  /* 0x0000000000007941 */ /* 0x000fea0003800000 */
.L_x_20196:
        /* <DEDUP_REMOVED lines=16> */
.L_x_20202:
[----:B------:R-:W-:Y:S05]  /*75c0*/  BSYNC B1 ;  /* 0x0000000000017941 */ /* 0x000fea0003800000 */
.L_x_20201:
        /* <DEDUP_REMOVED lines=44> */
.L_x_20200:
[----:B------:R-:W-:Y:S05]  /*7890*/  BSYNC B0 ;  /* 0x0000000000007941 */ /* 0x000fea0003800000 */
.L_x_20199:
        /* <DEDUP_REMOVED lines=20> */
.L_x_20204:
[----:B------:R-:W-:-:S07]  /*79e0*/  MOV R124, R78 ;  /* 0x0000004e007c7202 */ /* 0x000fce0000000f00 */
.L_x_20205:
[----:B------:R-:W-:Y:S05]  /*79f0*/  BSYNC B0 ;  /* 0x0000000000007941 */ /* 0x000fea0003800000 */
.L_x_20203:
        /* <DEDUP_REMOVED lines=16> */
.L_x_20209:
[----:B------:R-:W-:Y:S05]  /*7b00*/  BSYNC B1 ;  /* 0x0000000000017941 */ /* 0x000fea0003800000 */
.L_x_20208:
        /* <DEDUP_REMOVED lines=44> */
.L_x_20207:
[----:B------:R-:W-:Y:S05]  /*7dd0*/  BSYNC B0 ;  /* 0x0000000000007941 */ /* 0x000fea0003800000 */
.L_x_20206:
        /* <DEDUP_REMOVED lines=23> */
[----:B------:R-:W5:Y:S04]  /*7f50*/  LDG.E.128 R28, desc[UR4][R28.64] ;  /* 0x000000041c1c7981 */ /* 0x000f68000c1e1d00 */
[----:B------:R0:W5:Y:S01]  /*7f60*/  @P0 LDG.E.128 R4, desc[UR4][R136.64] ;  /* 0x0000000488040981 */ /* 0x000162000c1e1d00 */
        /* <DEDUP_REMOVED lines=12> */
.L_x_20211:
[----:B------:R-:W-:-:S07]  /*8030*/  MOV R124, R78 ;  /* 0x0000004e007c7202 */ /* 0x000fce0000000f00 */
.L_x_20212:
[----:B------:R-:W-:Y:S05]  /*8040*/  BSYNC B0 ;  /* 0x0000000000007941 */ /* 0x000fea0003800000 */
.L_x_20210:
        /* <DEDUP_REMOVED lines=16> */
.L_x_20216:
[----:B------:R-:W-:Y:S05]  /*8150*/  BSYNC B1 ;  /* 0x0000000000017941 */ /* 0x000fea0003800000 */
.L_x_20215:
        /* <DEDUP_REMOVED lines=44> */
.L_x_20214:
[----:B------:R-:W-:Y:S05]  /*8420*/  BSYNC B0 ;  /* 0x0000000000007941 */ /* 0x000fea0003800000 */
.L_x_20213:
        /* <DEDUP_REMOVED lines=20> */
.L_x_20218:
[----:B------:R-:W-:-:S07]  /*8570*/  MOV R124, R78 ;  /* 0x0000004e007c7202 */ /* 0x000fce0000000f00 */
.L_x_20219:
[----:B------:R-:W-:Y:S05]  /*8580*/  BSYNC B0 ;  /* 0x0000000000007941 */ /* 0x000fea0003800000 */
.L_x_20217:
        /* <DEDUP_REMOVED lines=16> */
.L_x_20223:
[----:B------:R-:W-:Y:S05]  /*8690*/  BSYNC B1 ;  /* 0x0000000000017941 */ /* 0x000fea0003800000 */
.L_x_20222:
        /* <DEDUP_REMOVED lines=44> */
.L_x_20221:
[----:B------:R-:W-:Y:S05]  /*8960*/  BSYNC B0 ;  /* 0x0000000000007941 */ /* 0x000fea0003800000 */
.L_x_20220:
        /* <DEDUP_REMOVED lines=20> */
.L_x_20225:
[----:B------:R-:W-:-:S07]  /*8ab0*/  MOV R124, R78 ;  /* 0x0000004e007c7202 */ /* 0x000fce0000000f00 */
.L_x_20226:
[----:B------:R-:W-:Y:S05]  /*8ac0*/  BSYNC B0 ;  /* 0x0000000000007941 */ /* 0x000fea0003800000 */
.L_x_20224:
        /* <DEDUP_REMOVED lines=16> */
.L_x_20230:
[----:B------:R-:W-:Y:S05]  /*8bd0*/  BSYNC B1 ;  /* 0x0000000000017941 */ /* 0x000fea0003800000 */
.L_x_20229:
        /* <DEDUP_REMOVED lines=44> */
.L_x_20228:
[----:B------:R-:W-:Y:S05]  /*8ea0*/  BSYNC B0 ;  /* 0x0000000000007941 */ /* 0x000fea0003800000 */
.L_x_20227:
        /* <DEDUP_REMOVED lines=20> */
.L_x_20232:
[----:B------:R-:W-:-:S07]  /*8ff0*/  MOV R126, R78 ;  /* 0x0000004e007e7202 */ /* 0x000fce0000000f00 */
.L_x_20233:
[----:B------:R-:W-:Y:S05]  /*9000*/  BSYNC B0 ;  /* 0x0000000000007941 */ /* 0x000fea0003800000 */
.L_x_20231:
        /* <DEDUP_REMOVED lines=16> */
.L_x_20237:
[----:B------:R-:W-:Y:S05]  /*9110*/  BSYNC B1 ;  /* 0x0000000000017941 */ /* 0x000fea0003800000 */
.L_x_20236:
        /* <DEDUP_REMOVED lines=44> */
.L_x_20235:
[----:B------:R-:W-:Y:S05]  /*93e0*/  BSYNC B0 ;  /* 0x0000000000007941 */ /* 0x000fea0003800000 */
.L_x_20234:
[----:B------:R-:W-:Y:S01]  /*93f0*/  FADD.FTZ R2, RZ, R8 ;  /* 0x00000008ff027221 */ /* 0x000fe20000010000 */
[----:B------:R-:W-:Y:S01]  /*9400*/  FMUL.FTZ R118, R31, R118 ;  /* 0x000000761f767220 */ /* 0x000fe20000410000 */
[----:B------:R-:W-:Y:S01]  /*9410*/  IMAD.WIDE.U32 R34, R131, 0x4, R34 ;  /* 0x0000000483227825 */ /* 0x000fe200078e0022 */
[----:B------:R-:W-:-:S03]  /*9420*/  UMOV UR8, 0xffffffff ;  /* 0xffffffff00087882 */ /* 0x000fc60000000000 */
[----:B------:R-:W-:Y:S01]  /*9430*/  FADD.FTZ R3, R9, R2 ;  /* 0x0000000209037221 */ /* 0x000fe20000010000 */
[----:B------:R-:W-:Y:S01]  /*9440*/  FMUL.FTZ R118, R118, R119 ;  /* 0x0000007776767220 */ /* 0x000fe20000410000 */
[----:B------:R-:W-:Y:S02]  /*9450*/  SEL R119, RZ, 0x100, P2 ;  /* 0x00000100ff777807 */ /* 0x000fe40001000000 */
        /* <DEDUP_REMOVED lines=11> */
[----:B------:R-:W-:-:S03]  /*9510*/  FADD.FTZ R3, R19, R128 ;  /* 0x0000008013037221 */ /* 0x000fc60000010000 */
[----:B------:R-:W-:Y:S01]  /*9520*/  FSETP.GTU.FTZ.AND P4, PT, R121, R120, PT ;  /* 0x000000787900720b */ /* 0x000fe20003f9c000 */
[----:B------:R-:W-:Y:S01]  /*9530*/  FADD.FTZ R2, R20, R3 ;  /* 0x0000000314027221 */ /* 0x000fe20000010000 */
[----:B------:R-:W-:-:S03]  /*9540*/  SEL R3, RZ, 0x10000, P3 ;  /* 0x00010000ff037807 */ /* 0x000fc60001800000 */
[----:B------:R-:W-:Y:S01]  /*9550*/  FADD.FTZ R31, R21, R2 ;  /* 0x00000002151f7221 */ /* 0x000fe20000010000 */
[----:B------:R-:W-:-:S03]  /*9560*/  SEL R2, RZ, 0x1000000, P4 ;  /* 0x01000000ff027807 */ /* 0x000fc60002000000 */
[----:B------:R-:W-:Y:S01]  /*9570*/  FADD.FTZ R120, R22, R31 ;  /* 0x0000001f16787221 */ /* 0x000fe20000010000 */
[----:B------:R-:W-:Y:S02]  /*9580*/  FSEL R31, R118, RZ, !P4 ;  /* 0x000000ff761f7208 */ /* 0x000fe40006000000 */
[----:B------:R-:W-:Y:S01]  /*9590*/  IADD3 R2, R119, R2, R3 ;  /* 0x0000000277027210 */ /* 0x000fe20007ffe003 */
[----:B------:R-:W-:Y:S01]  /*95a0*/  FADD.FTZ R121, R23, R120 ;  /* 0x0000007817797221 */ /* 0x000fe20000010000 */
[----:B------:R-:W-:Y:S01]  /*95b0*/  SEL R3, RZ, 0x1, P0 ;  /* 0x00000001ff037807 */ /* 0x000fe20000000000 */
[----:B------:R-:W-:Y:S01]  /*95c0*/  FMUL.FTZ R31, R116, R31 ;  /* 0x0000001f741f7220 */ /* 0x000fe20000410000 */
[----:B------:R-:W-:Y:S01]  /*95d0*/  LOP3.LUT P0, RZ, R0, 0xff, RZ, 0xc0, !PT ;  /* 0x000000ff00ff7812 */ /* 0x000fe2000780c0ff */
[----:B------:R-:W-:Y:S01]  /*95e0*/  FADD.FTZ R118, R24, R121 ;  /* 0x0000007918767221 */ /* 0x000fe20000010000 */
[----:B------:R-:W-:Y:S01]  /*95f0*/  IADD3 R119, R2, R3, RZ ;  /* 0x0000000302777210 */ /* 0x000fe20007ffe0ff */
[----:B------:R-:W-:-:S04]  /*9600*/  IMAD.WIDE.U32 R2, R131, 0x10, R32 ;  /* 0x0000001083027825 */ /* 0x000fc800078e0020 */
[----:B------:R-:W-:Y:S01]  /*9610*/  @P1 FADD.FTZ R31, R7, R31 ;  /* 0x0000001f071f1221 */ /* 0x000fe20000010000 */
[----:B------:R-:W-:Y:S01]  /*9620*/  FADD.FTZ R33, R25, R118 ;  /* 0x0000007619217221 */ /* 0x000fe20000010000 */
[----:B------:R-:W-:-:S03]  /*9630*/  LOP3.LUT P1, RZ, R123, 0x1f, RZ, 0xc0, !PT ;  /* 0x0000001f7bff7812 */ /* 0x000fc6000782c0ff */
[----:B------:R0:W-:Y:S01]  /*9640*/  STG.E.128 desc[UR4][R2.64], R28 ;  /* 0x0000001c02007986 */ /* 0x0001e2000c101d04 */
[----:B------:R-:W-:-:S03]  /*9650*/  FADD.FTZ R32, R26, R33 ;  /* 0x000000211a207221 */ /* 0x000fc60000010000 */
[----:B------:R0:W-:Y:S01]  /*9660*/  STG.E desc[UR4][R34.64], R119 ;  /* 0x0000007722007986 */ /* 0x0001e2000c101904 */
        /* <DEDUP_REMOVED lines=77> */
.L_x_20250:
        /* <DEDUP_REMOVED lines=12> */
[----:B-1----:R-:W-:-:S05]  /*9c00*/  FADD.FTZ R3, R118, R119 ;  /* 0x0000007776037221 */ /* 0x002fca0000010000 */
[----:B------:R-:W-:Y:S01]  /*9c10*/  @!P1 STS.64 [R0], R2 ;  /* 0x0000000200009388 */ /* 0x000fe20000000a00 */
[----:B------:R-:W-:Y:S01]  /*9c20*/  BAR.SYNC.DEFER_BLOCKING 0x0 ;  /* 0x0000000000007b1d */ /* 0x000fe20000010000 */
[----:B------:R-:W-:Y:S02]  /*9c30*/  LOP3.LUT P1, RZ, R33, 0x1f, R123, 0xf8, !PT ;  /* 0x0000001f21ff7812 */ /* 0x000fe4000782f87b */
[----:B---3--:R-:W-:Y:S02]  /*9c40*/  @!P2 LEA R121, R121, R34, 0x18 ;  /* 0x000000227979a211 */ /* 0x008fe400078ec0ff */
[----:B------:R-:W-:Y:S02]  /*9c50*/  CS2R R34, SRZ ;  /* 0x0000000000227805 */ /* 0x000fe4000001ff00 */
[----:B0-----:R-:W-:Y:S01]  /*9c60*/  @!P2 LEA R118, R32, R121, 0x3 ;  /* 0x000000792076a211 */ /* 0x001fe200078e18ff */
[----:B------:R-:W-:-:S06]  /*9c70*/  HFMA2.MMA R32, -RZ, RZ, 0, 0 ;  /* 0x00000000ff207435 */ /* 0x000fcc00000001ff */
[----:B------:R-:W-:-:S05]  /*9c80*/  @!P2 IMAD.MOV.U32 R32, RZ, RZ, 0x300 ;  /* 0x00000300ff20a424 */ /* 0x000fca00078e00ff */
        /* <DEDUP_REMOVED lines=12> */
[----:B------:R-:W-:-:S03]  /*9d50*/  I2FP.F32.S32 R133, R133 ;  /* 0x0000008500857245 */ /* 0x000fc60000201400 */
[----:B------:R-:W-:Y:S01]  /*9d60*/  SHFL.DOWN PT, R135, R2, 0x1, 0x1f ;  /* 0x08201f0002877f89 */ /* 0x000fe200000e0000 */
        /* <DEDUP_REMOVED lines=11> */
[----:B------:R-:W-:-:S05]  /*9e20*/  FFMA.FTZ R35, R120, R121, R35 ;  /* 0x0000007978237223 */ /* 0x000fca0000010023 */
[----:B------:R-:W2:Y:S01]  /*9e30*/  SHFL.DOWN PT, R0, R35, 0x2, 0x1f ;  /* 0x08401f0023007f89 */ /* 0x000ea200000e0000 */
[----:B-1----:R-:W-:Y:S01]  /*9e40*/  FMUL.FTZ R120, R119, R133 ;  /* 0x0000008577787220 */ /* 0x002fe20000410000 */
[----:B------:R-:W-:-:S03]  /*9e50*/  FADD.FTZ R119, R32, -R119 ;  /* 0x8000007720777221 */ /* 0x000fc60000010000 */
[----:B------:R-:W-:Y:S01]  /*9e60*/  FFMA.FTZ R121, R3, R32, R120 ;  /* 0x0000002003797223 */ /* 0x000fe20000010078 */
[----:B------:R-:W-:-:S03]  /*9e70*/  FMUL.FTZ R32, R119, R119 ;  /* 0x0000007777207220 */ /* 0x000fc60000410000 */
[----:B0-----:R-:W-:Y:S01]  /*9e80*/  FMUL.FTZ R121, R118, R121 ;  /* 0x0000007976797220 */ /* 0x001fe20000410000 */
        /* <DEDUP_REMOVED lines=27> */
[----:B------:R-:W-:Y:S01]  /*a040*/  FSEL R11, R32, RZ, !P2 ;  /* 0x000000ff200b7208 */ /* 0x000fe20005000000 */
[----:B0-----:R-:W-:Y:S01]  /*a050*/  FFMA.FTZ R0, R121, UR11, R0 ;  /* 0x0000000b79007c23 */ /* 0x001fe20008010000 */
[--C-:B------:R-:W-:Y:S01]  /*a060*/  FADD.FTZ R35, R8, -R33.reuse ;  /* 0x8000002108237221 */ /* 0x100fe20000010000 */
[--C-:B------:R-:W-:Y:S01]  /*a070*/  FADD.FTZ R118, R9, -R33.reuse ;  /* 0x8000002109767221 */ /* 0x100fe20000010000 */
[----:B------:R-:W-:Y:S01]  /*a080*/  FADD.FTZ R119, R10, -R33 ;  /* 0x800000210a777221 */ /* 0x000fe20000010000 */
[----:B------:R-:W0:Y:S01]  /*a090*/  @!P1 LDC.64 R8, c[0x0][0x258] ;  /* 0x00009600ff089b82 */ /* 0x000e220000000a00 */
[----:B------:R-:W-:Y:S01]  /*a0a0*/  FADD.FTZ R0, R0, R11 ;  /* 0x0000000b00007221 */ /* 0x000fe20000010000 */
[----:B--2---:R-:W-:-:S04]  /*a0b0*/  @!P1 IMAD.WIDE R10, R36, 0x4, R2 ;  /* 0x00000004240a9825 */ /* 0x004fc800078e0202 */
[--C-:B------:R-:W-:Y:S01]  /*a0c0*/  FADD.FTZ R16, R16, -R33.reuse ;  /* 0x8000002110107221 */ /* 0x100fe20000010000 */
[--C-:B------:R-:W-:Y:S01]  /*a0d0*/  FADD.FTZ R17, R17, -R33.reuse ;  /* 0x8000002111117221 */ /* 0x100fe20000010000 */
[----:B------:R-:W1:Y:S01]  /*a0e0*/  MUFU.RSQ R135, R0 ;  /* 0x0000000000877308 */ /* 0x000e620000001400 */
        /* <DEDUP_REMOVED lines=19> */
[----:B------:R-:W-:Y:S01]  /*a220*/  FMUL.FTZ R23, R135, R120 ;  /* 0x0000007887177220 */ /* 0x000fe20000410000 */
[----:B0-----:R-:W-:-:S04]  /*a230*/  @!P1 IMAD.WIDE R8, R36, 0x4, R8 ;  /* 0x0000000424089825 */ /* 0x001fc800078e0208 */
[--C-:B------:R-:W-:Y:S01]  /*a240*/  FADD.FTZ R130, R29, -R33.reuse ;  /* 0x800000211d827221 */ /* 0x100fe20000010000 */
[----:B------:R0:W-:Y:S01]  /*a250*/  @!P1 STG.E desc[UR4][R10.64], R133 ;  /* 0x000000850a009986 */ /* 0x0001e2000c101904 */
[C---:B------:R-:W-:Y:S01]  /*a260*/  FMUL.FTZ R0, R135.reuse, R16 ;  /* 0x0000001087007220 */ /* 0x040fe20000410000 */
[----:B------:R-:W-:Y:S01]  /*a270*/  FMUL.FTZ R18, R135, R17 ;  /* 0x0000001187127220 */ /* 0x000fe20000410000 */
[--C-:B------:R-:W-:Y:S01]  /*a280*/  FADD.FTZ R30, R30, -R33.reuse ;  /* 0x800000211e1e7221 */ /* 0x100fe20000010000 */
[----:B------:R-:W-:Y:S01]  /*a290*/  FADD.FTZ R31, R31, -R33 ;  /* 0x800000211f1f7221 */ /* 0x000fe20000010000 */
[----:B------:R-:W-:Y:S02]  /*a2a0*/  VIADD R29, R117, 0x100 ;  /* 0x00000100751d7836 */ /* 0x000fe40000000000 */
[C---:B------:R-:W-:Y:S01]  /*a2b0*/  FMUL.FTZ R12, R135.reuse, R12 ;  /* 0x0000000c870c7220 */ /* 0x040fe20000410000 */
[C---:B------:R-:W-:Y:S01]  /*a2c0*/  FMUL.FTZ R13, R135.reuse, R13 ;  /* 0x0000000d870d7220 */ /* 0x040fe20000410000 */
[----:B------:R-:W-:Y:S01]  /*a2d0*/  FMUL.FTZ R14, R135, R14 ;  /* 0x0000000e870e7220 */ /* 0x000fe20000410000 */
[----:B--2---:R-:W-:-:S04]  /*a2e0*/  IMAD.WIDE.U32 R16, R117, 0x10, R2 ;  /* 0x0000001075107825 */ /* 0x004fc800078e0002 */
[----:B------:R-:W-:Y:S01]  /*a2f0*/  FFMA.FTZ R23, R93, R23, R82 ;  /* 0x000000175d177223 */ /* 0x000fe20000010052 */
[----:B------:R-:W-:Y:S01]  /*a300*/  FFMA.FTZ R22, R51, R22, R40 ;  /* 0x0000001633167223 */ /* 0x000fe20000010028 */
[C---:B0-----:R-:W-:Y:S01]  /*a310*/  FMUL.FTZ R11, R135.reuse, R15 ;  /* 0x0000000f870b7220 */ /* 0x041fe20000410000 */
        /* <DEDUP_REMOVED lines=31> */
[----:B------:R0:W-:Y:S01]  /*a510*/  STG.E.128 desc[UR4][R28.64], R8 ;  /* 0x000000081c007986 */ /* 0x0001e2000c101d04 */
[----:B------:R-:W-:Y:S01]  /*a520*/  IADD3 R36, R36, UR12, RZ ;  /* 0x0000000c24247c10 */ /* 0x000fe2000fffe0ff */
[--C-:B------:R-:W-:Y:S01]  /*a530*/  IMAD.WIDE.U32 R34, R129, 0x10, R2.reuse ;  /* 0x0000001081227825 */ /* 0x100fe200078e0002 */
[----:B------:R-:W-:Y:S01]  /*a540*/  SEL R0, RZ, 0x1, P0 ;  /* 0x00000001ff007807 */ /* 0x000fe20000000000 */
[----:B------:R0:W-:Y:S01]  /*a550*/  STG.E.128 desc[UR4][R30.64], R12 ;  /* 0x0000000c1e007986 */ /* 0x0001e2000c101d04 */
[----:B------:R-:W-:Y:S01]  /*a560*/  ISETP.GE.AND P1, PT, R36, UR13, PT ;  /* 0x0000000d24007c0c */ /* 0x000fe2000bf26270 */
        /* <DEDUP_REMOVED lines=16> */
.L_x_20238:
[----:B------:R-:W-:Y:S01]  /*a670*/  HFMA2.MMA R126, -RZ, RZ, 0, 5.9604644775390625e-08 ;  /* 0x00000001ff7e7435 */ /* 0x000fe200000001ff */
[----:B------:R-:W-:Y:S01]  /*a680*/  MOV R121, R0 ;  /* 0x0000000000797202 */ /* 0x000fe20000000f00 */
[----:B------:R-:W-:Y:S01]  /*a690*/  IMAD.MOV.U32 R133, RZ, RZ, 0x1f ;  /* 0x0000001fff857424 */ /* 0x000fe200078e00ff */
[----:B------:R-:W-:-:S08]  /*a6a0*/  MOV R120, 0xffffffff ;  /* 0xffffffff00787802 */ /* 0x000fd00000000f00 */
[----:B------:R-:W-:Y:S05]  /*a6b0*/  WARPSYNC.COLLECTIVE R120, `(.L_x_20240) ;  /* 0x0000000078087348 */ /* 0x000fea0003c00000 */
[----:B------:R0:W1:Y:S02]  /*a6c0*/  SHFL.BFLY P2, R119, R121, R126, R133 ;  /* 0x0c00007e79777389 */ /* 0x0000640000040085 */
[----:B01----:R-:W-:Y:S01]  /*a6d0*/  ENDCOLLECTIVE ;  /* 0x000000000000791b */ /* 0x003fe20003800000 */
.L_x_20240:
[----:B------:R-:W-:Y:S01]  /*a6e0*/  IMAD.MOV.U32 R126, RZ, RZ, 0x2 ;  /* 0x00000002ff7e7424 */ /* 0x000fe200078e00ff */
[----:B------:R-:W-:-:S05]  /*a6f0*/  MOV R3, R119 ;  /* 0x0000007700037202 */ /* 0x000fca0000000f00 */
[----:B------:R-:W-:-:S05]  /*a700*/  FADD.FTZ R3, R0, R3 ;  /* 0x0000000300037221 */ /* 0x000fca0000010000 */
[----:B------:R-:W-:-:S07]  /*a710*/  MOV R121, R3 ;  /* 0x0000000300797202 */ /* 0x000fce0000000f00 */
[----:B------:R-:W-:Y:S05]  /*a720*/  WARPSYNC.COLLECTIVE R120, `(.L_x_20241) ;  /* 0x0000000078087348 */ /* 0x000fea0003c00000 */
[----:B------:R0:W1:Y:S02]  /*a730*/  SHFL.BFLY P2, R119, R121, R126, R133 ;  /* 0x0c00007e79777389 */ /* 0x0000640000040085 */
[----:B01----:R-:W-:Y:S01]  /*a740*/  ENDCOLLECTIVE ;  /* 0x000000000000791b */ /* 0x003fe20003800000 */
.L_x_20241:
[----:B------:R-:W-:Y:S01]  /*a750*/  HFMA2.MMA R126, -RZ, RZ, 0, 2.384185791015625e-07 ;  /* 0x00000004ff7e7435 */ /* 0x000fe200000001ff */
[----:B------:R-:W-:-:S05]  /*a760*/  MOV R2, R119 ;  /* 0x0000007700027202 */ /* 0x000fca0000000f00 */
[----:B------:R-:W-:-:S05]  /*a770*/  FADD.FTZ R34, R3, R2 ;  /* 0x0000000203227221 */ /* 0x000fca0000010000 */
[----:B------:R-:W-:-:S07]  /*a780*/  MOV R121, R34 ;  /* 0x0000002200797202 */ /* 0x000fce0000000f00 */
[----:B------:R-:W-:Y:S05]  /*a790*/  WARPSYNC.COLLECTIVE R120, `(.L_x_20242) ;  /* 0x0000000078087348 */ /* 0x000fea0003c00000 */
[----:B------:R0:W1:Y:S02]  /*a7a0*/  SHFL.BFLY P2, R119, R121, R126, R133 ;  /* 0x0c00007e79777389 */ /* 0x0000640000040085 */
[----:B01----:R-:W-:Y:S01]  /*a7b0*/  ENDCOLLECTIVE ;  /* 0x000000000000791b */ /* 0x003fe20003800000 */
.L_x_20242:
[----:B------:R-:W-:Y:S01]  /*a7c0*/  HFMA2.MMA R126, -RZ, RZ, 0, 4.76837158203125e-07 ;  /* 0x00000008ff7e7435 */ /* 0x000fe200000001ff */
[----:B------:R-:W-:-:S04]  /*a7d0*/  IMAD.MOV.U32 R35, RZ, RZ, R119 ;  /* 0x000000ffff237224 */ /* 0x000fc800078e0077 */
[----:B------:R-:W-:-:S05]  /*a7e0*/  FADD.FTZ R35, R34, R35 ;  /* 0x0000002322237221 */ /* 0x000fca0000010000 */
[----:B------:R-:W-:-:S07]  /*a7f0*/  MOV R121, R35 ;  /* 0x0000002300797202 */ /* 0x000fce0000000f00 */
[----:B------:R-:W-:Y:S05]  /*a800*/  WARPSYNC.COLLECTIVE R120, `(.L_x_20243) ;  /* 0x0000000078087348 */ /* 0x000fea0003c00000 */
[----:B------:R0:W1:Y:S02]  /*a810*/  SHFL.BFLY P2, R119, R121, R126, R133 ;  /* 0x0c00007e79777389 */ /* 0x0000640000040085 */
[----:B01----:R-:W-:Y:S01]  /*a820*/  ENDCOLLECTIVE ;  /* 0x000000000000791b */ /* 0x003fe20003800000 */
.L_x_20243:
[----:B------:R-:W-:Y:S01]  /*a830*/  HFMA2.MMA R126, -RZ, RZ, 0, 9.5367431640625e-07 ;  /* 0x00000010ff7e7435 */ /* 0x000fe200000001ff */
[----:B------:R-:W-:-:S05]  /*a840*/  MOV R2, R119 ;  /* 0x0000007700027202 */ /* 0x000fca0000000f00 */
[----:B------:R-:W-:-:S04]  /*a850*/  FADD.FTZ R118, R35, R2 ;  /* 0x0000000223767221 */ /* 0x000fc80000010000 */
[----:B------:R-:W-:-:S07]  /*a860*/  IMAD.MOV.U32 R121, RZ, RZ, R118 ;  /* 0x000000ffff797224 */ /* 0x000fce00078e0076 */
[----:B------:R-:W-:Y:S05]  /*a870*/  WARPSYNC.COLLECTIVE R120, `(.L_x_20244) ;  /* 0x0000000078087348 */ /* 0x000fea0003c00000 */
[----:B------:R0:W1:Y:S02]  /*a880*/  SHFL.BFLY P2, R119, R121, R126, R133 ;  /* 0x0c00007e79777389 */ /* 0x0000640000040085 */
[----:B01----:R-:W-:Y:S01]  /*a890*/  ENDCOLLECTIVE ;  /* 0x000000000000791b */ /* 0x003fe20003800000 */
.L_x_20244:
        /* <DEDUP_REMOVED lines=55> */
.L_x_20245:
[----:B------:R-:W-:Y:S01]  /*ac10*/  HFMA2.MMA R126, -RZ, RZ, 0, 1.1920928955078125e-07 ;  /* 0x00000002ff7e7435 */ /* 0x000fe200000001ff */
[----:B------:R-:W-:-:S04]  /*ac20*/  IMAD.MOV.U32 R3, RZ, RZ, R119 ;  /* 0x000000ffff037224 */ /* 0x000fc800078e0077 */
[----:B------:R-:W-:-:S05]  /*ac30*/  FADD.FTZ R3, R0, R3 ;  /* 0x0000000300037221 */ /* 0x000fca0000010000 */
[----:B------:R-:W-:-:S07]  /*ac40*/  MOV R121, R3 ;  /* 0x0000000300797202 */ /* 0x000fce0000000f00 */
[----:B------:R-:W-:Y:S05]  /*ac50*/  WARPSYNC.COLLECTIVE R120, `(.L_x_20246) ;  /* 0x0000000078087348 */ /* 0x000fea0003c00000 */
[----:B------:R0:W1:Y:S02]  /*ac60*/  SHFL.BFLY P2, R119, R121, R126, R133 ;  /* 0x0c00007e79777389 */ /* 0x0000640000040085 */
[----:B01----:R-:W-:Y:S01]  /*ac70*/  ENDCOLLECTIVE ;  /* 0x000000000000791b */ /* 0x003fe20003800000 */
.L_x_20246:
[----:B------:R-:W-:Y:S01]  /*ac80*/  HFMA2.MMA R126, -RZ, RZ, 0, 2.384185791015625e-07 ;  /* 0x00000004ff7e7435 */ /* 0x000fe200000001ff */
[----:B------:R-:W-:-:S05]  /*ac90*/  MOV R34, R119 ;  /* 0x0000007700227202 */ /* 0x000fca0000000f00 */
[----:B------:R-:W-:-:S04]  /*aca0*/  FADD.FTZ R34, R3, R34 ;  /* 0x0000002203227221 */ /* 0x000fc80000010000 */
[----:B------:R-:W-:-:S07]  /*acb0*/  IMAD.MOV.U32 R121, RZ, RZ, R34 ;  /* 0x000000ffff797224 */ /* 0x000fce00078e0022 */
[----:B------:R-:W-:Y:S05]  /*acc0*/  WARPSYNC.COLLECTIVE R120, `(.L_x_20247) ;  /* 0x0000000078087348 */ /* 0x000fea0003c00000 */
[----:B------:R0:W1:Y:S02]  /*acd0*/  SHFL.BFLY P2, R119, R121, R126, R133 ;  /* 0x0c00007e79777389 */ /* 0x0000640000040085 */
[----:B01----:R-:W-:Y:S01]  /*ace0*/  ENDCOLLECTIVE ;  /* 0x000000000000791b */ /* 0x003fe20003800000 */
.L_x_20247:
[----:B------:R-:W-:Y:S01]  /*acf0*/  IMAD.MOV.U32 R126, RZ, RZ, 0x8 ;  /* 0x00000008ff7e7424 */ /* 0x000fe200078e00ff */
[----:B------:R-:W-:-:S05]  /*ad00*/  MOV R35, R119 ;  /* 0x0000007700237202 */ /* 0x000fca0000000f00 */
[----:B------:R-:W-:-:S05]  /*ad10*/  FADD.FTZ R35, R34, R35 ;  /* 0x0000002322237221 */ /* 0x000fca0000010000 */
[----:B------:R-:W-:-:S07]  /*ad20*/  MOV R121, R35 ;  /* 0x0000002300797202 */ /* 0x000fce0000000f00 */
[----:B------:R-:W-:Y:S05]  /*ad30*/  WARPSYNC.COLLECTIVE R120, `(.L_x_20248) ;  /* 0x0000000078087348 */ /* 0x000fea0003c00000 */
[----:B------:R0:W1:Y:S02]  /*ad40*/  SHFL.BFLY P2, R119, R121, R126, R133 ;  /* 0x0c00007e79777389 */ /* 0x0000640000040085 */
[----:B01----:R-:W-:Y:S01]  /*ad50*/  ENDCOLLECTIVE ;  /* 0x000000000000791b */ /* 0x003fe20003800000 */
.L_x_20248:
[----:B------:R-:W-:Y:S01]  /*ad60*/  HFMA2.MMA R126, -RZ, RZ, 0, 9.5367431640625e-07 ;  /* 0x00000010ff7e7435 */ /* 0x000fe200000001ff */
[----:B------:R-:W-:-:S05]  /*ad70*/  MOV R118, R119 ;  /* 0x0000007700767202 */ /* 0x000fca0000000f00 */
[----:B------:R-:W-:-:S05]  /*ad80*/  FADD.FTZ R118, R35, R118 ;  /* 0x0000007623767221 */ /* 0x000fca0000010000 */
[----:B------:R-:W-:-:S07]  /*ad90*/  MOV R121, R118 ;  /* 0x0000007600797202 */ /* 0x000fce0000000f00 */
[----:B------:R-:W-:Y:S05]  /*ada0*/  WARPSYNC.COLLECTIVE R120, `(.L_x_20249) ;  /* 0x0000000078087348 */ /* 0x000fea0003c00000 */
[----:B------:R0:W1:Y:S02]  /*adb0*/  SHFL.BFLY P2, R119, R121, R126, R133 ;  /* 0x0c00007e79777389 */ /* 0x0000640000040085 */
[----:B01----:R-:W-:Y:S01]  /*adc0*/  ENDCOLLECTIVE ;  /* 0x000000000000791b */ /* 0x003fe20003800000 */
.L_x_20249:
[----:B------:R-:W-:Y:S05]  /*add0*/  BRA `(.L_x_20250) ;  /* 0xffffffec00587947 */ /* 0x000fea000383ffff */
.L_x_20251:
        /* <DEDUP_REMOVED lines=10> */
.L_x_23349:


//--------------------- .text._ZN10layer_norm13ln_fwd_kernelINS_13Kernel_traitsI6__halfffffjLj6144ELj1ELj1ELj8ELj16ENS_18Kernel_traits_baseILj6144ES2_ffffjLj256EEEEELb1ELb1ELb1ELb0EEEvNS_9FwdParamsE --------------------------
	.section	.text._ZN10layer_norm13ln_fwd_kernelINS_13Kernel_traitsI6__halfffffjLj6144ELj1ELj1ELj8ELj16ENS_18Kernel_traits_baseILj6144ES2_ffffjLj256EEEEELb1ELb1ELb1ELb0EEEvNS_9FwdParamsE,"ax",@progbits
	.align	128
        .global         _ZN10layer_norm13ln_fwd_kernelINS_13Kernel_traitsI6__halfffffjLj6144ELj1ELj1ELj8ELj16ENS_18Kernel_traits_baseILj6144ES2_ffffjLj256EEEEELb1ELb1ELb1ELb0EEEvNS_9FwdParamsE
        .type           _ZN10layer_norm13ln_fwd_kernelINS_13Kernel_traitsI6__halfffffjLj6144ELj1ELj1ELj8ELj16ENS_18Kernel_traits_baseILj6144ES2_ffffjLj256EEEEELb1ELb1ELb1ELb0EEEvNS_9FwdParamsE,@function
        .size           _ZN10layer_norm13ln_fwd_kernelINS_13Kernel_traitsI6__halfffffjLj6144ELj1ELj1ELj8ELj16ENS_18Kernel_traits_baseILj6144ES2_ffffjLj256EEEEELb1ELb1ELb1ELb0EEEvNS_9FwdParamsE,(.L_x_23350 - _ZN10layer_norm13ln_fwd_kernelINS_13Kernel_traitsI6__halfffffjLj6144ELj1ELj1ELj8ELj16ENS_18Kernel_traits_baseILj6144ES2_ffffjLj256EEEEELb1ELb1ELb1ELb0EEEvNS_9FwdParamsE)
        .other          _ZN10layer_norm13ln_fwd_kernelINS_13Kernel_traitsI6__halfffffjLj6144ELj1ELj1ELj8ELj16ENS_18Kernel_traits_baseILj6144ES2_ffffjLj256EEEEELb1ELb1ELb1ELb0EEEvNS_9FwdParamsE,@"STO_CUDA_ENTRY STV_DEFAULT"
_ZN10layer_norm13ln_fwd_kernelINS_13Kernel_traitsI6__halfffffjLj6144ELj1ELj1ELj8ELj16ENS_18Kernel_traits_baseILj6144ES2_ffffjLj256EEEEELb1ELb1ELb1ELb0EEEvNS_9FwdParamsE:
.text._ZN10layer_norm13ln_fwd_kernelINS_13Kernel_traitsI6__halfffffjLj6144ELj1ELj1ELj8ELj16ENS_18Kernel_traits_baseILj6144ES2_ffffjLj256EEEEELb1ELb1ELb1ELb0EEEvNS_9FwdParamsE:
        /* <DEDUP_REMOVED lines=33> */
[----:B------:R-:W-:-:S04]  /*0210*/  IMAD.WIDE.U32 R12, R12, -0x326172a9, RZ ;  /* 0xcd9e8d570c0c7825 */ /* 0x000fc800078e00ff */
[----:B------:R-:W-:Y:S02]  /*0220*/  VIADD R6, R134, 0x9e3779b9 ;  /* 0x9e3779b986067836 */ /* 0x000fe40000000000 */
[----:B------:R-:W-:-:S03]  /*0230*/  IMAD.WIDE.U32 R14, R14, -0x326172a9, RZ ;  /* 0xcd9e8d570e0e7825 */ /* 0x000fc600078e00ff */
[----:B------:R-:W-:Y:S01]  /*0240*/  LOP3.LUT R13, R13, R6, R8, 0x96, !PT ;  /* 0x000000060d0d7212 */ /* 0x000fe200078e9608 */
[----:B------:R-:W-:Y:S01]  /*0250*/  VIADD R11, R134, 0xdaa66d2b ;  /* 0xdaa66d2b860b7836 */ /* 0x000fe20000000000 */
[----:B------:R-:W-:Y:S02]  /*0260*/  LOP3.LUT R16, R15, R12, R7, 0x96, !PT ;  /* 0x0000000c0f107212 */ /* 0x000fe400078e9607 */
[----:B------:R-:W-:Y:S01]  /*0270*/  IADD3 R8, R135, 0x76cf5d0a, RZ ;  /* 0x76cf5d0a87087810 */ /* 0x000fe20007ffe0ff */
[----:B------:R-:W-:-:S04]  /*0280*/  IMAD.WIDE.U32 R12, R13, -0x2daee0ad, RZ ;  /* 0xd2511f530d0c7825 */ /* 0x000fc800078e00ff */
[----:B------:R-:W-:Y:S01]  /*0290*/  IMAD.WIDE.U32 R16, R16, -0x2daee0ad, RZ ;  /* 0xd2511f5310107825 */ /* 0x000fe200078e00ff */
[----:B------:R-:W-:Y:S02]  /*02a0*/  LOP3.LUT R18, R13, R10, R8, 0x96, !PT ;  /* 0x0000000a0d127212 */ /* 0x000fe400078e9608 */
[----:B------:R-:W-:Y:S01]  /*02b0*/  LOP3.LUT R10, R0, 0xff, RZ, 0xc0, !PT ;  /* 0x000000ff000a7812 */ /* 0x000fe200078ec0ff */
[----:B------:R-:W-:Y:S01]  /*02c0*/  VIADD R13, R135, 0xed9eba14 ;  /* 0xed9eba14870d7836 */ /* 0x000fe20000000000 */
[----:B------:R-:W-:Y:S01]  /*02d0*/  LOP3.LUT R22, R17, R12, R9, 0x96, !PT ;  /* 0x0000000c11167212 */ /* 0x000fe200078e9609 */
[----:B------:R-:W-:Y:S01]  /*02e0*/  IMAD.WIDE.U32 R18, R18, -0x326172a9, RZ ;  /* 0xcd9e8d5712127825 */ /* 0x000fe200078e00ff */
[----:B0-----:R-:W-:Y:S02]  /*02f0*/  SHF.R.S32.HI R12, RZ, 0x1f, R21 ;  /* 0x0000001fff0c7819 */ /* 0x001fe40000011415 */
[----:B------:R-:W-:Y:S01]  /*0300*/  MOV R41, R10 ;  /* 0x0000000a00297202 */ /* 0x000fe20000000f00 */
[----:B------:R-:W-:Y:S01]  /*0310*/  IMAD.WIDE.U32 R22, R22, -0x326172a9, RZ ;  /* 0xcd9e8d5716167825 */ /* 0x000fe200078e00ff */
[----:B------:R-:W-:-:S02]  /*0320*/  LEA.HI R70, R12, R21, RZ, 0x2 ;  /* 0x000000150c467211 */ /* 0x000fc400078f10ff */
[----:B------:R-:W-:Y:S01]  /*0330*/  LOP3.LUT R15, R41, 0xff, RZ, 0x3c, !PT ;  /* 0x000000ff290f7812 */ /* 0x000fe200078e3cff */
[C---:B------:R-:W-:Y:S01]  /*0340*/  VIADD R12, R134.reuse, 0x78dde6e4 ;  /* 0x78dde6e4860c7836 */ /* 0x040fe20000000000 */
[----:B------:R-:W-:Y:S01]  /*0350*/  LOP3.LUT R20, R19, R14, R11, 0x96, !PT ;  /* 0x0000000e13147212 */ /* 0x000fe200078e960b */
[----:B------:R-:W-:Y:S01]  /*0360*/  VIADD R17, R134, 0xb54cda56 ;  /* 0xb54cda5686117836 */ /* 0x000fe20000000000 */
[----:B------:R-:W-:Y:S02]  /*0370*/  LEA.HI.SX32 R14, R70, R15, 0x1e ;  /* 0x0000000f460e7211 */ /* 0x000fe400078ff2ff */
[----:B------:R-:W-:Y:S01]  /*0380*/  LOP3.LUT R24, R23, R18, R12, 0x96, !PT ;  /* 0x0000001217187212 */ /* 0x000fe200078e960c */
[----:B------:R-:W-:Y:S01]  /*0390*/  IMAD.WIDE.U32 R20, R20, -0x2daee0ad, RZ ;  /* 0xd2511f5314147825 */ /* 0x000fe200078e00ff */
[----:B------:R-:W-:Y:S02]  /*03a0*/  LOP3.LUT P5, RZ, R14, 0xffffff00, RZ, 0xc0, !PT ;  /* 0xffffff000eff7812 */ /* 0x000fe400078ac0ff */
[----:B------:R-:W-:Y:S01]  /*03b0*/  IADD3 R15, R135, -0x56f99767, RZ ;  /* 0xa9066899870f7810 */ /* 0x000fe20007ffe0ff */
[----:B------:R-:W-:Y:S01]  /*03c0*/  IMAD.WIDE.U32 R24, R24, -0x2daee0ad, RZ ;  /* 0xd2511f5318187825 */ /* 0x000fe200078e00ff */
[----:B------:R-:W-:-:S02]  /*03d0*/  LOP3.LUT R26, R21, R16, R13, 0x96, !PT ;  /* 0x00000010151a7212 */ /* 0x000fc400078e960d */
[----:B------:R-:W-:Y:S01]  /*03e0*/  ISETP.GE.U32.AND P6, PT, R14, 0x200, PT ;  /* 0x000002000e00780c */ /* 0x000fe20003fc6070 */
[----:B------:R-:W-:Y:S01]  /*03f0*/  VIADD R16, R134, 0x1715609d ;  /* 0x1715609d86107836 */ /* 0x000fe20000000000 */
[----:B------:R-:W-:Y:S01]  /*0400*/  LOP3.LUT R44, R25, R20, R15, 0x96, !PT ;  /* 0x00000014192c7212 */ /* 0x000fe200078e960f */
[----:B------:R-:W-:Y:S01]  /*0410*/  IMAD.WIDE.U32 R26, R26, -0x326172a9, RZ ;  /* 0xcd9e8d571a1a7825 */ /* 0x000fe200078e00ff */
[C---:B------:R-:W-:Y:S02]  /*0420*/  ISETP.GE.U32.AND P4, PT, R14.reuse, 0x300, PT ;  /* 0x000003000e00780c */ /* 0x040fe40003f86070 */
[----:B------:R-:W-:Y:S01]  /*0430*/  ISETP.GE.U32.AND P3, PT, R14, 0x400, PT ;  /* 0x000004000e00780c */ /* 0x000fe20003f66070 */
[----:B------:R-:W-:Y:S01]  /*0440*/  IMAD.WIDE.U32 R44, R44, -0x326172a9, RZ ;  /* 0xcd9e8d572c2c7825 */ /* 0x000fe200078e00ff */
[----:B------:R-:W-:Y:S02]  /*0450*/  ISETP.GE.U32.AND P2, PT, R14, 0x500, PT ;  /* 0x000005000e00780c */ /* 0x000fe40003f46070 */
[----:B------:R-:W-:-:S02]  /*0460*/  LEA.HI R18, R0, UR6, RZ, 0x18 ;  /* 0x0000000600127c11 */ /* 0x000fc4000f8fc0ff */
[----:B------:R-:W-:Y:S02]  /*0470*/  P2R R150, PR, RZ, 0x40 ;  /* 0x00000040ff967803 */ /* 0x000fe40000000000 */
[----:B------:R-:W-:Y:S02]  /*0480*/  P2R R151, PR, RZ, 0x10 ;  /* 0x00000010ff977803 */ /* 0x000fe40000000000 */
[----:B------:R-:W-:Y:S02]  /*0490*/  P2R R152, PR, RZ, 0x8 ;  /* 0x00000008ff987803 */ /* 0x000fe40000000000 */
        /* <DEDUP_REMOVED lines=18> */
.L_x_20253:
[----:B------:R-:W-:Y:S05]  /*05c0*/  BSYNC B0 ;  /* 0x0000000000007941 */ /* 0x000fea0003800000 */
.L_x_20252:
        /* <DEDUP_REMOVED lines=17> */
.L_x_20255:
[----:B------:R-:W-:Y:S05]  /*06e0*/  BSYNC B0 ;  /* 0x0000000000007941 */ /* 0x000fea0003800000 */
.L_x_20254:
        /* <DEDUP_REMOVED lines=17> */
.L_x_20257:
[----:B------:R-:W-:Y:S05]  /*0800*/  BSYNC B0 ;  /* 0x0000000000007941 */ /* 0x000fea0003800000 */
.L_x_20256:
        /* <DEDUP_REMOVED lines=17> */
.L_x_20259:
[----:B------:R-:W-:Y:S05]  /*0920*/  BSYNC B0 ;  /* 0x0000000000007941 */ /* 0x000fea0003800000 */
.L_x_20258:
        /* <DEDUP_REMOVED lines=17> */
.L_x_20261:
[----:B------:R-:W-:Y:S05]  /*0a40*/  BSYNC B0 ;  /* 0x0000000000007941 */ /* 0x000fea0003800000 */
.L_x_20260:
[----:B------:R-:W-:Y:S01]  /*0a50*/  ISETP.GE.U32.AND P0, PT, R14, 0x600, PT ;  /* 0x000006000e00780c */ /* 0x000fe20003f06070 */
[----:B------:R-:W-:Y:S01]  /*0a60*/  IMAD.WIDE.U32 R42, R42, -0x2daee0ad, RZ ;  /* 0xd2511f532a2a7825 */ /* 0x000fe200078e00ff */
[----:B------:R-:W-:Y:S01]  /*0a70*/  LOP3.LUT R25, R45, R26, R17, 0x96, !PT ;  /* 0x0000001a2d197212 */ /* 0x000fe200078e9611 */
[----:B------:R-:W-:Y:S01]  /*0a80*/  BSSY B0, `(.L_x_20262) ;  /* 0x0000015000007945 */ /* 0x000fe20003800000 */
[----:B------:R-:W-:Y:S01]  /*0a90*/  P2R R154, PR, RZ, 0x1 ;  /* 0x00000001ff9a7803 */ /* 0x000fe20000000000 */
[C---:B------:R-:W-:Y:S02]  /*0aa0*/  VIADD R19, R135.reuse, 0x646e171e ;  /* 0x646e171e87137836 */ /* 0x040fe40000000000 */
[----:B------:R-:W-:-:S03]  /*0ab0*/  VIADD R20, R135, 0x1fd5c5a3 ;  /* 0x1fd5c5a387147836 */ /* 0x000fc60000000000 */
[----:B------:R-:W-:Y:S01]  /*0ac0*/  LOP3.LUT R21, R43, R24, R19, 0x96, !PT ;  /* 0x000000182b157212 */ /* 0x000fe200078e9613 */
[----:B------:R-:W-:Y:S02]  /*0ad0*/  IMAD.WIDE.U32 R24, R25, -0x2daee0ad, RZ ;  /* 0xd2511f5319187825 */ /* 0x000fe400078e00ff */
        /* <DEDUP_REMOVED lines=13> */
[----:B------:R0:W5:Y:S02]  /*0bb0*/  LDG.E.64 R60, desc[UR4][R22.64] ;  /* 0x00000004163c7981 */ /* 0x000164000c1e1b00 */
[----:B0-----:R-:W-:-:S07]  /*0bc0*/  @!P0 CS2R R38, SRZ ;  /* 0x0000000000268805 */ /* 0x001fce000001ff00 */
.L_x_20263:
[----:B------:R-:W-:Y:S05]  /*0bd0*/  BSYNC B0 ;  /* 0x0000000000007941 */ /* 0x000fea0003800000 */
.L_x_20262:
        /* <DEDUP_REMOVED lines=13> */
[----:B-----5:R-:W-:Y:S01]  /*0cb0*/  IMAD.MOV.U32 R106, RZ, RZ, R47 ;  /* 0x000000ffff6a7224 */ /* 0x020fe200078e002f */
[----:B------:R-:W-:Y:S01]  /*0cc0*/  LOP3.LUT R77, R26, R24, R23, 0x96, !PT ;  /* 0x000000181a4d7212 */ /* 0x000fe200078e9617 */
[C---:B------:R-:W-:Y:S01]  /*0cd0*/  IMAD.SHL.U32 R26, R0.reuse, 0x20, RZ ;  /* 0x00000020001a7824 */ /* 0x040fe200078e00ff */
[----:B------:R-:W-:Y:S01]  /*0ce0*/  LOP3.LUT R25, R0, 0xe0, RZ, 0xc0, !PT ;  /* 0x000000e000197812 */ /* 0x000fe200078ec0ff */
[----:B------:R-:W-:Y:S01]  /*0cf0*/  IMAD.MOV.U32 R71, RZ, RZ, R51 ;  /* 0x000000ffff477224 */ /* 0x000fe200078e0033 */
[----:B------:R-:W-:Y:S01]  /*0d00*/  LOP3.LUT R24, R70, 0xff, RZ, 0xc0, !PT ;  /* 0x000000ff46187812 */ /* 0x000fe200078ec0ff */
[----:B------:R-:W-:Y:S01]  /*0d10*/  IMAD.MOV.U32 R72, RZ, RZ, R55 ;  /* 0x000000ffff487224 */ /* 0x000fe200078e0037 */
[----:B------:R-:W-:Y:S01]  /*0d20*/  LOP3.LUT R27, R26, 0x3e0, RZ, 0xc0, !PT ;  /* 0x000003e01a1b7812 */ /* 0x000fe200078ec0ff */
[----:B------:R-:W-:Y:S01]  /*0d30*/  IMAD R42, R42, -0x2daee0ad, RZ ;  /* 0xd2511f532a2a7824 */ /* 0x000fe200078e02ff */
[----:B------:R-:W-:Y:S01]  /*0d40*/  VIADDMNMX R26, R24, -R25, RZ, !PT ;  /* 0x80000019181a7246 */ /* 0x000fe200078001ff */
[----:B------:R-:W-:Y:S01]  /*0d50*/  VIADD R25, R135, 0x96a522ad ;  /* 0x96a522ad87197836 */ /* 0x000fe20000000000 */
[----:B------:R-:W-:Y:S01]  /*0d60*/  SHF.R.U32.HI R70, RZ, 0x3, R70 ;  /* 0x00000003ff467819 */ /* 0x000fe20000011646 */
[----:B------:R-:W-:Y:S01]  /*0d70*/  IMAD.HI.U32 R44, R76, -0x2daee0ad, RZ ;  /* 0xd2511f534c2c7827 */ /* 0x000fe200078e00ff */
[----:B------:R-:W-:Y:S01]  /*0d80*/  VIMNMX R41, R26, 0x20, PT ;  /* 0x000000201a297848 */ /* 0x000fe20003fe0100 */
[----:B------:R-:W-:Y:S01]  /*0d90*/  ULDC.U8 UR6, c[0x0][0x2a0] ;  /* 0x0000a80000067ab9 */ /* 0x000fe20000000000 */
[----:B------:R-:W-:Y:S01]  /*0da0*/  LOP3.LUT R70, R70, 0x1fffffe0, RZ, 0xc0, !PT ;  /* 0x1fffffe046467812 */ /* 0x000fe200078ec0ff */
[--C-:B------:R-:W-:Y:S01]  /*0db0*/  IMAD.MOV.U32 R94, RZ, RZ, R57.reuse ;  /* 0x000000ffff5e7224 */ /* 0x100fe200078e0039 */
[----:B------:R-:W-:Y:S01]  /*0dc0*/  MOV R92, R56 ;  /* 0x00000038005c7202 */ /* 0x000fe20000000f00 */
[----:B------:R-:W-:Y:S01]  /*0dd0*/  IMAD.MOV.U32 R96, RZ, RZ, R58 ;  /* 0x000000ffff607224 */ /* 0x000fe200078e003a */
[----:B------:R-:W-:Y:S01]  /*0de0*/  SHF.R.U64 R93, R56, 0x10, R57 ;  /* 0x00000010385d7819 */ /* 0x000fe20000001239 */
[----:B------:R-:W-:Y:S01]  /*0df0*/  IMAD.MOV.U32 R101, RZ, RZ, R48 ;  /* 0x000000ffff657224 */ /* 0x000fe200078e0030 */
[----:B------:R-:W-:Y:S01]  /*0e00*/  IADD3 R56, R41, R70, RZ ;  /* 0x0000004629387210 */ /* 0x000fe20007ffe0ff */
[----:B------:R-:W-:Y:S01]  /*0e10*/  IMAD.MOV.U32 R102, RZ, RZ, R49 ;  /* 0x000000ffff667224 */ /* 0x000fe200078e0031 */
[----:B------:R-:W-:Y:S01]  /*0e20*/  VIADDMNMX R27, R24, -R27, RZ, !PT ;  /* 0x8000001b181b7246 */ /* 0x000fe200078001ff */
[----:B------:R-:W-:Y:S01]  /*0e30*/  VIADD R24, R134, 0x8ff34781 ;  /* 0x8ff3478186187836 */ /* 0x000fe20000000000 */
[--C-:B------:R-:W-:Y:S01]  /*0e40*/  SHF.R.U64 R105, R46, 0x10, R47.reuse ;  /* 0x000000102e697819 */ /* 0x100fe2000000122f */
[----:B------:R-:W-:Y:S01]  /*0e50*/  IMAD.SHL.U32 R56, R56, 0x4, RZ ;  /* 0x0000000438387824 */ /* 0x000fe200078e00ff */
[----:B------:R-:W-:Y:S01]  /*0e60*/  SHF.R.U32.HI R107, RZ, 0x10, R47 ;  /* 0x00000010ff6b7819 */ /* 0x000fe2000001162f */
[----:B------:R-:W-:Y:S01]  /*0e70*/  IMAD R47, R43, -0x326172a9, RZ ;  /* 0xcd9e8d572b2f7824 */ /* 0x000fe200078e02ff */
[----:B------:R-:W-:Y:S01]  /*0e80*/  MOV R45, R50 ;  /* 0x00000032002d7202 */ /* 0x000fe20000000f00 */
[----:B------:R-:W-:Y:S01]  /*0e90*/  IMAD.MOV.U32 R109, RZ, RZ, R62 ;  /* 0x000000ffff6d7224 */ /* 0x000fe200078e003e */
[----:B------:R-:W-:Y:S01]  /*0ea0*/  I2FP.F32.U32 R56, R56 ;  /* 0x0000003800387245 */ /* 0x000fe20000201000 */
[----:B------:R-:W-:Y:S01]  /*0eb0*/  IMAD.MOV.U32 R113, RZ, RZ, R64 ;  /* 0x000000ffff717224 */ /* 0x000fe200078e0040 */
[--C-:B------:R-:W-:Y:S01]  /*0ec0*/  SHF.R.U64 R75, R50, 0x10, R51.reuse ;  /* 0x00000010324b7819 */ /* 0x100fe20000001233 */
[----:B------:R-:W-:Y:S01]  /*0ed0*/  IMAD.MOV.U32 R50, RZ, RZ, R52 ;  /* 0x000000ffff327224 */ /* 0x000fe200078e0034 */
[----:B------:R0:W1:Y:S01]  /*0ee0*/  MUFU.RCP R132, R56 ;  /* 0x0000003800847308 */ /* 0x0000620000001000 */
[----:B------:R-:W-:Y:S01]  /*0ef0*/  SHF.R.U32.HI R73, RZ, 0x10, R51 ;  /* 0x00000010ff497819 */ /* 0x000fe20000011633 */
[----:B------:R-:W-:Y:S01]  /*0f00*/  IMAD.MOV.U32 R114, RZ, RZ, R65 ;  /* 0x000000ffff727224 */ /* 0x000fe200078e0041 */
[----:B------:R-:W-:Y:S01]  /*0f10*/  VIMNMX R43, R27, 0x20, PT ;  /* 0x000000201b2b7848 */ /* 0x000fe20003fe0100 */
[----:B------:R-:W-:Y:S01]  /*0f20*/  IMAD.MOV.U32 R118, RZ, RZ, R67 ;  /* 0x000000ffff767224 */ /* 0x000fe200078e0043 */
[--C-:B------:R-:W-:Y:S01]  /*0f30*/  SHF.R.U64 R74, R52, 0x10, R53.reuse ;  /* 0x00000010344a7819 */ /* 0x100fe20000001235 */
[----:B------:R-:W-:Y:S01]  /*0f40*/  IMAD.MOV.U32 R52, RZ, RZ, R54 ;  /* 0x000000ffff347224 */ /* 0x000fe200078e0036 */
[----:B------:R-:W-:Y:S01]  /*0f50*/  MOV R51, R53 ;  /* 0x0000003500337202 */ /* 0x000fe20000000f00 */
[----:B------:R-:W-:Y:S01]  /*0f60*/  IMAD.MOV.U32 R121, RZ, RZ, R68 ;  /* 0x000000ffff797224 */ /* 0x000fe200078e0044 */
[----:B------:R-:W-:Y:S01]  /*0f70*/  SHF.R.U32.HI R53, RZ, 0x10, R53 ;  /* 0x00000010ff357819 */ /* 0x000fe20000011635 */
[----:B------:R-:W-:Y:S01]  /*0f80*/  IMAD.MOV.U32 R125, RZ, RZ, R60 ;  /* 0x000000ffff7d7224 */ /* 0x000fe200078e003c */
[----:B------:R-:W-:Y:S01]  /*0f90*/  MOV R104, R46 ;  /* 0x0000002e00687202 */ /* 0x000fe20000000f00 */
[C---:B------:R-:W-:Y:S01]  /*0fa0*/  IMAD.HI.U32 R46, R77.reuse, -0x326172a9, RZ ;  /* 0xcd9e8d574d2e7827 */ /* 0x040fe200078e00ff */
[--C-:B------:R-:W-:Y:S01]  /*0fb0*/  SHF.R.U64 R54, R54, 0x10, R55.reuse ;  /* 0x0000001036367819 */ /* 0x100fe20000001237 */
[----:B------:R-:W-:Y:S01]  /*0fc0*/  HFMA2.MMA R41, -RZ, RZ, 0, 0 ;  /* 0x00000000ff297435 */ /* 0x000fe200000001ff */
[----:B------:R-:W-:Y:S01]  /*0fd0*/  SHF.R.U32.HI R55, RZ, 0x10, R55 ;  /* 0x00000010ff377819 */ /* 0x000fe20000011637 */
[----:B------:R-:W-:Y:S01]  /*0fe0*/  IMAD.IADD R143, R70, 0x1, R43 ;  /* 0x00000001468f7824 */ /* 0x000fe200078e022b */
[----:B------:R-:W-:Y:S01]  /*0ff0*/  SHF.R.U32.HI R95, RZ, 0x10, R57 ;  /* 0x00000010ff5f7819 */ /* 0x000fe20000011639 */
[----:B------:R-:W-:Y:S01]  /*1000*/  HADD2.F32 R43, -RZ, R45.H0_H0 ;  /* 0x2000002dff2b7230 */ /* 0x000fe20000004100 */
[--C-:B------:R-:W-:Y:S01]  /*1010*/  SHF.R.U64 R97, R58, 0x10, R59.reuse ;  /* 0x000000103a617819 */ /* 0x100fe2000000123b */
[----:B------:R-:W-:Y:S01]  /*1020*/  IMAD.MOV.U32 R144, RZ, RZ, 0x1 ;  /* 0x00000001ff907424 */ /* 0x000fe200078e00ff */
        /* <DEDUP_REMOVED lines=62> */
[----:B------:R-:W-:Y:S01]  /*1410*/  LOP3.LUT R26, R44, R42, R25, 0x96, !PT ;  /* 0x0000002a2c1a7212 */ /* 0x000fe200078e9619 */
[----:B------:R-:W-:Y:S01]  /*1420*/  IMAD R42, R76, -0x2daee0ad, RZ ;  /* 0xd2511f534c2a7824 */ /* 0x000fe200078e02ff */
[----:B------:R-:W-:Y:S01]  /*1430*/  LOP3.LUT R27, R46, R47, R24, 0x96, !PT ;  /* 0x0000002f2e1b7212 */ /* 0x000fe200078e9618 */
[----:B------:R-:W-:Y:S01]  /*1440*/  IMAD R44, R77, -0x326172a9, RZ ;  /* 0xcd9e8d574d2c7824 */ /* 0x000fe200078e02ff */
[----:B------:R-:W-:Y:S01]  /*1450*/  LOP3.LUT R40, R40, 0x3, RZ, 0xc0, !PT ;  /* 0x0000000328287812 */ /* 0x000fe200078ec0ff */
[----:B------:R-:W-:Y:S01]  /*1460*/  HADD2.F32 R46, -RZ, R71.H0_H0 ;  /* 0x20000047ff2e7230 */ /* 0x000fe20000004100 */
[----:B------:R-:W-:Y:S01]  /*1470*/  P2R R155, PR, RZ, 0x1 ;  /* 0x00000001ff9b7803 */ /* 0x000fe20000000000 */
        /* <DEDUP_REMOVED lines=43> */
[----:B01----:R-:W-:-:S07]  /*1730*/  IMAD.SHL.U32 R143, R143, 0x4, RZ ;  /* 0x000000048f8f7824 */ /* 0x003fce00078e00ff */
.L_x_20515:
[----:B------:R-:W0:Y:S08]  /*1740*/  LDC.64 R88, c[0x0][0x280] ;  /* 0x0000a000ff587b82 */ /* 0x000e300000000a00 */
        /* <DEDUP_REMOVED lines=16> */
[----:B------:R-:W-:Y:S01]  /*1850*/  @P0 LEA.HI R161, R145, R158, RZ, 0x2 ;  /* 0x0000009e91a10211 */ /* 0x000fe200078f10ff */
[----:B------:R-:W-:Y:S01]  /*1860*/  IMAD.MOV.U32 R145, RZ, RZ, RZ ;  /* 0x000000ffff917224 */ /* 0x000fe200078e00ff */
[----:B------:R-:W-:Y:S02]  /*1870*/  SHF.R.S32.HI R158, RZ, 0x1f, R18 ;  /* 0x0000001fff9e7819 */ /* 0x000fe40000011412 */
        /* <DEDUP_REMOVED lines=30> */
.L_x_20269:
[----:B------:R-:W-:-:S07]  /*1a60*/  IMAD.MOV.U32 R146, RZ, RZ, R44 ;  /* 0x000000ffff927224 */ /* 0x000fce00078e002c */
.L_x_20270:
[----:B------:R-:W-:Y:S05]  /*1a70*/  BSYNC B2 ;  /* 0x0000000000027941 */ /* 0x000fea0003800000 */
.L_x_20268:
        /* <DEDUP_REMOVED lines=16> */
.L_x_20274:
[----:B------:R-:W-:Y:S05]  /*1b80*/  BSYNC B3 ;  /* 0x0000000000037941 */ /* 0x000fea0003800000 */
.L_x_20273:
        /* <DEDUP_REMOVED lines=44> */
.L_x_20272:
[----:B------:R-:W-:Y:S05]  /*1e50*/  BSYNC B2 ;  /* 0x0000000000027941 */ /* 0x000fea0003800000 */
.L_x_20271:
        /* <DEDUP_REMOVED lines=8> */
[----:B------:R-:W-:-:S04]  /*1ee0*/  FMUL.FTZ R60, R43, R60 ;  /* 0x0000003c2b3c7220 */ /* 0x000fc80000410000 */
[----:B------:R-:W-:-:S07]  /*1ef0*/  @P1 FADD.FTZ R60, R56, R60 ;  /* 0x0000003c383c1221 */ /* 0x000fce0000010000 */
.L_x_20267:
[----:B------:R-:W-:Y:S05]  /*1f00*/  BSYNC B1 ;  /* 0x0000000000017941 */ /* 0x000fea0003800000 */
.L_x_20266:
        /* <DEDUP_REMOVED lines=18> */
.L_x_20278:
[----:B------:R-:W-:-:S07]  /*2030*/  IMAD.MOV.U32 R61, RZ, RZ, R44 ;  /* 0x000000ffff3d7224 */ /* 0x000fce00078e002c */
.L_x_20279:
[----:B------:R-:W-:Y:S05]  /*2040*/  BSYNC B2 ;  /* 0x0000000000027941 */ /* 0x000fea0003800000 */
.L_x_20277:
        /* <DEDUP_REMOVED lines=16> */
.L_x_20283:
[----:B------:R-:W-:Y:S05]  /*2150*/  BSYNC B3 ;  /* 0x0000000000037941 */ /* 0x000fea0003800000 */
.L_x_20282:
[----:B------:R-:W-:Y:S01]  /*2160*/  IMAD.HI.U32 R26, R2, -0x326172a9, RZ ;  /* 0xcd9e8d57021a7827 */ /* 0x000fe200078e00ff */
[----:B------:R-:W-:-:S03]  /*2170*/  LOP3.LUT R27, R27, R41, R135, 0x96, !PT ;  /* 0x000000291b1b7212 */ /* 0x000fc600078e9687 */
[----:B------:R-:W-:Y:S01]  /*2180*/  IMAD R147, R2, -0x326172a9, RZ ;  /* 0xcd9e8d5702937824 */ /* 0x000fe200078e02ff */
[----:B------:R-:W-:Y:S01]  /*2190*/  LOP3.LUT R26, R26, R3, R134, 0x96, !PT ;  /* 0x000000031a1a7212 */ /* 0x000fe200078e9686 */
[----:B------:R-:W-:-:S04]  /*21a0*/  IMAD.WIDE.U32 R90, R27, -0x326172a9, RZ ;  /* 0xcd9e8d571b5a7825 */ /* 0x000fc800078e00ff */
[----:B------:R-:W-:Y:S02]  /*21b0*/  IMAD R27, R4, -0x2daee0ad, RZ ;  /* 0xd2511f53041b7824 */ /* 0x000fe400078e02ff */
        /* <DEDUP_REMOVED lines=38> */
.L_x_20281:
[----:B------:R-:W-:Y:S05]  /*2420*/  BSYNC B2 ;  /* 0x0000000000027941 */ /* 0x000fea0003800000 */
.L_x_20280:
[----:B------:R-:W-:Y:S01]  /*2430*/  HFMA2.MMA R62, -RZ, RZ, 0.1171875, 0 ;  /* 0x2f800000ff3e7435 */ /* 0x000fe200000001ff */
[----:B------:R-:W-:-:S09]  /*2440*/  I2FP.F32.U32 R61, R61 ;  /* 0x0000003d003d7245 */ /* 0x000fd20000201000 */
[----:B------:R-:W-:Y:S01]  /*2450*/  FFMA.FTZ R61, R61, R62, 1.1641532182693481445e-10 ;  /* 0x2f0000003d3d7423 */ /* 0x000fe2000001003e */
[----:B-----5:R-:W-:-:S04]  /*2460*/  FMUL.FTZ R62, R65, UR9 ;  /* 0x00000009413e7c20 */ /* 0x020fc80008410000 */
[----:B------:R-:W-:Y:S01]  /*2470*/  FMUL.FTZ R62, R62, UR8 ;  /* 0x000000083e3e7c20 */ /* 0x000fe20008410000 */
[----:B------:R-:W-:-:S04]  /*2480*/  FSETP.GTU.FTZ.AND P3, PT, R61, UR7, PT ;  /* 0x000000073d007c0b */ /* 0x000fc8000bf7c000 */
[----:B------:R-:W-:Y:S02]  /*2490*/  FSEL R62, R62, RZ, !P3 ;  /* 0x000000ff3e3e7208 */ /* 0x000fe40005800000 */
[----:B------:R-:W-:-:S03]  /*24a0*/  SEL R147, RZ, 0x1, P3 ;  /* 0x00000001ff937807 */ /* 0x000fc60001800000 */
[----:B------:R-:W-:-:S04]  /*24b0*/  FMUL.FTZ R61, R45, R62 ;  /* 0x0000003e2d3d7220 */ /* 0x000fc80000410000 */
[----:B------:R-:W-:-:S07]  /*24c0*/  @P1 FADD.FTZ R61, R57, R61 ;  /* 0x0000003d393d1221 */ /* 0x000fce0000010000 */
.L_x_20276:
[----:B------:R-:W-:Y:S05]  /*24d0*/  BSYNC B1 ;  /* 0x0000000000017941 */ /* 0x000fea0003800000 */
.L_x_20275:
        /* <DEDUP_REMOVED lines=18> */
.L_x_20287:
[----:B------:R-:W-:-:S07]  /*2600*/  MOV R148, R44 ;  /* 0x0000002c00947202 */ /* 0x000fce0000000f00 */
.L_x_20288:
[----:B------:R-:W-:Y:S05]  /*2610*/  BSYNC B2 ;  /* 0x0000000000027941 */ /* 0x000fea0003800000 */
.L_x_20286:
        /* <DEDUP_REMOVED lines=16> */
.L_x_20292:
[----:B------:R-:W-:Y:S05]  /*2720*/  BSYNC B3 ;  /* 0x0000000000037941 */ /* 0x000fea0003800000 */
.L_x_20291:
        /* <DEDUP_REMOVED lines=39> */
[----:B------:R-:W-:Y:S01]  /*29a0*/  HFMA2.MMA R90, -RZ, RZ, 0, 0 ;  /* 0x00000000ff5a7435 */ /* 0x000fe200000001ff */
[----:B------:R-:W-:Y:S01]  /*29b0*/  MOV R44, R62 ;  /* 0x0000003e002c7202 */ /* 0x000fe20000000f00 */
[----:B------:R-:W-:-:S04]  /*29c0*/  IMAD.WIDE.U32 R62, R40, -0x2daee0ad, RZ ;  /* 0xd2511f53283e7825 */ /* 0x000fc800078e00ff */
[----:B------:R-:W-:Y:S01]  /*29d0*/  IMAD.MOV.U32 R42, RZ, RZ, R62 ;  /* 0x000000ffff2a7224 */ /* 0x000fe200078e003e */
[----:B------:R-:W-:-:S07]  /*29e0*/  LOP3.LUT R26, R63, R26, R25, 0x96, !PT ;  /* 0x0000001a3f1a7212 */ /* 0x000fce00078e9619 */
.L_x_20290:
[----:B------:R-:W-:Y:S05]  /*29f0*/  BSYNC B2 ;  /* 0x0000000000027941 */ /* 0x000fea0003800000 */
.L_x_20289:
        /* <DEDUP_REMOVED lines=8> */
[----:B------:R-:W-:-:S04]  /*2a80*/  FMUL.FTZ R62, R46, R63 ;  /* 0x0000003f2e3e7220 */ /* 0x000fc80000410000 */
[----:B------:R-:W-:-:S07]  /*2a90*/  @P1 FADD.FTZ R62, R58, R62 ;  /* 0x0000003e3a3e1221 */ /* 0x000fce0000010000 */
.L_x_20285:
[----:B------:R-:W-:Y:S05]  /*2aa0*/  BSYNC B1 ;  /* 0x0000000000017941 */ /* 0x000fea0003800000 */
.L_x_20284:
        /* <DEDUP_REMOVED lines=18> */
.L_x_20296:
[----:B------:R-:W-:-:S07]  /*2bd0*/  IMAD.MOV.U32 R63, RZ, RZ, R44 ;  /* 0x000000ffff3f7224 */ /* 0x000fce00078e002c */
.L_x_20297:
[----:B------:R-:W-:Y:S05]  /*2be0*/  BSYNC B2 ;  /* 0x0000000000027941 */ /* 0x000fea0003800000 */
.L_x_20295:
        /* <DEDUP_REMOVED lines=16> */
.L_x_20301:
[----:B------:R-:W-:Y:S05]  /*2cf0*/  BSYNC B3 ;  /* 0x0000000000037941 */ /* 0x000fea0003800000 */
.L_x_20300:
        /* <DEDUP_REMOVED lines=44> */
.L_x_20299:
[----:B------:R-:W-:Y:S05]  /*2fc0*/  BSYNC B2 ;  /* 0x0000000000027941 */ /* 0x000fea0003800000 */
.L_x_20298:
        /* <DEDUP_REMOVED lines=10> */
.L_x_20294:
[----:B------:R-:W-:Y:S05]  /*3070*/  BSYNC B1 ;  /* 0x0000000000017941 */ /* 0x000fea0003800000 */
.L_x_20293:
[----:B------:R-:W0:Y:S01]  /*3080*/  LDC.64 R88, c[0x0][0x238] ;  /* 0x00008e00ff587b82 */ /* 0x000e220000000a00 */
[----:B------:R-:W-:Y:S01]  /*3090*/  BSSY B1, `(.L_x_20302) ;  /* 0x000000f000017945 */ /* 0x000fe20003800000 */
[----:B0-----:R-:W-:-:S05]  /*30a0*/  IMAD.WIDE.U32 R88, R159, 0x10, R88 ;  /* 0x000000109f587825 */ /* 0x001fca00078e0058 */
[----:B------:R0:W-:Y:S01]  /*30b0*/  STG.E.128 desc[UR4][R88.64], R60 ;  /* 0x0000003c58007986 */ /* 0x0001e2000c101d04 */
[----:B------:R-:W-:Y:S05]  /*30c0*/  @!P0 BRA `(.L_x_20303) ;  /* 0x00000000002c8947 */ /* 0x000fea0003800000 */
[----:B0-----:R-:W0:Y:S01]  /*30d0*/  LDC.64 R88, c[0x0][0x240] ;  /* 0x00009000ff587b82 */ /* 0x001e220000000a00 */
[----:B------:R-:W-:-:S05]  /*30e0*/  IMAD.U32 R90, R148, 0x10000, RZ ;  /* 0x00010000945a7824 */ /* 0x000fca00078e00ff */
[----:B------:R-:W-:Y:S02]  /*30f0*/  LOP3.LUT R91, R90, 0xff0000, RZ, 0xc0, !PT ;  /* 0x00ff00005a5b7812 */ /* 0x000fe400078ec0ff */
[----:B------:R-:W-:-:S04]  /*3100*/  LOP3.LUT R90, R149, 0xffff, RZ, 0xc0, !PT ;  /* 0x0000ffff955a7812 */ /* 0x000fc800078ec0ff */
[----:B------:R-:W-:Y:S02]  /*3110*/  LEA R90, R90, R91, 0x18 ;  /* 0x0000005b5a5a7211 */ /* 0x000fe400078ec0ff */
[----:B------:R-:W-:-:S05]  /*3120*/  LOP3.LUT R91, R147, 0xff, RZ, 0xc0, !PT ;  /* 0x000000ff935b7812 */ /* 0x000fca00078ec0ff */
[----:B------:R-:W-:Y:S01]  /*3130*/  IMAD R90, R91, 0x100, R90 ;  /* 0x000001005b5a7824 */ /* 0x000fe200078e025a */
[----:B------:R-:W-:-:S04]  /*3140*/  LOP3.LUT R91, R146, 0xff, RZ, 0xc0, !PT ;  /* 0x000000ff925b7812 */ /* 0x000fc800078ec0ff */
[----:B------:R-:W-:Y:S01]  /*3150*/  IADD3 R91, R90, R91, RZ ;  /* 0x0000005b5a5b7210 */ /* 0x000fe20007ffe0ff */
[----:B0-----:R-:W-:-:S05]  /*3160*/  IMAD.WIDE.U32 R88, R145, 0x4, R88 ;  /* 0x0000000491587825 */ /* 0x001fca00078e0058 */
[----:B------:R1:W-:Y:S02]  /*3170*/  STG.E desc[UR4][R88.64], R91 ;  /* 0x0000005b58007986 */ /* 0x0003e4000c101904 */
.L_x_20303:
[----:B------:R-:W-:Y:S05]  /*3180*/  BSYNC B1 ;  /* 0x0000000000017941 */ /* 0x000fea0003800000 */
.L_x_20302:
[----:B------:R-:W-:Y:S01]  /*3190*/  VIADD R159, R159, 0x100 ;  /* 0x000001009f9f7836 */ /* 0x000fe20000000000 */
[----:B------:R-:W-:-:S07]  /*31a0*/  IADD3 R145, R145, 0x100, RZ ;  /* 0x0000010091917810 */ /* 0x000fce0007ffe0ff */
.L_x_20265:
[----:B------:R-:W-:Y:S05]  /*31b0*/  BSYNC B0 ;  /* 0x0000000000007941 */ /* 0x000fea0003800000 */
.L_x_20264:
        /* <DEDUP_REMOVED lines=31> */
.L_x_20309:
[----:B------:R-:W-:-:S07]  /*33b0*/  MOV R146, R44 ;  /* 0x0000002c00927202 */ /* 0x000fce0000000f00 */
.L_x_20310:
[----:B------:R-:W-:Y:S05]  /*33c0*/  BSYNC B2 ;  /* 0x0000000000027941 */ /* 0x000fea0003800000 */
.L_x_20308:
        /* <DEDUP_REMOVED lines=16> */
.L_x_20314:
[----:B------:R-:W-:Y:S05]  /*34d0*/  BSYNC B3 ;  /* 0x0000000000037941 */ /* 0x000fea0003800000 */
.L_x_20313:
        /* <DEDUP_REMOVED lines=44> */
.L_x_20312:
[----:B------:R-:W-:Y:S05]  /*37a0*/  BSYNC B2 ;  /* 0x0000000000027941 */ /* 0x000fea0003800000 */
.L_x_20311:
        /* <DEDUP_REMOVED lines=10> */
.L_x_20307:
[----:B------:R-:W-:Y:S05]  /*3850*/  BSYNC B1 ;  /* 0x0000000000017941 */ /* 0x000fea0003800000 */
.L_x_20306:
        /* <DEDUP_REMOVED lines=18> */
.L_x_20318:
[----:B------:R-:W-:-:S07]  /*3980*/  IMAD.MOV.U32 R69, RZ, RZ, R44 ;  /* 0x000000ffff457224 */ /* 0x000fce00078e002c */
.L_x_20319:
[----:B------:R-:W-:Y:S05]  /*3990*/  BSYNC B2 ;  /* 0x0000000000027941 */ /* 0x000fea0003800000 */
.L_x_20317:
        /* <DEDUP_REMOVED lines=16> */
.L_x_20323:
[----:B------:R-:W-:Y:S05]  /*3aa0*/  BSYNC B3 ;  /* 0x0000000000037941 */ /* 0x000fea0003800000 */
.L_x_20322:
        /* <DEDUP_REMOVED lines=44> */
.L_x_20321:
[----:B------:R-:W-:Y:S05]  /*3d70*/  BSYNC B2 ;  /* 0x0000000000027941 */ /* 0x000fea0003800000 */
.L_x_20320:
        /* <DEDUP_REMOVED lines=10> */
.L_x_20316:
[----:B------:R-:W-:Y:S05]  /*3e20*/  BSYNC B1 ;  /* 0x0000000000017941 */ /* 0x000fea0003800000 */
.L_x_20315:
        /* <DEDUP_REMOVED lines=18> */
.L_x_20327:
[----:B------:R-:W-:-:S07]  /*3f50*/  MOV R148, R44 ;  /* 0x0000002c00947202 */ /* 0x000fce0000000f00 */
.L_x_20328:
[----:B------:R-:W-:Y:S05]  /*3f60*/  BSYNC B2 ;  /* 0x0000000000027941 */ /* 0x000fea0003800000 */
.L_x_20326:
        /* <DEDUP_REMOVED lines=16> */
.L_x_20332:
[----:B------:R-:W-:Y:S05]  /*4070*/  BSYNC B3 ;  /* 0x0000000000037941 */ /* 0x000fea0003800000 */
.L_x_20331:
        /* <DEDUP_REMOVED lines=44> */
.L_x_20330:
[----:B------:R-:W-:Y:S05]  /*4340*/  BSYNC B2 ;  /* 0x0000000000027941 */ /* 0x000fea0003800000 */
.L_x_20329:
        /* <DEDUP_REMOVED lines=10> */
.L_x_20325:
[----:B------:R-:W-:Y:S05]  /*43f0*/  BSYNC B1 ;  /* 0x0000000000017941 */ /* 0x000fea0003800000 */
.L_x_20324:
        /* <DEDUP_REMOVED lines=18> */
.L_x_20336:
[----:B------:R-:W-:-:S07]  /*4520*/  IMAD.MOV.U32 R71, RZ, RZ, R44 ;  /* 0x000000ffff477224 */ /* 0x000fce00078e002c */
.L_x_20337:
[----:B------:R-:W-:Y:S05]  /*4530*/  BSYNC B2 ;  /* 0x0000000000027941 */ /* 0x000fea0003800000 */
.L_x_20335:
        /* <DEDUP_REMOVED lines=16> */
.L_x_20341:
[----:B------:R-:W-:Y:S05]  /*4640*/  BSYNC B3 ;  /* 0x0000000000037941 */ /* 0x000fea0003800000 */
.L_x_20340:
        /* <DEDUP_REMOVED lines=44> */
.L_x_20339:
[----:B------:R-:W-:Y:S05]  /*4910*/  BSYNC B2 ;  /* 0x0000000000027941 */ /* 0x000fea0003800000 */
.L_x_20338:
        /* <DEDUP_REMOVED lines=10> */
.L_x_20334:
[----:B------:R-:W-:Y:S05]  /*49c0*/  BSYNC B1 ;  /* 0x0000000000017941 */ /* 0x000fea0003800000 */
.L_x_20333:
        /* <DEDUP_REMOVED lines=16> */
.L_x_20343:
[----:B------:R-:W-:Y:S05]  /*4ad0*/  BSYNC B1 ;  /* 0x0000000000017941 */ /* 0x000fea0003800000 */
.L_x_20342:
[----:B------:R-:W-:Y:S01]  /*4ae0*/  VIADD R159, R159, 0x100 ;  /* 0x000001009f9f7836 */ /* 0x000fe20000000000 */
[----:B------:R-:W-:-:S07]  /*4af0*/  IADD3 R145, R145, 0x100, RZ ;  /* 0x0000010091917810 */ /* 0x000fce0007ffe0ff */
.L_x_20305:
[----:B------:R-:W-:Y:S05]  /*4b00*/  BSYNC B0 ;  /* 0x0000000000007941 */ /* 0x000fea0003800000 */
.L_x_20304:
        /* <DEDUP_REMOVED lines=31> */
.L_x_20349:
[----:B------:R-:W-:-:S07]  /*4d00*/  MOV R146, R44 ;  /* 0x0000002c00927202 */ /* 0x000fce0000000f00 */
.L_x_20350:
[----:B------:R-:W-:Y:S05]  /*4d10*/  BSYNC B2 ;  /* 0x0000000000027941 */ /* 0x000fea0003800000 */
.L_x_20348:
        /* <DEDUP_REMOVED lines=16> */
.L_x_20354:
[----:B------:R-:W-:Y:S05]  /*4e20*/  BSYNC B3 ;  /* 0x0000000000037941 */ /* 0x000fea0003800000 */
.L_x_20353:
        /* <DEDUP_REMOVED lines=44> */
.L_x_20352:
[----:B------:R-:W-:Y:S05]  /*50f0*/  BSYNC B2 ;  /* 0x0000000000027941 */ /* 0x000fea0003800000 */
.L_x_20351:
        /* <DEDUP_REMOVED lines=10> */
.L_x_20347:
[----:B------:R-:W-:Y:S05]  /*51a0*/  BSYNC B1 ;  /* 0x0000000000017941 */ /* 0x000fea0003800000 */
.L_x_20346:
        /* <DEDUP_REMOVED lines=18> */
.L_x_20358:
[----:B------:R-:W-:-:S07]  /*52d0*/  IMAD.MOV.U32 R73, RZ, RZ, R44 ;  /* 0x000000ffff497224 */ /* 0x000fce00078e002c */
.L_x_20359:
[----:B------:R-:W-:Y:S05]  /*52e0*/  BSYNC B2 ;  /* 0x0000000000027941 */ /* 0x000fea0003800000 */
.L_x_20357:
        /* <DEDUP_REMOVED lines=16> */
.L_x_20363:
[----:B------:R-:W-:Y:S05]  /*53f0*/  BSYNC B3 ;  /* 0x0000000000037941 */ /* 0x000fea0003800000 */
.L_x_20362:
        /* <DEDUP_REMOVED lines=44> */
.L_x_20361:
[----:B------:R-:W-:Y:S05]  /*56c0*/  BSYNC B2 ;  /* 0x0000000000027941 */ /* 0x000fea0003800000 */
.L_x_20360:
        /* <DEDUP_REMOVED lines=10> */
.L_x_20356:
[----:B------:R-:W-:Y:S05]  /*5770*/  BSYNC B1 ;  /* 0x0000000000017941 */ /* 0x000fea0003800000 */
.L_x_20355:
        /* <DEDUP_REMOVED lines=18> */
.L_x_20367:
[----:B------:R-:W-:-:S07]  /*58a0*/  MOV R148, R44 ;  /* 0x0000002c00947202 */ /* 0x000fce0000000f00 */
.L_x_20368:
[----:B------:R-:W-:Y:S05]  /*58b0*/  BSYNC B2 ;  /* 0x0000000000027941 */ /* 0x000fea0003800000 */
.L_x_20366:
        /* <DEDUP_REMOVED lines=16> */
.L_x_20372:
[----:B------:R-:W-:Y:S05]  /*59c0*/  BSYNC B3 ;  /* 0x0000000000037941 */ /* 0x000fea0003800000 */
.L_x_20371:
        /* <DEDUP_REMOVED lines=44> */
.L_x_20370:
[----:B------:R-:W-:Y:S05]  /*5c90*/  BSYNC B2 ;  /* 0x0000000000027941 */ /* 0x000fea0003800000 */
.L_x_20369:
        /* <DEDUP_REMOVED lines=10> */
.L_x_20365:
[----:B------:R-:W-:Y:S05]  /*5d40*/  BSYNC B1 ;  /* 0x0000000000017941 */ /* 0x000fea0003800000 */
.L_x_20364:
        /* <DEDUP_REMOVED lines=18> */
.L_x_20376:
[----:B------:R-:W-:-:S07]  /*5e70*/  IMAD.MOV.U32 R75, RZ, RZ, R44 ;  /* 0x000000ffff4b7224 */ /* 0x000fce00078e002c */
.L_x_20377:
[----:B------:R-:W-:Y:S05]  /*5e80*/  BSYNC B2 ;  /* 0x0000000000027941 */ /* 0x000fea0003800000 */
.L_x_20375:
        /* <DEDUP_REMOVED lines=16> */
.L_x_20381:
[----:B------:R-:W-:Y:S05]  /*5f90*/  BSYNC B3 ;  /* 0x0000000000037941 */ /* 0x000fea0003800000 */
.L_x_20380:
        /* <DEDUP_REMOVED lines=44> */
.L_x_20379:
[----:B------:R-:W-:Y:S05]  /*6260*/  BSYNC B2 ;  /* 0x0000000000027941 */ /* 0x000fea0003800000 */
.L_x_20378:
        /* <DEDUP_REMOVED lines=10> */
.L_x_20374:
[----:B------:R-:W-:Y:S05]  /*6310*/  BSYNC B1 ;  /* 0x0000000000017941 */ /* 0x000fea0003800000 */
.L_x_20373:
        /* <DEDUP_REMOVED lines=16> */
.L_x_20383:
[----:B------:R-:W-:Y:S05]  /*6420*/  BSYNC B1 ;  /* 0x0000000000017941 */ /* 0x000fea0003800000 */
.L_x_20382:
[----:B------:R-:W-:Y:S01]  /*6430*/  VIADD R159, R159, 0x100 ;  /* 0x000001009f9f7836 */ /* 0x000fe20000000000 */
[----:B------:R-:W-:-:S07]  /*6440*/  IADD3 R145, R145, 0x100, RZ ;  /* 0x0000010091917810 */ /* 0x000fce0007ffe0ff */
.L_x_20345:
[----:B------:R-:W-:Y:S05]  /*6450*/  BSYNC B0 ;  /* 0x0000000000007941 */ /* 0x000fea0003800000 */
.L_x_20344:
        /* <DEDUP_REMOVED lines=31> */
.L_x_20389:
[----:B------:R-:W-:-:S07]  /*6650*/  MOV R146, R44 ;  /* 0x0000002c00927202 */ /* 0x000fce0000000f00 */
.L_x_20390:
[----:B------:R-:W-:Y:S05]  /*6660*/  BSYNC B2 ;  /* 0x0000000000027941 */ /* 0x000fea0003800000 */
.L_x_20388:
        /* <DEDUP_REMOVED lines=16> */
.L_x_20394:
[----:B------:R-:W-:Y:S05]  /*6770*/  BSYNC B3 ;  /* 0x0000000000037941 */ /* 0x000fea0003800000 */
.L_x_20393:
        /* <DEDUP_REMOVED lines=44> */
.L_x_20392:
[----:B------:R-:W-:Y:S05]  /*6a40*/  BSYNC B2 ;  /* 0x0000000000027941 */ /* 0x000fea0003800000 */
.L_x_20391:
        /* <DEDUP_REMOVED lines=10> */
.L_x_20387:
[----:B------:R-:W-:Y:S05]  /*6af0*/  BSYNC B1 ;  /* 0x0000000000017941 */ /* 0x000fea0003800000 */
.L_x_20386:
        /* <DEDUP_REMOVED lines=18> */
.L_x_20398:
[----:B------:R-:W-:-:S07]  /*6c20*/  IMAD.MOV.U32 R77, RZ, RZ, R44 ;  /* 0x000000ffff4d7224 */ /* 0x000fce00078e002c */
.L_x_20399:
[----:B------:R-:W-:Y:S05]  /*6c30*/  BSYNC B2 ;  /* 0x0000000000027941 */ /* 0x000fea0003800000 */
.L_x_20397:
        /* <DEDUP_REMOVED lines=16> */
.L_x_20403:
[----:B------:R-:W-:Y:S05]  /*6d40*/  BSYNC B3 ;  /* 0x0000000000037941 */ /* 0x000fea0003800000 */
.L_x_20402:
        /* <DEDUP_REMOVED lines=44> */
.L_x_20401:
[----:B------:R-:W-:Y:S05]  /*7010*/  BSYNC B2 ;  /* 0x0000000000027941 */ /* 0x000fea0003800000 */
.L_x_20400:
        /* <DEDUP_REMOVED lines=10> */
.L_x_20396:
[----:B------:R-:W-:Y:S05]  /*70c0*/  BSYNC B1 ;  /* 0x0000000000017941 */ /* 0x000fea0003800000 */
.L_x_20395:
        /* <DEDUP_REMOVED lines=18> */
.L_x_20407:
[----:B------:R-:W-:-:S07]  /*71f0*/  MOV R148, R44 ;  /* 0x0000002c00947202 */ /* 0x000fce0000000f00 */
.L_x_20408:
[----:B------:R-:W-:Y:S05]  /*7200*/  BSYNC B2 ;  /* 0x0000000000027941 */ /* 0x000fea0003800000 */
.L_x_20406:
        /* <DEDUP_REMOVED lines=16> */
.L_x_20412:
[----:B------:R-:W-:Y:S05]  /*7310*/  BSYNC B3 ;  /* 0x0000000000037941 */ /* 0x000fea0003800000 */
.L_x_20411:
        /* <DEDUP_REMOVED lines=44> */
.L_x_20410:
[----:B------:R-:W-:Y:S05]  /*75e0*/  BSYNC B2 ;  /* 0x0000000000027941 */ /* 0x000fea0003800000 */
.L_x_20409:
        /* <DEDUP_REMOVED lines=10> */
.L_x_20405:
[----:B------:R-:W-:Y:S05]  /*7690*/  BSYNC B1 ;  /* 0x0000000000017941 */ /* 0x000fea0003800000 */
.L_x_20404:
        /* <DEDUP_REMOVED lines=18> */
.L_x_20416:
[----:B------:R-:W-:-:S07]  /*77c0*/  IMAD.MOV.U32 R79, RZ, RZ, R44 ;  /* 0x000000ffff4f7224 */ /* 0x000fce00078e002c */
.L_x_20417:
[----:B------:R-:W-:Y:S05]  /*77d0*/  BSYNC B2 ;  /* 0x0000000000027941 */ /* 0x000fea0003800000 */
.L_x_20415:
        /* <DEDUP_REMOVED lines=16> */
.L_x_20421:
[----:B------:R-:W-:Y:S05]  /*78e0*/  BSYNC B3 ;  /* 0x0000000000037941 */ /* 0x000fea0003800000 */
.L_x_20420:
        /* <DEDUP_REMOVED lines=44> */
.L_x_20419:
[----:B------:R-:W-:Y:S05]  /*7bb0*/  BSYNC B2 ;  /* 0x0000000000027941 */ /* 0x000fea0003800000 */
.L_x_20418:
        /* <DEDUP_REMOVED lines=10> */
.L_x_20414:
[----:B------:R-:W-:Y:S05]  /*7c60*/  BSYNC B1 ;  /* 0x0000000000017941 */ /* 0x000fea0003800000 */
.L_x_20413:
        /* <DEDUP_REMOVED lines=16> */
.L_x_20423:
[----:B------:R-:W-:Y:S05]  /*7d70*/  BSYNC B1 ;  /* 0x0000000000017941 */ /* 0x000fea0003800000 */
.L_x_20422:
[----:B------:R-:W-:Y:S01]  /*7d80*/  VIADD R159, R159, 0x100 ;  /* 0x000001009f9f7836 */ /* 0x000fe20000000000 */
[----:B------:R-:W-:-:S07]  /*7d90*/  IADD3 R145, R145, 0x100, RZ ;  /* 0x0000010091917810 */ /* 0x000fce0007ffe0ff */
.L_x_20385:
[----:B------:R-:W-:Y:S05]  /*7da0*/  BSYNC B0 ;  /* 0x0000000000007941 */ /* 0x000fea0003800000 */
.L_x_20384:
        /* <DEDUP_REMOVED lines=31> */
.L_x_20429:
[----:B------:R-:W-:-:S07]  /*7fa0*/  MOV R146, R44 ;  /* 0x0000002c00927202 */ /* 0x000fce0000000f00 */
.L_x_20430:
[----:B------:R-:W-:Y:S05]  /*7fb0*/  BSYNC B2 ;  /* 0x0000000000027941 */ /* 0x000fea0003800000 */
.L_x_20428:
        /* <DEDUP_REMOVED lines=16> */
.L_x_20434:
[----:B------:R-:W-:Y:S05]  /*80c0*/  BSYNC B3 ;  /* 0x0000000000037941 */ /* 0x000fea0003800000 */
.L_x_20433:
        /* <DEDUP_REMOVED lines=44> */
.L_x_20432:
[----:B------:R-:W-:Y:S05]  /*8390*/  BSYNC B2 ;  /* 0x0000000000027941 */ /* 0x000fea0003800000 */
.L_x_20431:
        /* <DEDUP_REMOVED lines=10> */
.L_x_20427:
[----:B------:R-:W-:Y:S05]  /*8440*/  BSYNC B1 ;  /* 0x0000000000017941 */ /* 0x000fea0003800000 */
.L_x_20426:
        /* <DEDUP_REMOVED lines=18> */
.L_x_20438:
[----:B------:R-:W-:-:S07]  /*8570*/  IMAD.MOV.U32 R81, RZ, RZ, R44 ;  /* 0x000000ffff517224 */ /* 0x000fce00078e002c */
.L_x_20439:
[----:B------:R-:W-:Y:S05]  /*8580*/  BSYNC B2 ;  /* 0x0000000000027941 */ /* 0x000fea0003800000 */
.L_x_20437:
        /* <DEDUP_REMOVED lines=16> */
.L_x_20443:
[----:B------:R-:W-:Y:S05]  /*8690*/  BSYNC B3 ;  /* 0x0000000000037941 */ /* 0x000fea0003800000 */
.L_x_20442:
        /* <DEDUP_REMOVED lines=44> */
.L_x_20441:
[----:B------:R-:W-:Y:S05]  /*8960*/  BSYNC B2 ;  /* 0x0000000000027941 */ /* 0x000fea0003800000 */
.L_x_20440:
        /* <DEDUP_REMOVED lines=10> */
.L_x_20436:
[----:B------:R-:W-:Y:S05]  /*8a10*/  BSYNC B1 ;  /* 0x0000000000017941 */ /* 0x000fea0003800000 */
.L_x_20435:
        /* <DEDUP_REMOVED lines=18> */
.L_x_20447:
[----:B------:R-:W-:-:S07]  /*8b40*/  MOV R148, R44 ;  /* 0x0000002c00947202 */ /* 0x000fce0000000f00 */
.L_x_20448:
[----:B------:R-:W-:Y:S05]  /*8b50*/  BSYNC B2 ;  /* 0x0000000000027941 */ /* 0x000fea0003800000 */
.L_x_20446:
        /* <DEDUP_REMOVED lines=16> */
.L_x_20452:
[----:B------:R-:W-:Y:S05]  /*8c60*/  BSYNC B3 ;  /* 0x0000000000037941 */ /* 0x000fea0003800000 */
.L_x_20451:
        /* <DEDUP_REMOVED lines=44> */
.L_x_20450:
[----:B------:R-:W-:Y:S05]  /*8f30*/  BSYNC B2 ;  /* 0x0000000000027941 */ /* 0x000fea0003800000 */
.L_x_20449:
        /* <DEDUP_REMOVED lines=10> */
.L_x_20445:
[----:B------:R-:W-:Y:S05]  /*8fe0*/  BSYNC B1 ;  /* 0x0000000000017941 */ /* 0x000fea0003800000 */
.L_x_20444:
        /* <DEDUP_REMOVED lines=18> */
.L_x_20456:
[----:B------:R-:W-:-:S07]  /*9110*/  IMAD.MOV.U32 R83, RZ, RZ, R44 ;  /* 0x000000ffff537224 */ /* 0x000fce00078e002c */
.L_x_20457:
[----:B------:R-:W-:Y:S05]  /*9120*/  BSYNC B2 ;  /* 0x0000000000027941 */ /* 0x000fea0003800000 */
.L_x_20455:
        /* <DEDUP_REMOVED lines=16> */
.L_x_20461:
[----:B------:R-:W-:Y:S05]  /*9230*/  BSYNC B3 ;  /* 0x0000000000037941 */ /* 0x000fea0003800000 */
.L_x_20460:
        /* <DEDUP_REMOVED lines=44> */
.L_x_20459:
[----:B------:R-:W-:Y:S05]  /*9500*/  BSYNC B2 ;  /* 0x0000000000027941 */ /* 0x000fea0003800000 */
.L_x_20458:
        /* <DEDUP_REMOVED lines=10> */
.L_x_20454:
[----:B------:R-:W-:Y:S05]  /*95b0*/  BSYNC B1 ;  /* 0x0000000000017941 */ /* 0x000fea0003800000 */
.L_x_20453:
        /* <DEDUP_REMOVED lines=16> */
.L_x_20463:
[----:B------:R-:W-:Y:S05]  /*96c0*/  BSYNC B1 ;  /* 0x0000000000017941 */ /* 0x000fea0003800000 */
.L_x_20462:
[----:B------:R-:W-:Y:S01]  /*96d0*/  VIADD R159, R159, 0x100 ;  /* 0x000001009f9f7836 */ /* 0x000fe20000000000 */
[----:B------:R-:W-:-:S07]  /*96e0*/  IADD3 R145, R145, 0x100, RZ ;  /* 0x0000010091917810 */ /* 0x000fce0007ffe0ff */
.L_x_20425:
[----:B------:R-:W-:Y:S05]  /*96f0*/  BSYNC B0 ;  /* 0x0000000000007941 */ /* 0x000fea0003800000 */
.L_x_20424:
        /* <DEDUP_REMOVED lines=31> */
.L_x_20469:
[----:B------:R-:W-:-:S07]  /*98f0*/  MOV R146, R44 ;  /* 0x0000002c00927202 */ /* 0x000fce0000000f00 */
.L_x_20470:
[----:B------:R-:W-:Y:S05]  /*9900*/  BSYNC B2 ;  /* 0x0000000000027941 */ /* 0x000fea0003800000 */
.L_x_20468:
        /* <DEDUP_REMOVED lines=16> */
.L_x_20474:
[----:B------:R-:W-:Y:S05]  /*9a10*/  BSYNC B3 ;  /* 0x0000000000037941 */ /* 0x000fea0003800000 */
.L_x_20473:
        /* <DEDUP_REMOVED lines=44> */
.L_x_20472:
[----:B------:R-:W-:Y:S05]  /*9ce0*/  BSYNC B2 ;  /* 0x0000000000027941 */ /* 0x000fea0003800000 */
.L_x_20471:
        /* <DEDUP_REMOVED lines=10> */
.L_x_20467:
[----:B------:R-:W-:Y:S05]  /*9d90*/  BSYNC B1 ;  /* 0x0000000000017941 */ /* 0x000fea0003800000 */
.L_x_20466:
        /* <DEDUP_REMOVED lines=18> */
.L_x_20478:
[----:B------:R-:W-:-:S07]  /*9ec0*/  IMAD.MOV.U32 R85, RZ, RZ, R44 ;  /* 0x000000ffff557224 */ /* 0x000fce00078e002c */
.L_x_20479:
[----:B------:R-:W-:Y:S05]  /*9ed0*/  BSYNC B2 ;  /* 0x0000000000027941 */ /* 0x000fea0003800000 */
.L_x_20477:
        /* <DEDUP_REMOVED lines=16> */
.L_x_20483:
[----:B------:R-:W-:Y:S05]  /*9fe0*/  BSYNC B3 ;  /* 0x0000000000037941 */ /* 0x000fea0003800000 */
.L_x_20482:
        /* <DEDUP_REMOVED lines=44> */
.L_x_20481:
[----:B------:R-:W-:Y:S05]  /*a2b0*/  BSYNC B2 ;  /* 0x0000000000027941 */ /* 0x000fea0003800000 */
.L_x_20480:
        /* <DEDUP_REMOVED lines=10> */
.L_x_20476:
[----:B------:R-:W-:Y:S05]  /*a360*/  BSYNC B1 ;  /* 0x0000000000017941 */ /* 0x000fea0003800000 */
.L_x_20475:
        /* <DEDUP_REMOVED lines=18> */
.L_x_20487:
[----:B------:R-:W-:-:S07]  /*a490*/  MOV R148, R44 ;  /* 0x0000002c00947202 */ /* 0x000fce0000000f00 */
.L_x_20488:
[----:B------:R-:W-:Y:S05]  /*a4a0*/  BSYNC B2 ;  /* 0x0000000000027941 */ /* 0x000fea0003800000 */
.L_x_20486:
        /* <DEDUP_REMOVED lines=16> */
.L_x_20492:
[----:B------:R-:W-:Y:S05]  /*a5b0*/  BSYNC B3 ;  /* 0x0000000000037941 */ /* 0x000fea0003800000 */
.L_x_20491:
        /* <DEDUP_REMOVED lines=40> */
[----:B------:R-:W-:Y:S01]  /*a840*/  MOV R44, R90 ;  /* 0x0000005a002c7202 */ /* 0x000fe20000000f00 */
[----:B------:R-:W-:Y:S02]  /*a850*/  HFMA2.MMA R90, -RZ, RZ, 0, 0 ;  /* 0x00000000ff5a7435 */ /* 0x000fe400000001ff */
[----:B------:R-:W-:Y:S01]  /*a860*/  IMAD.MOV.U32 R42, RZ, RZ, R86 ;  /* 0x000000ffff2a7224 */ /* 0x000fe200078e0056 */
[----:B------:R-:W-:-:S08]  /*a870*/  LOP3.LUT R26, R87, R26, R25, 0x96, !PT ;  /* 0x0000001a571a7212 */ /* 0x000fd000078e9619 */
.L_x_20490:
[----:B------:R-:W-:Y:S05]  /*a880*/  BSYNC B2 ;  /* 0x0000000000027941 */ /* 0x000fea0003800000 */
.L_x_20489:
        /* <DEDUP_REMOVED lines=10> */
.L_x_20485:
[----:B------:R-:W-:Y:S05]  /*a930*/  BSYNC B1 ;  /* 0x0000000000017941 */ /* 0x000fea0003800000 */
.L_x_20484:
        /* <DEDUP_REMOVED lines=18> */
.L_x_20496:
[----:B------:R-:W-:-:S07]  /*aa60*/  IMAD.MOV.U32 R87, RZ, RZ, R44 ;  /* 0x000000ffff577224 */ /* 0x000fce00078e002c */
.L_x_20497:
[----:B------:R-:W-:Y:S05]  /*aa70*/  BSYNC B2 ;  /* 0x0000000000027941 */ /* 0x000fea0003800000 */
.L_x_20495:
        /* <DEDUP_REMOVED lines=16> */
.L_x_20501:
[----:B------:R-:W-:Y:S05]  /*ab80*/  BSYNC B3 ;  /* 0x0000000000037941 */ /* 0x000fea0003800000 */
.L_x_20500:
        /* <DEDUP_REMOVED lines=44> */
.L_x_20499:
[----:B------:R-:W-:Y:S05]  /*ae50*/  BSYNC B2 ;  /* 0x0000000000027941 */ /* 0x000fea0003800000 */
.L_x_20498:
        /* <DEDUP_REMOVED lines=10> */
.L_x_20494:
[----:B------:R-:W-:Y:S05]  /*af00*/  BSYNC B1 ;  /* 0x0000000000017941 */ /* 0x000fea0003800000 */
.L_x_20493:
[----:B------:R-:W0:Y:S02]  /*af10*/  LDC.64 R88, c[0x0][0x238] ;  /* 0x00008e00ff587b82 */ /* 0x000e240000000a00 */
[----:B0-----:R-:W-:-:S05]  /*af20*/  IMAD.WIDE.U32 R88, R159, 0x10, R88 ;  /* 0x000000109f587825 */ /* 0x001fca00078e0058 */
[----:B------:R2:W-:Y:S01]  /*af30*/  STG.E.128 desc[UR4][R88.64], R84 ;  /* 0x0000005458007986 */ /* 0x0005e2000c101d04 */
[----:B------:R-:W-:Y:S05]  /*af40*/  @!P0 BRA `(.L_x_20465) ;  /* 0x00000000002c8947 */ /* 0x000fea0003800000 */
[----:B--2---:R-:W0:Y:S01]  /*af50*/  LDC.64 R88, c[0x0][0x240] ;  /* 0x00009000ff587b82 */ /* 0x004e220000000a00 */
[----:B------:R-:W-:-:S05]  /*af60*/  IMAD.U32 R90, R148, 0x10000, RZ ;  /* 0x00010000945a7824 */ /* 0x000fca00078e00ff */
[----:B------:R-:W-:Y:S02]  /*af70*/  LOP3.LUT R91, R90, 0xff0000, RZ, 0xc0, !PT ;  /* 0x00ff00005a5b7812 */ /* 0x000fe400078ec0ff */
[----:B------:R-:W-:-:S04]  /*af80*/  LOP3.LUT R90, R149, 0xffff, RZ, 0xc0, !PT ;  /* 0x0000ffff955a7812 */ /* 0x000fc800078ec0ff */
[----:B------:R-:W-:Y:S02]  /*af90*/  LEA R90, R90, R91, 0x18 ;  /* 0x0000005b5a5a7211 */ /* 0x000fe400078ec0ff */
[----:B------:R-:W-:-:S05]  /*afa0*/  LOP3.LUT R91, R147, 0xff, RZ, 0xc0, !PT ;  /* 0x000000ff935b7812 */ /* 0x000fca00078ec0ff */
[----:B------:R-:W-:Y:S01]  /*afb0*/  IMAD R90, R91, 0x100, R90 ;  /* 0x000001005b5a7824 */ /* 0x000fe200078e025a */
[----:B------:R-:W-:Y:S01]  /*afc0*/  LOP3.LUT R91, R146, 0xff, RZ, 0xc0, !PT ;  /* 0x000000ff925b7812 */ /* 0x000fe200078ec0ff */
[----:B0-----:R-:W-:-:S03]  /*afd0*/  IMAD.WIDE.U32 R88, R145, 0x4, R88 ;  /* 0x0000000491587825 */ /* 0x001fc600078e0058 */
[----:B------:R-:W-:-:S05]  /*afe0*/  IADD3 R91, R90, R91, RZ ;  /* 0x0000005b5a5b7210 */ /* 0x000fca0007ffe0ff */
[----:B------:R3:W-:Y:S02]  /*aff0*/  STG.E desc[UR4][R88.64], R91 ;  /* 0x0000005b58007986 */ /* 0x0007e4000c101904 */
.L_x_20465:
[----:B------:R-:W-:Y:S05]  /*b000*/  BSYNC B0 ;  /* 0x0000000000007941 */ /* 0x000fea0003800000 */
.L_x_20464:
[----:B0123--:R-:W-:Y:S01]  /*b010*/  FADD.FTZ R88, RZ, R60 ;  /* 0x0000003cff587221 */ /* 0x00ffe20000010000 */
        /* <DEDUP_REMOVED lines=33> */
[----:B------:R-:W-:-:S05]  /*b230*/  LOP3.LUT R90, R91, 0x7fffff8, RZ, 0xc0, !PT ;  /* 0x07fffff85b5a7812 */ /* 0x000fca00078ec0ff */
        /* <DEDUP_REMOVED lines=73> */
.L_x_20526:
[----:B------:R-:W-:Y:S01]  /*b6d0*/  LOP3.LUT P0, RZ, R0, 0x1f, RZ, 0xc0, !PT ;  /* 0x0000001f00ff7812 */ /* 0x000fe2000780c0ff */
[----:B-1----:R-:W-:Y:S01]  /*b6e0*/  FADD.FTZ R89, R159, R164 ;  /* 0x000000a49f597221 */ /* 0x002fe20000010000 */
[----:B------:R-:W-:Y:S01]  /*b6f0*/  LOP3.LUT R91, R91, 0x7, RZ, 0xc0, !PT ;  /* 0x000000075b5b7812 */ /* 0x000fe200078ec0ff */
[----:B------:R-:W-:Y:S10]  /*b700*/  WARPSYNC.ALL ;  /* 0x0000000000007948 */ /* 0x000ff40003800000 */
[----:B------:R-:W1:Y:S01]  /*b710*/  @!P0 S2R R145, SR_CgaCtaId ;  /* 0x0000000000918919 */ /* 0x000e620000008800 */
[----:B------:R-:W-:-:S04]  /*b720*/  @!P0 MOV R144, 0x400 ;  /* 0x0000040000908802 */ /* 0x000fc80000000f00 */
[----:B-1----:R-:W-:Y:S02]  /*b730*/  @!P0 LEA R145, R145, R144, 0x18 ;  /* 0x0000009091918211 */ /* 0x002fe400078ec0ff */
[----:B------:R-:W-:-:S05]  /*b740*/  @!P0 IADD3 R144, R90, R91, RZ ;  /* 0x0000005b5a908210 */ /* 0x000fca0007ffe0ff */
[----:B------:R-:W-:Y:S01]  /*b750*/  @!P0 IMAD R144, R144, 0x8, R145 ;  /* 0x0000000890908824 */ /* 0x000fe200078e0291 */
[----:B------:R-:W-:-:S04]  /*b760*/  LOP3.LUT R145, R0, 0x1f, RZ, 0xc0, !PT ;  /* 0x0000001f00917812 */ /* 0x000fc800078ec0ff */
[----:B------:R1:W-:Y:S01]  /*b770*/  @!P0 STS.64 [R144], R88 ;  /* 0x0000005890008388 */ /* 0x0003e20000000a00 */
[----:B------:R-:W-:-:S13]  /*b780*/  ISETP.GT.U32.AND P0, PT, R145, 0x7, PT ;  /* 0x000000079100780c */ /* 0x000fda0003f04070 */
[----:B-1----:R-:W1:Y:S01]  /*b790*/  @!P0 S2R R89, SR_CgaCtaId ;  /* 0x0000000000598919 */ /* 0x002e620000008800 */
[----:B------:R-:W-:Y:S01]  /*b7a0*/  @!P0 MOV R88, 0x400 ;  /* 0x0000040000588802 */ /* 0x000fe20000000f00 */
[----:B0-----:R-:W-:Y:S01]  /*b7b0*/  HFMA2.MMA R159, -RZ, RZ, 0, 0 ;  /* 0x00000000ff9f7435 */ /* 0x001fe200000001ff */
[----:B------:R-:W-:Y:S01]  /*b7c0*/  @!P0 IADD3 R90, R90, R145, RZ ;  /* 0x000000915a5a8210 */ /* 0x000fe20007ffe0ff */
[----:B------:R-:W-:Y:S01]  /*b7d0*/  BAR.SYNC.DEFER_BLOCKING 0x0 ;  /* 0x0000000000007b1d */ /* 0x000fe20000010000 */
[----:B------:R-:W-:-:S03]  /*b7e0*/  ISETP.NE.AND P2, PT, R155, RZ, PT ;  /* 0x000000ff9b00720c */ /* 0x000fc60003f45270 */
[----:B------:R-:W-:Y:S02]  /*b7f0*/  @!P0 IMAD.MOV.U32 R159, RZ, RZ, R143 ;  /* 0x000000ffff9f8224 */ /* 0x000fe400078e008f */
[----:B------:R-:W-:Y:S03]  /*b800*/  BSSY B0, `(.L_x_20503) ;  /* 0x00000c4000007945 */ /* 0x000fe60003800000 */
[----:B------:R-:W-:Y:S02]  /*b810*/  I2FP.F32.S32 R165, R159 ;  /* 0x0000009f00a57245 */ /* 0x000fe40000201400 */
[----:B-1----:R-:W-:-:S05]  /*b820*/  @!P0 LEA R89, R89, R88, 0x18 ;  /* 0x0000005859598211 */ /* 0x002fca00078ec0ff */
[----:B------:R-:W-:Y:S01]  /*b830*/  @!P0 IMAD R160, R90, 0x8, R89 ;  /* 0x000000085aa08824 */ /* 0x000fe200078e0259 */
[----:B------:R-:W-:-:S06]  /*b840*/  CS2R R88, SRZ ;  /* 0x0000000000587805 */ /* 0x000fcc000001ff00 */
[----:B------:R-:W0:Y:S01]  /*b850*/  @!P0 LDS.64 R88, [R160] ;  /* 0x00000000a0588984 */ /* 0x000e220000000a00 */
[----:B------:R-:W-:-:S13]  /*b860*/  LOP3.LUT P0, RZ, R91, 0x1f, R0, 0xf8, !PT ;  /* 0x0000001f5bff7812 */ /* 0x000fda000780f800 */
[----:B------:R-:W1:Y:S08]  /*b870*/  @!P0 LDC.64 R90, c[0x0][0x250] ;  /* 0x00009400ff5a8b82 */ /* 0x000e700000000a00 */
[----:B------:R-:W2:Y:S01]  /*b880*/  @!P0 LDC.64 R144, c[0x0][0x258] ;  /* 0x00009600ff908b82 */ /* 0x000ea20000000a00 */
[C---:B-1----:R-:W-:Y:S01]  /*b890*/  @!P0 LEA R90, P1, R18.reuse, R90, 0x2 ;  /* 0x0000005a125a8211 */ /* 0x042fe200078210ff */
[----:B0-----:R-:W0:Y:S03]  /*b8a0*/  SHFL.DOWN PT, R161, R88, 0x4, 0x1f ;  /* 0x08801f0058a17f89 */ /* 0x001e2600000e0000 */
[----:B------:R-:W-:-:S02]  /*b8b0*/  @!P0 LEA.HI.X R91, R18, R91, R158, 0x2, P1 ;  /* 0x0000005b125b8211 */ /* 0x000fc400008f149e */
[----:B--2---:R-:W-:-:S04]  /*b8c0*/  @!P0 LEA R144, P1, R18, R144, 0x2 ;  /* 0x0000009012908211 */ /* 0x004fc800078210ff */
[----:B------:R-:W-:Y:S02]  /*b8d0*/  @!P0 LEA.HI.X R145, R18, R145, R158, 0x2, P1 ;  /* 0x0000009112918211 */ /* 0x000fe400008f149e */
[----:B------:R-:W1:Y:S01]  /*b8e0*/  SHFL.DOWN PT, R158, R159, 0x4, 0x1f ;  /* 0x08801f009f9e7f89 */ /* 0x000e6200000e0000 */
[----:B0-----:R-:W-:-:S04]  /*b8f0*/  FADD.FTZ R164, -R161, R88 ;  /* 0x00000058a1a47221 */ /* 0x001fc80000010100 */
[----:B------:R-:W-:-:S04]  /*b900*/  FMUL.FTZ R164, R164, R164 ;  /* 0x000000a4a4a47220 */ /* 0x000fc80000410000 */
[----:B------:R-:W-:Y:S01]  /*b910*/  FMUL.FTZ R164, R164, R165 ;  /* 0x000000a5a4a47220 */ /* 0x000fe20000410000 */
[----:B-1----:R-:W-:Y:S02]  /*b920*/  I2FP.F32.S32 R166, R158 ;  /* 0x0000009e00a67245 */ /* 0x002fe40000201400 */
[----:B------:R-:W-:-:S03]  /*b930*/  IADD3 R160, R158, R159, RZ ;  /* 0x0000009f9ea07210 */ /* 0x000fc60007ffe0ff */
[----:B------:R-:W-:Y:S01]  /*b940*/  FMUL.FTZ R158, R161, R166 ;  /* 0x000000a6a19e7220 */ /* 0x000fe20000410000 */
[----:B------:R-:W-:Y:S01]  /*b950*/  I2FP.F32.S32 R161, R160 ;  /* 0x000000a000a17245 */ /* 0x000fe20000201400 */
[----:B------:R-:W0:Y:S01]  /*b960*/  SHFL.DOWN PT, R159, R160, 0x2, 0x1f ;  /* 0x08401f00a09f7f89 */ /* 0x000e2200000e0000 */
[----:B------:R-:W-:Y:S01]  /*b970*/  FMUL.FTZ R164, R164, R166 ;  /* 0x000000a6a4a47220 */ /* 0x000fe20000410000 */
[----:B------:R-:W-:Y:S01]  /*b980*/  FFMA.FTZ R168, R165, R88, R158 ;  /* 0x00000058a5a87223 */ /* 0x000fe2000001009e */
[----:B------:R-:W1:Y:S01]  /*b990*/  MUFU.RCP R163, R161 ;  /* 0x000000a100a37308 */ /* 0x000e620000001000 */
[----:B------:R-:W2:Y:S02]  /*b9a0*/  SHFL.DOWN PT, R158, R89, 0x4, 0x1f ;  /* 0x08801f00599e7f89 */ /* 0x000ea400000e0000 */
[----:B-1----:R-:W-:Y:S01]  /*b9b0*/  FMUL.FTZ R168, R163, R168 ;  /* 0x000000a8a3a87220 */ /* 0x002fe20000410000 */
[----:B0-----:R-:W-:-:S04]  /*b9c0*/  IMAD.IADD R88, R160, 0x1, R159 ;  /* 0x00000001a0587824 */ /* 0x001fc800078e029f */
[----:B------:R-:W0:Y:S01]  /*b9d0*/  SHFL.DOWN PT, R165, R168, 0x2, 0x1f ;  /* 0x08401f00a8a57f89 */ /* 0x000e2200000e0000 */
[----:B--2---:R-:W-:-:S03]  /*b9e0*/  FADD.FTZ R158, R158, R89 ;  /* 0x000000599e9e7221 */ /* 0x004fc60000010000 */
[----:B------:R-:W-:Y:S01]  /*b9f0*/  SHFL.DOWN PT, R167, R88, 0x1, 0x1f ;  /* 0x08201f0058a77f89 */ /* 0x000fe200000e0000 */
[----:B------:R-:W-:Y:S01]  /*ba00*/  FFMA.FTZ R158, R163, R164, R158 ;  /* 0x000000a4a39e7223 */ /* 0x000fe2000001009e */
[----:B------:R-:W-:Y:S02]  /*ba10*/  I2FP.F32.S32 R163, R88 ;  /* 0x0000005800a37245 */ /* 0x000fe40000201400 */
[----:B------:R-:W-:Y:S02]  /*ba20*/  I2FP.F32.S32 R164, R159 ;  /* 0x0000009f00a47245 */ /* 0x000fe40000201400 */
[----:B------:R-:W1:Y:S01]  /*ba30*/  MUFU.RCP R159, R163 ;  /* 0x000000a3009f7308 */ /* 0x000e620000001000 */
[----:B------:R-:W2:Y:S02]  /*ba40*/  SHFL.DOWN PT, R89, R158, 0x2, 0x1f ;  /* 0x08401f009e597f89 */ /* 0x000ea400000e0000 */
[----:B0-----:R-:W-:Y:S01]  /*ba50*/  FMUL.FTZ R160, R165, R164 ;  /* 0x000000a4a5a07220 */ /* 0x001fe20000410000 */
[----:B------:R-:W-:-:S03]  /*ba60*/  FADD.FTZ R165, R168, -R165 ;  /* 0x800000a5a8a57221 */ /* 0x000fc60000010000 */
[----:B------:R-:W-:Y:S01]  /*ba70*/  FFMA.FTZ R168, R161, R168, R160 ;  /* 0x000000a8a1a87223 */ /* 0x000fe200000100a0 */
[----:B------:R-:W-:-:S03]  /*ba80*/  FMUL.FTZ R160, R165, R165 ;  /* 0x000000a5a5a07220 */ /* 0x000fc60000410000 */
[----:B-1----:R-:W-:Y:S01]  /*ba90*/  FMUL.FTZ R168, R159, R168 ;  /* 0x000000a89fa87220 */ /* 0x002fe20000410000 */
[----:B------:R-:W-:-:S04]  /*baa0*/  FMUL.FTZ R160, R161, R160 ;  /* 0x000000a0a1a07220 */ /* 0x000fc80000410000 */
[----:B------:R-:W0:Y:S01]  /*bab0*/  SHFL.DOWN PT, R161, R168, 0x1, 0x1f ;  /* 0x08201f00a8a17f89 */ /* 0x000e2200000e0000 */
[----:B------:R-:W-:Y:S01]  /*bac0*/  FMUL.FTZ R164, R160, R164 ;  /* 0x000000a4a0a47220 */ /* 0x000fe20000410000 */
[----:B--2---:R-:W-:Y:S01]  /*bad0*/  FADD.FTZ R160, R158, R89 ;  /* 0x000000599ea07221 */ /* 0x004fe20000010000 */
[-C--:B------:R-:W-:Y:S02]  /*bae0*/  IADD3 R158, R88, R167.reuse, RZ ;  /* 0x000000a7589e7210 */ /* 0x080fe40007ffe0ff */
[----:B------:R-:W-:Y:S01]  /*baf0*/  I2FP.F32.S32 R167, R167 ;  /* 0x000000a700a77245 */ /* 0x000fe20000201400 */
[----:B------:R-:W-:Y:S01]  /*bb00*/  FFMA.FTZ R160, R159, R164, R160 ;  /* 0x000000a49fa07223 */ /* 0x000fe200000100a0 */
[----:B------:R-:W-:-:S04]  /*bb10*/  I2FP.F32.S32 R158, R158 ;  /* 0x0000009e009e7245 */ /* 0x000fc80000201400 */
[----:B------:R-:W1:Y:S02]  /*bb20*/  SHFL.DOWN PT, R89, R160, 0x1, 0x1f ;  /* 0x08201f00a0597f89 */ /* 0x000e6400000e0000 */
[----:B------:R-:W2:Y:S01]  /*bb30*/  MUFU.RCP R158, R158 ;  /* 0x0000009e009e7308 */ /* 0x000ea20000001000 */
[----:B0-----:R-:W-:Y:S01]  /*bb40*/  FADD.FTZ R88, R168, -R161 ;  /* 0x800000a1a8587221 */ /* 0x001fe20000010000 */
[----:B------:R-:W-:-:S03]  /*bb50*/  FMUL.FTZ R164, R161, R167 ;  /* 0x000000a7a1a47220 */ /* 0x000fc60000410000 */
[----:B------:R-:W-:-:S04]  /*bb60*/  FMUL.FTZ R88, R88, R88 ;  /* 0x0000005858587220 */ /* 0x000fc80000410000 */
[C---:B------:R-:W-:Y:S01]  /*bb70*/  FMUL.FTZ R88, R163.reuse, R88 ;  /* 0x00000058a3587220 */ /* 0x040fe20000410000 */
[----:B------:R-:W-:Y:S01]  /*bb80*/  FFMA.FTZ R163, R163, R168, R164 ;  /* 0x000000a8a3a37223 */ /* 0x000fe200000100a4 */
[----:B-1----:R-:W-:Y:S02]  /*bb90*/  FADD.FTZ R89, R160, R89 ;  /* 0x00000059a0597221 */ /* 0x002fe40000010000 */
[----:B------:R-:W-:Y:S01]  /*bba0*/  FMUL.FTZ R88, R88, R167 ;  /* 0x000000a758587220 */ /* 0x000fe20000410000 */
[----:B--2---:R-:W-:-:S03]  /*bbb0*/  FMUL.FTZ R163, R158, R163 ;  /* 0x000000a39ea37220 */ /* 0x004fc60000410000 */
[----:B------:R-:W-:Y:S02]  /*bbc0*/  FFMA.FTZ R88, R158, R88, R89 ;  /* 0x000000589e587223 */ /* 0x000fe40000010059 */
[----:B------:R-:W0:Y:S01]  /*bbd0*/  LDC R89, c[0x0][0x2d8] ;  /* 0x0000b600ff597b82 */ /* 0x000e220000000800 */
[----:B------:R-:W1:Y:S04]  /*bbe0*/  SHFL.IDX PT, R163, R163, RZ, 0x1f ;  /* 0x00001fffa3a37589 */ /* 0x000e6800000e0000 */
[----:B------:R-:W0:Y:S01]  /*bbf0*/  SHFL.IDX PT, R88, R88, RZ, 0x1f ;  /* 0x00001fff58587589 */ /* 0x000e2200000e0000 */
[----:B-1----:R-:W-:-:S03]  /*bc00*/  FMUL.FTZ R158, R163, R163 ;  /* 0x000000a3a39e7220 */ /* 0x002fc60000410000 */
[----:B------:R1:W-:Y:S01]  /*bc10*/  @!P0 STG.E desc[UR4][R90.64], R163 ;  /* 0x000000a35a008986 */ /* 0x0003e2000c101904 */
[----:B0-----:R-:W-:Y:S01]  /*bc20*/  FFMA.FTZ R89, R88, UR10, R89 ;  /* 0x0000000a58597c23 */ /* 0x001fe20008010059 */
[----:B------:R-:W-:-:S05]  /*bc30*/  FSEL R158, R158, RZ, P2 ;  /* 0x000000ff9e9e7208 */ /* 0x000fca0001000000 */
[----:B------:R-:W-:-:S04]  /*bc40*/  FADD.FTZ R89, R89, R158 ;  /* 0x0000009e59597221 */ /* 0x000fc80000010000 */
[----:B------:R-:W0:Y:S02]  /*bc50*/  MUFU.RSQ R159, R89 ;  /* 0x00000059009f7308 */ /* 0x000e240000001400 */
[----:B0-----:R1:W-:Y:S01]  /*bc60*/  @!P0 STG.E desc[UR4][R144.64], R159 ;  /* 0x0000009f90008986 */ /* 0x0013e2000c101904 */
[----:B-----5:R-:W-:-:S13]  /*bc70*/  ISETP.GE.AND P0, PT, R156, 0x1, PT ;  /* 0x000000019c00780c */ /* 0x020fda0003f06270 */
[----:B-1----:R-:W-:Y:S05]  /*bc80*/  @!P0 BRA `(.L_x_20504) ;  /* 0x0000000400ec8947 */ /* 0x002fea0003800000 */
        /* <DEDUP_REMOVED lines=25> */
.L_x_20506:
[----:B------:R-:W-:Y:S05]  /*be20*/  BSYNC B1 ;  /* 0x0000000000017941 */ /* 0x000fea0003800000 */
.L_x_20505:
        /* <DEDUP_REMOVED lines=19> */
.L_x_20508:
[----:B------:R-:W-:Y:S05]  /*bf60*/  BSYNC B1 ;  /* 0x0000000000017941 */ /* 0x000fea0003800000 */
.L_x_20507:
        /* <DEDUP_REMOVED lines=19> */
.L_x_20510:
[----:B------:R-:W-:Y:S05]  /*c0a0*/  BSYNC B1 ;  /* 0x0000000000017941 */ /* 0x000fea0003800000 */
.L_x_20509:
        /* <DEDUP_REMOVED lines=19> */
.L_x_20512:
[----:B------:R-:W-:Y:S05]  /*c1e0*/  BSYNC B1 ;  /* 0x0000000000017941 */ /* 0x000fea0003800000 */
.L_x_20511:
        /* <DEDUP_REMOVED lines=19> */
.L_x_20514:
[----:B------:R-:W-:Y:S05]  /*c320*/  BSYNC B1 ;  /* 0x0000000000017941 */ /* 0x000fea0003800000 */
.L_x_20513:
        /* <DEDUP_REMOVED lines=17> */
.L_x_20504:
[----:B------:R-:W-:Y:S05]  /*c440*/  BSYNC B0 ;  /* 0x0000000000007941 */ /* 0x000fea0003800000 */
.L_x_20503:
[----:B------:R-:W-:Y:S01]  /*c450*/  ISETP.NE.AND P0, PT, R162, RZ, PT ;  /* 0x000000ffa200720c */ /* 0x000fe20003f05270 */
[----:B------:R-:W-:-:S03]  /*c460*/  VIADD R18, R18, UR12 ;  /* 0x0000000c12127c36 */ /* 0x000fc60008000000 */
[----:B01234-:R-:W-:Y:S02]  /*c470*/  SEL R144, RZ, 0x1, P0 ;  /* 0x00000001ff907807 */ /* 0x01ffe40000000000 */
[----:B------:R-:W-:-:S13]  /*c480*/  ISETP.GE.AND P0, PT, R18, UR13, PT ;  /* 0x0000000d12007c0c */ /* 0x000fda000bf06270 */
[----:B------:R-:W-:Y:S05]  /*c490*/  @!P0 BRA `(.L_x_20515) ;  /* 0xffffff5000a88947 */ /* 0x000fea000383ffff */
[----:B------:R-:W-:Y:S05]  /*c4a0*/  EXIT ;  /* 0x000000000000794d */ /* 0x000fea0003800000 */
.L_x_20502:
[----:B------:R-:W-:Y:S01]  /*c4b0*/  HFMA2.MMA R168, -RZ, RZ, 0, 1.847743988037109375e-06 ;  /* 0x0000001fffa87435 */ /* 0x000fe200000001ff */
[----:B------:R-:W-:Y:S01]  /*c4c0*/  MOV R166, R89 ;  /* 0x0000005900a67202 */ /* 0x000fe20000000f00 */
[----:B------:R-:W-:Y:S02]  /*c4d0*/  IMAD.MOV.U32 R165, RZ, RZ, 0x1 ;  /* 0x00000001ffa57424 */ /* 0x000fe400078e00ff */
[----:B------:R-:W-:-:S07]  /*c4e0*/  IMAD.MOV.U32 R163, RZ, RZ, -0x1 ;  /* 0xffffffffffa37424 */ /* 0x000fce00078e00ff */
[----:B-----5:R-:W-:Y:S05]  /*c4f0*/  WARPSYNC.COLLECTIVE R163, `(.L_x_20516) ;  /* 0x00000000a3087348 */ /* 0x020fea0003c00000 */
[----:B------:R0:W1:Y:S02]  /*c500*/  SHFL.BFLY P6, R161, R166, R165, R168 ;  /* 0x0c0000a5a6a17389 */ /* 0x00006400000c00a8 */
[----:B01---5:R-:W-:Y:S01]  /*c510*/  ENDCOLLECTIVE ;  /* 0x000000000000791b */ /* 0x023fe20003800000 */
.L_x_20516:
[----:B------:R-:W-:Y:S01]  /*c520*/  HFMA2.MMA R165, -RZ, RZ, 0, 1.1920928955078125e-07 ;  /* 0x00000002ffa57435 */ /* 0x000fe200000001ff */
[----:B------:R-:W-:-:S05]  /*c530*/  MOV R88, R161 ;  /* 0x000000a100587202 */ /* 0x000fca0000000f00 */
[----:B------:R-:W-:-:S04]  /*c540*/  FADD.FTZ R144, R89, R88 ;  /* 0x0000005859907221 */ /* 0x000fc80000010000 */
[----:B------:R-:W-:-:S07]  /*c550*/  IMAD.MOV.U32 R166, RZ, RZ, R144 ;  /* 0x000000ffffa67224 */ /* 0x000fce00078e0090 */
[----:B------:R-:W-:Y:S05]  /*c560*/  WARPSYNC.COLLECTIVE R163, `(.L_x_20517) ;  /* 0x00000000a3087348 */ /* 0x000fea0003c00000 */
[----:B------:R0:W1:Y:S02]  /*c570*/  SHFL.BFLY P6, R161, R166, R165, R168 ;  /* 0x0c0000a5a6a17389 */ /* 0x00006400000c00a8 */
[----:B01----:R-:W-:Y:S01]  /*c580*/  ENDCOLLECTIVE ;  /* 0x000000000000791b */ /* 0x003fe20003800000 */
.L_x_20517:
[----:B------:R-:W-:Y:S02]  /*c590*/  IMAD.MOV.U32 R165, RZ, RZ, 0x4 ;  /* 0x00000004ffa57424 */ /* 0x000fe400078e00ff */
[----:B------:R-:W-:-:S04]  /*c5a0*/  IMAD.MOV.U32 R145, RZ, RZ, R161 ;  /* 0x000000ffff917224 */ /* 0x000fc800078e00a1 */
[----:B------:R-:W-:-:S05]  /*c5b0*/  FADD.FTZ R145, R144, R145 ;  /* 0x0000009190917221 */ /* 0x000fca0000010000 */
[----:B------:R-:W-:-:S07]  /*c5c0*/  MOV R166, R145 ;  /* 0x0000009100a67202 */ /* 0x000fce0000000f00 */
[----:B------:R-:W-:Y:S05]  /*c5d0*/  WARPSYNC.COLLECTIVE R163, `(.L_x_20518) ;  /* 0x00000000a3087348 */ /* 0x000fea0003c00000 */
[----:B------:R0:W1:Y:S02]  /*c5e0*/  SHFL.BFLY P6, R161, R166, R165, R168 ;  /* 0x0c0000a5a6a17389 */ /* 0x00006400000c00a8 */
[----:B01----:R-:W-:Y:S01]  /*c5f0*/  ENDCOLLECTIVE ;  /* 0x000000000000791b */ /* 0x003fe20003800000 */
.L_x_20518:
[----:B------:R-:W-:Y:S01]  /*c600*/  HFMA2.MMA R165, -RZ, RZ, 0, 4.76837158203125e-07 ;  /* 0x00000008ffa57435 */ /* 0x000fe200000001ff */
[----:B------:R-:W-:-:S05]  /*c610*/  MOV R88, R161 ;  /* 0x000000a100587202 */ /* 0x000fca0000000f00 */
[----:B------:R-:W-:-:S04]  /*c620*/  FADD.FTZ R159, R145, R88 ;  /* 0x00000058919f7221 */ /* 0x000fc80000010000 */
[----:B------:R-:W-:-:S07]  /*c630*/  IMAD.MOV.U32 R166, RZ, RZ, R159 ;  /* 0x000000ffffa67224 */ /* 0x000fce00078e009f */
[----:B------:R-:W-:Y:S05]  /*c640*/  WARPSYNC.COLLECTIVE R163, `(.L_x_20519) ;  /* 0x00000000a3087348 */ /* 0x000fea0003c00000 */
[----:B------:R0:W1:Y:S02]  /*c650*/  SHFL.BFLY P6, R161, R166, R165, R168 ;  /* 0x0c0000a5a6a17389 */ /* 0x00006400000c00a8 */
[----:B01----:R-:W-:Y:S01]  /*c660*/  ENDCOLLECTIVE ;  /* 0x000000000000791b */ /* 0x003fe20003800000 */
.L_x_20519:
[----:B------:R-:W-:Y:S02]  /*c670*/  IMAD.MOV.U32 R165, RZ, RZ, 0x10 ;  /* 0x00000010ffa57424 */ /* 0x000fe400078e00ff */
[----:B------:R-:W-:-:S04]  /*c680*/  IMAD.MOV.U32 R88, RZ, RZ, R161 ;  /* 0x000000ffff587224 */ /* 0x000fc800078e00a1 */
[----:B------:R-:W-:-:S05]  /*c690*/  FADD.FTZ R160, R159, R88 ;  /* 0x000000589fa07221 */ /* 0x000fca0000010000 */
[----:B------:R-:W-:-:S07]  /*c6a0*/  MOV R166, R160 ;  /* 0x000000a000a67202 */ /* 0x000fce0000000f00 */
[----:B------:R-:W-:Y:S05]  /*c6b0*/  WARPSYNC.COLLECTIVE R163, `(.L_x_20520) ;  /* 0x00000000a3087348 */ /* 0x000fea0003c00000 */
[----:B------:R0:W1:Y:S02]  /*c6c0*/  SHFL.BFLY P6, R161, R166, R165, R168 ;  /* 0x0c0000a5a6a17389 */ /* 0x00006400000c00a8 */
[----:B01----:R-:W-:Y:S01]  /*c6d0*/  ENDCOLLECTIVE ;  /* 0x000000000000791b */ /* 0x003fe20003800000 */
.L_x_20520:
        /* <DEDUP_REMOVED lines=56> */
.L_x_20521:
[----:B------:R-:W-:Y:S01]  /*ca60*/  HFMA2.MMA R165, -RZ, RZ, 0, 1.1920928955078125e-07 ;  /* 0x00000002ffa57435 */ /* 0x000fe200000001ff */
[----:B------:R-:W-:-:S05]  /*ca70*/  MOV R144, R161 ;  /* 0x000000a100907202 */ /* 0x000fca0000000f00 */
[----:B------:R-:W-:-:S04]  /*ca80*/  FADD.FTZ R144, R89, R144 ;  /* 0x0000009059907221 */ /* 0x000fc80000010000 */
[----:B------:R-:W-:-:S07]  /*ca90*/  IMAD.MOV.U32 R166, RZ, RZ, R144 ;  /* 0x000000ffffa67224 */ /* 0x000fce00078e0090 */
[----:B------:R-:W-:Y:S05]  /*caa0*/  WARPSYNC.COLLECTIVE R163, `(.L_x_20522) ;  /* 0x00000000a3087348 */ /* 0x000fea0003c00000 */
[----:B------:R0:W1:Y:S02]  /*cab0*/  SHFL.BFLY P6, R161, R166, R165, R168 ;  /* 0x0c0000a5a6a17389 */ /* 0x00006400000c00a8 */
[----:B01----:R-:W-:Y:S01]  /*cac0*/  ENDCOLLECTIVE ;  /* 0x000000000000791b */ /* 0x003fe20003800000 */
.L_x_20522:
[----:B------:R-:W-:Y:S02]  /*cad0*/  IMAD.MOV.U32 R165, RZ, RZ, 0x4 ;  /* 0x00000004ffa57424 */ /* 0x000fe400078e00ff */
[----:B------:R-:W-:-:S04]  /*cae0*/  IMAD.MOV.U32 R145, RZ, RZ, R161 ;  /* 0x000000ffff917224 */ /* 0x000fc800078e00a1 */
[----:B------:R-:W-:-:S05]  /*caf0*/  FADD.FTZ R145, R144, R145 ;  /* 0x0000009190917221 */ /* 0x000fca0000010000 */
[----:B------:R-:W-:-:S07]  /*cb00*/  MOV R166, R145 ;  /* 0x0000009100a67202 */ /* 0x000fce0000000f00 */
[----:B------:R-:W-:Y:S05]  /*cb10*/  WARPSYNC.COLLECTIVE R163, `(.L_x_20523) ;  /* 0x00000000a3087348 */ /* 0x000fea0003c00000 */
[----:B------:R0:W1:Y:S02]  /*cb20*/  SHFL.BFLY P6, R161, R166, R165, R168 ;  /* 0x0c0000a5a6a17389 */ /* 0x00006400000c00a8 */
[----:B01----:R-:W-:Y:S01]  /*cb30*/  ENDCOLLECTIVE ;  /* 0x000000000000791b */ /* 0x003fe20003800000 */
.L_x_20523:
[----:B------:R-:W-:Y:S01]  /*cb40*/  HFMA2.MMA R165, -RZ, RZ, 0, 4.76837158203125e-07 ;  /* 0x00000008ffa57435 */ /* 0x000fe200000001ff */
[----:B------:R-:W-:-:S05]  /*cb50*/  MOV R160, R161 ;  /* 0x000000a100a07202 */ /* 0x000fca0000000f00 */
[----:B------:R-:W-:-:S04]  /*cb60*/  FADD.FTZ R160, R145, R160 ;  /* 0x000000a091a07221 */ /* 0x000fc80000010000 */
[----:B------:R-:W-:-:S07]  /*cb70*/  IMAD.MOV.U32 R166, RZ, RZ, R160 ;  /* 0x000000ffffa67224 */ /* 0x000fce00078e00a0 */
[----:B------:R-:W-:Y:S05]  /*cb80*/  WARPSYNC.COLLECTIVE R163, `(.L_x_20524) ;  /* 0x00000000a3087348 */ /* 0x000fea0003c00000 */
[----:B------:R0:W1:Y:S02]  /*cb90*/  SHFL.BFLY P6, R161, R166, R165, R168 ;  /* 0x0c0000a5a6a17389 */ /* 0x00006400000c00a8 */
[----:B01----:R-:W-:Y:S01]  /*cba0*/  ENDCOLLECTIVE ;  /* 0x000000000000791b */ /* 0x003fe20003800000 */
.L_x_20524:
[----:B------:R-:W-:Y:S02]  /*cbb0*/  IMAD.MOV.U32 R165, RZ, RZ, 0x10 ;  /* 0x00000010ffa57424 */ /* 0x000fe400078e00ff */
[----:B------:R-:W-:-:S04]  /*cbc0*/  IMAD.MOV.U32 R159, RZ, RZ, R161 ;  /* 0x000000ffff9f7224 */ /* 0x000fc800078e00a1 */
[----:B------:R-:W-:-:S05]  /*cbd0*/  FADD.FTZ R159, R160, R159 ;  /* 0x0000009fa09f7221 */ /* 0x000fca0000010000 */
[----:B------:R-:W-:-:S07]  /*cbe0*/  MOV R166, R159 ;  /* 0x0000009f00a67202 */ /* 0x000fce0000000f00 */
[----:B------:R-:W-:Y:S05]  /*cbf0*/  WARPSYNC.COLLECTIVE R163, `(.L_x_20525) ;  /* 0x00000000a3087348 */ /* 0x000fea0003c00000 */
[----:B------:R0:W1:Y:S02]  /*cc00*/  SHFL.BFLY P6, R161, R166, R165, R168 ;  /* 0x0c0000a5a6a17389 */ /* 0x00006400000c00a8 */
[----:B01----:R-:W-:Y:S01]  /*cc10*/  ENDCOLLECTIVE ;  /* 0x000000000000791b */ /* 0x003fe20003800000 */
.L_x_20525:
[----:B------:R-:W-:Y:S01]  /*cc20*/  MOV R164, R161 ;  /* 0x000000a100a47202 */ /* 0x000fe20000000f00 */
[----:B------:R-:W-:Y:S06]  /*cc30*/  BRA `(.L_x_20526) ;  /* 0xffffffe800a47947 */ /* 0x000fec000383ffff */
.L_x_20527:
        /* <DEDUP_REMOVED lines=12> */
.L_x_23350:


//--------------------- .text._ZN10layer_norm13ln_fwd_kernelINS_13Kernel_traitsI6__halfffffjLj6144ELj1ELj1ELj8ELj16ENS_18Kernel_traits_baseILj6144ES2_ffffjLj256EEEEELb1ELb1ELb1ELb1EEEvNS_9FwdParamsE --------------------------
	.section	.text._ZN10layer_norm13ln_fwd_kernelINS_13Kernel_traitsI6__halfffffjLj6144ELj1ELj1ELj8ELj16ENS_18Kernel_traits_baseILj6144ES2_ffffjLj256EEEEELb1ELb1ELb1ELb1EEEvNS_9FwdParamsE,"ax",@progbits
	.align	128
        .global         _ZN10layer_norm13ln_fwd_kernelINS_13Kernel_traitsI6__halfffffjLj6144ELj1ELj1ELj8ELj16ENS_18Kernel_traits_baseILj6144ES2_ffffjLj256EEEEELb1ELb1ELb1ELb1EEEvNS_9FwdParamsE
        .type           _ZN10layer_norm13ln_fwd_kernelINS_13Kernel_traitsI6__halfffffjLj6144ELj1ELj1ELj8ELj16ENS_18Kernel_traits_baseILj6144ES2_ffffjLj256EEEEELb1ELb1ELb1ELb1EEEvNS_9FwdParamsE,@function
        .size           _ZN10layer_norm13ln_fwd_kernelINS_13Kernel_traitsI6__halfffffjLj6144ELj1ELj1ELj8ELj16ENS_18Kernel_traits_baseILj6144ES2_ffffjLj256EEEEELb1ELb1ELb1ELb1EEEvNS_9FwdParamsE,(.L_x_23351 - _ZN10layer_norm13ln_fwd_kernelINS_13Kernel_traitsI6__halfffffjLj6144ELj1ELj1ELj8ELj16ENS_18Kernel_traits_baseILj6144ES2_ffffjLj256EEEEELb1ELb1ELb1ELb1EEEvNS_9FwdParamsE)
        .other          _ZN10layer_norm13ln_fwd_kernelINS_13Kernel_traitsI6__halfffffjLj6144ELj1ELj1ELj8ELj16ENS_18Kernel_traits_baseILj6144ES2_ffffjLj256EEEEELb1ELb1ELb1ELb1EEEvNS_9FwdParamsE,@"STO_CUDA_ENTRY STV_DEFAULT"
_ZN10layer_norm13ln_fwd_kernelINS_13Kernel_traitsI6__halfffffjLj6144ELj1ELj1ELj8ELj16ENS_18Kernel_traits_baseILj6144ES2_ffffjLj256EEEEELb1ELb1ELb1ELb1EEEvNS_9FwdParamsE:
.text._ZN10layer_norm13ln_fwd_kernelINS_13Kernel_traitsI6__halfffffjLj6144ELj1ELj1ELj8ELj16ENS_18Kernel_traits_baseILj6144ES2_ffffjLj256EEEEELb1ELb1ELb1ELb1EEEvNS_9FwdParamsE:
[----:B------:R-:W-:Y:S01]  /*0000*/  LDC R1, c[0x0][0x28] ;  /* 0x00000a00ff017b82 */ /* 0x000fe20000000800 */
[----:B------:R-:W0:Y:S01]  /*0010*/  S2R R89, SR_TID.X ;  /* 0x0000000000597919 */ /* 0x000e220000002100 */
[----:B------:R-:W-:Y:S01]  /*0020*/  ULDC.64 UR6, c[0x0][0x2e0] ;  /* 0x0000b80000067ab9 */ /* 0x000fe20000000a00 */
[----:B------:R-:W-:Y:S01]  /*0030*/  ULDC.U8 UR4, c[0x0][0x2f4] ;  /* 0x0000bd0000047ab9 */ /* 0x000fe20000000000 */
[----:B------:R-:W-:Y:S01]  /*0040*/  IMAD.U32 R130, RZ, RZ, UR6 ;  /* 0x00000006ff827e24 */ /* 0x000fe2000f8e00ff */
[----:B------:R-:W-:Y:S01]  /*0050*/  MOV R131, UR7 ;  /* 0x0000000700837c02 */ /* 0x000fe20008000f00 */
[----:B------:R-:W-:Y:S01]  /*0060*/  ULDC.64 UR6, c[0x0][0x2c8] ;  /* 0x0000b20000067ab9 */ /* 0x000fe20000000a00 */
[----:B------:R-:W-:Y:S01]  /*0070*/  ISETP.NE.AND P1, PT, RZ, UR4, PT ;  /* 0x00000004ff007c0c */ /* 0x000fe2000bf25270 */
[----:B------:R-:W-:Y:S01]  /*0080*/  ULDC.64 UR4, c[0x0][0x208] ;  /* 0x0000820000047ab9 */ /* 0x000fe20000000a00 */
[----:B------:R-:W-:Y:S01]  /*0090*/  ISETP.NE.U32.AND P0, PT, RZ, UR6, PT ;  /* 0x00000006ff007c0c */ /* 0x000fe2000bf05070 */
[----:B------:R-:W1:Y:S01]  /*00a0*/  LDC R142, c[0x0][0x2e8] ;  /* 0x0000ba00ff8e7b82 */ /* 0x000e620000000800 */
[----:B------:R-:W-:Y:S01]  /*00b0*/  ULDC.64 UR8, c[0x0][0x260] ;  /* 0x0000980000087ab9 */ /* 0x000fe20000000a00 */
[----:B------:R-:W-:Y:S01]  /*00c0*/  ULDC.64 UR10, c[0x0][0x278] ;  /* 0x00009e00000a7ab9 */ /* 0x000fe20000000a00 */
[----:B------:R-:W-:-:S05]  /*00d0*/  ISETP.NE.AND.EX P0, PT, RZ, UR7, PT, P0 ;  /* 0x00000007ff007c0c */ /* 0x000fca000bf05300 */
[----:B------:R-:W2:Y:S02]  /*00e0*/  LDC R3, c[0x0][0x2ec] ;  /* 0x0000bb00ff037b82 */ /* 0x000ea40000000800 */
[----:B------:R-:W5:Y:S01]  /*00f0*/  @P1 LDG.E.64 R130, desc[UR4][R130.64] ;  /* 0x0000000482821981 */ /* 0x000f62000c1e1b00 */
[----:B0-----:R-:W-:-:S05]  /*0100*/  IMAD.SHL.U32 R0, R89, 0x8, RZ ;  /* 0x0000000859007824 */ /* 0x001fca00078e00ff */
[----:B------:R-:W0:Y:S01]  /*0110*/  LDC R12, c[0x0][RZ] ;  /* 0x00000000ff0c7b82 */ /* 0x000e220000000800 */
[----:B-1----:R-:W-:Y:S02]  /*0120*/  @P1 MOV R2, R142 ;  /* 0x0000008e00021202 */ /* 0x002fe40000000f00 */
[----:B------:R-:W-:-:S04]  /*0130*/  LOP3.LUT R6, R0, 0x7f8, RZ, 0xc0, !PT ;  /* 0x000007f800067812 */ /* 0x000fc800078ec0ff */
[----:B------:R-:W-:Y:S01]  /*0140*/  IADD3 R8, P2, R6, UR6, RZ ;  /* 0x0000000606087c10 */ /* 0x000fe2000ff5e0ff */
[----:B--2---:R1:W5:Y:S03]  /*0150*/  @P1 LDG.E.64 R4, desc[UR4][R2.64] ;  /* 0x0000000402041981 */ /* 0x004366000c1e1b00 */
[----:B------:R-:W-:Y:S01]  /*0160*/  IADD3.X R9, RZ, UR7, RZ, P2, !PT ;  /* 0x00000007ff097c10 */ /* 0x000fe200097fe4ff */
[----:B------:R-:W2:Y:S01]  /*0170*/  S2UR UR6, SR_CTAID.X ;  /* 0x00000000000679c3 */ /* 0x000ea20000002500 */
[----:B------:R-:W-:-:S03]  /*0180*/  ULDC UR7, c[0x0][0x214] ;  /* 0x0000850000077ab9 */ /* 0x000fc60000000800 */
[----:B------:R3:W5:Y:S04]  /*0190*/  @P0 LDG.E.64 R38, desc[UR4][R8.64] ;  /* 0x0000000408260981 */ /* 0x000768000c1e1b00 */
[----:B------:R3:W5:Y:S04]  /*01a0*/  @P0 LDG.E.64 R36, desc[UR4][R8.64+0x800] ;  /* 0x0008000408240981 */ /* 0x000768000c1e1b00 */
[----:B------:R3:W5:Y:S04]  /*01b0*/  @P0 LDG.E.64 R34, desc[UR4][R8.64+0x1000] ;  /* 0x0010000408220981 */ /* 0x000768000c1e1b00 */
[----:B------:R3:W5:Y:S04]  /*01c0*/  @P0 LDG.E.64 R28, desc[UR4][R8.64+0x1800] ;  /* 0x00180004081c0981 */ /* 0x000768000c1e1b00 */
[----:B------:R3:W5:Y:S04]  /*01d0*/  @P0 LDG.E.64 R30, desc[UR4][R8.64+0x2000] ;  /* 0x00200004081e0981 */ /* 0x000768000c1e1b00 */
[----:B------:R3:W5:Y:S01]  /*01e0*/  @P0 LDG.E.64 R32, desc[UR4][R8.64+0x2800] ;  /* 0x0028000408200981 */ /* 0x000762000c1e1b00 */
[----:B--2---:R-:W-:-:S02]  /*01f0*/  LEA.HI R0, R89, UR6, RZ, 0x18 ;  /* 0x0000000659007c11 */ /* 0x004fc4000f8fc0ff */
[----:B------:R-:W-:Y:S02]  /*0200*/  IADD3 R6, P3, R6, UR8, RZ ;  /* 0x0000000806067c10 */ /* 0x000fe4000ff7e0ff */
[----:B------:R-:W-:Y:S02]  /*0210*/  ISETP.GE.AND P2, PT, R0, UR7, PT ;  /* 0x0000000700007c0c */ /* 0x000fe4000bf46270 */
[----:B-1----:R-:W-:Y:S01]  /*0220*/  LOP3.LUT R2, R89, 0xff, RZ, 0xc0, !PT ;  /* 0x000000ff59027812 */ /* 0x002fe200078ec0ff */
[----:B------:R-:W-:-:S03]  /*0230*/  IMAD.X R7, RZ, RZ, UR9, P3 ;  /* 0x00000009ff077e24 */ /* 0x000fc600098e06ff */
[----:B------:R-:W-:Y:S01]  /*0240*/  LEA R10, P3, R2, UR10, 0x3 ;  /* 0x0000000a020a7c11 */ /* 0x000fe2000f8618ff */
[----:B0-----:R-:W-:-:S03]  /*0250*/  IMAD R89, R12, UR6, R89 ;  /* 0x000000060c597c24 */ /* 0x001fc6000f8e0259 */
[----:B------:R-:W-:-:S03]  /*0260*/  IADD3.X R11, RZ, UR11, RZ, P3, !PT ;  /* 0x0000000bff0b7c10 */ /* 0x000fc60009ffe4ff */
[----:B---3--:R-:W-:Y:S06]  /*0270*/  @P2 EXIT ;  /* 0x000000000000294d */ /* 0x008fec0003800000 */
[----:B------:R-:W2:Y:S01]  /*0280*/  LDG.E.64 R40, desc[UR4][R6.64+0x1800] ;  /* 0x0018000406287981 */ /* 0x000ea2000c1e1b00 */
[----:B------:R-:W0:Y:S03]  /*0290*/  @P1 LDC R9, c[0x0][0x2f0] ;  /* 0x0000bc00ff091b82 */ /* 0x000e260000000800 */
[----:B------:R-:W3:Y:S04]  /*02a0*/  LDG.E.64 R42, desc[UR4][R6.64+0x2000] ;  /* 0x00200004062a7981 */ /* 0x000ee8000c1e1b00 */
[----:B------:R-:W4:Y:S04]  /*02b0*/  LDG.E.64 R44, desc[UR4][R6.64+0x2800] ;  /* 0x00280004062c7981 */ /* 0x000f28000c1e1b00 */
[----:B------:R-:W4:Y:S04]  /*02c0*/  LDG.E.64 R46, desc[UR4][R10.64] ;  /* 0x000000040a2e7981 */ /* 0x000f28000c1e1b00 */
[----:B------:R-:W4:Y:S04]  /*02d0*/  LDG.E.64 R48, desc[UR4][R10.64+0x800] ;  /* 0x000800040a307981 */ /* 0x000f28000c1e1b00 */
[----:B------:R-:W4:Y:S04]  /*02e0*/  LDG.E.64 R50, desc[UR4][R10.64+0x1000] ;  /* 0x001000040a327981 */ /* 0x000f28000c1e1b00 */
[----:B------:R-:W4:Y:S04]  /*02f0*/  LDG.E.64 R58, desc[UR4][R6.64] ;  /* 0x00000004063a7981 */ /* 0x000f28000c1e1b00 */
[----:B------:R-:W4:Y:S04]  /*0300*/  LDG.E.64 R60, desc[UR4][R6.64+0x800] ;  /* 0x00080004063c7981 */ /* 0x000f28000c1e1b00 */
[----:B------:R1:W4:Y:S04]  /*0310*/  LDG.E.64 R62, desc[UR4][R6.64+0x1000] ;  /* 0x00100004063e7981 */ /* 0x000328000c1e1b00 */
[----:B------:R-:W4:Y:S04]  /*0320*/  LDG.E.64 R52, desc[UR4][R10.64+0x1800] ;  /* 0x001800040a347981 */ /* 0x000f28000c1e1b00 */
[----:B------:R-:W4:Y:S04]  /*0330*/  LDG.E.64 R54, desc[UR4][R10.64+0x2000] ;  /* 0x002000040a367981 */ /* 0x000f28000c1e1b00 */
[----:B------:R1:W4:Y:S01]  /*0340*/  LDG.E.64 R56, desc[UR4][R10.64+0x2800] ;  /* 0x002800040a387981 */ /* 0x000322000c1e1b00 */
[----:B0----5:R-:W-:-:S02]  /*0350*/  @P1 IADD3 R142, P2, R4, R9, RZ ;  /* 0x00000009048e1210 */ /* 0x021fc40007f5e0ff */
[----:B------:R-:W-:Y:S02]  /*0360*/  @!P0 CS2R R38, SRZ ;  /* 0x0000000000268805 */ /* 0x000fe4000001ff00 */
[----:B------:R-:W-:Y:S02]  /*0370*/  @!P0 CS2R R28, SRZ ;  /* 0x00000000001c8805 */ /* 0x000fe4000001ff00 */
[----:B------:R-:W-:Y:S02]  /*0380*/  @!P0 CS2R R36, SRZ ;  /* 0x0000000000248805 */ /* 0x000fe4000001ff00 */
[----:B------:R-:W-:Y:S01]  /*0390*/  @!P0 CS2R R34, SRZ ;  /* 0x0000000000228805 */ /* 0x000fe2000001ff00 */
[----:B------:R-:W-:Y:S01]  /*03a0*/  @P1 IMAD.X R3, RZ, RZ, R5, P2 ;  /* 0x000000ffff031224 */ /* 0x000fe200010e0605 */
[----:B------:R-:W-:Y:S01]  /*03b0*/  @!P0 CS2R R30, SRZ ;  /* 0x00000000001e8805 */ /* 0x000fe2000001ff00 */
[----:B------:R-:W-:Y:S01]  /*03c0*/  IMAD.WIDE.U32 R8, R89, -0x326172a9, RZ ;  /* 0xcd9e8d5759087825 */ /* 0x000fe200078e00ff */
[----:B------:R-:W-:Y:S01]  /*03d0*/  @!P0 CS2R R32, SRZ ;  /* 0x0000000000208805 */ /* 0x000fe2000001ff00 */
[----:B------:R-:W-:Y:S01]  /*03e0*/  ULDC.U8 UR6, c[0x0][0x2a0] ;  /* 0x0000a80000067ab9 */ /* 0x000fe20000000000 */
[--C-:B------:R-:W-:Y:S01]  /*03f0*/  SHF.R.U64 R90, R142, 0x2, R3.reuse ;  /* 0x000000028e5a7819 */ /* 0x100fe20000001203 */
[----:B------:R-:W-:Y:S01]  /*0400*/  HFMA2.MMA R136, -RZ, RZ, 0, 5.9604644775390625e-08 ;  /* 0x00000001ff887435 */ /* 0x000fe200000001ff */
[----:B------:R-:W-:Y:S01]  /*0410*/  SHF.R.U32.HI R91, RZ, 0x2, R3 ;  /* 0x00000002ff5b7819 */ /* 0x000fe20000011603 */
[----:B------:R-:W-:Y:S01]  /*0420*/  IMAD.MOV.U32 R92, RZ, RZ, RZ ;  /* 0x000000ffff5c7224 */ /* 0x000fe200078e00ff */
[----:B------:R-:W-:Y:S01]  /*0430*/  ULDC UR7, c[0x0][0x294] ;  /* 0x0000a50000077ab9 */ /* 0x000fe20000000800 */
[----:B-1----:R-:W-:Y:S01]  /*0440*/  IMAD.WIDE.U32 R6, R90, -0x2daee0ad, RZ ;  /* 0xd2511f535a067825 */ /* 0x002fe200078e00ff */
[----:B------:R-:W-:Y:S01]  /*0450*/  LOP3.LUT R12, R9, R91, R130, 0x96, !PT ;  /* 0x0000005b090c7212 */ /* 0x000fe200078e9682 */
[----:B------:R-:W-:Y:S01]  /*0460*/  ULDC UR10, c[0x0][0x290] ;  /* 0x0000a400000a7ab9 */ /* 0x000fe20000000800 */
[----:B------:R-:W-:Y:S01]  /*0470*/  ULDC.64 UR8, c[0x0][0x298] ;  /* 0x0000a60000087ab9 */ /* 0x000fe20000000a00 */
[----:B------:R-:W-:Y:S01]  /*0480*/  ULDC.64 UR12, c[0x0][0x210] ;  /* 0x00008400000c7ab9 */ /* 0x000fe20000000a00 */
[----:B------:R-:W-:Y:S01]  /*0490*/  LOP3.LUT R4, R7, R131, RZ, 0x3c, !PT ;  /* 0x0000008307047212 */ /* 0x000fe200078e3cff */
[----:B------:R-:W-:Y:S01]  /*04a0*/  IMAD.WIDE.U32 R12, R12, -0x2daee0ad, RZ ;  /* 0xd2511f530c0c7825 */ /* 0x000fe200078e00ff */
[----:B------:R-:W-:-:S03]  /*04b0*/  IADD3 R3, R131, -0x4498517b, RZ ;  /* 0xbb67ae8583037810 */ /* 0x000fc60007ffe0ff */
[----:B------:R-:W-:Y:S01]  /*04c0*/  IMAD.WIDE.U32 R10, R4, -0x326172a9, RZ ;  /* 0xcd9e8d57040a7825 */ /* 0x000fe200078e00ff */
[----:B------:R-:W-:-:S03]  /*04d0*/  LOP3.LUT R16, R13, R6, R3, 0x96, !PT ;  /* 0x000000060d107212 */ /* 0x000fc600078e9603 */
[C---:B------:R-:W-:Y:S01]  /*04e0*/  VIADD R4, R130.reuse, 0x9e3779b9 ;  /* 0x9e3779b982047836 */ /* 0x040fe20000000000 */
[----:B------:R-:W-:Y:S01]  /*04f0*/  IADD3 R5, R130, 0x3c6ef372, RZ ;  /* 0x3c6ef37282057810 */ /* 0x000fe20007ffe0ff */
[----:B------:R-:W-:-:S03]  /*0500*/  IMAD.WIDE.U32 R16, R16, -0x326172a9, RZ ;  /* 0xcd9e8d5710107825 */ /* 0x000fc600078e00ff */
[----:B------:R-:W-:Y:S01]  /*0510*/  LOP3.LUT R14, R11, R4, R8, 0x96, !PT ;  /* 0x000000040b0e7212 */ /* 0x000fe200078e9608 */
[----:B------:R-:W-:Y:S01]  /*0520*/  VIADD R6, R131, 0x76cf5d0a ;  /* 0x76cf5d0a83067836 */ /* 0x000fe20000000000 */
[----:B------:R-:W-:-:S03]  /*0530*/  LOP3.LUT R13, R17, R10, R5, 0x96, !PT ;  /* 0x0000000a110d7212 */ /* 0x000fc600078e9605 */
[----:B------:R-:W-:Y:S01]  /*0540*/  IMAD.WIDE.U32 R14, R14, -0x2daee0ad, RZ ;  /* 0xd2511f530e0e7825 */ /* 0x000fe200078e00ff */
[----:B------:R-:W-:-:S04]  /*0550*/  IADD3 R7, R131, 0x32370b8f, RZ ;  /* 0x32370b8f83077810 */ /* 0x000fc80007ffe0ff */
[----:B------:R-:W-:Y:S01]  /*0560*/  LOP3.LUT R18, R15, R12, R6, 0x96, !PT ;  /* 0x0000000c0f127212 */ /* 0x000fe200078e9606 */
[----:B------:R-:W-:-:S04]  /*0570*/  IMAD.WIDE.U32 R12, R13, -0x2daee0ad, RZ ;  /* 0xd2511f530d0c7825 */ /* 0x000fc800078e00ff */
[----:B------:R-:W-:Y:S01]  /*0580*/  IMAD.WIDE.U32 R18, R18, -0x326172a9, RZ ;  /* 0xcd9e8d5712127825 */ /* 0x000fe200078e00ff */
[----:B------:R-:W-:-:S03]  /*0590*/  LOP3.LUT R17, R13, R14, R7, 0x96, !PT ;  /* 0x0000000e0d117212 */ /* 0x000fc600078e9607 */
[C---:B------:R-:W-:Y:S01]  /*05a0*/  VIADD R8, R130.reuse, 0xdaa66d2b ;  /* 0xdaa66d2b82087836 */ /* 0x040fe20000000000 */
[----:B------:R-:W-:-:S04]  /*05b0*/  IADD3 R9, R130, 0x78dde6e4, RZ ;  /* 0x78dde6e482097810 */ /* 0x000fc80007ffe0ff */
[----:B------:R-:W-:Y:S01]  /*05c0*/  LOP3.LUT R14, R19, R16, R8, 0x96, !PT ;  /* 0x00000010130e7212 */ /* 0x000fe200078e9608 */
[----:B------:R-:W-:-:S04]  /*05d0*/  IMAD.WIDE.U32 R16, R17, -0x326172a9, RZ ;  /* 0xcd9e8d5711107825 */ /* 0x000fc800078e00ff */
        /* <DEDUP_REMOVED lines=20> */
[----:B------:R-:W-:Y:S01]  /*0720*/  IMAD.WIDE.U32 R26, R26, -0x326172a9, RZ ;  /* 0xcd9e8d571a1a7825 */ /* 0x000fe200078e00ff */
[----:B------:R-:W-:-:S03]  /*0730*/  IADD3 R17, R130, -0xe443238, RZ ;  /* 0xf1bbcdc882117810 */ /* 0x000fc60007ffe0ff */
[----:B------:R-:W-:Y:S01]  /*0740*/  IMAD.HI.U32 R21, R23, -0x326172a9, RZ ;  /* 0xcd9e8d5717157827 */ /* 0x000fe200078e00ff */
[----:B------:R-:W-:-:S03]  /*0750*/  LOP3.LUT R22, R27, R24, R16, 0x96, !PT ;  /* 0x000000181b167212 */ /* 0x000fc600078e9610 */
[----:B------:R-:W-:Y:S01]  /*0760*/  VIADD R18, R131, 0xdb3d7428 ;  /* 0xdb3d742883127836 */ /* 0x000fe20000000000 */
[----:B------:R-:W-:Y:S01]  /*0770*/  LOP3.LUT R154, R21, R26, R17, 0x96, !PT ;  /* 0x0000001a159a7212 */ /* 0x000fe200078e9611 */
[----:B------:R-:W-:-:S04]  /*0780*/  IMAD.HI.U32 R19, R22, -0x2daee0ad, RZ ;  /* 0xd2511f5316137827 */ /* 0x000fc800078e00ff */
[----:B------:R-:W-:Y:S01]  /*0790*/  IMAD R22, R22, -0x2daee0ad, RZ ;  /* 0xd2511f5316167824 */ /* 0x000fe200078e02ff */
[----:B------:R-:W-:Y:S01]  /*07a0*/  LOP3.LUT R152, R19, R20, R18, 0x96, !PT ;  /* 0x0000001413987212 */ /* 0x000fe200078e9612 */
[----:B------:R-:W-:Y:S01]  /*07b0*/  IMAD.HI.U32 R153, R154, -0x2daee0ad, RZ ;  /* 0xd2511f539a997827 */ /* 0x000fe200078e00ff */
[----:B------:R-:W-:Y:S02]  /*07c0*/  IADD3 R19, R131, -0x695add53, RZ ;  /* 0x96a522ad83137810 */ /* 0x000fe40007ffe0ff */
[----:B------:R-:W-:Y:S02]  /*07d0*/  SHF.R.U64 R93, R38, 0x10, R39 ;  /* 0x00000010265d7819 */ /* 0x000fe40000001227 */
[----:B------:R-:W-:Y:S01]  /*07e0*/  LOP3.LUT R153, R153, R22, R19, 0x96, !PT ;  /* 0x0000001699997212 */ /* 0x000fe200078e9613 */
[----:B------:R-:W-:Y:S01]  /*07f0*/  HADD2.F32 R22, -RZ, R39.H0_H0 ;  /* 0x20000027ff167230 */ /* 0x000fe20000004100 */
[----:B------:R-:W-:Y:S01]  /*0800*/  SHF.R.U32.HI R94, RZ, 0x10, R39 ;  /* 0x00000010ff5e7819 */ /* 0x000fe20000011627 */
[----:B------:R-:W-:Y:S01]  /*0810*/  IMAD R151, R23, -0x326172a9, RZ ;  /* 0xcd9e8d5717977824 */ /* 0x000fe200078e02ff */
[----:B------:R-:W-:Y:S01]  /*0820*/  SHF.R.U64 R99, R28, 0x10, R29 ;  /* 0x000000101c637819 */ /* 0x000fe2000000121d */
[----:B------:R-:W-:Y:S01]  /*0830*/  IMAD.HI.U32 R21, R152, -0x326172a9, RZ ;  /* 0xcd9e8d5798157827 */ /* 0x000fe200078e00ff */
[----:B------:R-:W-:-:S03]  /*0840*/  SHF.R.U64 R95, R36, 0x10, R37 ;  /* 0x00000010245f7819 */ /* 0x000fc60000001225 */
[----:B------:R-:W-:Y:S01]  /*0850*/  VIADD R20, R130, 0x8ff34781 ;  /* 0x8ff3478182147836 */ /* 0x000fe20000000000 */
[----:B------:R-:W-:Y:S01]  /*0860*/  SHF.R.U32.HI R96, RZ, 0x10, R37 ;  /* 0x00000010ff607819 */ /* 0x000fe20000011625 */
[----:B------:R-:W-:Y:S01]  /*0870*/  HADD2.F32 R27, -RZ, R28.H0_H0 ;  /* 0x2000001cff1b7230 */ /* 0x000fe20000004100 */
[--C-:B------:R-:W-:Y:S01]  /*0880*/  SHF.R.U64 R97, R34, 0x10, R35.reuse ;  /* 0x0000001022617819 */ /* 0x100fe20000001223 */
[----:B------:R-:W-:Y:S01]  /*0890*/  HADD2.F32 R28, -RZ, R29.H0_H0 ;  /* 0x2000001dff1c7230 */ /* 0x000fe20000004100 */
[----:B------:R-:W-:Y:S02]  /*08a0*/  SHF.R.U32.HI R98, RZ, 0x10, R35 ;  /* 0x00000010ff627819 */ /* 0x000fe40000011623 */
[----:B------:R-:W-:Y:S01]  /*08b0*/  SHF.R.U32.HI R100, RZ, 0x10, R29 ;  /* 0x00000010ff647819 */ /* 0x000fe2000001161d */
[----:B------:R-:W-:Y:S01]  /*08c0*/  HADD2.F32 R29, -RZ, R30.H0_H0 ;  /* 0x2000001eff1d7230 */ /* 0x000fe20000004100 */
[--C-:B------:R-:W-:Y:S02]  /*08d0*/  SHF.R.U64 R101, R30, 0x10, R31.reuse ;  /* 0x000000101e657819 */ /* 0x100fe4000000121f */
[----:B------:R-:W-:-:S02]  /*08e0*/  SHF.R.U32.HI R102, RZ, 0x10, R31 ;  /* 0x00000010ff667819 */ /* 0x000fc4000001161f */
[--C-:B------:R-:W-:Y:S02]  /*08f0*/  SHF.R.U64 R103, R32, 0x10, R33.reuse ;  /* 0x0000001020677819 */ /* 0x100fe40000001221 */
[----:B------:R-:W-:Y:S01]  /*0900*/  SHF.R.U32.HI R104, RZ, 0x10, R33 ;  /* 0x00000010ff687819 */ /* 0x000fe20000011621 */
[----:B------:R-:W-:Y:S01]  /*0910*/  HADD2.F32 R30, -RZ, R31.H0_H0 ;  /* 0x2000001fff1e7230 */ /* 0x000fe20000004100 */
[----:B------:R-:W-:Y:S01]  /*0920*/  LOP3.LUT R151, R21, R151, R20, 0x96, !PT ;  /* 0x0000009715977212 */ /* 0x000fe200078e9614 */
[----:B------:R-:W-:Y:S01]  /*0930*/  HADD2.F32 R31, -RZ, R32.H0_H0 ;  /* 0x20000020ff1f7230 */ /* 0x000fe20000004100 */
[----:B------:R-:W-:Y:S01]  /*0940*/  LOP3.LUT R142, R142, 0x3, RZ, 0xc0, !PT ;  /* 0x000000038e8e7812 */ /* 0x000fe200078ec0ff */
[----:B------:R-:W-:Y:S01]  /*0950*/  HADD2.F32 R21, -RZ, R38.H0_H0 ;  /* 0x20000026ff157230 */ /* 0x000fe20000004100 */
[----:B------:R-:W-:Y:S01]  /*0960*/  ISETP.NE.AND P2, PT, RZ, UR6, PT ;  /* 0x00000006ff007c0c */ /* 0x000fe2000bf45270 */
        /* <DEDUP_REMOVED lines=17> */
[----:B------:R-:W-:Y:S02]  /*0a80*/  IMAD R154, R154, -0x2daee0ad, RZ ;  /* 0xd2511f539a9a7824 */ /* 0x000fe400078e02ff */
[----:B------:R-:W-:Y:S01]  /*0a90*/  IMAD R152, R152, -0x326172a9, RZ ;  /* 0xcd9e8d5798987824 */ /* 0x000fe200078e02ff */
[--C-:B--2---:R-:W-:Y:S01]  /*0aa0*/  SHF.R.U64 R112, R40, 0x10, R41.reuse ;  /* 0x0000001028707819 */ /* 0x104fe20000001229 */
[----:B------:R-:W-:Y:S01]  /*0ab0*/  HADD2.F32 R39, -RZ, R41.H0_H0 ;  /* 0x20000029ff277230 */ /* 0x000fe20000004100 */
[----:B------:R-:W-:-:S02]  /*0ac0*/  SHF.R.U32.HI R111, RZ, 0x10, R41 ;  /* 0x00000010ff6f7819 */ /* 0x000fc40000011629 */
[--C-:B---3--:R-:W-:Y:S01]  /*0ad0*/  SHF.R.U64 R114, R42, 0x10, R43.reuse ;  /* 0x000000102a727819 */ /* 0x108fe2000000122b */
[----:B------:R-:W-:Y:S01]  /*0ae0*/  HADD2.F32 R41, -RZ, R43.H0_H0 ;  /* 0x2000002bff297230 */ /* 0x000fe20000004100 */
[----:B------:R-:W-:Y:S02]  /*0af0*/  SHF.R.U32.HI R113, RZ, 0x10, R43 ;  /* 0x00000010ff717819 */ /* 0x000fe4000001162b */
[--C-:B----4-:R-:W-:Y:S01]  /*0b00*/  SHF.R.U64 R116, R44, 0x10, R45.reuse ;  /* 0x000000102c747819 */ /* 0x110fe2000000122d */
[----:B------:R-:W-:Y:S01]  /*0b10*/  HADD2.F32 R43, -RZ, R45.H0_H0 ;  /* 0x2000002dff2b7230 */ /* 0x000fe20000004100 */
[----:B------:R-:W-:Y:S02]  /*0b20*/  SHF.R.U32.HI R115, RZ, 0x10, R45 ;  /* 0x00000010ff737819 */ /* 0x000fe4000001162d */
        /* <DEDUP_REMOVED lines=12> */
[----:B------:R-:W-:-:S02]  /*0bf0*/  SHF.R.U64 R106, R58, 0x10, R59 ;  /* 0x000000103a6a7819 */ /* 0x000fc4000000123b */
[----:B------:R-:W-:Y:S02]  /*0c00*/  SHF.R.U32.HI R105, RZ, 0x10, R59 ;  /* 0x00000010ff697819 */ /* 0x000fe4000001163b */
[--C-:B------:R-:W-:Y:S02]  /*0c10*/  SHF.R.U64 R108, R60, 0x10, R61.reuse ;  /* 0x000000103c6c7819 */ /* 0x100fe4000000123d */
[----:B------:R-:W-:Y:S02]  /*0c20*/  SHF.R.U32.HI R107, RZ, 0x10, R61 ;  /* 0x00000010ff6b7819 */ /* 0x000fe4000001163d */
[--C-:B------:R-:W-:Y:S02]  /*0c30*/  SHF.R.U64 R110, R62, 0x10, R63.reuse ;  /* 0x000000103e6e7819 */ /* 0x100fe4000000123f */
[----:B------:R-:W-:Y:S02]  /*0c40*/  SHF.R.U32.HI R109, RZ, 0x10, R63 ;  /* 0x00000010ff6d7819 */ /* 0x000fe4000001163f */
[--C-:B------:R-:W-:Y:S01]  /*0c50*/  SHF.R.U64 R123, R52, 0x10, R53.reuse ;  /* 0x00000010347b7819 */ /* 0x100fe20000001235 */
[----:B------:R-:W-:Y:S01]  /*0c60*/  HADD2.F32 R51, -RZ, R52.H0_H0 ;  /* 0x20000034ff337230 */ /* 0x000fe20000004100 */
[----:B------:R-:W-:-:S02]  /*0c70*/  SHF.R.U32.HI R124, RZ, 0x10, R53 ;  /* 0x00000010ff7c7819 */ /* 0x000fc40000011635 */
[--C-:B------:R-:W-:Y:S02]  /*0c80*/  SHF.R.U64 R125, R54, 0x10, R55.reuse ;  /* 0x00000010367d7819 */ /* 0x100fe40000001237 */
[----:B------:R-:W-:Y:S02]  /*0c90*/  SHF.R.U32.HI R126, RZ, 0x10, R55 ;  /* 0x00000010ff7e7819 */ /* 0x000fe40000011637 */
[--C-:B------:R-:W-:Y:S02]  /*0ca0*/  SHF.R.U64 R127, R56, 0x10, R57.reuse ;  /* 0x00000010387f7819 */ /* 0x100fe40000001239 */
[----:B------:R-:W-:Y:S01]  /*0cb0*/  SHF.R.U32.HI R128, RZ, 0x10, R57 ;  /* 0x00000010ff807819 */ /* 0x000fe20000011639 */
        /* <DEDUP_REMOVED lines=37> */
[----:B------:R-:W-:-:S07]  /*0f10*/  HADD2.F32 R128, -RZ, R128.H0_H0 ;  /* 0x20000080ff807230 */ /* 0x000fce0000004100 */
.L_x_20759:
[----:B------:R-:W0:Y:S08]  /*0f20*/  LDC.64 R70, c[0x0][0x280] ;  /* 0x0000a000ff467b82 */ /* 0x000e300000000a00 */
        /* <DEDUP_REMOVED lines=15> */
[----:B-1----:R-:W-:-:S05]  /*1020*/  @P0 IMAD.WIDE.U32 R70, R137, 0x10, R68 ;  /* 0x0000001089460825 */ /* 0x002fca00078e0044 */
[----:B------:R-:W2:Y:S01]  /*1030*/  @P0 LDG.E.128 R56, desc[UR4][R70.64] ;  /* 0x0000000446380981 */ /* 0x000ea2000c1e1d00 */
        /* <DEDUP_REMOVED lines=29> */
.L_x_20531:
[----:B------:R-:W-:-:S07]  /*1210*/  IMAD.MOV.U32 R73, RZ, RZ, R152 ;  /* 0x000000ffff497224 */ /* 0x000fce00078e0098 */
.L_x_20532:
[----:B------:R-:W-:Y:S05]  /*1220*/  BSYNC B1 ;  /* 0x0000000000017941 */ /* 0x000fea0003800000 */
.L_x_20530:
        /* <DEDUP_REMOVED lines=16> */
.L_x_20536:
[----:B------:R-:W-:Y:S05]  /*1330*/  BSYNC B2 ;  /* 0x0000000000027941 */ /* 0x000fea0003800000 */
.L_x_20535:
        /* <DEDUP_REMOVED lines=42> */
.L_x_20534:
[----:B------:R-:W-:Y:S05]  /*15e0*/  BSYNC B1 ;  /* 0x0000000000017941 */ /* 0x000fea0003800000 */
.L_x_20533:
        /* <DEDUP_REMOVED lines=10> */
.L_x_20529:
[----:B------:R-:W-:Y:S05]  /*1690*/  BSYNC B0 ;  /* 0x0000000000007941 */ /* 0x000fea0003800000 */
.L_x_20528:
        /* <DEDUP_REMOVED lines=18> */
.L_x_20540:
[----:B------:R-:W-:-:S07]  /*17c0*/  MOV R65, R152 ;  /* 0x0000009800417202 */ /* 0x000fce0000000f00 */
.L_x_20541:
[----:B------:R-:W-:Y:S05]  /*17d0*/  BSYNC B1 ;  /* 0x0000000000017941 */ /* 0x000fea0003800000 */
.L_x_20539:
        /* <DEDUP_REMOVED lines=16> */
.L_x_20545:
[----:B------:R-:W-:Y:S05]  /*18e0*/  BSYNC B2 ;  /* 0x0000000000027941 */ /* 0x000fea0003800000 */
.L_x_20544:
        /* <DEDUP_REMOVED lines=42> */
.L_x_20543:
[----:B------:R-:W-:Y:S05]  /*1b90*/  BSYNC B1 ;  /* 0x0000000000017941 */ /* 0x000fea0003800000 */
.L_x_20542:
        /* <DEDUP_REMOVED lines=10> */
.L_x_20538:
[----:B------:R-:W-:Y:S05]  /*1c40*/  BSYNC B0 ;  /* 0x0000000000007941 */ /* 0x000fea0003800000 */
.L_x_20537:
        /* <DEDUP_REMOVED lines=18> */
.L_x_20549:
[----:B------:R-:W-:-:S07]  /*1d70*/  IMAD.MOV.U32 R74, RZ, RZ, R152 ;  /* 0x000000ffff4a7224 */ /* 0x000fce00078e0098 */
.L_x_20550:
[----:B------:R-:W-:Y:S05]  /*1d80*/  BSYNC B1 ;  /* 0x0000000000017941 */ /* 0x000fea0003800000 */
.L_x_20548:
        /* <DEDUP_REMOVED lines=16> */
.L_x_20554:
[----:B------:R-:W-:Y:S05]  /*1e90*/  BSYNC B2 ;  /* 0x0000000000027941 */ /* 0x000fea0003800000 */
.L_x_20553:
        /* <DEDUP_REMOVED lines=42> */
.L_x_20552:
[----:B------:R-:W-:Y:S05]  /*2140*/  BSYNC B1 ;  /* 0x0000000000017941 */ /* 0x000fea0003800000 */
.L_x_20551:
        /* <DEDUP_REMOVED lines=10> */
.L_x_20547:
[----:B------:R-:W-:Y:S05]  /*21f0*/  BSYNC B0 ;  /* 0x0000000000007941 */ /* 0x000fea0003800000 */
.L_x_20546:
        /* <DEDUP_REMOVED lines=18> */
.L_x_20558:
[----:B------:R-:W-:-:S07]  /*2320*/  MOV R67, R152 ;  /* 0x0000009800437202 */ /* 0x000fce0000000f00 */
.L_x_20559:
[----:B------:R-:W-:Y:S05]  /*2330*/  BSYNC B1 ;  /* 0x0000000000017941 */ /* 0x000fea0003800000 */
.L_x_20557:
        /* <DEDUP_REMOVED lines=16> */
.L_x_20563:
[----:B------:R-:W-:Y:S05]  /*2440*/  BSYNC B2 ;  /* 0x0000000000027941 */ /* 0x000fea0003800000 */
.L_x_20562:
        /* <DEDUP_REMOVED lines=42> */
.L_x_20561:
[----:B------:R-:W-:Y:S05]  /*26f0*/  BSYNC B1 ;  /* 0x0000000000017941 */ /* 0x000fea0003800000 */
.L_x_20560:
        /* <DEDUP_REMOVED lines=10> */
.L_x_20556:
[----:B------:R-:W-:Y:S05]  /*27a0*/  BSYNC B0 ;  /* 0x0000000000007941 */ /* 0x000fea0003800000 */
.L_x_20555:
        /* <DEDUP_REMOVED lines=10> */
[----:B0-----:R-:W0:Y:S01]  /*2850*/  LDC.64 R72, c[0x0][0x240] ;  /* 0x00009000ff487b82 */ /* 0x001e220000000a00 */
        /* <DEDUP_REMOVED lines=10> */
.L_x_20565:
[----:B------:R-:W-:Y:S05]  /*2900*/  BSYNC B0 ;  /* 0x0000000000007941 */ /* 0x000fea0003800000 */
.L_x_20564:
[----:B012---:R-:W-:Y:S01]  /*2910*/  @P3 IMAD.WIDE.U32 R72, R79, 0x10, R68 ;  /* 0x000000104f483825 */ /* 0x007fe200078e0044 */
[----:B------:R-:W2:Y:S04]  /*2920*/  @P0 LDG.E.128 R56, desc[UR4][R70.64] ;  /* 0x0000000446380981 */ /* 0x000ea8000c1e1d00 */
[----:B-----5:R0:W5:Y:S01]  /*2930*/  @P3 LDG.E.128 R60, desc[UR4][R72.64] ;  /* 0x00000004483c3981 */ /* 0x020162000c1e1d00 */
[----:B------:R-:W-:Y:S01]  /*2940*/  @!P4 ISETP.NE.U32.AND P1, PT, R138, RZ, PT ;  /* 0x000000ff8a00c20c */ /* 0x000fe20003f25070 */
[----:B------:R-:W-:Y:S01]  /*2950*/  BSSY B0, `(.L_x_20566) ;  /* 0x0000059000007945 */ /* 0x000fe20003800000 */
[----:B------:R-:W-:Y:S02]  /*2960*/  @!P4 MOV R75, R74 ;  /* 0x0000004a004bc202 */ /* 0x000fe40000000f00 */
        /* <DEDUP_REMOVED lines=15> */
.L_x_20569:
[----:B------:R-:W-:-:S07]  /*2a60*/  IMAD.MOV.U32 R76, RZ, RZ, R152 ;  /* 0x000000ffff4c7224 */ /* 0x000fce00078e0098 */
.L_x_20570:
[----:B------:R-:W-:Y:S05]  /*2a70*/  BSYNC B1 ;  /* 0x0000000000017941 */ /* 0x000fea0003800000 */
.L_x_20568:
        /* <DEDUP_REMOVED lines=16> */
.L_x_20574:
[----:B------:R-:W-:Y:S05]  /*2b80*/  BSYNC B2 ;  /* 0x0000000000027941 */ /* 0x000fea0003800000 */
.L_x_20573:
        /* <DEDUP_REMOVED lines=42> */
.L_x_20572:
[----:B------:R-:W-:Y:S05]  /*2e30*/  BSYNC B1 ;  /* 0x0000000000017941 */ /* 0x000fea0003800000 */
.L_x_20571:
        /* <DEDUP_REMOVED lines=10> */
.L_x_20567:
[----:B------:R-:W-:Y:S05]  /*2ee0*/  BSYNC B0 ;  /* 0x0000000000007941 */ /* 0x000fea0003800000 */
.L_x_20566:
        /* <DEDUP_REMOVED lines=18> */
.L_x_20578:
[----:B------:R-:W-:-:S07]  /*3010*/  MOV R69, R152 ;  /* 0x0000009800457202 */ /* 0x000fce0000000f00 */
.L_x_20579:
[----:B------:R-:W-:Y:S05]  /*3020*/  BSYNC B1 ;  /* 0x0000000000017941 */ /* 0x000fea0003800000 */
.L_x_20577:
        /* <DEDUP_REMOVED lines=16> */
.L_x_20583:
[----:B------:R-:W-:Y:S05]  /*3130*/  BSYNC B2 ;  /* 0x0000000000027941 */ /* 0x000fea0003800000 */
.L_x_20582:
        /* <DEDUP_REMOVED lines=42> */
.L_x_20581:
[----:B------:R-:W-:Y:S05]  /*33e0*/  BSYNC B1 ;  /* 0x0000000000017941 */ /* 0x000fea0003800000 */
.L_x_20580:
        /* <DEDUP_REMOVED lines=10> */
.L_x_20576:
[----:B------:R-:W-:Y:S05]  /*3490*/  BSYNC B0 ;  /* 0x0000000000007941 */ /* 0x000fea0003800000 */
.L_x_20575:
        /* <DEDUP_REMOVED lines=18> */
.L_x_20587:
[----:B------:R-:W-:-:S07]  /*35c0*/  IMAD.MOV.U32 R76, RZ, RZ, R152 ;  /* 0x000000ffff4c7224 */ /* 0x000fce00078e0098 */
.L_x_20588:
[----:B------:R-:W-:Y:S05]  /*35d0*/  BSYNC B1 ;  /* 0x0000000000017941 */ /* 0x000fea0003800000 */
.L_x_20586:
        /* <DEDUP_REMOVED lines=16> */
.L_x_20592:
[----:B------:R-:W-:Y:S05]  /*36e0*/  BSYNC B2 ;  /* 0x0000000000027941 */ /* 0x000fea0003800000 */
.L_x_20591:
        /* <DEDUP_REMOVED lines=42> */
.L_x_20590:
[----:B------:R-:W-:Y:S05]  /*3990*/  BSYNC B1 ;  /* 0x0000000000017941 */ /* 0x000fea0003800000 */
.L_x_20589:
[----:B------:R-:W-:Y:S01]  /*39a0*/  HFMA2.MMA R71, -RZ, RZ, 0.1171875, 0 ;  /* 0x2f800000ff477435 */ /* 0x000fe200000001ff */
[----:B------:R-:W-:Y:S01]  /*39b0*/  I2FP.F32.U32 R70, R76 ;  /* 0x0000004c00467245 */ /* 0x000fe20000201000 */
[----:B-----5:R-:W-:-:S08]  /*39c0*/  FMUL.FTZ R73, R62, UR9 ;  /* 0x000000093e497c20 */ /* 0x020fd00008410000 */
[----:B------:R-:W-:Y:S01]  /*39d0*/  FFMA.FTZ R70, R70, R71, 1.1641532182693481445e-10 ;  /* 0x2f00000046467423 */ /* 0x000fe20000010047 */
[----:B------:R-:W-:-:S04]  /*39e0*/  FMUL.FTZ R71, R73, UR8 ;  /* 0x0000000849477c20 */ /* 0x000fc80008410000 */
[----:B------:R-:W-:-:S04]  /*39f0*/  FSETP.GTU.FTZ.AND P1, PT, R70, UR7, PT ;  /* 0x0000000746007c0b */ /* 0x000fc8000bf3c000 */
[----:B------:R-:W-:Y:S02]  /*3a00*/  FSEL R71, R71, RZ, !P1 ;  /* 0x000000ff47477208 */ /* 0x000fe40004800000 */
[----:B------:R-:W-:-:S03]  /*3a10*/  SEL R149, RZ, 0x1, P1 ;  /* 0x00000001ff957807 */ /* 0x000fc60000800000 */
[----:B------:R-:W-:-:S04]  /*3a20*/  FMUL.FTZ R70, R48, R71 ;  /* 0x0000004730467220 */ /* 0x000fc80000410000 */
[----:B------:R-:W-:-:S07]  /*3a30*/  @P0 FADD.FTZ R70, R58, R70 ;  /* 0x000000463a460221 */ /* 0x000fce0000010000 */
.L_x_20585:
[----:B------:R-:W-:Y:S05]  /*3a40*/  BSYNC B0 ;  /* 0x0000000000007941 */ /* 0x000fea0003800000 */
.L_x_20584:
        /* <DEDUP_REMOVED lines=18> */
.L_x_20596:
[----:B------:R-:W-:-:S07]  /*3b70*/  MOV R71, R152 ;  /* 0x0000009800477202 */ /* 0x000fce0000000f00 */
.L_x_20597:
[----:B------:R-:W-:Y:S05]  /*3b80*/  BSYNC B1 ;  /* 0x0000000000017941 */ /* 0x000fea0003800000 */
.L_x_20595:
        /* <DEDUP_REMOVED lines=16> */
.L_x_20601:
[----:B------:R-:W-:Y:S05]  /*3c90*/  BSYNC B2 ;  /* 0x0000000000027941 */ /* 0x000fea0003800000 */
.L_x_20600:
        /* <DEDUP_REMOVED lines=42> */
.L_x_20599:
[----:B------:R-:W-:Y:S05]  /*3f40*/  BSYNC B1 ;  /* 0x0000000000017941 */ /* 0x000fea0003800000 */
.L_x_20598:
        /* <DEDUP_REMOVED lines=10> */
.L_x_20594:
[----:B------:R-:W-:Y:S05]  /*3ff0*/  BSYNC B0 ;  /* 0x0000000000007941 */ /* 0x000fea0003800000 */
.L_x_20593:
        /* <DEDUP_REMOVED lines=20> */
.L_x_20603:
[----:B------:R-:W-:Y:S05]  /*4140*/  BSYNC B0 ;  /* 0x0000000000007941 */ /* 0x000fea0003800000 */
.L_x_20602:
[----:B0-2---:R-:W-:Y:S01]  /*4150*/  @P3 IMAD.WIDE.U32 R76, R85, 0x10, R72 ;  /* 0x00000010554c3825 */ /* 0x005fe200078e0048 */
        /* <DEDUP_REMOVED lines=20> */
.L_x_20607:
[----:B------:R-:W-:-:S07]  /*42a0*/  IMAD.MOV.U32 R82, RZ, RZ, R152 ;  /* 0x000000ffff527224 */ /* 0x000fce00078e0098 */
.L_x_20608:
[----:B------:R-:W-:Y:S05]  /*42b0*/  BSYNC B1 ;  /* 0x0000000000017941 */ /* 0x000fea0003800000 */
.L_x_20606:
        /* <DEDUP_REMOVED lines=16> */
.L_x_20612:
[----:B------:R-:W-:Y:S05]  /*43c0*/  BSYNC B2 ;  /* 0x0000000000027941 */ /* 0x000fea0003800000 */
.L_x_20611:
        /* <DEDUP_REMOVED lines=42> */
.L_x_20610:
[----:B------:R-:W-:Y:S05]  /*4670*/  BSYNC B1 ;  /* 0x0000000000017941 */ /* 0x000fea0003800000 */
.L_x_20609:
        /* <DEDUP_REMOVED lines=10> */
.L_x_20605:
[----:B------:R-:W-:Y:S05]  /*4720*/  BSYNC B0 ;  /* 0x0000000000007941 */ /* 0x000fea0003800000 */
.L_x_20604:
        /* <DEDUP_REMOVED lines=18> */
.L_x_20616:
[----:B------:R-:W-:-:S07]  /*4850*/  MOV R73, R152 ;  /* 0x0000009800497202 */ /* 0x000fce0000000f00 */
.L_x_20617:
[----:B------:R-:W-:Y:S05]  /*4860*/  BSYNC B1 ;  /* 0x0000000000017941 */ /* 0x000fea0003800000 */
.L_x_20615:
        /* <DEDUP_REMOVED lines=16> */
.L_x_20621:
[----:B------:R-:W-:Y:S05]  /*4970*/  BSYNC B2 ;  /* 0x0000000000027941 */ /* 0x000fea0003800000 */
.L_x_20620:
        /* <DEDUP_REMOVED lines=42> */
.L_x_20619:
[----:B------:R-:W-:Y:S05]  /*4c20*/  BSYNC B1 ;  /* 0x0000000000017941 */ /* 0x000fea0003800000 */
.L_x_20618:
        /* <DEDUP_REMOVED lines=10> */
.L_x_20614:
[----:B------:R-:W-:Y:S05]  /*4cd0*/  BSYNC B0 ;  /* 0x0000000000007941 */ /* 0x000fea0003800000 */
.L_x_20613:
        /* <DEDUP_REMOVED lines=18> */
.L_x_20625:
[----:B------:R-:W-:-:S07]  /*4e00*/  IMAD.MOV.U32 R82, RZ, RZ, R152 ;  /* 0x000000ffff527224 */ /* 0x000fce00078e0098 */
.L_x_20626:
[----:B------:R-:W-:Y:S05]  /*4e10*/  BSYNC B1 ;  /* 0x0000000000017941 */ /* 0x000fea0003800000 */
.L_x_20624:
        /* <DEDUP_REMOVED lines=16> */
.L_x_20630:
[----:B------:R-:W-:Y:S05]  /*4f20*/  BSYNC B2 ;  /* 0x0000000000027941 */ /* 0x000fea0003800000 */
.L_x_20629:
        /* <DEDUP_REMOVED lines=42> */
.L_x_20628:
[----:B------:R-:W-:Y:S05]  /*51d0*/  BSYNC B1 ;  /* 0x0000000000017941 */ /* 0x000fea0003800000 */
.L_x_20627:
        /* <DEDUP_REMOVED lines=10> */
.L_x_20623:
[----:B------:R-:W-:Y:S05]  /*5280*/  BSYNC B0 ;  /* 0x0000000000007941 */ /* 0x000fea0003800000 */
.L_x_20622:
        /* <DEDUP_REMOVED lines=18> */
.L_x_20634:
[----:B------:R-:W-:-:S07]  /*53b0*/  MOV R75, R152 ;  /* 0x00000098004b7202 */ /* 0x000fce0000000f00 */
.L_x_20635:
[----:B------:R-:W-:Y:S05]  /*53c0*/  BSYNC B1 ;  /* 0x0000000000017941 */ /* 0x000fea0003800000 */
.L_x_20633:
        /* <DEDUP_REMOVED lines=16> */
.L_x_20639:
[----:B------:R-:W-:Y:S05]  /*54d0*/  BSYNC B2 ;  /* 0x0000000000027941 */ /* 0x000fea0003800000 */
.L_x_20638:
        /* <DEDUP_REMOVED lines=42> */
.L_x_20637:
[----:B------:R-:W-:Y:S05]  /*5780*/  BSYNC B1 ;  /* 0x0000000000017941 */ /* 0x000fea0003800000 */
.L_x_20636:
        /* <DEDUP_REMOVED lines=10> */
.L_x_20632:
[----:B------:R-:W-:Y:S05]  /*5830*/  BSYNC B0 ;  /* 0x0000000000007941 */ /* 0x000fea0003800000 */
.L_x_20631:
        /* <DEDUP_REMOVED lines=20> */
.L_x_20641:
[----:B------:R-:W-:Y:S05]  /*5980*/  BSYNC B0 ;  /* 0x0000000000007941 */ /* 0x000fea0003800000 */
.L_x_20640:
        /* <DEDUP_REMOVED lines=21> */
.L_x_20645:
[----:B------:R-:W-:-:S07]  /*5ae0*/  IMAD.MOV.U32 R86, RZ, RZ, R152 ;  /* 0x000000ffff567224 */ /* 0x000fce00078e0098 */
.L_x_20646:
[----:B------:R-:W-:Y:S05]  /*5af0*/  BSYNC B1 ;  /* 0x0000000000017941 */ /* 0x000fea0003800000 */
.L_x_20644:
        /* <DEDUP_REMOVED lines=16> */
.L_x_20650:
[----:B------:R-:W-:Y:S05]  /*5c00*/  BSYNC B2 ;  /* 0x0000000000027941 */ /* 0x000fea0003800000 */
.L_x_20649:
        /* <DEDUP_REMOVED lines=42> */
.L_x_20648:
[----:B------:R-:W-:Y:S05]  /*5eb0*/  BSYNC B1 ;  /* 0x0000000000017941 */ /* 0x000fea0003800000 */
.L_x_20647:
        /* <DEDUP_REMOVED lines=10> */
.L_x_20643:
[----:B------:R-:W-:Y:S05]  /*5f60*/  BSYNC B0 ;  /* 0x0000000000007941 */ /* 0x000fea0003800000 */
.L_x_20642:
        /* <DEDUP_REMOVED lines=18> */
.L_x_20654:
[----:B------:R-:W-:-:S07]  /*6090*/  MOV R77, R152 ;  /* 0x00000098004d7202 */ /* 0x000fce0000000f00 */
.L_x_20655:
[----:B------:R-:W-:Y:S05]  /*60a0*/  BSYNC B1 ;  /* 0x0000000000017941 */ /* 0x000fea0003800000 */
.L_x_20653:
        /* <DEDUP_REMOVED lines=16> */
.L_x_20659:
[----:B------:R-:W-:Y:S05]  /*61b0*/  BSYNC B2 ;  /* 0x0000000000027941 */ /* 0x000fea0003800000 */
.L_x_20658:
        /* <DEDUP_REMOVED lines=43> */
.L_x_20657:
[----:B------:R-:W-:Y:S05]  /*6470*/  BSYNC B1 ;  /* 0x0000000000017941 */ /* 0x000fea0003800000 */
.L_x_20656:
        /* <DEDUP_REMOVED lines=10> */
.L_x_20652:
[----:B------:R-:W-:Y:S05]  /*6520*/  BSYNC B0 ;  /* 0x0000000000007941 */ /* 0x000fea0003800000 */
.L_x_20651:
        /* <DEDUP_REMOVED lines=18> */
.L_x_20663:
[----:B------:R-:W-:-:S07]  /*6650*/  MOV R86, R152 ;  /* 0x0000009800567202 */ /* 0x000fce0000000f00 */
.L_x_20664:
[----:B------:R-:W-:Y:S05]  /*6660*/  BSYNC B1 ;  /* 0x0000000000017941 */ /* 0x000fea0003800000 */
.L_x_20662:
        /* <DEDUP_REMOVED lines=16> */
.L_x_20668:
[----:B------:R-:W-:Y:S05]  /*6770*/  BSYNC B2 ;  /* 0x0000000000027941 */ /* 0x000fea0003800000 */
.L_x_20667:
        /* <DEDUP_REMOVED lines=43> */
.L_x_20666:
[----:B------:R-:W-:Y:S05]  /*6a30*/  BSYNC B1 ;  /* 0x0000000000017941 */ /* 0x000fea0003800000 */
.L_x_20665:
        /* <DEDUP_REMOVED lines=10> */
.L_x_20661:
[----:B------:R-:W-:Y:S05]  /*6ae0*/  BSYNC B0 ;  /* 0x0000000000007941 */ /* 0x000fea0003800000 */
.L_x_20660:
        /* <DEDUP_REMOVED lines=18> */
.L_x_20672:
[----:B------:R-:W-:-:S07]  /*6c10*/  MOV R79, R152 ;  /* 0x00000098004f7202 */ /* 0x000fce0000000f00 */
.L_x_20673:
[----:B------:R-:W-:Y:S05]  /*6c20*/  BSYNC B1 ;  /* 0x0000000000017941 */ /* 0x000fea0003800000 */
.L_x_20671:
        /* <DEDUP_REMOVED lines=16> */
.L_x_20677:
[----:B------:R-:W-:Y:S05]  /*6d30*/  BSYNC B2 ;  /* 0x0000000000027941 */ /* 0x000fea0003800000 */
.L_x_20676:
        /* <DEDUP_REMOVED lines=43> */
.L_x_20675:
[----:B------:R-:W-:Y:S05]  /*6ff0*/  BSYNC B1 ;  /* 0x0000000000017941 */ /* 0x000fea0003800000 */
.L_x_20674:
        /* <DEDUP_REMOVED lines=10> */
.L_x_20670:
[----:B------:R-:W-:Y:S05]  /*70a0*/  BSYNC B0 ;  /* 0x0000000000007941 */ /* 0x000fea0003800000 */
.L_x_20669:
[----:B------:R-:W-:Y:S01]  /*70b0*/  IMAD.WIDE.U32 R82, R147, 0x10, R140 ;  /* 0x0000001093527825 */ /* 0x000fe200078e008c */
[----:B------:R-:W0:Y:S01]  /*70c0*/  @P0 LDC.64 R84, c[0x0][0x230] ;  /* 0x00008c00ff540b82 */ /* 0x000e220000000a00 */
[----:B------:R-:W-:Y:S01]  /*70d0*/  BSSY B0, `(.L_x_20678) ;  /* 0x0000012000007945 */ /* 0x000fe20003800000 */
[----:B------:R-:W-:Y:S01]  /*70e0*/  IADD3 R142, R148, 0x400, RZ ;  /* 0x00000400948e7810 */ /* 0x000fe20007ffe0ff */
[----:B------:R-:W-:Y:S01]  /*70f0*/  VIADD R143, R137, 0x400 ;  /* 0x00000400898f7836 */ /* 0x000fe20000000000 */
[----:B------:R1:W-:Y:S04]  /*7100*/  STG.E.128 desc[UR4][R82.64], R76 ;  /* 0x0000004c52007986 */ /* 0x0003e8000c101d04 */
[----:B------:R-:W2:Y:S01]  /*7110*/  @P3 LDC.64 R80, c[0x0][0x220] ;  /* 0x00008800ff503b82 */ /* 0x000ea20000000a00 */
[----:B0-----:R-:W-:Y:S01]  /*7120*/  @P0 IMAD.WIDE.U32 R84, R143, 0x10, R84 ;  /* 0x000000108f540825 */ /* 0x001fe200078e0054 */
[----:B-1----:R-:W-:Y:S06]  /*7130*/  @!P3 BRA `(.L_x_20679) ;  /* 0x00000000002cb947 */ /* 0x002fec0003800000 */
[----:B------:R-:W0:Y:S01]  /*7140*/  LDC.64 R82, c[0x0][0x240] ;  /* 0x00009000ff527b82 */ /* 0x000e220000000a00 */
        /* <DEDUP_REMOVED lines=10> */
.L_x_20679:
[----:B------:R-:W-:Y:S05]  /*71f0*/  BSYNC B0 ;  /* 0x0000000000007941 */ /* 0x000fea0003800000 */
.L_x_20678:
[----:B0-2---:R-:W-:Y:S01]  /*7200*/  @P3 IMAD.WIDE.U32 R82, R142, 0x10, R80 ;  /* 0x000000108e523825 */ /* 0x005fe200078e0050 */
[----:B------:R-:W2:Y:S04]  /*7210*/  @P0 LDG.E.128 R56, desc[UR4][R84.64] ;  /* 0x0000000454380981 */ /* 0x000ea8000c1e1d00 */
[----:B-----5:R0:W5:Y:S01]  /*7220*/  @P3 LDG.E.128 R60, desc[UR4][R82.64] ;  /* 0x00000004523c3981 */ /* 0x020162000c1e1d00 */
[----:B------:R-:W-:Y:S01]  /*7230*/  @!P4 ISETP.NE.U32.AND P1, PT, R138, RZ, PT ;  /* 0x000000ff8a00c20c */ /* 0x000fe20003f25070 */
[----:B------:R-:W-:Y:S01]  /*7240*/  BSSY B0, `(.L_x_20680) ;  /* 0x000005b000007945 */ /* 0x000fe20003800000 */
[----:B------:R-:W-:Y:S02]  /*7250*/  @!P4 IMAD.MOV.U32 R87, RZ, RZ, R86 ;  /* 0x000000ffff57c224 */ /* 0x000fe400078e0056 */
        /* <DEDUP_REMOVED lines=15> */
.L_x_20683:
[----:B------:R-:W-:-:S07]  /*7350*/  MOV R129, R152 ;  /* 0x0000009800817202 */ /* 0x000fce0000000f00 */
.L_x_20684:
[----:B------:R-:W-:Y:S05]  /*7360*/  BSYNC B1 ;  /* 0x0000000000017941 */ /* 0x000fea0003800000 */
.L_x_20682:
        /* <DEDUP_REMOVED lines=16> */
.L_x_20688:
[----:B------:R-:W-:Y:S05]  /*7470*/  BSYNC B2 ;  /* 0x0000000000027941 */ /* 0x000fea0003800000 */
.L_x_20687:
        /* <DEDUP_REMOVED lines=42> */
[----:B------:R-:W-:Y:S02]  /*7720*/  LOP3.LUT R153, R85, R86, R19, 0x96, !PT ;  /* 0x0000005655997212 */ /* 0x000fe400078e9613 */
[----:B------:R-:W-:-:S07]  /*7730*/  MOV R154, R84 ;  /* 0x00000054009a7202 */ /* 0x000fce0000000f00 */
.L_x_20686:
[----:B------:R-:W-:Y:S05]  /*7740*/  BSYNC B1 ;  /* 0x0000000000017941 */ /* 0x000fea0003800000 */
.L_x_20685:
        /* <DEDUP_REMOVED lines=10> */
.L_x_20681:
[----:B------:R-:W-:Y:S05]  /*77f0*/  BSYNC B0 ;  /* 0x0000000000007941 */ /* 0x000fea0003800000 */
.L_x_20680:
        /* <DEDUP_REMOVED lines=18> */
.L_x_20692:
[----:B------:R-:W-:-:S07]  /*7920*/  MOV R81, R152 ;  /* 0x0000009800517202 */ /* 0x000fce0000000f00 */
.L_x_20693:
[----:B------:R-:W-:Y:S05]  /*7930*/  BSYNC B1 ;  /* 0x0000000000017941 */ /* 0x000fea0003800000 */
.L_x_20691:
        /* <DEDUP_REMOVED lines=16> */
.L_x_20697:
[----:B------:R-:W-:Y:S05]  /*7a40*/  BSYNC B2 ;  /* 0x0000000000027941 */ /* 0x000fea0003800000 */
.L_x_20696:
        /* <DEDUP_REMOVED lines=42> */
[----:B------:R-:W-:Y:S02]  /*7cf0*/  LOP3.LUT R153, R85, R144, R19, 0x96, !PT ;  /* 0x0000009055997212 */ /* 0x000fe400078e9613 */
[----:B------:R-:W-:-:S07]  /*7d00*/  MOV R154, R84 ;  /* 0x00000054009a7202 */ /* 0x000fce0000000f00 */
.L_x_20695:
[----:B------:R-:W-:Y:S05]  /*7d10*/  BSYNC B1 ;  /* 0x0000000000017941 */ /* 0x000fea0003800000 */
.L_x_20694:
        /* <DEDUP_REMOVED lines=10> */
.L_x_20690:
[----:B------:R-:W-:Y:S05]  /*7dc0*/  BSYNC B0 ;  /* 0x0000000000007941 */ /* 0x000fea0003800000 */
.L_x_20689:
        /* <DEDUP_REMOVED lines=18> */
.L_x_20701:
[----:B------:R-:W-:-:S07]  /*7ef0*/  IMAD.MOV.U32 R146, RZ, RZ, R152 ;  /* 0x000000ffff927224 */ /* 0x000fce00078e0098 */
.L_x_20702:
[----:B------:R-:W-:Y:S05]  /*7f00*/  BSYNC B1 ;  /* 0x0000000000017941 */ /* 0x000fea0003800000 */
.L_x_20700:
        /* <DEDUP_REMOVED lines=16> */
.L_x_20706:
[----:B------:R-:W-:Y:S05]  /*8010*/  BSYNC B2 ;  /* 0x0000000000027941 */ /* 0x000fea0003800000 */
.L_x_20705:
        /* <DEDUP_REMOVED lines=44> */
.L_x_20704:
[----:B------:R-:W-:Y:S05]  /*82e0*/  BSYNC B1 ;  /* 0x0000000000017941 */ /* 0x000fea0003800000 */
.L_x_20703:
[----:B------:R-:W-:Y:S01]  /*82f0*/  I2FP.F32.U32 R82, R146 ;  /* 0x0000009200527245 */ /* 0x000fe20000201000 */
[----:B-----5:R-:W-:Y:S01]  /*8300*/  FMUL.FTZ R85, R62, UR9 ;  /* 0x000000093e557c20 */ /* 0x020fe20008410000 */
[----:B------:R-:W-:-:S05]  /*8310*/  MOV R83, 0x2f800000 ;  /* 0x2f80000000537802 */ /* 0x000fca0000000f00 */
[----:B------:R-:W-:Y:S01]  /*8320*/  FFMA.FTZ R82, R82, R83, 1.1641532182693481445e-10 ;  /* 0x2f00000052527423 */ /* 0x000fe20000010053 */
[----:B------:R-:W-:-:S04]  /*8330*/  FMUL.FTZ R83, R85, UR8 ;  /* 0x0000000855537c20 */ /* 0x000fc80008410000 */
[----:B------:R-:W-:-:S04]  /*8340*/  FSETP.GTU.FTZ.AND P1, PT, R82, UR7, PT ;  /* 0x0000000752007c0b */ /* 0x000fc8000bf3c000 */
[----:B------:R-:W-:Y:S02]  /*8350*/  FSEL R83, R83, RZ, !P1 ;  /* 0x000000ff53537208 */ /* 0x000fe40004800000 */
[----:B------:R-:W-:-:S03]  /*8360*/  SEL R149, RZ, 0x1, P1 ;  /* 0x00000001ff957807 */ /* 0x000fc60000800000 */
[----:B------:R-:W-:-:S04]  /*8370*/  FMUL.FTZ R82, R54, R83 ;  /* 0x0000005336527220 */ /* 0x000fc80000410000 */
[----:B------:R-:W-:-:S07]  /*8380*/  @P0 FADD.FTZ R82, R58, R82 ;  /* 0x000000523a520221 */ /* 0x000fce0000010000 */
.L_x_20699:
[----:B------:R-:W-:Y:S05]  /*8390*/  BSYNC B0 ;  /* 0x0000000000007941 */ /* 0x000fea0003800000 */
.L_x_20698:
        /* <DEDUP_REMOVED lines=18> */
.L_x_20710:
[----:B------:R-:W-:-:S07]  /*84c0*/  MOV R83, R152 ;  /* 0x0000009800537202 */ /* 0x000fce0000000f00 */
.L_x_20711:
[----:B------:R-:W-:Y:S05]  /*84d0*/  BSYNC B1 ;  /* 0x0000000000017941 */ /* 0x000fea0003800000 */
.L_x_20709:
        /* <DEDUP_REMOVED lines=16> */
.L_x_20715:
[----:B------:R-:W-:Y:S05]  /*85e0*/  BSYNC B2 ;  /* 0x0000000000027941 */ /* 0x000fea0003800000 */
.L_x_20714:
        /* <DEDUP_REMOVED lines=44> */
.L_x_20713:
[----:B------:R-:W-:Y:S05]  /*88b0*/  BSYNC B1 ;  /* 0x0000000000017941 */ /* 0x000fea0003800000 */
.L_x_20712:
        /* <DEDUP_REMOVED lines=10> */
.L_x_20708:
[----:B------:R-:W-:Y:S05]  /*8960*/  BSYNC B0 ;  /* 0x0000000000007941 */ /* 0x000fea0003800000 */
.L_x_20707:
        /* <DEDUP_REMOVED lines=9> */
[----:B------:R-:W0:Y:S02]  /*8a00*/  LDC.64 R86, c[0x0][0x240] ;  /* 0x00009000ff567b82 */ /* 0x000e240000000a00 */
[----:B0-----:R-:W-:Y:S01]  /*8a10*/  IMAD.WIDE.U32 R86, R142, 0x4, R86 ;  /* 0x000000048e567825 */ /* 0x001fe200078e0056 */
[----:B------:R-:W-:-:S04]  /*8a20*/  SHF.L.U32 R142, R149, 0x10, RZ ;  /* 0x00000010958e7819 */ /* 0x000fc800000006ff */
[----:B------:R-:W-:Y:S02]  /*8a30*/  LOP3.LUT R143, R142, 0xff0000, RZ, 0xc0, !PT ;  /* 0x00ff00008e8f7812 */ /* 0x000fe400078ec0ff */
[----:B------:R-:W-:-:S04]  /*8a40*/  LOP3.LUT R142, R150, 0xffff, RZ, 0xc0, !PT ;  /* 0x0000ffff968e7812 */ /* 0x000fc800078ec0ff */
[----:B------:R-:W-:Y:S02]  /*8a50*/  LEA R142, R142, R143, 0x18 ;  /* 0x0000008f8e8e7211 */ /* 0x000fe400078ec0ff */
[----:B------:R-:W-:-:S05]  /*8a60*/  LOP3.LUT R143, R132, 0xff, RZ, 0xc0, !PT ;  /* 0x000000ff848f7812 */ /* 0x000fca00078ec0ff */
[----:B------:R-:W-:Y:S01]  /*8a70*/  IMAD R142, R143, 0x100, R142 ;  /* 0x000001008f8e7824 */ /* 0x000fe200078e028e */
[----:B------:R-:W-:-:S04]  /*8a80*/  LOP3.LUT R143, R129, 0xff, RZ, 0xc0, !PT ;  /* 0x000000ff818f7812 */ /* 0x000fc800078ec0ff */
[----:B------:R-:W-:-:S05]  /*8a90*/  IADD3 R143, R142, R143, RZ ;  /* 0x0000008f8e8f7210 */ /* 0x000fca0007ffe0ff */
[----:B------:R0:W-:Y:S02]  /*8aa0*/  STG.E desc[UR4][R86.64], R143 ;  /* 0x0000008f56007986 */ /* 0x0001e4000c101904 */
.L_x_20717:
[----:B------:R-:W-:Y:S05]  /*8ab0*/  BSYNC B0 ;  /* 0x0000000000007941 */ /* 0x000fea0003800000 */
.L_x_20716:
        /* <DEDUP_REMOVED lines=21> */
.L_x_20721:
[----:B------:R-:W-:-:S07]  /*8c10*/  MOV R129, R152 ;  /* 0x0000009800817202 */ /* 0x000fce0000000f00 */
.L_x_20722:
[----:B------:R-:W-:Y:S05]  /*8c20*/  BSYNC B1 ;  /* 0x0000000000017941 */ /* 0x000fea0003800000 */
.L_x_20720:
        /* <DEDUP_REMOVED lines=16> */
.L_x_20726:
[----:B------:R-:W-:Y:S05]  /*8d30*/  BSYNC B2 ;  /* 0x0000000000027941 */ /* 0x000fea0003800000 */
.L_x_20725:
        /* <DEDUP_REMOVED lines=44> */
.L_x_20724:
[----:B------:R-:W-:Y:S05]  /*9000*/  BSYNC B1 ;  /* 0x0000000000017941 */ /* 0x000fea0003800000 */
.L_x_20723:
        /* <DEDUP_REMOVED lines=10> */
.L_x_20719:
[----:B------:R-:W-:Y:S05]  /*90b0*/  BSYNC B0 ;  /* 0x0000000000007941 */ /* 0x000fea0003800000 */
.L_x_20718:
        /* <DEDUP_REMOVED lines=18> */
.L_x_20730:
[----:B------:R-:W-:-:S07]  /*91e0*/  IMAD.MOV.U32 R85, RZ, RZ, R152 ;  /* 0x000000ffff557224 */ /* 0x000fce00078e0098 */
.L_x_20731:
[----:B------:R-:W-:Y:S05]  /*91f0*/  BSYNC B1 ;  /* 0x0000000000017941 */ /* 0x000fea0003800000 */
.L_x_20729:
        /* <DEDUP_REMOVED lines=16> */
.L_x_20735:
[----:B------:R-:W-:Y:S05]  /*9300*/  BSYNC B2 ;  /* 0x0000000000027941 */ /* 0x000fea0003800000 */
.L_x_20734:
        /* <DEDUP_REMOVED lines=44> */
.L_x_20733:
[----:B------:R-:W-:Y:S05]  /*95d0*/  BSYNC B1 ;  /* 0x0000000000017941 */ /* 0x000fea0003800000 */
.L_x_20732:
        /* <DEDUP_REMOVED lines=10> */
.L_x_20728:
[----:B------:R-:W-:Y:S05]  /*9680*/  BSYNC B0 ;  /* 0x0000000000007941 */ /* 0x000fea0003800000 */
.L_x_20727:
        /* <DEDUP_REMOVED lines=18> */
.L_x_20739:
[----:B------:R-:W-:-:S07]  /*97b0*/  MOV R149, R152 ;  /* 0x0000009800957202 */ /* 0x000fce0000000f00 */
.L_x_20740:
[----:B------:R-:W-:Y:S05]  /*97c0*/  BSYNC B1 ;  /* 0x0000000000017941 */ /* 0x000fea0003800000 */
.L_x_20738:
        /* <DEDUP_REMOVED lines=16> */
.L_x_20744:
[----:B------:R-:W-:Y:S05]  /*98d0*/  BSYNC B2 ;  /* 0x0000000000027941 */ /* 0x000fea0003800000 */
.L_x_20743:
        /* <DEDUP_REMOVED lines=44> */
.L_x_20742:
[----:B------:R-:W-:Y:S05]  /*9ba0*/  BSYNC B1 ;  /* 0x0000000000017941 */ /* 0x000fea0003800000 */
.L_x_20741:
        /* <DEDUP_REMOVED lines=10> */
.L_x_20737:
[----:B------:R-:W-:Y:S05]  /*9c50*/  BSYNC B0 ;  /* 0x0000000000007941 */ /* 0x000fea0003800000 */
.L_x_20736:
        /* <DEDUP_REMOVED lines=18> */
.L_x_20748:
[----:B------:R-:W-:-:S07]  /*9d80*/  MOV R87, R152 ;  /* 0x0000009800577202 */ /* 0x000fce0000000f00 */
.L_x_20749:
[----:B------:R-:W-:Y:S05]  /*9d90*/  BSYNC B1 ;  /* 0x0000000000017941 */ /* 0x000fea0003800000 */
.L_x_20747:
        /* <DEDUP_REMOVED lines=16> */
.L_x_20753:
[----:B------:R-:W-:Y:S05]  /*9ea0*/  BSYNC B2 ;  /* 0x0000000000027941 */ /* 0x000fea0003800000 */
.L_x_20752:
        /* <DEDUP_REMOVED lines=44> */
.L_x_20751:
[----:B------:R-:W-:Y:S05]  /*a170*/  BSYNC B1 ;  /* 0x0000000000017941 */ /* 0x000fea0003800000 */
.L_x_20750:
        /* <DEDUP_REMOVED lines=10> */
.L_x_20746:
[----:B------:R-:W-:Y:S05]  /*a220*/  BSYNC B0 ;  /* 0x0000000000007941 */ /* 0x000fea0003800000 */
.L_x_20745:
[----:B------:R-:W-:Y:S01]  /*a230*/  FADD.FTZ R138, RZ, R64 ;  /* 0x00000040ff8a7221 */ /* 0x000fe20000010000 */
[----:B------:R-:W0:Y:S01]  /*a240*/  S2R R143, SR_TID.X ;  /* 0x00000000008f7919 */ /* 0x000e220000002100 */
[----:B------:R-:W-:Y:S01]  /*a250*/  IMAD.WIDE.U32 R140, R137, 0x10, R140 ;  /* 0x00000010898c7825 */ /* 0x000fe200078e008c */
[----:B------:R-:W-:Y:S03]  /*a260*/  BSSY B0, `(.L_x_20754) ;  /* 0x0000028000007945 */ /* 0x000fe60003800000 */
[----:B------:R-:W-:Y:S01]  /*a270*/  FADD.FTZ R139, R138, R65 ;  /* 0x000000418a8b7221 */ /* 0x000fe20000010000 */
[----:B------:R-:W-:Y:S01]  /*a280*/  LOP3.LUT P0, RZ, R136, 0xff, RZ, 0xc0, !PT ;  /* 0x000000ff88ff7812 */ /* 0x000fe2000780c0ff */
[----:B------:R1:W-:Y:S02]  /*a290*/  STG.E.128 desc[UR4][R140.64], R84 ;  /* 0x000000548c007986 */ /* 0x0003e4000c101d04 */
        /* <DEDUP_REMOVED lines=21> */
[----:B------:R-:W-:-:S04]  /*a3f0*/  FADD.FTZ R138, R137, R84 ;  /* 0x00000054898a7221 */ /* 0x000fc80000010000 */
[----:B------:R-:W-:-:S04]  /*a400*/  FADD.FTZ R137, R138, R85 ;  /* 0x000000558a897221 */ /* 0x000fc80000010000 */
[----:B------:R-:W-:Y:S01]  /*a410*/  FADD.FTZ R138, R137, R86 ;  /* 0x00000056898a7221 */ /* 0x000fe20000010000 */
[----:B-1----:R-:W-:Y:S06]  /*a420*/  @!P3 BRA `(.L_x_20755) ;  /* 0x00000000002cb947 */ /* 0x002fec0003800000 */
[----:B------:R-:W0:Y:S01]  /*a430*/  LDC.64 R136, c[0x0][0x240] ;  /* 0x00009000ff887b82 */ /* 0x000e220000000a00 */
[----:B------:R-:W-:-:S04]  /*a440*/  SHF.L.U32 R140, R149, 0x10, RZ ;  /* 0x00000010958c7819 */ /* 0x000fc800000006ff */
        /* <DEDUP_REMOVED lines=9> */
.L_x_20755:
[----:B------:R-:W-:Y:S05]  /*a4e0*/  BSYNC B0 ;  /* 0x0000000000007941 */ /* 0x000fea0003800000 */
.L_x_20754:
[----:B------:R-:W-:Y:S01]  /*a4f0*/  UMOV UR6, 0xffffffff ;  /* 0xffffffff00067882 */ /* 0x000fe20000000000 */
[----:B------:R-:W-:Y:S01]  /*a500*/  @!P0 IADD3 R144, R144, 0x8, RZ ;  /* 0x0000000890908810 */ /* 0x000fe20007ffe0ff */
        /* <DEDUP_REMOVED lines=70> */
.L_x_20770:
[----:B------:R-:W2:Y:S01]  /*a970*/  @!P1 S2R R137, SR_CgaCtaId ;  /* 0x0000000000899919 */ /* 0x000ea20000008800 */
[----:B------:R-:W-:Y:S01]  /*a980*/  @!P1 MOV R136, 0x400 ;  /* 0x0000040000889802 */ /* 0x000fe20000000f00 */
[----:B------:R-:W-:Y:S05]  /*a990*/  WARPSYNC.ALL ;  /* 0x0000000000007948 */ /* 0x000fea0003800000 */
[----:B------:R-:W-:Y:S01]  /*a9a0*/  LOP3.LUT R140, R139, 0x7, RZ, 0xc0, !PT ;  /* 0x000000078b8c7812 */ /* 0x000fe200078ec0ff */
[----:B-1----:R-:W-:Y:S01]  /*a9b0*/  FADD.FTZ R139, R146, R145 ;  /* 0x00000091928b7221 */ /* 0x002fe20000010000 */
[----:B--2---:R-:W-:-:S03]  /*a9c0*/  @!P1 LEA R137, R137, R136, 0x18 ;  /* 0x0000008889899211 */ /* 0x004fc600078ec0ff */
[----:B------:R-:W-:-:S05]  /*a9d0*/  @!P1 IMAD.IADD R136, R144, 0x1, R140 ;  /* 0x0000000190889824 */ /* 0x000fca00078e028c */
        /* <DEDUP_REMOVED lines=11> */
[----:B------:R-:W-:-:S02]  /*aa90*/  I2FP.F32.S32 R147, R138 ;  /* 0x0000008a00937245 */ /* 0x000fc40000201400 */
[----:B-1----:R-:W-:Y:S02]  /*aaa0*/  @!P1 LEA R139, R139, R136, 0x18 ;  /* 0x000000888b8b9211 */ /* 0x002fe400078ec0ff */
[----:B------:R-:W-:-:S03]  /*aab0*/  CS2R R136, SRZ ;  /* 0x0000000000887805 */ /* 0x000fc6000001ff00 */
[----:B------:R-:W-:Y:S02]  /*aac0*/  @!P1 IMAD R144, R144, 0x8, R139 ;  /* 0x0000000890909824 */ /* 0x000fe400078e028b */
[----:B------:R-:W1:Y:S04]  /*aad0*/  SHFL.DOWN PT, R139, R138, 0x4, 0x1f ;  /* 0x08801f008a8b7f89 */ /* 0x000e6800000e0000 */
[----:B------:R-:W2:Y:S01]  /*aae0*/  @!P1 LDS.64 R136, [R144] ;  /* 0x0000000090889984 */ /* 0x000ea20000000a00 */
[----:B------:R-:W-:Y:S01]  /*aaf0*/  LOP3.LUT P1, RZ, R140, 0x1f, R143, 0xf8, !PT ;  /* 0x0000001f8cff7812 */ /* 0x000fe2000782f88f */
[----:B-1----:R-:W-:Y:S01]  /*ab00*/  IMAD.IADD R145, R139, 0x1, R138 ;  /* 0x000000018b917824 */ /* 0x002fe200078e028a */
[----:B------:R-:W-:-:S04]  /*ab10*/  I2FP.F32.S32 R148, R139 ;  /* 0x0000008b00947245 */ /* 0x000fc80000201400 */
[----:B------:R-:W-:Y:S01]  /*ab20*/  I2FP.F32.S32 R139, R145 ;  /* 0x00000091008b7245 */ /* 0x000fe20000201400 */
[----:B------:R-:W-:Y:S03]  /*ab30*/  SHFL.DOWN PT, R138, R145, 0x2, 0x1f ;  /* 0x08401f00918a7f89 */ /* 0x000fe600000e0000 */
[----:B0-----:R-:W0:Y:S01]  /*ab40*/  MUFU.RCP R146, R139 ;  /* 0x0000008b00927308 */ /* 0x001e220000001000 */
[----:B--2---:R-:W1:Y:S04]  /*ab50*/  SHFL.DOWN PT, R141, R136, 0x4, 0x1f ;  /* 0x08801f00888d7f89 */ /* 0x004e6800000e0000 */
        /* <DEDUP_REMOVED lines=10> */
[----:B------:R-:W-:-:S03]  /*ac00*/  IADD3 R144, R145, R138, RZ ;  /* 0x0000008a91907210 */ /* 0x000fc60007ffe0ff */
[----:B------:R-:W-:Y:S01]  /*ac10*/  FFMA.FTZ R141, R146, R148, R141 ;  /* 0x00000094928d7223 */ /* 0x000fe2000001008d */
[----:B------:R-:W-:Y:S01]  /*ac20*/  I2FP.F32.S32 R137, R144 ;  /* 0x0000009000897245 */ /* 0x000fe20000201400 */
[----:B------:R-:W-:Y:S01]  /*ac30*/  SHFL.DOWN PT, R155, R144, 0x1, 0x1f ;  /* 0x08201f00909b7f89 */ /* 0x000fe200000e0000 */
        /* <DEDUP_REMOVED lines=12> */
[----:B------:R-:W-:Y:S01]  /*ad00*/  FFMA.FTZ R136, R145, R136, R138 ;  /* 0x0000008891887223 */ /* 0x000fe2000001008a */
[-C--:B------:R-:W-:Y:S02]  /*ad10*/  IADD3 R138, R144, R155.reuse, RZ ;  /* 0x0000009b908a7210 */ /* 0x080fe40007ffe0ff */
[----:B------:R-:W-:Y:S02]  /*ad20*/  I2FP.F32.S32 R155, R155 ;  /* 0x0000009b009b7245 */ /* 0x000fe40000201400 */
[----:B------:R-:W-:Y:S01]  /*ad30*/  I2FP.F32.S32 R138, R138 ;  /* 0x0000008a008a7245 */ /* 0x000fe20000201400 */
[----:B------:R-:W1:Y:S05]  /*ad40*/  SHFL.DOWN PT, R141, R136, 0x1, 0x1f ;  /* 0x08201f00888d7f89 */ /* 0x000e6a00000e0000 */
[----:B------:R-:W2:Y:S01]  /*ad50*/  MUFU.RCP R138, R138 ;  /* 0x0000008a008a7308 */ /* 0x000ea20000001000 */
[----:B0-----:R-:W-:Y:S01]  /*ad60*/  FMUL.FTZ R144, R139, R155 ;  /* 0x0000009b8b907220 */ /* 0x001fe20000410000 */
[----:B------:R-:W-:-:S03]  /*ad70*/  FADD.FTZ R139, R148, -R139 ;  /* 0x8000008b948b7221 */ /* 0x000fc60000010000 */
[----:B------:R-:W-:Y:S01]  /*ad80*/  FFMA.FTZ R145, R137, R148, R144 ;  /* 0x0000009489917223 */ /* 0x000fe20000010090 */
[----:B------:R-:W-:-:S04]  /*ad90*/  FMUL.FTZ R144, R139, R139 ;  /* 0x0000008b8b907220 */ /* 0x000fc80000410000 */
[----:B------:R-:W-:Y:S01]  /*ada0*/  FMUL.FTZ R144, R137, R144 ;  /* 0x0000009089907220 */ /* 0x000fe20000410000 */
[----:B--2---:R-:W-:Y:S01]  /*adb0*/  FMUL.FTZ R145, R138, R145 ;  /* 0x000000918a917220 */ /* 0x004fe20000410000 */
[----:B-1----:R-:W-:Y:S02]  /*adc0*/  FADD.FTZ R141, R136, R141 ;  /* 0x0000008d888d7221 */ /* 0x002fe40000010000 */
        /* <DEDUP_REMOVED lines=23> */
[C---:B------:R-:W-:Y:S01]  /*af40*/  FADD.FTZ R137, -R133.reuse, R69 ;  /* 0x0000004585897221 */ /* 0x040fe20000010100 */
        /* <DEDUP_REMOVED lines=55> */
[----:B------:R-:W-:Y:S01]  /*b2c0*/  FMUL.FTZ R148, R148, R87 ;  /* 0x0000005794947220 */ /* 0x000fe20000410000 */
[C---:B------:R-:W-:Y:S02]  /*b2d0*/  IADD3 R85, R73.reuse, 0x100, RZ ;  /* 0x0000010049557810 */ /* 0x040fe40007ffe0ff */
[C---:B------:R-:W-:Y:S01]  /*b2e0*/  IADD3 R137, R73.reuse, 0x200, RZ ;  /* 0x0000020049897810 */ /* 0x040fe20007ffe0ff */
[C---:B------:R-:W-:Y:S01]  /*b2f0*/  VIADD R135, R73.reuse, 0x300 ;  /* 0x0000030049877836 */ /* 0x040fe20000000000 */
[C---:B------:R-:W-:Y:S01]  /*b300*/  IADD3 R87, R73.reuse, 0x400, RZ ;  /* 0x0000040049577810 */ /* 0x040fe20007ffe0ff */
[----:B------:R0:W-:Y:S01]  /*b310*/  STG.E.128 desc[UR4][R70.64], R64 ;  /* 0x0000004046007986 */ /* 0x0001e2000c101d04 */
[----:B------:R-:W-:Y:S01]  /*b320*/  IADD3 R139, R73, 0x500, RZ ;  /* 0x00000500498b7810 */ /* 0x000fe20007ffe0ff */
[----:B------:R-:W-:-:S04]  /*b330*/  IMAD.WIDE.U32 R84, R85, 0x10, R68 ;  /* 0x0000001055547825 */ /* 0x000fc800078e0044 */
[----:B------:R-:W-:Y:S01]  /*b340*/  FFMA.FTZ R73, R112, R143, R99 ;  /* 0x0000008f70497223 */ /* 0x000fe20000010063 */
[----:B------:R-:W-:-:S04]  /*b350*/  IMAD.WIDE.U32 R136, R137, 0x10, R68 ;  /* 0x0000001089887825 */ /* 0x000fc800078e0044 */
[----:B------:R-:W-:-:S04]  /*b360*/  IMAD.WIDE.U32 R134, R135, 0x10, R68 ;  /* 0x0000001087867825 */ /* 0x000fc800078e0044 */
[----:B------:R-:W-:-:S04]  /*b370*/  IMAD.WIDE.U32 R86, R87, 0x10, R68 ;  /* 0x0000001057567825 */ /* 0x000fc800078e0044 */
[----:B------:R-:W-:-:S04]  /*b380*/  IMAD.WIDE.U32 R138, R139, 0x10, R68 ;  /* 0x000000108b8a7825 */ /* 0x000fc800078e0044 */
        /* <DEDUP_REMOVED lines=24> */
.L_x_20758:
[----:B------:R-:W-:Y:S05]  /*b510*/  BSYNC B0 ;  /* 0x0000000000007941 */ /* 0x000fea0003800000 */
.L_x_20757:
[----:B------:R-:W-:Y:S01]  /*b520*/  VIADD R0, R0, UR12 ;  /* 0x0000000c00007c36 */ /* 0x000fe20008000000 */
[----:B0-----:R-:W-:-:S04]  /*b530*/  SEL R136, RZ, 0x1, P0 ;  /* 0x00000001ff887807 */ /* 0x001fc80000000000 */
[----:B------:R-:W-:-:S13]  /*b540*/  ISETP.GE.AND P1, PT, R0, UR13, PT ;  /* 0x0000000d00007c0c */ /* 0x000fda000bf26270 */
[----:B------:R-:W-:Y:S05]  /*b550*/  @!P1 BRA `(.L_x_20759) ;  /* 0xffffff5800709947 */ /* 0x000fea000383ffff */
[----:B------:R-:W-:Y:S05]  /*b560*/  EXIT ;  /* 0x000000000000794d */ /* 0x000fea0003800000 */
.L_x_20756:
[----:B------:R-:W-:Y:S01]  /*b570*/  HFMA2.MMA R155, -RZ, RZ, 0, 5.9604644775390625e-08 ;  /* 0x00000001ff9b7435 */ /* 0x000fe200000001ff */
[----:B------:R-:W-:Y:S01]  /*b580*/  MOV R156, R136 ;  /* 0x00000088009c7202 */ /* 0x000fe20000000f00 */
[----:B------:R-:W-:Y:S01]  /*b590*/  IMAD.MOV.U32 R158, RZ, RZ, 0x1f ;  /* 0x0000001fff9e7424 */ /* 0x000fe200078e00ff */
[----:B------:R-:W-:-:S08]  /*b5a0*/  MOV R147, 0xffffffff ;  /* 0xffffffff00937802 */ /* 0x000fd00000000f00 */
[----:B-----5:R-:W-:Y:S05]  /*b5b0*/  WARPSYNC.COLLECTIVE R147, `(.L_x_20760) ;  /* 0x0000000093087348 */ /* 0x020fea0003c00000 */
[----:B------:R0:W1:Y:S02]  /*b5c0*/  SHFL.BFLY P3, R148, R156, R155, R158 ;  /* 0x0c00009b9c947389 */ /* 0x000064000006009e */
[----:B01---5:R-:W-:Y:S01]  /*b5d0*/  ENDCOLLECTIVE ;  /* 0x000000000000791b */ /* 0x023fe20003800000 */
.L_x_20760:
[----:B------:R-:W-:Y:S01]  /*b5e0*/  HFMA2.MMA R155, -RZ, RZ, 0, 1.1920928955078125e-07 ;  /* 0x00000002ff9b7435 */ /* 0x000fe200000001ff */
[----:B------:R-:W-:-:S05]  /*b5f0*/  MOV R137, R148 ;  /* 0x0000009400897202 */ /* 0x000fca0000000f00 */
[----:B------:R-:W-:-:S04]  /*b600*/  FADD.FTZ R137, R136, R137 ;  /* 0x0000008988897221 */ /* 0x000fc80000010000 */
[----:B------:R-:W-:-:S07]  /*b610*/  IMAD.MOV.U32 R156, RZ, RZ, R137 ;  /* 0x000000ffff9c7224 */ /* 0x000fce00078e0089 */
[----:B------:R-:W-:Y:S05]  /*b620*/  WARPSYNC.COLLECTIVE R147, `(.L_x_20761) ;  /* 0x0000000093087348 */ /* 0x000fea0003c00000 */
[----:B------:R0:W1:Y:S02]  /*b630*/  SHFL.BFLY P3, R148, R156, R155, R158 ;  /* 0x0c00009b9c947389 */ /* 0x000064000006009e */
[----:B01----:R-:W-:Y:S01]  /*b640*/  ENDCOLLECTIVE ;  /* 0x000000000000791b */ /* 0x003fe20003800000 */
.L_x_20761:
[----:B------:R-:W-:Y:S01]  /*b650*/  HFMA2.MMA R155, -RZ, RZ, 0, 2.384185791015625e-07 ;  /* 0x00000004ff9b7435 */ /* 0x000fe200000001ff */
[----:B------:R-:W-:-:S05]  /*b660*/  MOV R138, R148 ;  /* 0x00000094008a7202 */ /* 0x000fca0000000f00 */
[----:B------:R-:W-:-:S04]  /*b670*/  FADD.FTZ R140, R137, R138 ;  /* 0x0000008a898c7221 */ /* 0x000fc80000010000 */
[----:B------:R-:W-:-:S07]  /*b680*/  IMAD.MOV.U32 R156, RZ, RZ, R140 ;  /* 0x000000ffff9c7224 */ /* 0x000fce00078e008c */
[----:B------:R-:W-:Y:S05]  /*b690*/  WARPSYNC.COLLECTIVE R147, `(.L_x_20762) ;  /* 0x0000000093087348 */ /* 0x000fea0003c00000 */
[----:B------:R0:W1:Y:S02]  /*b6a0*/  SHFL.BFLY P3, R148, R156, R155, R158 ;  /* 0x0c00009b9c947389 */ /* 0x000064000006009e */
[----:B01----:R-:W-:Y:S01]  /*b6b0*/  ENDCOLLECTIVE ;  /* 0x000000000000791b */ /* 0x003fe20003800000 */
.L_x_20762:
[----:B------:R-:W-:Y:S01]  /*b6c0*/  HFMA2.MMA R155, -RZ, RZ, 0, 4.76837158203125e-07 ;  /* 0x00000008ff9b7435 */ /* 0x000fe200000001ff */
[----:B------:R-:W-:-:S05]  /*b6d0*/  MOV R141, R148 ;  /* 0x00000094008d7202 */ /* 0x000fca0000000f00 */
[----:B------:R-:W-:-:S04]  /*b6e0*/  FADD.FTZ R141, R140, R141 ;  /* 0x0000008d8c8d7221 */ /* 0x000fc80000010000 */
[----:B------:R-:W-:-:S07]  /*b6f0*/  IMAD.MOV.U32 R156, RZ, RZ, R141 ;  /* 0x000000ffff9c7224 */ /* 0x000fce00078e008d */
[----:B------:R-:W-:Y:S05]  /*b700*/  WARPSYNC.COLLECTIVE R147, `(.L_x_20763) ;  /* 0x0000000093087348 */ /* 0x000fea0003c00000 */
[----:B------:R0:W1:Y:S02]  /*b710*/  SHFL.BFLY P3, R148, R156, R155, R158 ;  /* 0x0c00009b9c947389 */ /* 0x000064000006009e */
[----:B01----:R-:W-:Y:S01]  /*b720*/  ENDCOLLECTIVE ;  /* 0x000000000000791b */ /* 0x003fe20003800000 */
.L_x_20763:
[----:B------:R-:W-:Y:S01]  /*b730*/  HFMA2.MMA R155, -RZ, RZ, 0, 9.5367431640625e-07 ;  /* 0x00000010ff9b7435 */ /* 0x000fe200000001ff */
[----:B------:R-:W-:-:S05]  /*b740*/  MOV R138, R148 ;  /* 0x00000094008a7202 */ /* 0x000fca0000000f00 */
[----:B------:R-:W-:-:S04]  /*b750*/  FADD.FTZ R145, R141, R138 ;  /* 0x0000008a8d917221 */ /* 0x000fc80000010000 */
[----:B------:R-:W-:-:S07]  /*b760*/  IMAD.MOV.U32 R156, RZ, RZ, R145 ;  /* 0x000000ffff9c7224 */ /* 0x000fce00078e0091 */
[----:B------:R-:W-:Y:S05]  /*b770*/  WARPSYNC.COLLECTIVE R147, `(.L_x_20764) ;  /* 0x0000000093087348 */ /* 0x000fea0003c00000 */
[----:B------:R0:W1:Y:S02]  /*b780*/  SHFL.BFLY P3, R148, R156, R155, R158 ;  /* 0x0c00009b9c947389 */ /* 0x000064000006009e */
[----:B01----:R-:W-:Y:S01]  /*b790*/  ENDCOLLECTIVE ;  /* 0x000000000000791b */ /* 0x003fe20003800000 */
.L_x_20764:
        /* <DEDUP_REMOVED lines=56> */
.L_x_20765:
[----:B------:R-:W-:Y:S01]  /*bb20*/  HFMA2.MMA R155, -RZ, RZ, 0, 1.1920928955078125e-07 ;  /* 0x00000002ff9b7435 */ /* 0x000fe200000001ff */
[----:B------:R-:W-:-:S05]  /*bb30*/  MOV R137, R148 ;  /* 0x0000009400897202 */ /* 0x000fca0000000f00 */
[----:B------:R-:W-:-:S04]  /*bb40*/  FADD.FTZ R137, R136, R137 ;  /* 0x0000008988897221 */ /* 0x000fc80000010000 */
[----:B------:R-:W-:-:S07]  /*bb50*/  IMAD.MOV.U32 R156, RZ, RZ, R137 ;  /* 0x000000ffff9c7224 */ /* 0x000fce00078e0089 */
[----:B------:R-:W-:Y:S05]  /*bb60*/  WARPSYNC.COLLECTIVE R147, `(.L_x_20766) ;  /* 0x0000000093087348 */ /* 0x000fea0003c00000 */
[----:B------:R0:W1:Y:S02]  /*bb70*/  SHFL.BFLY P3, R148, R156, R155, R158 ;  /* 0x0c00009b9c947389 */ /* 0x000064000006009e */
[----:B01----:R-:W-:Y:S01]  /*bb80*/  ENDCOLLECTIVE ;  /* 0x000000000000791b */ /* 0x003fe20003800000 */
.L_x_20766:
[----:B------:R-:W-:Y:S01]  /*bb90*/  HFMA2.MMA R155, -RZ, RZ, 0, 2.384185791015625e-07 ;  /* 0x00000004ff9b7435 */ /* 0x000fe200000001ff */
[----:B------:R-:W-:-:S05]  /*bba0*/  MOV R140, R148 ;  /* 0x00000094008c7202 */ /* 0x000fca0000000f00 */
[----:B------:R-:W-:-:S04]  /*bbb0*/  FADD.FTZ R140, R137, R140 ;  /* 0x0000008c898c7221 */ /* 0x000fc80000010000 */
[----:B------:R-:W-:-:S07]  /*bbc0*/  IMAD.MOV.U32 R156, RZ, RZ, R140 ;  /* 0x000000ffff9c7224 */ /* 0x000fce00078e008c */
[----:B------:R-:W-:Y:S05]  /*bbd0*/  WARPSYNC.COLLECTIVE R147, `(.L_x_20767) ;  /* 0x0000000093087348 */ /* 0x000fea0003c00000 */
[----:B------:R0:W1:Y:S02]  /*bbe0*/  SHFL.BFLY P3, R148, R156, R155, R158 ;  /* 0x0c00009b9c947389 */ /* 0x000064000006009e */
[----:B01----:R-:W-:Y:S01]  /*bbf0*/  ENDCOLLECTIVE ;  /* 0x000000000000791b */ /* 0x003fe20003800000 */
.L_x_20767:
[----:B------:R-:W-:Y:S01]  /*bc00*/  HFMA2.MMA R155, -RZ, RZ, 0, 4.76837158203125e-07 ;  /* 0x00000008ff9b7435 */ /* 0x000fe200000001ff */
[----:B------:R-:W-:-:S05]  /*bc10*/  MOV R141, R148 ;  /* 0x00000094008d7202 */ /* 0x000fca0000000f00 */
[----:B------:R-:W-:-:S04]  /*bc20*/  FADD.FTZ R141, R140, R141 ;  /* 0x0000008d8c8d7221 */ /* 0x000fc80000010000 */
[----:B------:R-:W-:-:S07]  /*bc30*/  IMAD.MOV.U32 R156, RZ, RZ, R141 ;  /* 0x000000ffff9c7224 */ /* 0x000fce00078e008d */
[----:B------:R-:W-:Y:S05]  /*bc40*/  WARPSYNC.COLLECTIVE R147, `(.L_x_20768) ;  /* 0x0000000093087348 */ /* 0x000fea0003c00000 */
[----:B------:R0:W1:Y:S02]  /*bc50*/  SHFL.BFLY P3, R148, R156, R155, R158 ;  /* 0x0c00009b9c947389 */ /* 0x000064000006009e */
[----:B01----:R-:W-:Y:S01]  /*bc60*/  ENDCOLLECTIVE ;  /* 0x000000000000791b */ /* 0x003fe20003800000 */
.L_x_20768:
[----:B------:R-:W-:Y:S01]  /*bc70*/  HFMA2.MMA R155, -RZ, RZ, 0, 9.5367431640625e-07 ;  /* 0x00000010ff9b7435 */ /* 0x000fe200000001ff */
[----:B------:R-:W-:-:S05]  /*bc80*/  MOV R146, R148 ;  /* 0x0000009400927202 */ /* 0x000fca0000000f00 */
[----:B------:R-:W-:-:S04]  /*bc90*/  FADD.FTZ R146, R141, R146 ;  /* 0x000000928d927221 */ /* 0x000fc80000010000 */
[----:B------:R-:W-:-:S07]  /*bca0*/  IMAD.MOV.U32 R156, RZ, RZ, R146 ;  /* 0x000000ffff9c7224 */ /* 0x000fce00078e0092 */
[----:B------:R-:W-:Y:S05]  /*bcb0*/  WARPSYNC.COLLECTIVE R147, `(.L_x_20769) ;  /* 0x0000000093087348 */ /* 0x000fea0003c00000 */
[----:B------:R0:W1:Y:S02]  /*bcc0*/  SHFL.BFLY P3, R148, R156, R155, R158 ;  /* 0x0c00009b9c947389 */ /* 0x000064000006009e */
[----:B01----:R-:W-:Y:S01]  /*bcd0*/  ENDCOLLECTIVE ;  /* 0x000000000000791b */ /* 0x003fe20003800000 */
.L_x_20769:
[----:B------:R-:W-:Y:S01]  /*bce0*/  MOV R145, R148 ;  /* 0x0000009400917202 */ /* 0x000fe20000000f00 */
[----:B------:R-:W-:Y:S06]  /*bcf0*/  BRA `(.L_x_20770) ;  /* 0xffffffec001c7947 */ /* 0x000fec000383ffff */
.L_x_20771:
        /* <DEDUP_REMOVED lines=16> */
.L_x_23351:


//--------------------- .text._ZN10layer_norm13ln_fwd_kernelINS_13Kernel_traitsIfffffjLj6144ELj1ELj1ELj8ELj16ENS_18Kernel_traits_baseILj6144EfffffjLj256EEEEELb0ELb0ELb0ELb0EEEvNS_9FwdParamsE --------------------------
	.section	.text._ZN10layer_norm13ln_fwd_kernelINS_13Kernel_traitsIfffffjLj6144ELj1ELj1ELj8ELj16ENS_18Kernel_traits_baseILj6144EfffffjLj256EEEEELb0ELb0ELb0ELb0EEEvNS_9FwdParamsE,"ax",@progbits
	.align	128
        .global         _ZN10layer_norm13ln_fwd_kernelINS_13Kernel_traitsIfffffjLj6144ELj1ELj1ELj8ELj16ENS_18Kernel_traits_baseILj6144EfffffjLj256EEEEELb0ELb0ELb0ELb0EEEvNS_9FwdParamsE
        .type           _ZN10layer_norm13ln_fwd_kernelINS_13Kernel_traitsIfffffjLj6144ELj1ELj1ELj8ELj16ENS_18Kernel_traits_baseILj6144EfffffjLj256EEEEELb0ELb0ELb0ELb0EEEvNS_9FwdParamsE,@function
        .size           _ZN10layer_norm13ln_fwd_kernelINS_13Kernel_traitsIfffffjLj6144ELj1ELj1ELj8ELj16ENS_18Kernel_traits_baseILj6144EfffffjLj256EEEEELb0ELb0ELb0ELb0EEEvNS_9FwdParamsE,(.L_x_23352 - _ZN10layer_norm13ln_fwd_kernelINS_13Kernel_traitsIfffffjLj6144ELj1ELj1ELj8ELj16ENS_18Kernel_traits_baseILj6144EfffffjLj256EEEEELb0ELb0ELb0ELb0EEEvNS_9FwdParamsE)
        .other          _ZN10layer_norm13ln_fwd_kernelINS_13Kernel_traitsIfffffjLj6144ELj1ELj1ELj8ELj16ENS_18Kernel_traits_baseILj6144EfffffjLj256EEEEELb0ELb0ELb0ELb0EEEvNS_9FwdParamsE,@"STO_CUDA_ENTRY STV_DEFAULT"
_ZN10layer_norm13ln_fwd_kernelINS_13Kernel_traitsIfffffjLj6144ELj1ELj1ELj8ELj16ENS_18Kernel_traits_baseILj6144EfffffjLj256EEEEELb0ELb0ELb0ELb0EEEvNS_9FwdParamsE:
.text._ZN10layer_norm13ln_fwd_kernelINS_13Kernel_traitsIfffffjLj6144ELj1ELj1ELj8ELj16ENS_18Kernel_traits_baseILj6144EfffffjLj256EEEEELb0ELb0ELb0ELb0EEEvNS_9FwdParamsE:
        /* <DEDUP_REMOVED lines=21> */
[----:B------:R-:W0:Y:S01]  /*0150*/  LDC.64 R28, c[0x0][0x260] ;  /* 0x00009800ff1c7b82 */ /* 0x000e220000000a00 */
[----:B------:R-:W-:Y:S01]  /*0160*/  ULDC.64 UR6, c[0x0][0x2c8] ;  /* 0x0000b20000067ab9 */ /* 0x000fe20000000a00 */
[----:B------:R-:W-:Y:S02]  /*0170*/  CS2R R26, SRZ ;  /* 0x00000000001a7805 */ /* 0x000fe4000001ff00 */
[----:B------:R-:W-:Y:S02]  /*0180*/  ISETP.NE.U32.AND P0, PT, RZ, UR6, PT ;  /* 0x00000006ff007c0c */ /* 0x000fe4000bf05070 */
[----:B------:R-:W-:Y:S02]  /*0190*/  CS2R R24, SRZ ;  /* 0x0000000000187805 */ /* 0x000fe4000001ff00 */
[----:B------:R-:W-:-:S13]  /*01a0*/  ISETP.NE.AND.EX P0, PT, RZ, UR7, PT, P0 ;  /* 0x00000007ff007c0c */ /* 0x000fda000bf05300 */
[C---:B------:R-:W-:Y:S01]  /*01b0*/  @P0 LEA R2, P1, R9.reuse, UR6, 0x4 ;  /* 0x0000000609020c11 */ /* 0x040fe2000f8220ff */
[----:B0-----:R-:W-:-:S03]  /*01c0*/  IMAD.WIDE.U32 R28, R9, 0x10, R28 ;  /* 0x00000010091c7825 */ /* 0x001fc600078e001c */
[----:B------:R-:W-:-:S03]  /*01d0*/  @P0 LEA.HI.X R3, R9, UR7, RZ, 0x4, P1 ;  /* 0x0000000709030c11 */ /* 0x000fc600088f24ff */
[----:B------:R-:W5:Y:S04]  /*01e0*/  LDG.E.128 R28, desc[UR4][R28.64] ;  /* 0x000000041c1c7981 */ /* 0x000f68000c1e1d00 */
[----:B------:R0:W5:Y:S01]  /*01f0*/  @P0 LDG.E.128 R24, desc[UR4][R2.64] ;  /* 0x0000000402180981 */ /* 0x000162000c1e1d00 */
[----:B------:R-:W-:-:S07]  /*0200*/  LOP3.LUT R9, R9, 0x100, RZ, 0xfc, !PT ;  /* 0x0000010009097812 */ /* 0x000fce00078efcff */
.L_x_20773:
[----:B------:R-:W-:Y:S05]  /*0210*/  BSYNC B0 ;  /* 0x0000000000007941 */ /* 0x000fea0003800000 */
.L_x_20772:
[----:B------:R-:W-:Y:S04]  /*0220*/  BSSY B0, `(.L_x_20774) ;  /* 0x000000e000007945 */ /* 0x000fe80003800000 */
[----:B------:R-:W-:Y:S05]  /*0230*/  @!P6 BRA `(.L_x_20775) ;  /* 0x000000000030e947 */ /* 0x000fea0003800000 */
[----:B------:R-:W1:Y:S01]  /*0240*/  LDC.64 R6, c[0x0][0x260] ;  /* 0x00009800ff067b82 */ /* 0x000e620000000a00 */
[----:B------:R-:W-:Y:S01]  /*0250*/  ULDC.64 UR6, c[0x0][0x2c8] ;  /* 0x0000b20000067ab9 */ /* 0x000fe20000000a00 */
[----:B------:R-:W-:Y:S02]  /*0260*/  CS2R R34, SRZ ;  /* 0x0000000000227805 */ /* 0x000fe4000001ff00 */
[----:B------:R-:W-:Y:S02]  /*0270*/  ISETP.NE.U32.AND P0, PT, RZ, UR6, PT ;  /* 0x00000006ff007c0c */ /* 0x000fe4000bf05070 */
[----:B------:R-:W-:Y:S02]  /*0280*/  CS2R R32, SRZ ;  /* 0x0000000000207805 */ /* 0x000fe4000001ff00 */
[----:B------:R-:W-:-:S13]  /*0290*/  ISETP.NE.AND.EX P0, PT, RZ, UR7, PT, P0 ;  /* 0x00000007ff007c0c */ /* 0x000fda000bf05300 */
[----:B0-----:R-:W-:-:S04]  /*02a0*/  @P0 LEA R2, P1, R9, UR6, 0x4 ;  /* 0x0000000609020c11 */ /* 0x001fc8000f8220ff */
[C---:B------:R-:W-:Y:S01]  /*02b0*/  @P0 LEA.HI.X R3, R9.reuse, UR7, RZ, 0x4, P1 ;  /* 0x0000000709030c11 */ /* 0x040fe200088f24ff */
[----:B-1----:R-:W-:-:S04]  /*02c0*/  IMAD.WIDE.U32 R6, R9, 0x10, R6 ;  /* 0x0000001009067825 */ /* 0x002fc800078e0006 */
[----:B------:R1:W5:Y:S04]  /*02d0*/  @P0 LDG.E.128 R32, desc[UR4][R2.64] ;  /* 0x0000000402200981 */ /* 0x000368000c1e1d00 */
[----:B------:R1:W5:Y:S01]  /*02e0*/  LDG.E.128 R36, desc[UR4][R6.64] ;  /* 0x0000000406247981 */ /* 0x000362000c1e1d00 */
[----:B------:R-:W-:-:S07]  /*02f0*/  IADD3 R9, R9, 0x100, RZ ;  /* 0x0000010009097810 */ /* 0x000fce0007ffe0ff */
.L_x_20775:
[----:B------:R-:W-:Y:S05]  /*0300*/  BSYNC B0 ;  /* 0x0000000000007941 */ /* 0x000fea0003800000 */
.L_x_20774:
[----:B------:R-:W-:Y:S04]  /*0310*/  BSSY B0, `(.L_x_20776) ;  /* 0x000000e000007945 */ /* 0x000fe80003800000 */
[----:B------:R-:W-:Y:S05]  /*0320*/  @!P5 BRA `(.L_x_20777) ;  /* 0x000000000030d947 */ /* 0x000fea0003800000 */
[----:B-1----:R-:W1:Y:S01]  /*0330*/  LDC.64 R6, c[0x0][0x260] ;  /* 0x00009800ff067b82 */ /* 0x002e620000000a00 */
        /* <DEDUP_REMOVED lines=11> */
.L_x_20777:
[----:B------:R-:W-:Y:S05]  /*03f0*/  BSYNC B0 ;  /* 0x0000000000007941 */ /* 0x000fea0003800000 */
.L_x_20776:
[----:B------:R-:W-:Y:S04]  /*0400*/  BSSY B0, `(.L_x_20778) ;  /* 0x000000e000007945 */ /* 0x000fe80003800000 */
[----:B------:R-:W-:Y:S05]  /*0410*/  @!P4 BRA `(.L_x_20779) ;  /* 0x000000000030c947 */ /* 0x000fea0003800000 */
[----:B-12---:R-:W1:Y:S01]  /*0420*/  LDC.64 R6, c[0x0][0x260] ;  /* 0x00009800ff067b82 */ /* 0x006e620000000a00 */
        /* <DEDUP_REMOVED lines=11> */
.L_x_20779:
[----:B------:R-:W-:Y:S05]  /*04e0*/  BSYNC B0 ;  /* 0x0000000000007941 */ /* 0x000fea0003800000 */
.L_x_20778:
[----:B------:R-:W-:Y:S04]  /*04f0*/  BSSY B0, `(.L_x_20780) ;  /* 0x000000e000007945 */ /* 0x000fe80003800000 */
[----:B------:R-:W-:Y:S05]  /*0500*/  @!P3 BRA `(.L_x_20781) ;  /* 0x000000000030b947 */ /* 0x000fea0003800000 */
[----:B-123--:R-:W1:Y:S01]  /*0510*/  LDC.64 R6, c[0x0][0x260] ;  /* 0x00009800ff067b82 */ /* 0x00ee620000000a00 */
        /* <DEDUP_REMOVED lines=11> */
.L_x_20781:
[----:B------:R-:W-:Y:S05]  /*05d0*/  BSYNC B0 ;  /* 0x0000000000007941 */ /* 0x000fea0003800000 */
.L_x_20780:
[----:B------:R-:W-:Y:S01]  /*05e0*/  ISETP.GE.U32.AND P0, PT, R4, 0x600, PT ;  /* 0x000006000400780c */ /* 0x000fe20003f06070 */
[----:B------:R-:W-:Y:S03]  /*05f0*/  BSSY B0, `(.L_x_20782) ;  /* 0x000000e000007945 */ /* 0x000fe60003800000 */
[----:B01234-:R-:W-:-:S09]  /*0600*/  P2R R2, PR, RZ, 0x1 ;  /* 0x00000001ff027803 */ /* 0x01ffd20000000000 */
[----:B------:R-:W-:Y:S05]  /*0610*/  @!P0 BRA `(.L_x_20783) ;  /* 0x00000000002c8947 */ /* 0x000fea0003800000 */
        /* <DEDUP_REMOVED lines=10> */
[----:B------:R0:W5:Y:S02]  /*06c0*/  @P0 LDG.E.128 R64, desc[UR4][R2.64] ;  /* 0x0000000402400981 */ /* 0x000164000c1e1d00 */
.L_x_20783:
[----:B------:R-:W-:Y:S05]  /*06d0*/  BSYNC B0 ;  /* 0x0000000000007941 */ /* 0x000fea0003800000 */
.L_x_20782:
        /* <DEDUP_REMOVED lines=27> */
[----:B------:R-:W-:Y:S01]  /*0890*/  ISETP.NE.U32.AND P0, PT, R10, RZ, PT ;  /* 0x000000ff0a00720c */ /* 0x000fe20003f05070 */
[----:B------:R-:W-:Y:S01]  /*08a0*/  HFMA2.MMA R10, -RZ, RZ, 0, 5.9604644775390625e-08 ;  /* 0x00000001ff0a7435 */ /* 0x000fe200000001ff */
[----:B------:R-:W0:Y:S01]  /*08b0*/  MUFU.RCP R2, R2 ;  /* 0x0000000200027308 */ /* 0x000e220000001000 */
[----:B------:R-:W-:Y:S02]  /*08c0*/  IADD3 R0, R0, R9, RZ ;  /* 0x0000000900007210 */ /* 0x000fe40007ffe0ff */
[----:B------:R-:W-:Y:S02]  /*08d0*/  ISETP.NE.AND P3, PT, RZ, UR6, PT ;  /* 0x00000006ff007c0c */ /* 0x000fe4000bf65270 */
[----:B------:R-:W-:-:S02]  /*08e0*/  ISETP.NE.AND.EX P0, PT, R11, RZ, PT, P0 ;  /* 0x000000ff0b00720c */ /* 0x000fc40003f05300 */
[----:B------:R-:W-:Y:S02]  /*08f0*/  SHF.L.U32 R0, R0, 0x2, RZ ;  /* 0x0000000200007819 */ /* 0x000fe400000006ff */
[----:B------:R-:W-:-:S09]  /*0900*/  P2R R6, PR, RZ, 0x8 ;  /* 0x00000008ff067803 */ /* 0x000fd20000000000 */
.L_x_20881:
[----:B01234-:R-:W1:Y:S01]  /*0910*/  @P0 LDC.64 R80, c[0x0][0x270] ;  /* 0x00009c00ff500b82 */ /* 0x01fe620000000a00 */
[----:B------:R-:W-:Y:S01]  /*0920*/  MOV R12, 0x3f800000 ;  /* 0x3f800000000c7802 */ /* 0x000fe20000000f00 */
[----:B-1----:R-:W-:-:S05]  /*0930*/  @P0 IMAD.WIDE R80, R3, 0x4, R80 ;  /* 0x0000000403500825 */ /* 0x002fca00078e0250 */
[----:B-----5:R1:W5:Y:S01]  /*0940*/  @P0 LDG.E R12, desc[UR4][R80.64] ;  /* 0x00000004500c0981 */ /* 0x020362000c1e1900 */
[----:B------:R-:W-:Y:S01]  /*0950*/  IMAD R8, R3, UR10, RZ ;  /* 0x0000000a03087c24 */ /* 0x000fe2000f8e02ff */
[----:B------:R-:W-:Y:S01]  /*0960*/  LOP3.LUT R115, R5, 0xff, RZ, 0xc0, !PT ;  /* 0x000000ff05737812 */ /* 0x000fe200078ec0ff */
[----:B------:R-:W-:Y:S03]  /*0970*/  BSSY B0, `(.L_x_20784) ;  /* 0x000002d000007945 */ /* 0x000fe60003800000 */
[----:B------:R-:W-:-:S04]  /*0980*/  SHF.R.S32.HI R83, RZ, 0x1f, R8 ;  /* 0x0000001fff537819 */ /* 0x000fc80000011408 */
[----:B------:R-:W-:-:S04]  /*0990*/  LEA.HI R8, R83, R8, RZ, 0x2 ;  /* 0x0000000853087211 */ /* 0x000fc800078f10ff */
[----:B------:R-:W-:-:S04]  /*09a0*/  LEA.HI.SX32 R8, R8, R115, 0x1e ;  /* 0x0000007308087211 */ /* 0x000fc800078ff2ff */
[----:B------:R-:W-:Y:S01]  /*09b0*/  MOV R14, R8 ;  /* 0x00000008000e7202 */ /* 0x000fe20000000f00 */
[----:B-1----:R-:W-:Y:S06]  /*09c0*/  @!P2 BRA `(.L_x_20785) ;  /* 0x00000000009ca947 */ /* 0x002fec0003800000 */
[----:B------:R-:W1:Y:S01]  /*09d0*/  LDC.64 R80, c[0x0][0x220] ;  /* 0x00008800ff507b82 */ /* 0x000e620000000a00 */
[----:B------:R-:W-:-:S04]  /*09e0*/  ISETP.NE.U32.AND P3, PT, RZ, UR12, PT ;  /* 0x0000000cff007c0c */ /* 0x000fc8000bf65070 */
[----:B------:R-:W-:-:S13]  /*09f0*/  ISETP.NE.AND.EX P3, PT, RZ, UR13, PT, P3 ;  /* 0x0000000dff007c0c */ /* 0x000fda000bf65330 */
[----:B------:R-:W-:-:S04]  /*0a00*/  @P3 LEA R88, P4, R8, UR12, 0x4 ;  /* 0x0000000c08583c11 */ /* 0x000fc8000f8820ff */
[C---:B------:R-:W-:Y:S01]  /*0a10*/  @P3 LEA.HI.X R89, R8.reuse, UR13, RZ, 0x4, P4 ;  /* 0x0000000d08593c11 */ /* 0x040fe2000a0f24ff */
[----:B-1----:R-:W-:-:S04]  /*0a20*/  IMAD.WIDE.U32 R80, R8, 0x10, R80 ;  /* 0x0000001008507825 */ /* 0x002fc800078e0050 */
[----:B------:R1:W5:Y:S04]  /*0a30*/  @P3 LDG.E.128 R72, desc[UR4][R88.64] ;  /* 0x0000000458483981 */ /* 0x000368000c1e1d00 */
[----:B------:R-:W2:Y:S01]  /*0a40*/  LDG.E.128 R80, desc[UR4][R80.64] ;  /* 0x0000000450507981 */ /* 0x000ea2000c1e1d00 */
[----:B------:R-:W-:-:S04]  /*0a50*/  ISETP.NE.U32.AND P3, PT, RZ, UR12, PT ;  /* 0x0000000cff007c0c */ /* 0x000fc8000bf65070 */
[----:B------:R-:W-:Y:S01]  /*0a60*/  ISETP.NE.AND.EX P3, PT, RZ, UR13, PT, P3 ;  /* 0x0000000dff007c0c */ /* 0x000fe2000bf65330 */
[----:B--2--5:R-:W-:-:S12]  /*0a70*/  FMUL.FTZ R15, R80, R12 ;  /* 0x0000000c500f7220 */ /* 0x024fd80000410000 */
[----:B-1----:R-:W-:Y:S05]  /*0a80*/  @P3 BRA `(.L_x_20786) ;  /* 0x0000000000083947 */ /* 0x002fea0003800000 */
[----:B------:R-:W-:Y:S05]  /*0a90*/  @P1 BRA `(.L_x_20787) ;  /* 0x0000000000081947 */ /* 0x000fea0003800000 */
[----:B------:R-:W-:Y:S05]  /*0aa0*/  BRA `(.L_x_20788) ;  /* 0x0000000000087947 */ /* 0x000fea0003800000 */
.L_x_20786:
[----:B------:R-:W-:-:S07]  /*0ab0*/  FADD.FTZ R15, R72, R15 ;  /* 0x0000000f480f7221 */ /* 0x000fce0000010000 */
.L_x_20787:
[----:B------:R-:W-:-:S07]  /*0ac0*/  MOV R76, R15 ;  /* 0x0000000f004c7202 */ /* 0x000fce0000000f00 */
.L_x_20788:
[----:B------:R-:W-:Y:S01]  /*0ad0*/  FMUL.FTZ R89, R81, R12 ;  /* 0x0000000c51597220 */ /* 0x000fe20000410000 */
[----:B------:R-:W-:Y:S06]  /*0ae0*/  @P3 BRA `(.L_x_20789) ;  /* 0x0000000000083947 */ /* 0x000fec0003800000 */
[----:B------:R-:W-:Y:S05]  /*0af0*/  @P1 BRA `(.L_x_20790) ;  /* 0x0000000000081947 */ /* 0x000fea0003800000 */
[----:B------:R-:W-:Y:S05]  /*0b00*/  BRA `(.L_x_20791) ;  /* 0x0000000000087947 */ /* 0x000fea0003800000 */
.L_x_20789:
[----:B------:R-:W-:-:S07]  /*0b10*/  FADD.FTZ R89, R73, R89 ;  /* 0x0000005949597221 */ /* 0x000fce0000010000 */
.L_x_20790:
[----:B------:R-:W-:-:S07]  /*0b20*/  MOV R77, R89 ;  /* 0x00000059004d7202 */ /* 0x000fce0000000f00 */
.L_x_20791:
[----:B------:R-:W-:Y:S01]  /*0b30*/  FMUL.FTZ R91, R82, R12 ;  /* 0x0000000c525b7220 */ /* 0x000fe20000410000 */
[----:B------:R-:W-:Y:S06]  /*0b40*/  @P3 BRA `(.L_x_20792) ;  /* 0x0000000000083947 */ /* 0x000fec0003800000 */
[----:B------:R-:W-:Y:S05]  /*0b50*/  @P1 BRA `(.L_x_20793) ;  /* 0x0000000000081947 */ /* 0x000fea0003800000 */
[----:B------:R-:W-:Y:S05]  /*0b60*/  BRA `(.L_x_20794) ;  /* 0x0000000000087947 */ /* 0x000fea0003800000 */
.L_x_20792:
[----:B------:R-:W-:-:S07]  /*0b70*/  FADD.FTZ R91, R74, R91 ;  /* 0x0000005b4a5b7221 */ /* 0x000fce0000010000 */
.L_x_20793:
[----:B------:R-:W-:-:S07]  /*0b80*/  MOV R78, R91 ;  /* 0x0000005b004e7202 */ /* 0x000fce0000000f00 */
.L_x_20794:
[----:B------:R-:W-:Y:S01]  /*0b90*/  FMUL.FTZ R103, R83, R12 ;  /* 0x0000000c53677220 */ /* 0x000fe20000410000 */
[----:B------:R-:W-:Y:S06]  /*0ba0*/  @P3 BRA `(.L_x_20795) ;  /* 0x0000000000083947 */ /* 0x000fec0003800000 */
[----:B------:R-:W-:Y:S05]  /*0bb0*/  @P1 BRA `(.L_x_20796) ;  /* 0x0000000000081947 */ /* 0x000fea0003800000 */
[----:B------:R-:W-:Y:S05]  /*0bc0*/  BRA `(.L_x_20797) ;  /* 0x0000000000087947 */ /* 0x000fea0003800000 */
.L_x_20795:
[----:B------:R-:W-:-:S07]  /*0bd0*/  FADD.FTZ R103, R75, R103 ;  /* 0x000000674b677221 */ /* 0x000fce0000010000 */
.L_x_20796:
[----:B------:R-:W-:-:S07]  /*0be0*/  MOV R79, R103 ;  /* 0x00000067004f7202 */ /* 0x000fce0000000f00 */
.L_x_20797:
[----:B------:R-:W1:Y:S01]  /*0bf0*/  @P1 LDC.64 R80, c[0x0][0x238] ;  /* 0x00008e00ff501b82 */ /* 0x000e620000000a00 */
[C---:B------:R-:W-:Y:S02]  /*0c00*/  IADD3 R14, R8.reuse, 0x100, RZ ;  /* 0x00000100080e7810 */ /* 0x040fe40007ffe0ff */
[----:B-1----:R-:W-:-:S04]  /*0c10*/  @P1 LEA R80, P3, R8, R80, 0x4 ;  /* 0x0000005008501211 */ /* 0x002fc800078620ff */
[----:B------:R-:W-:-:S05]  /*0c20*/  @P1 LEA.HI.X R81, R8, R81, RZ, 0x4, P3 ;  /* 0x0000005108511211 */ /* 0x000fca00018f24ff */
[----:B------:R1:W-:Y:S04]  /*0c30*/  @P1 STG.E.128 desc[UR4][R80.64], R76 ;  /* 0x0000004c50001986 */ /* 0x0003e8000c101d04 */
.L_x_20785:
[----:B------:R-:W-:Y:S05]  /*0c40*/  BSYNC B0 ;  /* 0x0000000000007941 */ /* 0x000fea0003800000 */
.L_x_20784:
[----:B------:R-:W-:Y:S01]  /*0c50*/  ISETP.GE.U32.AND P3, PT, R4, 0x200, PT ;  /* 0x000002000400780c */ /* 0x000fe20003f66070 */
[----:B------:R-:W-:-:S12]  /*0c60*/  BSSY B0, `(.L_x_20798) ;  /* 0x0000029000007945 */ /* 0x000fd80003800000 */
[----:B------:R-:W-:Y:S05]  /*0c70*/  @!P3 BRA `(.L_x_20799) ;  /* 0x00000000009cb947 */ /* 0x000fea0003800000 */
[----:B-1----:R-:W1:Y:S01]  /*0c80*/  LDC.64 R80, c[0x0][0x220] ;  /* 0x00008800ff507b82 */ /* 0x002e620000000a00 */
        /* <DEDUP_REMOVED lines=13> */
.L_x_20800:
[----:B------:R-:W-:-:S07]  /*0d60*/  FADD.FTZ R13, R72, R13 ;  /* 0x0000000d480d7221 */ /* 0x000fce0000010000 */
.L_x_20801:
[----:B------:R-:W-:-:S07]  /*0d70*/  MOV R76, R13 ;  /* 0x0000000d004c7202 */ /* 0x000fce0000000f00 */
.L_x_20802:
[----:B------:R-:W-:Y:S01]  /*0d80*/  FMUL.FTZ R87, R81, R12 ;  /* 0x0000000c51577220 */ /* 0x000fe20000410000 */
[----:B------:R-:W-:Y:S06]  /*0d90*/  @P3 BRA `(.L_x_20803) ;  /* 0x0000000000083947 */ /* 0x000fec0003800000 */
[----:B------:R-:W-:Y:S05]  /*0da0*/  @P1 BRA `(.L_x_20804) ;  /* 0x0000000000081947 */ /* 0x000fea0003800000 */
[----:B------:R-:W-:Y:S05]  /*0db0*/  BRA `(.L_x_20805) ;  /* 0x0000000000087947 */ /* 0x000fea0003800000 */
.L_x_20803:
[----:B------:R-:W-:-:S07]  /*0dc0*/  FADD.FTZ R87, R73, R87 ;  /* 0x0000005749577221 */ /* 0x000fce0000010000 */
.L_x_20804:
[----:B------:R-:W-:-:S07]  /*0dd0*/  MOV R77, R87 ;  /* 0x00000057004d7202 */ /* 0x000fce0000000f00 */
.L_x_20805:
[----:B------:R-:W-:Y:S01]  /*0de0*/  FMUL.FTZ R93, R82, R12 ;  /* 0x0000000c525d7220 */ /* 0x000fe20000410000 */
[----:B------:R-:W-:Y:S06]  /*0df0*/  @P3 BRA `(.L_x_20806) ;  /* 0x0000000000083947 */ /* 0x000fec0003800000 */
[----:B------:R-:W-:Y:S05]  /*0e00*/  @P1 BRA `(.L_x_20807) ;  /* 0x0000000000081947 */ /* 0x000fea0003800000 */
[----:B------:R-:W-:Y:S05]  /*0e10*/  BRA `(.L_x_20808) ;  /* 0x0000000000087947 */ /* 0x000fea0003800000 */
.L_x_20806:
[----:B------:R-:W-:-:S07]  /*0e20*/  FADD.FTZ R93, R74, R93 ;  /* 0x0000005d4a5d7221 */ /* 0x000fce0000010000 */
.L_x_20807:
[----:B------:R-:W-:-:S07]  /*0e30*/  MOV R78, R93 ;  /* 0x0000005d004e7202 */ /* 0x000fce0000000f00 */
.L_x_20808:
[----:B------:R-:W-:Y:S01]  /*0e40*/  FMUL.FTZ R105, R83, R12 ;  /* 0x0000000c53697220 */ /* 0x000fe20000410000 */
[----:B------:R-:W-:Y:S06]  /*0e50*/  @P3 BRA `(.L_x_20809) ;  /* 0x0000000000083947 */ /* 0x000fec0003800000 */
[----:B------:R-:W-:Y:S05]  /*0e60*/  @P1 BRA `(.L_x_20810) ;  /* 0x0000000000081947 */ /* 0x000fea0003800000 */
[----:B------:R-:W-:Y:S05]  /*0e70*/  BRA `(.L_x_20811) ;  /* 0x0000000000087947 */ /* 0x000fea0003800000 */
.L_x_20809:
[----:B------:R-:W-:-:S07]  /*0e80*/  FADD.FTZ R105, R75, R105 ;  /* 0x000000694b697221 */ /* 0x000fce0000010000 */
.L_x_20810:
[----:B------:R-:W-:-:S07]  /*0e90*/  MOV R79, R105 ;  /* 0x00000069004f7202 */ /* 0x000fce0000000f00 */
.L_x_20811:
[----:B------:R-:W1:Y:S02]  /*0ea0*/  @P1 LDC.64 R80, c[0x0][0x238] ;  /* 0x00008e00ff501b82 */ /* 0x000e640000000a00 */
[----:B-1----:R-:W-:-:S04]  /*0eb0*/  @P1 LEA R80, P3, R14, R80, 0x4 ;  /* 0x000000500e501211 */ /* 0x002fc800078620ff */
[C---:B------:R-:W-:Y:S02]  /*0ec0*/  @P1 LEA.HI.X R81, R14.reuse, R81, RZ, 0x4, P3 ;  /* 0x000000510e511211 */ /* 0x040fe400018f24ff */
[----:B------:R-:W-:-:S03]  /*0ed0*/  IADD3 R14, R14, 0x100, RZ ;  /* 0x000001000e0e7810 */ /* 0x000fc60007ffe0ff */
[----:B------:R2:W-:Y:S04]  /*0ee0*/  @P1 STG.E.128 desc[UR4][R80.64], R76 ;  /* 0x0000004c50001986 */ /* 0x0005e8000c101d04 */
.L_x_20799:
[----:B------:R-:W-:Y:S05]  /*0ef0*/  BSYNC B0 ;  /* 0x0000000000007941 */ /* 0x000fea0003800000 */
.L_x_20798:
[----:B------:R-:W-:Y:S01]  /*0f00*/  ISETP.GE.U32.AND P3, PT, R4, 0x300, PT ;  /* 0x000003000400780c */ /* 0x000fe20003f66070 */
[----:B------:R-:W-:-:S12]  /*0f10*/  BSSY B0, `(.L_x_20812) ;  /* 0x0000029000007945 */ /* 0x000fd80003800000 */
[----:B------:R-:W-:Y:S05]  /*0f20*/  @!P3 BRA `(.L_x_20813) ;  /* 0x00000000009cb947 */ /* 0x000fea0003800000 */
[----:B-12---:R-:W1:Y:S01]  /*0f30*/  LDC.64 R80, c[0x0][0x220] ;  /* 0x00008800ff507b82 */ /* 0x006e620000000a00 */
        /* <DEDUP_REMOVED lines=13> */
.L_x_20814:
[----:B------:R-:W-:-:S07]  /*1010*/  FADD.FTZ R11, R72, R11 ;  /* 0x0000000b480b7221 */ /* 0x000fce0000010000 */
.L_x_20815:
[----:B------:R-:W-:-:S07]  /*1020*/  MOV R76, R11 ;  /* 0x0000000b004c7202 */ /* 0x000fce0000000f00 */
.L_x_20816:
[----:B------:R-:W-:Y:S01]  /*1030*/  FMUL.FTZ R85, R81, R12 ;  /* 0x0000000c51557220 */ /* 0x000fe20000410000 */
[----:B------:R-:W-:Y:S06]  /*1040*/  @P3 BRA `(.L_x_20817) ;  /* 0x0000000000083947 */ /* 0x000fec0003800000 */
[----:B------:R-:W-:Y:S05]  /*1050*/  @P1 BRA `(.L_x_20818) ;  /* 0x0000000000081947 */ /* 0x000fea0003800000 */
[----:B------:R-:W-:Y:S05]  /*1060*/  BRA `(.L_x_20819) ;  /* 0x0000000000087947 */ /* 0x000fea0003800000 */
.L_x_20817:
[----:B------:R-:W-:-:S07]  /*1070*/  FADD.FTZ R85, R73, R85 ;  /* 0x0000005549557221 */ /* 0x000fce0000010000 */
.L_x_20818:
[----:B------:R-:W-:-:S07]  /*1080*/  MOV R77, R85 ;  /* 0x00000055004d7202 */ /* 0x000fce0000000f00 */
.L_x_20819:
[----:B------:R-:W-:Y:S01]  /*1090*/  FMUL.FTZ R95, R82, R12 ;  /* 0x0000000c525f7220 */ /* 0x000fe20000410000 */
[----:B------:R-:W-:Y:S06]  /*10a0*/  @P3 BRA `(.L_x_20820) ;  /* 0x0000000000083947 */ /* 0x000fec0003800000 */
[----:B------:R-:W-:Y:S05]  /*10b0*/  @P1 BRA `(.L_x_20821) ;  /* 0x0000000000081947 */ /* 0x000fea0003800000 */
[----:B------:R-:W-:Y:S05]  /*10c0*/  BRA `(.L_x_20822) ;  /* 0x0000000000087947 */ /* 0x000fea0003800000 */
.L_x_20820:
[----:B------:R-:W-:-:S07]  /*10d0*/  FADD.FTZ R95, R74, R95 ;  /* 0x0000005f4a5f7221 */ /* 0x000fce0000010000 */
.L_x_20821:
[----:B------:R-:W-:-:S07]  /*10e0*/  MOV R78, R95 ;  /* 0x0000005f004e7202 */ /* 0x000fce0000000f00 */
.L_x_20822:
[----:B------:R-:W-:Y:S01]  /*10f0*/  FMUL.FTZ R107, R83, R12 ;  /* 0x0000000c536b7220 */ /* 0x000fe20000410000 */
[----:B------:R-:W-:Y:S06]  /*1100*/  @P3 BRA `(.L_x_20823) ;  /* 0x0000000000083947 */ /* 0x000fec0003800000 */
[----:B------:R-:W-:Y:S05]  /*1110*/  @P1 BRA `(.L_x_20824) ;  /* 0x0000000000081947 */ /* 0x000fea0003800000 */
[----:B------:R-:W-:Y:S05]  /*1120*/  BRA `(.L_x_20825) ;  /* 0x0000000000087947 */ /* 0x000fea0003800000 */
.L_x_20823:
[----:B------:R-:W-:-:S07]  /*1130*/  FADD.FTZ R107, R75, R107 ;  /* 0x0000006b4b6b7221 */ /* 0x000fce0000010000 */
.L_x_20824:
[----:B------:R-:W-:-:S07]  /*1140*/  MOV R79, R107 ;  /* 0x0000006b004f7202 */ /* 0x000fce0000000f00 */
.L_x_20825:
[----:B------:R-:W1:Y:S02]  /*1150*/  @P1 LDC.64 R80, c[0x0][0x238] ;  /* 0x00008e00ff501b82 */ /* 0x000e640000000a00 */
[----:B-1----:R-:W-:-:S04]  /*1160*/  @P1 LEA R80, P3, R14, R80, 0x4 ;  /* 0x000000500e501211 */ /* 0x002fc800078620ff */
[C---:B------:R-:W-:Y:S02]  /*1170*/  @P1 LEA.HI.X R81, R14.reuse, R81, RZ, 0x4, P3 ;  /* 0x000000510e511211 */ /* 0x040fe400018f24ff */
[----:B------:R-:W-:-:S03]  /*1180*/  IADD3 R14, R14, 0x100, RZ ;  /* 0x000001000e0e7810 */ /* 0x000fc60007ffe0ff */
[----:B------:R3:W-:Y:S04]  /*1190*/  @P1 STG.E.128 desc[UR4][R80.64], R76 ;  /* 0x0000004c50001986 */ /* 0x0007e8000c101d04 */
.L_x_20813:
[----:B------:R-:W-:Y:S05]  /*11a0*/  BSYNC B0 ;  /* 0x0000000000007941 */ /* 0x000fea0003800000 */
.L_x_20812:
[----:B------:R-:W-:Y:S01]  /*11b0*/  ISETP.GE.U32.AND P3, PT, R4, 0x400, PT ;  /* 0x000004000400780c */ /* 0x000fe20003f66070 */
[----:B------:R-:W-:-:S12]  /*11c0*/  BSSY B0, `(.L_x_20826) ;  /* 0x0000029000007945 */ /* 0x000fd80003800000 */
[----:B------:R-:W-:Y:S05]  /*11d0*/  @!P3 BRA `(.L_x_20827) ;  /* 0x00000000009cb947 */ /* 0x000fea0003800000 */
[----:B-123--:R-:W1:Y:S01]  /*11e0*/  LDC.64 R80, c[0x0][0x220] ;  /* 0x00008800ff507b82 */ /* 0x00ee620000000a00 */
        /* <DEDUP_REMOVED lines=13> */
.L_x_20828:
[----:B------:R-:W-:-:S07]  /*12c0*/  FADD.FTZ R9, R72, R9 ;  /* 0x0000000948097221 */ /* 0x000fce0000010000 */
.L_x_20829:
[----:B------:R-:W-:-:S07]  /*12d0*/  MOV R76, R9 ;  /* 0x00000009004c7202 */ /* 0x000fce0000000f00 */
.L_x_20830:
[----:B------:R-:W-:Y:S01]  /*12e0*/  FMUL.FTZ R23, R81, R12 ;  /* 0x0000000c51177220 */ /* 0x000fe20000410000 */
[----:B------:R-:W-:Y:S06]  /*12f0*/  @P3 BRA `(.L_x_20831) ;  /* 0x0000000000083947 */ /* 0x000fec0003800000 */
[----:B------:R-:W-:Y:S05]  /*1300*/  @P1 BRA `(.L_x_20832) ;  /* 0x0000000000081947 */ /* 0x000fea0003800000 */
[----:B------:R-:W-:Y:S05]  /*1310*/  BRA `(.L_x_20833) ;  /* 0x0000000000087947 */ /* 0x000fea0003800000 */
.L_x_20831:
[----:B------:R-:W-:-:S07]  /*1320*/  FADD.FTZ R23, R73, R23 ;  /* 0x0000001749177221 */ /* 0x000fce0000010000 */
.L_x_20832:
[----:B------:R-:W-:-:S07]  /*1330*/  MOV R77, R23 ;  /* 0x00000017004d7202 */ /* 0x000fce0000000f00 */
.L_x_20833:
[----:B------:R-:W-:Y:S01]  /*1340*/  FMUL.FTZ R97, R82, R12 ;  /* 0x0000000c52617220 */ /* 0x000fe20000410000 */
[----:B------:R-:W-:Y:S06]  /*1350*/  @P3 BRA `(.L_x_20834) ;  /* 0x0000000000083947 */ /* 0x000fec0003800000 */
[----:B------:R-:W-:Y:S05]  /*1360*/  @P1 BRA `(.L_x_20835) ;  /* 0x0000000000081947 */ /* 0x000fea0003800000 */
[----:B------:R-:W-:Y:S05]  /*1370*/  BRA `(.L_x_20836) ;  /* 0x0000000000087947 */ /* 0x000fea0003800000 */
.L_x_20834:
[----:B------:R-:W-:-:S07]  /*1380*/  FADD.FTZ R97, R74, R97 ;  /* 0x000000614a617221 */ /* 0x000fce0000010000 */
.L_x_20835:
[----:B------:R-:W-:-:S07]  /*1390*/  MOV R78, R97 ;  /* 0x00000061004e7202 */ /* 0x000fce0000000f00 */
.L_x_20836:
[----:B------:R-:W-:Y:S01]  /*13a0*/  FMUL.FTZ R109, R83, R12 ;  /* 0x0000000c536d7220 */ /* 0x000fe20000410000 */
[----:B------:R-:W-:Y:S06]  /*13b0*/  @P3 BRA `(.L_x_20837) ;  /* 0x0000000000083947 */ /* 0x000fec0003800000 */
[----:B------:R-:W-:Y:S05]  /*13c0*/  @P1 BRA `(.L_x_20838) ;  /* 0x0000000000081947 */ /* 0x000fea0003800000 */
[----:B------:R-:W-:Y:S05]  /*13d0*/  BRA `(.L_x_20839) ;  /* 0x0000000000087947 */ /* 0x000fea0003800000 */
.L_x_20837:
[----:B------:R-:W-:-:S07]  /*13e0*/  FADD.FTZ R109, R75, R109 ;  /* 0x0000006d4b6d7221 */ /* 0x000fce0000010000 */
.L_x_20838:
[----:B------:R-:W-:-:S07]  /*13f0*/  MOV R79, R109 ;  /* 0x0000006d004f7202 */ /* 0x000fce0000000f00 */
.L_x_20839:
[----:B------:R-:W1:Y:S02]  /*1400*/  @P1 LDC.64 R80, c[0x0][0x238] ;  /* 0x00008e00ff501b82 */ /* 0x000e640000000a00 */
[----:B-1----:R-:W-:-:S04]  /*1410*/  @P1 LEA R80, P3, R14, R80, 0x4 ;  /* 0x000000500e501211 */ /* 0x002fc800078620ff */
[C---:B------:R-:W-:Y:S02]  /*1420*/  @P1 LEA.HI.X R81, R14.reuse, R81, RZ, 0x4, P3 ;  /* 0x000000510e511211 */ /* 0x040fe400018f24ff */
[----:B------:R-:W-:-:S03]  /*1430*/  IADD3 R14, R14, 0x100, RZ ;  /* 0x000001000e0e7810 */ /* 0x000fc60007ffe0ff */
[----:B------:R4:W-:Y:S04]  /*1440*/  @P1 STG.E.128 desc[UR4][R80.64], R76 ;  /* 0x0000004c50001986 */ /* 0x0009e8000c101d04 */
.L_x_20827:
[----:B------:R-:W-:Y:S05]  /*1450*/  BSYNC B0 ;  /* 0x0000000000007941 */ /* 0x000fea0003800000 */
.L_x_20826:
[----:B------:R-:W-:Y:S01]  /*1460*/  ISETP.GE.U32.AND P3, PT, R4, 0x500, PT ;  /* 0x000005000400780c */ /* 0x000fe20003f66070 */
[----:B------:R-:W-:-:S12]  /*1470*/  BSSY B0, `(.L_x_20840) ;  /* 0x0000029000007945 */ /* 0x000fd80003800000 */
[----:B------:R-:W-:Y:S05]  /*1480*/  @!P3 BRA `(.L_x_20841) ;  /* 0x00000000009cb947 */ /* 0x000fea0003800000 */
[----:B-1234-:R-:W1:Y:S01]  /*1490*/  LDC.64 R80, c[0x0][0x220] ;  /* 0x00008800ff507b82 */ /* 0x01ee620000000a00 */
        /* <DEDUP_REMOVED lines=13> */
.L_x_20842:
[----:B------:R-:W-:-:S07]  /*1570*/  FADD.FTZ R7, R72, R7 ;  /* 0x0000000748077221 */ /* 0x000fce0000010000 */
.L_x_20843:
[----:B------:R-:W-:-:S07]  /*1580*/  MOV R76, R7 ;  /* 0x00000007004c7202 */ /* 0x000fce0000000f00 */
.L_x_20844:
[----:B------:R-:W-:Y:S01]  /*1590*/  FMUL.FTZ R21, R81, R12 ;  /* 0x0000000c51157220 */ /* 0x000fe20000410000 */
[----:B------:R-:W-:Y:S06]  /*15a0*/  @P3 BRA `(.L_x_20845) ;  /* 0x0000000000083947 */ /* 0x000fec0003800000 */
[----:B------:R-:W-:Y:S05]  /*15b0*/  @P1 BRA `(.L_x_20846) ;  /* 0x0000000000081947 */ /* 0x000fea0003800000 */
[----:B------:R-:W-:Y:S05]  /*15c0*/  BRA `(.L_x_20847) ;  /* 0x0000000000087947 */ /* 0x000fea0003800000 */
.L_x_20845:
[----:B------:R-:W-:-:S07]  /*15d0*/  FADD.FTZ R21, R73, R21 ;  /* 0x0000001549157221 */ /* 0x000fce0000010000 */
.L_x_20846:
[----:B------:R-:W-:-:S07]  /*15e0*/  MOV R77, R21 ;  /* 0x00000015004d7202 */ /* 0x000fce0000000f00 */
.L_x_20847:
[----:B------:R-:W-:Y:S01]  /*15f0*/  FMUL.FTZ R99, R82, R12 ;  /* 0x0000000c52637220 */ /* 0x000fe20000410000 */
[----:B------:R-:W-:Y:S06]  /*1600*/  @P3 BRA `(.L_x_20848) ;  /* 0x0000000000083947 */ /* 0x000fec0003800000 */
[----:B------:R-:W-:Y:S05]  /*1610*/  @P1 BRA `(.L_x_20849) ;  /* 0x0000000000081947 */ /* 0x000fea0003800000 */
[----:B------:R-:W-:Y:S05]  /*1620*/  BRA `(.L_x_20850) ;  /* 0x0000000000087947 */ /* 0x000fea0003800000 */
.L_x_20848:
[----:B------:R-:W-:-:S07]  /*1630*/  FADD.FTZ R99, R74, R99 ;  /* 0x000000634a637221 */ /* 0x000fce0000010000 */
.L_x_20849:
[----:B------:R-:W-:-:S07]  /*1640*/  MOV R78, R99 ;  /* 0x00000063004e7202 */ /* 0x000fce0000000f00 */
.L_x_20850:
[----:B------:R-:W-:Y:S01]  /*1650*/  FMUL.FTZ R111, R83, R12 ;  /* 0x0000000c536f7220 */ /* 0x000fe20000410000 */
[----:B------:R-:W-:Y:S06]  /*1660*/  @P3 BRA `(.L_x_20851) ;  /* 0x0000000000083947 */ /* 0x000fec0003800000 */
[----:B------:R-:W-:Y:S05]  /*1670*/  @P1 BRA `(.L_x_20852) ;  /* 0x0000000000081947 */ /* 0x000fea0003800000 */
[----:B------:R-:W-:Y:S05]  /*1680*/  BRA `(.L_x_20853) ;  /* 0x0000000000087947 */ /* 0x000fea0003800000 */
.L_x_20851:
[----:B------:R-:W-:-:S07]  /*1690*/  FADD.FTZ R111, R75, R111 ;  /* 0x0000006f4b6f7221 */ /* 0x000fce0000010000 */
.L_x_20852:
[----:B------:R-:W-:-:S07]  /*16a0*/  MOV R79, R111 ;  /* 0x0000006f004f7202 */ /* 0x000fce0000000f00 */
.L_x_20853:
[----:B------:R-:W1:Y:S02]  /*16b0*/  @P1 LDC.64 R80, c[0x0][0x238] ;  /* 0x00008e00ff501b82 */ /* 0x000e640000000a00 */
[----:B-1----:R-:W-:-:S04]  /*16c0*/  @P1 LEA R80, P3, R14, R80, 0x4 ;  /* 0x000000500e501211 */ /* 0x002fc800078620ff */
[C---:B------:R-:W-:Y:S02]  /*16d0*/  @P1 LEA.HI.X R81, R14.reuse, R81, RZ, 0x4, P3 ;  /* 0x000000510e511211 */ /* 0x040fe400018f24ff */
[----:B------:R-:W-:-:S03]  /*16e0*/  IADD3 R14, R14, 0x100, RZ ;  /* 0x000001000e0e7810 */ /* 0x000fc60007ffe0ff */
[----:B------:R1:W-:Y:S04]  /*16f0*/  @P1 STG.E.128 desc[UR4][R80.64], R76 ;  /* 0x0000004c50001986 */ /* 0x0003e8000c101d04 */
.L_x_20841:
[----:B------:R-:W-:Y:S05]  /*1700*/  BSYNC B0 ;  /* 0x0000000000007941 */ /* 0x000fea0003800000 */
.L_x_20840:
        /* <DEDUP_REMOVED lines=17> */
.L_x_20856:
[----:B------:R-:W-:-:S07]  /*1820*/  FADD.FTZ R17, R72, R17 ;  /* 0x0000001148117221 */ /* 0x000fce0000010000 */
.L_x_20857:
[----:B------:R-:W-:-:S07]  /*1830*/  MOV R76, R17 ;  /* 0x00000011004c7202 */ /* 0x000fce0000000f00 */
.L_x_20858:
[----:B------:R-:W-:Y:S01]  /*1840*/  FMUL.FTZ R19, R81, R12 ;  /* 0x0000000c51137220 */ /* 0x000fe20000410000 */
[----:B------:R-:W-:Y:S06]  /*1850*/  @P3 BRA `(.L_x_20859) ;  /* 0x0000000000083947 */ /* 0x000fec0003800000 */
[----:B------:R-:W-:Y:S05]  /*1860*/  @P1 BRA `(.L_x_20860) ;  /* 0x0000000000081947 */ /* 0x000fea0003800000 */
[----:B------:R-:W-:Y:S05]  /*1870*/  BRA `(.L_x_20861) ;  /* 0x0000000000087947 */ /* 0x000fea0003800000 */
.L_x_20859:
[----:B------:R-:W-:-:S07]  /*1880*/  FADD.FTZ R19, R73, R19 ;  /* 0x0000001349137221 */ /* 0x000fce0000010000 */
.L_x_20860:
[----:B------:R-:W-:-:S07]  /*1890*/  MOV R77, R19 ;  /* 0x00000013004d7202 */ /* 0x000fce0000000f00 */
.L_x_20861:
[----:B------:R-:W-:Y:S01]  /*18a0*/  FMUL.FTZ R101, R82, R12 ;  /* 0x0000000c52657220 */ /* 0x000fe20000410000 */
[----:B------:R-:W-:Y:S06]  /*18b0*/  @P3 BRA `(.L_x_20862) ;  /* 0x0000000000083947 */ /* 0x000fec0003800000 */
[----:B------:R-:W-:Y:S05]  /*18c0*/  @P1 BRA `(.L_x_20863) ;  /* 0x0000000000081947 */ /* 0x000fea0003800000 */
[----:B------:R-:W-:Y:S05]  /*18d0*/  BRA `(.L_x_20864) ;  /* 0x0000000000087947 */ /* 0x000fea0003800000 */
.L_x_20862:
[----:B------:R-:W-:-:S07]  /*18e0*/  FADD.FTZ R101, R74, R101 ;  /* 0x000000654a657221 */ /* 0x000fce0000010000 */
.L_x_20863:
[----:B------:R-:W-:-:S07]  /*18f0*/  MOV R78, R101 ;  /* 0x00000065004e7202 */ /* 0x000fce0000000f00 */
.L_x_20864:
[----:B------:R-:W-:Y:S01]  /*1900*/  FMUL.FTZ R113, R83, R12 ;  /* 0x0000000c53717220 */ /* 0x000fe20000410000 */
[----:B------:R-:W-:Y:S06]  /*1910*/  @P3 BRA `(.L_x_20865) ;  /* 0x0000000000083947 */ /* 0x000fec0003800000 */
[----:B------:R-:W-:Y:S05]  /*1920*/  @P1 BRA `(.L_x_20866) ;  /* 0x0000000000081947 */ /* 0x000fea0003800000 */
[----:B------:R-:W-:Y:S05]  /*1930*/  BRA `(.L_x_20867) ;  /* 0x0000000000087947 */ /* 0x000fea0003800000 */
.L_x_20865:
[----:B------:R-:W-:-:S07]  /*1940*/  FADD.FTZ R113, R75, R113 ;  /* 0x000000714b717221 */ /* 0x000fce0000010000 */
.L_x_20866:
[----:B------:R-:W-:-:S07]  /*1950*/  MOV R79, R113 ;  /* 0x00000071004f7202 */ /* 0x000fce0000000f00 */
.L_x_20867:
[----:B------:R-:W1:Y:S02]  /*1960*/  @P1 LDC.64 R80, c[0x0][0x238] ;  /* 0x00008e00ff501b82 */ /* 0x000e640000000a00 */
[----:B-1----:R-:W-:-:S04]  /*1970*/  @P1 LEA R80, P3, R14, R80, 0x4 ;  /* 0x000000500e501211 */ /* 0x002fc800078620ff */
[----:B------:R-:W-:-:S05]  /*1980*/  @P1 LEA.HI.X R81, R14, R81, RZ, 0x4, P3 ;  /* 0x000000510e511211 */ /* 0x000fca00018f24ff */
[----:B------:R1:W-:Y:S04]  /*1990*/  @P1 STG.E.128 desc[UR4][R80.64], R76 ;  /* 0x0000004c50001986 */ /* 0x0003e8000c101d04 */
.L_x_20855:
[----:B------:R-:W-:Y:S05]  /*19a0*/  BSYNC B0 ;  /* 0x0000000000007941 */ /* 0x000fea0003800000 */
.L_x_20854:
[----:B-----5:R-:W-:Y:S01]  /*19b0*/  FADD.FTZ R12, RZ, R15 ;  /* 0x0000000fff0c7221 */ /* 0x020fe20000010000 */
[C---:B------:R-:W-:Y:S01]  /*19c0*/  ISETP.GT.U32.AND P3, PT, R4.reuse, 0x1ff, PT ;  /* 0x000001ff0400780c */ /* 0x040fe20003f64070 */
[----:B------:R-:W-:Y:S01]  /*19d0*/  UMOV UR6, 0xffffffff ;  /* 0xffffffff00067882 */ /* 0x000fe20000000000 */
[----:B------:R-:W-:Y:S01]  /*19e0*/  ISETP.GT.U32.AND P4, PT, R4, 0x4ff, PT ;  /* 0x000004ff0400780c */ /* 0x000fe20003f84070 */
[----:B------:R-:W-:Y:S01]  /*19f0*/  FADD.FTZ R12, R89, R12 ;  /* 0x0000000c590c7221 */ /* 0x000fe20000010000 */
[----:B------:R-:W-:Y:S02]  /*1a00*/  P2R R16, PR, RZ, 0x8 ;  /* 0x00000008ff107803 */ /* 0x000fe40000000000 */
[----:B------:R-:W-:Y:S01]  /*1a10*/  LOP3.LUT P5, RZ, R10, 0xff, RZ, 0xc0, !PT ;  /* 0x000000ff0aff7812 */ /* 0x000fe200078ac0ff */
[----:B------:R-:W-:Y:S01]  /*1a20*/  FADD.FTZ R12, R91, R12 ;  /* 0x0000000c5b0c7221 */ /* 0x000fe20000010000 */
[----:B------:R-:W-:Y:S02]  /*1a30*/  LOP3.LUT P6, RZ, R5, 0x1f, RZ, 0xc0, !PT ;  /* 0x0000001f05ff7812 */ /* 0x000fe400078cc0ff */
[----:B------:R-:W-:Y:S01]  /*1a40*/  P2R R10, PR, RZ, 0x20 ;  /* 0x00000020ff0a7803 */ /* 0x000fe20000000000 */
[----:B------:R-:W-:-:S05]  /*1a50*/  FADD.FTZ R12, R103, R12 ;  /* 0x0000000c670c7221 */ /* 0x000fca0000010000 */
[----:B------:R-:W-:-:S05]  /*1a60*/  FSEL R12, R12, RZ, P2 ;  /* 0x000000ff0c0c7208 */ /* 0x000fca0001000000 */
[----:B------:R-:W-:-:S04]  /*1a70*/  FADD.FTZ R14, R13, R12 ;  /* 0x0000000c0d0e7221 */ /* 0x000fc80000010000 */
[----:B------:R-:W-:-:S04]  /*1a80*/  FADD.FTZ R14, R87, R14 ;  /* 0x0000000e570e7221 */ /* 0x000fc80000010000 */
[----:B------:R-:W-:-:S04]  /*1a90*/  FADD.FTZ R14, R93, R14 ;  /* 0x0000000e5d0e7221 */ /* 0x000fc80000010000 */
[----:B------:R-:W-:Y:S01]  /*1aa0*/  @P3 FADD.FTZ R12, R105, R14 ;  /* 0x0000000e690c3221 */ /* 0x000fe20000010000 */
[----:B------:R-:W-:-:S03]  /*1ab0*/  ISETP.GT.U32.AND P3, PT, R4, 0x2ff, PT ;  /* 0x000002ff0400780c */ /* 0x000fc60003f64070 */
[----:B------:R-:W-:Y:S01]  /*1ac0*/  FADD.FTZ R14, R11, R12 ;  /* 0x0000000c0b0e7221 */ /* 0x000fe20000010000 */
[----:B------:R-:W-:Y:S02]  /*1ad0*/  P2R R16, PR, RZ, 0x8 ;  /* 0x00000008ff107803 */ /* 0x000fe40000000000 */
[----:B------:R-:W-:Y:S01]  /*1ae0*/  SHF.R.U32.HI R16, RZ, 0x5, R5 ;  /* 0x00000005ff107819 */ /* 0x000fe20000011605 */
        /* <DEDUP_REMOVED lines=21> */
[----:B-1234-:R-:W1:Y:S01]  /*1c40*/  SHFL.BFLY PT, R81, R12, 0x1, 0x1f ;  /* 0x0c201f000c517f89 */ /* 0x01ee6200000e0000 */
[----:B------:R-:W-:Y:S01]  /*1c50*/  ISETP.GT.U32.AND P6, PT, R4, 0x1ff, PT ;  /* 0x000001ff0400780c */ /* 0x000fe20003fc4070 */
        /* <DEDUP_REMOVED lines=69> */
.L_x_20892:
        /* <DEDUP_REMOVED lines=63> */
[----:B------:R-:W-:-:S05]  /*24a0*/  FFMA.FTZ R81, R14, R83, R81 ;  /* 0x000000530e517223 */ /* 0x000fca0000010051 */
[----:B------:R-:W0:Y:S01]  /*24b0*/  SHFL.DOWN PT, R14, R81, 0x1, 0x1f ;  /* 0x08201f00510e7f89 */ /* 0x000e2200000e0000 */
[----:B-1----:R-:W-:Y:S01]  /*24c0*/  FMUL.FTZ R83, R18, R121 ;  /* 0x0000007912537220 */ /* 0x002fe20000410000 */
[----:B------:R-:W-:-:S03]  /*24d0*/  FADD.FTZ R18, R115, -R18 ;  /* 0x8000001273127221 */ /* 0x000fc60000010000 */
[----:B------:R-:W-:-:S04]  /*24e0*/  FFMA.FTZ R83, R12, R115, R83 ;  /* 0x000000730c537223 */ /* 0x000fc80000010053 */
[----:B---3--:R-:W-:Y:S01]  /*24f0*/  FMUL.FTZ R20, R22, R83 ;  /* 0x0000005316147220 */ /* 0x008fe20000410000 */
[----:B------:R-:W-:-:S04]  /*2500*/  FMUL.FTZ R83, R18, R18 ;  /* 0x0000001212537220 */ /* 0x000fc80000410000 */
[----:B------:R-:W-:Y:S01]  /*2510*/  FMUL.FTZ R12, R12, R83 ;  /* 0x000000530c0c7220 */ /* 0x000fe20000410000 */
[----:B0-----:R-:W-:Y:S01]  /*2520*/  FADD.FTZ R83, R81, R14 ;  /* 0x0000000e51537221 */ /* 0x001fe20000010000 */
[----:B------:R-:W0:Y:S01]  /*2530*/  SHFL.IDX PT, R117, R20, RZ, 0x1f ;  /* 0x00001fff14757589 */ /* 0x000e2200000e0000 */
[----:B------:R-:W1:Y:S01]  /*2540*/  LDC R14, c[0x0][0x2d8] ;  /* 0x0000b600ff0e7b82 */ /* 0x000e620000000800 */
[----:B------:R-:W-:-:S04]  /*2550*/  FMUL.FTZ R12, R12, R121 ;  /* 0x000000790c0c7220 */ /* 0x000fc80000410000 */
[----:B------:R-:W-:-:S03]  /*2560*/  FFMA.FTZ R22, R22, R12, R83 ;  /* 0x0000000c16167223 */ /* 0x000fc60000010053 */
[----:B------:R-:W2:Y:S02]  /*2570*/  @!P3 LDC.64 R82, c[0x0][0x250] ;  /* 0x00009400ff52bb82 */ /* 0x000ea40000000a00 */
[----:B------:R-:W1:Y:S06]  /*2580*/  SHFL.IDX PT, R119, R22, RZ, 0x1f ;  /* 0x00001fff16777589 */ /* 0x000e6c00000e0000 */
[----:B------:R-:W3:Y:S01]  /*2590*/  @!P3 LDC.64 R80, c[0x0][0x258] ;  /* 0x00009600ff50bb82 */ /* 0x000ee20000000a00 */
[----:B0-----:R-:W-:-:S05]  /*25a0*/  FMUL.FTZ R12, R117, R117 ;  /* 0x00000075750c7220 */ /* 0x001fca0000410000 */
[----:B------:R-:W-:Y:S01]  /*25b0*/  FSEL R115, R12, RZ, P4 ;  /* 0x000000ff0c737208 */ /* 0x000fe20002000000 */
[----:B--2---:R-:W-:-:S04]  /*25c0*/  @!P3 IMAD.WIDE R82, R3, 0x4, R82 ;  /* 0x000000040352b825 */ /* 0x004fc800078e0252 */
[----:B-1----:R-:W-:Y:S01]  /*25d0*/  FFMA.FTZ R12, R119, UR7, R14 ;  /* 0x00000007770c7c23 */ /* 0x002fe2000801000e */
[----:B------:R-:W-:Y:S01]  /*25e0*/  FSEL R14, R117, RZ, !P4 ;  /* 0x000000ff750e7208 */ /* 0x000fe20006000000 */
[----:B------:R0:W-:Y:S02]  /*25f0*/  @!P3 STG.E desc[UR4][R82.64], R117 ;  /* 0x000000755200b986 */ /* 0x0001e4000c101904 */
        /* <DEDUP_REMOVED lines=18> */
[C---:B-1----:R-:W-:Y:S01]  /*2720*/  IMAD.WIDE.U32 R114, R8.reuse, 0x10, R114 ;  /* 0x0000001008727825 */ /* 0x042fe200078e0072 */
[----:B------:R-:W-:-:S04]  /*2730*/  IADD3 R8, R8, 0x100, RZ ;  /* 0x0000010008087810 */ /* 0x000fc80007ffe0ff */
[----:B------:R1:W-:Y:S03]  /*2740*/  STG.E.128 desc[UR4][R114.64], R80 ;  /* 0x0000005072007986 */ /* 0x0003e6000c101d04 */
.L_x_20870:
[----:B------:R-:W-:Y:S05]  /*2750*/  BSYNC B0 ;  /* 0x0000000000007941 */ /* 0x000fea0003800000 */
.L_x_20869:
[----:B------:R-:W-:Y:S01]  /*2760*/  ISETP.GE.U32.AND P3, PT, R4, 0x200, PT ;  /* 0x000002000400780c */ /* 0x000fe20003f66070 */
[----:B------:R-:W-:-:S12]  /*2770*/  BSSY B0, `(.L_x_20871) ;  /* 0x0000012000007945 */ /* 0x000fd80003800000 */
[----:B------:R-:W-:Y:S05]  /*2780*/  @!P3 BRA `(.L_x_20872) ;  /* 0x000000000040b947 */ /* 0x000fea0003800000 */
[----:B-1----:R-:W1:Y:S01]  /*2790*/  LDC.64 R114, c[0x0][0x2b8] ;  /* 0x0000ae00ff727b82 */ /* 0x002e620000000a00 */
        /* <DEDUP_REMOVED lines=15> */
.L_x_20872:
[----:B------:R-:W-:Y:S05]  /*2890*/  BSYNC B0 ;  /* 0x0000000000007941 */ /* 0x000fea0003800000 */
.L_x_20871:
[----:B------:R-:W-:Y:S01]  /*28a0*/  ISETP.GE.U32.AND P3, PT, R4, 0x300, PT ;  /* 0x000003000400780c */ /* 0x000fe20003f66070 */
[----:B------:R-:W-:-:S12]  /*28b0*/  BSSY B0, `(.L_x_20873) ;  /* 0x0000012000007945 */ /* 0x000fd80003800000 */
[----:B------:R-:W-:Y:S05]  /*28c0*/  @!P3 BRA `(.L_x_20874) ;  /* 0x000000000040b947 */ /* 0x000fea0003800000 */
[----:B-12---:R-:W1:Y:S01]  /*28d0*/  LDC.64 R114, c[0x0][0x2b8] ;  /* 0x0000ae00ff727b82 */ /* 0x006e620000000a00 */
        /* <DEDUP_REMOVED lines=15> */
.L_x_20874:
[----:B------:R-:W-:Y:S05]  /*29d0*/  BSYNC B0 ;  /* 0x0000000000007941 */ /* 0x000fea0003800000 */
.L_x_20873:
[----:B------:R-:W-:Y:S01]  /*29e0*/  ISETP.GE.U32.AND P3, PT, R4, 0x400, PT ;  /* 0x000004000400780c */ /* 0x000fe20003f66070 */
[----:B------:R-:W-:-:S12]  /*29f0*/  BSSY B0, `(.L_x_20875) ;  /* 0x0000012000007945 */ /* 0x000fd80003800000 */
[----:B------:R-:W-:Y:S05]  /*2a00*/  @!P3 BRA `(.L_x_20876) ;  /* 0x000000000040b947 */ /* 0x000fea0003800000 */
[----:B-123--:R-:W1:Y:S01]  /*2a10*/  LDC.64 R114, c[0x0][0x2b8] ;  /* 0x0000ae00ff727b82 */ /* 0x00ee620000000a00 */
        /* <DEDUP_REMOVED lines=15> */
.L_x_20876:
[----:B------:R-:W-:Y:S05]  /*2b10*/  BSYNC B0 ;  /* 0x0000000000007941 */ /* 0x000fea0003800000 */
.L_x_20875:
[----:B------:R-:W-:Y:S01]  /*2b20*/  ISETP.GE.U32.AND P3, PT, R4, 0x500, PT ;  /* 0x000005000400780c */ /* 0x000fe20003f66070 */
[----:B------:R-:W-:-:S12]  /*2b30*/  BSSY B0, `(.L_x_20877) ;  /* 0x0000012000007945 */ /* 0x000fd80003800000 */
[----:B------:R-:W-:Y:S05]  /*2b40*/  @!P3 BRA `(.L_x_20878) ;  /* 0x000000000040b947 */ /* 0x000fea0003800000 */
[----:B-1234-:R-:W1:Y:S01]  /*2b50*/  LDC.64 R114, c[0x0][0x2b8] ;  /* 0x0000ae00ff727b82 */ /* 0x01ee620000000a00 */
        /* <DEDUP_REMOVED lines=15> */
.L_x_20878:
[----:B------:R-:W-:Y:S05]  /*2c50*/  BSYNC B0 ;  /* 0x0000000000007941 */ /* 0x000fea0003800000 */
.L_x_20877:
        /* <DEDUP_REMOVED lines=11> */
[----:B------:R-:W-:-:S03]  /*2d10*/  FMUL.FTZ R12, R12, R119 ;  /* 0x000000770c0c7220 */ /* 0x000fc60000410000 */
[----:B------:R-:W-:Y:S01]  /*2d20*/  FFMA.FTZ R82, R70, R117, R66 ;  /* 0x0000007546527223 */ /* 0x000fe20000010042 */
[----:B0-----:R-:W-:-:S04]  /*2d30*/  IMAD.WIDE.U32 R114, R8, 0x10, R80 ;  /* 0x0000001008727825 */ /* 0x001fc800078e0050 */
[----:B------:R-:W-:Y:S01]  /*2d40*/  FFMA.FTZ R80, R68, R83, R64 ;  /* 0x0000005344507223 */ /* 0x000fe20000010040 */
[----:B------:R-:W-:Y:S01]  /*2d50*/  FFMA.FTZ R81, R69, R14, R65 ;  /* 0x0000000e45517223 */ /* 0x000fe20000010041 */
[----:B------:R-:W-:-:S05]  /*2d60*/  FFMA.FTZ R83, R71, R12, R67 ;  /* 0x0000000c47537223 */ /* 0x000fca0000010043 */
[----:B------:R0:W-:Y:S02]  /*2d70*/  STG.E.128 desc[UR4][R114.64], R80 ;  /* 0x0000005072007986 */ /* 0x0001e4000c101d04 */
.L_x_20880:
[----:B------:R-:W-:Y:S05]  /*2d80*/  BSYNC B0 ;  /* 0x0000000000007941 */ /* 0x000fea0003800000 */
.L_x_20879:
[----:B------:R-:W-:Y:S02]  /*2d90*/  ISETP.NE.AND P3, PT, R10, RZ, PT ;  /* 0x000000ff0a00720c */ /* 0x000fe40003f65270 */
[----:B------:R-:W-:Y:S02]  /*2da0*/  IADD3 R3, R3, UR8, RZ ;  /* 0x0000000803037c10 */ /* 0x000fe4000fffe0ff */
[----:B------:R-:W-:Y:S02]  /*2db0*/  SEL R10, RZ, 0x1, P3 ;  /* 0x00000001ff0a7807 */ /* 0x000fe40001800000 */
[----:B------:R-:W-:-:S13]  /*2dc0*/  ISETP.GE.AND P3, PT, R3, UR9, PT ;  /* 0x0000000903007c0c */ /* 0x000fda000bf66270 */
[----:B------:R-:W-:Y:S05]  /*2dd0*/  @!P3 BRA `(.L_x_20881) ;  /* 0xffffffd800ccb947 */ /* 0x000fea000383ffff */
[----:B------:R-:W-:Y:S05]  /*2de0*/  EXIT ;  /* 0x000000000000794d */ /* 0x000fea0003800000 */
.L_x_20868:
[----:B------:R-:W-:Y:S01]  /*2df0*/  HFMA2.MMA R82, -RZ, RZ, 0, 5.9604644775390625e-08 ;  /* 0x00000001ff527435 */ /* 0x000fe200000001ff */
[----:B------:R-:W-:Y:S02]  /*2e00*/  MOV R117, R12 ;  /* 0x0000000c00757202 */ /* 0x000fe40000000f00 */
[----:B------:R-:W-:Y:S02]  /*2e10*/  MOV R119, 0x1f ;  /* 0x0000001f00777802 */ /* 0x000fe40000000f00 */
[----:B------:R-:W-:-:S07]  /*2e20*/  MOV R22, 0xffffffff ;  /* 0xffffffff00167802 */ /* 0x000fce0000000f00 */
[----:B01234-:R-:W-:Y:S05]  /*2e30*/  WARPSYNC.COLLECTIVE R22, `(.L_x_20882) ;  /* 0x0000000016087348 */ /* 0x01ffea0003c00000 */
[----:B------:R0:W0:Y:S02]  /*2e40*/  SHFL.BFLY P6, R115, R117, R82, R119 ;  /* 0x0c00005275737389 */ /* 0x00002400000c0077 */
[----:B01234-:R-:W-:Y:S01]  /*2e50*/  ENDCOLLECTIVE ;  /* 0x000000000000791b */ /* 0x01ffe20003800000 */
.L_x_20882:
[----:B------:R-:W-:Y:S01]  /*2e60*/  HFMA2.MMA R82, -RZ, RZ, 0, 1.1920928955078125e-07 ;  /* 0x00000002ff527435 */ /* 0x000fe200000001ff */
[----:B------:R-:W-:-:S05]  /*2e70*/  MOV R81, R115 ;  /* 0x0000007300517202 */ /* 0x000fca0000000f00 */
[----:B------:R-:W-:-:S05]  /*2e80*/  FADD.FTZ R81, R12, R81 ;  /* 0x000000510c517221 */ /* 0x000fca0000010000 */
[----:B------:R-:W-:-:S07]  /*2e90*/  MOV R117, R81 ;  /* 0x0000005100757202 */ /* 0x000fce0000000f00 */
[----:B------:R-:W-:Y:S05]  /*2ea0*/  WARPSYNC.COLLECTIVE R22, `(.L_x_20883) ;  /* 0x0000000016087348 */ /* 0x000fea0003c00000 */
[----:B------:R0:W1:Y:S02]  /*2eb0*/  SHFL.BFLY P6, R115, R117, R82, R119 ;  /* 0x0c00005275737389 */ /* 0x00006400000c0077 */
[----:B01----:R-:W-:Y:S01]  /*2ec0*/  ENDCOLLECTIVE ;  /* 0x000000000000791b */ /* 0x003fe20003800000 */
.L_x_20883:
[----:B------:R-:W-:Y:S01]  /*2ed0*/  HFMA2.MMA R82, -RZ, RZ, 0, 2.384185791015625e-07 ;  /* 0x00000004ff527435 */ /* 0x000fe200000001ff */
[----:B------:R-:W-:-:S05]  /*2ee0*/  MOV R18, R115 ;  /* 0x0000007300127202 */ /* 0x000fca0000000f00 */
[----:B------:R-:W-:-:S05]  /*2ef0*/  FADD.FTZ R18, R81, R18 ;  /* 0x0000001251127221 */ /* 0x000fca0000010000 */
[----:B------:R-:W-:-:S07]  /*2f00*/  MOV R117, R18 ;  /* 0x0000001200757202 */ /* 0x000fce0000000f00 */
[----:B------:R-:W-:Y:S05]  /*2f10*/  WARPSYNC.COLLECTIVE R22, `(.L_x_20884) ;  /* 0x0000000016087348 */ /* 0x000fea0003c00000 */
[----:B------:R0:W1:Y:S02]  /*2f20*/  SHFL.BFLY P6, R115, R117, R82, R119 ;  /* 0x0c00005275737389 */ /* 0x00006400000c0077 */
[----:B01----:R-:W-:Y:S01]  /*2f30*/  ENDCOLLECTIVE ;  /* 0x000000000000791b */ /* 0x003fe20003800000 */
.L_x_20884:
[----:B------:R-:W-:Y:S01]  /*2f40*/  HFMA2.MMA R82, -RZ, RZ, 0, 4.76837158203125e-07 ;  /* 0x00000008ff527435 */ /* 0x000fe200000001ff */
[----:B------:R-:W-:-:S05]  /*2f50*/  MOV R83, R115 ;  /* 0x0000007300537202 */ /* 0x000fca0000000f00 */
[----:B------:R-:W-:-:S05]  /*2f60*/  FADD.FTZ R83, R18, R83 ;  /* 0x0000005312537221 */ /* 0x000fca0000010000 */
[----:B------:R-:W-:-:S07]  /*2f70*/  MOV R117, R83 ;  /* 0x0000005300757202 */ /* 0x000fce0000000f00 */
[----:B------:R-:W-:Y:S05]  /*2f80*/  WARPSYNC.COLLECTIVE R22, `(.L_x_20885) ;  /* 0x0000000016087348 */ /* 0x000fea0003c00000 */
[----:B------:R0:W1:Y:S02]  /*2f90*/  SHFL.BFLY P6, R115, R117, R82, R119 ;  /* 0x0c00005275737389 */ /* 0x00006400000c0077 */
[----:B01----:R-:W-:Y:S01]  /*2fa0*/  ENDCOLLECTIVE ;  /* 0x000000000000791b */ /* 0x003fe20003800000 */
.L_x_20885:
[----:B------:R-:W-:Y:S01]  /*2fb0*/  HFMA2.MMA R82, -RZ, RZ, 0, 9.5367431640625e-07 ;  /* 0x00000010ff527435 */ /* 0x000fe200000001ff */
[----:B------:R-:W-:-:S05]  /*2fc0*/  MOV R20, R115 ;  /* 0x0000007300147202 */ /* 0x000fca0000000f00 */
[----:B------:R-:W-:-:S05]  /*2fd0*/  FADD.FTZ R20, R83, R20 ;  /* 0x0000001453147221 */ /* 0x000fca0000010000 */
[----:B------:R-:W-:-:S07]  /*2fe0*/  MOV R117, R20 ;  /* 0x0000001400757202 */ /* 0x000fce0000000f00 */
[----:B------:R-:W-:Y:S05]  /*2ff0*/  WARPSYNC.COLLECTIVE R22, `(.L_x_20886) ;  /* 0x0000000016087348 */ /* 0x000fea0003c00000 */
[----:B------:R0:W1:Y:S02]  /*3000*/  SHFL.BFLY P6, R115, R117, R82, R119 ;  /* 0x0c00005275737389 */ /* 0x00006400000c0077 */
[----:B01----:R-:W-:Y:S01]  /*3010*/  ENDCOLLECTIVE ;  /* 0x000000000000791b */ /* 0x003fe20003800000 */
.L_x_20886:
[----:B------:R-:W-:Y:S01]  /*3020*/  HFMA2.MMA R82, -RZ, RZ, 0, 5.9604644775390625e-08 ;  /* 0x00000001ff527435 */ /* 0x000fe200000001ff */
[----:B------:R-:W-:Y:S01]  /*3030*/  FADD.FTZ R115, R20, R115 ;  /* 0x0000007314737221 */ /* 0x000fe20000010000 */
[----:B------:R-:W-:-:S03]  /*3040*/  ISETP.GT.U32.AND P6, PT, R4, 0x1ff, PT ;  /* 0x000001ff0400780c */ /* 0x000fc60003fc4070 */
        /* <DEDUP_REMOVED lines=55> */
.L_x_20887:
[----:B------:R-:W-:Y:S01]  /*33c0*/  HFMA2.MMA R82, -RZ, RZ, 0, 1.1920928955078125e-07 ;  /* 0x00000002ff527435 */ /* 0x000fe200000001ff */
[----:B------:R-:W-:-:S05]  /*33d0*/  MOV R81, R115 ;  /* 0x0000007300517202 */ /* 0x000fca0000000f00 */
[----:B------:R-:W-:-:S05]  /*33e0*/  FADD.FTZ R81, R12, R81 ;  /* 0x000000510c517221 */ /* 0x000fca0000010000 */
[----:B------:R-:W-:-:S07]  /*33f0*/  MOV R117, R81 ;  /* 0x0000005100757202 */ /* 0x000fce0000000f00 */
[----:B------:R-:W-:Y:S05]  /*3400*/  WARPSYNC.COLLECTIVE R22, `(.L_x_20888) ;  /* 0x0000000016087348 */ /* 0x000fea0003c00000 */
[----:B------:R0:W1:Y:S02]  /*3410*/  SHFL.BFLY P6, R115, R117, R82, R119 ;  /* 0x0c00005275737389 */ /* 0x00006400000c0077 */
[----:B01----:R-:W-:Y:S01]  /*3420*/  ENDCOLLECTIVE ;  /* 0x000000000000791b */ /* 0x003fe20003800000 */
.L_x_20888:
[----:B------:R-:W-:Y:S01]  /*3430*/  HFMA2.MMA R82, -RZ, RZ, 0, 2.384185791015625e-07 ;  /* 0x00000004ff527435 */ /* 0x000fe200000001ff */
[----:B------:R-:W-:-:S05]  /*3440*/  MOV R18, R115 ;  /* 0x0000007300127202 */ /* 0x000fca0000000f00 */
[----:B------:R-:W-:-:S05]  /*3450*/  FADD.FTZ R18, R81, R18 ;  /* 0x0000001251127221 */ /* 0x000fca0000010000 */
[----:B------:R-:W-:-:S07]  /*3460*/  MOV R117, R18 ;  /* 0x0000001200757202 */ /* 0x000fce0000000f00 */
[----:B------:R-:W-:Y:S05]  /*3470*/  WARPSYNC.COLLECTIVE R22, `(.L_x_20889) ;  /* 0x0000000016087348 */ /* 0x000fea0003c00000 */
[----:B------:R0:W1:Y:S02]  /*3480*/  SHFL.BFLY P6, R115, R117, R82, R119 ;  /* 0x0c00005275737389 */ /* 0x00006400000c0077 */
[----:B01----:R-:W-:Y:S01]  /*3490*/  ENDCOLLECTIVE ;  /* 0x000000000000791b */ /* 0x003fe20003800000 */
.L_x_20889:
[----:B------:R-:W-:Y:S01]  /*34a0*/  HFMA2.MMA R82, -RZ, RZ, 0, 4.76837158203125e-07 ;  /* 0x00000008ff527435 */ /* 0x000fe200000001ff */
[----:B------:R-:W-:-:S05]  /*34b0*/  MOV R83, R115 ;  /* 0x0000007300537202 */ /* 0x000fca0000000f00 */
[----:B------:R-:W-:-:S05]  /*34c0*/  FADD.FTZ R83, R18, R83 ;  /* 0x0000005312537221 */ /* 0x000fca0000010000 */
[----:B------:R-:W-:-:S07]  /*34d0*/  MOV R117, R83 ;  /* 0x0000005300757202 */ /* 0x000fce0000000f00 */
[----:B------:R-:W-:Y:S05]  /*34e0*/  WARPSYNC.COLLECTIVE R22, `(.L_x_20890) ;  /* 0x0000000016087348 */ /* 0x000fea0003c00000 */
[----:B------:R0:W1:Y:S02]  /*34f0*/  SHFL.BFLY P6, R115, R117, R82, R119 ;  /* 0x0c00005275737389 */ /* 0x00006400000c0077 */
[----:B01----:R-:W-:Y:S01]  /*3500*/  ENDCOLLECTIVE ;  /* 0x000000000000791b */ /* 0x003fe20003800000 */
.L_x_20890:
[----:B------:R-:W-:Y:S01]  /*3510*/  HFMA2.MMA R82, -RZ, RZ, 0, 9.5367431640625e-07 ;  /* 0x00000010ff527435 */ /* 0x000fe200000001ff */
[----:B------:R-:W-:-:S05]  /*3520*/  MOV R20, R115 ;  /* 0x0000007300147202 */ /* 0x000fca0000000f00 */
[----:B------:R-:W-:-:S05]  /*3530*/  FADD.FTZ R20, R83, R20 ;  /* 0x0000001453147221 */ /* 0x000fca0000010000 */
[----:B------:R-:W-:-:S07]  /*3540*/  MOV R117, R20 ;  /* 0x0000001400757202 */ /* 0x000fce0000000f00 */
[----:B------:R-:W-:Y:S05]  /*3550*/  WARPSYNC.COLLECTIVE R22, `(.L_x_20891) ;  /* 0x0000000016087348 */ /* 0x000fea0003c00000 */
[----:B------:R0:W1:Y:S02]  /*3560*/  SHFL.BFLY P6, R115, R117, R82, R119 ;  /* 0x0c00005275737389 */ /* 0x00006400000c0077 */
[----:B01----:R-:W-:Y:S01]  /*3570*/  ENDCOLLECTIVE ;  /* 0x000000000000791b */ /* 0x003fe20003800000 */
.L_x_20891:
[----:B------:R-:W-:Y:S05]  /*3580*/  BRA `(.L_x_20892) ;  /* 0xffffffe800c87947 */ /* 0x000fea000383ffff */
.L_x_20893:
        /* <DEDUP_REMOVED lines=15> */
.L_x_23352:


//--------------------- .text._ZN10layer_norm13ln_fwd_kernelINS_13Kernel_traitsIfffffjLj6144ELj1ELj1ELj8ELj16ENS_18Kernel_traits_baseILj6144EfffffjLj256EEEEELb0ELb0ELb0ELb1EEEvNS_9FwdParamsE --------------------------
	.section	.text._ZN10layer_norm13ln_fwd_kernelINS_13Kernel_traitsIfffffjLj6144ELj1ELj1ELj8ELj16ENS_18Kernel_traits_baseILj6144EfffffjLj256EEEEELb0ELb0ELb0ELb1EEEvNS_9FwdParamsE,"ax",@progbits
	.align	128
        .global         _ZN10layer_norm13ln_fwd_kernelINS_13Kernel_traitsIfffffjLj6144ELj1ELj1ELj8ELj16ENS_18Kernel_traits_baseILj6144EfffffjLj256EEEEELb0ELb0ELb0ELb1EEEvNS_9FwdParamsE
        .type           _ZN10layer_norm13ln_fwd_kernelINS_13Kernel_traitsIfffffjLj6144ELj1ELj1ELj8ELj16ENS_18Kernel_traits_baseILj6144EfffffjLj256EEEEELb0ELb0ELb0ELb1EEEvNS_9FwdParamsE,@function
        .size           _ZN10layer_norm13ln_fwd_kernelINS_13Kernel_traitsIfffffjLj6144ELj1ELj1ELj8ELj16ENS_18Kernel_traits_baseILj6144EfffffjLj256EEEEELb0ELb0ELb0ELb1EEEvNS_9FwdParamsE,(.L_x_23353 - _ZN10layer_norm13ln_fwd_kernelINS_13Kernel_traitsIfffffjLj6144ELj1ELj1ELj8ELj16ENS_18Kernel_traits_baseILj6144EfffffjLj256EEEEELb0ELb0ELb0ELb1EEEvNS_9FwdParamsE)
        .other          _ZN10layer_norm13ln_fwd_kernelINS_13Kernel_traitsIfffffjLj6144ELj1ELj1ELj8ELj16ENS_18Kernel_traits_baseILj6144EfffffjLj256EEEEELb0ELb0ELb0ELb1EEEvNS_9FwdParamsE,@"STO_CUDA_ENTRY STV_DEFAULT"
_ZN10layer_norm13ln_fwd_kernelINS_13Kernel_traitsIfffffjLj6144ELj1ELj1ELj8ELj16ENS_18Kernel_traits_baseILj6144EfffffjLj256EEEEELb0ELb0ELb0ELb1EEEvNS_9FwdParamsE:
.text._ZN10layer_norm13ln_fwd_kernelINS_13Kernel_traitsIfffffjLj6144ELj1ELj1ELj8ELj16ENS_18Kernel_traits_baseILj6144EfffffjLj256EEEEELb0ELb0ELb0ELb1EEEvNS_9FwdParamsE:
        /* <DEDUP_REMOVED lines=55> */
.L_x_20967:
[----:B------:R-:W-:Y:S01]  /*0370*/  ISETP.NE.U32.AND P2, PT, RZ, UR10, PT ;  /* 0x0000000aff007c0c */ /* 0x000fe2000bf45070 */
[----:B-1----:R-:W1:Y:S01]  /*0380*/  @P1 LDC.64 R60, c[0x0][0x270] ;  /* 0x00009c00ff3c1b82 */ /* 0x002e620000000a00 */
[----:B------:R-:W-:Y:S01]  /*0390*/  IMAD R62, R3, UR6, RZ ;  /* 0x00000006033e7c24 */ /* 0x000fe2000f8e02ff */
[----:B------:R-:W-:Y:S02]  /*03a0*/  MOV R66, 0x3f800000 ;  /* 0x3f80000000427802 */ /* 0x000fe40000000f00 */
[----:B------:R-:W-:Y:S02]  /*03b0*/  ISETP.NE.AND.EX P2, PT, RZ, UR11, PT, P2 ;  /* 0x0000000bff007c0c */ /* 0x000fe4000bf45320 */
[----:B------:R-:W-:Y:S02]  /*03c0*/  SHF.R.S32.HI R63, RZ, 0x1f, R62 ;  /* 0x0000001fff3f7819 */ /* 0x000fe4000001143e */
[----:B------:R-:W2:Y:S02]  /*03d0*/  LDC.64 R64, c[0x0][0x220] ;  /* 0x00008800ff407b82 */ /* 0x000ea40000000a00 */
[----:B------:R-:W-:-:S02]  /*03e0*/  LEA.HI R63, R63, R62, RZ, 0x2 ;  /* 0x0000003e3f3f7211 */ /* 0x000fc400078f10ff */
[----:B------:R-:W-:-:S04]  /*03f0*/  LOP3.LUT R62, R2, 0xff, RZ, 0xc0, !PT ;  /* 0x000000ff023e7812 */ /* 0x000fc800078ec0ff */
[----:B------:R-:W-:Y:S01]  /*0400*/  LEA.HI.SX32 R79, R63, R62, 0x1e ;  /* 0x0000003e3f4f7211 */ /* 0x000fe200078ff2ff */
[----:B------:R-:W3:Y:S01]  /*0410*/  @P2 LDC.64 R68, c[0x0][0x230] ;  /* 0x00008c00ff442b82 */ /* 0x000ee20000000a00 */
[----:B-1----:R-:W-:-:S05]  /*0420*/  @P1 IMAD.WIDE R60, R3, 0x4, R60 ;  /* 0x00000004033c1825 */ /* 0x002fca00078e023c */
[----:B------:R-:W4:Y:S01]  /*0430*/  @P1 LDG.E R66, desc[UR4][R60.64] ;  /* 0x000000043c421981 */ /* 0x000f22000c1e1900 */
[----:B--2---:R-:W-:-:S05]  /*0440*/  IMAD.WIDE.U32 R62, R79, 0x10, R64 ;  /* 0x000000104f3e7825 */ /* 0x004fca00078e0040 */
[----:B------:R-:W4:Y:S01]  /*0450*/  LDG.E.128 R80, desc[UR4][R62.64] ;  /* 0x000000043e507981 */ /* 0x000f22000c1e1d00 */
[----:B---3--:R-:W-:-:S05]  /*0460*/  @P2 IMAD.WIDE.U32 R68, R79, 0x10, R68 ;  /* 0x000000104f442825 */ /* 0x008fca00078e0044 */
[----:B-----5:R1:W5:Y:S01]  /*0470*/  @P2 LDG.E.128 R8, desc[UR4][R68.64] ;  /* 0x0000000444082981 */ /* 0x020362000c1e1d00 */
[----:B------:R-:W-:-:S04]  /*0480*/  ISETP.NE.U32.AND P3, PT, RZ, UR10, PT ;  /* 0x0000000aff007c0c */ /* 0x000fc8000bf65070 */
[----:B------:R-:W-:Y:S01]  /*0490*/  ISETP.NE.AND.EX P3, PT, RZ, UR11, PT, P3 ;  /* 0x0000000bff007c0c */ /* 0x000fe2000bf65330 */
[----:B----4-:R-:W-:-:S12]  /*04a0*/  FMUL.FTZ R77, R80, R66 ;  /* 0x00000042504d7220 */ /* 0x010fd80000410000 */
[----:B-1----:R-:W-:Y:S05]  /*04b0*/  @P3 BRA `(.L_x_20894) ;  /* 0x0000000000083947 */ /* 0x002fea0003800000 */
[----:B------:R-:W-:Y:S05]  /*04c0*/  @P0 BRA `(.L_x_20895) ;  /* 0x0000000000080947 */ /* 0x000fea0003800000 */
[----:B------:R-:W-:Y:S05]  /*04d0*/  BRA `(.L_x_20896) ;  /* 0x0000000000087947 */ /* 0x000fea0003800000 */
.L_x_20894:
[----:B-----5:R-:W-:-:S07]  /*04e0*/  FADD.FTZ R77, R8, R77 ;  /* 0x0000004d084d7221 */ /* 0x020fce0000010000 */
.L_x_20895:
[----:B0-----:R-:W-:-:S07]  /*04f0*/  MOV R4, R77 ;  /* 0x0000004d00047202 */ /* 0x001fce0000000f00 */
.L_x_20896:
[----:B------:R-:W-:Y:S01]  /*0500*/  FMUL.FTZ R75, R81, R66 ;  /* 0x00000042514b7220 */ /* 0x000fe20000410000 */
[----:B------:R-:W-:Y:S06]  /*0510*/  @P3 BRA `(.L_x_20897) ;  /* 0x0000000000083947 */ /* 0x000fec0003800000 */
[----:B------:R-:W-:Y:S05]  /*0520*/  @P0 BRA `(.L_x_20898) ;  /* 0x0000000000080947 */ /* 0x000fea0003800000 */
[----:B------:R-:W-:Y:S05]  /*0530*/  BRA `(.L_x_20899) ;  /* 0x0000000000087947 */ /* 0x000fea0003800000 */
.L_x_20897:
[----:B-----5:R-:W-:-:S07]  /*0540*/  FADD.FTZ R75, R9, R75 ;  /* 0x0000004b094b7221 */ /* 0x020fce0000010000 */
.L_x_20898:
[----:B0-----:R-:W-:-:S07]  /*0550*/  MOV R5, R75 ;  /* 0x0000004b00057202 */ /* 0x001fce0000000f00 */
.L_x_20899:
[----:B------:R-:W-:Y:S01]  /*0560*/  FMUL.FTZ R73, R82, R66 ;  /* 0x0000004252497220 */ /* 0x000fe20000410000 */
[----:B------:R-:W-:Y:S06]  /*0570*/  @P3 BRA `(.L_x_20900) ;  /* 0x0000000000083947 */ /* 0x000fec0003800000 */
[----:B------:R-:W-:Y:S05]  /*0580*/  @P0 BRA `(.L_x_20901) ;  /* 0x0000000000080947 */ /* 0x000fea0003800000 */
[----:B------:R-:W-:Y:S05]  /*0590*/  BRA `(.L_x_20902) ;  /* 0x0000000000087947 */ /* 0x000fea0003800000 */
.L_x_20900:
[----:B-----5:R-:W-:-:S07]  /*05a0*/  FADD.FTZ R73, R10, R73 ;  /* 0x000000490a497221 */ /* 0x020fce0000010000 */
.L_x_20901:
[----:B------:R-:W-:-:S07]  /*05b0*/  MOV R6, R73 ;  /* 0x0000004900067202 */ /* 0x000fce0000000f00 */
.L_x_20902:
[----:B------:R-:W-:Y:S01]  /*05c0*/  FMUL.FTZ R71, R83, R66 ;  /* 0x0000004253477220 */ /* 0x000fe20000410000 */
[----:B------:R-:W-:Y:S06]  /*05d0*/  @P3 BRA `(.L_x_20903) ;  /* 0x0000000000083947 */ /* 0x000fec0003800000 */
[----:B------:R-:W-:Y:S05]  /*05e0*/  @P0 BRA `(.L_x_20904) ;  /* 0x0000000000080947 */ /* 0x000fea0003800000 */
[----:B------:R-:W-:Y:S05]  /*05f0*/  BRA `(.L_x_20905) ;  /* 0x0000000000087947 */ /* 0x000fea0003800000 */
.L_x_20903:
[----:B-----5:R-:W-:-:S07]  /*0600*/  FADD.FTZ R71, R11, R71 ;  /* 0x000000470b477221 */ /* 0x020fce0000010000 */
.L_x_20904:
[----:B------:R-:W-:-:S07]  /*0610*/  MOV R7, R71 ;  /* 0x0000004700077202 */ /* 0x000fce0000000f00 */
.L_x_20905:
[----:B------:R-:W1:Y:S01]  /*0620*/  @P0 LDC.64 R68, c[0x0][0x238] ;  /* 0x00008e00ff440b82 */ /* 0x000e620000000a00 */
[----:B------:R-:W-:-:S05]  /*0630*/  IADD3 R91, R79, 0x100, RZ ;  /* 0x000001004f5b7810 */ /* 0x000fca0007ffe0ff */
[----:B------:R-:W-:Y:S02]  /*0640*/  IMAD.WIDE.U32 R60, R91, 0x10, R64 ;  /* 0x000000105b3c7825 */ /* 0x000fe400078e0040 */
[----:B------:R-:W2:Y:S02]  /*0650*/  @P2 LDC.64 R82, c[0x0][0x230] ;  /* 0x00008c00ff522b82 */ /* 0x000ea40000000a00 */
[----:B-1----:R-:W-:-:S05]  /*0660*/  @P0 IMAD.WIDE.U32 R68, R79, 0x10, R68 ;  /* 0x000000104f440825 */ /* 0x002fca00078e0044 */
[----:B------:R1:W-:Y:S01]  /*0670*/  @P0 STG.E.128 desc[UR4][R68.64], R4 ;  /* 0x0000000444000986 */ /* 0x0003e2000c101d04 */
[----:B--2---:R-:W-:-:S03]  /*0680*/  @P2 IMAD.WIDE.U32 R82, R91, 0x10, R82 ;  /* 0x000000105b522825 */ /* 0x004fc600078e0052 */
[----:B------:R-:W2:Y:S04]  /*0690*/  LDG.E.128 R60, desc[UR4][R60.64] ;  /* 0x000000043c3c7981 */ /* 0x000ea8000c1e1d00 */
[----:B-----5:R1:W5:Y:S01]  /*06a0*/  @P2 LDG.E.128 R8, desc[UR4][R82.64] ;  /* 0x0000000452082981 */ /* 0x020362000c1e1d00 */
[----:B--2---:R-:W-:Y:S01]  /*06b0*/  FMUL.FTZ R81, R60, R66 ;  /* 0x000000423c517220 */ /* 0x004fe20000410000 */
[----:B-1----:R-:W-:Y:S06]  /*06c0*/  @P3 BRA `(.L_x_20906) ;  /* 0x0000000000083947 */ /* 0x002fec0003800000 */
[----:B------:R-:W-:Y:S05]  /*06d0*/  @P0 BRA `(.L_x_20907) ;  /* 0x0000000000080947 */ /* 0x000fea0003800000 */
[----:B------:R-:W-:Y:S05]  /*06e0*/  BRA `(.L_x_20908) ;  /* 0x0000000000087947 */ /* 0x000fea0003800000 */
.L_x_20906:
[----:B-----5:R-:W-:-:S07]  /*06f0*/  FADD.FTZ R81, R8, R81 ;  /* 0x0000005108517221 */ /* 0x020fce0000010000 */
.L_x_20907:
[----:B0-----:R-:W-:-:S07]  /*0700*/  MOV R4, R81 ;  /* 0x0000005100047202 */ /* 0x001fce0000000f00 */
.L_x_20908:
[----:B------:R-:W-:Y:S01]  /*0710*/  FMUL.FTZ R83, R61, R66 ;  /* 0x000000423d537220 */ /* 0x000fe20000410000 */
[----:B------:R-:W-:Y:S06]  /*0720*/  @P3 BRA `(.L_x_20909) ;  /* 0x0000000000083947 */ /* 0x000fec0003800000 */
[----:B------:R-:W-:Y:S05]  /*0730*/  @P0 BRA `(.L_x_20910) ;  /* 0x0000000000080947 */ /* 0x000fea0003800000 */
[----:B------:R-:W-:Y:S05]  /*0740*/  BRA `(.L_x_20911) ;  /* 0x0000000000087947 */ /* 0x000fea0003800000 */
.L_x_20909:
[----:B-----5:R-:W-:-:S07]  /*0750*/  FADD.FTZ R83, R9, R83 ;  /* 0x0000005309537221 */ /* 0x020fce0000010000 */
.L_x_20910:
[----:B0-----:R-:W-:-:S07]  /*0760*/  MOV R5, R83 ;  /* 0x0000005300057202 */ /* 0x001fce0000000f00 */
.L_x_20911:
[----:B------:R-:W-:Y:S01]  /*0770*/  FMUL.FTZ R87, R62, R66 ;  /* 0x000000423e577220 */ /* 0x000fe20000410000 */
[----:B------:R-:W-:Y:S06]  /*0780*/  @P3 BRA `(.L_x_20912) ;  /* 0x0000000000083947 */ /* 0x000fec0003800000 */
[----:B------:R-:W-:Y:S05]  /*0790*/  @P0 BRA `(.L_x_20913) ;  /* 0x0000000000080947 */ /* 0x000fea0003800000 */
[----:B------:R-:W-:Y:S05]  /*07a0*/  BRA `(.L_x_20914) ;  /* 0x0000000000087947 */ /* 0x000fea0003800000 */
.L_x_20912:
[----:B-----5:R-:W-:-:S07]  /*07b0*/  FADD.FTZ R87, R10, R87 ;  /* 0x000000570a577221 */ /* 0x020fce0000010000 */
.L_x_20913:
[----:B------:R-:W-:-:S07]  /*07c0*/  MOV R6, R87 ;  /* 0x0000005700067202 */ /* 0x000fce0000000f00 */
.L_x_20914:
[----:B------:R-:W-:Y:S01]  /*07d0*/  FMUL.FTZ R89, R63, R66 ;  /* 0x000000423f597220 */ /* 0x000fe20000410000 */
[----:B------:R-:W-:Y:S06]  /*07e0*/  @P3 BRA `(.L_x_20915) ;  /* 0x0000000000083947 */ /* 0x000fec0003800000 */
[----:B------:R-:W-:Y:S05]  /*07f0*/  @P0 BRA `(.L_x_20916) ;  /* 0x0000000000080947 */ /* 0x000fea0003800000 */
[----:B------:R-:W-:Y:S05]  /*0800*/  BRA `(.L_x_20917) ;  /* 0x0000000000087947 */ /* 0x000fea0003800000 */
.L_x_20915:
[----:B-----5:R-:W-:-:S07]  /*0810*/  FADD.FTZ R89, R11, R89 ;  /* 0x000000590b597221 */ /* 0x020fce0000010000 */
.L_x_20916:
[----:B------:R-:W-:-:S07]  /*0820*/  MOV R7, R89 ;  /* 0x0000005900077202 */ /* 0x000fce0000000f00 */
.L_x_20917:
        /* <DEDUP_REMOVED lines=13> */
.L_x_20918:
[----:B-----5:R-:W-:-:S07]  /*0900*/  FADD.FTZ R93, R8, R93 ;  /* 0x0000005d085d7221 */ /* 0x020fce0000010000 */
.L_x_20919:
[----:B0-----:R-:W-:-:S07]  /*0910*/  MOV R4, R93 ;  /* 0x0000005d00047202 */ /* 0x001fce0000000f00 */
.L_x_20920:
[----:B------:R-:W-:Y:S01]  /*0920*/  FMUL.FTZ R95, R61, R66 ;  /* 0x000000423d5f7220 */ /* 0x000fe20000410000 */
[----:B------:R-:W-:Y:S06]  /*0930*/  @P3 BRA `(.L_x_20921) ;  /* 0x0000000000083947 */ /* 0x000fec0003800000 */
[----:B------:R-:W-:Y:S05]  /*0940*/  @P0 BRA `(.L_x_20922) ;  /* 0x0000000000080947 */ /* 0x000fea0003800000 */
[----:B------:R-:W-:Y:S05]  /*0950*/  BRA `(.L_x_20923) ;  /* 0x0000000000087947 */ /* 0x000fea0003800000 */
.L_x_20921:
[----:B-----5:R-:W-:-:S07]  /*0960*/  FADD.FTZ R95, R9, R95 ;  /* 0x0000005f095f7221 */ /* 0x020fce0000010000 */
.L_x_20922:
[----:B0-----:R-:W-:-:S07]  /*0970*/  MOV R5, R95 ;  /* 0x0000005f00057202 */ /* 0x001fce0000000f00 */
.L_x_20923:
[----:B------:R-:W-:Y:S01]  /*0980*/  FMUL.FTZ R97, R62, R66 ;  /* 0x000000423e617220 */ /* 0x000fe20000410000 */
[----:B------:R-:W-:Y:S06]  /*0990*/  @P3 BRA `(.L_x_20924) ;  /* 0x0000000000083947 */ /* 0x000fec0003800000 */
[----:B------:R-:W-:Y:S05]  /*09a0*/  @P0 BRA `(.L_x_20925) ;  /* 0x0000000000080947 */ /* 0x000fea0003800000 */
[----:B------:R-:W-:Y:S05]  /*09b0*/  BRA `(.L_x_20926) ;  /* 0x0000000000087947 */ /* 0x000fea0003800000 */
.L_x_20924:
[----:B-----5:R-:W-:-:S07]  /*09c0*/  FADD.FTZ R97, R10, R97 ;  /* 0x000000610a617221 */ /* 0x020fce0000010000 */
.L_x_20925:
[----:B------:R-:W-:-:S07]  /*09d0*/  MOV R6, R97 ;  /* 0x0000006100067202 */ /* 0x000fce0000000f00 */
.L_x_20926:
[----:B------:R-:W-:Y:S01]  /*09e0*/  FMUL.FTZ R99, R63, R66 ;  /* 0x000000423f637220 */ /* 0x000fe20000410000 */
[----:B------:R-:W-:Y:S06]  /*09f0*/  @P3 BRA `(.L_x_20927) ;  /* 0x0000000000083947 */ /* 0x000fec0003800000 */
[----:B------:R-:W-:Y:S05]  /*0a00*/  @P0 BRA `(.L_x_20928) ;  /* 0x0000000000080947 */ /* 0x000fea0003800000 */
[----:B------:R-:W-:Y:S05]  /*0a10*/  BRA `(.L_x_20929) ;  /* 0x0000000000087947 */ /* 0x000fea0003800000 */
.L_x_20927:
[----:B-----5:R-:W-:-:S07]  /*0a20*/  FADD.FTZ R99, R11, R99 ;  /* 0x000000630b637221 */ /* 0x020fce0000010000 */
.L_x_20928:
[----:B------:R-:W-:-:S07]  /*0a30*/  MOV R7, R99 ;  /* 0x0000006300077202 */ /* 0x000fce0000000f00 */
.L_x_20929:
[----:B------:R-:W1:Y:S01]  /*0a40*/  @P0 LDC.64 R84, c[0x0][0x238] ;  /* 0x00008e00ff540b82 */ /* 0x000e620000000a00 */
[C---:B------:R-:W-:Y:S02]  /*0a50*/  @P0 IADD3 R61, R79.reuse, 0x200, RZ ;  /* 0x000002004f3d0810 */ /* 0x040fe40007ffe0ff */
[----:B------:R-:W-:-:S05]  /*0a60*/  IADD3 R69, R79, 0x300, RZ ;  /* 0x000003004f457810 */ /* 0x000fca0007ffe0ff */
[----:B------:R-:W2:Y:S01]  /*0a70*/  @P2 LDC.64 R90, c[0x0][0x230] ;  /* 0x00008c00ff5a2b82 */ /* 0x000ea20000000a00 */
[----:B-1----:R-:W-:-:S04]  /*0a80*/  @P0 IMAD.WIDE.U32 R84, R61, 0x10, R84 ;  /* 0x000000103d540825 */ /* 0x002fc800078e0054 */
[C---:B------:R-:W-:Y:S01]  /*0a90*/  IMAD.WIDE.U32 R60, R69.reuse, 0x10, R64 ;  /* 0x00000010453c7825 */ /* 0x040fe200078e0040 */
[----:B------:R1:W-:Y:S03]  /*0aa0*/  @P0 STG.E.128 desc[UR4][R84.64], R4 ;  /* 0x0000000454000986 */ /* 0x0003e6000c101d04 */
[----:B--2---:R-:W-:Y:S02]  /*0ab0*/  @P2 IMAD.WIDE.U32 R90, R69, 0x10, R90 ;  /* 0x00000010455a2825 */ /* 0x004fe400078e005a */
[----:B------:R-:W2:Y:S04]  /*0ac0*/  LDG.E.128 R60, desc[UR4][R60.64] ;  /* 0x000000043c3c7981 */ /* 0x000ea8000c1e1d00 */
[----:B-----5:R1:W5:Y:S01]  /*0ad0*/  @P2 LDG.E.128 R8, desc[UR4][R90.64] ;  /* 0x000000045a082981 */ /* 0x020362000c1e1d00 */
[----:B--2---:R-:W-:Y:S01]  /*0ae0*/  FMUL.FTZ R101, R60, R66 ;  /* 0x000000423c657220 */ /* 0x004fe20000410000 */
[----:B-1----:R-:W-:Y:S06]  /*0af0*/  @P3 BRA `(.L_x_20930) ;  /* 0x0000000000083947 */ /* 0x002fec0003800000 */
[----:B------:R-:W-:Y:S05]  /*0b00*/  @P0 BRA `(.L_x_20931) ;  /* 0x0000000000080947 */ /* 0x000fea0003800000 */
[----:B------:R-:W-:Y:S05]  /*0b10*/  BRA `(.L_x_20932) ;  /* 0x0000000000087947 */ /* 0x000fea0003800000 */
.L_x_20930:
[----:B-----5:R-:W-:-:S07]  /*0b20*/  FADD.FTZ R101, R8, R101 ;  /* 0x0000006508657221 */ /* 0x020fce0000010000 */
.L_x_20931:
[----:B0-----:R-:W-:-:S07]  /*0b30*/  MOV R4, R101 ;  /* 0x0000006500047202 */ /* 0x001fce0000000f00 */
.L_x_20932:
[----:B------:R-:W-:Y:S01]  /*0b40*/  FMUL.FTZ R103, R61, R66 ;  /* 0x000000423d677220 */ /* 0x000fe20000410000 */
[----:B------:R-:W-:Y:S06]  /*0b50*/  @P3 BRA `(.L_x_20933) ;  /* 0x0000000000083947 */ /* 0x000fec0003800000 */
[----:B------:R-:W-:Y:S05]  /*0b60*/  @P0 BRA `(.L_x_20934) ;  /* 0x0000000000080947 */ /* 0x000fea0003800000 */
[----:B------:R-:W-:Y:S05]  /*0b70*/  BRA `(.L_x_20935) ;  /* 0x0000000000087947 */ /* 0x000fea0003800000 */
.L_x_20933:
[----:B-----5:R-:W-:-:S07]  /*0b80*/  FADD.FTZ R103, R9, R103 ;  /* 0x0000006709677221 */ /* 0x020fce0000010000 */
.L_x_20934:
[----:B0-----:R-:W-:-:S07]  /*0b90*/  MOV R5, R103 ;  /* 0x0000006700057202 */ /* 0x001fce0000000f00 */
.L_x_20935:
[----:B------:R-:W-:Y:S01]  /*0ba0*/  FMUL.FTZ R105, R62, R66 ;  /* 0x000000423e697220 */ /* 0x000fe20000410000 */
[----:B------:R-:W-:Y:S06]  /*0bb0*/  @P3 BRA `(.L_x_20936) ;  /* 0x0000000000083947 */ /* 0x000fec0003800000 */
[----:B------:R-:W-:Y:S05]  /*0bc0*/  @P0 BRA `(.L_x_20937) ;  /* 0x0000000000080947 */ /* 0x000fea0003800000 */
[----:B------:R-:W-:Y:S05]  /*0bd0*/  BRA `(.L_x_20938) ;  /* 0x0000000000087947 */ /* 0x000fea0003800000 */
.L_x_20936:
[----:B-----5:R-:W-:-:S07]  /*0be0*/  FADD.FTZ R105, R10, R105 ;  /* 0x000000690a697221 */ /* 0x020fce0000010000 */
.L_x_20937:
[----:B------:R-:W-:-:S07]  /*0bf0*/  MOV R6, R105 ;  /* 0x0000006900067202 */ /* 0x000fce0000000f00 */
.L_x_20938:
[----:B------:R-:W-:Y:S01]  /*0c00*/  FMUL.FTZ R107, R63, R66 ;  /* 0x000000423f6b7220 */ /* 0x000fe20000410000 */
[----:B------:R-:W-:Y:S06]  /*0c10*/  @P3 BRA `(.L_x_20939) ;  /* 0x0000000000083947 */ /* 0x000fec0003800000 */
[----:B------:R-:W-:Y:S05]  /*0c20*/  @P0 BRA `(.L_x_20940) ;  /* 0x0000000000080947 */ /* 0x000fea0003800000 */
[----:B------:R-:W-:Y:S05]  /*0c30*/  BRA `(.L_x_20941) ;  /* 0x0000000000087947 */ /* 0x000fea0003800000 */
.L_x_20939:
[----:B-----5:R-:W-:-:S07]  /*0c40*/  FADD.FTZ R107, R11, R107 ;  /* 0x0000006b0b6b7221 */ /* 0x020fce0000010000 */
.L_x_20940:
[----:B------:R-:W-:-:S07]  /*0c50*/  MOV R7, R107 ;  /* 0x0000006b00077202 */ /* 0x000fce0000000f00 */
.L_x_20941:
        /* <DEDUP_REMOVED lines=14> */
.L_x_20942:
[----:B-----5:R-:W-:-:S07]  /*0d40*/  FADD.FTZ R111, R8, R111 ;  /* 0x0000006f086f7221 */ /* 0x020fce0000010000 */
.L_x_20943:
[----:B0-----:R-:W-:-:S07]  /*0d50*/  MOV R4, R111 ;  /* 0x0000006f00047202 */ /* 0x001fce0000000f00 */
.L_x_20944:
[----:B------:R-:W-:Y:S01]  /*0d60*/  FMUL.FTZ R113, R61, R66 ;  /* 0x000000423d717220 */ /* 0x000fe20000410000 */
[----:B------:R-:W-:Y:S06]  /*0d70*/  @P3 BRA `(.L_x_20945) ;  /* 0x0000000000083947 */ /* 0x000fec0003800000 */
[----:B------:R-:W-:Y:S05]  /*0d80*/  @P0 BRA `(.L_x_20946) ;  /* 0x0000000000080947 */ /* 0x000fea0003800000 */
[----:B------:R-:W-:Y:S05]  /*0d90*/  BRA `(.L_x_20947) ;  /* 0x0000000000087947 */ /* 0x000fea0003800000 */
.L_x_20945:
[----:B-----5:R-:W-:-:S07]  /*0da0*/  FADD.FTZ R113, R9, R113 ;  /* 0x0000007109717221 */ /* 0x020fce0000010000 */
.L_x_20946:
[----:B0-----:R-:W-:-:S07]  /*0db0*/  MOV R5, R113 ;  /* 0x0000007100057202 */ /* 0x001fce0000000f00 */
.L_x_20947:
[----:B------:R-:W-:Y:S01]  /*0dc0*/  FMUL.FTZ R115, R62, R66 ;  /* 0x000000423e737220 */ /* 0x000fe20000410000 */
[----:B------:R-:W-:Y:S06]  /*0dd0*/  @P3 BRA `(.L_x_20948) ;  /* 0x0000000000083947 */ /* 0x000fec0003800000 */
[----:B------:R-:W-:Y:S05]  /*0de0*/  @P0 BRA `(.L_x_20949) ;  /* 0x0000000000080947 */ /* 0x000fea0003800000 */
[----:B------:R-:W-:Y:S05]  /*0df0*/  BRA `(.L_x_20950) ;  /* 0x0000000000087947 */ /* 0x000fea0003800000 */
.L_x_20948:
[----:B-----5:R-:W-:-:S07]  /*0e00*/  FADD.FTZ R115, R10, R115 ;  /* 0x000000730a737221 */ /* 0x020fce0000010000 */
.L_x_20949:
[----:B------:R-:W-:-:S07]  /*0e10*/  MOV R6, R115 ;  /* 0x0000007300067202 */ /* 0x000fce0000000f00 */
.L_x_20950:
[----:B------:R-:W-:Y:S01]  /*0e20*/  FMUL.FTZ R117, R63, R66 ;  /* 0x000000423f757220 */ /* 0x000fe20000410000 */
[----:B------:R-:W-:Y:S06]  /*0e30*/  @P3 BRA `(.L_x_20951) ;  /* 0x0000000000083947 */ /* 0x000fec0003800000 */
[----:B------:R-:W-:Y:S05]  /*0e40*/  @P0 BRA `(.L_x_20952) ;  /* 0x0000000000080947 */ /* 0x000fea0003800000 */
[----:B------:R-:W-:Y:S05]  /*0e50*/  BRA `(.L_x_20953) ;  /* 0x0000000000087947 */ /* 0x000fea0003800000 */
.L_x_20951:
[----:B-----5:R-:W-:-:S07]  /*0e60*/  FADD.FTZ R117, R11, R117 ;  /* 0x000000750b757221 */ /* 0x020fce0000010000 */
.L_x_20952:
[----:B------:R-:W-:-:S07]  /*0e70*/  MOV R7, R117 ;  /* 0x0000007500077202 */ /* 0x000fce0000000f00 */
.L_x_20953:
        /* <DEDUP_REMOVED lines=14> */
.L_x_20954:
[----:B-----5:R-:W-:-:S07]  /*0f60*/  FADD.FTZ R65, R8, R65 ;  /* 0x0000004108417221 */ /* 0x020fce0000010000 */
.L_x_20955:
[----:B0-----:R-:W-:-:S07]  /*0f70*/  MOV R4, R65 ;  /* 0x0000004100047202 */ /* 0x001fce0000000f00 */
.L_x_20956:
[----:B------:R-:W-:Y:S01]  /*0f80*/  FMUL.FTZ R109, R61, R66 ;  /* 0x000000423d6d7220 */ /* 0x000fe20000410000 */
[----:B------:R-:W-:Y:S06]  /*0f90*/  @P3 BRA `(.L_x_20957) ;  /* 0x0000000000083947 */ /* 0x000fec0003800000 */
[----:B------:R-:W-:Y:S05]  /*0fa0*/  @P0 BRA `(.L_x_20958) ;  /* 0x0000000000080947 */ /* 0x000fea0003800000 */
[----:B------:R-:W-:Y:S05]  /*0fb0*/  BRA `(.L_x_20959) ;  /* 0x0000000000087947 */ /* 0x000fea0003800000 */
.L_x_20957:
[----:B-----5:R-:W-:-:S07]  /*0fc0*/  FADD.FTZ R109, R9, R109 ;  /* 0x0000006d096d7221 */ /* 0x020fce0000010000 */
.L_x_20958:
[----:B0-----:R-:W-:-:S07]  /*0fd0*/  MOV R5, R109 ;  /* 0x0000006d00057202 */ /* 0x001fce0000000f00 */
.L_x_20959:
[----:B------:R-:W-:Y:S01]  /*0fe0*/  FMUL.FTZ R119, R62, R66 ;  /* 0x000000423e777220 */ /* 0x000fe20000410000 */
[----:B------:R-:W-:Y:S06]  /*0ff0*/  @P3 BRA `(.L_x_20960) ;  /* 0x0000000000083947 */ /* 0x000fec0003800000 */
[----:B------:R-:W-:Y:S05]  /*1000*/  @P0 BRA `(.L_x_20961) ;  /* 0x0000000000080947 */ /* 0x000fea0003800000 */
[----:B------:R-:W-:Y:S05]  /*1010*/  BRA `(.L_x_20962) ;  /* 0x0000000000087947 */ /* 0x000fea0003800000 */
.L_x_20960:
[----:B-----5:R-:W-:-:S07]  /*1020*/  FADD.FTZ R119, R10, R119 ;  /* 0x000000770a777221 */ /* 0x020fce0000010000 */
.L_x_20961:
[----:B------:R-:W-:-:S07]  /*1030*/  MOV R6, R119 ;  /* 0x0000007700067202 */ /* 0x000fce0000000f00 */
.L_x_20962:
[----:B------:R-:W-:Y:S01]  /*1040*/  FMUL.FTZ R121, R63, R66 ;  /* 0x000000423f797220 */ /* 0x000fe20000410000 */
[----:B------:R-:W-:Y:S06]  /*1050*/  @P3 BRA `(.L_x_20963) ;  /* 0x0000000000083947 */ /* 0x000fec0003800000 */
[----:B------:R-:W-:Y:S05]  /*1060*/  @P0 BRA `(.L_x_20964) ;  /* 0x0000000000080947 */ /* 0x000fea0003800000 */
[----:B------:R-:W-:Y:S05]  /*1070*/  BRA `(.L_x_20965) ;  /* 0x0000000000087947 */ /* 0x000fea0003800000 */
.L_x_20963:
[----:B-----5:R-:W-:-:S07]  /*1080*/  FADD.FTZ R121, R11, R121 ;  /* 0x000000790b797221 */ /* 0x020fce0000010000 */
.L_x_20964:
[----:B------:R-:W-:-:S07]  /*1090*/  MOV R7, R121 ;  /* 0x0000007900077202 */ /* 0x000fce0000000f00 */
.L_x_20965:
        /* <DEDUP_REMOVED lines=16> */
[----:B------:R-:W1:Y:S02]  /*11a0*/  @P0 LDC.64 R60, c[0x0][0x238] ;  /* 0x00008e00ff3c0b82 */ /* 0x000e640000000a00 */
[----:B------:R-:W-:-:S04]  /*11b0*/  FADD.FTZ R62, R62, R101 ;  /* 0x000000653e3e7221 */ /* 0x000fc80000010000 */
[----:B------:R-:W-:-:S04]  /*11c0*/  FADD.FTZ R62, R62, R103 ;  /* 0x000000673e3e7221 */ /* 0x000fc80000010000 */
[----:B------:R-:W-:-:S04]  /*11d0*/  FADD.FTZ R62, R62, R105 ;  /* 0x000000693e3e7221 */ /* 0x000fc80000010000 */
[----:B------:R-:W-:-:S04]  /*11e0*/  FADD.FTZ R62, R62, R107 ;  /* 0x0000006b3e3e7221 */ /* 0x000fc80000010000 */
[----:B------:R-:W-:-:S04]  /*11f0*/  FADD.FTZ R62, R62, R111 ;  /* 0x0000006f3e3e7221 */ /* 0x000fc80000010000 */
[----:B------:R-:W-:Y:S01]  /*1200*/  FADD.FTZ R62, R62, R113 ;  /* 0x000000713e3e7221 */ /* 0x000fe20000010000 */
[----:B-1----:R-:W-:Y:S01]  /*1210*/  @P0 IMAD.WIDE.U32 R60, R63, 0x10, R60 ;  /* 0x000000103f3c0825 */ /* 0x002fe200078e003c */
        /* <DEDUP_REMOVED lines=10> */
[----:B-1----:R-:W-:Y:S06]  /*12c0*/  BRA.DIV UR12, `(.L_x_20966) ;  /* 0x0000000e0cd47947 */ /* 0x002fec000b800000 */
        /* <DEDUP_REMOVED lines=68> */
.L_x_20978:
[----:B------:R-:W3:Y:S01]  /*1710*/  @!P3 S2R R61, SR_CgaCtaId ;  /* 0x00000000003db919 */ /* 0x000ee20000008800 */
[----:B------:R-:W-:Y:S01]  /*1720*/  LOP3.LUT R64, R2, 0x1f, RZ, 0xc0, !PT ;  /* 0x0000001f02407812 */ /* 0x000fe200078ec0ff */
[----:B------:R-:W-:Y:S05]  /*1730*/  WARPSYNC.ALL ;  /* 0x0000000000007948 */ /* 0x000fea0003800000 */
[----:B------:R-:W-:Y:S02]  /*1740*/  ISETP.GT.U32.AND P5, PT, R64, 0x7, PT ;  /* 0x000000074000780c */ /* 0x000fe40003fa4070 */
[----:B------:R-:W-:Y:S02]  /*1750*/  @!P3 MOV R0, 0x400 ;  /* 0x000004000000b802 */ /* 0x000fe40000000f00 */
[----:B------:R-:W-:-:S09]  /*1760*/  LOP3.LUT R123, R63, 0x7, RZ, 0xc0, !PT ;  /* 0x000000073f7b7812 */ /* 0x000fd200078ec0ff */
[----:B------:R-:W4:Y:S01]  /*1770*/  @!P5 S2R R68, SR_CgaCtaId ;  /* 0x000000000044d919 */ /* 0x000f220000008800 */
[----:B------:R-:W-:Y:S02]  /*1780*/  @!P5 MOV R63, 0x400 ;  /* 0x00000400003fd802 */ /* 0x000fe40000000f00 */
[----:B---3--:R-:W-:Y:S02]  /*1790*/  @!P3 LEA R61, R61, R0, 0x18 ;  /* 0x000000003d3db211 */ /* 0x008fe400078ec0ff */
[C---:B------:R-:W-:Y:S02]  /*17a0*/  @!P3 IADD3 R0, R62.reuse, R123, RZ ;  /* 0x0000007b3e00b210 */ /* 0x040fe40007ffe0ff */
[----:B------:R-:W-:Y:S01]  /*17b0*/  @!P5 IADD3 R62, R62, R64, RZ ;  /* 0x000000403e3ed210 */ /* 0x000fe20007ffe0ff */
[----:B------:R-:W-:Y:S01]  /*17c0*/  HFMA2.MMA R64, -RZ, RZ, 0, 0 ;  /* 0x00000000ff407435 */ /* 0x000fe200000001ff */
[----:B------:R-:W-:Y:S01]  /*17d0*/  @!P3 LEA R0, R0, R61, 0x3 ;  /* 0x0000003d0000b211 */ /* 0x000fe200078e18ff */
[----:B--2---:R-:W-:-:S04]  /*17e0*/  FADD.FTZ R61, R66, R125 ;  /* 0x0000007d423d7221 */ /* 0x004fc80000010000 */
[----:B------:R-:W-:Y:S01]  /*17f0*/  @!P5 MOV R64, 0x300 ;  /* 0x000003000040d802 */ /* 0x000fe20000000f00 */
[----:B------:R-:W-:Y:S01]  /*1800*/  @!P3 STS.64 [R0], R60 ;  /* 0x0000003c0000b388 */ /* 0x000fe20000000a00 */
[----:B------:R-:W-:Y:S01]  /*1810*/  BAR.SYNC.DEFER_BLOCKING 0x0 ;  /* 0x0000000000007b1d */ /* 0x000fe20000010000 */
[----:B------:R-:W-:Y:S02]  /*1820*/  LOP3.LUT P3, RZ, R123, 0x1f, R2, 0xf8, !PT ;  /* 0x0000001f7bff7812 */ /* 0x000fe4000786f802 */
[----:B----4-:R-:W-:-:S04]  /*1830*/  @!P5 LEA R125, R68, R63, 0x18 ;  /* 0x0000003f447dd211 */ /* 0x010fc800078ec0ff */
[----:B-1----:R-:W-:Y:S02]  /*1840*/  @!P5 LEA R66, R62, R125, 0x3 ;  /* 0x0000007d3e42d211 */ /* 0x002fe400078e18ff */
[----:B------:R-:W-:Y:S01]  /*1850*/  CS2R R62, SRZ ;  /* 0x00000000003e7805 */ /* 0x000fe2000001ff00 */
[----:B------:R-:W1:Y:S05]  /*1860*/  SHFL.DOWN PT, R125, R64, 0x4, 0x1f ;  /* 0x08801f00407d7f89 */ /* 0x000e6a00000e0000 */
[----:B------:R-:W-:Y:S01]  /*1870*/  @!P5 LDS.64 R62, [R66] ;  /* 0x00000000423ed984 */ /* 0x000fe20000000a00 */
[----:B-1----:R-:W-:Y:S02]  /*1880*/  IADD3 R60, R125, R64, RZ ;  /* 0x000000407d3c7210 */ /* 0x002fe40007ffe0ff */
[----:B------:R-:W-:-:S02]  /*1890*/  I2FP.F32.S32 R72, R125 ;  /* 0x0000007d00487245 */ /* 0x000fc40000201400 */
[----:B------:R-:W-:Y:S01]  /*18a0*/  I2FP.F32.S32 R61, R60 ;  /* 0x0000003c003d7245 */ /* 0x000fe20000201400 */
[----:B------:R-:W1:Y:S01]  /*18b0*/  SHFL.DOWN PT, R74, R60, 0x2, 0x1f ;  /* 0x08401f003c4a7f89 */ /* 0x000e6200000e0000 */
[----:B------:R-:W-:Y:S02]  /*18c0*/  I2FP.F32.S32 R125, R64 ;  /* 0x00000040007d7245 */ /* 0x000fe40000201400 */
[----:B------:R-:W2:Y:S01]  /*18d0*/  MUFU.RCP R70, R61 ;  /* 0x0000003d00467308 */ /* 0x000ea20000001000 */
[----:B-1----:R-:W-:Y:S01]  /*18e0*/  IADD3 R60, R60, R74, RZ ;  /* 0x0000004a3c3c7210 */ /* 0x002fe20007ffe0ff */
[----:B------:R-:W1:Y:S03]  /*18f0*/  SHFL.DOWN PT, R68, R62, 0x4, 0x1f ;  /* 0x08801f003e447f89 */ /* 0x000e6600000e0000 */
[----:B------:R-:W-:Y:S01]  /*1900*/  I2FP.F32.S32 R64, R60 ;  /* 0x0000003c00407245 */ /* 0x000fe20000201400 */
[----:B------:R-:W3:Y:S01]  /*1910*/  SHFL.DOWN PT, R0, R63, 0x4, 0x1f ;  /* 0x08801f003f007f89 */ /* 0x000ee200000e0000 */
[C---:B-1----:R-:W-:Y:S01]  /*1920*/  FMUL.FTZ R66, R68.reuse, R72 ;  /* 0x0000004844427220 */ /* 0x042fe20000410000 */
[----:B------:R-:W-:-:S03]  /*1930*/  FADD.FTZ R68, -R68, R62 ;  /* 0x0000003e44447221 */ /* 0x000fc60000010100 */
[----:B------:R-:W-:Y:S01]  /*1940*/  FFMA.FTZ R66, R125, R62, R66 ;  /* 0x0000003e7d427223 */ /* 0x000fe20000010042 */
[----:B------:R-:W-:Y:S01]  /*1950*/  FMUL.FTZ R68, R68, R68 ;  /* 0x0000004444447220 */ /* 0x000fe20000410000 */
[----:B---3--:R-:W-:Y:S02]  /*1960*/  FADD.FTZ R63, R0, R63 ;  /* 0x0000003f003f7221 */ /* 0x008fe40000010000 */
[----:B--2---:R-:W-:Y:S01]  /*1970*/  FMUL.FTZ R66, R70, R66 ;  /* 0x0000004246427220 */ /* 0x004fe20000410000 */
[----:B------:R-:W-:Y:S01]  /*1980*/  FMUL.FTZ R68, R68, R125 ;  /* 0x0000007d44447220 */ /* 0x000fe20000410000 */
[----:B------:R-:W-:-:S03]  /*1990*/  I2FP.F32.S32 R125, R74 ;  /* 0x0000004a007d7245 */ /* 0x000fc60000201400 */
[----:B------:R-:W1:Y:S01]  /*19a0*/  SHFL.DOWN PT, R62, R66, 0x2, 0x1f ;  /* 0x08401f00423e7f89 */ /* 0x000e6200000e0000 */
[----:B------:R-:W-:-:S03]  /*19b0*/  FMUL.FTZ R68, R68, R72 ;  /* 0x0000004844447220 */ /* 0x000fc60000410000 */
[----:B------:R-:W2:Y:S01]  /*19c0*/  SHFL.DOWN PT, R72, R60, 0x1, 0x1f ;  /* 0x08201f003c487f89 */ /* 0x000ea200000e0000 */
[----:B------:R-:W-:Y:S02]  /*19d0*/  FFMA.FTZ R63, R70, R68, R63 ;  /* 0x00000044463f7223 */ /* 0x000fe4000001003f */
[----:B------:R-:W3:Y:S03]  /*19e0*/  MUFU.RCP R68, R64 ;  /* 0x0000004000447308 */ /* 0x000ee60000001000 */
[----:B------:R-:W4:Y:S01]  /*19f0*/  SHFL.DOWN PT, R0, R63, 0x2, 0x1f ;  /* 0x08401f003f007f89 */ /* 0x000f2200000e0000 */
[----:B-1----:R-:W-:Y:S01]  /*1a00*/  FMUL.FTZ R70, R62, R125 ;  /* 0x0000007d3e467220 */ /* 0x002fe20000410000 */
[----:B------:R-:W-:-:S03]  /*1a10*/  FADD.FTZ R62, R66, -R62 ;  /* 0x8000003e423e7221 */ /* 0x000fc60000010000 */
[C---:B------:R-:W-:Y:S01]  /*1a20*/  FFMA.FTZ R70, R61.reuse, R66, R70 ;  /* 0x000000423d467223 */ /* 0x040fe20000010046 */
[----:B------:R-:W-:Y:S01]  /*1a30*/  FMUL.FTZ R62, R62, R62 ;  /* 0x0000003e3e3e7220 */ /* 0x000fe20000410000 */
[----:B--2---:R-:W-:Y:S02]  /*1a40*/  IADD3 R60, R60, R72, RZ ;  /* 0x000000483c3c7210 */ /* 0x004fe40007ffe0ff */
[----:B---3--:R-:W-:Y:S01]  /*1a50*/  FMUL.FTZ R70, R68, R70 ;  /* 0x0000004644467220 */ /* 0x008fe20000410000 */
[----:B------:R-:W-:Y:S01]  /*1a60*/  FMUL.FTZ R62, R61, R62 ;  /* 0x0000003e3d3e7220 */ /* 0x000fe20000410000 */
[----:B----4-:R-:W-:Y:S01]  /*1a70*/  FADD.FTZ R63, R63, R0 ;  /* 0x000000003f3f7221 */ /* 0x010fe20000010000 */
[----:B------:R-:W-:Y:S02]  /*1a80*/  I2FP.F32.S32 R60, R60 ;  /* 0x0000003c003c7245 */ /* 0x000fe40000201400 */
[----:B------:R-:W1:Y:S01]  /*1a90*/  SHFL.DOWN PT, R61, R70, 0x1, 0x1f ;  /* 0x08201f00463d7f89 */ /* 0x000e6200000e0000 */
[----:B------:R-:W-:Y:S01]  /*1aa0*/  FMUL.FTZ R62, R62, R125 ;  /* 0x0000007d3e3e7220 */ /* 0x000fe20000410000 */
[----:B------:R-:W-:-:S02]  /*1ab0*/  I2FP.F32.S32 R72, R72 ;  /* 0x0000004800487245 */ /* 0x000fc40000201400 */
[----:B------:R-:W2:Y:S01]  /*1ac0*/  MUFU.RCP R60, R60 ;  /* 0x0000003c003c7308 */ /* 0x000ea20000001000 */
[----:B------:R-:W-:-:S05]  /*1ad0*/  FFMA.FTZ R62, R68, R62, R63 ;  /* 0x0000003e443e7223 */ /* 0x000fca000001003f */
[----:B------:R-:W3:Y:S01]  /*1ae0*/  SHFL.DOWN PT, R63, R62, 0x1, 0x1f ;  /* 0x08201f003e3f7f89 */ /* 0x000ee200000e0000 */
[----:B-1----:R-:W-:Y:S01]  /*1af0*/  FADD.FTZ R0, R70, -R61 ;  /* 0x8000003d46007221 */ /* 0x002fe20000010000 */
[----:B------:R-:W-:-:S03]  /*1b00*/  FMUL.FTZ R125, R61, R72 ;  /* 0x000000483d7d7220 */ /* 0x000fc60000410000 */
[----:B------:R-:W-:Y:S01]  /*1b10*/  FMUL.FTZ R61, R0, R0 ;  /* 0x00000000003d7220 */ /* 0x000fe20000410000 */
[----:B------:R-:W-:-:S03]  /*1b20*/  FFMA.FTZ R125, R64, R70, R125 ;  /* 0x00000046407d7223 */ /* 0x000fc6000001007d */
[----:B------:R-:W-:Y:S01]  /*1b30*/  FMUL.FTZ R61, R64, R61 ;  /* 0x0000003d403d7220 */ /* 0x000fe20000410000 */
[----:B--2---:R-:W-:Y:S01]  /*1b40*/  FMUL.FTZ R125, R60, R125 ;  /* 0x0000007d3c7d7220 */ /* 0x004fe20000410000 */
[----:B---3--:R-:W-:Y:S01]  /*1b50*/  FADD.FTZ R63, R62, R63 ;  /* 0x0000003f3e3f7221 */ /* 0x008fe20000010000 */
[----:B------:R-:W1:Y:S01]  /*1b60*/  LDC R64, c[0x0][0x2d8] ;  /* 0x0000b600ff407b82 */ /* 0x000e620000000800 */
[----:B------:R-:W-:Y:S02]  /*1b70*/  FMUL.FTZ R61, R61, R72 ;  /* 0x000000483d3d7220 */ /* 0x000fe40000410000 */
[----:B------:R-:W2:Y:S02]  /*1b80*/  SHFL.IDX PT, R123, R125, RZ, 0x1f ;  /* 0x00001fff7d7b7589 */ /* 0x000ea400000e0000 */
[----:B------:R-:W-:-:S03]  /*1b90*/  FFMA.FTZ R0, R60, R61, R63 ;  /* 0x0000003d3c007223 */ /* 0x000fc6000001003f */
[----:B------:R-:W3:Y:S03]  /*1ba0*/  @!P3 LDC.64 R62, c[0x0][0x250] ;  /* 0x00009400ff3ebb82 */ /* 0x000ee60000000a00 */
[----:B------:R-:W1:Y:S01]  /*1bb0*/  SHFL.IDX PT, R0, R0, RZ, 0x1f ;  /* 0x00001fff00007589 */ /* 0x000e6200000e0000 */
[C---:B--2---:R-:W-:Y:S01]  /*1bc0*/  FMUL.FTZ R60, R123.reuse, R123 ;  /* 0x0000007b7b3c7220 */ /* 0x044fe20000410000 */
[----:B------:R-:W-:-:S04]  /*1bd0*/  FSEL R66, R123, RZ, !P4 ;  /* 0x000000ff7b427208 */ /* 0x000fc80006000000 */
[----:B------:R-:W-:Y:S01]  /*1be0*/  FSEL R61, R60, RZ, P4 ;  /* 0x000000ff3c3d7208 */ /* 0x000fe20002000000 */
[C---:B------:R-:W-:Y:S01]  /*1bf0*/  FADD.FTZ R80, -R66.reuse, R87 ;  /* 0x0000005742507221 */ /* 0x040fe20000010100 */
[----:B------:R-:W-:Y:S01]  /*1c00*/  FADD.FTZ R108, -R66, R65 ;  /* 0x00000041426c7221 */ /* 0x000fe20000010100 */
[----:B-1----:R-:W-:Y:S01]  /*1c10*/  FFMA.FTZ R60, R0, UR7, R64 ;  /* 0x00000007003c7c23 */ /* 0x002fe20008010040 */
[C---:B------:R-:W-:Y:S01]  /*1c20*/  FADD.FTZ R0, -R66.reuse, R73 ;  /* 0x0000004942007221 */ /* 0x040fe20000010100 */
[----:B------:R-:W-:Y:S01]  /*1c30*/  FADD.FTZ R72, -R66, R75 ;  /* 0x0000004b42487221 */ /* 0x000fe20000010100 */
[----:B---3--:R-:W-:-:S04]  /*1c40*/  @!P3 IMAD.WIDE R62, R3, 0x4, R62 ;  /* 0x00000004033eb825 */ /* 0x008fc800078e023e */
[----:B------:R-:W-:Y:S01]  /*1c50*/  FADD.FTZ R64, R60, R61 ;  /* 0x0000003d3c407221 */ /* 0x000fe20000010000 */
[C---:B------:R-:W-:Y:S01]  /*1c60*/  FADD.FTZ R68, -R66.reuse, R77 ;  /* 0x0000004d42447221 */ /* 0x040fe20000010100 */
        /* <DEDUP_REMOVED lines=10> */
[----:B------:R4:W-:Y:S01]  /*1d10*/  @!P3 STG.E desc[UR4][R62.64], R123 ;  /* 0x0000007b3e00b986 */ /* 0x0009e2000c101904 */
        /* <DEDUP_REMOVED lines=8> */
[C---:B---3--:R-:W-:Y:S01]  /*1da0*/  FMUL.FTZ R75, R87.reuse, R68 ;  /* 0x00000044574b7220 */ /* 0x048fe20000410000 */
[----:B------:R-:W-:Y:S01]  /*1db0*/  FMUL.FTZ R74, R87, R74 ;  /* 0x0000004a574a7220 */ /* 0x000fe20000410000 */
[C---:B------:R-:W-:Y:S01]  /*1dc0*/  FADD.FTZ R106, -R66.reuse, R117 ;  /* 0x00000075426a7221 */ /* 0x040fe20000010100 */
[C---:B------:R-:W-:Y:S01]  /*1dd0*/  FADD.FTZ R110, -R66.reuse, R109 ;  /* 0x0000006d426e7221 */ /* 0x040fe20000010100 */
[----:B------:R-:W-:Y:S01]  /*1de0*/  FADD.FTZ R112, -R66, R119 ;  /* 0x0000007742707221 */ /* 0x000fe20000010100 */
[----:B-1----:R-:W-:-:S04]  /*1df0*/  @!P3 IMAD.WIDE R70, R3, 0x4, R60 ;  /* 0x000000040346b825 */ /* 0x002fc800078e023c */
[C---:B------:R-:W-:Y:S01]  /*1e00*/  FMUL.FTZ R61, R87.reuse, R0 ;  /* 0x00000000573d7220 */ /* 0x040fe20000410000 */
[----:B------:R-:W-:Y:S01]  /*1e10*/  FMUL.FTZ R60, R87, R72 ;  /* 0x00000048573c7220 */ /* 0x000fe20000410000 */
[----:B------:R-:W-:Y:S01]  /*1e20*/  FADD.FTZ R114, -R66, R121 ;  /* 0x0000007942727221 */ /* 0x000fe20000010100 */
[----:B------:R-:W-:Y:S01]  /*1e30*/  IADD3 R73, R79, 0x100, RZ ;  /* 0x000001004f497810 */ /* 0x000fe20007ffe0ff */
[----:B----4-:R-:W-:Y:S01]  /*1e40*/  FFMA.FTZ R62, R34, R61, R58 ;  /* 0x0000003d223e7223 */ /* 0x010fe2000001003a */
[C---:B------:R-:W-:Y:S01]  /*1e50*/  FMUL.FTZ R97, R87.reuse, R76 ;  /* 0x0000004c57617220 */ /* 0x040fe20000410000 */
[----:B------:R-:W-:Y:S01]  /*1e60*/  FMUL.FTZ R66, R87, R82 ;  /* 0x0000005257427220 */ /* 0x000fe20000410000 */
[----:B------:R-:W-:Y:S01]  /*1e70*/  FFMA.FTZ R61, R33, R60, R57 ;  /* 0x0000003c213d7223 */ /* 0x000fe20000010039 */
[C---:B------:R-:W-:Y:S01]  /*1e80*/  FMUL.FTZ R0, R87.reuse, R78 ;  /* 0x0000004e57007220 */ /* 0x040fe20000410000 */
[C---:B------:R-:W-:Y:S01]  /*1e90*/  FMUL.FTZ R101, R87.reuse, R80 ;  /* 0x0000005057657220 */ /* 0x040fe20000410000 */
[----:B------:R-:W-:Y:S01]  /*1ea0*/  FMUL.FTZ R68, R87, R86 ;  /* 0x0000005657447220 */ /* 0x000fe20000410000 */
[----:B--2---:R-:W-:-:S04]  /*1eb0*/  IMAD.WIDE.U32 R76, R79, 0x10, R64 ;  /* 0x000000104f4c7825 */ /* 0x004fc800078e0040 */
        /* <DEDUP_REMOVED lines=14> */
[----:B------:R-:W-:Y:S01]  /*1fa0*/  FMUL.FTZ R106, R87, R106 ;  /* 0x0000006a576a7220 */ /* 0x000fe20000410000 */
[----:B------:R-:W-:Y:S01]  /*1fb0*/  FFMA.FTZ R67, R31, R66, R55 ;  /* 0x000000421f437223 */ /* 0x000fe20000010037 */
[----:B------:R-:W-:Y:S01]  /*1fc0*/  FMUL.FTZ R99, R87, R108 ;  /* 0x0000006c57637220 */ /* 0x000fe20000410000 */
[----:B------:R-:W-:-:S04]  /*1fd0*/  IMAD.WIDE.U32 R72, R73, 0x10, R64 ;  /* 0x0000001049487825 */ /* 0x000fc800078e0040 */
[C---:B------:R-:W-:Y:S01]  /*1fe0*/  FMUL.FTZ R90, R87.reuse, R110 ;  /* 0x0000006e575a7220 */ /* 0x040fe20000410000 */
[C---:B------:R-:W-:Y:S01]  /*1ff0*/  FMUL.FTZ R109, R87.reuse, R112 ;  /* 0x00000070576d7220 */ /* 0x040fe20000410000 */
[----:B------:R-:W-:Y:S01]  /*2000*/  FMUL.FTZ R114, R87, R114 ;  /* 0x0000007257727220 */ /* 0x000fe20000410000 */
[----:B------:R-:W-:Y:S01]  /*2010*/  IMAD.WIDE.U32 R80, R69, 0x10, R64 ;  /* 0x0000001045507825 */ /* 0x000fe200078e0040 */
[----:B------:R1:W-:Y:S03]  /*2020*/  @!P3 STG.E desc[UR4][R70.64], R87 ;  /* 0x000000574600b986 */ /* 0x0003e6000c101904 */
[----:B------:R-:W-:Y:S01]  /*2030*/  FFMA.FTZ R66, R30, R101, R54 ;  /* 0x000000651e427223 */ /* 0x000fe20000010036 */
[----:B------:R-:W-:Y:S01]  /*2040*/  FFMA.FTZ R69, R25, R68, R49 ;  /* 0x0000004419457223 */ /* 0x000fe20000010031 */
[----:B------:R-:W-:-:S04]  /*2050*/  IMAD.WIDE.U32 R84, R91, 0x10, R64 ;  /* 0x000000105b547825 */ /* 0x000fc800078e0040 */
[----:B------:R-:W-:Y:S01]  /*2060*/  FFMA.FTZ R65, R29, R0, R53 ;  /* 0x000000001d417223 */ /* 0x000fe20000010035 */
[----:B------:R-:W-:Y:S01]  /*2070*/  FFMA.FTZ R64, R28, R97, R52 ;  /* 0x000000611c407223 */ /* 0x000fe20000010034 */
[----:B------:R2:W-:Y:S01]  /*2080*/  STG.E.128 desc[UR4][R76.64], R60 ;  /* 0x0000003c4c007986 */ /* 0x0005e2000c101d04 */
[----:B------:R-:W-:Y:S01]  /*2090*/  FFMA.FTZ R68, R24, R95, R48 ;  /* 0x0000005f18447223 */ /* 0x000fe20000010030 */
[----:B------:R-:W-:Y:S01]  /*20a0*/  FFMA.FTZ R79, R23, R98, R47 ;  /* 0x00000062174f7223 */ /* 0x000fe2000001002f */
[----:B------:R-:W-:Y:S01]  /*20b0*/  FFMA.FTZ R95, R15, R114, R39 ;  /* 0x000000720f5f7223 */ /* 0x000fe20000010027 */
[----:B------:R-:W-:Y:S01]  /*20c0*/  FFMA.FTZ R94, R14, R109, R38 ;  /* 0x0000006d0e5e7223 */ /* 0x000fe20000010026 */
[----:B------:R-:W-:Y:S01]  /*20d0*/  FFMA.FTZ R92, R12, R99, R36 ;  /* 0x000000630c5c7223 */ /* 0x000fe20000010024 */
[----:B-1----:R-:W-:Y:S01]  /*20e0*/  FFMA.FTZ R71, R27, R78, R51 ;  /* 0x0000004e1b477223 */ /* 0x002fe20000010033 */
[----:B------:R-:W-:Y:S01]  /*20f0*/  FFMA.FTZ R70, R26, R103, R50 ;  /* 0x000000671a467223 */ /* 0x000fe20000010032 */
[----:B------:R-:W-:Y:S01]  /*2100*/  FFMA.FTZ R78, R22, R105, R46 ;  /* 0x00000069164e7223 */ /* 0x000fe2000001002e */
[----:B------:R1:W-:Y:S01]  /*2110*/  STG.E.128 desc[UR4][R72.64], R64 ;  /* 0x0000004048007986 */ /* 0x0003e2000c101d04 */
[----:B------:R-:W-:-:S02]  /*2120*/  IADD3 R3, R3, UR8, RZ ;  /* 0x0000000803037c10 */ /* 0x000fc4000fffe0ff */
[----:B------:R-:W-:Y:S01]  /*2130*/  SEL R0, RZ, 0x1, P2 ;  /* 0x00000001ff007807 */ /* 0x000fe20001000000 */
[----:B------:R1:W-:Y:S01]  /*2140*/  STG.E.128 desc[UR4][R74.64], R68 ;  /* 0x000000444a007986 */ /* 0x0003e2000c101d04 */
[----:B------:R-:W-:Y:S01]  /*2150*/  ISETP.GE.AND P3, PT, R3, UR9, PT ;  /* 0x0000000903007c0c */ /* 0x000fe2000bf66270 */
[----:B--2---:R-:W-:Y:S01]  /*2160*/  FFMA.FTZ R77, R21, R86, R45 ;  /* 0x00000056154d7223 */ /* 0x004fe2000001002d */
        /* <DEDUP_REMOVED lines=11> */
.L_x_20966:
[----:B------:R-:W-:Y:S01]  /*2220*/  HFMA2.MMA R72, -RZ, RZ, 0, 5.9604644775390625e-08 ;  /* 0x00000001ff487435 */ /* 0x000fe200000001ff */
[----:B------:R-:W-:Y:S02]  /*2230*/  MOV R70, R0 ;  /* 0x0000000000467202 */ /* 0x000fe40000000f00 */
[----:B------:R-:W-:Y:S02]  /*2240*/  MOV R74, 0x1f ;  /* 0x0000001f004a7802 */ /* 0x000fe40000000f00 */
[----:B------:R-:W-:-:S07]  /*2250*/  MOV R68, 0xffffffff ;  /* 0xffffffff00447802 */ /* 0x000fce0000000f00 */
[----:B0----5:R-:W-:Y:S05]  /*2260*/  WARPSYNC.COLLECTIVE R68, `(.L_x_20968) ;  /* 0x0000000044087348 */ /* 0x021fea0003c00000 */
[----:B------:R1:W2:Y:S02]  /*2270*/  SHFL.BFLY P5, R125, R70, R72, R74 ;  /* 0x0c000048467d7389 */ /* 0x0002a400000a004a */
[----:B012--5:R-:W-:Y:S01]  /*2280*/  ENDCOLLECTIVE ;  /* 0x000000000000791b */ /* 0x027fe20003800000 */
.L_x_20968:
[----:B------:R-:W-:Y:S01]  /*2290*/  HFMA2.MMA R72, -RZ, RZ, 0, 1.1920928955078125e-07 ;  /* 0x00000002ff487435 */ /* 0x000fe200000001ff */
[----:B------:R-:W-:-:S05]  /*22a0*/  MOV R61, R125 ;  /* 0x0000007d003d7202 */ /* 0x000fca0000000f00 */
[----:B------:R-:W-:-:S05]  /*22b0*/  FADD.FTZ R61, R0, R61 ;  /* 0x0000003d003d7221 */ /* 0x000fca0000010000 */
[----:B------:R-:W-:-:S07]  /*22c0*/  MOV R70, R61 ;  /* 0x0000003d00467202 */ /* 0x000fce0000000f00 */
[----:B------:R-:W-:Y:S05]  /*22d0*/  WARPSYNC.COLLECTIVE R68, `(.L_x_20969) ;  /* 0x0000000044087348 */ /* 0x000fea0003c00000 */
[----:B------:R0:W1:Y:S02]  /*22e0*/  SHFL.BFLY P5, R125, R70, R72, R74 ;  /* 0x0c000048467d7389 */ /* 0x00006400000a004a */
[----:B01----:R-:W-:Y:S01]  /*22f0*/  ENDCOLLECTIVE ;  /* 0x000000000000791b */ /* 0x003fe20003800000 */
.L_x_20969:
[----:B------:R-:W-:Y:S01]  /*2300*/  HFMA2.MMA R72, -RZ, RZ, 0, 2.384185791015625e-07 ;  /* 0x00000004ff487435 */ /* 0x000fe200000001ff */
[----:B------:R-:W-:-:S05]  /*2310*/  MOV R60, R125 ;  /* 0x0000007d003c7202 */ /* 0x000fca0000000f00 */
[----:B------:R-:W-:-:S05]  /*2320*/  FADD.FTZ R64, R61, R60 ;  /* 0x0000003c3d407221 */ /* 0x000fca0000010000 */
[----:B------:R-:W-:-:S07]  /*2330*/  MOV R70, R64 ;  /* 0x0000004000467202 */ /* 0x000fce0000000f00 */
[----:B------:R-:W-:Y:S05]  /*2340*/  WARPSYNC.COLLECTIVE R68, `(.L_x_20970) ;  /* 0x0000000044087348 */ /* 0x000fea0003c00000 */
[----:B------:R0:W1:Y:S02]  /*2350*/  SHFL.BFLY P5, R125, R70, R72, R74 ;  /* 0x0c000048467d7389 */ /* 0x00006400000a004a */
[----:B01----:R-:W-:Y:S01]  /*2360*/  ENDCOLLECTIVE ;  /* 0x000000000000791b */ /* 0x003fe20003800000 */
.L_x_20970:
[----:B------:R-:W-:Y:S01]  /*2370*/  HFMA2.MMA R72, -RZ, RZ, 0, 4.76837158203125e-07 ;  /* 0x00000008ff487435 */ /* 0x000fe200000001ff */
[----:B------:R-:W-:-:S05]  /*2380*/  MOV R123, R125 ;  /* 0x0000007d007b7202 */ /* 0x000fca0000000f00 */
[----:B------:R-:W-:-:S05]  /*2390*/  FADD.FTZ R123, R64, R123 ;  /* 0x0000007b407b7221 */ /* 0x000fca0000010000 */
[----:B------:R-:W-:-:S07]  /*23a0*/  MOV R70, R123 ;  /* 0x0000007b00467202 */ /* 0x000fce0000000f00 */
[----:B------:R-:W-:Y:S05]  /*23b0*/  WARPSYNC.COLLECTIVE R68, `(.L_x_20971) ;  /* 0x0000000044087348 */ /* 0x000fea0003c00000 */
[----:B------:R0:W1:Y:S02]  /*23c0*/  SHFL.BFLY P5, R125, R70, R72, R74 ;  /* 0x0c000048467d7389 */ /* 0x00006400000a004a */
[----:B01----:R-:W-:Y:S01]  /*23d0*/  ENDCOLLECTIVE ;  /* 0x000000000000791b */ /* 0x003fe20003800000 */
.L_x_20971:
[----:B------:R-:W-:Y:S01]  /*23e0*/  HFMA2.MMA R72, -RZ, RZ, 0, 9.5367431640625e-07 ;  /* 0x00000010ff487435 */ /* 0x000fe200000001ff */
[----:B------:R-:W-:-:S05]  /*23f0*/  MOV R60, R125 ;  /* 0x0000007d003c7202 */ /* 0x000fca0000000f00 */
[----:B------:R-:W-:-:S05]  /*2400*/  FADD.FTZ R66, R123, R60 ;  /* 0x0000003c7b427221 */ /* 0x000fca0000010000 */
[----:B------:R-:W-:-:S07]  /*2410*/  MOV R70, R66 ;  /* 0x0000004200467202 */ /* 0x000fce0000000f00 */
[----:B------:R-:W-:Y:S05]  /*2420*/  WARPSYNC.COLLECTIVE R68, `(.L_x_20972) ;  /* 0x0000000044087348 */ /* 0x000fea0003c00000 */
[----:B------:R0:W1:Y:S02]  /*2430*/  SHFL.BFLY P5, R125, R70, R72, R74 ;  /* 0x0c000048467d7389 */ /* 0x00006400000a004a */
[----:B01----:R-:W-:Y:S01]  /*2440*/  ENDCOLLECTIVE ;  /* 0x000000000000791b */ /* 0x003fe20003800000 */
.L_x_20972:
        /* <DEDUP_REMOVED lines=55> */
.L_x_20973:
[----:B------:R-:W-:Y:S01]  /*27c0*/  HFMA2.MMA R72, -RZ, RZ, 0, 1.1920928955078125e-07 ;  /* 0x00000002ff487435 */ /* 0x000fe200000001ff */
[----:B------:R-:W-:-:S05]  /*27d0*/  MOV R61, R125 ;  /* 0x0000007d003d7202 */ /* 0x000fca0000000f00 */
[----:B------:R-:W-:-:S05]  /*27e0*/  FADD.FTZ R61, R0, R61 ;  /* 0x0000003d003d7221 */ /* 0x000fca0000010000 */
[----:B------:R-:W-:-:S07]  /*27f0*/  MOV R70, R61 ;  /* 0x0000003d00467202 */ /* 0x000fce0000000f00 */
[----:B------:R-:W-:Y:S05]  /*2800*/  WARPSYNC.COLLECTIVE R68, `(.L_x_20974) ;  /* 0x0000000044087348 */ /* 0x000fea0003c00000 */
[----:B------:R0:W1:Y:S02]  /*2810*/  SHFL.BFLY P5, R125, R70, R72, R74 ;  /* 0x0c000048467d7389 */ /* 0x00006400000a004a */
[----:B01----:R-:W-:Y:S01]  /*2820*/  ENDCOLLECTIVE ;  /* 0x000000000000791b */ /* 0x003fe20003800000 */
.L_x_20974:
[----:B------:R-:W-:Y:S01]  /*2830*/  HFMA2.MMA R72, -RZ, RZ, 0, 2.384185791015625e-07 ;  /* 0x00000004ff487435 */ /* 0x000fe200000001ff */
[----:B------:R-:W-:-:S05]  /*2840*/  MOV R64, R125 ;  /* 0x0000007d00407202 */ /* 0x000fca0000000f00 */
[----:B------:R-:W-:-:S05]  /*2850*/  FADD.FTZ R64, R61, R64 ;  /* 0x000000403d407221 */ /* 0x000fca0000010000 */
[----:B------:R-:W-:-:S07]  /*2860*/  MOV R70, R64 ;  /* 0x0000004000467202 */ /* 0x000fce0000000f00 */
[----:B------:R-:W-:Y:S05]  /*2870*/  WARPSYNC.COLLECTIVE R68, `(.L_x_20975) ;  /* 0x0000000044087348 */ /* 0x000fea0003c00000 */
[----:B------:R0:W1:Y:S02]  /*2880*/  SHFL.BFLY P5, R125, R70, R72, R74 ;  /* 0x0c000048467d7389 */ /* 0x00006400000a004a */
[----:B01----:R-:W-:Y:S01]  /*2890*/  ENDCOLLECTIVE ;  /* 0x000000000000791b */ /* 0x003fe20003800000 */
.L_x_20975:
[----:B------:R-:W-:Y:S01]  /*28a0*/  HFMA2.MMA R72, -RZ, RZ, 0, 4.76837158203125e-07 ;  /* 0x00000008ff487435 */ /* 0x000fe200000001ff */
[----:B------:R-:W-:-:S05]  /*28b0*/  MOV R123, R125 ;  /* 0x0000007d007b7202 */ /* 0x000fca0000000f00 */
[----:B------:R-:W-:-:S05]  /*28c0*/  FADD.FTZ R123, R64, R123 ;  /* 0x0000007b407b7221 */ /* 0x000fca0000010000 */
[----:B------:R-:W-:-:S07]  /*28d0*/  MOV R70, R123 ;  /* 0x0000007b00467202 */ /* 0x000fce0000000f00 */
[----:B------:R-:W-:Y:S05]  /*28e0*/  WARPSYNC.COLLECTIVE R68, `(.L_x_20976) ;  /* 0x0000000044087348 */ /* 0x000fea0003c00000 */
[----:B------:R0:W1:Y:S02]  /*28f0*/  SHFL.BFLY P5, R125, R70, R72, R74 ;  /* 0x0c000048467d7389 */ /* 0x00006400000a004a */
[----:B01----:R-:W-:Y:S01]  /*2900*/  ENDCOLLECTIVE ;  /* 0x000000000000791b */ /* 0x003fe20003800000 */
.L_x_20976:
[----:B------:R-:W-:Y:S01]  /*2910*/  HFMA2.MMA R72, -RZ, RZ, 0, 9.5367431640625e-07 ;  /* 0x00000010ff487435 */ /* 0x000fe200000001ff */
[----:B------:R-:W-:-:S05]  /*2920*/  MOV R66, R125 ;  /* 0x0000007d00427202 */ /* 0x000fca0000000f00 */
[----:B------:R-:W-:-:S05]  /*2930*/  FADD.FTZ R66, R123, R66 ;  /* 0x000000427b427221 */ /* 0x000fca0000010000 */
[----:B------:R-:W-:-:S07]  /*2940*/  MOV R70, R66 ;  /* 0x0000004200467202 */ /* 0x000fce0000000f00 */
[----:B------:R-:W-:Y:S05]  /*2950*/  WARPSYNC.COLLECTIVE R68, `(.L_x_20977) ;  /* 0x0000000044087348 */ /* 0x000fea0003c00000 */
[----:B------:R0:W1:Y:S02]  /*2960*/  SHFL.BFLY P5, R125, R70, R72, R74 ;  /* 0x0c000048467d7389 */ /* 0x00006400000a004a */
[----:B01----:R-:W-:Y:S01]  /*2970*/  ENDCOLLECTIVE ;  /* 0x000000000000791b */ /* 0x003fe20003800000 */
.L_x_20977:
[----:B------:R-:W-:Y:S05]  /*2980*/  BRA `(.L_x_20978) ;  /* 0xffffffec00607947 */ /* 0x000fea000383ffff */
.L_x_20979:
        /* <DEDUP_REMOVED lines=15> */
.L_x_23353:


//--------------------- .text._ZN10layer_norm13ln_fwd_kernelINS_13Kernel_traitsIfffffjLj6144ELj1ELj1ELj8ELj16ENS_18Kernel_traits_baseILj6144EfffffjLj256EEEEELb0ELb0ELb1ELb0EEEvNS_9FwdParamsE --------------------------
	.section	.text._ZN10layer_norm13ln_fwd_kernelINS_13Kernel_traitsIfffffjLj6144ELj1ELj1ELj8ELj16ENS_18Kernel_traits_baseILj6144EfffffjLj256EEEEELb0ELb0ELb1ELb0EEEvNS_9FwdParamsE,"ax",@progbits
	.align	128
        .global         _ZN10layer_norm13ln_fwd_kernelINS_13Kernel_traitsIfffffjLj6144ELj1ELj1ELj8ELj16ENS_18Kernel_traits_baseILj6144EfffffjLj256EEEEELb0ELb0ELb1ELb0EEEvNS_9FwdParamsE
        .type           _ZN10layer_norm13ln_fwd_kernelINS_13Kernel_traitsIfffffjLj6144ELj1ELj1ELj8ELj16ENS_18Kernel_traits_baseILj6144EfffffjLj256EEEEELb0ELb0ELb1ELb0EEEvNS_9FwdParamsE,@function
        .size           _ZN10layer_norm13ln_fwd_kernelINS_13Kernel_traitsIfffffjLj6144ELj1ELj1ELj8ELj16ENS_18Kernel_traits_baseILj6144EfffffjLj256EEEEELb0ELb0ELb1ELb0EEEvNS_9FwdParamsE,(.L_x_23354 - _ZN10layer_norm13ln_fwd_kernelINS_13Kernel_traitsIfffffjLj6144ELj1ELj1ELj8ELj16ENS_18Kernel_traits_baseILj6144EfffffjLj256EEEEELb0ELb0ELb1ELb0EEEvNS_9FwdParamsE)
        .other          _ZN10layer_norm13ln_fwd_kernelINS_13Kernel_traitsIfffffjLj6144ELj1ELj1ELj8ELj16ENS_18Kernel_traits_baseILj6144EfffffjLj256EEEEELb0ELb0ELb1ELb0EEEvNS_9FwdParamsE,@"STO_CUDA_ENTRY STV_DEFAULT"
_ZN10layer_norm13ln_fwd_kernelINS_13Kernel_traitsIfffffjLj6144ELj1ELj1ELj8ELj16ENS_18Kernel_traits_baseILj6144EfffffjLj256EEEEELb0ELb0ELb1ELb0EEEvNS_9FwdParamsE:
.text._ZN10layer_norm13ln_fwd_kernelINS_13Kernel_traitsIfffffjLj6144ELj1ELj1ELj8ELj16ENS_18Kernel_traits_baseILj6144EfffffjLj256EEEEELb0ELb0ELb1ELb0EEEvNS_9FwdParamsE:
        /* <DEDUP_REMOVED lines=33> */
.L_x_20981:
[----:B------:R-:W-:Y:S05]  /*0210*/  BSYNC B0 ;  /* 0x0000000000007941 */ /* 0x000fea0003800000 */
.L_x_20980:
        /* <DEDUP_REMOVED lines=14> */
.L_x_20983:
[----:B------:R-:W-:Y:S05]  /*0300*/  BSYNC B0 ;  /* 0x0000000000007941 */ /* 0x000fea0003800000 */
.L_x_20982:
        /* <DEDUP_REMOVED lines=14> */
.L_x_20985:
[----:B------:R-:W-:Y:S05]  /*03f0*/  BSYNC B0 ;  /* 0x0000000000007941 */ /* 0x000fea0003800000 */
.L_x_20984:
        /* <DEDUP_REMOVED lines=14> */
.L_x_20987:
[----:B------:R-:W-:Y:S05]  /*04e0*/  BSYNC B0 ;  /* 0x0000000000007941 */ /* 0x000fea0003800000 */
.L_x_20986:
        /* <DEDUP_REMOVED lines=14> */
.L_x_20989:
[----:B------:R-:W-:Y:S05]  /*05d0*/  BSYNC B0 ;  /* 0x0000000000007941 */ /* 0x000fea0003800000 */
.L_x_20988:
[----:B------:R-:W-:Y:S01]  /*05e0*/  ISETP.GE.U32.AND P0, PT, R89, 0x600, PT ;  /* 0x000006005900780c */ /* 0x000fe20003f06070 */
[----:B------:R-:W-:Y:S03]  /*05f0*/  BSSY B0, `(.L_x_20990) ;  /* 0x000000e000007945 */ /* 0x000fe60003800000 */
[----:B------:R-:W-:-:S09]  /*0600*/  P2R R98, PR, RZ, 0x1 ;  /* 0x00000001ff627803 */ /* 0x000fd20000000000 */
[----:B------:R-:W-:Y:S05]  /*0610*/  @!P0 BRA `(.L_x_20991) ;  /* 0x00000000002c8947 */ /* 0x000fea0003800000 */
[----:B-1234-:R-:W1:Y:S01]  /*0620*/  LDC.64 R4, c[0x0][0x260] ;  /* 0x00009800ff047b82 */ /* 0x01ee620000000a00 */
[----:B------:R-:W-:Y:S01]  /*0630*/  ULDC.64 UR6, c[0x0][0x2c8] ;  /* 0x0000b20000067ab9 */ /* 0x000fe20000000a00 */
[----:B------:R-:W-:Y:S02]  /*0640*/  CS2R R10, SRZ ;  /* 0x00000000000a7805 */ /* 0x000fe4000001ff00 */
[----:B------:R-:W-:Y:S02]  /*0650*/  ISETP.NE.U32.AND P0, PT, RZ, UR6, PT ;  /* 0x00000006ff007c0c */ /* 0x000fe4000bf05070 */
[----:B------:R-:W-:Y:S02]  /*0660*/  CS2R R8, SRZ ;  /* 0x0000000000087805 */ /* 0x000fe4000001ff00 */
[----:B------:R-:W-:-:S13]  /*0670*/  ISETP.NE.AND.EX P0, PT, RZ, UR7, PT, P0 ;  /* 0x00000007ff007c0c */ /* 0x000fda000bf05300 */
[C---:B0-----:R-:W-:Y:S01]  /*0680*/  @P0 LEA R2, P1, R7.reuse, UR6, 0x4 ;  /* 0x0000000607020c11 */ /* 0x041fe2000f8220ff */
[----:B-1----:R-:W-:-:S03]  /*0690*/  IMAD.WIDE.U32 R4, R7, 0x10, R4 ;  /* 0x0000001007047825 */ /* 0x002fc600078e0004 */
[----:B------:R-:W-:-:S03]  /*06a0*/  @P0 LEA.HI.X R3, R7, UR7, RZ, 0x4, P1 ;  /* 0x0000000707030c11 */ /* 0x000fc600088f24ff */
[----:B------:R-:W5:Y:S04]  /*06b0*/  LDG.E.128 R4, desc[UR4][R4.64] ;  /* 0x0000000404047981 */ /* 0x000f68000c1e1d00 */
[----:B------:R0:W5:Y:S02]  /*06c0*/  @P0 LDG.E.128 R8, desc[UR4][R2.64] ;  /* 0x0000000402080981 */ /* 0x000164000c1e1d00 */
.L_x_20991:
[----:B------:R-:W-:Y:S05]  /*06d0*/  BSYNC B0 ;  /* 0x0000000000007941 */ /* 0x000fea0003800000 */
.L_x_20990:
[----:B------:R-:W0:Y:S02]  /*06e0*/  S2UR UR6, SR_CTAID.X ;  /* 0x00000000000679c3 */ /* 0x000e240000002500 */
[----:B01234-:R-:W-:Y:S01]  /*06f0*/  LEA.HI R3, R91, UR6, RZ, 0x18 ;  /* 0x000000065b037c11 */ /* 0x01ffe2000f8fc0ff */
        /* <DEDUP_REMOVED lines=28> */
.L_x_21065:
[----:B0-234-:R-:W0:Y:S08]  /*08c0*/  LDC.64 R80, c[0x0][0x280] ;  /* 0x0000a000ff507b82 */ /* 0x01de300000000a00 */
[----:B------:R-:W2:Y:S08]  /*08d0*/  LDC.64 R100, c[0x0][0x288] ;  /* 0x0000a200ff647b82 */ /* 0x000eb00000000a00 */
[----:B------:R-:W3:Y:S01]  /*08e0*/  LDC R92, c[0x0][0x218] ;  /* 0x00008600ff5c7b82 */ /* 0x000ee20000000800 */
[----:B0-----:R-:W-:-:S06]  /*08f0*/  IMAD.WIDE R80, R3, 0x4, R80 ;  /* 0x0000000403507825 */ /* 0x001fcc00078e0250 */
[----:B------:R0:W4:Y:S01]  /*0900*/  LDG.E R80, desc[UR4][R80.64] ;  /* 0x0000000450507981 */ /* 0x000122000c1e1900 */
[----:B--2---:R-:W-:-:S05]  /*0910*/  IMAD.WIDE R100, R3, 0x4, R100 ;  /* 0x0000000403647825 */ /* 0x004fca00078e0264 */
[----:B-----5:R2:W5:Y:S01]  /*0920*/  LDG.E R82, desc[UR4][R100.64] ;  /* 0x0000000464527981 */ /* 0x020562000c1e1900 */
[----:B------:R-:W-:Y:S01]  /*0930*/  BSSY B0, `(.L_x_20992) ;  /* 0x000003d000007945 */ /* 0x000fe20003800000 */
[----:B---3--:R-:W-:-:S05]  /*0940*/  IMAD R93, R3, R92, RZ ;  /* 0x0000005c035d7224 */ /* 0x008fca00078e02ff */
[----:B------:R-:W-:-:S04]  /*0950*/  SHF.R.S32.HI R102, RZ, 0x1f, R93 ;  /* 0x0000001fff667819 */ /* 0x000fc8000001145d */
[----:B0-----:R-:W-:Y:S02]  /*0960*/  LEA.HI R81, R102, R93, RZ, 0x2 ;  /* 0x0000005d66517211 */ /* 0x001fe400078f10ff */
[----:B------:R-:W-:Y:S02]  /*0970*/  SHF.R.S32.HI R102, RZ, 0x1f, R3 ;  /* 0x0000001fff667819 */ /* 0x000fe40000011403 */
[----:B------:R-:W-:Y:S02]  /*0980*/  LEA.HI.SX32 R81, R81, R90, 0x1e ;  /* 0x0000005a51517211 */ /* 0x000fe400078ff2ff */
[----:B----4-:R-:W-:-:S13]  /*0990*/  ISETP.GE.AND P0, PT, R80, 0x1, PT ;  /* 0x000000015000780c */ /* 0x010fda0003f06270 */
[----:B------:R-:W-:-:S05]  /*09a0*/  @P0 IADD3 R83, R80, -0x1, RZ ;  /* 0xffffffff50530810 */ /* 0x000fca0007ffe0ff */
[----:B------:R-:W-:-:S05]  /*09b0*/  @P0 IMAD R83, R83, R92, RZ ;  /* 0x0000005c53530224 */ /* 0x000fca00078e02ff */
[----:B------:R-:W-:-:S04]  /*09c0*/  @P0 SHF.R.S32.HI R104, RZ, 0x1f, R83 ;  /* 0x0000001fff680819 */ /* 0x000fc80000011453 */
[----:B------:R-:W-:Y:S02]  /*09d0*/  @P0 LEA.HI R103, R104, R83, RZ, 0x2 ;  /* 0x0000005368670211 */ /* 0x000fe400078f10ff */
[----:B------:R-:W-:Y:S02]  /*09e0*/  MOV R83, RZ ;  /* 0x000000ff00537202 */ /* 0x000fe40000000f00 */
[----:B------:R-:W-:Y:S01]  /*09f0*/  @P0 LEA.HI.SX32 R83, R103, R90, 0x1e ;  /* 0x0000005a67530211 */ /* 0x000fe200078ff2ff */
[----:B--2---:R-:W-:Y:S06]  /*0a00*/  @!P4 BRA `(.L_x_20993) ;  /* 0x0000000000bcc947 */ /* 0x004fec0003800000 */
        /* <DEDUP_REMOVED lines=25> */
[----:B------:R-:W-:-:S07]  /*0ba0*/  @P1 FADD.FTZ R56, R52, R56 ;  /* 0x0000003834381221 */ /* 0x000fce0000010000 */
.L_x_20995:
[----:B------:R-:W-:Y:S05]  /*0bb0*/  BSYNC B1 ;  /* 0x0000000000017941 */ /* 0x000fea0003800000 */
.L_x_20994:
[----:B------:R-:W-:Y:S04]  /*0bc0*/  BSSY B1, `(.L_x_20996) ;  /* 0x0000004000017945 */ /* 0x000fe80003800000 */
[----:B------:R-:W-:Y:S05]  /*0bd0*/  @!P2 BRA `(.L_x_20997) ;  /* 0x000000000008a947 */ /* 0x000fea0003800000 */
[----:B-----5:R-:W-:-:S04]  /*0be0*/  FMUL.FTZ R57, R85, UR6 ;  /* 0x0000000655397c20 */ /* 0x020fc80008410000 */
[----:B------:R-:W-:-:S07]  /*0bf0*/  @P1 FADD.FTZ R57, R53, R57 ;  /* 0x0000003935391221 */ /* 0x000fce0000010000 */
.L_x_20997:
[----:B------:R-:W-:Y:S05]  /*0c00*/  BSYNC B1 ;  /* 0x0000000000017941 */ /* 0x000fea0003800000 */
.L_x_20996:
[----:B------:R-:W-:Y:S04]  /*0c10*/  BSSY B1, `(.L_x_20998) ;  /* 0x0000004000017945 */ /* 0x000fe80003800000 */
[----:B------:R-:W-:Y:S05]  /*0c20*/  @!P2 BRA `(.L_x_20999) ;  /* 0x000000000008a947 */ /* 0x000fea0003800000 */
[----:B-----5:R-:W-:-:S04]  /*0c30*/  FMUL.FTZ R58, R86, UR6 ;  /* 0x00000006563a7c20 */ /* 0x020fc80008410000 */
[----:B------:R-:W-:-:S07]  /*0c40*/  @P1 FADD.FTZ R58, R54, R58 ;  /* 0x0000003a363a1221 */ /* 0x000fce0000010000 */
.L_x_20999:
[----:B------:R-:W-:Y:S05]  /*0c50*/  BSYNC B1 ;  /* 0x0000000000017941 */ /* 0x000fea0003800000 */
.L_x_20998:
[----:B------:R-:W-:Y:S04]  /*0c60*/  BSSY B1, `(.L_x_21000) ;  /* 0x0000004000017945 */ /* 0x000fe80003800000 */
[----:B------:R-:W-:Y:S05]  /*0c70*/  @!P2 BRA `(.L_x_21001) ;  /* 0x000000000008a947 */ /* 0x000fea0003800000 */
[----:B-----5:R-:W-:-:S04]  /*0c80*/  FMUL.FTZ R59, R87, UR6 ;  /* 0x00000006573b7c20 */ /* 0x020fc80008410000 */
[----:B------:R-:W-:-:S07]  /*0c90*/  @P1 FADD.FTZ R59, R55, R59 ;  /* 0x0000003b373b1221 */ /* 0x000fce0000010000 */
.L_x_21001:
[----:B------:R-:W-:Y:S05]  /*0ca0*/  BSYNC B1 ;  /* 0x0000000000017941 */ /* 0x000fea0003800000 */
.L_x_21000:
[----:B------:R-:W0:Y:S01]  /*0cb0*/  LDC.64 R100, c[0x0][0x238] ;  /* 0x00008e00ff647b82 */ /* 0x000e220000000a00 */
[----:B------:R-:W-:Y:S01]  /*0cc0*/  IADD3 R83, R83, 0x100, RZ ;  /* 0x0000010053537810 */ /* 0x000fe20007ffe0ff */
[C---:B0-----:R-:W-:Y:S01]  /*0cd0*/  IMAD.WIDE.U32 R100, R81.reuse, 0x10, R100 ;  /* 0x0000001051647825 */ /* 0x041fe200078e0064 */
[----:B------:R-:W-:-:S04]  /*0ce0*/  IADD3 R81, R81, 0x100, RZ ;  /* 0x0000010051517810 */ /* 0x000fc80007ffe0ff */
[----:B------:R0:W-:Y:S03]  /*0cf0*/  STG.E.128 desc[UR4][R100.64], R56 ;  /* 0x0000003864007986 */ /* 0x0001e6000c101d04 */
.L_x_20993:
[----:B------:R-:W-:Y:S05]  /*0d00*/  BSYNC B0 ;  /* 0x0000000000007941 */ /* 0x000fea0003800000 */
.L_x_20992:
[----:B------:R-:W-:Y:S01]  /*0d10*/  ISETP.NE.AND P1, PT, R94, RZ, PT ;  /* 0x000000ff5e00720c */ /* 0x000fe20003f25270 */
[----:B------:R-:W-:-:S12]  /*0d20*/  BSSY B0, `(.L_x_21002) ;  /* 0x0000031000007945 */ /* 0x000fd80003800000 */
[----:B------:R-:W-:Y:S05]  /*0d30*/  @!P1 BRA `(.L_x_21003) ;  /* 0x0000000000bc9947 */ /* 0x000fea0003800000 */
[----:B------:R-:W2:Y:S02]  /*0d40*/  LDC.64 R104, c[0x0][0x230] ;  /* 0x00008c00ff687b82 */ /* 0x000ea40000000a00 */
[----:B--2---:R-:W-:-:S04]  /*0d50*/  ISETP.NE.U32.AND P1, PT, R104, RZ, PT ;  /* 0x000000ff6800720c */ /* 0x004fc80003f25070 */
        /* <DEDUP_REMOVED lines=24> */
.L_x_21005:
[----:B------:R-:W-:Y:S05]  /*0ee0*/  BSYNC B1 ;  /* 0x0000000000017941 */ /* 0x000fea0003800000 */
.L_x_21004:
[----:B------:R-:W-:Y:S04]  /*0ef0*/  BSSY B1, `(.L_x_21006) ;  /* 0x0000004000017945 */ /* 0x000fe80003800000 */
[----:B------:R-:W-:Y:S05]  /*0f00*/  @!P2 BRA `(.L_x_21007) ;  /* 0x000000000008a947 */ /* 0x000fea0003800000 */
[----:B-----5:R-:W-:-:S04]  /*0f10*/  FMUL.FTZ R61, R85, UR6 ;  /* 0x00000006553d7c20 */ /* 0x020fc80008410000 */
[----:B------:R-:W-:-:S07]  /*0f20*/  @P1 FADD.FTZ R61, R53, R61 ;  /* 0x0000003d353d1221 */ /* 0x000fce0000010000 */
.L_x_21007:
[----:B------:R-:W-:Y:S05]  /*0f30*/  BSYNC B1 ;  /* 0x0000000000017941 */ /* 0x000fea0003800000 */
.L_x_21006:
[----:B------:R-:W-:Y:S04]  /*0f40*/  BSSY B1, `(.L_x_21008) ;  /* 0x0000004000017945 */ /* 0x000fe80003800000 */
[----:B------:R-:W-:Y:S05]  /*0f50*/  @!P2 BRA `(.L_x_21009) ;  /* 0x000000000008a947 */ /* 0x000fea0003800000 */
[----:B-----5:R-:W-:-:S04]  /*0f60*/  FMUL.FTZ R62, R86, UR6 ;  /* 0x00000006563e7c20 */ /* 0x020fc80008410000 */
[----:B------:R-:W-:-:S07]  /*0f70*/  @P1 FADD.FTZ R62, R54, R62 ;  /* 0x0000003e363e1221 */ /* 0x000fce0000010000 */
.L_x_21009:
[----:B------:R-:W-:Y:S05]  /*0f80*/  BSYNC B1 ;  /* 0x0000000000017941 */ /* 0x000fea0003800000 */
.L_x_21008:
[----:B------:R-:W-:Y:S04]  /*0f90*/  BSSY B1, `(.L_x_21010) ;  /* 0x0000004000017945 */ /* 0x000fe80003800000 */
[----:B------:R-:W-:Y:S05]  /*0fa0*/  @!P2 BRA `(.L_x_21011) ;  /* 0x000000000008a947 */ /* 0x000fea0003800000 */
[----:B-----5:R-:W-:-:S04]  /*0fb0*/  FMUL.FTZ R63, R87, UR6 ;  /* 0x00000006573f7c20 */ /* 0x020fc80008410000 */
[----:B------:R-:W-:-:S07]  /*0fc0*/  @P1 FADD.FTZ R63, R55, R63 ;  /* 0x0000003f373f1221 */ /* 0x000fce0000010000 */
.L_x_21011:
[----:B------:R-:W-:Y:S05]  /*0fd0*/  BSYNC B1 ;  /* 0x0000000000017941 */ /* 0x000fea0003800000 */
.L_x_21010:
[----:B------:R-:W0:Y:S01]  /*0fe0*/  LDC.64 R100, c[0x0][0x238] ;  /* 0x00008e00ff647b82 */ /* 0x000e220000000a00 */
[----:B------:R-:W-:Y:S01]  /*0ff0*/  IADD3 R83, R83, 0x100, RZ ;  /* 0x0000010053537810 */ /* 0x000fe20007ffe0ff */
[C---:B0-----:R-:W-:Y:S01]  /*1000*/  IMAD.WIDE.U32 R100, R81.reuse, 0x10, R100 ;  /* 0x0000001051647825 */ /* 0x041fe200078e0064 */
[----:B------:R-:W-:-:S04]  /*1010*/  IADD3 R81, R81, 0x100, RZ ;  /* 0x0000010051517810 */ /* 0x000fc80007ffe0ff */
[----:B------:R2:W-:Y:S03]  /*1020*/  STG.E.128 desc[UR4][R100.64], R60 ;  /* 0x0000003c64007986 */ /* 0x0005e6000c101d04 */
.L_x_21003:
[----:B------:R-:W-:Y:S05]  /*1030*/  BSYNC B0 ;  /* 0x0000000000007941 */ /* 0x000fea0003800000 */
.L_x_21002:
[----:B------:R-:W-:Y:S01]  /*1040*/  ISETP.NE.AND P1, PT, R95, RZ, PT ;  /* 0x000000ff5f00720c */ /* 0x000fe20003f25270 */
[----:B------:R-:W-:-:S12]  /*1050*/  BSSY B0, `(.L_x_21012) ;  /* 0x0000031000007945 */ /* 0x000fd80003800000 */
[----:B------:R-:W-:Y:S05]  /*1060*/  @!P1 BRA `(.L_x_21013) ;  /* 0x0000000000bc9947 */ /* 0x000fea0003800000 */
[----:B------:R-:W3:Y:S02]  /*1070*/  LDC.64 R104, c[0x0][0x230] ;  /* 0x00008c00ff687b82 */ /* 0x000ee40000000a00 */
[----:B---3--:R-:W-:-:S04]  /*1080*/  ISETP.NE.U32.AND P1, PT, R104, RZ, PT ;  /* 0x000000ff6800720c */ /* 0x008fc80003f25070 */
[----:B------:R-:W-:-:S13]  /*1090*/  ISETP.NE.AND.EX P1, PT, R105, RZ, PT, P1 ;  /* 0x000000ff6900720c */ /* 0x000fda0003f25310 */
[----:B------:R-:W0:Y:S02]  /*10a0*/  @P1 LDC.64 R64, c[0x0][0x230] ;  /* 0x00008c00ff401b82 */ /* 0x000e240000000a00 */
[----:B0-2---:R-:W-:-:S05]  /*10b0*/  @P1 IMAD.WIDE.U32 R100, R81, 0x10, R64 ;  /* 0x0000001051641825 */ /* 0x005fca00078e0040 */
        /* <DEDUP_REMOVED lines=21> */
.L_x_21015:
[----:B------:R-:W-:Y:S05]  /*1210*/  BSYNC B1 ;  /* 0x0000000000017941 */ /* 0x000fea0003800000 */
.L_x_21014:
[----:B------:R-:W-:Y:S04]  /*1220*/  BSSY B1, `(.L_x_21016) ;  /* 0x0000004000017945 */ /* 0x000fe80003800000 */
[----:B------:R-:W-:Y:S05]  /*1230*/  @!P2 BRA `(.L_x_21017) ;  /* 0x000000000008a947 */ /* 0x000fea0003800000 */
[----:B-----5:R-:W-:-:S04]  /*1240*/  FMUL.FTZ R65, R85, UR6 ;  /* 0x0000000655417c20 */ /* 0x020fc80008410000 */
[----:B------:R-:W-:-:S07]  /*1250*/  @P1 FADD.FTZ R65, R53, R65 ;  /* 0x0000004135411221 */ /* 0x000fce0000010000 */
.L_x_21017:
[----:B------:R-:W-:Y:S05]  /*1260*/  BSYNC B1 ;  /* 0x0000000000017941 */ /* 0x000fea0003800000 */
.L_x_21016:
[----:B------:R-:W-:Y:S04]  /*1270*/  BSSY B1, `(.L_x_21018) ;  /* 0x0000004000017945 */ /* 0x000fe80003800000 */
[----:B------:R-:W-:Y:S05]  /*1280*/  @!P2 BRA `(.L_x_21019) ;  /* 0x000000000008a947 */ /* 0x000fea0003800000 */
[----:B-----5:R-:W-:-:S04]  /*1290*/  FMUL.FTZ R66, R86, UR6 ;  /* 0x0000000656427c20 */ /* 0x020fc80008410000 */
[----:B------:R-:W-:-:S07]  /*12a0*/  @P1 FADD.FTZ R66, R54, R66 ;  /* 0x0000004236421221 */ /* 0x000fce0000010000 */
.L_x_21019:
[----:B------:R-:W-:Y:S05]  /*12b0*/  BSYNC B1 ;  /* 0x0000000000017941 */ /* 0x000fea0003800000 */
.L_x_21018:
[----:B------:R-:W-:Y:S04]  /*12c0*/  BSSY B1, `(.L_x_21020) ;  /* 0x0000004000017945 */ /* 0x000fe80003800000 */
[----:B------:R-:W-:Y:S05]  /*12d0*/  @!P2 BRA `(.L_x_21021) ;  /* 0x000000000008a947 */ /* 0x000fea0003800000 */
[----:B-----5:R-:W-:-:S04]  /*12e0*/  FMUL.FTZ R67, R87, UR6 ;  /* 0x0000000657437c20 */ /* 0x020fc80008410000 */
[----:B------:R-:W-:-:S07]  /*12f0*/  @P1 FADD.FTZ R67, R55, R67 ;  /* 0x0000004337431221 */ /* 0x000fce0000010000 */
.L_x_21021:
[----:B------:R-:W-:Y:S05]  /*1300*/  BSYNC B1 ;  /* 0x0000000000017941 */ /* 0x000fea0003800000 */
.L_x_21020:
[----:B------:R-:W0:Y:S01]  /*1310*/  LDC.64 R100, c[0x0][0x238] ;  /* 0x00008e00ff647b82 */ /* 0x000e220000000a00 */
[----:B------:R-:W-:Y:S01]  /*1320*/  IADD3 R83, R83, 0x100, RZ ;  /* 0x0000010053537810 */ /* 0x000fe20007ffe0ff */
[C---:B0-----:R-:W-:Y:S01]  /*1330*/  IMAD.WIDE.U32 R100, R81.reuse, 0x10, R100 ;  /* 0x0000001051647825 */ /* 0x041fe200078e0064 */
[----:B------:R-:W-:-:S04]  /*1340*/  IADD3 R81, R81, 0x100, RZ ;  /* 0x0000010051517810 */ /* 0x000fc80007ffe0ff */
[----:B------:R3:W-:Y:S03]  /*1350*/  STG.E.128 desc[UR4][R100.64], R64 ;  /* 0x0000004064007986 */ /* 0x0007e6000c101d04 */
.L_x_21013:
[----:B------:R-:W-:Y:S05]  /*1360*/  BSYNC B0 ;  /* 0x0000000000007941 */ /* 0x000fea0003800000 */
.L_x_21012:
[----:B------:R-:W-:Y:S01]  /*1370*/  ISETP.NE.AND P1, PT, R96, RZ, PT ;  /* 0x000000ff6000720c */ /* 0x000fe20003f25270 */
[----:B------:R-:W-:-:S12]  /*1380*/  BSSY B0, `(.L_x_21022) ;  /* 0x0000031000007945 */ /* 0x000fd80003800000 */
[----:B------:R-:W-:Y:S05]  /*1390*/  @!P1 BRA `(.L_x_21023) ;  /* 0x0000000000bc9947 */ /* 0x000fea0003800000 */
[----:B------:R-:W4:Y:S02]  /*13a0*/  LDC.64 R104, c[0x0][0x230] ;  /* 0x00008c00ff687b82 */ /* 0x000f240000000a00 */
[----:B----4-:R-:W-:-:S04]  /*13b0*/  ISETP.NE.U32.AND P1, PT, R104, RZ, PT ;  /* 0x000000ff6800720c */ /* 0x010fc80003f25070 */
[----:B------:R-:W-:-:S13]  /*13c0*/  ISETP.NE.AND.EX P1, PT, R105, RZ, PT, P1 ;  /* 0x000000ff6900720c */ /* 0x000fda0003f25310 */
[----:B------:R-:W0:Y:S02]  /*13d0*/  @P1 LDC.64 R68, c[0x0][0x230] ;  /* 0x00008c00ff441b82 */ /* 0x000e240000000a00 */
[----:B0-23--:R-:W-:-:S05]  /*13e0*/  @P1 IMAD.WIDE.U32 R100, R81, 0x10, R68 ;  /* 0x0000001051641825 */ /* 0x00dfca00078e0044 */
        /* <DEDUP_REMOVED lines=21> */
.L_x_21025:
[----:B------:R-:W-:Y:S05]  /*1540*/  BSYNC B1 ;  /* 0x0000000000017941 */ /* 0x000fea0003800000 */
.L_x_21024:
[----:B------:R-:W-:Y:S04]  /*1550*/  BSSY B1, `(.L_x_21026) ;  /* 0x0000004000017945 */ /* 0x000fe80003800000 */
[----:B------:R-:W-:Y:S05]  /*1560*/  @!P2 BRA `(.L_x_21027) ;  /* 0x000000000008a947 */ /* 0x000fea0003800000 */
[----:B-----5:R-:W-:-:S04]  /*1570*/  FMUL.FTZ R69, R85, UR6 ;  /* 0x0000000655457c20 */ /* 0x020fc80008410000 */
[----:B------:R-:W-:-:S07]  /*1580*/  @P1 FADD.FTZ R69, R53, R69 ;  /* 0x0000004535451221 */ /* 0x000fce0000010000 */
.L_x_21027:
[----:B------:R-:W-:Y:S05]  /*1590*/  BSYNC B1 ;  /* 0x0000000000017941 */ /* 0x000fea0003800000 */
.L_x_21026:
[----:B------:R-:W-:Y:S04]  /*15a0*/  BSSY B1, `(.L_x_21028) ;  /* 0x0000004000017945 */ /* 0x000fe80003800000 */
[----:B------:R-:W-:Y:S05]  /*15b0*/  @!P2 BRA `(.L_x_21029) ;  /* 0x000000000008a947 */ /* 0x000fea0003800000 */
[----:B-----5:R-:W-:-:S04]  /*15c0*/  FMUL.FTZ R70, R86, UR6 ;  /* 0x0000000656467c20 */ /* 0x020fc80008410000 */
[----:B------:R-:W-:-:S07]  /*15d0*/  @P1 FADD.FTZ R70, R54, R70 ;  /* 0x0000004636461221 */ /* 0x000fce0000010000 */
.L_x_21029:
[----:B------:R-:W-:Y:S05]  /*15e0*/  BSYNC B1 ;  /* 0x0000000000017941 */ /* 0x000fea0003800000 */
.L_x_21028:
[----:B------:R-:W-:Y:S04]  /*15f0*/  BSSY B1, `(.L_x_21030) ;  /* 0x0000004000017945 */ /* 0x000fe80003800000 */
[----:B------:R-:W-:Y:S05]  /*1600*/  @!P2 BRA `(.L_x_21031) ;  /* 0x000000000008a947 */ /* 0x000fea0003800000 */
[----:B-----5:R-:W-:-:S04]  /*1610*/  FMUL.FTZ R71, R87, UR6 ;  /* 0x0000000657477c20 */ /* 0x020fc80008410000 */
[----:B------:R-:W-:-:S07]  /*1620*/  @P1 FADD.FTZ R71, R55, R71 ;  /* 0x0000004737471221 */ /* 0x000fce0000010000 */
.L_x_21031:
[----:B------:R-:W-:Y:S05]  /*1630*/  BSYNC B1 ;  /* 0x0000000000017941 */ /* 0x000fea0003800000 */
.L_x_21030:
[----:B------:R-:W0:Y:S01]  /*1640*/  LDC.64 R100, c[0x0][0x238] ;  /* 0x00008e00ff647b82 */ /* 0x000e220000000a00 */
[----:B------:R-:W-:Y:S01]  /*1650*/  IADD3 R83, R83, 0x100, RZ ;  /* 0x0000010053537810 */ /* 0x000fe20007ffe0ff */
[C---:B0-----:R-:W-:Y:S01]  /*1660*/  IMAD.WIDE.U32 R100, R81.reuse, 0x10, R100 ;  /* 0x0000001051647825 */ /* 0x041fe200078e0064 */
[----:B------:R-:W-:-:S04]  /*1670*/  IADD3 R81, R81, 0x100, RZ ;  /* 0x0000010051517810 */ /* 0x000fc80007ffe0ff */
[----:B------:R4:W-:Y:S03]  /*1680*/  STG.E.128 desc[UR4][R100.64], R68 ;  /* 0x0000004464007986 */ /* 0x0009e6000c101d04 */
.L_x_21023:
[----:B------:R-:W-:Y:S05]  /*1690*/  BSYNC B0 ;  /* 0x0000000000007941 */ /* 0x000fea0003800000 */
.L_x_21022:
[----:B------:R-:W-:Y:S01]  /*16a0*/  ISETP.NE.AND P1, PT, R97, RZ, PT ;  /* 0x000000ff6100720c */ /* 0x000fe20003f25270 */
[----:B------:R-:W-:-:S12]  /*16b0*/  BSSY B0, `(.L_x_21032) ;  /* 0x0000031000007945 */ /* 0x000fd80003800000 */
[----:B------:R-:W-:Y:S05]  /*16c0*/  @!P1 BRA `(.L_x_21033) ;  /* 0x0000000000bc9947 */ /* 0x000fea0003800000 */
[----:B------:R-:W0:Y:S02]  /*16d0*/  LDC.64 R104, c[0x0][0x230] ;  /* 0x00008c00ff687b82 */ /* 0x000e240000000a00 */
[----:B0-----:R-:W-:-:S04]  /*16e0*/  ISETP.NE.U32.AND P1, PT, R104, RZ, PT ;  /* 0x000000ff6800720c */ /* 0x001fc80003f25070 */
[----:B------:R-:W-:-:S13]  /*16f0*/  ISETP.NE.AND.EX P1, PT, R105, RZ, PT, P1 ;  /* 0x000000ff6900720c */ /* 0x000fda0003f25310 */
[----:B------:R-:W2:Y:S02]  /*1700*/  @P1 LDC.64 R72, c[0x0][0x230] ;  /* 0x00008c00ff481b82 */ /* 0x000ea40000000a00 */
[----:B--234-:R-:W-:-:S05]  /*1710*/  @P1 IMAD.WIDE.U32 R100, R81, 0x10, R72 ;  /* 0x0000001051641825 */ /* 0x01cfca00078e0048 */
        /* <DEDUP_REMOVED lines=21> */
.L_x_21035:
[----:B------:R-:W-:Y:S05]  /*1870*/  BSYNC B1 ;  /* 0x0000000000017941 */ /* 0x000fea0003800000 */
.L_x_21034:
[----:B------:R-:W-:Y:S04]  /*1880*/  BSSY B1, `(.L_x_21036) ;  /* 0x0000004000017945 */ /* 0x000fe80003800000 */
[----:B------:R-:W-:Y:S05]  /*1890*/  @!P2 BRA `(.L_x_21037) ;  /* 0x000000000008a947 */ /* 0x000fea0003800000 */
[----:B-----5:R-:W-:-:S04]  /*18a0*/  FMUL.FTZ R73, R85, UR6 ;  /* 0x0000000655497c20 */ /* 0x020fc80008410000 */
[----:B------:R-:W-:-:S07]  /*18b0*/  @P1 FADD.FTZ R73, R53, R73 ;  /* 0x0000004935491221 */ /* 0x000fce0000010000 */
.L_x_21037:
[----:B------:R-:W-:Y:S05]  /*18c0*/  BSYNC B1 ;  /* 0x0000000000017941 */ /* 0x000fea0003800000 */
.L_x_21036:
[----:B------:R-:W-:Y:S04]  /*18d0*/  BSSY B1, `(.L_x_21038) ;  /* 0x0000004000017945 */ /* 0x000fe80003800000 */
[----:B------:R-:W-:Y:S05]  /*18e0*/  @!P2 BRA `(.L_x_21039) ;  /* 0x000000000008a947 */ /* 0x000fea0003800000 */
[----:B-----5:R-:W-:-:S04]  /*18f0*/  FMUL.FTZ R74, R86, UR6 ;  /* 0x00000006564a7c20 */ /* 0x020fc80008410000 */
[----:B------:R-:W-:-:S07]  /*1900*/  @P1 FADD.FTZ R74, R54, R74 ;  /* 0x0000004a364a1221 */ /* 0x000fce0000010000 */
.L_x_21039:
[----:B------:R-:W-:Y:S05]  /*1910*/  BSYNC B1 ;  /* 0x0000000000017941 */ /* 0x000fea0003800000 */
.L_x_21038:
[----:B------:R-:W-:Y:S04]  /*1920*/  BSSY B1, `(.L_x_21040) ;  /* 0x0000004000017945 */ /* 0x000fe80003800000 */
[----:B------:R-:W-:Y:S05]  /*1930*/  @!P2 BRA `(.L_x_21041) ;  /* 0x000000000008a947 */ /* 0x000fea0003800000 */
[----:B-----5:R-:W-:-:S04]  /*1940*/  FMUL.FTZ R75, R87, UR6 ;  /* 0x00000006574b7c20 */ /* 0x020fc80008410000 */
[----:B------:R-:W-:-:S07]  /*1950*/  @P1 FADD.FTZ R75, R55, R75 ;  /* 0x0000004b374b1221 */ /* 0x000fce0000010000 */
.L_x_21041:
[----:B------:R-:W-:Y:S05]  /*1960*/  BSYNC B1 ;  /* 0x0000000000017941 */ /* 0x000fea0003800000 */
.L_x_21040:
[----:B------:R-:W0:Y:S01]  /*1970*/  LDC.64 R100, c[0x0][0x238] ;  /* 0x00008e00ff647b82 */ /* 0x000e220000000a00 */
[----:B------:R-:W-:Y:S01]  /*1980*/  IADD3 R83, R83, 0x100, RZ ;  /* 0x0000010053537810 */ /* 0x000fe20007ffe0ff */
[C---:B0-----:R-:W-:Y:S01]  /*1990*/  IMAD.WIDE.U32 R100, R81.reuse, 0x10, R100 ;  /* 0x0000001051647825 */ /* 0x041fe200078e0064 */
[----:B------:R-:W-:-:S04]  /*19a0*/  IADD3 R81, R81, 0x100, RZ ;  /* 0x0000010051517810 */ /* 0x000fc80007ffe0ff */
[----:B------:R0:W-:Y:S03]  /*19b0*/  STG.E.128 desc[UR4][R100.64], R72 ;  /* 0x0000004864007986 */ /* 0x0001e6000c101d04 */
.L_x_21033:
[----:B------:R-:W-:Y:S05]  /*19c0*/  BSYNC B0 ;  /* 0x0000000000007941 */ /* 0x000fea0003800000 */
.L_x_21032:
[----:B------:R-:W-:Y:S01]  /*19d0*/  ISETP.NE.AND P1, PT, R98, RZ, PT ;  /* 0x000000ff6200720c */ /* 0x000fe20003f25270 */
[----:B------:R-:W-:-:S12]  /*19e0*/  BSSY B0, `(.L_x_21042) ;  /* 0x000002f000007945 */ /* 0x000fd80003800000 */
[----:B------:R-:W-:Y:S05]  /*19f0*/  @!P1 BRA `(.L_x_21043) ;  /* 0x0000000000b49947 */ /* 0x000fea0003800000 */
[----:B------:R-:W0:Y:S08]  /*1a00*/  @P0 LDC.64 R78, c[0x0][0x220] ;  /* 0x00008800ff4e0b82 */ /* 0x000e300000000a00 */
[----:B------:R-:W1:Y:S01]  /*1a10*/  LDC.64 R104, c[0x0][0x230] ;  /* 0x00008c00ff687b82 */ /* 0x000e620000000a00 */
[----:B0-----:R-:W-:-:S05]  /*1a20*/  @P0 IMAD.WIDE.U32 R78, R83, 0x10, R78 ;  /* 0x00000010534e0825 */ /* 0x001fca00078e004e */
[----:B-----5:R0:W5:Y:S01]  /*1a30*/  @P0 LDG.E.128 R84, desc[UR4][R78.64] ;  /* 0x000000044e540981 */ /* 0x020162000c1e1d00 */
[----:B-1----:R-:W-:-:S04]  /*1a40*/  ISETP.NE.U32.AND P0, PT, R104, RZ, PT ;  /* 0x000000ff6800720c */ /* 0x002fc80003f05070 */
[----:B------:R-:W-:-:S13]  /*1a50*/  ISETP.NE.AND.EX P0, PT, R105, RZ, PT, P0 ;  /* 0x000000ff6900720c */ /* 0x000fda0003f05300 */
[----:B--234-:R-:W1:Y:S02]  /*1a60*/  @P0 LDC.64 R100, c[0x0][0x230] ;  /* 0x00008c00ff640b82 */ /* 0x01ce640000000a00 */
[----:B-1----:R-:W-:-:S05]  /*1a70*/  @P0 IMAD.WIDE.U32 R100, R81, 0x10, R100 ;  /* 0x0000001051640825 */ /* 0x002fca00078e0064 */
        /* <DEDUP_REMOVED lines=18> */
.L_x_21045:
[----:B------:R-:W-:Y:S05]  /*1ba0*/  BSYNC B1 ;  /* 0x0000000000017941 */ /* 0x000fea0003800000 */
.L_x_21044:
[----:B------:R-:W-:Y:S04]  /*1bb0*/  BSSY B1, `(.L_x_21046) ;  /* 0x0000004000017945 */ /* 0x000fe80003800000 */
[----:B------:R-:W-:Y:S05]  /*1bc0*/  @!P1 BRA `(.L_x_21047) ;  /* 0x0000000000089947 */ /* 0x000fea0003800000 */
[----:B-----5:R-:W-:-:S04]  /*1bd0*/  FMUL.FTZ R77, R85, UR6 ;  /* 0x00000006554d7c20 */ /* 0x020fc80008410000 */
[----:B------:R-:W-:-:S07]  /*1be0*/  @P0 FADD.FTZ R77, R53, R77 ;  /* 0x0000004d354d0221 */ /* 0x000fce0000010000 */
.L_x_21047:
[----:B------:R-:W-:Y:S05]  /*1bf0*/  BSYNC B1 ;  /* 0x0000000000017941 */ /* 0x000fea0003800000 */
.L_x_21046:
[----:B------:R-:W-:Y:S04]  /*1c00*/  BSSY B1, `(.L_x_21048) ;  /* 0x0000004000017945 */ /* 0x000fe80003800000 */
[----:B------:R-:W-:Y:S05]  /*1c10*/  @!P1 BRA `(.L_x_21049) ;  /* 0x0000000000089947 */ /* 0x000fea0003800000 */
[----:B-----5:R-:W-:-:S04]  /*1c20*/  FMUL.FTZ R78, R86, UR6 ;  /* 0x00000006564e7c20 */ /* 0x020fc80008410000 */
[----:B------:R-:W-:-:S07]  /*1c30*/  @P0 FADD.FTZ R78, R54, R78 ;  /* 0x0000004e364e0221 */ /* 0x000fce0000010000 */
.L_x_21049:
[----:B------:R-:W-:Y:S05]  /*1c40*/  BSYNC B1 ;  /* 0x0000000000017941 */ /* 0x000fea0003800000 */
.L_x_21048:
[----:B------:R-:W-:Y:S04]  /*1c50*/  BSSY B1, `(.L_x_21050) ;  /* 0x0000004000017945 */ /* 0x000fe80003800000 */
[----:B------:R-:W-:Y:S05]  /*1c60*/  @!P1 BRA `(.L_x_21051) ;  /* 0x0000000000089947 */ /* 0x000fea0003800000 */
[----:B-----5:R-:W-:-:S04]  /*1c70*/  FMUL.FTZ R79, R87, UR6 ;  /* 0x00000006574f7c20 */ /* 0x020fc80008410000 */
[----:B------:R-:W-:-:S07]  /*1c80*/  @P0 FADD.FTZ R79, R55, R79 ;  /* 0x0000004f374f0221 */ /* 0x000fce0000010000 */
.L_x_21051:
[----:B------:R-:W-:Y:S05]  /*1c90*/  BSYNC B1 ;  /* 0x0000000000017941 */ /* 0x000fea0003800000 */
.L_x_21050:
[----:B------:R-:W0:Y:S02]  /*1ca0*/  LDC.64 R100, c[0x0][0x238] ;  /* 0x00008e00ff647b82 */ /* 0x000e240000000a00 */
[----:B0-----:R-:W-:-:S05]  /*1cb0*/  IMAD.WIDE.U32 R80, R81, 0x10, R100 ;  /* 0x0000001051507825 */ /* 0x001fca00078e0064 */
[----:B------:R0:W-:Y:S02]  /*1cc0*/  STG.E.128 desc[UR4][R80.64], R76 ;  /* 0x0000004c50007986 */ /* 0x0001e4000c101d04 */
.L_x_21043:
[----:B------:R-:W-:Y:S05]  /*1cd0*/  BSYNC B0 ;  /* 0x0000000000007941 */ /* 0x000fea0003800000 */
.L_x_21042:
[----:B0-----:R-:W-:Y:S01]  /*1ce0*/  FADD.FTZ R80, RZ, R56 ;  /* 0x00000038ff507221 */ /* 0x001fe20000010000 */
        /* <DEDUP_REMOVED lines=10> */
[----:B--234-:R-:W-:-:S04]  /*1d90*/  P2R R100, PR, RZ, 0x20 ;  /* 0x00000020ff647803 */ /* 0x01cfc80000000000 */
        /* <DEDUP_REMOVED lines=96> */
.L_x_21076:
        /* <DEDUP_REMOVED lines=13> */
[----:B------:R-:W-:Y:S01]  /*2470*/  BAR.SYNC.DEFER_BLOCKING 0x0 ;  /* 0x0000000000007b1d */ /* 0x000fe20000010000 */
[----:B------:R-:W-:Y:S02]  /*2480*/  LOP3.LUT P1, RZ, R0, 0x1f, R91, 0xf8, !PT ;  /* 0x0000001f00ff7812 */ /* 0x000fe4000782f85b */
[----:B0-----:R-:W-:Y:S02]  /*2490*/  CS2R R106, SRZ ;  /* 0x00000000006a7805 */ /* 0x001fe4000001ff00 */
[----:B------:R-:W-:Y:S02]  /*24a0*/  @!P0 MOV R0, 0x400 ;  /* 0x0000040000008802 */ /* 0x000fe40000000f00 */
[----:B------:R-:W-:Y:S01]  /*24b0*/  @!P0 IADD3 R104, R83, R104, RZ ;  /* 0x0000006853688210 */ /* 0x000fe20007ffe0ff */
[----:B------:R-:W-:Y:S01]  /*24c0*/  HFMA2.MMA R83, -RZ, RZ, 0, 0 ;  /* 0x00000000ff537435 */ /* 0x000fe200000001ff */
[----:B------:R-:W-:Y:S01]  /*24d0*/  ISETP.NE.AND P3, PT, R99, RZ, PT ;  /* 0x000000ff6300720c */ /* 0x000fe20003f65270 */
[----:B------:R-:W-:Y:S04]  /*24e0*/  BSSY B0, `(.L_x_21053) ;  /* 0x00000c3000007945 */ /* 0x000fe80003800000 */
[----:B------:R-:W-:Y:S01]  /*24f0*/  @!P0 MOV R83, R2 ;  /* 0x0000000200538202 */ /* 0x000fe20000000f00 */
[----:B------:R-:W0:Y:S01]  /*2500*/  @!P1 LDC.64 R80, c[0x0][0x250] ;  /* 0x00009400ff509b82 */ /* 0x000e220000000a00 */
[----:B-1----:R-:W-:-:S04]  /*2510*/  @!P0 LEA R93, R93, R0, 0x18 ;  /* 0x000000005d5d8211 */ /* 0x002fc800078ec0ff */
[----:B------:R-:W-:-:S03]  /*2520*/  @!P0 LEA R93, R104, R93, 0x3 ;  /* 0x0000005d685d8211 */ /* 0x000fc600078e18ff */
[----:B------:R-:W1:Y:S02]  /*2530*/  @!P1 LDC.64 R104, c[0x0][0x258] ;  /* 0x00009600ff689b82 */ /* 0x000e640000000a00 */
[----:B------:R2:W3:Y:S01]  /*2540*/  @!P0 LDS.64 R106, [R93] ;  /* 0x000000005d6a8984 */ /* 0x0004e20000000a00 */
[----:B0-----:R-:W-:-:S04]  /*2550*/  @!P1 LEA R80, P2, R3, R80, 0x2 ;  /* 0x0000005003509211 */ /* 0x001fc800078410ff */
[C---:B------:R-:W-:Y:S02]  /*2560*/  @!P1 LEA.HI.X R81, R3.reuse, R81, R102, 0x2, P2 ;  /* 0x0000005103519211 */ /* 0x040fe400010f1466 */
[----:B--2---:R-:W-:Y:S02]  /*2570*/  I2FP.F32.S32 R93, R83 ;  /* 0x00000053005d7245 */ /* 0x004fe40000201400 */
[----:B-1----:R-:W-:-:S04]  /*2580*/  @!P1 LEA R104, P0, R3, R104, 0x2 ;  /* 0x0000006803689211 */ /* 0x002fc800078010ff */
[----:B------:R-:W-:Y:S02]  /*2590*/  @!P1 LEA.HI.X R105, R3, R105, R102, 0x2, P0 ;  /* 0x0000006903699211 */ /* 0x000fe400000f1466 */
[----:B------:R-:W0:Y:S01]  /*25a0*/  SHFL.DOWN PT, R102, R83, 0x4, 0x1f ;  /* 0x08801f0053667f89 */ /* 0x000e2200000e0000 */
[----:B-----5:R-:W-:-:S03]  /*25b0*/  ISETP.GE.AND P0, PT, R82, 0x1, PT ;  /* 0x000000015200780c */ /* 0x020fc60003f06270 */
[----:B---3--:R-:W1:Y:S04]  /*25c0*/  SHFL.DOWN PT, R101, R106, 0x4, 0x1f ;  /* 0x08801f006a657f89 */ /* 0x008e6800000e0000 */
[----:B------:R-:W2:Y:S01]  /*25d0*/  SHFL.DOWN PT, R108, R107, 0x4, 0x1f ;  /* 0x08801f006b6c7f89 */ /* 0x000ea200000e0000 */
[----:B0-----:R-:W-:Y:S02]  /*25e0*/  IADD3 R103, R102, R83, RZ ;  /* 0x0000005366677210 */ /* 0x001fe40007ffe0ff */
[----:B------:R-:W-:Y:S02]  /*25f0*/  I2FP.F32.S32 R102, R102 ;  /* 0x0000006600667245 */ /* 0x000fe40000201400 */
[----:B------:R-:W-:Y:S01]  /*2600*/  I2FP.F32.S32 R0, R103 ;  /* 0x0000006700007245 */ /* 0x000fe20000201400 */
[----:B------:R-:W0:Y:S03]  /*2610*/  SHFL.DOWN PT, R112, R103, 0x2, 0x1f ;  /* 0x08401f0067707f89 */ /* 0x000e2600000e0000 */
[----:B------:R-:W3:Y:S01]  /*2620*/  MUFU.RCP R109, R0 ;  /* 0x00000000006d7308 */ /* 0x000ee20000001000 */
[C---:B-1----:R-:W-:Y:S01]  /*2630*/  FMUL.FTZ R110, R101.reuse, R102 ;  /* 0x00000066656e7220 */ /* 0x042fe20000410000 */
[----:B------:R-:W-:-:S03]  /*2640*/  FADD.FTZ R101, -R101, R106 ;  /* 0x0000006a65657221 */ /* 0x000fc60000010100 */
[----:B------:R-:W-:Y:S01]  /*2650*/  FFMA.FTZ R110, R93, R106, R110 ;  /* 0x0000006a5d6e7223 */ /* 0x000fe2000001006e */
[----:B------:R-:W-:Y:S01]  /*2660*/  FMUL.FTZ R101, R101, R101 ;  /* 0x0000006565657220 */ /* 0x000fe20000410000 */
[----:B--2---:R-:W-:-:S03]  /*2670*/  FADD.FTZ R108, R108, R107 ;  /* 0x0000006b6c6c7221 */ /* 0x004fc60000010000 */
[----:B------:R-:W-:Y:S01]  /*2680*/  FMUL.FTZ R101, R101, R93 ;  /* 0x0000005d65657220 */ /* 0x000fe20000410000 */
[----:B---3--:R-:W-:-:S03]  /*2690*/  FMUL.FTZ R111, R109, R110 ;  /* 0x0000006e6d6f7220 */ /* 0x008fc60000410000 */
[----:B------:R-:W-:Y:S01]  /*26a0*/  FMUL.FTZ R101, R101, R102 ;  /* 0x0000006665657220 */ /* 0x000fe20000410000 */
[-C--:B0-----:R-:W-:Y:S01]  /*26b0*/  IADD3 R103, R103, R112.reuse, RZ ;  /* 0x0000007067677210 */ /* 0x081fe20007ffe0ff */
[----:B------:R-:W0:Y:S02]  /*26c0*/  SHFL.DOWN PT, R106, R111, 0x2, 0x1f ;  /* 0x08401f006f6a7f89 */ /* 0x000e2400000e0000 */
        /* <DEDUP_REMOVED lines=10> */
[----:B-1----:R-:W-:Y:S02]  /*2770*/  IADD3 R103, R103, R110, RZ ;  /* 0x0000006e67677210 */ /* 0x002fe40007ffe0ff */
[----:B--2---:R-:W-:Y:S01]  /*2780*/  FMUL.FTZ R108, R93, R108 ;  /* 0x0000006c5d6c7220 */ /* 0x004fe20000410000 */
[----:B------:R-:W-:Y:S01]  /*2790*/  FMUL.FTZ R107, R0, R107 ;  /* 0x0000006b006b7220 */ /* 0x000fe20000410000 */
[----:B---3--:R-:W-:Y:S01]  /*27a0*/  FADD.FTZ R102, R101, R102 ;  /* 0x0000006665667221 */ /* 0x008fe20000010000 */
[----:B------:R-:W-:Y:S01]  /*27b0*/  I2FP.F32.S32 R103, R103 ;  /* 0x0000006700677245 */ /* 0x000fe20000201400 */
[----:B------:R-:W0:Y:S01]  /*27c0*/  LDC R101, c[0x0][0x2d8] ;  /* 0x0000b600ff657b82 */ /* 0x000e220000000800 */
        /* <DEDUP_REMOVED lines=12> */
[----:B---3--:R-:W-:Y:S02]  /*2890*/  FADD.FTZ R0, R102, R93 ;  /* 0x0000005d66007221 */ /* 0x008fe40000010000 */
[----:B------:R-:W-:Y:S02]  /*28a0*/  FMUL.FTZ R83, R83, R110 ;  /* 0x0000006e53537220 */ /* 0x000fe40000410000 */
[----:B------:R-:W1:Y:S02]  /*28b0*/  SHFL.IDX PT, R107, R106, RZ, 0x1f ;  /* 0x00001fff6a6b7589 */ /* 0x000e6400000e0000 */
[----:B------:R-:W-:-:S05]  /*28c0*/  FFMA.FTZ R83, R103, R83, R0 ;  /* 0x0000005367537223 */ /* 0x000fca0000010000 */
[----:B------:R-:W0:Y:S01]  /*28d0*/  SHFL.IDX PT, R102, R83, RZ, 0x1f ;  /* 0x00001fff53667589 */ /* 0x000e2200000e0000 */
[----:B-1----:R-:W-:-:S03]  /*28e0*/  FMUL.FTZ R0, R107, R107 ;  /* 0x0000006b6b007220 */ /* 0x002fc60000410000 */
[----:B------:R1:W-:Y:S02]  /*28f0*/  @!P1 STG.E desc[UR4][R80.64], R107 ;  /* 0x0000006b50009986 */ /* 0x0003e4000c101904 */
[----:B------:R-:W-:Y:S01]  /*2900*/  FSEL R93, R0, RZ, P3 ;  /* 0x000000ff005d7208 */ /* 0x000fe20001800000 */
[----:B0-----:R-:W-:-:S04]  /*2910*/  FFMA.FTZ R0, R102, UR7, R101 ;  /* 0x0000000766007c23 */ /* 0x001fc80008010065 */
[----:B------:R-:W-:-:S06]  /*2920*/  FADD.FTZ R0, R0, R93 ;  /* 0x0000005d00007221 */ /* 0x000fcc0000010000 */
[----:B------:R-:W0:Y:S02]  /*2930*/  MUFU.RSQ R0, R0 ;  /* 0x0000000000007308 */ /* 0x000e240000001400 */
[----:B0-----:R1:W-:Y:S01]  /*2940*/  @!P1 STG.E desc[UR4][R104.64], R0 ;  /* 0x0000000068009986 */ /* 0x0013e2000c101904 */
[----:B------:R-:W-:Y:S05]  /*2950*/  @!P0 BRA `(.L_x_21054) ;  /* 0x0000000400ec8947 */ /* 0x000fea0003800000 */
[----:B-1----:R-:W-:Y:S01]  /*2960*/  IADD3 R81, R82, -0x1, RZ ;  /* 0xffffffff52517810 */ /* 0x002fe20007ffe0ff */
        /* <DEDUP_REMOVED lines=24> */
.L_x_21056:
[----:B------:R-:W-:Y:S05]  /*2af0*/  BSYNC B1 ;  /* 0x0000000000017941 */ /* 0x000fea0003800000 */
.L_x_21055:
        /* <DEDUP_REMOVED lines=19> */
.L_x_21058:
[----:B------:R-:W-:Y:S05]  /*2c30*/  BSYNC B1 ;  /* 0x0000000000017941 */ /* 0x000fea0003800000 */
.L_x_21057:
        /* <DEDUP_REMOVED lines=19> */
.L_x_21060:
[----:B------:R-:W-:Y:S05]  /*2d70*/  BSYNC B1 ;  /* 0x0000000000017941 */ /* 0x000fea0003800000 */
.L_x_21059:
        /* <DEDUP_REMOVED lines=19> */
.L_x_21062:
[----:B------:R-:W-:Y:S05]  /*2eb0*/  BSYNC B1 ;  /* 0x0000000000017941 */ /* 0x000fea0003800000 */
.L_x_21061:
        /* <DEDUP_REMOVED lines=19> */
.L_x_21064:
[----:B------:R-:W-:Y:S05]  /*2ff0*/  BSYNC B1 ;  /* 0x0000000000017941 */ /* 0x000fea0003800000 */
.L_x_21063:
        /* <DEDUP_REMOVED lines=17> */
.L_x_21054:
[----:B------:R-:W-:Y:S05]  /*3110*/  BSYNC B0 ;  /* 0x0000000000007941 */ /* 0x000fea0003800000 */
.L_x_21053:
[----:B------:R-:W-:Y:S02]  /*3120*/  ISETP.NE.AND P0, PT, R100, RZ, PT ;  /* 0x000000ff6400720c */ /* 0x000fe40003f05270 */
[----:B------:R-:W-:Y:S02]  /*3130*/  IADD3 R3, R3, UR8, RZ ;  /* 0x0000000803037c10 */ /* 0x000fe4000fffe0ff */
[----:B-1----:R-:W-:Y:S02]  /*3140*/  SEL R0, RZ, 0x1, P0 ;  /* 0x00000001ff007807 */ /* 0x002fe40000000000 */
[----:B------:R-:W-:-:S13]  /*3150*/  ISETP.GE.AND P0, PT, R3, UR9, PT ;  /* 0x0000000903007c0c */ /* 0x000fda000bf06270 */
[----:B------:R-:W-:Y:S05]  /*3160*/  @!P0 BRA `(.L_x_21065) ;  /* 0xffffffd400d48947 */ /* 0x000fea000383ffff */
[----:B------:R-:W-:Y:S05]  /*3170*/  EXIT ;  /* 0x000000000000794d */ /* 0x000fea0003800000 */
.L_x_21052:
[----:B------:R-:W-:Y:S01]  /*3180*/  HFMA2.MMA R109, -RZ, RZ, 0, 5.9604644775390625e-08 ;  /* 0x00000001ff6d7435 */ /* 0x000fe200000001ff */
[----:B------:R-:W-:Y:S02]  /*3190*/  MOV R110, R93 ;  /* 0x0000005d006e7202 */ /* 0x000fe40000000f00 */
[----:B------:R-:W-:Y:S02]  /*31a0*/  MOV R112, 0x1f ;  /* 0x0000001f00707802 */ /* 0x000fe40000000f00 */
[----:B------:R-:W-:-:S07]  /*31b0*/  MOV R107, 0xffffffff ;  /* 0xffffffff006b7802 */ /* 0x000fce0000000f00 */
[----:B-1---5:R-:W-:Y:S05]  /*31c0*/  WARPSYNC.COLLECTIVE R107, `(.L_x_21066) ;  /* 0x000000006b087348 */ /* 0x022fea0003c00000 */
[----:B------:R0:W2:Y:S02]  /*31d0*/  SHFL.BFLY P6, R108, R110, R109, R112 ;  /* 0x0c00006d6e6c7389 */ /* 0x0000a400000c0070 */
[----:B012--5:R-:W-:Y:S01]  /*31e0*/  ENDCOLLECTIVE ;  /* 0x000000000000791b */ /* 0x027fe20003800000 */
.L_x_21066:
[----:B------:R-:W-:Y:S01]  /*31f0*/  HFMA2.MMA R109, -RZ, RZ, 0, 1.1920928955078125e-07 ;  /* 0x00000002ff6d7435 */ /* 0x000fe200000001ff */
[----:B------:R-:W-:-:S05]  /*3200*/  MOV R0, R108 ;  /* 0x0000006c00007202 */ /* 0x000fca0000000f00 */
[----:B------:R-:W-:-:S05]  /*3210*/  FADD.FTZ R101, R93, R0 ;  /* 0x000000005d657221 */ /* 0x000fca0000010000 */
[----:B------:R-:W-:-:S07]  /*3220*/  MOV R110, R101 ;  /* 0x00000065006e7202 */ /* 0x000fce0000000f00 */
[----:B------:R-:W-:Y:S05]  /*3230*/  WARPSYNC.COLLECTIVE R107, `(.L_x_21067) ;  /* 0x000000006b087348 */ /* 0x000fea0003c00000 */
[----:B------:R0:W1:Y:S02]  /*3240*/  SHFL.BFLY P6, R108, R110, R109, R112 ;  /* 0x0c00006d6e6c7389 */ /* 0x00006400000c0070 */
[----:B01----:R-:W-:Y:S01]  /*3250*/  ENDCOLLECTIVE ;  /* 0x000000000000791b */ /* 0x003fe20003800000 */
.L_x_21067:
[----:B------:R-:W-:Y:S01]  /*3260*/  HFMA2.MMA R109, -RZ, RZ, 0, 2.384185791015625e-07 ;  /* 0x00000004ff6d7435 */ /* 0x000fe200000001ff */
[----:B------:R-:W-:-:S05]  /*3270*/  MOV R0, R108 ;  /* 0x0000006c00007202 */ /* 0x000fca0000000f00 */
[----:B------:R-:W-:-:S05]  /*3280*/  FADD.FTZ R103, R101, R0 ;  /* 0x0000000065677221 */ /* 0x000fca0000010000 */
[----:B------:R-:W-:-:S07]  /*3290*/  MOV R110, R103 ;  /* 0x00000067006e7202 */ /* 0x000fce0000000f00 */
[----:B------:R-:W-:Y:S05]  /*32a0*/  WARPSYNC.COLLECTIVE R107, `(.L_x_21068) ;  /* 0x000000006b087348 */ /* 0x000fea0003c00000 */
[----:B------:R0:W1:Y:S02]  /*32b0*/  SHFL.BFLY P6, R108, R110, R109, R112 ;  /* 0x0c00006d6e6c7389 */ /* 0x00006400000c0070 */
[----:B01----:R-:W-:Y:S01]  /*32c0*/  ENDCOLLECTIVE ;  /* 0x000000000000791b */ /* 0x003fe20003800000 */
.L_x_21068:
[----:B------:R-:W-:Y:S01]  /*32d0*/  HFMA2.MMA R109, -RZ, RZ, 0, 4.76837158203125e-07 ;  /* 0x00000008ff6d7435 */ /* 0x000fe200000001ff */
[----:B------:R-:W-:-:S05]  /*32e0*/  MOV R0, R108 ;  /* 0x0000006c00007202 */ /* 0x000fca0000000f00 */
[----:B------:R-:W-:-:S05]  /*32f0*/  FADD.FTZ R104, R103, R0 ;  /* 0x0000000067687221 */ /* 0x000fca0000010000 */
[----:B------:R-:W-:-:S07]  /*3300*/  MOV R110, R104 ;  /* 0x00000068006e7202 */ /* 0x000fce0000000f00 */
[----:B------:R-:W-:Y:S05]  /*3310*/  WARPSYNC.COLLECTIVE R107, `(.L_x_21069) ;  /* 0x000000006b087348 */ /* 0x000fea0003c00000 */
[----:B------:R0:W1:Y:S02]  /*3320*/  SHFL.BFLY P6, R108, R110, R109, R112 ;  /* 0x0c00006d6e6c7389 */ /* 0x00006400000c0070 */
[----:B01----:R-:W-:Y:S01]  /*3330*/  ENDCOLLECTIVE ;  /* 0x000000000000791b */ /* 0x003fe20003800000 */
.L_x_21069:
[----:B------:R-:W-:Y:S01]  /*3340*/  HFMA2.MMA R109, -RZ, RZ, 0, 9.5367431640625e-07 ;  /* 0x00000010ff6d7435 */ /* 0x000fe200000001ff */
[----:B------:R-:W-:-:S05]  /*3350*/  MOV R105, R108 ;  /* 0x0000006c00697202 */ /* 0x000fca0000000f00 */
[----:B------:R-:W-:-:S05]  /*3360*/  FADD.FTZ R105, R104, R105 ;  /* 0x0000006968697221 */ /* 0x000fca0000010000 */
[----:B------:R-:W-:-:S07]  /*3370*/  MOV R110, R105 ;  /* 0x00000069006e7202 */ /* 0x000fce0000000f00 */
[----:B------:R-:W-:Y:S05]  /*3380*/  WARPSYNC.COLLECTIVE R107, `(.L_x_21070) ;  /* 0x000000006b087348 */ /* 0x000fea0003c00000 */
[----:B------:R0:W1:Y:S02]  /*3390*/  SHFL.BFLY P6, R108, R110, R109, R112 ;  /* 0x0c00006d6e6c7389 */ /* 0x00006400000c0070 */
[----:B01----:R-:W-:Y:S01]  /*33a0*/  ENDCOLLECTIVE ;  /* 0x000000000000791b */ /* 0x003fe20003800000 */
.L_x_21070:
        /* <DEDUP_REMOVED lines=57> */
.L_x_21071:
[----:B------:R-:W-:Y:S01]  /*3740*/  HFMA2.MMA R109, -RZ, RZ, 0, 1.1920928955078125e-07 ;  /* 0x00000002ff6d7435 */ /* 0x000fe200000001ff */
[----:B------:R-:W-:-:S05]  /*3750*/  MOV R93, R108 ;  /* 0x0000006c005d7202 */ /* 0x000fca0000000f00 */
[----:B------:R-:W-:-:S05]  /*3760*/  FADD.FTZ R93, R0, R93 ;  /* 0x0000005d005d7221 */ /* 0x000fca0000010000 */
[----:B------:R-:W-:-:S07]  /*3770*/  MOV R110, R93 ;  /* 0x0000005d006e7202 */ /* 0x000fce0000000f00 */
[----:B------:R-:W-:Y:S05]  /*3780*/  WARPSYNC.COLLECTIVE R107, `(.L_x_21072) ;  /* 0x000000006b087348 */ /* 0x000fea0003c00000 */
[----:B------:R0:W1:Y:S02]  /*3790*/  SHFL.BFLY P6, R108, R110, R109, R112 ;  /* 0x0c00006d6e6c7389 */ /* 0x00006400000c0070 */
[----:B01----:R-:W-:Y:S01]  /*37a0*/  ENDCOLLECTIVE ;  /* 0x000000000000791b */ /* 0x003fe20003800000 */
.L_x_21072:
[----:B------:R-:W-:Y:S01]  /*37b0*/  HFMA2.MMA R109, -RZ, RZ, 0, 2.384185791015625e-07 ;  /* 0x00000004ff6d7435 */ /* 0x000fe200000001ff */
[----:B------:R-:W-:-:S05]  /*37c0*/  MOV R104, R108 ;  /* 0x0000006c00687202 */ /* 0x000fca0000000f00 */
[----:B------:R-:W-:-:S05]  /*37d0*/  FADD.FTZ R104, R93, R104 ;  /* 0x000000685d687221 */ /* 0x000fca0000010000 */
[----:B------:R-:W-:-:S07]  /*37e0*/  MOV R110, R104 ;  /* 0x00000068006e7202 */ /* 0x000fce0000000f00 */
[----:B------:R-:W-:Y:S05]  /*37f0*/  WARPSYNC.COLLECTIVE R107, `(.L_x_21073) ;  /* 0x000000006b087348 */ /* 0x000fea0003c00000 */
[----:B------:R0:W1:Y:S02]  /*3800*/  SHFL.BFLY P6, R108, R110, R109, R112 ;  /* 0x0c00006d6e6c7389 */ /* 0x00006400000c0070 */
[----:B01----:R-:W-:Y:S01]  /*3810*/  ENDCOLLECTIVE ;  /* 0x000000000000791b */ /* 0x003fe20003800000 */
.L_x_21073:
[----:B------:R-:W-:Y:S01]  /*3820*/  HFMA2.MMA R109, -RZ, RZ, 0, 4.76837158203125e-07 ;  /* 0x00000008ff6d7435 */ /* 0x000fe200000001ff */
[----:B------:R-:W-:-:S05]  /*3830*/  MOV R101, R108 ;  /* 0x0000006c00657202 */ /* 0x000fca0000000f00 */
[----:B------:R-:W-:-:S05]  /*3840*/  FADD.FTZ R101, R104, R101 ;  /* 0x0000006568657221 */ /* 0x000fca0000010000 */
[----:B------:R-:W-:-:S07]  /*3850*/  MOV R110, R101 ;  /* 0x00000065006e7202 */ /* 0x000fce0000000f00 */
[----:B------:R-:W-:Y:S05]  /*3860*/  WARPSYNC.COLLECTIVE R107, `(.L_x_21074) ;  /* 0x000000006b087348 */ /* 0x000fea0003c00000 */
[----:B------:R0:W1:Y:S02]  /*3870*/  SHFL.BFLY P6, R108, R110, R109, R112 ;  /* 0x0c00006d6e6c7389 */ /* 0x00006400000c0070 */
[----:B01----:R-:W-:Y:S01]  /*3880*/  ENDCOLLECTIVE ;  /* 0x000000000000791b */ /* 0x003fe20003800000 */
.L_x_21074:
[----:B------:R-:W-:Y:S01]  /*3890*/  HFMA2.MMA R109, -RZ, RZ, 0, 9.5367431640625e-07 ;  /* 0x00000010ff6d7435 */ /* 0x000fe200000001ff */
[----:B------:R-:W-:-:S05]  /*38a0*/  MOV R106, R108 ;  /* 0x0000006c006a7202 */ /* 0x000fca0000000f00 */
[----:B------:R-:W-:-:S05]  /*38b0*/  FADD.FTZ R106, R101, R106 ;  /* 0x0000006a656a7221 */ /* 0x000fca0000010000 */
[----:B------:R-:W-:-:S07]  /*38c0*/  MOV R110, R106 ;  /* 0x0000006a006e7202 */ /* 0x000fce0000000f00 */
[----:B------:R-:W-:Y:S05]  /*38d0*/  WARPSYNC.COLLECTIVE R107, `(.L_x_21075) ;  /* 0x000000006b087348 */ /* 0x000fea0003c00000 */
[----:B------:R0:W1:Y:S02]  /*38e0*/  SHFL.BFLY P6, R108, R110, R109, R112 ;  /* 0x0c00006d6e6c7389 */ /* 0x00006400000c0070 */
[----:B01----:R-:W-:Y:S01]  /*38f0*/  ENDCOLLECTIVE ;  /* 0x000000000000791b */ /* 0x003fe20003800000 */
.L_x_21075:
[----:B------:R-:W-:Y:S01]  /*3900*/  MOV R103, R108 ;  /* 0x0000006c00677202 */ /* 0x000fe20000000f00 */
[----:B------:R-:W-:Y:S06]  /*3910*/  BRA `(.L_x_21076) ;  /* 0xffffffe800a07947 */ /* 0x000fec000383ffff */
.L_x_21077:
        /* <DEDUP_REMOVED lines=14> */
.L_x_23354:


//--------------------- .text._ZN10layer_norm13ln_fwd_kernelINS_13Kernel_traitsIfffffjLj6144ELj1ELj1ELj8ELj16ENS_18Kernel_traits_baseILj6144EfffffjLj256EEEEELb0ELb0ELb1ELb1EEEvNS_9FwdParamsE --------------------------
	.section	.text._ZN10layer_norm13ln_fwd_kernelINS_13Kernel_traitsIfffffjLj6144ELj1ELj1ELj8ELj16ENS_18Kernel_traits_baseILj6144EfffffjLj256EEEEELb0ELb0ELb1ELb1EEEvNS_9FwdParamsE,"ax",@progbits
	.align	128
        .global         _ZN10layer_norm13ln_fwd_kernelINS_13Kernel_traitsIfffffjLj6144ELj1ELj1ELj8ELj16ENS_18Kernel_traits_baseILj6144EfffffjLj256EEEEELb0ELb0ELb1ELb1EEEvNS_9FwdParamsE
        .type           _ZN10layer_norm13ln_fwd_kernelINS_13Kernel_traitsIfffffjLj6144ELj1ELj1ELj8ELj16ENS_18Kernel_traits_baseILj6144EfffffjLj256EEEEELb0ELb0ELb1ELb1EEEvNS_9FwdParamsE,@function
        .size           _ZN10layer_norm13ln_fwd_kernelINS_13Kernel_traitsIfffffjLj6144ELj1ELj1ELj8ELj16ENS_18Kernel_traits_baseILj6144EfffffjLj256EEEEELb0ELb0ELb1ELb1EEEvNS_9FwdParamsE,(.L_x_23355 - _ZN10layer_norm13ln_fwd_kernelINS_13Kernel_traitsIfffffjLj6144ELj1ELj1ELj8ELj16ENS_18Kernel_traits_baseILj6144EfffffjLj256EEEEELb0ELb0ELb1ELb1EEEvNS_9FwdParamsE)
        .other          _ZN10layer_norm13ln_fwd_kernelINS_13Kernel_traitsIfffffjLj6144ELj1ELj1ELj8ELj16ENS_18Kernel_traits_baseILj6144EfffffjLj256EEEEELb0ELb0ELb1ELb1EEEvNS_9FwdParamsE,@"STO_CUDA_ENTRY STV_DEFAULT"
_ZN10layer_norm13ln_fwd_kernelINS_13Kernel_traitsIfffffjLj6144ELj1ELj1ELj8ELj16ENS_18Kernel_traits_baseILj6144EfffffjLj256EEEEELb0ELb0ELb1ELb1EEEvNS_9FwdParamsE:
.text._ZN10layer_norm13ln_fwd_kernelINS_13Kernel_traitsIfffffjLj6144ELj1ELj1ELj8ELj16ENS_18Kernel_traits_baseILj6144EfffffjLj256EEEEELb0ELb0ELb1ELb1EEEvNS_9FwdParamsE:
        /* <DEDUP_REMOVED lines=49> */
.L_x_21129:
[----:B0-----:R-:W1:Y:S08]  /*0310*/  LDC.64 R80, c[0x0][0x230] ;  /* 0x00008c00ff507b82 */ /* 0x001e700000000a00 */
[----:B------:R-:W2:Y:S08]  /*0320*/  LDC.64 R60, c[0x0][0x280] ;  /* 0x0000a000ff3c7b82 */ /* 0x000eb00000000a00 */
[----:B------:R-:W3:Y:S01]  /*0330*/  LDC R86, c[0x0][0x218] ;  /* 0x00008600ff567b82 */ /* 0x000ee20000000800 */
[----:B-1----:R-:W-:-:S07]  /*0340*/  ISETP.NE.U32.AND P0, PT, R80, RZ, PT ;  /* 0x000000ff5000720c */ /* 0x002fce0003f05070 */
[----:B------:R-:W1:Y:S01]  /*0350*/  LDC.64 R82, c[0x0][0x238] ;  /* 0x00008e00ff527b82 */ /* 0x000e620000000a00 */
[----:B------:R-:W-:Y:S01]  /*0360*/  ISETP.NE.AND.EX P0, PT, R81, RZ, PT, P0 ;  /* 0x000000ff5100720c */ /* 0x000fe20003f05300 */
[----:B--2---:R-:W-:-:S05]  /*0370*/  IMAD.WIDE R60, R3, 0x4, R60 ;  /* 0x00000004033c7825 */ /* 0x004fca00078e023c */
[----:B------:R2:W4:Y:S01]  /*0380*/  LDG.E R68, desc[UR4][R60.64] ;  /* 0x000000043c447981 */ /* 0x000522000c1e1900 */
[----:B---3--:R-:W-:-:S06]  /*0390*/  IMAD R64, R3, R86, RZ ;  /* 0x0000005603407224 */ /* 0x008fcc00078e02ff */
[----:B------:R-:W3:Y:S01]  /*03a0*/  @P0 LDC.64 R62, c[0x0][0x230] ;  /* 0x00008c00ff3e0b82 */ /* 0x000ee20000000a00 */
[----:B------:R-:W-:-:S04]  /*03b0*/  SHF.R.S32.HI R65, RZ, 0x1f, R64 ;  /* 0x0000001fff417819 */ /* 0x000fc80000011440 */
[----:B------:R-:W-:-:S03]  /*03c0*/  LEA.HI R87, R65, R64, RZ, 0x2 ;  /* 0x0000004041577211 */ /* 0x000fc600078f10ff */
[----:B------:R-:W2:Y:S01]  /*03d0*/  LDC.64 R64, c[0x0][0x288] ;  /* 0x0000a200ff407b82 */ /* 0x000ea20000000a00 */
[----:B------:R-:W-:-:S05]  /*03e0*/  LEA.HI.SX32 R87, R87, R84, 0x1e ;  /* 0x0000005457577211 */ /* 0x000fca00078ff2ff */
[----:B---3--:R-:W-:-:S05]  /*03f0*/  @P0 IMAD.WIDE.U32 R62, R87, 0x10, R62 ;  /* 0x00000010573e0825 */ /* 0x008fca00078e003e */
[----:B0-----:R-:W3:Y:S01]  /*0400*/  @P0 LDG.E.128 R52, desc[UR4][R62.64] ;  /* 0x000000043e340981 */ /* 0x001ee2000c1e1d00 */
[----:B--2---:R-:W-:Y:S01]  /*0410*/  IMAD.WIDE R60, R3, 0x4, R64 ;  /* 0x00000004033c7825 */ /* 0x004fe200078e0240 */
[----:B------:R-:W-:-:S04]  /*0420*/  MOV R88, RZ ;  /* 0x000000ff00587202 */ /* 0x000fc80000000f00 */
[----:B-----5:R3:W5:Y:S01]  /*0430*/  LDG.E R85, desc[UR4][R60.64] ;  /* 0x000000043c557981 */ /* 0x020762000c1e1900 */
[----:B------:R-:W-:Y:S01]  /*0440*/  IADD3 R75, R87, 0x100, RZ ;  /* 0x00000100574b7810 */ /* 0x000fe20007ffe0ff */
[----:B------:R-:W-:Y:S01]  /*0450*/  BSSY B0, `(.L_x_21078) ;  /* 0x000001d000007945 */ /* 0x000fe20003800000 */
[C---:B----4-:R-:W-:Y:S02]  /*0460*/  ISETP.GE.AND P5, PT, R68.reuse, 0x1, PT ;  /* 0x000000014400780c */ /* 0x050fe40003fa6270 */
[----:B------:R-:W-:-:S11]  /*0470*/  ISETP.GT.AND P6, PT, R68, RZ, PT ;  /* 0x000000ff4400720c */ /* 0x000fd60003fc4270 */
[----:B------:R-:W0:Y:S01]  /*0480*/  @P5 LDC.64 R64, c[0x0][0x220] ;  /* 0x00008800ff405b82 */ /* 0x000e220000000a00 */
[----:B------:R-:W-:-:S05]  /*0490*/  @P5 IADD3 R67, R68, -0x1, RZ ;  /* 0xffffffff44435810 */ /* 0x000fca0007ffe0ff */
[----:B------:R-:W-:Y:S02]  /*04a0*/  @P5 IMAD R67, R67, R86, RZ ;  /* 0x0000005643435224 */ /* 0x000fe400078e02ff */
[----:B------:R-:W2:Y:S01]  /*04b0*/  @P0 LDC.64 R68, c[0x0][0x230] ;  /* 0x00008c00ff440b82 */ /* 0x000ea20000000a00 */
[----:B------:R-:W-:Y:S02]  /*04c0*/  @!P6 ISETP.NE.U32.AND P1, PT, R80, RZ, PT ;  /* 0x000000ff5000e20c */ /* 0x000fe40003f25070 */
[----:B------:R-:W-:Y:S02]  /*04d0*/  @P5 SHF.R.S32.HI R66, RZ, 0x1f, R67 ;  /* 0x0000001fff425819 */ /* 0x000fe40000011443 */
[----:B------:R-:W-:Y:S02]  /*04e0*/  @!P6 ISETP.NE.AND.EX P2, PT, R81, RZ, PT, P1 ;  /* 0x000000ff5100e20c */ /* 0x000fe40003f45310 */
[----:B------:R-:W-:-:S04]  /*04f0*/  @P5 LEA.HI R67, R66, R67, RZ, 0x2 ;  /* 0x0000004342435211 */ /* 0x000fc800078f10ff */
[----:B------:R-:W-:Y:S02]  /*0500*/  @P5 LEA.HI.SX32 R88, R67, R84, 0x1e ;  /* 0x0000005443585211 */ /* 0x000fe400078ff2ff */
[----:B---3--:R-:W-:Y:S02]  /*0510*/  @!P6 FSEL R61, R53, RZ, P2 ;  /* 0x000000ff353de208 */ /* 0x008fe40001000000 */
[----:B------:R-:W-:Y:S01]  /*0520*/  @!P6 ISETP.NE.U32.AND P3, PT, R80, RZ, PT ;  /* 0x000000ff5000e20c */ /* 0x000fe20003f65070 */
[----:B0-----:R-:W-:Y:S01]  /*0530*/  @P5 IMAD.WIDE.U32 R62, R88, 0x10, R64 ;  /* 0x00000010583e5825 */ /* 0x001fe200078e0040 */
[C---:B------:R-:W-:Y:S02]  /*0540*/  @!P6 ISETP.NE.U32.AND P1, PT, R80.reuse, RZ, PT ;  /* 0x000000ff5000e20c */ /* 0x040fe40003f25070 */
[----:B------:R-:W-:Y:S02]  /*0550*/  @!P6 ISETP.NE.U32.AND P2, PT, R80, RZ, PT ;  /* 0x000000ff5000e20c */ /* 0x000fe40003f45070 */
[C---:B------:R-:W-:Y:S01]  /*0560*/  @!P6 ISETP.NE.AND.EX P3, PT, R81.reuse, RZ, PT, P3 ;  /* 0x000000ff5100e20c */ /* 0x040fe20003f65330 */
[----:B------:R0:W5:Y:S01]  /*0570*/  @P5 LDG.E.128 R56, desc[UR4][R62.64] ;  /* 0x000000043e385981 */ /* 0x000162000c1e1d00 */
[----:B------:R-:W-:Y:S01]  /*0580*/  @!P6 ISETP.NE.AND.EX P1, PT, R81, RZ, PT, P1 ;  /* 0x000000ff5100e20c */ /* 0x000fe20003f25310 */
[----:B-1----:R-:W-:Y:S01]  /*0590*/  IMAD.WIDE.U32 R64, R87, 0x10, R82 ;  /* 0x0000001057407825 */ /* 0x002fe200078e0052 */
[----:B------:R-:W-:-:S02]  /*05a0*/  @!P6 ISETP.NE.AND.EX P2, PT, R81, RZ, PT, P2 ;  /* 0x000000ff5100e20c */ /* 0x000fc40003f45320 */
[----:B------:R-:W-:Y:S01]  /*05b0*/  @!P6 FSEL R60, R52, RZ, P3 ;  /* 0x000000ff343ce208 */ /* 0x000fe20001800000 */
[----:B--2---:R-:W-:Y:S01]  /*05c0*/  @P0 IMAD.WIDE.U32 R68, R75, 0x10, R68 ;  /* 0x000000104b440825 */ /* 0x004fe200078e0044 */
[----:B0-----:R-:W-:Y:S02]  /*05d0*/  @!P6 FSEL R62, R54, RZ, P1 ;  /* 0x000000ff363ee208 */ /* 0x001fe40000800000 */
[----:B------:R-:W-:Y:S01]  /*05e0*/  @!P6 FSEL R63, R55, RZ, P2 ;  /* 0x000000ff373fe208 */ /* 0x000fe20001000000 */
[----:B------:R-:W-:Y:S06]  /*05f0*/  @!P6 BRA `(.L_x_21079) ;  /* 0x000000000008e947 */ /* 0x000fec0003800000 */
[----:B-----5:R-:W-:-:S04]  /*0600*/  FMUL.FTZ R60, R56, UR6 ;  /* 0x00000006383c7c20 */ /* 0x020fc80008410000 */
[----:B------:R-:W-:-:S07]  /*0610*/  @P0 FADD.FTZ R60, R52, R60 ;  /* 0x0000003c343c0221 */ /* 0x000fce0000010000 */
.L_x_21079:
[----:B------:R-:W-:Y:S05]  /*0620*/  BSYNC B0 ;  /* 0x0000000000007941 */ /* 0x000fea0003800000 */
.L_x_21078:
[----:B------:R-:W-:Y:S04]  /*0630*/  BSSY B0, `(.L_x_21080) ;  /* 0x0000004000007945 */ /* 0x000fe80003800000 */
[----:B------:R-:W-:Y:S05]  /*0640*/  @!P6 BRA `(.L_x_21081) ;  /* 0x000000000008e947 */ /* 0x000fea0003800000 */
[----:B-----5:R-:W-:-:S04]  /*0650*/  FMUL.FTZ R61, R57, UR6 ;  /* 0x00000006393d7c20 */ /* 0x020fc80008410000 */
[----:B------:R-:W-:-:S07]  /*0660*/  @P0 FADD.FTZ R61, R53, R61 ;  /* 0x0000003d353d0221 */ /* 0x000fce0000010000 */
.L_x_21081:
[----:B------:R-:W-:Y:S05]  /*0670*/  BSYNC B0 ;  /* 0x0000000000007941 */ /* 0x000fea0003800000 */
.L_x_21080:
[----:B------:R-:W-:Y:S04]  /*0680*/  BSSY B0, `(.L_x_21082) ;  /* 0x0000004000007945 */ /* 0x000fe80003800000 */
[----:B------:R-:W-:Y:S05]  /*0690*/  @!P6 BRA `(.L_x_21083) ;  /* 0x000000000008e947 */ /* 0x000fea0003800000 */
[----:B-----5:R-:W-:-:S04]  /*06a0*/  FMUL.FTZ R62, R58, UR6 ;  /* 0x000000063a3e7c20 */ /* 0x020fc80008410000 */
[----:B------:R-:W-:-:S07]  /*06b0*/  @P0 FADD.FTZ R62, R54, R62 ;  /* 0x0000003e363e0221 */ /* 0x000fce0000010000 */
.L_x_21083:
[----:B------:R-:W-:Y:S05]  /*06c0*/  BSYNC B0 ;  /* 0x0000000000007941 */ /* 0x000fea0003800000 */
.L_x_21082:
[----:B------:R-:W-:Y:S04]  /*06d0*/  BSSY B0, `(.L_x_21084) ;  /* 0x0000004000007945 */ /* 0x000fe80003800000 */
[----:B------:R-:W-:Y:S05]  /*06e0*/  @!P6 BRA `(.L_x_21085) ;  /* 0x000000000008e947 */ /* 0x000fea0003800000 */
[----:B-----5:R-:W-:-:S04]  /*06f0*/  FMUL.FTZ R63, R59, UR6 ;  /* 0x000000063b3f7c20 */ /* 0x020fc80008410000 */
[----:B------:R-:W-:-:S07]  /*0700*/  @P0 FADD.FTZ R63, R55, R63 ;  /* 0x0000003f373f0221 */ /* 0x000fce0000010000 */
.L_x_21085:
[----:B------:R-:W-:Y:S05]  /*0710*/  BSYNC B0 ;  /* 0x0000000000007941 */ /* 0x000fea0003800000 */
.L_x_21084:
[----:B------:R0:W-:Y:S01]  /*0720*/  STG.E.128 desc[UR4][R64.64], R60 ;  /* 0x0000003c40007986 */ /* 0x0001e2000c101d04 */
[----:B------:R-:W1:Y:S03]  /*0730*/  @P5 LDC.64 R66, c[0x0][0x220] ;  /* 0x00008800ff425b82 */ /* 0x000e660000000a00 */
[----:B------:R2:W0:Y:S01]  /*0740*/  @P0 LDG.E.128 R52, desc[UR4][R68.64] ;  /* 0x0000000444340981 */ /* 0x000422000c1e1d00 */
[----:B------:R-:W-:-:S04]  /*0750*/  @P5 IADD3 R71, R88, 0x100, RZ ;  /* 0x0000010058475810 */ /* 0x000fc80007ffe0ff */
[----:B------:R-:W3:Y:S01]  /*0760*/  @P0 LDC.64 R72, c[0x0][0x230] ;  /* 0x00008c00ff480b82 */ /* 0x000ee20000000a00 */
[----:B------:R-:W-:-:S04]  /*0770*/  @!P6 ISETP.NE.U32.AND P1, PT, R80, RZ, PT ;  /* 0x000000ff5000e20c */ /* 0x000fc80003f25070 */
[----:B------:R-:W-:Y:S02]  /*0780*/  @!P6 ISETP.NE.AND.EX P2, PT, R81, RZ, PT, P1 ;  /* 0x000000ff5100e20c */ /* 0x000fe40003f45310 */
[C---:B------:R-:W-:Y:S02]  /*0790*/  @!P6 ISETP.NE.U32.AND P3, PT, R80.reuse, RZ, PT ;  /* 0x000000ff5000e20c */ /* 0x040fe40003f65070 */
[----:B------:R-:W-:Y:S02]  /*07a0*/  @!P6 ISETP.NE.U32.AND P1, PT, R80, RZ, PT ;  /* 0x000000ff5000e20c */ /* 0x000fe40003f25070 */
[----:B------:R-:W-:Y:S01]  /*07b0*/  IADD3 R77, R87, 0x200, RZ ;  /* 0x00000200574d7810 */ /* 0x000fe20007ffe0ff */
[----:B------:R-:W-:Y:S01]  /*07c0*/  BSSY B0, `(.L_x_21086) ;  /* 0x0000010000007945 */ /* 0x000fe20003800000 */
[----:B------:R-:W-:Y:S01]  /*07d0*/  @!P6 ISETP.NE.AND.EX P3, PT, R81, RZ, PT, P3 ;  /* 0x000000ff5100e20c */ /* 0x000fe20003f65330 */
[----:B-1----:R-:W-:Y:S01]  /*07e0*/  @P5 IMAD.WIDE.U32 R66, R71, 0x10, R66 ;  /* 0x0000001047425825 */ /* 0x002fe200078e0042 */
[----:B------:R-:W-:-:S03]  /*07f0*/  @!P6 ISETP.NE.AND.EX P1, PT, R81, RZ, PT, P1 ;  /* 0x000000ff5100e20c */ /* 0x000fc60003f25310 */
[----:B--2---:R-:W-:Y:S01]  /*0800*/  IMAD.WIDE.U32 R68, R75, 0x10, R82 ;  /* 0x000000104b447825 */ /* 0x004fe200078e0052 */
[----:B-----5:R1:W5:Y:S03]  /*0810*/  @P5 LDG.E.128 R56, desc[UR4][R66.64] ;  /* 0x0000000442385981 */ /* 0x020366000c1e1d00 */
[----:B---3--:R-:W-:Y:S01]  /*0820*/  @P0 IMAD.WIDE.U32 R72, R77, 0x10, R72 ;  /* 0x000000104d480825 */ /* 0x008fe200078e0048 */
[----:B0-----:R-:W-:Y:S02]  /*0830*/  @!P6 FSEL R65, R53, RZ, P2 ;  /* 0x000000ff3541e208 */ /* 0x001fe40001000000 */
[----:B------:R-:W-:Y:S02]  /*0840*/  @!P6 ISETP.NE.U32.AND P2, PT, R80, RZ, PT ;  /* 0x000000ff5000e20c */ /* 0x000fe40003f45070 */
[----:B-1----:R-:W-:Y:S02]  /*0850*/  @!P6 FSEL R66, R54, RZ, P1 ;  /* 0x000000ff3642e208 */ /* 0x002fe40000800000 */
[----:B------:R-:W-:-:S02]  /*0860*/  @!P6 ISETP.NE.AND.EX P2, PT, R81, RZ, PT, P2 ;  /* 0x000000ff5100e20c */ /* 0x000fc40003f45320 */
[----:B------:R-:W-:Y:S02]  /*0870*/  @!P6 FSEL R64, R52, RZ, P3 ;  /* 0x000000ff3440e208 */ /* 0x000fe40001800000 */
[----:B------:R-:W-:Y:S01]  /*0880*/  @!P6 FSEL R67, R55, RZ, P2 ;  /* 0x000000ff3743e208 */ /* 0x000fe20001000000 */
[----:B------:R-:W-:Y:S08]  /*0890*/  @!P6 BRA `(.L_x_21087) ;  /* 0x000000000008e947 */ /* 0x000ff00003800000 */
[----:B-----5:R-:W-:-:S04]  /*08a0*/  FMUL.FTZ R64, R56, UR6 ;  /* 0x0000000638407c20 */ /* 0x020fc80008410000 */
[----:B------:R-:W-:-:S07]  /*08b0*/  @P0 FADD.FTZ R64, R52, R64 ;  /* 0x0000004034400221 */ /* 0x000fce0000010000 */
.L_x_21087:
[----:B------:R-:W-:Y:S05]  /*08c0*/  BSYNC B0 ;  /* 0x0000000000007941 */ /* 0x000fea0003800000 */
.L_x_21086:
[----:B------:R-:W-:Y:S04]  /*08d0*/  BSSY B0, `(.L_x_21088) ;  /* 0x0000004000007945 */ /* 0x000fe80003800000 */
[----:B------:R-:W-:Y:S05]  /*08e0*/  @!P6 BRA `(.L_x_21089) ;  /* 0x000000000008e947 */ /* 0x000fea0003800000 */
[----:B-----5:R-:W-:-:S04]  /*08f0*/  FMUL.FTZ R65, R57, UR6 ;  /* 0x0000000639417c20 */ /* 0x020fc80008410000 */
[----:B------:R-:W-:-:S07]  /*0900*/  @P0 FADD.FTZ R65, R53, R65 ;  /* 0x0000004135410221 */ /* 0x000fce0000010000 */
.L_x_21089:
[----:B------:R-:W-:Y:S05]  /*0910*/  BSYNC B0 ;  /* 0x0000000000007941 */ /* 0x000fea0003800000 */
.L_x_21088:
[----:B------:R-:W-:Y:S04]  /*0920*/  BSSY B0, `(.L_x_21090) ;  /* 0x0000004000007945 */ /* 0x000fe80003800000 */
[----:B------:R-:W-:Y:S05]  /*0930*/  @!P6 BRA `(.L_x_21091) ;  /* 0x000000000008e947 */ /* 0x000fea0003800000 */
[----:B-----5:R-:W-:-:S04]  /*0940*/  FMUL.FTZ R66, R58, UR6 ;  /* 0x000000063a427c20 */ /* 0x020fc80008410000 */
[----:B------:R-:W-:-:S07]  /*0950*/  @P0 FADD.FTZ R66, R54, R66 ;  /* 0x0000004236420221 */ /* 0x000fce0000010000 */
.L_x_21091:
[----:B------:R-:W-:Y:S05]  /*0960*/  BSYNC B0 ;  /* 0x0000000000007941 */ /* 0x000fea0003800000 */
.L_x_21090:
[----:B------:R-:W-:Y:S04]  /*0970*/  BSSY B0, `(.L_x_21092) ;  /* 0x0000004000007945 */ /* 0x000fe80003800000 */
[----:B------:R-:W-:Y:S05]  /*0980*/  @!P6 BRA `(.L_x_21093) ;  /* 0x000000000008e947 */ /* 0x000fea0003800000 */
[----:B-----5:R-:W-:-:S04]  /*0990*/  FMUL.FTZ R67, R59, UR6 ;  /* 0x000000063b437c20 */ /* 0x020fc80008410000 */
[----:B------:R-:W-:-:S07]  /*09a0*/  @P0 FADD.FTZ R67, R55, R67 ;  /* 0x0000004337430221 */ /* 0x000fce0000010000 */
.L_x_21093:
[----:B------:R-:W-:Y:S05]  /*09b0*/  BSYNC B0 ;  /* 0x0000000000007941 */ /* 0x000fea0003800000 */
.L_x_21092:
[----:B------:R0:W-:Y:S01]  /*09c0*/  STG.E.128 desc[UR4][R68.64], R64 ;  /* 0x0000004044007986 */ /* 0x0001e2000c101d04 */
[----:B------:R-:W1:Y:S03]  /*09d0*/  @P5 LDC.64 R70, c[0x0][0x220] ;  /* 0x00008800ff465b82 */ /* 0x000e660000000a00 */
[----:B------:R-:W0:Y:S01]  /*09e0*/  @P0 LDG.E.128 R52, desc[UR4][R72.64] ;  /* 0x0000000448340981 */ /* 0x000e22000c1e1d00 */
[----:B------:R-:W-:-:S04]  /*09f0*/  @P5 IADD3 R75, R88, 0x200, RZ ;  /* 0x00000200584b5810 */ /* 0x000fc80007ffe0ff */
[----:B------:R-:W2:Y:S01]  /*0a00*/  @P0 LDC.64 R78, c[0x0][0x230] ;  /* 0x00008c00ff4e0b82 */ /* 0x000ea20000000a00 */
[----:B------:R-:W-:-:S04]  /*0a10*/  @!P6 ISETP.NE.U32.AND P1, PT, R80, RZ, PT ;  /* 0x000000ff5000e20c */ /* 0x000fc80003f25070 */
[----:B------:R-:W-:Y:S02]  /*0a20*/  @!P6 ISETP.NE.AND.EX P3, PT, R81, RZ, PT, P1 ;  /* 0x000000ff5100e20c */ /* 0x000fe40003f65310 */
[C---:B------:R-:W-:Y:S02]  /*0a30*/  @!P6 ISETP.NE.U32.AND P2, PT, R80.reuse, RZ, PT ;  /* 0x000000ff5000e20c */ /* 0x040fe40003f45070 */
[----:B------:R-:W-:Y:S01]  /*0a40*/  IADD3 R89, R87, 0x300, RZ ;  /* 0x0000030057597810 */ /* 0x000fe20007ffe0ff */
[----:B------:R-:W-:Y:S01]  /*0a50*/  BSSY B0, `(.L_x_21094) ;  /* 0x000000f000007945 */ /* 0x000fe20003800000 */
[----:B------:R-:W-:Y:S02]  /*0a60*/  @!P6 ISETP.NE.U32.AND P1, PT, R80, RZ, PT ;  /* 0x000000ff5000e20c */ /* 0x000fe40003f25070 */
[----:B------:R-:W-:Y:S01]  /*0a70*/  @!P6 ISETP.NE.AND.EX P2, PT, R81, RZ, PT, P2 ;  /* 0x000000ff5100e20c */ /* 0x000fe20003f45320 */
[----:B-1----:R-:W-:Y:S01]  /*0a80*/  @P5 IMAD.WIDE.U32 R70, R75, 0x10, R70 ;  /* 0x000000104b465825 */ /* 0x002fe200078e0046 */
[----:B------:R-:W-:-:S04]  /*0a90*/  @!P6 ISETP.NE.AND.EX P1, PT, R81, RZ, PT, P1 ;  /* 0x000000ff5100e20c */ /* 0x000fc80003f25310 */
[----:B-----5:R1:W5:Y:S01]  /*0aa0*/  @P5 LDG.E.128 R56, desc[UR4][R70.64] ;  /* 0x0000000446385981 */ /* 0x020362000c1e1d00 */
[----:B--2---:R-:W-:Y:S01]  /*0ab0*/  @P0 IMAD.WIDE.U32 R78, R89, 0x10, R78 ;  /* 0x00000010594e0825 */ /* 0x004fe200078e004e */
[----:B0-----:R-:W-:Y:S02]  /*0ac0*/  @!P6 FSEL R69, R53, RZ, P3 ;  /* 0x000000ff3545e208 */ /* 0x001fe40001800000 */
[----:B------:R-:W-:Y:S02]  /*0ad0*/  @!P6 ISETP.NE.U32.AND P3, PT, R80, RZ, PT ;  /* 0x000000ff5000e20c */ /* 0x000fe40003f65070 */
[----:B------:R-:W-:Y:S02]  /*0ae0*/  @!P6 FSEL R68, R52, RZ, P2 ;  /* 0x000000ff3444e208 */ /* 0x000fe40001000000 */
[----:B------:R-:W-:-:S04]  /*0af0*/  @!P6 ISETP.NE.AND.EX P3, PT, R81, RZ, PT, P3 ;  /* 0x000000ff5100e20c */ /* 0x000fc80003f65330 */
[----:B-1----:R-:W-:Y:S01]  /*0b00*/  @!P6 FSEL R70, R54, RZ, P3 ;  /* 0x000000ff3646e208 */ /* 0x002fe20001800000 */
[----:B------:R-:W-:Y:S08]  /*0b10*/  @!P6 BRA `(.L_x_21095) ;  /* 0x000000000008e947 */ /* 0x000ff00003800000 */
[----:B-----5:R-:W-:-:S04]  /*0b20*/  FMUL.FTZ R68, R56, UR6 ;  /* 0x0000000638447c20 */ /* 0x020fc80008410000 */
[----:B------:R-:W-:-:S07]  /*0b30*/  @P0 FADD.FTZ R68, R52, R68 ;  /* 0x0000004434440221 */ /* 0x000fce0000010000 */
.L_x_21095:
[----:B------:R-:W-:Y:S05]  /*0b40*/  BSYNC B0 ;  /* 0x0000000000007941 */ /* 0x000fea0003800000 */
.L_x_21094:
[----:B------:R-:W-:Y:S04]  /*0b50*/  BSSY B0, `(.L_x_21096) ;  /* 0x0000004000007945 */ /* 0x000fe80003800000 */
[----:B------:R-:W-:Y:S05]  /*0b60*/  @!P6 BRA `(.L_x_21097) ;  /* 0x000000000008e947 */ /* 0x000fea0003800000 */
[----:B-----5:R-:W-:-:S04]  /*0b70*/  FMUL.FTZ R69, R57, UR6 ;  /* 0x0000000639457c20 */ /* 0x020fc80008410000 */
[----:B------:R-:W-:-:S07]  /*0b80*/  @P0 FADD.FTZ R69, R53, R69 ;  /* 0x0000004535450221 */ /* 0x000fce0000010000 */
.L_x_21097:
[----:B------:R-:W-:Y:S05]  /*0b90*/  BSYNC B0 ;  /* 0x0000000000007941 */ /* 0x000fea0003800000 */
.L_x_21096:
[----:B------:R-:W-:Y:S04]  /*0ba0*/  BSSY B0, `(.L_x_21098) ;  /* 0x0000004000007945 */ /* 0x000fe80003800000 */
[----:B------:R-:W-:Y:S05]  /*0bb0*/  @!P6 BRA `(.L_x_21099) ;  /* 0x000000000008e947 */ /* 0x000fea0003800000 */
[----:B-----5:R-:W-:-:S04]  /*0bc0*/  FMUL.FTZ R70, R58, UR6 ;  /* 0x000000063a467c20 */ /* 0x020fc80008410000 */
[----:B------:R-:W-:-:S07]  /*0bd0*/  @P0 FADD.FTZ R70, R54, R70 ;  /* 0x0000004636460221 */ /* 0x000fce0000010000 */
.L_x_21099:
[----:B------:R-:W-:Y:S05]  /*0be0*/  BSYNC B0 ;  /* 0x0000000000007941 */ /* 0x000fea0003800000 */
.L_x_21098:
[----:B------:R-:W-:Y:S01]  /*0bf0*/  BSSY B0, `(.L_x_21100) ;  /* 0x0000006000007945 */ /* 0x000fe20003800000 */
[----:B------:R-:W-:Y:S01]  /*0c00*/  IMAD.WIDE.U32 R74, R77, 0x10, R82 ;  /* 0x000000104d4a7825 */ /* 0x000fe200078e0052 */
[----:B------:R-:W-:Y:S02]  /*0c10*/  @!P6 FSEL R71, R55, RZ, P1 ;  /* 0x000000ff3747e208 */ /* 0x000fe40000800000 */
[----:B------:R-:W-:Y:S05]  /*0c20*/  @!P6 BRA `(.L_x_21101) ;  /* 0x000000000008e947 */ /* 0x000fea0003800000 */
[----:B-----5:R-:W-:-:S04]  /*0c30*/  FMUL.FTZ R71, R59, UR6 ;  /* 0x000000063b477c20 */ /* 0x020fc80008410000 */
[----:B------:R-:W-:-:S07]  /*0c40*/  @P0 FADD.FTZ R71, R55, R71 ;  /* 0x0000004737470221 */ /* 0x000fce0000010000 */
.L_x_21101:
[----:B------:R-:W-:Y:S05]  /*0c50*/  BSYNC B0 ;  /* 0x0000000000007941 */ /* 0x000fea0003800000 */
.L_x_21100:
        /* <DEDUP_REMOVED lines=20> */
.L_x_21103:
[----:B------:R-:W-:Y:S05]  /*0da0*/  BSYNC B0 ;  /* 0x0000000000007941 */ /* 0x000fea0003800000 */
.L_x_21102:
[----:B------:R-:W-:Y:S04]  /*0db0*/  BSSY B0, `(.L_x_21104) ;  /* 0x0000004000007945 */ /* 0x000fe80003800000 */
[----:B------:R-:W-:Y:S05]  /*0dc0*/  @!P6 BRA `(.L_x_21105) ;  /* 0x000000000008e947 */ /* 0x000fea0003800000 */
[----:B-----5:R-:W-:-:S04]  /*0dd0*/  FMUL.FTZ R73, R57, UR6 ;  /* 0x0000000639497c20 */ /* 0x020fc80008410000 */
[----:B------:R-:W-:-:S07]  /*0de0*/  @P0 FADD.FTZ R73, R53, R73 ;  /* 0x0000004935490221 */ /* 0x000fce0000010000 */
.L_x_21105:
[----:B------:R-:W-:Y:S05]  /*0df0*/  BSYNC B0 ;  /* 0x0000000000007941 */ /* 0x000fea0003800000 */
.L_x_21104:
[----:B------:R-:W-:Y:S01]  /*0e00*/  BSSY B0, `(.L_x_21106) ;  /* 0x0000005000007945 */ /* 0x000fe20003800000 */
[----:B------:R-:W-:-:S03]  /*0e10*/  @!P6 FSEL R74, R54, RZ, P3 ;  /* 0x000000ff364ae208 */ /* 0x000fc60001800000 */
[----:B------:R-:W-:Y:S05]  /*0e20*/  @!P6 BRA `(.L_x_21107) ;  /* 0x000000000008e947 */ /* 0x000fea0003800000 */
[----:B-----5:R-:W-:-:S04]  /*0e30*/  FMUL.FTZ R74, R58, UR6 ;  /* 0x000000063a4a7c20 */ /* 0x020fc80008410000 */
[----:B------:R-:W-:-:S07]  /*0e40*/  @P0 FADD.FTZ R74, R54, R74 ;  /* 0x0000004a364a0221 */ /* 0x000fce0000010000 */
.L_x_21107:
[----:B------:R-:W-:Y:S05]  /*0e50*/  BSYNC B0 ;  /* 0x0000000000007941 */ /* 0x000fea0003800000 */
.L_x_21106:
[----:B------:R-:W-:Y:S01]  /*0e60*/  BSSY B0, `(.L_x_21108) ;  /* 0x0000006000007945 */ /* 0x000fe20003800000 */
[----:B------:R-:W-:Y:S01]  /*0e70*/  IMAD.WIDE.U32 R76, R89, 0x10, R82 ;  /* 0x00000010594c7825 */ /* 0x000fe200078e0052 */
[----:B------:R-:W-:Y:S02]  /*0e80*/  @!P6 FSEL R75, R55, RZ, P1 ;  /* 0x000000ff374be208 */ /* 0x000fe40000800000 */
[----:B------:R-:W-:Y:S05]  /*0e90*/  @!P6 BRA `(.L_x_21109) ;  /* 0x000000000008e947 */ /* 0x000fea0003800000 */
[----:B-----5:R-:W-:-:S04]  /*0ea0*/  FMUL.FTZ R75, R59, UR6 ;  /* 0x000000063b4b7c20 */ /* 0x020fc80008410000 */
[----:B------:R-:W-:-:S07]  /*0eb0*/  @P0 FADD.FTZ R75, R55, R75 ;  /* 0x0000004b374b0221 */ /* 0x000fce0000010000 */
.L_x_21109:
[----:B------:R-:W-:Y:S05]  /*0ec0*/  BSYNC B0 ;  /* 0x0000000000007941 */ /* 0x000fea0003800000 */
.L_x_21108:
[----:B------:R-:W0:Y:S01]  /*0ed0*/  @P5 LDC.64 R78, c[0x0][0x220] ;  /* 0x00008800ff4e5b82 */ /* 0x000e220000000a00 */
[----:B------:R-:W-:Y:S01]  /*0ee0*/  @P5 IADD3 R89, R88, 0x400, RZ ;  /* 0x0000040058595810 */ /* 0x000fe20007ffe0ff */
[----:B------:R1:W-:Y:S06]  /*0ef0*/  STG.E.128 desc[UR4][R76.64], R72 ;  /* 0x000000484c007986 */ /* 0x0003ec000c101d04 */
[----:B------:R-:W2:Y:S01]  /*0f00*/  @P0 LDC.64 R90, c[0x0][0x230] ;  /* 0x00008c00ff5a0b82 */ /* 0x000ea20000000a00 */
[----:B0-----:R-:W-:Y:S01]  /*0f10*/  @P5 IMAD.WIDE.U32 R78, R89, 0x10, R78 ;  /* 0x00000010594e5825 */ /* 0x001fe200078e004e */
[----:B------:R-:W-:-:S04]  /*0f20*/  IADD3 R89, R87, 0x400, RZ ;  /* 0x0000040057597810 */ /* 0x000fc80007ffe0ff */
[----:B-----5:R0:W5:Y:S01]  /*0f30*/  @P5 LDG.E.128 R56, desc[UR4][R78.64] ;  /* 0x000000044e385981 */ /* 0x020162000c1e1d00 */
[----:B--2---:R-:W-:-:S05]  /*0f40*/  @P0 IMAD.WIDE.U32 R90, R89, 0x10, R90 ;  /* 0x00000010595a0825 */ /* 0x004fca00078e005a */
[----:B------:R-:W1:Y:S01]  /*0f50*/  @P0 LDG.E.128 R52, desc[UR4][R90.64] ;  /* 0x000000045a340981 */ /* 0x000e62000c1e1d00 */
[----:B------:R-:W-:-:S04]  /*0f60*/  @!P6 ISETP.NE.U32.AND P1, PT, R80, RZ, PT ;  /* 0x000000ff5000e20c */ /* 0x000fc80003f25070 */
[C---:B------:R-:W-:Y:S01]  /*0f70*/  @!P6 ISETP.NE.AND.EX P2, PT, R81.reuse, RZ, PT, P1 ;  /* 0x000000ff5100e20c */ /* 0x040fe20003f45310 */
[----:B------:R-:W-:Y:S01]  /*0f80*/  BSSY B0, `(.L_x_21110) ;  /* 0x000000b000007945 */ /* 0x000fe20003800000 */
[C---:B------:R-:W-:Y:S02]  /*0f90*/  @!P6 ISETP.NE.U32.AND P3, PT, R80.reuse, RZ, PT ;  /* 0x000000ff5000e20c */ /* 0x040fe40003f65070 */
[----:B------:R-:W-:Y:S02]  /*0fa0*/  @!P6 ISETP.NE.U32.AND P1, PT, R80, RZ, PT ;  /* 0x000000ff5000e20c */ /* 0x000fe40003f25070 */
[C---:B------:R-:W-:Y:S02]  /*0fb0*/  @!P6 ISETP.NE.AND.EX P3, PT, R81.reuse, RZ, PT, P3 ;  /* 0x000000ff5100e20c */ /* 0x040fe40003f65330 */
[----:B------:R-:W-:Y:S02]  /*0fc0*/  @!P6 ISETP.NE.AND.EX P1, PT, R81, RZ, PT, P1 ;  /* 0x000000ff5100e20c */ /* 0x000fe40003f25310 */
[----:B-1----:R-:W-:-:S02]  /*0fd0*/  @!P6 FSEL R76, R52, RZ, P2 ;  /* 0x000000ff344ce208 */ /* 0x002fc40001000000 */
[----:B------:R-:W-:-:S04]  /*0fe0*/  @!P6 ISETP.NE.U32.AND P2, PT, R80, RZ, PT ;  /* 0x000000ff5000e20c */ /* 0x000fc80003f45070 */
[----:B------:R-:W-:Y:S01]  /*0ff0*/  @!P6 ISETP.NE.AND.EX P2, PT, R81, RZ, PT, P2 ;  /* 0x000000ff5100e20c */ /* 0x000fe20003f45320 */
[----:B0-----:R-:W-:-:S12]  /*1000*/  @!P6 BRA `(.L_x_21111) ;  /* 0x000000000008e947 */ /* 0x001fd80003800000 */
[----:B-----5:R-:W-:-:S04]  /*1010*/  FMUL.FTZ R76, R56, UR6 ;  /* 0x00000006384c7c20 */ /* 0x020fc80008410000 */
[----:B------:R-:W-:-:S07]  /*1020*/  @P0 FADD.FTZ R76, R52, R76 ;  /* 0x0000004c344c0221 */ /* 0x000fce0000010000 */
.L_x_21111:
[----:B------:R-:W-:Y:S05]  /*1030*/  BSYNC B0 ;  /* 0x0000000000007941 */ /* 0x000fea0003800000 */
.L_x_21110:
[----:B------:R-:W-:Y:S01]  /*1040*/  BSSY B0, `(.L_x_21112) ;  /* 0x0000005000007945 */ /* 0x000fe20003800000 */
[----:B------:R-:W-:-:S03]  /*1050*/  @!P6 FSEL R77, R53, RZ, P3 ;  /* 0x000000ff354de208 */ /* 0x000fc60001800000 */
[----:B------:R-:W-:Y:S05]  /*1060*/  @!P6 BRA `(.L_x_21113) ;  /* 0x000000000008e947 */ /* 0x000fea0003800000 */
[----:B-----5:R-:W-:-:S04]  /*1070*/  FMUL.FTZ R77, R57, UR6 ;  /* 0x00000006394d7c20 */ /* 0x020fc80008410000 */
[----:B------:R-:W-:-:S07]  /*1080*/  @P0 FADD.FTZ R77, R53, R77 ;  /* 0x0000004d354d0221 */ /* 0x000fce0000010000 */
.L_x_21113:
[----:B------:R-:W-:Y:S05]  /*1090*/  BSYNC B0 ;  /* 0x0000000000007941 */ /* 0x000fea0003800000 */
.L_x_21112:
[----:B------:R-:W-:Y:S01]  /*10a0*/  BSSY B0, `(.L_x_21114) ;  /* 0x0000005000007945 */ /* 0x000fe20003800000 */
[----:B------:R-:W-:-:S03]  /*10b0*/  @!P6 FSEL R78, R54, RZ, P1 ;  /* 0x000000ff364ee208 */ /* 0x000fc60000800000 */
[----:B------:R-:W-:Y:S05]  /*10c0*/  @!P6 BRA `(.L_x_21115) ;  /* 0x000000000008e947 */ /* 0x000fea0003800000 */
[----:B-----5:R-:W-:-:S04]  /*10d0*/  FMUL.FTZ R78, R58, UR6 ;  /* 0x000000063a4e7c20 */ /* 0x020fc80008410000 */
[----:B------:R-:W-:-:S07]  /*10e0*/  @P0 FADD.FTZ R78, R54, R78 ;  /* 0x0000004e364e0221 */ /* 0x000fce0000010000 */
.L_x_21115:
[----:B------:R-:W-:Y:S05]  /*10f0*/  BSYNC B0 ;  /* 0x0000000000007941 */ /* 0x000fea0003800000 */
.L_x_21114:
[----:B------:R-:W-:Y:S01]  /*1100*/  BSSY B0, `(.L_x_21116) ;  /* 0x0000005000007945 */ /* 0x000fe20003800000 */
[----:B------:R-:W-:-:S03]  /*1110*/  @!P6 FSEL R79, R55, RZ, P2 ;  /* 0x000000ff374fe208 */ /* 0x000fc60001000000 */
[----:B------:R-:W-:Y:S05]  /*1120*/  @!P6 BRA `(.L_x_21117) ;  /* 0x000000000008e947 */ /* 0x000fea0003800000 */
[----:B-----5:R-:W-:-:S04]  /*1130*/  FMUL.FTZ R79, R59, UR6 ;  /* 0x000000063b4f7c20 */ /* 0x020fc80008410000 */
[----:B------:R-:W-:-:S07]  /*1140*/  @P0 FADD.FTZ R79, R55, R79 ;  /* 0x0000004f374f0221 */ /* 0x000fce0000010000 */
.L_x_21117:
[----:B------:R-:W-:Y:S05]  /*1150*/  BSYNC B0 ;  /* 0x0000000000007941 */ /* 0x000fea0003800000 */
.L_x_21116:
[----:B------:R-:W0:Y:S01]  /*1160*/  @P5 LDC.64 R92, c[0x0][0x220] ;  /* 0x00008800ff5c5b82 */ /* 0x000e220000000a00 */
[----:B------:R-:W-:Y:S01]  /*1170*/  IMAD.WIDE.U32 R90, R89, 0x10, R82 ;  /* 0x00000010595a7825 */ /* 0x000fe200078e0052 */
[----:B------:R-:W-:Y:S02]  /*1180*/  @P5 IADD3 R89, R88, 0x500, RZ ;  /* 0x0000050058595810 */ /* 0x000fe40007ffe0ff */
[----:B------:R-:W-:Y:S02]  /*1190*/  IADD3 R87, R87, 0x500, RZ ;  /* 0x0000050057577810 */ /* 0x000fe40007ffe0ff */
[----:B------:R1:W-:Y:S01]  /*11a0*/  STG.E.128 desc[UR4][R90.64], R76 ;  /* 0x0000004c5a007986 */ /* 0x0003e2000c101d04 */
[----:B0-----:R-:W-:Y:S02]  /*11b0*/  @P5 IMAD.WIDE.U32 R88, R89, 0x10, R92 ;  /* 0x0000001059585825 */ /* 0x001fe400078e005c */
[----:B------:R-:W0:Y:S01]  /*11c0*/  @P0 LDC.64 R92, c[0x0][0x230] ;  /* 0x00008c00ff5c0b82 */ /* 0x000e220000000a00 */
[----:B------:R-:W-:-:S02]  /*11d0*/  @!P6 ISETP.NE.U32.AND P3, PT, R80, RZ, PT ;  /* 0x000000ff5000e20c */ /* 0x000fc40003f65070 */
[----:B-----5:R2:W5:Y:S01]  /*11e0*/  @P5 LDG.E.128 R56, desc[UR4][R88.64] ;  /* 0x0000000458385981 */ /* 0x020562000c1e1d00 */
[----:B0-----:R-:W-:-:S05]  /*11f0*/  @P0 IMAD.WIDE.U32 R92, R87, 0x10, R92 ;  /* 0x00000010575c0825 */ /* 0x001fca00078e005c */
[----:B------:R-:W3:Y:S01]  /*1200*/  @P0 LDG.E.128 R52, desc[UR4][R92.64] ;  /* 0x000000045c340981 */ /* 0x000ee2000c1e1d00 */
[C---:B------:R-:W-:Y:S01]  /*1210*/  @!P6 ISETP.NE.U32.AND P2, PT, R80.reuse, RZ, PT ;  /* 0x000000ff5000e20c */ /* 0x040fe20003f45070 */
[----:B------:R-:W-:Y:S01]  /*1220*/  BSSY B0, `(.L_x_21118) ;  /* 0x000000c000007945 */ /* 0x000fe20003800000 */
[C---:B------:R-:W-:Y:S01]  /*1230*/  @!P6 ISETP.NE.U32.AND P1, PT, R80.reuse, RZ, PT ;  /* 0x000000ff5000e20c */ /* 0x040fe20003f25070 */
[----:B--2---:R-:W-:Y:S01]  /*1240*/  IMAD.WIDE.U32 R88, R87, 0x10, R82 ;  /* 0x0000001057587825 */ /* 0x004fe200078e0052 */
[----:B------:R-:W-:Y:S02]  /*1250*/  @!P6 ISETP.NE.U32.AND P5, PT, R80, RZ, PT ;  /* 0x000000ff5000e20c */ /* 0x000fe40003fa5070 */
[C---:B------:R-:W-:Y:S02]  /*1260*/  @!P6 ISETP.NE.AND.EX P3, PT, R81.reuse, RZ, PT, P3 ;  /* 0x000000ff5100e20c */ /* 0x040fe40003f65330 */
[C---:B------:R-:W-:Y:S02]  /*1270*/  @!P6 ISETP.NE.AND.EX P2, PT, R81.reuse, RZ, PT, P2 ;  /* 0x000000ff5100e20c */ /* 0x040fe40003f45320 */
[----:B------:R-:W-:-:S02]  /*1280*/  @!P6 ISETP.NE.AND.EX P1, PT, R81, RZ, PT, P1 ;  /* 0x000000ff5100e20c */ /* 0x000fc40003f25310 */
[----:B------:R-:W-:Y:S02]  /*1290*/  @!P6 ISETP.NE.AND.EX P5, PT, R81, RZ, PT, P5 ;  /* 0x000000ff5100e20c */ /* 0x000fe40003fa5350 */
[----:B---3--:R-:W-:Y:S01]  /*12a0*/  @!P6 FSEL R80, R52, RZ, P3 ;  /* 0x000000ff3450e208 */ /* 0x008fe20001800000 */
[----:B-1----:R-:W-:Y:S10]  /*12b0*/  @!P6 BRA `(.L_x_21119) ;  /* 0x000000000008e947 */ /* 0x002ff40003800000 */
[----:B-----5:R-:W-:-:S04]  /*12c0*/  FMUL.FTZ R80, R56, UR6 ;  /* 0x0000000638507c20 */ /* 0x020fc80008410000 */
[----:B------:R-:W-:-:S07]  /*12d0*/  @P0 FADD.FTZ R80, R52, R80 ;  /* 0x0000005034500221 */ /* 0x000fce0000010000 */
.L_x_21119:
[----:B------:R-:W-:Y:S05]  /*12e0*/  BSYNC B0 ;  /* 0x0000000000007941 */ /* 0x000fea0003800000 */
.L_x_21118:
[----:B------:R-:W-:Y:S01]  /*12f0*/  BSSY B0, `(.L_x_21120) ;  /* 0x0000005000007945 */ /* 0x000fe20003800000 */
[----:B------:R-:W-:-:S03]  /*1300*/  @!P6 FSEL R81, R53, RZ, P2 ;  /* 0x000000ff3551e208 */ /* 0x000fc60001000000 */
[----:B------:R-:W-:Y:S05]  /*1310*/  @!P6 BRA `(.L_x_21121) ;  /* 0x000000000008e947 */ /* 0x000fea0003800000 */
[----:B-----5:R-:W-:-:S04]  /*1320*/  FMUL.FTZ R81, R57, UR6 ;  /* 0x0000000639517c20 */ /* 0x020fc80008410000 */
[----:B------:R-:W-:-:S07]  /*1330*/  @P0 FADD.FTZ R81, R53, R81 ;  /* 0x0000005135510221 */ /* 0x000fce0000010000 */
.L_x_21121:
[----:B------:R-:W-:Y:S05]  /*1340*/  BSYNC B0 ;  /* 0x0000000000007941 */ /* 0x000fea0003800000 */
.L_x_21120:
[----:B------:R-:W-:Y:S01]  /*1350*/  BSSY B0, `(.L_x_21122) ;  /* 0x0000005000007945 */ /* 0x000fe20003800000 */
[----:B------:R-:W-:-:S03]  /*1360*/  @!P6 FSEL R82, R54, RZ, P1 ;  /* 0x000000ff3652e208 */ /* 0x000fc60000800000 */
[----:B------:R-:W-:Y:S05]  /*1370*/  @!P6 BRA `(.L_x_21123) ;  /* 0x000000000008e947 */ /* 0x000fea0003800000 */
[----:B-----5:R-:W-:-:S04]  /*1380*/  FMUL.FTZ R82, R58, UR6 ;  /* 0x000000063a527c20 */ /* 0x020fc80008410000 */
[----:B------:R-:W-:-:S07]  /*1390*/  @P0 FADD.FTZ R82, R54, R82 ;  /* 0x0000005236520221 */ /* 0x000fce0000010000 */
.L_x_21123:
[----:B------:R-:W-:Y:S05]  /*13a0*/  BSYNC B0 ;  /* 0x0000000000007941 */ /* 0x000fea0003800000 */
.L_x_21122:
[----:B------:R-:W-:Y:S01]  /*13b0*/  BSSY B0, `(.L_x_21124) ;  /* 0x0000005000007945 */ /* 0x000fe20003800000 */
[----:B------:R-:W-:-:S03]  /*13c0*/  @!P6 FSEL R83, R55, RZ, P5 ;  /* 0x000000ff3753e208 */ /* 0x000fc60002800000 */
[----:B------:R-:W-:Y:S05]  /*13d0*/  @!P6 BRA `(.L_x_21125) ;  /* 0x000000000008e947 */ /* 0x000fea0003800000 */
[----:B-----5:R-:W-:-:S04]  /*13e0*/  FMUL.FTZ R83, R59, UR6 ;  /* 0x000000063b537c20 */ /* 0x020fc80008410000 */
[----:B------:R-:W-:-:S07]  /*13f0*/  @P0 FADD.FTZ R83, R55, R83 ;  /* 0x0000005337530221 */ /* 0x000fce0000010000 */
.L_x_21125:
[----:B------:R-:W-:Y:S05]  /*1400*/  BSYNC B0 ;  /* 0x0000000000007941 */ /* 0x000fea0003800000 */
.L_x_21124:
[----:B------:R-:W-:Y:S01]  /*1410*/  FADD.FTZ R90, RZ, R60 ;  /* 0x0000003cff5a7221 */ /* 0x000fe20000010000 */
[----:B------:R0:W-:Y:S01]  /*1420*/  STG.E.128 desc[UR4][R88.64], R80 ;  /* 0x0000005058007986 */ /* 0x0001e2000c101d04 */
        /* <DEDUP_REMOVED lines=99> */
.L_x_21140:
        /* <DEDUP_REMOVED lines=23> */
[----:B0-----:R-:W-:Y:S01]  /*1bd0*/  I2FP.F32.S32 R94, R0 ;  /* 0x00000000005e7245 */ /* 0x001fe20000201400 */
[----:B-1----:R-:W0:Y:S02]  /*1be0*/  SHFL.DOWN PT, R93, R88, 0x4, 0x1f ;  /* 0x08801f00585d7f89 */ /* 0x002e2400000e0000 */
[----:B0-----:R-:W-:-:S04]  /*1bf0*/  FADD.FTZ R87, -R93, R88 ;  /* 0x000000585d577221 */ /* 0x001fc80000010100 */
[----:B------:R-:W-:-:S04]  /*1c00*/  FMUL.FTZ R87, R87, R87 ;  /* 0x0000005757577220 */ /* 0x000fc80000410000 */
[----:B------:R-:W-:Y:S02]  /*1c10*/  FMUL.FTZ R95, R87, R94 ;  /* 0x0000005e575f7220 */ /* 0x000fe40000410000 */
[----:B------:R-:W0:Y:S02]  /*1c20*/  SHFL.DOWN PT, R87, R0, 0x4, 0x1f ;  /* 0x08801f0000577f89 */ /* 0x000e2400000e0000 */
[----:B0-----:R-:W-:Y:S02]  /*1c30*/  I2FP.F32.S32 R96, R87 ;  /* 0x0000005700607245 */ /* 0x001fe40000201400 */
[----:B------:R-:W-:-:S03]  /*1c40*/  IADD3 R92, R87, R0, RZ ;  /* 0x00000000575c7210 */ /* 0x000fc60007ffe0ff */
[----:B------:R-:W-:Y:S01]  /*1c50*/  FMUL.FTZ R93, R93, R96 ;  /* 0x000000605d5d7220 */ /* 0x000fe20000410000 */
[----:B------:R-:W-:Y:S01]  /*1c60*/  I2FP.F32.S32 R87, R92 ;  /* 0x0000005c00577245 */ /* 0x000fe20000201400 */
[----:B------:R-:W-:Y:S02]  /*1c70*/  FMUL.FTZ R95, R95, R96 ;  /* 0x000000605f5f7220 */ /* 0x000fe40000410000 */
[----:B------:R-:W-:Y:S02]  /*1c80*/  FFMA.FTZ R93, R94, R88, R93 ;  /* 0x000000585e5d7223 */ /* 0x000fe4000001005d */
[----:B------:R-:W0:Y:S02]  /*1c90*/  SHFL.DOWN PT, R88, R89, 0x4, 0x1f ;  /* 0x08801f0059587f89 */ /* 0x000e2400000e0000 */
[----:B0-----:R-:W-:Y:S02]  /*1ca0*/  FADD.FTZ R91, R88, R89 ;  /* 0x00000059585b7221 */ /* 0x001fe40000010000 */
[----:B------:R-:W0:Y:S02]  /*1cb0*/  MUFU.RCP R88, R87 ;  /* 0x0000005700587308 */ /* 0x000e240000001000 */
[C---:B0-----:R-:W-:Y:S01]  /*1cc0*/  FFMA.FTZ R91, R88.reuse, R95, R91 ;  /* 0x0000005f585b7223 */ /* 0x041fe2000001005b */
[----:B------:R-:W-:-:S02]  /*1cd0*/  FMUL.FTZ R88, R88, R93 ;  /* 0x0000005d58587220 */ /* 0x000fc40000410000 */
[----:B------:R-:W0:Y:S04]  /*1ce0*/  SHFL.DOWN PT, R93, R92, 0x2, 0x1f ;  /* 0x08401f005c5d7f89 */ /* 0x000e2800000e0000 */
[----:B------:R-:W1:Y:S01]  /*1cf0*/  SHFL.DOWN PT, R95, R88, 0x2, 0x1f ;  /* 0x08401f00585f7f89 */ /* 0x000e6200000e0000 */
[-C--:B0-----:R-:W-:Y:S02]  /*1d00*/  IADD3 R94, R92, R93.reuse, RZ ;  /* 0x0000005d5c5e7210 */ /* 0x081fe40007ffe0ff */
[----:B------:R-:W-:Y:S01]  /*1d10*/  I2FP.F32.S32 R93, R93 ;  /* 0x0000005d005d7245 */ /* 0x000fe20000201400 */
[----:B-1----:R-:W-:-:S04]  /*1d20*/  FADD.FTZ R0, R88, -R95 ;  /* 0x8000005f58007221 */ /* 0x002fc80000010000 */
[----:B------:R-:W-:-:S04]  /*1d30*/  FMUL.FTZ R0, R0, R0 ;  /* 0x0000000000007220 */ /* 0x000fc80000410000 */
        /* <DEDUP_REMOVED lines=9> */
[----:B------:R-:W-:Y:S01]  /*1dd0*/  FMUL.FTZ R87, R87, R96 ;  /* 0x0000006057577220 */ /* 0x000fe20000410000 */
        /* <DEDUP_REMOVED lines=10> */
[----:B------:R-:W-:Y:S01]  /*1e80*/  FMUL.FTZ R95, R88, R95 ;  /* 0x0000005f585f7220 */ /* 0x000fe20000410000 */
[----:B------:R-:W1:Y:S03]  /*1e90*/  SHFL.DOWN PT, R89, R92, 0x1, 0x1f ;  /* 0x08201f005c597f89 */ /* 0x000e6600000e0000 */
[----:B------:R-:W-:Y:S02]  /*1ea0*/  FFMA.FTZ R88, R0, R87, R95 ;  /* 0x0000005700587223 */ /* 0x000fe4000001005f */
[----:B------:R-:W2:Y:S01]  /*1eb0*/  LDC R87, c[0x0][0x2d8] ;  /* 0x0000b600ff577b82 */ /* 0x000ea20000000800 */
[----:B-1----:R-:W-:-:S04]  /*1ec0*/  FADD.FTZ R0, R92, R89 ;  /* 0x000000595c007221 */ /* 0x002fc80000010000 */
[C---:B0-----:R-:W-:Y:S01]  /*1ed0*/  FFMA.FTZ R91, R93.reuse, R91, R0 ;  /* 0x0000005b5d5b7223 */ /* 0x041fe20000010000 */
[----:B------:R-:W-:Y:S02]  /*1ee0*/  FMUL.FTZ R0, R93, R88 ;  /* 0x000000585d007220 */ /* 0x000fe40000410000 */
[----:B------:R-:W0:Y:S02]  /*1ef0*/  @!P1 LDC.64 R88, c[0x0][0x250] ;  /* 0x00009400ff589b82 */ /* 0x000e240000000a00 */
[----:B------:R-:W2:Y:S04]  /*1f00*/  SHFL.IDX PT, R92, R91, RZ, 0x1f ;  /* 0x00001fff5b5c7589 */ /* 0x000ea800000e0000 */
[----:B------:R-:W1:Y:S01]  /*1f10*/  SHFL.IDX PT, R95, R0, RZ, 0x1f ;  /* 0x00001fff005f7589 */ /* 0x000e6200000e0000 */
[----:B0-----:R-:W-:Y:S01]  /*1f20*/  @!P1 LEA R88, P2, R3, R88, 0x2 ;  /* 0x0000005803589211 */ /* 0x001fe200078410ff */
[----:B--2---:R-:W-:-:S03]  /*1f30*/  FFMA.FTZ R87, R92, UR7, R87 ;  /* 0x000000075c577c23 */ /* 0x004fc60008010057 */
[----:B------:R-:W-:Y:S01]  /*1f40*/  @!P1 LEA.HI.X R89, R3, R89, R90, 0x2, P2 ;  /* 0x0000005903599211 */ /* 0x000fe200010f145a */
[----:B-1----:R-:W-:-:S04]  /*1f50*/  FMUL.FTZ R92, R95, R95 ;  /* 0x0000005f5f5c7220 */ /* 0x002fc80000410000 */
[----:B------:R0:W-:Y:S01]  /*1f60*/  @!P1 STG.E desc[UR4][R88.64], R95 ;  /* 0x0000005f58009986 */ /* 0x0001e2000c101904 */
[----:B------:R-:W-:-:S05]  /*1f70*/  FSEL R92, R92, RZ, P4 ;  /* 0x000000ff5c5c7208 */ /* 0x000fca0002000000 */
[----:B------:R-:W-:Y:S02]  /*1f80*/  FADD.FTZ R87, R87, R92 ;  /* 0x0000005c57577221 */ /* 0x000fe40000010000 */
[----:B------:R-:W1:Y:S02]  /*1f90*/  @!P1 LDC.64 R92, c[0x0][0x258] ;  /* 0x00009600ff5c9b82 */ /* 0x000e640000000a00 */
[----:B------:R-:W2:Y:S01]  /*1fa0*/  MUFU.RSQ R0, R87 ;  /* 0x0000005700007308 */ /* 0x000ea20000001400 */
[----:B-1----:R-:W-:-:S04]  /*1fb0*/  @!P1 LEA R92, P2, R3, R92, 0x2 ;  /* 0x0000005c035c9211 */ /* 0x002fc800078410ff */
[----:B------:R-:W-:-:S05]  /*1fc0*/  @!P1 LEA.HI.X R93, R3, R93, R90, 0x2, P2 ;  /* 0x0000005d035d9211 */ /* 0x000fca00010f145a */
[----:B--2---:R0:W-:Y:S01]  /*1fd0*/  @!P1 STG.E desc[UR4][R92.64], R0 ;  /* 0x000000005c009986 */ /* 0x0041e2000c101904 */
[----:B------:R-:W-:-:S13]  /*1fe0*/  ISETP.GE.AND P1, PT, R85, 0x1, PT ;  /* 0x000000015500780c */ /* 0x000fda0003f26270 */
[----:B0-----:R-:W-:Y:S05]  /*1ff0*/  @!P1 BRA `(.L_x_21128) ;  /* 0x0000000400849947 */ /* 0x001fea0003800000 */
[----:B------:R-:W-:-:S05]  /*2000*/  IADD3 R85, R85, -0x1, RZ ;  /* 0xffffffff55557810 */ /* 0x000fca0007ffe0ff */
[----:B------:R-:W-:Y:S01]  /*2010*/  IMAD R84, R85, R86, RZ ;  /* 0x0000005655547224 */ /* 0x000fe200078e02ff */
[----:B------:R-:W-:Y:S01]  /*2020*/  FSEL R85, R95, RZ, !P4 ;  /* 0x000000ff5f557208 */ /* 0x000fe20006000000 */
[----:B------:R-:W0:Y:S03]  /*2030*/  LDC.64 R86, c[0x0][0x2b8] ;  /* 0x0000ae00ff567b82 */ /* 0x000e260000000a00 */
[----:B------:R-:W-:Y:S01]  /*2040*/  SHF.R.S32.HI R89, RZ, 0x1f, R84 ;  /* 0x0000001fff597819 */ /* 0x000fe20000011454 */
[C---:B------:R-:W-:Y:S01]  /*2050*/  FADD.FTZ R93, -R85.reuse, R63 ;  /* 0x0000003f555d7221 */ /* 0x040fe20000010100 */
[C---:B------:R-:W-:Y:S01]  /*2060*/  FADD.FTZ R63, -R85.reuse, R62 ;  /* 0x0000003e553f7221 */ /* 0x040fe20000010100 */
[----:B------:R-:W-:Y:S01]  /*2070*/  FADD.FTZ R61, -R85, R61 ;  /* 0x0000003d553d7221 */ /* 0x000fe20000010100 */
[----:B------:R-:W-:Y:S01]  /*2080*/  LEA.HI R89, R89, R84, RZ, 0x2 ;  /* 0x0000005459597211 */ /* 0x000fe200078f10ff */
[----:B------:R-:W-:Y:S01]  /*2090*/  FMUL.FTZ R62, R0, R93 ;  /* 0x0000005d003e7220 */ /* 0x000fe20000410000 */
[----:B------:R-:W-:Y:S01]  /*20a0*/  FADD.FTZ R91, -R85, R60 ;  /* 0x0000003c555b7221 */ /* 0x000fe20000010100 */
[----:B------:R-:W-:Y:S01]  /*20b0*/  LOP3.LUT R84, R2, 0xff, RZ, 0xc0, !PT ;  /* 0x000000ff02547812 */ /* 0x000fe200078ec0ff */
[C---:B------:R-:W-:Y:S01]  /*20c0*/  FMUL.FTZ R93, R0.reuse, R63 ;  /* 0x0000003f005d7220 */ /* 0x040fe20000410000 */
[C---:B------:R-:W-:Y:S01]  /*20d0*/  FMUL.FTZ R60, R0.reuse, R61 ;  /* 0x0000003d003c7220 */ /* 0x040fe20000410000 */
[----:B------:R-:W-:Y:S01]  /*20e0*/  FFMA.FTZ R63, R27, R62, R51 ;  /* 0x0000003e1b3f7223 */ /* 0x000fe20000010033 */
[----:B------:R-:W-:Y:S01]  /*20f0*/  FMUL.FTZ R91, R0, R91 ;  /* 0x0000005b005b7220 */ /* 0x000fe20000410000 */
[----:B------:R-:W-:Y:S01]  /*2100*/  LEA.HI.SX32 R89, R89, R84, 0x1e ;  /* 0x0000005459597211 */ /* 0x000fe200078ff2ff */
[----:B------:R-:W-:Y:S01]  /*2110*/  FFMA.FTZ R62, R26, R93, R50 ;  /* 0x0000005d1a3e7223 */ /* 0x000fe20000010032 */
[C---:B------:R-:W-:Y:S01]  /*2120*/  FADD.FTZ R95, -R85.reuse, R67 ;  /* 0x00000043555f7221 */ /* 0x040fe20000010100 */
[C---:B------:R-:W-:Y:S01]  /*2130*/  FADD.FTZ R65, -R85.reuse, R65 ;  /* 0x0000004155417221 */ /* 0x040fe20000010100 */
[----:B------:R-:W-:Y:S01]  /*2140*/  FADD.FTZ R93, -R85, R66 ;  /* 0x00000042555d7221 */ /* 0x000fe20000010100 */
[----:B------:R-:W-:Y:S01]  /*2150*/  FFMA.FTZ R61, R25, R60, R49 ;  /* 0x0000003c193d7223 */ /* 0x000fe20000010031 */
[----:B------:R-:W-:Y:S01]  /*2160*/  FADD.FTZ R67, -R85, R64 ;  /* 0x0000004055437221 */ /* 0x000fe20000010100 */
[----:B------:R-:W-:Y:S01]  /*2170*/  FFMA.FTZ R60, R24, R91, R48 ;  /* 0x0000005b183c7223 */ /* 0x000fe20000010030 */
[C---:B------:R-:W-:Y:S01]  /*2180*/  FMUL.FTZ R66, R0.reuse, R95 ;  /* 0x0000005f00427220 */ /* 0x040fe20000410000 */
[----:B------:R-:W-:Y:S01]  /*2190*/  FMUL.FTZ R64, R0, R65 ;  /* 0x0000004100407220 */ /* 0x000fe20000410000 */
[----:B0-----:R-:W-:-:S04]  /*21a0*/  IMAD.WIDE.U32 R90, R89, 0x10, R86 ;  /* 0x00000010595a7825 */ /* 0x001fc800078e0056 */
[C---:B------:R-:W-:Y:S01]  /*21b0*/  FMUL.FTZ R65, R0.reuse, R93 ;  /* 0x0000005d00417220 */ /* 0x040fe20000410000 */
[----:B------:R-:W-:Y:S01]  /*21c0*/  IADD3 R93, R89, 0x100, RZ ;  /* 0x00000100595d7810 */ /* 0x000fe20007ffe0ff */
[----:B------:R-:W-:Y:S01]  /*21d0*/  FMUL.FTZ R95, R0, R67 ;  /* 0x00000043005f7220 */ /* 0x000fe20000410000 */
[----:B------:R-:W-:Y:S01]  /*21e0*/  FFMA.FTZ R67, R23, R66, R47 ;  /* 0x0000004217437223 */ /* 0x000fe2000001002f */
[----:B------:R-:W-:Y:S01]  /*21f0*/  FFMA.FTZ R66, R22, R65, R46 ;  /* 0x0000004116427223 */ /* 0x000fe2000001002e */
[----:B------:R0:W-:Y:S01]  /*2200*/  STG.E.128 desc[UR4][R90.64], R60 ;  /* 0x0000003c5a007986 */ /* 0x0001e2000c101d04 */
        /* <DEDUP_REMOVED lines=18> */
[C---:B------:R-:W-:Y:S01]  /*2330*/  FADD.FTZ R91, -R85.reuse, R70 ;  /* 0x00000046555b7221 */ /* 0x040fe20000010100 */
[----:B------:R-:W-:Y:S01]  /*2340*/  FADD.FTZ R93, -R85, R72 ;  /* 0x00000048555d7221 */ /* 0x000fe20000010100 */
[C---:B------:R-:W-:Y:S01]  /*2350*/  FMUL.FTZ R62, R0.reuse, R71 ;  /* 0x00000047003e7220 */ /* 0x040fe20000410000 */
[----:B------:R0:W-:Y:S01]  /*2360*/  STG.E.128 desc[UR4][R60.64], R64 ;  /* 0x000000403c007986 */ /* 0x0001e2000c101d04 */
[C---:B------:R-:W-:Y:S01]  /*2370*/  FMUL.FTZ R70, R0.reuse, R79 ;  /* 0x0000004f00467220 */ /* 0x040fe20000410000 */
[C---:B------:R-:W-:Y:S01]  /*2380*/  FMUL.FTZ R91, R0.reuse, R91 ;  /* 0x0000005b005b7220 */ /* 0x040fe20000410000 */
[C---:B------:R-:W-:Y:S01]  /*2390*/  FMUL.FTZ R68, R0.reuse, R77 ;  /* 0x0000004d00447220 */ /* 0x040fe20000410000 */
[----:B------:R-:W-:Y:S01]  /*23a0*/  FMUL.FTZ R93, R0, R93 ;  /* 0x0000005d005d7220 */ /* 0x000fe20000410000 */
[----:B------:R-:W-:Y:S01]  /*23b0*/  IADD3 R77, R89, 0x400, RZ ;  /* 0x00000400594d7810 */ /* 0x000fe20007ffe0ff */
[----:B------:R-:W-:Y:S01]  /*23c0*/  FFMA.FTZ R71, R11, R70, R35 ;  /* 0x000000460b477223 */ /* 0x000fe20000010023 */
[----:B------:R-:W-:-:S03]  /*23d0*/  FFMA.FTZ R82, R6, R99, R30 ;  /* 0x0000006306527223 */ /* 0x000fc6000001001e */
[----:B------:R-:W-:-:S04]  /*23e0*/  IMAD.WIDE.U32 R76, R77, 0x10, R86 ;  /* 0x000000104d4c7825 */ /* 0x000fc800078e0056 */
[C---:B0-----:R-:W-:Y:S01]  /*23f0*/  FADD.FTZ R61, -R85.reuse, R78 ;  /* 0x0000004e553d7221 */ /* 0x041fe20000010100 */
[----:B------:R-:W-:Y:S01]  /*2400*/  FADD.FTZ R67, -R85, R80 ;  /* 0x0000005055437221 */ /* 0x000fe20000010100 */
[C---:B------:R-:W-:Y:S01]  /*2410*/  FMUL.FTZ R60, R0.reuse, R69 ;  /* 0x00000045003c7220 */ /* 0x040fe20000410000 */
[C---:B------:R-:W-:Y:S01]  /*2420*/  FMUL.FTZ R64, R0.reuse, R73 ;  /* 0x0000004900407220 */ /* 0x040fe20000410000 */
[C---:B------:R-:W-:Y:S01]  /*2430*/  FMUL.FTZ R65, R0.reuse, R63 ;  /* 0x0000003f00417220 */ /* 0x040fe20000410000 */
[C---:B------:R-:W-:Y:S01]  /*2440*/  FMUL.FTZ R66, R0.reuse, R75 ;  /* 0x0000004b00427220 */ /* 0x040fe20000410000 */
[C---:B------:R-:W-:Y:S01]  /*2450*/  IADD3 R73, R89.reuse, 0x200, RZ ;  /* 0x0000020059497810 */ /* 0x040fe20007ffe0ff */
[C---:B------:R-:W-:Y:S01]  /*2460*/  FMUL.FTZ R69, R0.reuse, R61 ;  /* 0x0000003d00457220 */ /* 0x040fe20000410000 */
[C---:B------:R-:W-:Y:S01]  /*2470*/  IADD3 R75, R89.reuse, 0x300, RZ ;  /* 0x00000300594b7810 */ /* 0x040fe20007ffe0ff */
[C---:B------:R-:W-:Y:S01]  /*2480*/  FMUL.FTZ R79, R0.reuse, R67 ;  /* 0x00000043004f7220 */ /* 0x040fe20000410000 */
[C---:B------:R-:W-:Y:S01]  /*2490*/  FMUL.FTZ R78, R0.reuse, R81 ;  /* 0x00000051004e7220 */ /* 0x040fe20000410000 */
[----:B------:R-:W-:Y:S01]  /*24a0*/  IADD3 R89, R89, 0x500, RZ ;  /* 0x0000050059597810 */ /* 0x000fe20007ffe0ff */
[----:B------:R-:W-:Y:S01]  /*24b0*/  FFMA.FTZ R61, R17, R60, R41 ;  /* 0x0000003c113d7223 */ /* 0x000fe20000010029 */
[----:B------:R-:W-:Y:S01]  /*24c0*/  FMUL.FTZ R0, R0, R83 ;  /* 0x0000005300007220 */ /* 0x000fe20000410000 */
[----:B------:R-:W-:Y:S01]  /*24d0*/  FFMA.FTZ R63, R19, R62, R43 ;  /* 0x0000003e133f7223 */ /* 0x000fe2000001002b */
[----:B------:R-:W-:Y:S01]  /*24e0*/  FFMA.FTZ R60, R16, R65, R40 ;  /* 0x00000041103c7223 */ /* 0x000fe20000010028 */
[----:B------:R-:W-:-:S04]  /*24f0*/  IMAD.WIDE.U32 R72, R73, 0x10, R86 ;  /* 0x0000001049487825 */ /* 0x000fc800078e0056 */
        /* <DEDUP_REMOVED lines=13> */
[----:B------:R0:W-:Y:S04]  /*25d0*/  STG.E.128 desc[UR4][R72.64], R60 ;  /* 0x0000003c48007986 */ /* 0x0001e8000c101d04 */
[----:B------:R0:W-:Y:S04]  /*25e0*/  STG.E.128 desc[UR4][R74.64], R64 ;  /* 0x000000404a007986 */ /* 0x0001e8000c101d04 */
[----:B------:R0:W-:Y:S04]  /*25f0*/  STG.E.128 desc[UR4][R76.64], R68 ;  /* 0x000000444c007986 */ /* 0x0001e8000c101d04 */
[----:B------:R0:W-:Y:S02]  /*2600*/  STG.E.128 desc[UR4][R86.64], R80 ;  /* 0x0000005056007986 */ /* 0x0001e4000c101d04 */
.L_x_21128:
[----:B------:R-:W-:Y:S05]  /*2610*/  BSYNC B0 ;  /* 0x0000000000007941 */ /* 0x000fea0003800000 */
.L_x_21127:
[----:B------:R-:W-:Y:S02]  /*2620*/  IADD3 R3, R3, UR8, RZ ;  /* 0x0000000803037c10 */ /* 0x000fe4000fffe0ff */
[----:B------:R-:W-:Y:S02]  /*2630*/  SEL R0, RZ, 0x1, P0 ;  /* 0x00000001ff007807 */ /* 0x000fe40000000000 */
[----:B------:R-:W-:-:S13]  /*2640*/  ISETP.GE.AND P1, PT, R3, UR9, PT ;  /* 0x0000000903007c0c */ /* 0x000fda000bf26270 */
[----:B------:R-:W-:Y:S05]  /*2650*/  @!P1 BRA `(.L_x_21129) ;  /* 0xffffffdc002c9947 */ /* 0x000fea000383ffff */
[----:B------:R-:W-:Y:S05]  /*2660*/  EXIT ;  /* 0x000000000000794d */ /* 0x000fea0003800000 */
.L_x_21126:
[----:B------:R-:W-:Y:S01]  /*2670*/  HFMA2.MMA R98, -RZ, RZ, 0, 5.9604644775390625e-08 ;  /* 0x00000001ff627435 */ /* 0x000fe200000001ff */
[----:B------:R-:W-:Y:S02]  /*2680*/  MOV R97, R0 ;  /* 0x0000000000617202 */ /* 0x000fe40000000f00 */
[----:B------:R-:W-:Y:S02]  /*2690*/  MOV R99, 0x1f ;  /* 0x0000001f00637802 */ /* 0x000fe40000000f00 */
[----:B------:R-:W-:-:S07]  /*26a0*/  MOV R96, 0xffffffff ;  /* 0xffffffff00607802 */ /* 0x000fce0000000f00 */
[----:B-----5:R-:W-:Y:S05]  /*26b0*/  WARPSYNC.COLLECTIVE R96, `(.L_x_21130) ;  /* 0x0000000060087348 */ /* 0x020fea0003c00000 */
[----:B------:R0:W1:Y:S02]  /*26c0*/  SHFL.BFLY P2, R95, R97, R98, R99 ;  /* 0x0c000062615f7389 */ /* 0x0000640000040063 */
[----:B01---5:R-:W-:Y:S01]  /*26d0*/  ENDCOLLECTIVE ;  /* 0x000000000000791b */ /* 0x023fe20003800000 */
.L_x_21130:
[----:B------:R-:W-:Y:S01]  /*26e0*/  HFMA2.MMA R98, -RZ, RZ, 0, 1.1920928955078125e-07 ;  /* 0x00000002ff627435 */ /* 0x000fe200000001ff */
[----:B------:R-:W-:-:S05]  /*26f0*/  MOV R89, R95 ;  /* 0x0000005f00597202 */ /* 0x000fca0000000f00 */
[----:B------:R-:W-:-:S05]  /*2700*/  FADD.FTZ R89, R0, R89 ;  /* 0x0000005900597221 */ /* 0x000fca0000010000 */
[----:B------:R-:W-:-:S07]  /*2710*/  MOV R97, R89 ;  /* 0x0000005900617202 */ /* 0x000fce0000000f00 */
[----:B------:R-:W-:Y:S05]  /*2720*/  WARPSYNC.COLLECTIVE R96, `(.L_x_21131) ;  /* 0x0000000060087348 */ /* 0x000fea0003c00000 */
[----:B------:R0:W1:Y:S02]  /*2730*/  SHFL.BFLY P2, R95, R97, R98, R99 ;  /* 0x0c000062615f7389 */ /* 0x0000640000040063 */
[----:B01----:R-:W-:Y:S01]  /*2740*/  ENDCOLLECTIVE ;  /* 0x000000000000791b */ /* 0x003fe20003800000 */
.L_x_21131:
[----:B------:R-:W-:Y:S01]  /*2750*/  HFMA2.MMA R98, -RZ, RZ, 0, 2.384185791015625e-07 ;  /* 0x00000004ff627435 */ /* 0x000fe200000001ff */
[----:B------:R-:W-:-:S05]  /*2760*/  MOV R88, R95 ;  /* 0x0000005f00587202 */ /* 0x000fca0000000f00 */
[----:B------:R-:W-:-:S05]  /*2770*/  FADD.FTZ R92, R89, R88 ;  /* 0x00000058595c7221 */ /* 0x000fca0000010000 */
[----:B------:R-:W-:-:S07]  /*2780*/  MOV R97, R92 ;  /* 0x0000005c00617202 */ /* 0x000fce0000000f00 */
[----:B------:R-:W-:Y:S05]  /*2790*/  WARPSYNC.COLLECTIVE R96, `(.L_x_21132) ;  /* 0x0000000060087348 */ /* 0x000fea0003c00000 */
[----:B------:R0:W1:Y:S02]  /*27a0*/  SHFL.BFLY P2, R95, R97, R98, R99 ;  /* 0x0c000062615f7389 */ /* 0x0000640000040063 */
[----:B01----:R-:W-:Y:S01]  /*27b0*/  ENDCOLLECTIVE ;  /* 0x000000000000791b */ /* 0x003fe20003800000 */
.L_x_21132:
[----:B------:R-:W-:Y:S01]  /*27c0*/  HFMA2.MMA R98, -RZ, RZ, 0, 4.76837158203125e-07 ;  /* 0x00000008ff627435 */ /* 0x000fe200000001ff */
[----:B------:R-:W-:-:S05]  /*27d0*/  MOV R93, R95 ;  /* 0x0000005f005d7202 */ /* 0x000fca0000000f00 */
[----:B------:R-:W-:-:S05]  /*27e0*/  FADD.FTZ R93, R92, R93 ;  /* 0x0000005d5c5d7221 */ /* 0x000fca0000010000 */
[----:B------:R-:W-:-:S07]  /*27f0*/  MOV R97, R93 ;  /* 0x0000005d00617202 */ /* 0x000fce0000000f00 */
[----:B------:R-:W-:Y:S05]  /*2800*/  WARPSYNC.COLLECTIVE R96, `(.L_x_21133) ;  /* 0x0000000060087348 */ /* 0x000fea0003c00000 */
[----:B------:R0:W1:Y:S02]  /*2810*/  SHFL.BFLY P2, R95, R97, R98, R99 ;  /* 0x0c000062615f7389 */ /* 0x0000640000040063 */
[----:B01----:R-:W-:Y:S01]  /*2820*/  ENDCOLLECTIVE ;  /* 0x000000000000791b */ /* 0x003fe20003800000 */
.L_x_21133:
[----:B------:R-:W-:Y:S01]  /*2830*/  HFMA2.MMA R98, -RZ, RZ, 0, 9.5367431640625e-07 ;  /* 0x00000010ff627435 */ /* 0x000fe200000001ff */
[----:B------:R-:W-:-:S05]  /*2840*/  MOV R88, R95 ;  /* 0x0000005f00587202 */ /* 0x000fca0000000f00 */
[----:B------:R-:W-:-:S05]  /*2850*/  FADD.FTZ R94, R93, R88 ;  /* 0x000000585d5e7221 */ /* 0x000fca0000010000 */
[----:B------:R-:W-:-:S07]  /*2860*/  MOV R97, R94 ;  /* 0x0000005e00617202 */ /* 0x000fce0000000f00 */
[----:B------:R-:W-:Y:S05]  /*2870*/  WARPSYNC.COLLECTIVE R96, `(.L_x_21134) ;  /* 0x0000000060087348 */ /* 0x000fea0003c00000 */
[----:B------:R0:W1:Y:S02]  /*2880*/  SHFL.BFLY P2, R95, R97, R98, R99 ;  /* 0x0c000062615f7389 */ /* 0x0000640000040063 */
[----:B01----:R-:W-:Y:S01]  /*2890*/  ENDCOLLECTIVE ;  /* 0x000000000000791b */ /* 0x003fe20003800000 */
.L_x_21134:
        /* <DEDUP_REMOVED lines=55> */
.L_x_21135:
[----:B------:R-:W-:Y:S01]  /*2c10*/  HFMA2.MMA R98, -RZ, RZ, 0, 1.1920928955078125e-07 ;  /* 0x00000002ff627435 */ /* 0x000fe200000001ff */
[----:B------:R-:W-:-:S05]  /*2c20*/  MOV R89, R95 ;  /* 0x0000005f00597202 */ /* 0x000fca0000000f00 */
[----:B------:R-:W-:-:S05]  /*2c30*/  FADD.FTZ R89, R0, R89 ;  /* 0x0000005900597221 */ /* 0x000fca0000010000 */
[----:B------:R-:W-:-:S07]  /*2c40*/  MOV R97, R89 ;  /* 0x0000005900617202 */ /* 0x000fce0000000f00 */
[----:B------:R-:W-:Y:S05]  /*2c50*/  WARPSYNC.COLLECTIVE R96, `(.L_x_21136) ;  /* 0x0000000060087348 */ /* 0x000fea0003c00000 */
[----:B------:R0:W1:Y:S02]  /*2c60*/  SHFL.BFLY P2, R95, R97, R98, R99 ;  /* 0x0c000062615f7389 */ /* 0x0000640000040063 */
[----:B01----:R-:W-:Y:S01]  /*2c70*/  ENDCOLLECTIVE ;  /* 0x000000000000791b */ /* 0x003fe20003800000 */
.L_x_21136:
[----:B------:R-:W-:Y:S01]  /*2c80*/  HFMA2.MMA R98, -RZ, RZ, 0, 2.384185791015625e-07 ;  /* 0x00000004ff627435 */ /* 0x000fe200000001ff */
[----:B------:R-:W-:-:S05]  /*2c90*/  MOV R92, R95 ;  /* 0x0000005f005c7202 */ /* 0x000fca0000000f00 */
[----:B------:R-:W-:-:S05]  /*2ca0*/  FADD.FTZ R92, R89, R92 ;  /* 0x0000005c595c7221 */ /* 0x000fca0000010000 */
[----:B------:R-:W-:-:S07]  /*2cb0*/  MOV R97, R92 ;  /* 0x0000005c00617202 */ /* 0x000fce0000000f00 */
[----:B------:R-:W-:Y:S05]  /*2cc0*/  WARPSYNC.COLLECTIVE R96, `(.L_x_21137) ;  /* 0x0000000060087348 */ /* 0x000fea0003c00000 */
[----:B------:R0:W1:Y:S02]  /*2cd0*/  SHFL.BFLY P2, R95, R97, R98, R99 ;  /* 0x0c000062615f7389 */ /* 0x0000640000040063 */
[----:B01----:R-:W-:Y:S01]  /*2ce0*/  ENDCOLLECTIVE ;  /* 0x000000000000791b */ /* 0x003fe20003800000 */
.L_x_21137:
[----:B------:R-:W-:Y:S01]  /*2cf0*/  HFMA2.MMA R98, -RZ, RZ, 0, 4.76837158203125e-07 ;  /* 0x00000008ff627435 */ /* 0x000fe200000001ff */
[----:B------:R-:W-:-:S05]  /*2d00*/  MOV R93, R95 ;  /* 0x0000005f005d7202 */ /* 0x000fca0000000f00 */
[----:B------:R-:W-:-:S05]  /*2d10*/  FADD.FTZ R93, R92, R93 ;  /* 0x0000005d5c5d7221 */ /* 0x000fca0000010000 */
[----:B------:R-:W-:-:S07]  /*2d20*/  MOV R97, R93 ;  /* 0x0000005d00617202 */ /* 0x000fce0000000f00 */
[----:B------:R-:W-:Y:S05]  /*2d30*/  WARPSYNC.COLLECTIVE R96, `(.L_x_21138) ;  /* 0x0000000060087348 */ /* 0x000fea0003c00000 */
[----:B------:R0:W1:Y:S02]  /*2d40*/  SHFL.BFLY P2, R95, R97, R98, R99 ;  /* 0x0c000062615f7389 */ /* 0x0000640000040063 */
[----:B01----:R-:W-:Y:S01]  /*2d50*/  ENDCOLLECTIVE ;  /* 0x000000000000791b */ /* 0x003fe20003800000 */
.L_x_21138:
[----:B------:R-:W-:Y:S01]  /*2d60*/  HFMA2.MMA R98, -RZ, RZ, 0, 9.5367431640625e-07 ;  /* 0x00000010ff627435 */ /* 0x000fe200000001ff */
[----:B------:R-:W-:-:S05]  /*2d70*/  MOV R94, R95 ;  /* 0x0000005f005e7202 */ /* 0x000fca0000000f00 */
[----:B------:R-:W-:-:S05]  /*2d80*/  FADD.FTZ R94, R93, R94 ;  /* 0x0000005e5d5e7221 */ /* 0x000fca0000010000 */
[----:B------:R-:W-:-:S07]  /*2d90*/  MOV R97, R94 ;  /* 0x0000005e00617202 */ /* 0x000fce0000000f00 */
[----:B------:R-:W-:Y:S05]  /*2da0*/  WARPSYNC.COLLECTIVE R96, `(.L_x_21139) ;  /* 0x0000000060087348 */ /* 0x000fea0003c00000 */
[----:B------:R0:W1:Y:S02]  /*2db0*/  SHFL.BFLY P2, R95, R97, R98, R99 ;  /* 0x0c000062615f7389 */ /* 0x0000640000040063 */
[----:B01----:R-:W-:Y:S01]  /*2dc0*/  ENDCOLLECTIVE ;  /* 0x000000000000791b */ /* 0x003fe20003800000 */
.L_x_21139:
[----:B------:R-:W-:Y:S05]  /*2dd0*/  BRA `(.L_x_21140) ;  /* 0xffffffec00207947 */ /* 0x000fea000383ffff */
.L_x_21141:
        /* <DEDUP_REMOVED lines=10> */
.L_x_23355:


//--------------------- .text._ZN10layer_norm13ln_fwd_kernelINS_13Kernel_traitsIfffffjLj6144ELj1ELj1ELj8ELj16ENS_18Kernel_traits_baseILj6144EfffffjLj256EEEEELb0ELb1ELb0ELb0EEEvNS_9FwdParamsE --------------------------
	.section	.text._ZN10layer_norm13ln_fwd_kernelINS_13Kernel_traitsIfffffjLj6144ELj1ELj1ELj8ELj16ENS_18Kernel_traits_baseILj6144EfffffjLj256EEEEELb0ELb1ELb0ELb0EEEvNS_9FwdParamsE,"ax",@progbits
	.align	128
        .global         _ZN10layer_norm13ln_fwd_kernelINS_13Kernel_traitsIfffffjLj6144ELj1ELj1ELj8ELj16ENS_18Kernel_traits_baseILj6144EfffffjLj256EEEEELb0ELb1ELb0ELb0EEEvNS_9FwdParamsE
        .type           _ZN10layer_norm13ln_fwd_kernelINS_13Kernel_traitsIfffffjLj6144ELj1ELj1ELj8ELj16ENS_18Kernel_traits_baseILj6144EfffffjLj256EEEEELb0ELb1ELb0ELb0EEEvNS_9FwdParamsE,@function
        .size           _ZN10layer_norm13ln_fwd_kernelINS_13Kernel_traitsIfffffjLj6144ELj1ELj1ELj8ELj16ENS_18Kernel_traits_baseILj6144EfffffjLj256EEEEELb0ELb1ELb0ELb0EEEvNS_9FwdParamsE,(.L_x_23356 - _ZN10layer_norm13ln_fwd_kernelINS_13Kernel_traitsIfffffjLj6144ELj1ELj1ELj8ELj16ENS_18Kernel_traits_baseILj6144EfffffjLj256EEEEELb0ELb1ELb0ELb0EEEvNS_9FwdParamsE)
        .other          _ZN10layer_norm13ln_fwd_kernelINS_13Kernel_traitsIfffffjLj6144ELj1ELj1ELj8ELj16ENS_18Kernel_traits_baseILj6144EfffffjLj256EEEEELb0ELb1ELb0ELb0EEEvNS_9FwdParamsE,@"STO_CUDA_ENTRY STV_DEFAULT"
_ZN10layer_norm13ln_fwd_kernelINS_13Kernel_traitsIfffffjLj6144ELj1ELj1ELj8ELj16ENS_18Kernel_traits_baseILj6144EfffffjLj256EEEEELb0ELb1ELb0ELb0EEEvNS_9FwdParamsE:
.text._ZN10layer_norm13ln_fwd_kernelINS_13Kernel_traitsIfffffjLj6144ELj1ELj1ELj8ELj16ENS_18Kernel_traits_baseILj6144EfffffjLj256EEEEELb0ELb1ELb0ELb0EEEvNS_9FwdParamsE:
        /* <DEDUP_REMOVED lines=17> */
[----:B------:R-:W-:Y:S02]  /*0110*/  LOP3.LUT R3, R0, 0xff, RZ, 0xc0, !PT ;  /* 0x000000ff00037812 */ /* 0x000fe400078ec0ff */
        /* <DEDUP_REMOVED lines=8> */
[----:B------:R-:W-:-:S13]  /*01a0*/  ISETP.NE.AND.EX P0, PT, RZ, UR7, PT, P0 ;  /* 0x00000007ff007c0c */ /* 0x000fda000bf05300 */
[----:B------:R-:W-:-:S04]  /*01b0*/  @P0 LEA R6, P1, R3, UR6, 0x4 ;  /* 0x0000000603060c11 */ /* 0x000fc8000f8220ff */
[C---:B------:R-:W-:Y:S02]  /*01c0*/  @P0 LEA.HI.X R7, R3.reuse, UR7, RZ, 0x4, P1 ;  /* 0x0000000703070c11 */ /* 0x040fe400088f24ff */
[C---:B------:R-:W-:Y:S01]  /*01d0*/  LEA R16, P1, R3.reuse, UR8, 0x4 ;  /* 0x0000000803107c11 */ /* 0x040fe2000f8220ff */
[C---:B0-----:R-:W-:Y:S02]  /*01e0*/  IMAD.WIDE.U32 R12, R3.reuse, 0x10, R12 ;  /* 0x00000010030c7825 */ /* 0x041fe400078e000c */
[----:B------:R0:W5:Y:S01]  /*01f0*/  @P0 LDG.E.128 R8, desc[UR4][R6.64] ;  /* 0x0000000406080981 */ /* 0x000162000c1e1d00 */
[----:B------:R-:W-:-:S03]  /*0200*/  LEA.HI.X R17, R3, UR9, RZ, 0x4, P1 ;  /* 0x0000000903117c11 */ /* 0x000fc600088f24ff */
[----:B------:R-:W5:Y:S04]  /*0210*/  LDG.E.128 R12, desc[UR4][R12.64] ;  /* 0x000000040c0c7981 */ /* 0x000f68000c1e1d00 */
[----:B------:R-:W5:Y:S01]  /*0220*/  LDG.E.128 R16, desc[UR4][R16.64] ;  /* 0x0000000410107981 */ /* 0x000f62000c1e1d00 */
[----:B0-----:R-:W-:-:S07]  /*0230*/  LOP3.LUT R3, R3, 0x100, RZ, 0xfc, !PT ;  /* 0x0000010003037812 */ /* 0x001fce00078efcff */
.L_x_21143:
[----:B------:R-:W-:Y:S05]  /*0240*/  BSYNC B0 ;  /* 0x0000000000007941 */ /* 0x000fea0003800000 */
.L_x_21142:
[----:B------:R-:W-:Y:S04]  /*0250*/  BSSY B0, `(.L_x_21144) ;  /* 0x0000012000007945 */ /* 0x000fe80003800000 */
[----:B------:R-:W-:Y:S05]  /*0260*/  @!P6 BRA `(.L_x_21145) ;  /* 0x000000000040e947 */ /* 0x000fea0003800000 */
[----:B------:R-:W-:Y:S01]  /*0270*/  ULDC.64 UR6, c[0x0][0x2c8] ;  /* 0x0000b20000067ab9 */ /* 0x000fe20000000a00 */
[----:B------:R-:W0:Y:S01]  /*0280*/  LDC.64 R20, c[0x0][0x260] ;  /* 0x00009800ff147b82 */ /* 0x000e220000000a00 */
[----:B------:R-:W-:Y:S01]  /*0290*/  ISETP.NE.U32.AND P0, PT, RZ, UR6, PT ;  /* 0x00000006ff007c0c */ /* 0x000fe2000bf05070 */
[----:B------:R-:W-:Y:S01]  /*02a0*/  ULDC.64 UR8, c[0x0][0x278] ;  /* 0x00009e0000087ab9 */ /* 0x000fe20000000a00 */
[----:B------:R-:W-:Y:S02]  /*02b0*/  CS2R R22, SRZ ;  /* 0x0000000000167805 */ /* 0x000fe4000001ff00 */
[----:B------:R-:W-:-:S13]  /*02c0*/  ISETP.NE.AND.EX P0, PT, RZ, UR7, PT, P0 ;  /* 0x00000007ff007c0c */ /* 0x000fda000bf05300 */
[----:B------:R-:W-:-:S04]  /*02d0*/  @P0 LEA R6, P1, R3, UR6, 0x4 ;  /* 0x0000000603060c11 */ /* 0x000fc8000f8220ff */
[C---:B------:R-:W-:Y:S02]  /*02e0*/  @P0 LEA.HI.X R7, R3.reuse, UR7, RZ, 0x4, P1 ;  /* 0x0000000703070c11 */ /* 0x040fe400088f24ff */
[C---:B------:R-:W-:Y:S01]  /*02f0*/  LEA R28, P1, R3.reuse, UR8, 0x4 ;  /* 0x00000008031c7c11 */ /* 0x040fe2000f8220ff */
[C---:B0-----:R-:W-:Y:S01]  /*0300*/  IMAD.WIDE.U32 R24, R3.reuse, 0x10, R20 ;  /* 0x0000001003187825 */ /* 0x041fe200078e0014 */
[----:B------:R-:W-:Y:S02]  /*0310*/  CS2R R20, SRZ ;  /* 0x0000000000147805 */ /* 0x000fe4000001ff00 */
[----:B------:R-:W-:-:S03]  /*0320*/  LEA.HI.X R29, R3, UR9, RZ, 0x4, P1 ;  /* 0x00000009031d7c11 */ /* 0x000fc600088f24ff */
[----:B------:R-:W5:Y:S04]  /*0330*/  LDG.E.128 R24, desc[UR4][R24.64] ;  /* 0x0000000418187981 */ /* 0x000f68000c1e1d00 */
[----:B------:R-:W5:Y:S04]  /*0340*/  LDG.E.128 R28, desc[UR4][R28.64] ;  /* 0x000000041c1c7981 */ /* 0x000f68000c1e1d00 */
[----:B------:R0:W5:Y:S01]  /*0350*/  @P0 LDG.E.128 R20, desc[UR4][R6.64] ;  /* 0x0000000406140981 */ /* 0x000162000c1e1d00 */
[----:B------:R-:W-:-:S07]  /*0360*/  IADD3 R3, R3, 0x100, RZ ;  /* 0x0000010003037810 */ /* 0x000fce0007ffe0ff */
.L_x_21145:
[----:B------:R-:W-:Y:S05]  /*0370*/  BSYNC B0 ;  /* 0x0000000000007941 */ /* 0x000fea0003800000 */
.L_x_21144:
[----:B------:R-:W-:Y:S04]  /*0380*/  BSSY B0, `(.L_x_21146) ;  /* 0x0000012000007945 */ /* 0x000fe80003800000 */
[----:B------:R-:W-:Y:S05]  /*0390*/  @!P5 BRA `(.L_x_21147) ;  /* 0x000000000040d947 */ /* 0x000fea0003800000 */
[----:B------:R-:W-:Y:S01]  /*03a0*/  ULDC.64 UR6, c[0x0][0x2c8] ;  /* 0x0000b20000067ab9 */ /* 0x000fe20000000a00 */
[----:B------:R-:W1:Y:S01]  /*03b0*/  LDC.64 R32, c[0x0][0x260] ;  /* 0x00009800ff207b82 */ /* 0x000e620000000a00 */
[----:B------:R-:W-:Y:S01]  /*03c0*/  ISETP.NE.U32.AND P0, PT, RZ, UR6, PT ;  /* 0x00000006ff007c0c */ /* 0x000fe2000bf05070 */
[----:B------:R-:W-:Y:S01]  /*03d0*/  ULDC.64 UR8, c[0x0][0x278] ;  /* 0x00009e0000087ab9 */ /* 0x000fe20000000a00 */
[----:B------:R-:W-:Y:S02]  /*03e0*/  CS2R R34, SRZ ;  /* 0x0000000000227805 */ /* 0x000fe4000001ff00 */
[----:B------:R-:W-:-:S13]  /*03f0*/  ISETP.NE.AND.EX P0, PT, RZ, UR7, PT, P0 ;  /* 0x00000007ff007c0c */ /* 0x000fda000bf05300 */
[----:B0-----:R-:W-:-:S04]  /*0400*/  @P0 LEA R6, P1, R3, UR6, 0x4 ;  /* 0x0000000603060c11 */ /* 0x001fc8000f8220ff */
[C---:B------:R-:W-:Y:S02]  /*0410*/  @P0 LEA.HI.X R7, R3.reuse, UR7, RZ, 0x4, P1 ;  /* 0x0000000703070c11 */ /* 0x040fe400088f24ff */
[C---:B------:R-:W-:Y:S01]  /*0420*/  LEA R40, P1, R3.reuse, UR8, 0x4 ;  /* 0x0000000803287c11 */ /* 0x040fe2000f8220ff */
[C---:B-1----:R-:W-:Y:S01]  /*0430*/  IMAD.WIDE.U32 R36, R3.reuse, 0x10, R32 ;  /* 0x0000001003247825 */ /* 0x042fe200078e0020 */
[----:B------:R-:W-:Y:S02]  /*0440*/  CS2R R32, SRZ ;  /* 0x0000000000207805 */ /* 0x000fe4000001ff00 */
[----:B------:R-:W-:-:S03]  /*0450*/  LEA.HI.X R41, R3, UR9, RZ, 0x4, P1 ;  /* 0x0000000903297c11 */ /* 0x000fc600088f24ff */
[----:B------:R-:W5:Y:S04]  /*0460*/  LDG.E.128 R36, desc[UR4][R36.64] ;  /* 0x0000000424247981 */ /* 0x000f68000c1e1d00 */
[----:B------:R-:W5:Y:S04]  /*0470*/  LDG.E.128 R40, desc[UR4][R40.64] ;  /* 0x0000000428287981 */ /* 0x000f68000c1e1d00 */
[----:B------:R1:W5:Y:S01]  /*0480*/  @P0 LDG.E.128 R32, desc[UR4][R6.64] ;  /* 0x0000000406200981 */ /* 0x000362000c1e1d00 */
[----:B------:R-:W-:-:S07]  /*0490*/  IADD3 R3, R3, 0x100, RZ ;  /* 0x0000010003037810 */ /* 0x000fce0007ffe0ff */
.L_x_21147:
[----:B------:R-:W-:Y:S05]  /*04a0*/  BSYNC B0 ;  /* 0x0000000000007941 */ /* 0x000fea0003800000 */
.L_x_21146:
[----:B------:R-:W-:Y:S04]  /*04b0*/  BSSY B0, `(.L_x_21148) ;  /* 0x0000012000007945 */ /* 0x000fe80003800000 */
[----:B------:R-:W-:Y:S05]  /*04c0*/  @!P3 BRA `(.L_x_21149) ;  /* 0x000000000040b947 */ /* 0x000fea0003800000 */
[----:B------:R-:W-:Y:S01]  /*04d0*/  ULDC.64 UR6, c[0x0][0x2c8] ;  /* 0x0000b20000067ab9 */ /* 0x000fe20000000a00 */
[----:B------:R-:W2:Y:S01]  /*04e0*/  LDC.64 R44, c[0x0][0x260] ;  /* 0x00009800ff2c7b82 */ /* 0x000ea20000000a00 */
[----:B------:R-:W-:Y:S01]  /*04f0*/  ISETP.NE.U32.AND P0, PT, RZ, UR6, PT ;  /* 0x00000006ff007c0c */ /* 0x000fe2000bf05070 */
[----:B------:R-:W-:Y:S01]  /*0500*/  ULDC.64 UR8, c[0x0][0x278] ;  /* 0x00009e0000087ab9 */ /* 0x000fe20000000a00 */
[----:B------:R-:W-:Y:S02]  /*0510*/  CS2R R46, SRZ ;  /* 0x00000000002e7805 */ /* 0x000fe4000001ff00 */
[----:B------:R-:W-:-:S13]  /*0520*/  ISETP.NE.AND.EX P0, PT, RZ, UR7, PT, P0 ;  /* 0x00000007ff007c0c */ /* 0x000fda000bf05300 */
[----:B01----:R-:W-:-:S04]  /*0530*/  @P0 LEA R6, P1, R3, UR6, 0x4 ;  /* 0x0000000603060c11 */ /* 0x003fc8000f8220ff */
[C---:B------:R-:W-:Y:S02]  /*0540*/  @P0 LEA.HI.X R7, R3.reuse, UR7, RZ, 0x4, P1 ;  /* 0x0000000703070c11 */ /* 0x040fe400088f24ff */
[C---:B------:R-:W-:Y:S01]  /*0550*/  LEA R52, P1, R3.reuse, UR8, 0x4 ;  /* 0x0000000803347c11 */ /* 0x040fe2000f8220ff */
[C---:B--2---:R-:W-:Y:S01]  /*0560*/  IMAD.WIDE.U32 R48, R3.reuse, 0x10, R44 ;  /* 0x0000001003307825 */ /* 0x044fe200078e002c */
[----:B------:R-:W-:Y:S02]  /*0570*/  CS2R R44, SRZ ;  /* 0x00000000002c7805 */ /* 0x000fe4000001ff00 */
[----:B------:R-:W-:-:S03]  /*0580*/  LEA.HI.X R53, R3, UR9, RZ, 0x4, P1 ;  /* 0x0000000903357c11 */ /* 0x000fc600088f24ff */
[----:B------:R-:W5:Y:S04]  /*0590*/  LDG.E.128 R48, desc[UR4][R48.64] ;  /* 0x0000000430307981 */ /* 0x000f68000c1e1d00 */
[----:B------:R-:W5:Y:S04]  /*05a0*/  LDG.E.128 R52, desc[UR4][R52.64] ;  /* 0x0000000434347981 */ /* 0x000f68000c1e1d00 */
[----:B------:R2:W5:Y:S01]  /*05b0*/  @P0 LDG.E.128 R44, desc[UR4][R6.64] ;  /* 0x00000004062c0981 */ /* 0x000562000c1e1d00 */
[----:B------:R-:W-:-:S07]  /*05c0*/  IADD3 R3, R3, 0x100, RZ ;  /* 0x0000010003037810 */ /* 0x000fce0007ffe0ff */
.L_x_21149:
[----:B------:R-:W-:Y:S05]  /*05d0*/  BSYNC B0 ;  /* 0x0000000000007941 */ /* 0x000fea0003800000 */
.L_x_21148:
[----:B------:R-:W-:Y:S04]  /*05e0*/  BSSY B0, `(.L_x_21150) ;  /* 0x0000012000007945 */ /* 0x000fe80003800000 */
[----:B------:R-:W-:Y:S05]  /*05f0*/  @!P2 BRA `(.L_x_21151) ;  /* 0x000000000040a947 */ /* 0x000fea0003800000 */
[----:B------:R-:W-:Y:S01]  /*0600*/  ULDC.64 UR6, c[0x0][0x2c8] ;  /* 0x0000b20000067ab9 */ /* 0x000fe20000000a00 */
[----:B------:R-:W3:Y:S01]  /*0610*/  LDC.64 R56, c[0x0][0x260] ;  /* 0x00009800ff387b82 */ /* 0x000ee20000000a00 */
[----:B------:R-:W-:Y:S01]  /*0620*/  ISETP.NE.U32.AND P0, PT, RZ, UR6, PT ;  /* 0x00000006ff007c0c */ /* 0x000fe2000bf05070 */
[----:B------:R-:W-:Y:S01]  /*0630*/  ULDC.64 UR8, c[0x0][0x278] ;  /* 0x00009e0000087ab9 */ /* 0x000fe20000000a00 */
[----:B------:R-:W-:Y:S02]  /*0640*/  CS2R R58, SRZ ;  /* 0x00000000003a7805 */ /* 0x000fe4000001ff00 */
[----:B------:R-:W-:-:S13]  /*0650*/  ISETP.NE.AND.EX P0, PT, RZ, UR7, PT, P0 ;  /* 0x00000007ff007c0c */ /* 0x000fda000bf05300 */
[----:B012---:R-:W-:-:S04]  /*0660*/  @P0 LEA R6, P1, R3, UR6, 0x4 ;  /* 0x0000000603060c11 */ /* 0x007fc8000f8220ff */
[C---:B------:R-:W-:Y:S02]  /*0670*/  @P0 LEA.HI.X R7, R3.reuse, UR7, RZ, 0x4, P1 ;  /* 0x0000000703070c11 */ /* 0x040fe400088f24ff */
[C---:B------:R-:W-:Y:S01]  /*0680*/  LEA R64, P1, R3.reuse, UR8, 0x4 ;  /* 0x0000000803407c11 */ /* 0x040fe2000f8220ff */
[C---:B---3--:R-:W-:Y:S01]  /*0690*/  IMAD.WIDE.U32 R60, R3.reuse, 0x10, R56 ;  /* 0x00000010033c7825 */ /* 0x048fe200078e0038 */
[----:B------:R-:W-:Y:S02]  /*06a0*/  CS2R R56, SRZ ;  /* 0x0000000000387805 */ /* 0x000fe4000001ff00 */
[----:B------:R-:W-:-:S03]  /*06b0*/  LEA.HI.X R65, R3, UR9, RZ, 0x4, P1 ;  /* 0x0000000903417c11 */ /* 0x000fc600088f24ff */
[----:B------:R-:W5:Y:S04]  /*06c0*/  LDG.E.128 R60, desc[UR4][R60.64] ;  /* 0x000000043c3c7981 */ /* 0x000f68000c1e1d00 */
[----:B------:R-:W5:Y:S04]  /*06d0*/  LDG.E.128 R64, desc[UR4][R64.64] ;  /* 0x0000000440407981 */ /* 0x000f68000c1e1d00 */
[----:B------:R3:W5:Y:S01]  /*06e0*/  @P0 LDG.E.128 R56, desc[UR4][R6.64] ;  /* 0x0000000406380981 */ /* 0x000762000c1e1d00 */
[----:B------:R-:W-:-:S07]  /*06f0*/  IADD3 R3, R3, 0x100, RZ ;  /* 0x0000010003037810 */ /* 0x000fce0007ffe0ff */
.L_x_21151:
[----:B------:R-:W-:Y:S05]  /*0700*/  BSYNC B0 ;  /* 0x0000000000007941 */ /* 0x000fea0003800000 */
.L_x_21150:
[----:B------:R-:W-:Y:S01]  /*0710*/  ISETP.GE.U32.AND P0, PT, R5, 0x600, PT ;  /* 0x000006000500780c */ /* 0x000fe20003f06070 */
[----:B------:R-:W-:Y:S03]  /*0720*/  BSSY B0, `(.L_x_21152) ;  /* 0x0000012000007945 */ /* 0x000fe60003800000 */
[----:B------:R-:W-:-:S09]  /*0730*/  P2R R4, PR, RZ, 0x1 ;  /* 0x00000001ff047803 */ /* 0x000fd20000000000 */
[----:B------:R-:W-:Y:S05]  /*0740*/  @!P0 BRA `(.L_x_21153) ;  /* 0x00000000003c8947 */ /* 0x000fea0003800000 */
[----:B------:R-:W-:Y:S01]  /*0750*/  ULDC.64 UR8, c[0x0][0x278] ;  /* 0x00009e0000087ab9 */ /* 0x000fe20000000a00 */
[----:B------:R-:W4:Y:S01]  /*0760*/  LDC.64 R72, c[0x0][0x260] ;  /* 0x00009800ff487b82 */ /* 0x000f220000000a00 */
[C---:B------:R-:W-:Y:S01]  /*0770*/  LEA R76, P0, R3.reuse, UR8, 0x4 ;  /* 0x00000008034c7c11 */ /* 0x040fe2000f8020ff */
[----:B------:R-:W-:Y:S01]  /*0780*/  ULDC.64 UR6, c[0x0][0x2c8] ;  /* 0x0000b20000067ab9 */ /* 0x000fe20000000a00 */
[----:B------:R-:W-:Y:S02]  /*0790*/  CS2R R70, SRZ ;  /* 0x0000000000467805 */ /* 0x000fe4000001ff00 */
[----:B------:R-:W-:Y:S02]  /*07a0*/  CS2R R68, SRZ ;  /* 0x0000000000447805 */ /* 0x000fe4000001ff00 */
[----:B------:R-:W-:Y:S02]  /*07b0*/  LEA.HI.X R77, R3, UR9, RZ, 0x4, P0 ;  /* 0x00000009034d7c11 */ /* 0x000fe400080f24ff */
[----:B------:R-:W-:-:S04]  /*07c0*/  ISETP.NE.U32.AND P0, PT, RZ, UR6, PT ;  /* 0x00000006ff007c0c */ /* 0x000fc8000bf05070 */
[----:B------:R-:W-:Y:S01]  /*07d0*/  ISETP.NE.AND.EX P0, PT, RZ, UR7, PT, P0 ;  /* 0x00000007ff007c0c */ /* 0x000fe2000bf05300 */
[----:B------:R-:W5:-:S12]  /*07e0*/  LDG.E.128 R76, desc[UR4][R76.64] ;  /* 0x000000044c4c7981 */ /* 0x000f58000c1e1d00 */
[C---:B0123--:R-:W-:Y:S01]  /*07f0*/  @P0 LEA R6, P1, R3.reuse, UR6, 0x4 ;  /* 0x0000000603060c11 */ /* 0x04ffe2000f8220ff */
[----:B----4-:R-:W-:-:S03]  /*0800*/  IMAD.WIDE.U32 R72, R3, 0x10, R72 ;  /* 0x0000001003487825 */ /* 0x010fc600078e0048 */
[----:B------:R-:W-:-:S03]  /*0810*/  @P0 LEA.HI.X R7, R3, UR7, RZ, 0x4, P1 ;  /* 0x0000000703070c11 */ /* 0x000fc600088f24ff */
[----:B------:R-:W5:Y:S04]  /*0820*/  LDG.E.128 R72, desc[UR4][R72.64] ;  /* 0x0000000448487981 */ /* 0x000f68000c1e1d00 */
[----:B------:R4:W5:Y:S02]  /*0830*/  @P0 LDG.E.128 R68, desc[UR4][R6.64] ;  /* 0x0000000406440981 */ /* 0x000964000c1e1d00 */
.L_x_21153:
[----:B------:R-:W-:Y:S05]  /*0840*/  BSYNC B0 ;  /* 0x0000000000007941 */ /* 0x000fea0003800000 */
.L_x_21152:
[----:B------:R-:W0:Y:S02]  /*0850*/  S2UR UR6, SR_CTAID.X ;  /* 0x00000000000679c3 */ /* 0x000e240000002500 */
[----:B0-----:R-:W-:Y:S01]  /*0860*/  LEA.HI R3, R0, UR6, RZ, 0x18 ;  /* 0x0000000600037c11 */ /* 0x001fe2000f8fc0ff */
[----:B------:R-:W-:-:S03]  /*0870*/  ULDC UR6, c[0x0][0x214] ;  /* 0x0000850000067ab9 */ /* 0x000fc60000000800 */
[----:B------:R-:W-:-:S13]  /*0880*/  ISETP.GE.AND P0, PT, R3, UR6, PT ;  /* 0x0000000603007c0c */ /* 0x000fda000bf06270 */
[----:B------:R-:W-:Y:S05]  /*0890*/  @P0 EXIT ;  /* 0x000000000000094d */ /* 0x000fea0003800000 */
[----:B------:R-:W-:Y:S01]  /*08a0*/  SHF.R.S32.HI R2, RZ, 0x2, R2 ;  /* 0x00000002ff027819 */ /* 0x000fe20000011402 */
[----:B------:R-:W-:Y:S01]  /*08b0*/  ULDC.64 UR6, c[0x0][0x270] ;  /* 0x00009c0000067ab9 */ /* 0x000fe20000000a00 */
[----:B-1234-:R-:W-:Y:S01]  /*08c0*/  LOP3.LUT R7, R0, 0xe0, RZ, 0xc0, !PT ;  /* 0x000000e000077812 */ /* 0x01efe200078ec0ff */
        /* <DEDUP_REMOVED lines=25> */
.L_x_21179:
[----:B------:R-:W-:Y:S01]  /*0a60*/  PLOP3.LUT P0, PT, PT, PT, UP0, 0x80, 0x0 ;  /* 0x000000000000781c */ /* 0x000fe20003f0f008 */
[----:B------:R-:W-:Y:S01]  /*0a70*/  @UP0 ULDC.64 UR6, c[0x0][0x270] ;  /* 0x00009c0000060ab9 */ /* 0x000fe20000000a00 */
[----:B------:R-:W-:Y:S02]  /*0a80*/  MOV R110, 0x4 ;  /* 0x00000004006e7802 */ /* 0x000fe40000000f00 */
[----:B------:R-:W-:-:S09]  /*0a90*/  MOV R7, 0x3f800000 ;  /* 0x3f80000000077802 */ /* 0x000fd20000000f00 */
[----:B------:R-:W-:Y:S01]  /*0aa0*/  @P0 IMAD.WIDE R110, R3, R110, UR6 ;  /* 0x00000006036e0e25 */ /* 0x000fe2000f8e026e */
[----:B------:R-:W-:-:S13]  /*0ab0*/  PLOP3.LUT P0, PT, PT, PT, UP0, 0x80, 0x0 ;  /* 0x000000000000781c */ /* 0x000fda0003f0f008 */
        /* <DEDUP_REMOVED lines=15> */
[----:B------:R-:W2:Y:S04]  /*0bb0*/  @P0 LDG.E.128 R80, desc[UR4][R112.64] ;  /* 0x0000000470500981 */ /* 0x000ea8000c1e1d00 */
        /* <DEDUP_REMOVED lines=14> */
[----:B------:R-:W-:Y:S01]  /*0ca0*/  @P0 FADD.FTZ R87, R83, R87 ;  /* 0x0000005753570221 */ /* 0x000fe20000010000 */
[----:B------:R-:W-:-:S04]  /*0cb0*/  LEA R110, P0, R6, UR10, 0x4 ;  /* 0x0000000a066e7c11 */ /* 0x000fc8000f8020ff */
[----:B------:R-:W-:-:S05]  /*0cc0*/  LEA.HI.X R111, R6, UR11, RZ, 0x4, P0 ;  /* 0x0000000b066f7c11 */ /* 0x000fca00080f24ff */
[----:B------:R1:W-:Y:S01]  /*0cd0*/  STG.E.128 desc[UR4][R110.64], R84 ;  /* 0x000000546e007986 */ /* 0x0003e2000c101d04 */
[----:B------:R-:W-:-:S07]  /*0ce0*/  IADD3 R109, R6, 0x100, RZ ;  /* 0x00000100066d7810 */ /* 0x000fce0007ffe0ff */
.L_x_21155:
[----:B------:R-:W-:Y:S05]  /*0cf0*/  BSYNC B0 ;  /* 0x0000000000007941 */ /* 0x000fea0003800000 */
.L_x_21154:
        /* <DEDUP_REMOVED lines=29> */
.L_x_21157:
[----:B------:R-:W-:Y:S05]  /*0ed0*/  BSYNC B0 ;  /* 0x0000000000007941 */ /* 0x000fea0003800000 */
.L_x_21156:
[----:B------:R-:W-:Y:S01]  /*0ee0*/  ISETP.GE.U32.AND P0, PT, R5, 0x300, PT ;  /* 0x000003000500780c */ /* 0x000fe20003f06070 */
[----:B------:R-:W-:-:S12]  /*0ef0*/  BSSY B0, `(.L_x_21158) ;  /* 0x000001c000007945 */ /* 0x000fd80003800000 */
[----:B------:R-:W-:Y:S05]  /*0f00*/  @!P0 BRA `(.L_x_21159) ;  /* 0x0000000000688947 */ /* 0x000fea0003800000 */
[----:B------:R-:W3:Y:S01]  /*0f10*/  LDC.64 R92, c[0x0][0x220] ;  /* 0x00008800ff5c7b82 */ /* 0x000ee20000000a00 */
[----:B------:R-:W-:-:S04]  /*0f20*/  ISETP.NE.U32.AND P0, PT, RZ, UR8, PT ;  /* 0x00000008ff007c0c */ /* 0x000fc8000bf05070 */
[----:B------:R-:W-:-:S13]  /*0f30*/  ISETP.NE.AND.EX P0, PT, RZ, UR9, PT, P0 ;  /* 0x00000009ff007c0c */ /* 0x000fda000bf05300 */
[----:B-12---:R-:W-:-:S04]  /*0f40*/  @P0 LEA R110, P1, R109, UR8, 0x4 ;  /* 0x000000086d6e0c11 */ /* 0x006fc8000f8220ff */
[C---:B------:R-:W-:Y:S01]  /*0f50*/  @P0 LEA.HI.X R111, R109.reuse, UR9, RZ, 0x4, P1 ;  /* 0x000000096d6f0c11 */ /* 0x040fe200088f24ff */
[----:B---3--:R-:W-:-:S04]  /*0f60*/  IMAD.WIDE.U32 R112, R109, 0x10, R92 ;  /* 0x000000106d707825 */ /* 0x008fc800078e005c */
        /* <DEDUP_REMOVED lines=20> */
.L_x_21159:
[----:B------:R-:W-:Y:S05]  /*10b0*/  BSYNC B0 ;  /* 0x0000000000007941 */ /* 0x000fea0003800000 */
.L_x_21158:
[----:B------:R-:W-:Y:S01]  /*10c0*/  ISETP.GE.U32.AND P0, PT, R5, 0x400, PT ;  /* 0x000004000500780c */ /* 0x000fe20003f06070 */
[----:B------:R-:W-:-:S12]  /*10d0*/  BSSY B0, `(.L_x_21160) ;  /* 0x000001c000007945 */ /* 0x000fd80003800000 */
[----:B------:R-:W-:Y:S05]  /*10e0*/  @!P0 BRA `(.L_x_21161) ;  /* 0x0000000000688947 */ /* 0x000fea0003800000 */
[----:B------:R-:W4:Y:S01]  /*10f0*/  LDC.64 R96, c[0x0][0x220] ;  /* 0x00008800ff607b82 */ /* 0x000f220000000a00 */
[----:B------:R-:W-:-:S04]  /*1100*/  ISETP.NE.U32.AND P0, PT, RZ, UR8, PT ;  /* 0x00000008ff007c0c */ /* 0x000fc8000bf05070 */
[----:B------:R-:W-:-:S13]  /*1110*/  ISETP.NE.AND.EX P0, PT, RZ, UR9, PT, P0 ;  /* 0x00000009ff007c0c */ /* 0x000fda000bf05300 */
[----:B-123--:R-:W-:-:S04]  /*1120*/  @P0 LEA R110, P1, R109, UR8, 0x4 ;  /* 0x000000086d6e0c11 */ /* 0x00efc8000f8220ff */
[C---:B------:R-:W-:Y:S01]  /*1130*/  @P0 LEA.HI.X R111, R109.reuse, UR9, RZ, 0x4, P1 ;  /* 0x000000096d6f0c11 */ /* 0x040fe200088f24ff */
[----:B----4-:R-:W-:-:S04]  /*1140*/  IMAD.WIDE.U32 R112, R109, 0x10, R96 ;  /* 0x000000106d707825 */ /* 0x010fc800078e0060 */
        /* <DEDUP_REMOVED lines=20> */
.L_x_21161:
[----:B------:R-:W-:Y:S05]  /*1290*/  BSYNC B0 ;  /* 0x0000000000007941 */ /* 0x000fea0003800000 */
.L_x_21160:
[----:B------:R-:W-:Y:S01]  /*12a0*/  ISETP.GE.U32.AND P0, PT, R5, 0x500, PT ;  /* 0x000005000500780c */ /* 0x000fe20003f06070 */
[----:B------:R-:W-:-:S12]  /*12b0*/  BSSY B0, `(.L_x_21162) ;  /* 0x000001c000007945 */ /* 0x000fd80003800000 */
[----:B------:R-:W-:Y:S05]  /*12c0*/  @!P0 BRA `(.L_x_21163) ;  /* 0x0000000000688947 */ /* 0x000fea0003800000 */
[----:B------:R-:W0:Y:S01]  /*12d0*/  LDC.64 R100, c[0x0][0x220] ;  /* 0x00008800ff647b82 */ /* 0x000e220000000a00 */
[----:B------:R-:W-:-:S04]  /*12e0*/  ISETP.NE.U32.AND P0, PT, RZ, UR8, PT ;  /* 0x00000008ff007c0c */ /* 0x000fc8000bf05070 */
[----:B------:R-:W-:-:S13]  /*12f0*/  ISETP.NE.AND.EX P0, PT, RZ, UR9, PT, P0 ;  /* 0x00000009ff007c0c */ /* 0x000fda000bf05300 */
[----:B-1234-:R-:W-:-:S04]  /*1300*/  @P0 LEA R110, P1, R109, UR8, 0x4 ;  /* 0x000000086d6e0c11 */ /* 0x01efc8000f8220ff */
[C---:B------:R-:W-:Y:S01]  /*1310*/  @P0 LEA.HI.X R111, R109.reuse, UR9, RZ, 0x4, P1 ;  /* 0x000000096d6f0c11 */ /* 0x040fe200088f24ff */
[----:B0-----:R-:W-:-:S04]  /*1320*/  IMAD.WIDE.U32 R112, R109, 0x10, R100 ;  /* 0x000000106d707825 */ /* 0x001fc800078e0064 */
        /* <DEDUP_REMOVED lines=20> */
.L_x_21163:
[----:B------:R-:W-:Y:S05]  /*1470*/  BSYNC B0 ;  /* 0x0000000000007941 */ /* 0x000fea0003800000 */
.L_x_21162:
[----:B------:R-:W-:Y:S01]  /*1480*/  ISETP.GE.U32.AND P0, PT, R5, 0x600, PT ;  /* 0x000006000500780c */ /* 0x000fe20003f06070 */
[----:B------:R-:W-:-:S12]  /*1490*/  BSSY B0, `(.L_x_21164) ;  /* 0x000001b000007945 */ /* 0x000fd80003800000 */
[----:B------:R-:W-:Y:S05]  /*14a0*/  @!P0 BRA `(.L_x_21165) ;  /* 0x0000000000648947 */ /* 0x000fea0003800000 */
[----:B------:R-:W0:Y:S01]  /*14b0*/  LDC.64 R106, c[0x0][0x220] ;  /* 0x00008800ff6a7b82 */ /* 0x000e220000000a00 */
[----:B------:R-:W-:-:S04]  /*14c0*/  ISETP.NE.U32.AND P0, PT, RZ, UR8, PT ;  /* 0x00000008ff007c0c */ /* 0x000fc8000bf05070 */
[----:B------:R-:W-:-:S13]  /*14d0*/  ISETP.NE.AND.EX P0, PT, RZ, UR9, PT, P0 ;  /* 0x00000009ff007c0c */ /* 0x000fda000bf05300 */
[----:B------:R-:W-:-:S04]  /*14e0*/  @P0 LEA R112, P1, R109, UR8, 0x4 ;  /* 0x000000086d700c11 */ /* 0x000fc8000f8220ff */
[C---:B------:R-:W-:Y:S01]  /*14f0*/  @P0 LEA.HI.X R113, R109.reuse, UR9, RZ, 0x4, P1 ;  /* 0x000000096d710c11 */ /* 0x040fe200088f24ff */
[----:B0-----:R-:W-:-:S04]  /*1500*/  IMAD.WIDE.U32 R106, R109, 0x10, R106 ;  /* 0x000000106d6a7825 */ /* 0x001fc800078e006a */
[----:B------:R-:W2:Y:S04]  /*1510*/  @P0 LDG.E.128 R80, desc[UR4][R112.64] ;  /* 0x0000000470500981 */ /* 0x000ea8000c1e1d00 */
[----:B------:R-:W2:Y:S02]  /*1520*/  LDG.E.128 R104, desc[UR4][R106.64] ;  /* 0x000000046a687981 */ /* 0x000ea4000c1e1d00 */
[----:B-1234-:R-:W-:-:S04]  /*1530*/  LEA R110, P0, R109, UR10, 0x4 ;  /* 0x0000000a6d6e7c11 */ /* 0x01efc8000f8020ff */
[----:B------:R-:W-:Y:S02]  /*1540*/  LEA.HI.X R111, R109, UR11, RZ, 0x4, P0 ;  /* 0x0000000b6d6f7c11 */ /* 0x000fe400080f24ff */
[----:B------:R-:W-:-:S04]  /*1550*/  ISETP.NE.U32.AND P0, PT, RZ, UR8, PT ;  /* 0x00000008ff007c0c */ /* 0x000fc8000bf05070 */
[----:B------:R-:W-:Y:S01]  /*1560*/  ISETP.NE.AND.EX P0, PT, RZ, UR9, PT, P0 ;  /* 0x00000009ff007c0c */ /* 0x000fe2000bf05300 */
[-C--:B-----5:R-:W-:Y:S01]  /*1570*/  FMUL.FTZ R109, R104, R7.reuse ;  /* 0x00000007686d7220 */ /* 0x0a0fe20000410000 */
[-C--:B------:R-:W-:Y:S01]  /*1580*/  FMUL.FTZ R114, R105, R7.reuse ;  /* 0x0000000769727220 */ /* 0x080fe20000410000 */
[-C--:B------:R-:W-:Y:S01]  /*1590*/  FMUL.FTZ R115, R106, R7.reuse ;  /* 0x000000076a737220 */ /* 0x080fe20000410000 */
[----:B------:R-:W-:Y:S01]  /*15a0*/  FMUL.FTZ R116, R107, R7 ;  /* 0x000000076b747220 */ /* 0x000fe20000410000 */
[----:B------:R-:W-:Y:S01]  /*15b0*/  FMUL.FTZ R104, R76, R109 ;  /* 0x0000006d4c687220 */ /* 0x000fe20000410000 */
[----:B------:R-:W-:Y:S01]  /*15c0*/  FMUL.FTZ R105, R77, R114 ;  /* 0x000000724d697220 */ /* 0x000fe20000410000 */
[----:B------:R-:W-:Y:S01]  /*15d0*/  FMUL.FTZ R106, R78, R115 ;  /* 0x000000734e6a7220 */ /* 0x000fe20000410000 */
[----:B------:R-:W-:-:S05]  /*15e0*/  FMUL.FTZ R107, R79, R116 ;  /* 0x000000744f6b7220 */ /* 0x000fca0000410000 */
[----:B------:R-:W-:Y:S01]  /*15f0*/  @P0 FADD.FTZ R104, R80, R104 ;  /* 0x0000006850680221 */ /* 0x000fe20000010000 */
[----:B------:R-:W-:Y:S01]  /*1600*/  @P0 FADD.FTZ R105, R81, R105 ;  /* 0x0000006951690221 */ /* 0x000fe20000010000 */
[----:B------:R-:W-:Y:S01]  /*1610*/  @P0 FADD.FTZ R106, R82, R106 ;  /* 0x0000006a526a0221 */ /* 0x000fe20000010000 */
[----:B------:R-:W-:-:S05]  /*1620*/  @P0 FADD.FTZ R107, R83, R107 ;  /* 0x0000006b536b0221 */ /* 0x000fca0000010000 */
[----:B------:R0:W-:Y:S02]  /*1630*/  STG.E.128 desc[UR4][R110.64], R104 ;  /* 0x000000686e007986 */ /* 0x0001e4000c101d04 */
.L_x_21165:
[----:B------:R-:W-:Y:S05]  /*1640*/  BSYNC B0 ;  /* 0x0000000000007941 */ /* 0x000fea0003800000 */
.L_x_21164:
[----:B01234-:R-:W-:Y:S01]  /*1650*/  FADD.FTZ R110, RZ, R84 ;  /* 0x00000054ff6e7221 */ /* 0x01ffe20000010000 */
[C---:B------:R-:W-:Y:S01]  /*1660*/  ISETP.GT.U32.AND P3, PT, R5.reuse, 0x1ff, PT ;  /* 0x000001ff0500780c */ /* 0x040fe20003f64070 */
[----:B------:R-:W-:Y:S01]  /*1670*/  UMOV UR6, 0xffffffff ;  /* 0xffffffff00067882 */ /* 0x000fe20000000000 */
[----:B------:R-:W-:Y:S01]  /*1680*/  ISETP.GT.U32.AND P2, PT, R5, 0x2ff, PT ;  /* 0x000002ff0500780c */ /* 0x000fe20003f44070 */
[----:B-----5:R-:W-:Y:S01]  /*1690*/  FADD.FTZ R7, R85, R110 ;  /* 0x0000006e55077221 */ /* 0x020fe20000010000 */
[C---:B------:R-:W-:Y:S02]  /*16a0*/  ISETP.GT.U32.AND P1, PT, R5.reuse, 0x3ff, PT ;  /* 0x000003ff0500780c */ /* 0x040fe40003f24070 */
[----:B------:R-:W-:Y:S01]  /*16b0*/  ISETP.GT.U32.AND P0, PT, R5, 0x4ff, PT ;  /* 0x000004ff0500780c */ /* 0x000fe20003f04070 */
[----:B------:R-:W-:Y:S01]  /*16c0*/  FADD.FTZ R110, R86, R7 ;  /* 0x00000007566e7221 */ /* 0x000fe20000010000 */
[----:B------:R-:W-:Y:S02]  /*16d0*/  LOP3.LUT P5, RZ, R108, 0xff, RZ, 0xc0, !PT ;  /* 0x000000ff6cff7812 */ /* 0x000fe400078ac0ff */
[----:B------:R-:W-:Y:S01]  /*16e0*/  LOP3.LUT P6, RZ, R0, 0x1f, RZ, 0xc0, !PT ;  /* 0x0000001f00ff7812 */ /* 0x000fe200078cc0ff */
[----:B------:R-:W-:-:S05]  /*16f0*/  FADD.FTZ R110, R87, R110 ;  /* 0x0000006e576e7221 */ /* 0x000fca0000010000 */
        /* <DEDUP_REMOVED lines=16> */
[----:B------:R-:W-:-:S03]  /*1800*/  P2R R7, PR, RZ, 0x20 ;  /* 0x00000020ff077803 */ /* 0x000fc60000000000 */
[----:B------:R-:W-:Y:S01]  /*1810*/  @P0 FADD.FTZ R109, R103, R110 ;  /* 0x0000006e676d0221 */ /* 0x000fe20000010000 */
[----:B------:R-:W-:-:S03]  /*1820*/  SHF.R.U32.HI R110, RZ, 0x5, R0 ;  /* 0x00000005ff6e7819 */ /* 0x000fc60000011600 */
[----:B------:R-:W-:Y:S01]  /*1830*/  FADD.FTZ R112, R104, R109 ;  /* 0x0000006d68707221 */ /* 0x000fe20000010000 */
[----:B------:R-:W-:-:S03]  /*1840*/  LOP3.LUT R110, R110, 0x7fffff8, RZ, 0xc0, !PT ;  /* 0x07fffff86e6e7812 */ /* 0x000fc600078ec0ff */
[----:B------:R-:W-:Y:S01]  /*1850*/  FADD.FTZ R111, R105, R112 ;  /* 0x00000070696f7221 */ /* 0x000fe20000010000 */
[----:B------:R-:W-:Y:S02]  /*1860*/  @!P5 IADD3 R110, R110, 0x8, RZ ;  /* 0x000000086e6ed810 */ /* 0x000fe40007ffe0ff */
[----:B------:R-:W-:Y:S01]  /*1870*/  ISETP.GT.U32.AND P5, PT, R5, 0x5ff, PT ;  /* 0x000005ff0500780c */ /* 0x000fe20003fa4070 */
[----:B------:R-:W-:-:S12]  /*1880*/  FADD.FTZ R108, R106, R111 ;  /* 0x0000006f6a6c7221 */ /* 0x000fd80000010000 */
        /* <DEDUP_REMOVED lines=12> */
[----:B0-----:R-:W-:Y:S01]  /*1950*/  FADD.FTZ R117, R115, R108 ;  /* 0x0000006c73757221 */ /* 0x001fe20000010000 */
[----:B------:R-:W-:-:S03]  /*1960*/  SHF.R.U32.HI R115, RZ, 0x5, R0 ;  /* 0x00000005ff737819 */ /* 0x000fc60000011600 */
        /* <DEDUP_REMOVED lines=59> */
.L_x_21190:
        /* <DEDUP_REMOVED lines=17> */
[----:B------:R-:W-:Y:S02]  /*1e30*/  @!P0 MOV R114, R4 ;  /* 0x0000000400728202 */ /* 0x000fe40000000f00 */
[----:B------:R-:W-:Y:S02]  /*1e40*/  BSSY B0, `(.L_x_21167) ;  /* 0x0000059000007945 */ /* 0x000fe40003800000 */
[----:B------:R-:W-:Y:S01]  /*1e50*/  I2FP.F32.S32 R123, R114 ;  /* 0x00000072007b7245 */ /* 0x000fe20000201400 */
[----:B------:R-:W2:Y:S01]  /*1e60*/  SHFL.DOWN PT, R119, R114, 0x4, 0x1f ;  /* 0x08801f0072777f89 */ /* 0x000ea200000e0000 */
[----:B-1----:R-:W-:-:S02]  /*1e70*/  @!P0 LEA R113, R113, R108, 0x18 ;  /* 0x0000006c71718211 */ /* 0x002fc400078ec0ff */
[----:B------:R-:W-:Y:S02]  /*1e80*/  CS2R R108, SRZ ;  /* 0x00000000006c7805 */ /* 0x000fe4000001ff00 */
[----:B------:R-:W-:Y:S02]  /*1e90*/  @!P0 LEA R113, R110, R113, 0x3 ;  /* 0x000000716e718211 */ /* 0x000fe400078e18ff */
[----:B--2---:R-:W-:Y:S02]  /*1ea0*/  IADD3 R118, R119, R114, RZ ;  /* 0x0000007277767210 */ /* 0x004fe40007ffe0ff */
[----:B------:R-:W-:Y:S01]  /*1eb0*/  I2FP.F32.S32 R119, R119 ;  /* 0x0000007700777245 */ /* 0x000fe20000201400 */
[----:B------:R-:W-:Y:S01]  /*1ec0*/  @!P0 LDS.64 R108, [R113] ;  /* 0x00000000716c8984 */ /* 0x000fe20000000a00 */
[----:B------:R-:W-:Y:S02]  /*1ed0*/  I2FP.F32.S32 R110, R118 ;  /* 0x00000076006e7245 */ /* 0x000fe40000201400 */
[----:B------:R-:W-:Y:S01]  /*1ee0*/  PLOP3.LUT P0, PT, PT, PT, UP1, 0x40, 0x0 ;  /* 0x000000000000781c */ /* 0x000fe20003f0e818 */
[----:B------:R-:W1:Y:S01]  /*1ef0*/  SHFL.DOWN PT, R117, R118, 0x2, 0x1f ;  /* 0x08401f0076757f89 */ /* 0x000e6200000e0000 */
[----:B------:R-:W2:Y:S01]  /*1f00*/  MUFU.RCP R112, R110 ;  /* 0x0000006e00707308 */ /* 0x000ea20000001000 */
[----:B-1----:R-:W-:-:S02]  /*1f10*/  IADD3 R120, R118, R117, RZ ;  /* 0x0000007576787210 */ /* 0x002fc40007ffe0ff */
[----:B------:R-:W-:-:S03]  /*1f20*/  I2FP.F32.S32 R117, R117 ;  /* 0x0000007500757245 */ /* 0x000fc60000201400 */
[----:B------:R-:W1:Y:S04]  /*1f30*/  SHFL.DOWN PT, R121, R120, 0x1, 0x1f ;  /* 0x08201f0078797f89 */ /* 0x000e6800000e0000 */
[----:B------:R-:W0:Y:S01]  /*1f40*/  SHFL.DOWN PT, R115, R108, 0x4, 0x1f ;  /* 0x08801f006c737f89 */ /* 0x000e2200000e0000 */
[----:B-1----:R-:W-:-:S04]  /*1f50*/  IADD3 R122, R120, R121, RZ ;  /* 0x00000079787a7210 */ /* 0x002fc80007ffe0ff */
[----:B------:R-:W-:Y:S02]  /*1f60*/  I2FP.F32.S32 R124, R122 ;  /* 0x0000007a007c7245 */ /* 0x000fe40000201400 */
[----:B------:R-:W-:Y:S01]  /*1f70*/  I2FP.F32.S32 R122, R121 ;  /* 0x00000079007a7245 */ /* 0x000fe20000201400 */
[----:B0-----:R-:W-:-:S04]  /*1f80*/  FMUL.FTZ R116, R115, R119 ;  /* 0x0000007773747220 */ /* 0x001fc80000410000 */
[----:B------:R-:W-:Y:S01]  /*1f90*/  FFMA.FTZ R113, R123, R108, R116 ;  /* 0x0000006c7b717223 */ /* 0x000fe20000010074 */
[----:B------:R-:W-:Y:S01]  /*1fa0*/  FADD.FTZ R108, -R115, R108 ;  /* 0x0000006c736c7221 */ /* 0x000fe20000010100 */
[----:B------:R-:W-:Y:S02]  /*1fb0*/  I2FP.F32.S32 R115, R120 ;  /* 0x0000007800737245 */ /* 0x000fe40000201400 */
[----:B--2---:R-:W-:Y:S01]  /*1fc0*/  FMUL.FTZ R113, R112, R113 ;  /* 0x0000007170717220 */ /* 0x004fe20000410000 */
[----:B------:R-:W-:Y:S01]  /*1fd0*/  FMUL.FTZ R108, R108, R108 ;  /* 0x0000006c6c6c7220 */ /* 0x000fe20000410000 */
[----:B------:R-:W0:Y:S03]  /*1fe0*/  MUFU.RCP R116, R115 ;  /* 0x0000007300747308 */ /* 0x000e260000001000 */
[----:B------:R-:W-:Y:S01]  /*1ff0*/  FMUL.FTZ R108, R108, R123 ;  /* 0x0000007b6c6c7220 */ /* 0x000fe20000410000 */
[----:B------:R-:W1:Y:S03]  /*2000*/  SHFL.DOWN PT, R114, R113, 0x2, 0x1f ;  /* 0x08401f0071727f89 */ /* 0x000e6600000e0000 */
[----:B------:R-:W-:Y:S01]  /*2010*/  FMUL.FTZ R123, R108, R119 ;  /* 0x000000776c7b7220 */ /* 0x000fe20000410000 */
[----:B------:R-:W2:Y:S01]  /*2020*/  MUFU.RCP R120, R124 ;  /* 0x0000007c00787308 */ /* 0x000ea20000001000 */
[----:B------:R-:W3:Y:S01]  /*2030*/  SHFL.DOWN PT, R108, R109, 0x4, 0x1f ;  /* 0x08801f006d6c7f89 */ /* 0x000ee200000e0000 */
[----:B-1----:R-:W-:-:S04]  /*2040*/  FMUL.FTZ R125, R114, R117 ;  /* 0x00000075727d7220 */ /* 0x002fc80000410000 */
[----:B------:R-:W-:Y:S01]  /*2050*/  FFMA.FTZ R125, R110, R113, R125 ;  /* 0x000000716e7d7223 */ /* 0x000fe2000001007d */
[----:B---3--:R-:W-:Y:S01]  /*2060*/  FADD.FTZ R121, R108, R109 ;  /* 0x0000006d6c797221 */ /* 0x008fe20000010000 */
[----:B------:R-:W-:Y:S02]  /*2070*/  FADD.FTZ R113, R113, -R114 ;  /* 0x8000007271717221 */ /* 0x000fe40000010000 */
[----:B0-----:R-:W-:Y:S01]  /*2080*/  FMUL.FTZ R118, R116, R125 ;  /* 0x0000007d74767220 */ /* 0x001fe20000410000 */
[----:B------:R-:W-:Y:S01]  /*2090*/  FFMA.FTZ R123, R112, R123, R121 ;  /* 0x0000007b707b7223 */ /* 0x000fe20000010079 */
[----:B------:R-:W-:-:S03]  /*20a0*/  FMUL.FTZ R113, R113, R113 ;  /* 0x0000007171717220 */ /* 0x000fc60000410000 */
[----:B------:R-:W0:Y:S01]  /*20b0*/  SHFL.DOWN PT, R119, R118, 0x1, 0x1f ;  /* 0x08201f0076777f89 */ /* 0x000e2200000e0000 */
[----:B------:R-:W-:-:S03]  /*20c0*/  FMUL.FTZ R110, R110, R113 ;  /* 0x000000716e6e7220 */ /* 0x000fc60000410000 */
[----:B------:R-:W1:Y:S01]  /*20d0*/  SHFL.DOWN PT, R114, R123, 0x2, 0x1f ;  /* 0x08401f007b727f89 */ /* 0x000e6200000e0000 */
[----:B------:R-:W-:Y:S01]  /*20e0*/  FMUL.FTZ R110, R110, R117 ;  /* 0x000000756e6e7220 */ /* 0x000fe20000410000 */
[----:B0-----:R-:W-:Y:S01]  /*20f0*/  FMUL.FTZ R108, R119, R122 ;  /* 0x0000007a776c7220 */ /* 0x001fe20000410000 */
[----:B-1----:R-:W-:-:S03]  /*2100*/  FADD.FTZ R113, R123, R114 ;  /* 0x000000727b717221 */ /* 0x002fc60000010000 */
[C---:B------:R-:W-:Y:S01]  /*2110*/  FFMA.FTZ R125, R115.reuse, R118, R108 ;  /* 0x00000076737d7223 */ /* 0x040fe2000001006c */
[----:B------:R-:W-:Y:S01]  /*2120*/  FADD.FTZ R118, R118, -R119 ;  /* 0x8000007776767221 */ /* 0x000fe20000010000 */
[----:B------:R-:W-:Y:S02]  /*2130*/  FFMA.FTZ R113, R116, R110, R113 ;  /* 0x0000006e74717223 */ /* 0x000fe40000010071 */
[----:B--2---:R-:W-:Y:S01]  /*2140*/  FMUL.FTZ R108, R120, R125 ;  /* 0x0000007d786c7220 */ /* 0x004fe20000410000 */
[----:B------:R-:W-:Y:S01]  /*2150*/  FMUL.FTZ R118, R118, R118 ;  /* 0x0000007676767220 */ /* 0x000fe20000410000 */
[----:B------:R-:W0:Y:S01]  /*2160*/  LDC R116, c[0x0][0x2d8] ;  /* 0x0000b600ff747b82 */ /* 0x000e220000000800 */
[----:B------:R-:W1:Y:S02]  /*2170*/  SHFL.DOWN PT, R110, R113, 0x1, 0x1f ;  /* 0x08201f00716e7f89 */ /* 0x000e6400000e0000 */
[----:B------:R-:W-:Y:S02]  /*2180*/  FMUL.FTZ R115, R115, R118 ;  /* 0x0000007673737220 */ /* 0x000fe40000410000 */
[----:B------:R-:W2:Y:S02]  /*2190*/  SHFL.IDX PT, R108, R108, RZ, 0x1f ;  /* 0x00001fff6c6c7589 */ /* 0x000ea400000e0000 */
[----:B------:R-:W-:Y:S01]  /*21a0*/  FMUL.FTZ R122, R115, R122 ;  /* 0x0000007a737a7220 */ /* 0x000fe20000410000 */
[----:B-1----:R-:W-:Y:S01]  /*21b0*/  FADD.FTZ R115, R113, R110 ;  /* 0x0000006e71737221 */ /* 0x002fe20000010000 */
[----:B--2---:R-:W-:-:S03]  /*21c0*/  FMUL.FTZ R109, R108, R108 ;  /* 0x0000006c6c6d7220 */ /* 0x004fc60000410000 */
[----:B------:R-:W-:Y:S02]  /*21d0*/  FFMA.FTZ R122, R120, R122, R115 ;  /* 0x0000007a787a7223 */ /* 0x000fe40000010073 */
[----:B------:R-:W-:-:S03]  /*21e0*/  FSEL R109, R109, RZ, !P0 ;  /* 0x000000ff6d6d7208 */ /* 0x000fc60004000000 */
[----:B------:R-:W0:Y:S01]  /*21f0*/  SHFL.IDX PT, R117, R122, RZ, 0x1f ;  /* 0x00001fff7a757589 */ /* 0x000e2200000e0000 */
[----:B------:R-:W-:-:S04]  /*2200*/  PLOP3.LUT P0, PT, PT, PT, UP1, 0x40, 0x0 ;  /* 0x000000000000781c */ /* 0x000fc80003f0e818 */
[----:B------:R-:W-:Y:S02]  /*2210*/  FSEL R112, R108, RZ, P0 ;  /* 0x000000ff6c707208 */ /* 0x000fe40000000000 */
[----:B------:R-:W-:-:S13]  /*2220*/  LOP3.LUT P0, RZ, R111, 0x1f, R0, 0xf8, !PT ;  /* 0x0000001f6fff7812 */ /* 0x000fda000780f800 */
[----:B------:R-:W1:Y:S01]  /*2230*/  @!P0 LDC.64 R110, c[0x0][0x250] ;  /* 0x00009400ff6e8b82 */ /* 0x000e620000000a00 */
[----:B0-----:R-:W-:-:S07]  /*2240*/  FFMA.FTZ R116, R117, UR12, R116 ;  /* 0x0000000c75747c23 */ /* 0x001fce0008010074 */
[----:B------:R-:W0:Y:S01]  /*2250*/  @!P0 LDC.64 R114, c[0x0][0x258] ;  /* 0x00009600ff728b82 */ /* 0x000e220000000a00 */
[----:B------:R-:W-:-:S04]  /*2260*/  FADD.FTZ R109, R116, R109 ;  /* 0x0000006d746d7221 */ /* 0x000fc80000010000 */
[----:B------:R-:W2:Y:S01]  /*2270*/  MUFU.RSQ R113, R109 ;  /* 0x0000006d00717308 */ /* 0x000ea20000001400 */
[----:B-1----:R-:W-:-:S05]  /*2280*/  @!P0 IMAD.WIDE R110, R3, 0x4, R110 ;  /* 0x00000004036e8825 */ /* 0x002fca00078e026e */
[----:B------:R1:W-:Y:S01]  /*2290*/  @!P0 STG.E desc[UR4][R110.64], R108 ;  /* 0x0000006c6e008986 */ /* 0x0003e2000c101904 */
[----:B0-----:R-:W-:-:S05]  /*22a0*/  @!P0 IMAD.WIDE R114, R3, 0x4, R114 ;  /* 0x0000000403728825 */ /* 0x001fca00078e0272 */
[----:B--2---:R1:W-:Y:S01]  /*22b0*/  @!P0 STG.E desc[UR4][R114.64], R113 ;  /* 0x0000007172008986 */ /* 0x0043e2000c101904 */
[----:B------:R-:W-:Y:S05]  /*22c0*/  @!P4 BRA `(.L_x_21168) ;  /* 0x000000000040c947 */ /* 0x000fea0003800000 */
[----:B-1----:R-:W0:Y:S01]  /*22d0*/  LDC.64 R114, c[0x0][0x2b8] ;  /* 0x0000ae00ff727b82 */ /* 0x002e220000000a00 */
        /* <DEDUP_REMOVED lines=15> */
.L_x_21168:
[----:B------:R-:W-:Y:S05]  /*23d0*/  BSYNC B0 ;  /* 0x0000000000007941 */ /* 0x000fea0003800000 */
.L_x_21167:
        /* <DEDUP_REMOVED lines=19> */
.L_x_21170:
[----:B------:R-:W-:Y:S05]  /*2510*/  BSYNC B0 ;  /* 0x0000000000007941 */ /* 0x000fea0003800000 */
.L_x_21169:
        /* <DEDUP_REMOVED lines=19> */
.L_x_21172:
[----:B------:R-:W-:Y:S05]  /*2650*/  BSYNC B0 ;  /* 0x0000000000007941 */ /* 0x000fea0003800000 */
.L_x_21171:
        /* <DEDUP_REMOVED lines=19> */
.L_x_21174:
[----:B------:R-:W-:Y:S05]  /*2790*/  BSYNC B0 ;  /* 0x0000000000007941 */ /* 0x000fea0003800000 */
.L_x_21173:
        /* <DEDUP_REMOVED lines=19> */
.L_x_21176:
[----:B------:R-:W-:Y:S05]  /*28d0*/  BSYNC B0 ;  /* 0x0000000000007941 */ /* 0x000fea0003800000 */
.L_x_21175:
        /* <DEDUP_REMOVED lines=18> */
.L_x_21178:
[----:B------:R-:W-:Y:S05]  /*2a00*/  BSYNC B0 ;  /* 0x0000000000007941 */ /* 0x000fea0003800000 */
.L_x_21177:
[----:B------:R-:W-:Y:S02]  /*2a10*/  ISETP.NE.AND P0, PT, R7, RZ, PT ;  /* 0x000000ff0700720c */ /* 0x000fe40003f05270 */
[----:B------:R-:W-:Y:S02]  /*2a20*/  IADD3 R3, R3, UR14, RZ ;  /* 0x0000000e03037c10 */ /* 0x000fe4000fffe0ff */
[----:B01234-:R-:W-:Y:S02]  /*2a30*/  SEL R108, RZ, 0x1, P0 ;  /* 0x00000001ff6c7807 */ /* 0x01ffe40000000000 */
[----:B------:R-:W-:-:S13]  /*2a40*/  ISETP.GE.AND P0, PT, R3, UR15, PT ;  /* 0x0000000f03007c0c */ /* 0x000fda000bf06270 */
[----:B------:R-:W-:Y:S05]  /*2a50*/  @!P0 BRA `(.L_x_21179) ;  /* 0xffffffe000008947 */ /* 0x000fea000383ffff */
[----:B------:R-:W-:Y:S05]  /*2a60*/  EXIT ;  /* 0x000000000000794d */ /* 0x000fea0003800000 */
.L_x_21166:
[----:B------:R-:W-:Y:S01]  /*2a70*/  HFMA2.MMA R119, -RZ, RZ, 0, 5.9604644775390625e-08 ;  /* 0x00000001ff777435 */ /* 0x000fe200000001ff */
[----:B------:R-:W-:Y:S02]  /*2a80*/  MOV R120, R109 ;  /* 0x0000006d00787202 */ /* 0x000fe40000000f00 */
[----:B------:R-:W-:Y:S02]  /*2a90*/  MOV R122, 0x1f ;  /* 0x0000001f007a7802 */ /* 0x000fe40000000f00 */
[----:B------:R-:W-:-:S07]  /*2aa0*/  MOV R117, 0xffffffff ;  /* 0xffffffff00757802 */ /* 0x000fce0000000f00 */
[----:B------:R-:W-:Y:S05]  /*2ab0*/  WARPSYNC.COLLECTIVE R117, `(.L_x_21180) ;  /* 0x0000000075087348 */ /* 0x000fea0003c00000 */
[----:B------:R0:W1:Y:S02]  /*2ac0*/  SHFL.BFLY P6, R118, R120, R119, R122 ;  /* 0x0c00007778767389 */ /* 0x00006400000c007a */
[----:B01----:R-:W-:Y:S01]  /*2ad0*/  ENDCOLLECTIVE ;  /* 0x000000000000791b */ /* 0x003fe20003800000 */
.L_x_21180:
[----:B------:R-:W-:Y:S01]  /*2ae0*/  HFMA2.MMA R119, -RZ, RZ, 0, 1.1920928955078125e-07 ;  /* 0x00000002ff777435 */ /* 0x000fe200000001ff */
[----:B------:R-:W-:-:S05]  /*2af0*/  MOV R108, R118 ;  /* 0x00000076006c7202 */ /* 0x000fca0000000f00 */
[----:B------:R-:W-:-:S05]  /*2b00*/  FADD.FTZ R111, R109, R108 ;  /* 0x0000006c6d6f7221 */ /* 0x000fca0000010000 */
[----:B------:R-:W-:-:S07]  /*2b10*/  MOV R120, R111 ;  /* 0x0000006f00787202 */ /* 0x000fce0000000f00 */
[----:B------:R-:W-:Y:S05]  /*2b20*/  WARPSYNC.COLLECTIVE R117, `(.L_x_21181) ;  /* 0x0000000075087348 */ /* 0x000fea0003c00000 */
[----:B------:R0:W1:Y:S02]  /*2b30*/  SHFL.BFLY P6, R118, R120, R119, R122 ;  /* 0x0c00007778767389 */ /* 0x00006400000c007a */
[----:B01----:R-:W-:Y:S01]  /*2b40*/  ENDCOLLECTIVE ;  /* 0x000000000000791b */ /* 0x003fe20003800000 */
.L_x_21181:
[----:B------:R-:W-:Y:S01]  /*2b50*/  HFMA2.MMA R119, -RZ, RZ, 0, 2.384185791015625e-07 ;  /* 0x00000004ff777435 */ /* 0x000fe200000001ff */
[----:B------:R-:W-:-:S05]  /*2b60*/  MOV R108, R118 ;  /* 0x00000076006c7202 */ /* 0x000fca0000000f00 */
[----:B------:R-:W-:-:S05]  /*2b70*/  FADD.FTZ R113, R111, R108 ;  /* 0x0000006c6f717221 */ /* 0x000fca0000010000 */
[----:B------:R-:W-:-:S07]  /*2b80*/  MOV R120, R113 ;  /* 0x0000007100787202 */ /* 0x000fce0000000f00 */
[----:B------:R-:W-:Y:S05]  /*2b90*/  WARPSYNC.COLLECTIVE R117, `(.L_x_21182) ;  /* 0x0000000075087348 */ /* 0x000fea0003c00000 */
[----:B------:R0:W1:Y:S02]  /*2ba0*/  SHFL.BFLY P6, R118, R120, R119, R122 ;  /* 0x0c00007778767389 */ /* 0x00006400000c007a */
[----:B01----:R-:W-:Y:S01]  /*2bb0*/  ENDCOLLECTIVE ;  /* 0x000000000000791b */ /* 0x003fe20003800000 */
.L_x_21182:
[----:B------:R-:W-:Y:S01]  /*2bc0*/  HFMA2.MMA R119, -RZ, RZ, 0, 4.76837158203125e-07 ;  /* 0x00000008ff777435 */ /* 0x000fe200000001ff */
[----:B------:R-:W-:-:S05]  /*2bd0*/  MOV R108, R118 ;  /* 0x00000076006c7202 */ /* 0x000fca0000000f00 */
[----:B------:R-:W-:-:S05]  /*2be0*/  FADD.FTZ R114, R113, R108 ;  /* 0x0000006c71727221 */ /* 0x000fca0000010000 */
[----:B------:R-:W-:-:S07]  /*2bf0*/  MOV R120, R114 ;  /* 0x0000007200787202 */ /* 0x000fce0000000f00 */
[----:B------:R-:W-:Y:S05]  /*2c00*/  WARPSYNC.COLLECTIVE R117, `(.L_x_21183) ;  /* 0x0000000075087348 */ /* 0x000fea0003c00000 */
[----:B------:R0:W1:Y:S02]  /*2c10*/  SHFL.BFLY P6, R118, R120, R119, R122 ;  /* 0x0c00007778767389 */ /* 0x00006400000c007a */
[----:B01----:R-:W-:Y:S01]  /*2c20*/  ENDCOLLECTIVE ;  /* 0x000000000000791b */ /* 0x003fe20003800000 */
.L_x_21183:
[----:B------:R-:W-:Y:S01]  /*2c30*/  HFMA2.MMA R119, -RZ, RZ, 0, 9.5367431640625e-07 ;  /* 0x00000010ff777435 */ /* 0x000fe200000001ff */
[----:B------:R-:W-:-:S05]  /*2c40*/  MOV R115, R118 ;  /* 0x0000007600737202 */ /* 0x000fca0000000f00 */
[----:B------:R-:W-:-:S05]  /*2c50*/  FADD.FTZ R115, R114, R115 ;  /* 0x0000007372737221 */ /* 0x000fca0000010000 */
[----:B------:R-:W-:-:S07]  /*2c60*/  MOV R120, R115 ;  /* 0x0000007300787202 */ /* 0x000fce0000000f00 */
[----:B------:R-:W-:Y:S05]  /*2c70*/  WARPSYNC.COLLECTIVE R117, `(.L_x_21184) ;  /* 0x0000000075087348 */ /* 0x000fea0003c00000 */
[----:B------:R0:W1:Y:S02]  /*2c80*/  SHFL.BFLY P6, R118, R120, R119, R122 ;  /* 0x0c00007778767389 */ /* 0x00006400000c007a */
[----:B01----:R-:W-:Y:S01]  /*2c90*/  ENDCOLLECTIVE ;  /* 0x000000000000791b */ /* 0x003fe20003800000 */
.L_x_21184:
[----:B------:R-:W-:Y:S01]  /*2ca0*/  HFMA2.MMA R119, -RZ, RZ, 0, 5.9604644775390625e-08 ;  /* 0x00000001ff777435 */ /* 0x000fe200000001ff */
[----:B------:R-:W-:-:S05]  /*2cb0*/  MOV R108, R118 ;  /* 0x00000076006c7202 */ /* 0x000fca0000000f00 */
[----:B------:R-:W-:-:S04]  /*2cc0*/  FADD.FTZ R115, R115, R108 ;  /* 0x0000006c73737221 */ /* 0x000fc80000010000 */
[----:B------:R-:W-:Y:S01]  /*2cd0*/  FMUL.FTZ R112, R2, R115 ;  /* 0x0000007302707220 */ /* 0x000fe20000410000 */
[----:B------:R-:W-:-:S03]  /*2ce0*/  SHF.R.U32.HI R115, RZ, 0x5, R0 ;  /* 0x00000005ff737819 */ /* 0x000fc60000011600 */
        /* <DEDUP_REMOVED lines=53> */
.L_x_21185:
[----:B------:R-:W-:Y:S01]  /*3040*/  HFMA2.MMA R119, -RZ, RZ, 0, 1.1920928955078125e-07 ;  /* 0x00000002ff777435 */ /* 0x000fe200000001ff */
[----:B------:R-:W-:-:S05]  /*3050*/  MOV R109, R118 ;  /* 0x00000076006d7202 */ /* 0x000fca0000000f00 */
[----:B------:R-:W-:-:S05]  /*3060*/  FADD.FTZ R109, R108, R109 ;  /* 0x0000006d6c6d7221 */ /* 0x000fca0000010000 */
[----:B------:R-:W-:-:S07]  /*3070*/  MOV R120, R109 ;  /* 0x0000006d00787202 */ /* 0x000fce0000000f00 */
[----:B------:R-:W-:Y:S05]  /*3080*/  WARPSYNC.COLLECTIVE R117, `(.L_x_21186) ;  /* 0x0000000075087348 */ /* 0x000fea0003c00000 */
[----:B------:R0:W1:Y:S02]  /*3090*/  SHFL.BFLY P6, R118, R120, R119, R122 ;  /* 0x0c00007778767389 */ /* 0x00006400000c007a */
[----:B01----:R-:W-:Y:S01]  /*30a0*/  ENDCOLLECTIVE ;  /* 0x000000000000791b */ /* 0x003fe20003800000 */
.L_x_21186:
[----:B------:R-:W-:Y:S01]  /*30b0*/  HFMA2.MMA R119, -RZ, RZ, 0, 2.384185791015625e-07 ;  /* 0x00000004ff777435 */ /* 0x000fe200000001ff */
[----:B------:R-:W-:-:S05]  /*30c0*/  MOV R114, R118 ;  /* 0x0000007600727202 */ /* 0x000fca0000000f00 */
[----:B------:R-:W-:-:S05]  /*30d0*/  FADD.FTZ R114, R109, R114 ;  /* 0x000000726d727221 */ /* 0x000fca0000010000 */
[----:B------:R-:W-:-:S07]  /*30e0*/  MOV R120, R114 ;  /* 0x0000007200787202 */ /* 0x000fce0000000f00 */
[----:B------:R-:W-:Y:S05]  /*30f0*/  WARPSYNC.COLLECTIVE R117, `(.L_x_21187) ;  /* 0x0000000075087348 */ /* 0x000fea0003c00000 */
[----:B------:R0:W1:Y:S02]  /*3100*/  SHFL.BFLY P6, R118, R120, R119, R122 ;  /* 0x0c00007778767389 */ /* 0x00006400000c007a */
[----:B01----:R-:W-:Y:S01]  /*3110*/  ENDCOLLECTIVE ;  /* 0x000000000000791b */ /* 0x003fe20003800000 */
.L_x_21187:
[----:B------:R-:W-:Y:S01]  /*3120*/  HFMA2.MMA R119, -RZ, RZ, 0, 4.76837158203125e-07 ;  /* 0x00000008ff777435 */ /* 0x000fe200000001ff */
[----:B------:R-:W-:-:S05]  /*3130*/  MOV R111, R118 ;  /* 0x00000076006f7202 */ /* 0x000fca0000000f00 */
[----:B------:R-:W-:-:S05]  /*3140*/  FADD.FTZ R111, R114, R111 ;  /* 0x0000006f726f7221 */ /* 0x000fca0000010000 */
[----:B------:R-:W-:-:S07]  /*3150*/  MOV R120, R111 ;  /* 0x0000006f00787202 */ /* 0x000fce0000000f00 */
[----:B------:R-:W-:Y:S05]  /*3160*/  WARPSYNC.COLLECTIVE R117, `(.L_x_21188) ;  /* 0x0000000075087348 */ /* 0x000fea0003c00000 */
[----:B------:R0:W1:Y:S02]  /*3170*/  SHFL.BFLY P6, R118, R120, R119, R122 ;  /* 0x0c00007778767389 */ /* 0x00006400000c007a */
[----:B01----:R-:W-:Y:S01]  /*3180*/  ENDCOLLECTIVE ;  /* 0x000000000000791b */ /* 0x003fe20003800000 */
.L_x_21188:
[----:B------:R-:W-:Y:S01]  /*3190*/  HFMA2.MMA R119, -RZ, RZ, 0, 9.5367431640625e-07 ;  /* 0x00000010ff777435 */ /* 0x000fe200000001ff */
[----:B------:R-:W-:-:S05]  /*31a0*/  MOV R116, R118 ;  /* 0x0000007600747202 */ /* 0x000fca0000000f00 */
[----:B------:R-:W-:-:S05]  /*31b0*/  FADD.FTZ R116, R111, R116 ;  /* 0x000000746f747221 */ /* 0x000fca0000010000 */
[----:B------:R-:W-:-:S07]  /*31c0*/  MOV R120, R116 ;  /* 0x0000007400787202 */ /* 0x000fce0000000f00 */
[----:B------:R-:W-:Y:S05]  /*31d0*/  WARPSYNC.COLLECTIVE R117, `(.L_x_21189) ;  /* 0x0000000075087348 */ /* 0x000fea0003c00000 */
[----:B------:R0:W1:Y:S02]  /*31e0*/  SHFL.BFLY P6, R118, R120, R119, R122 ;  /* 0x0c00007778767389 */ /* 0x00006400000c007a */
[----:B01----:R-:W-:Y:S01]  /*31f0*/  ENDCOLLECTIVE ;  /* 0x000000000000791b */ /* 0x003fe20003800000 */
.L_x_21189:
[----:B------:R-:W-:Y:S01]  /*3200*/  MOV R113, R118 ;  /* 0x0000007600717202 */ /* 0x000fe20000000f00 */
[----:B------:R-:W-:Y:S06]  /*3210*/  BRA `(.L_x_21190) ;  /* 0xffffffe800c07947 */ /* 0x000fec000383ffff */
.L_x_21191:
        /* <DEDUP_REMOVED lines=14> */
.L_x_23356:


//--------------------- .text._ZN10layer_norm13ln_fwd_kernelINS_13Kernel_traitsIfffffjLj6144ELj1ELj1ELj8ELj16ENS_18Kernel_traits_baseILj6144EfffffjLj256EEEEELb0ELb1ELb0ELb1EEEvNS_9FwdParamsE --------------------------
	.section	.text._ZN10layer_norm13ln_fwd_kernelINS_13Kernel_traitsIfffffjLj6144ELj1ELj1ELj8ELj16ENS_18Kernel_traits_baseILj6144EfffffjLj256EEEEELb0ELb1ELb0ELb1EEEvNS_9FwdParamsE,"ax",@progbits
	.align	128
        .global         _ZN10layer_norm13ln_fwd_kernelINS_13Kernel_traitsIfffffjLj6144ELj1ELj1ELj8ELj16ENS_18Kernel_traits_baseILj6144EfffffjLj256EEEEELb0ELb1ELb0ELb1EEEvNS_9FwdParamsE
        .type           _ZN10layer_norm13ln_fwd_kernelINS_13Kernel_traitsIfffffjLj6144ELj1ELj1ELj8ELj16ENS_18Kernel_traits_baseILj6144EfffffjLj256EEEEELb0ELb1ELb0ELb1EEEvNS_9FwdParamsE,@function
        .size           _ZN10layer_norm13ln_fwd_kernelINS_13Kernel_traitsIfffffjLj6144ELj1ELj1ELj8ELj16ENS_18Kernel_traits_baseILj6144EfffffjLj256EEEEELb0ELb1ELb0ELb1EEEvNS_9FwdParamsE,(.L_x_23357 - _ZN10layer_norm13ln_fwd_kernelINS_13Kernel_traitsIfffffjLj6144ELj1ELj1ELj8ELj16ENS_18Kernel_traits_baseILj6144EfffffjLj256EEEEELb0ELb1ELb0ELb1EEEvNS_9FwdParamsE)
        .other          _ZN10layer_norm13ln_fwd_kernelINS_13Kernel_traitsIfffffjLj6144ELj1ELj1ELj8ELj16ENS_18Kernel_traits_baseILj6144EfffffjLj256EEEEELb0ELb1ELb0ELb1EEEvNS_9FwdParamsE,@"STO_CUDA_ENTRY STV_DEFAULT"
_ZN10layer_norm13ln_fwd_kernelINS_13Kernel_traitsIfffffjLj6144ELj1ELj1ELj8ELj16ENS_18Kernel_traits_baseILj6144EfffffjLj256EEEEELb0ELb1ELb0ELb1EEEvNS_9FwdParamsE:
.text._ZN10layer_norm13ln_fwd_kernelINS_13Kernel_traitsIfffffjLj6144ELj1ELj1ELj8ELj16ENS_18Kernel_traits_baseILj6144EfffffjLj256EEEEELb0ELb1ELb0ELb1EEEvNS_9FwdParamsE:
        /* <DEDUP_REMOVED lines=60> */
[----:B------:R-:W-:Y:S01]  /*03c0*/  LOP3.LUT R109, R2, 0x1f, RZ, 0xc0, !PT ;  /* 0x0000001f026d7812 */ /* 0x000fe200078ec0ff */
[----:B------:R-:W-:Y:S01]  /*03d0*/  ULDC.64 UR8, c[0x0][0x230] ;  /* 0x00008c0000087ab9 */ /* 0x000fe20000000a00 */
[----:B------:R-:W-:Y:S01]  /*03e0*/  ISETP.NE.AND P3, PT, RZ, UR6, PT ;  /* 0x00000006ff007c0c */ /* 0x000fe2000bf65270 */
[----:B------:R-:W-:Y:S01]  /*03f0*/  ULDC.64 UR10, c[0x0][0x238] ;  /* 0x00008e00000a7ab9 */ /* 0x000fe20000000a00 */
[----:B------:R-:W-:Y:S01]  /*0400*/  LOP3.LUT R113, R113, 0x7, RZ, 0xc0, !PT ;  /* 0x0000000771717812 */ /* 0x000fe200078ec0ff */
[----:B------:R-:W-:Y:S01]  /*0410*/  ULDC.64 UR14, c[0x0][0x2b8] ;  /* 0x0000ae00000e7ab9 */ /* 0x000fe20000000a00 */
[----:B------:R-:W-:Y:S01]  /*0420*/  IADD3 R111, R108, 0x8, RZ ;  /* 0x000000086c6f7810 */ /* 0x000fe20007ffe0ff */
[----:B------:R-:W-:Y:S01]  /*0430*/  ULDC.64 UR16, c[0x0][0x210] ;  /* 0x0000840000107ab9 */ /* 0x000fe20000000a00 */
[----:B------:R-:W-:Y:S01]  /*0440*/  ISETP.NE.AND.EX P0, PT, RZ, UR7, PT, P0 ;  /* 0x00000007ff007c0c */ /* 0x000fe2000bf05300 */
[----:B0-----:R-:W-:-:S12]  /*0450*/  ULDC UR7, c[0x0][0x218] ;  /* 0x0000860000077ab9 */ /* 0x001fd80000000800 */
.L_x_21193:
[----:B--2---:R-:W0:Y:S01]  /*0460*/  @P0 LDC.64 R80, c[0x0][0x270] ;  /* 0x00009c00ff500b82 */ /* 0x004e220000000a00 */
[----:B------:R-:W-:Y:S01]  /*0470*/  IMAD R82, R110, UR7, RZ ;  /* 0x000000076e527c24 */ /* 0x000fe2000f8e02ff */
[----:B------:R-:W-:Y:S02]  /*0480*/  ISETP.NE.U32.AND P1, PT, RZ, UR8, PT ;  /* 0x00000008ff007c0c */ /* 0x000fe4000bf25070 */
[----:B------:R-:W-:Y:S02]  /*0490*/  MOV R123, 0x3f800000 ;  /* 0x3f800000007b7802 */ /* 0x000fe40000000f00 */
[----:B------:R-:W-:Y:S02]  /*04a0*/  SHF.R.S32.HI R83, RZ, 0x1f, R82 ;  /* 0x0000001fff537819 */ /* 0x000fe40000011452 */
[----:B------:R-:W1:Y:S01]  /*04b0*/  LDC.64 R104, c[0x0][0x220] ;  /* 0x00008800ff687b82 */ /* 0x000e620000000a00 */
[----:B------:R-:W-:Y:S02]  /*04c0*/  ISETP.NE.AND.EX P1, PT, RZ, UR9, PT, P1 ;  /* 0x00000009ff007c0c */ /* 0x000fe4000bf25310 */
[----:B------:R-:W-:-:S04]  /*04d0*/  LEA.HI R82, R83, R82, RZ, 0x2 ;  /* 0x0000005253527211 */ /* 0x000fc800078f10ff */
[----:B------:R-:W-:Y:S01]  /*04e0*/  LEA.HI.SX32 R121, R82, R3, 0x1e ;  /* 0x0000000352797211 */ /* 0x000fe200078ff2ff */
[----:B0-----:R-:W-:-:S06]  /*04f0*/  @P0 IMAD.WIDE R80, R110, 0x4, R80 ;  /* 0x000000046e500825 */ /* 0x001fcc00078e0250 */
[C---:B------:R-:W-:Y:S01]  /*0500*/  @P1 LEA R84, P2, R121.reuse, UR8, 0x4 ;  /* 0x0000000879541c11 */ /* 0x040fe2000f8420ff */
[----:B------:R-:W2:Y:S01]  /*0510*/  @P0 LDG.E R123, desc[UR4][R80.64] ;  /* 0x00000004507b0981 */ /* 0x000ea2000c1e1900 */
[C---:B-1----:R-:W-:Y:S02]  /*0520*/  IMAD.WIDE.U32 R82, R121.reuse, 0x10, R104 ;  /* 0x0000001079527825 */ /* 0x042fe400078e0068 */
[----:B------:R-:W-:-:S03]  /*0530*/  @P1 LEA.HI.X R85, R121, UR9, RZ, 0x4, P2 ;  /* 0x0000000979551c11 */ /* 0x000fc600090f24ff */
[----:B------:R-:W2:Y:S04]  /*0540*/  LDG.E.128 R92, desc[UR4][R82.64] ;  /* 0x00000004525c7981 */ /* 0x000ea8000c1e1d00 */
[----:B------:R0:W3:Y:S01]  /*0550*/  @P1 LDG.E.128 R76, desc[UR4][R84.64] ;  /* 0x00000004544c1981 */ /* 0x0000e2000c1e1d00 */
[----:B------:R-:W-:-:S04]  /*0560*/  ISETP.NE.U32.AND P2, PT, RZ, UR8, PT ;  /* 0x00000008ff007c0c */ /* 0x000fc8000bf45070 */
[----:B------:R-:W-:Y:S02]  /*0570*/  ISETP.NE.AND.EX P2, PT, RZ, UR9, PT, P2 ;  /* 0x00000009ff007c0c */ /* 0x000fe4000bf45320 */
[C---:B------:R-:W-:Y:S02]  /*0580*/  SHF.L.U32 R114, R121.reuse, 0x4, RZ ;  /* 0x0000000479727819 */ /* 0x040fe400000006ff */
[----:B------:R-:W-:Y:S02]  /*0590*/  SHF.R.U32.HI R112, RZ, 0x1c, R121 ;  /* 0x0000001cff707819 */ /* 0x000fe40000011679 */
[----:B------:R-:W-:Y:S02]  /*05a0*/  IADD3 R86, P4, R114, UR10, RZ ;  /* 0x0000000a72567c10 */ /* 0x000fe4000ff9e0ff */
[----:B------:R-:W-:Y:S02]  /*05b0*/  IADD3 R115, R121, 0x100, RZ ;  /* 0x0000010079737810 */ /* 0x000fe40007ffe0ff */
[----:B------:R-:W-:-:S03]  /*05c0*/  IADD3.X R87, R112, UR11, RZ, P4, !PT ;  /* 0x0000000b70577c10 */ /* 0x000fc6000a7fe4ff */
[----:B0-----:R-:W-:-:S04]  /*05d0*/  IMAD.WIDE.U32 R84, R115, 0x10, R104 ;  /* 0x0000001073547825 */ /* 0x001fc800078e0068 */
[-C--:B--2---:R-:W-:Y:S01]  /*05e0*/  FMUL.FTZ R89, R92, R123.reuse ;  /* 0x0000007b5c597220 */ /* 0x084fe20000410000 */
[-C--:B------:R-:W-:Y:S01]  /*05f0*/  FMUL.FTZ R88, R93, R123.reuse ;  /* 0x0000007b5d587220 */ /* 0x080fe20000410000 */
[-C--:B------:R-:W-:Y:S01]  /*0600*/  FMUL.FTZ R91, R94, R123.reuse ;  /* 0x0000007b5e5b7220 */ /* 0x080fe20000410000 */
[----:B------:R-:W-:Y:S01]  /*0610*/  FMUL.FTZ R90, R95, R123 ;  /* 0x0000007b5f5a7220 */ /* 0x000fe20000410000 */
[----:B-----5:R-:W-:Y:S01]  /*0620*/  FMUL.FTZ R80, R52, R89 ;  /* 0x0000005934507220 */ /* 0x020fe20000410000 */
[----:B------:R-:W-:Y:S01]  /*0630*/  FMUL.FTZ R81, R53, R88 ;  /* 0x0000005835517220 */ /* 0x000fe20000410000 */
[----:B------:R-:W-:Y:S01]  /*0640*/  FMUL.FTZ R82, R54, R91 ;  /* 0x0000005b36527220 */ /* 0x000fe20000410000 */
[----:B------:R-:W-:Y:S01]  /*0650*/  FMUL.FTZ R83, R55, R90 ;  /* 0x0000005a37537220 */ /* 0x000fe20000410000 */
[----:B---3--:R-:W-:Y:S01]  /*0660*/  @P2 FADD.FTZ R80, R76, R80 ;  /* 0x000000504c502221 */ /* 0x008fe20000010000 */
[----:B------:R-:W-:Y:S01]  /*0670*/  @P2 FADD.FTZ R81, R77, R81 ;  /* 0x000000514d512221 */ /* 0x000fe20000010000 */
[----:B------:R-:W-:Y:S01]  /*0680*/  @P2 FADD.FTZ R82, R78, R82 ;  /* 0x000000524e522221 */ /* 0x000fe20000010000 */
[----:B------:R-:W-:Y:S01]  /*0690*/  @P2 FADD.FTZ R83, R79, R83 ;  /* 0x000000534f532221 */ /* 0x000fe20000010000 */
[----:B------:R-:W-:-:S04]  /*06a0*/  @P1 LEA R88, P4, R115, UR8, 0x4 ;  /* 0x0000000873581c11 */ /* 0x000fc8000f8820ff */
[----:B------:R0:W-:Y:S04]  /*06b0*/  STG.E.128 desc[UR4][R86.64], R80 ;  /* 0x0000005056007986 */ /* 0x0001e8000c101d04 */
[----:B------:R-:W2:Y:S01]  /*06c0*/  LDG.E.128 R96, desc[UR4][R84.64] ;  /* 0x0000000454607981 */ /* 0x000ea2000c1e1d00 */
[----:B------:R-:W-:Y:S02]  /*06d0*/  MOV R92, R76 ;  /* 0x0000004c005c7202 */ /* 0x000fe40000000f00 */
[----:B------:R-:W-:Y:S02]  /*06e0*/  MOV R93, R77 ;  /* 0x0000004d005d7202 */ /* 0x000fe40000000f00 */
[----:B------:R-:W-:Y:S02]  /*06f0*/  MOV R94, R78 ;  /* 0x0000004e005e7202 */ /* 0x000fe40000000f00 */
[----:B------:R-:W-:-:S02]  /*0700*/  MOV R95, R79 ;  /* 0x0000004f005f7202 */ /* 0x000fc40000000f00 */
[----:B------:R-:W-:-:S05]  /*0710*/  @P1 LEA.HI.X R89, R115, UR9, RZ, 0x4, P4 ;  /* 0x0000000973591c11 */ /* 0x000fca000a0f24ff */
[----:B------:R1:W3:Y:S01]  /*0720*/  @P1 LDG.E.128 R92, desc[UR4][R88.64] ;  /* 0x00000004585c1981 */ /* 0x0002e2000c1e1d00 */
[----:B------:R-:W-:Y:S02]  /*0730*/  SHF.L.U32 R116, R115, 0x4, RZ ;  /* 0x0000000473747819 */ /* 0x000fe400000006ff */
[----:B------:R-:W-:Y:S02]  /*0740*/  IADD3 R117, R121, 0x200, RZ ;  /* 0x0000020079757810 */ /* 0x000fe40007ffe0ff */
[----:B------:R-:W-:Y:S02]  /*0750*/  SHF.R.U32.HI R115, RZ, 0x1c, R115 ;  /* 0x0000001cff737819 */ /* 0x000fe40000011673 */
[----:B------:R-:W-:Y:S01]  /*0760*/  IADD3 R90, P4, R116, UR10, RZ ;  /* 0x0000000a745a7c10 */ /* 0x000fe2000ff9e0ff */
[----:B-1----:R-:W-:-:S03]  /*0770*/  IMAD.WIDE.U32 R88, R117, 0x10, R104 ;  /* 0x0000001075587825 */ /* 0x002fc600078e0068 */
[----:B------:R-:W-:Y:S01]  /*0780*/  IADD3.X R91, R115, UR11, RZ, P4, !PT ;  /* 0x0000000b735b7c10 */ /* 0x000fe2000a7fe4ff */
[-C--:B--2---:R-:W-:Y:S01]  /*0790*/  FMUL.FTZ R85, R96, R123.reuse ;  /* 0x0000007b60557220 */ /* 0x084fe20000410000 */
[-C--:B0-----:R-:W-:Y:S01]  /*07a0*/  FMUL.FTZ R86, R97, R123.reuse ;  /* 0x0000007b61567220 */ /* 0x081fe20000410000 */
        /* <DEDUP_REMOVED lines=12> */
[----:B------:R-:W0:Y:S01]  /*0870*/  LDG.E.128 R100, desc[UR4][R88.64] ;  /* 0x0000000458647981 */ /* 0x000e22000c1e1d00 */
[----:B------:R-:W-:Y:S02]  /*0880*/  @P1 LEA.HI.X R97, R117, UR9, RZ, 0x4, P5 ;  /* 0x0000000975611c11 */ /* 0x000fe4000a8f24ff */
[----:B------:R-:W-:Y:S02]  /*0890*/  @P1 MOV R76, R92 ;  /* 0x0000005c004c1202 */ /* 0x000fe40000000f00 */
[----:B------:R-:W-:Y:S02]  /*08a0*/  @P1 MOV R77, R93 ;  /* 0x0000005d004d1202 */ /* 0x000fe40000000f00 */
[----:B------:R-:W-:-:S02]  /*08b0*/  @P1 MOV R78, R94 ;  /* 0x0000005e004e1202 */ /* 0x000fc40000000f00 */
[----:B------:R-:W-:Y:S02]  /*08c0*/  @P1 MOV R79, R95 ;  /* 0x0000005f004f1202 */ /* 0x000fe40000000f00 */
[----:B------:R1:W2:Y:S01]  /*08d0*/  @P1 LDG.E.128 R92, desc[UR4][R96.64] ;  /* 0x00000004605c1981 */ /* 0x0002a2000c1e1d00 */
[----:B------:R-:W-:Y:S02]  /*08e0*/  SHF.L.U32 R118, R117, 0x4, RZ ;  /* 0x0000000475767819 */ /* 0x000fe400000006ff */
[----:B------:R-:W-:Y:S02]  /*08f0*/  IADD3 R119, R121, 0x300, RZ ;  /* 0x0000030079777810 */ /* 0x000fe40007ffe0ff */
[----:B------:R-:W-:Y:S02]  /*0900*/  SHF.R.U32.HI R117, RZ, 0x1c, R117 ;  /* 0x0000001cff757819 */ /* 0x000fe40000011675 */
[----:B------:R-:W-:Y:S01]  /*0910*/  IADD3 R98, P4, R118, UR10, RZ ;  /* 0x0000000a76627c10 */ /* 0x000fe2000ff9e0ff */
[----:B-1----:R-:W-:-:S03]  /*0920*/  IMAD.WIDE.U32 R96, R119, 0x10, R104 ;  /* 0x0000001077607825 */ /* 0x002fc600078e0068 */
[----:B------:R-:W-:Y:S01]  /*0930*/  IADD3.X R99, R117, UR11, RZ, P4, !PT ;  /* 0x0000000b75637c10 */ /* 0x000fe2000a7fe4ff */
[-C--:B0-----:R-:W-:Y:S01]  /*0940*/  FMUL.FTZ R90, R101, R123.reuse ;  /* 0x0000007b655a7220 */ /* 0x081fe20000410000 */
[-C--:B------:R-:W-:Y:S01]  /*0950*/  FMUL.FTZ R91, R100, R123.reuse ;  /* 0x0000007b645b7220 */ /* 0x080fe20000410000 */
[-C--:B------:R-:W-:Y:S01]  /*0960*/  FMUL.FTZ R101, R102, R123.reuse ;  /* 0x0000007b66657220 */ /* 0x080fe20000410000 */
[----:B------:R-:W-:Y:S01]  /*0970*/  FMUL.FTZ R102, R103, R123 ;  /* 0x0000007b67667220 */ /* 0x000fe20000410000 */
[----:B------:R-:W-:Y:S01]  /*0980*/  FMUL.FTZ R89, R61, R90 ;  /* 0x0000005a3d597220 */ /* 0x000fe20000410000 */
[----:B------:R-:W-:Y:S01]  /*0990*/  FMUL.FTZ R88, R60, R91 ;  /* 0x0000005b3c587220 */ /* 0x000fe20000410000 */
[----:B------:R-:W-:Y:S01]  /*09a0*/  FMUL.FTZ R90, R62, R101 ;  /* 0x000000653e5a7220 */ /* 0x000fe20000410000 */
[----:B------:R-:W-:Y:S02]  /*09b0*/  FMUL.FTZ R91, R63, R102 ;  /* 0x000000663f5b7220 */ /* 0x000fe40000410000 */
[----:B--2---:R-:W-:Y:S01]  /*09c0*/  @P2 FADD.FTZ R88, R92, R88 ;  /* 0x000000585c582221 */ /* 0x004fe20000010000 */
        /* <DEDUP_REMOVED lines=17> */
[----:B------:R-:W-:Y:S02]  /*0ae0*/  IADD3.X R103, R119, UR11, RZ, P4, !PT ;  /* 0x0000000b77677c10 */ /* 0x000fe4000a7fe4ff */
[----:B------:R-:W-:Y:S01]  /*0af0*/  @P1 LEA R106, P5, R129, UR8, 0x4 ;  /* 0x00000008816a1c11 */ /* 0x000fe2000f8a20ff */
[-C--:B0-----:R-:W-:Y:S01]  /*0b00*/  FMUL.FTZ R99, R124, R123.reuse ;  /* 0x0000007b7c637220 */ /* 0x081fe20000410000 */
        /* <DEDUP_REMOVED lines=10> */
[----:B------:R-:W-:-:S05]  /*0bb0*/  @P2 FADD.FTZ R99, R95, R99 ;  /* 0x000000635f632221 */ /* 0x000fca0000010000 */
[----:B------:R0:W-:Y:S04]  /*0bc0*/  STG.E.128 desc[UR4][R102.64], R96 ;  /* 0x0000006066007986 */ /* 0x0001e8000c101d04 */
[----:B------:R-:W0:Y:S01]  /*0bd0*/  LDG.E.128 R132, desc[UR4][R100.64] ;  /* 0x0000000464847981 */ /* 0x000e22000c1e1d00 */
[----:B------:R-:W-:Y:S02]  /*0be0*/  @P1 LEA.HI.X R107, R129, UR9, RZ, 0x4, P5 ;  /* 0x00000009816b1c11 */ /* 0x000fe4000a8f24ff */
[----:B------:R-:W-:Y:S02]  /*0bf0*/  @P1 MOV R76, R92 ;  /* 0x0000005c004c1202 */ /* 0x000fe40000000f00 */
[----:B------:R-:W-:Y:S02]  /*0c00*/  @P1 MOV R77, R93 ;  /* 0x0000005d004d1202 */ /* 0x000fe40000000f00 */
[----:B------:R-:W-:-:S02]  /*0c10*/  @P1 MOV R78, R94 ;  /* 0x0000005e004e1202 */ /* 0x000fc40000000f00 */
[----:B------:R-:W-:Y:S02]  /*0c20*/  @P1 MOV R79, R95 ;  /* 0x0000005f004f1202 */ /* 0x000fe40000000f00 */
[----:B------:R-:W2:Y:S01]  /*0c30*/  @P1 LDG.E.128 R92, desc[UR4][R106.64] ;  /* 0x000000046a5c1981 */ /* 0x000ea2000c1e1d00 */
[----:B------:R-:W-:Y:S02]  /*0c40*/  SHF.L.U32 R122, R129, 0x4, RZ ;  /* 0x00000004817a7819 */ /* 0x000fe400000006ff */
[----:B------:R-:W-:Y:S02]  /*0c50*/  IADD3 R131, R121, 0x500, RZ ;  /* 0x0000050079837810 */ /* 0x000fe40007ffe0ff */
[----:B------:R-:W-:Y:S02]  /*0c60*/  SHF.R.U32.HI R121, RZ, 0x1c, R129 ;  /* 0x0000001cff797819 */ /* 0x000fe40000011681 */
[----:B------:R-:W-:Y:S01]  /*0c70*/  IADD3 R124, P4, R122, UR10, RZ ;  /* 0x0000000a7a7c7c10 */ /* 0x000fe2000ff9e0ff */
[C---:B------:R-:W-:Y:S01]  /*0c80*/  IMAD.WIDE.U32 R104, R131.reuse, 0x10, R104 ;  /* 0x0000001083687825 */ /* 0x040fe200078e0068 */
[----:B------:R-:W-:-:S02]  /*0c90*/  @P1 LEA R126, P5, R131, UR8, 0x4 ;  /* 0x00000008837e1c11 */ /* 0x000fc4000f8a20ff */
        /* <DEDUP_REMOVED lines=13> */
[----:B------:R-:W-:-:S02]  /*0d70*/  @P1 MOV R76, R92 ;  /* 0x0000005c004c1202 */ /* 0x000fc40000000f00 */
[----:B------:R-:W-:Y:S02]  /*0d80*/  @P1 MOV R77, R93 ;  /* 0x0000005d004d1202 */ /* 0x000fe40000000f00 */
[----:B------:R-:W-:Y:S02]  /*0d90*/  @P1 MOV R78, R94 ;  /* 0x0000005e004e1202 */ /* 0x000fe40000000f00 */
[----:B------:R-:W-:Y:S01]  /*0da0*/  @P1 MOV R79, R95 ;  /* 0x0000005f004f1202 */ /* 0x000fe20000000f00 */
[----:B------:R0:W-:Y:S01]  /*0db0*/  STG.E.128 desc[UR4][R124.64], R100 ;  /* 0x000000647c007986 */ /* 0x0001e2000c101d04 */
[----:B------:R-:W-:-:S03]  /*0dc0*/  @P1 LEA.HI.X R127, R131, UR9, RZ, 0x4, P5 ;  /* 0x00000009837f1c11 */ /* 0x000fc6000a8f24ff */
[----:B------:R-:W2:Y:S04]  /*0dd0*/  LDG.E.128 R104, desc[UR4][R104.64] ;  /* 0x0000000468687981 */ /* 0x000ea8000c1e1d00 */
[----:B------:R1:W3:Y:S01]  /*0de0*/  @P1 LDG.E.128 R76, desc[UR4][R126.64] ;  /* 0x000000047e4c1981 */ /* 0x0002e2000c1e1d00 */
[----:B------:R-:W-:-:S04]  /*0df0*/  FADD.FTZ R128, RZ, R80 ;  /* 0x00000050ff807221 */ /* 0x000fc80000010000 */
[----:B------:R-:W-:-:S04]  /*0e00*/  FADD.FTZ R129, R81, R128 ;  /* 0x0000008051817221 */ /* 0x000fc80000010000 */
[----:B------:R-:W-:-:S04]  /*0e10*/  FADD.FTZ R128, R82, R129 ;  /* 0x0000008152807221 */ /* 0x000fc80000010000 */
[----:B------:R-:W-:-:S04]  /*0e20*/  FADD.FTZ R129, R83, R128 ;  /* 0x0000008053817221 */ /* 0x000fc80000010000 */
        /* <DEDUP_REMOVED lines=10> */
[-C--:B--2---:R-:W-:Y:S01]  /*0ed0*/  FMUL.FTZ R125, R104, R123.reuse ;  /* 0x0000007b687d7220 */ /* 0x084fe20000410000 */
[-C--:B------:R-:W-:Y:S01]  /*0ee0*/  FMUL.FTZ R124, R105, R123.reuse ;  /* 0x0000007b697c7220 */ /* 0x080fe20000410000 */
[----:B-1----:R-:W-:Y:S01]  /*0ef0*/  FMUL.FTZ R126, R107, R123 ;  /* 0x0000007b6b7e7220 */ /* 0x002fe20000410000 */
[----:B---3--:R-:W-:Y:S01]  /*0f00*/  @P1 MOV R92, R76 ;  /* 0x0000004c005c1202 */ /* 0x008fe20000000f00 */
[----:B------:R-:W-:Y:S01]  /*0f10*/  FMUL.FTZ R104, R72, R125 ;  /* 0x0000007d48687220 */ /* 0x000fe20000410000 */
[----:B------:R-:W-:Y:S01]  /*0f20*/  FADD.FTZ R107, R97, R128 ;  /* 0x00000080616b7221 */ /* 0x000fe20000010000 */
[----:B------:R-:W-:Y:S01]  /*0f30*/  @P1 MOV R93, R77 ;  /* 0x0000004d005d1202 */ /* 0x000fe20000000f00 */
[----:B------:R-:W-:Y:S01]  /*0f40*/  FMUL.FTZ R105, R73, R124 ;  /* 0x0000007c49697220 */ /* 0x000fe20000410000 */
[----:B------:R-:W-:Y:S01]  /*0f50*/  @P2 FADD.FTZ R104, R104, R92 ;  /* 0x0000005c68682221 */ /* 0x000fe20000010000 */
[----:B------:R-:W-:Y:S01]  /*0f60*/  FADD.FTZ R92, R98, R107 ;  /* 0x0000006b625c7221 */ /* 0x000fe20000010000 */
[----:B------:R-:W-:Y:S01]  /*0f70*/  FMUL.FTZ R127, R106, R123 ;  /* 0x0000007b6a7f7220 */ /* 0x000fe20000410000 */
[----:B------:R-:W-:Y:S01]  /*0f80*/  SHF.L.U32 R124, R131, 0x4, RZ ;  /* 0x00000004837c7819 */ /* 0x000fe200000006ff */
[----:B------:R-:W-:Y:S01]  /*0f90*/  @P2 FADD.FTZ R105, R105, R93 ;  /* 0x0000005d69692221 */ /* 0x000fe20000010000 */
[----:B------:R-:W-:Y:S01]  /*0fa0*/  FADD.FTZ R93, R99, R92 ;  /* 0x0000005c635d7221 */ /* 0x000fe20000010000 */
[----:B------:R-:W-:Y:S01]  /*0fb0*/  @P1 MOV R94, R78 ;  /* 0x0000004e005e1202 */ /* 0x000fe20000000f00 */
[----:B------:R-:W-:Y:S01]  /*0fc0*/  FMUL.FTZ R106, R74, R127 ;  /* 0x0000007f4a6a7220 */ /* 0x000fe20000410000 */
[----:B------:R-:W-:Y:S01]  /*0fd0*/  @P1 MOV R95, R79 ;  /* 0x0000004f005f1202 */ /* 0x000fe20000000f00 */
[----:B------:R-:W-:Y:S01]  /*0fe0*/  FMUL.FTZ R107, R75, R126 ;  /* 0x0000007e4b6b7220 */ /* 0x000fe20000410000 */
[----:B------:R-:W-:Y:S01]  /*0ff0*/  SHF.R.U32.HI R123, RZ, 0x1c, R131 ;  /* 0x0000001cff7b7819 */ /* 0x000fe20000011683 */
[----:B------:R-:W-:Y:S01]  /*1000*/  FADD.FTZ R128, R100, R93 ;  /* 0x0000005d64807221 */ /* 0x000fe20000010000 */
[----:B------:R-:W-:Y:S01]  /*1010*/  IADD3 R92, P4, R124, UR10, RZ ;  /* 0x0000000a7c5c7c10 */ /* 0x000fe2000ff9e0ff */
[----:B------:R-:W-:Y:S01]  /*1020*/  @P2 FADD.FTZ R106, R106, R94 ;  /* 0x0000005e6a6a2221 */ /* 0x000fe20000010000 */
[----:B------:R-:W-:Y:S01]  /*1030*/  @P2 FADD.FTZ R107, R107, R95 ;  /* 0x0000005f6b6b2221 */ /* 0x000fe20000010000 */
[----:B------:R-:W-:Y:S01]  /*1040*/  FADD.FTZ R125, R101, R128 ;  /* 0x00000080657d7221 */ /* 0x000fe20000010000 */
[----:B------:R-:W-:-:S03]  /*1050*/  IADD3.X R93, R123, UR11, RZ, P4, !PT ;  /* 0x0000000b7b5d7c10 */ /* 0x000fc6000a7fe4ff */
[----:B------:R-:W-:Y:S02]  /*1060*/  FADD.FTZ R94, R102, R125 ;  /* 0x0000007d665e7221 */ /* 0x000fe40000010000 */
[----:B------:R0:W-:Y:S02]  /*1070*/  STG.E.128 desc[UR4][R92.64], R104 ;  /* 0x000000685c007986 */ /* 0x0001e4000c101d04 */
[----:B------:R-:W-:-:S04]  /*1080*/  FADD.FTZ R95, R103, R94 ;  /* 0x0000005e675f7221 */ /* 0x000fc80000010000 */
[----:B------:R-:W-:Y:S01]  /*1090*/  FADD.FTZ R94, R104, R95 ;  /* 0x0000005f685e7221 */ /* 0x000fe20000010000 */
[----:B------:R-:W-:-:S03]  /*10a0*/  LOP3.LUT P1, RZ, R0, 0xff, RZ, 0xc0, !PT ;  /* 0x000000ff00ff7812 */ /* 0x000fc6000782c0ff */
[----:B------:R-:W-:-:S04]  /*10b0*/  FADD.FTZ R95, R105, R94 ;  /* 0x0000005e695f7221 */ /* 0x000fc80000010000 */
[----:B------:R-:W-:Y:S01]  /*10c0*/  FADD.FTZ R0, R106, R95 ;  /* 0x0000005f6a007221 */ /* 0x000fe20000010000 */
[----:B------:R-:W-:-:S03]  /*10d0*/  SEL R128, R111, R108, !P1 ;  /* 0x0000006c6f807207 */ /* 0x000fc60004800000 */
        /* <DEDUP_REMOVED lines=70> */
.L_x_21204:
[C---:B------:R-:W-:Y:S01]  /*1540*/  ISETP.NE.AND P2, PT, R109.reuse, RZ, PT ;  /* 0x000000ff6d00720c */ /* 0x040fe20003f45270 */
[----:B------:R-:W-:Y:S05]  /*1550*/  WARPSYNC.ALL ;  /* 0x0000000000007948 */ /* 0x000fea0003800000 */
[----:B------:R-:W-:-:S07]  /*1560*/  ISETP.GT.U32.AND P4, PT, R109, 0x7, PT ;  /* 0x000000076d00780c */ /* 0x000fce0003f84070 */
[----:B------:R-:W2:Y:S01]  /*1570*/  @!P2 S2R R93, SR_CgaCtaId ;  /* 0x00000000005da919 */ /* 0x000ea20000008800 */
[----:B------:R-:W-:-:S05]  /*1580*/  @!P2 MOV R0, 0x400 ;  /* 0x000004000000a802 */ /* 0x000fca0000000f00 */
[----:B------:R-:W3:Y:S01]  /*1590*/  @!P4 S2R R95, SR_CgaCtaId ;  /* 0x00000000005fc919 */ /* 0x000ee20000008800 */
[----:B------:R-:W-:Y:S02]  /*15a0*/  @!P4 MOV R94, 0x400 ;  /* 0x00000400005ec802 */ /* 0x000fe40000000f00 */
[----:B--2---:R-:W-:Y:S02]  /*15b0*/  @!P2 LEA R93, R93, R0, 0x18 ;  /* 0x000000005d5da211 */ /* 0x004fe400078ec0ff */
[----:B------:R-:W-:-:S04]  /*15c0*/  @!P2 IADD3 R0, R113, R128, RZ ;  /* 0x000000807100a210 */ /* 0x000fc80007ffe0ff */
[----:B------:R-:W-:Y:S01]  /*15d0*/  @!P2 LEA R0, R0, R93, 0x3 ;  /* 0x0000005d0000a211 */ /* 0x000fe200078e18ff */
[----:B-1----:R-:W-:Y:S01]  /*15e0*/  FADD.FTZ R93, R126, R125 ;  /* 0x0000007d7e5d7221 */ /* 0x002fe20000010000 */
[----:B---3--:R-:W-:Y:S02]  /*15f0*/  @!P4 LEA R95, R95, R94, 0x18 ;  /* 0x0000005e5f5fc211 */ /* 0x008fe400078ec0ff */
[----:B------:R-:W-:Y:S02]  /*1600*/  @!P4 IADD3 R94, R109, R128, RZ ;  /* 0x000000806d5ec210 */ /* 0x000fe40007ffe0ff */
[----:B------:R1:W-:Y:S01]  /*1610*/  @!P2 STS.64 [R0], R92 ;  /* 0x0000005c0000a388 */ /* 0x0003e20000000a00 */
[----:B------:R-:W-:Y:S02]  /*1620*/  MOV R125, RZ ;  /* 0x000000ff007d7202 */ /* 0x000fe40000000f00 */
[----:B0-----:R-:W-:Y:S02]  /*1630*/  @!P4 LEA R126, R94, R95, 0x3 ;  /* 0x0000005f5e7ec211 */ /* 0x001fe400078e18ff */
[----:B------:R-:W-:Y:S01]  /*1640*/  CS2R R94, SRZ ;  /* 0x00000000005e7805 */ /* 0x000fe2000001ff00 */
[----:B------:R-:W-:Y:S01]  /*1650*/  BAR.SYNC.DEFER_BLOCKING 0x0 ;  /* 0x0000000000007b1d */ /* 0x000fe20000010000 */
[----:B------:R-:W-:-:S02]  /*1660*/  @!P4 MOV R125, 0x300 ;  /* 0x00000300007dc802 */ /* 0x000fc40000000f00 */
[----:B------:R-:W-:Y:S02]  /*1670*/  LOP3.LUT P2, RZ, R113, 0x1f, R2, 0xf8, !PT ;  /* 0x0000001f71ff7812 */ /* 0x000fe4000784f802 */
[-C--:B-1----:R-:W-:Y:S01]  /*1680*/  I2FP.F32.S32 R93, R125.reuse ;  /* 0x0000007d005d7245 */ /* 0x082fe20000201400 */
[----:B------:R-:W0:Y:S04]  /*1690*/  SHFL.DOWN PT, R128, R125, 0x4, 0x1f ;  /* 0x08801f007d807f89 */ /* 0x000e2800000e0000 */
[----:B------:R-:W-:Y:S01]  /*16a0*/  @!P4 LDS.64 R94, [R126] ;  /* 0x000000007e5ec984 */ /* 0x000fe20000000a00 */
[----:B0-----:R-:W-:Y:S02]  /*16b0*/  IADD3 R129, R128, R125, RZ ;  /* 0x0000007d80817210 */ /* 0x001fe40007ffe0ff */
[----:B------:R-:W-:-:S02]  /*16c0*/  I2FP.F32.S32 R128, R128 ;  /* 0x0000008000807245 */ /* 0x000fc40000201400 */
[----:B------:R-:W-:Y:S01]  /*16d0*/  I2FP.F32.S32 R130, R129 ;  /* 0x0000008100827245 */ /* 0x000fe20000201400 */
[----:B------:R-:W0:Y:S03]  /*16e0*/  SHFL.DOWN PT, R132, R129, 0x2, 0x1f ;  /* 0x08401f0081847f89 */ /* 0x000e2600000e0000 */
[----:B------:R-:W1:Y:S01]  /*16f0*/  MUFU.RCP R92, R130 ;  /* 0x00000082005c7308 */ /* 0x000e620000001000 */
[----:B0-----:R-:W-:Y:S01]  /*1700*/  IADD3 R129, R129, R132, RZ ;  /* 0x0000008481817210 */ /* 0x001fe20007ffe0ff */
[----:B------:R-:W0:Y:S04]  /*1710*/  SHFL.DOWN PT, R127, R94, 0x4, 0x1f ;  /* 0x08801f005e7f7f89 */ /* 0x000e2800000e0000 */
[----:B------:R-:W2:Y:S01]  /*1720*/  SHFL.DOWN PT, R0, R95, 0x4, 0x1f ;  /* 0x08801f005f007f89 */ /* 0x000ea200000e0000 */
[C---:B0-----:R-:W-:Y:S01]  /*1730*/  FMUL.FTZ R126, R127.reuse, R128 ;  /* 0x000000807f7e7220 */ /* 0x041fe20000410000 */
[----:B------:R-:W-:-:S03]  /*1740*/  FADD.FTZ R127, -R127, R94 ;  /* 0x0000005e7f7f7221 */ /* 0x000fc60000010100 */
[----:B------:R-:W-:Y:S01]  /*1750*/  FFMA.FTZ R131, R93, R94, R126 ;  /* 0x0000005e5d837223 */ /* 0x000fe2000001007e */
[----:B------:R-:W-:Y:S01]  /*1760*/  FMUL.FTZ R127, R127, R127 ;  /* 0x0000007f7f7f7220 */ /* 0x000fe20000410000 */
[----:B--2---:R-:W-:Y:S01]  /*1770*/  FADD.FTZ R95, R0, R95 ;  /* 0x0000005f005f7221 */ /* 0x004fe20000010000 */
[----:B------:R-:W-:Y:S01]  /*1780*/  SHFL.DOWN PT, R126, R129, 0x1, 0x1f ;  /* 0x08201f00817e7f89 */ /* 0x000fe200000e0000 */
[----:B-1----:R-:W-:Y:S01]  /*1790*/  FMUL.FTZ R131, R92, R131 ;  /* 0x000000835c837220 */ /* 0x002fe20000410000 */
[----:B------:R-:W-:Y:S01]  /*17a0*/  FMUL.FTZ R127, R127, R93 ;  /* 0x0000005d7f7f7220 */ /* 0x000fe20000410000 */
[----:B------:R-:W-:-:S03]  /*17b0*/  I2FP.F32.S32 R93, R129 ;  /* 0x00000081005d7245 */ /* 0x000fc60000201400 */
[----:B------:R-:W0:Y:S01]  /*17c0*/  SHFL.DOWN PT, R94, R131, 0x2, 0x1f ;  /* 0x08401f00835e7f89 */ /* 0x000e2200000e0000 */
[----:B------:R-:W-:-:S04]  /*17d0*/  FMUL.FTZ R127, R127, R128 ;  /* 0x000000807f7f7220 */ /* 0x000fc80000410000 */
[----:B------:R-:W-:Y:S01]  /*17e0*/  FFMA.FTZ R95, R92, R127, R95 ;  /* 0x0000007f5c5f7223 */ /* 0x000fe2000001005f */
[----:B------:R-:W-:Y:S01]  /*17f0*/  I2FP.F32.S32 R127, R132 ;  /* 0x00000084007f7245 */ /* 0x000fe20000201400 */
[----:B------:R-:W1:Y:S03]  /*1800*/  MUFU.RCP R92, R93 ;  /* 0x0000005d005c7308 */ /* 0x000e660000001000 */
        /* <DEDUP_REMOVED lines=11> */
[----:B------:R-:W-:-:S03]  /*18c0*/  I2FP.F32.S32 R127, R126 ;  /* 0x0000007e007f7245 */ /* 0x000fc60000201400 */
[----:B------:R-:W-:Y:S01]  /*18d0*/  FFMA.FTZ R125, R92, R130, R125 ;  /* 0x000000825c7d7223 */ /* 0x000fe2000001007d */
[----:B------:R-:W-:-:S04]  /*18e0*/  I2FP.F32.S32 R92, R0 ;  /* 0x00000000005c7245 */ /* 0x000fc80000201400 */
[----:B------:R-:W1:Y:S02]  /*18f0*/  SHFL.DOWN PT, R0, R125, 0x1, 0x1f ;  /* 0x08201f007d007f89 */ /* 0x000e6400000e0000 */
        /* <DEDUP_REMOVED lines=9> */
[----:B------:R-:W0:Y:S01]  /*1990*/  LDC R0, c[0x0][0x2d8] ;  /* 0x0000b600ff007b82 */ /* 0x000e220000000800 */
[----:B------:R-:W1:Y:S02]  /*19a0*/  SHFL.IDX PT, R135, R95, RZ, 0x1f ;  /* 0x00001fff5f877589 */ /* 0x000e6400000e0000 */
[----:B------:R-:W-:-:S05]  /*19b0*/  FFMA.FTZ R126, R92, R126, R93 ;  /* 0x0000007e5c7e7223 */ /* 0x000fca000001005d */
[----:B------:R-:W0:Y:S01]  /*19c0*/  SHFL.IDX PT, R131, R126, RZ, 0x1f ;  /* 0x00001fff7e837589 */ /* 0x000e2200000e0000 */
[----:B------:R-:W2:Y:S01]  /*19d0*/  @!P2 LDC.64 R92, c[0x0][0x250] ;  /* 0x00009400ff5cab82 */ /* 0x000ea20000000a00 */
[C---:B-1----:R-:W-:Y:S01]  /*19e0*/  FSEL R125, R135.reuse, RZ, !P3 ;  /* 0x000000ff877d7208 */ /* 0x042fe20005800000 */
[----:B------:R-:W-:-:S04]  /*19f0*/  FMUL.FTZ R94, R135, R135 ;  /* 0x00000087875e7220 */ /* 0x000fc80000410000 */
[--C-:B------:R-:W-:Y:S01]  /*1a00*/  FADD.FTZ R128, R81, -R125.reuse ;  /* 0x8000007d51807221 */ /* 0x100fe20000010000 */
[----:B------:R-:W-:Y:S01]  /*1a10*/  FSEL R81, R94, RZ, P3 ;  /* 0x000000ff5e517208 */ /* 0x000fe20001800000 */
        /* <DEDUP_REMOVED lines=12> */
[--C-:B------:R-:W-:Y:S01]  /*1ae0*/  FADD.FTZ R99, R99, -R125.reuse ;  /* 0x8000007d63637221 */ /* 0x100fe20000010000 */
[----:B------:R1:W-:Y:S01]  /*1af0*/  @!P2 STG.E desc[UR4][R80.64], R135 ;  /* 0x000000875000a986 */ /* 0x0003e2000c101904 */
[----:B------:R-:W-:Y:S01]  /*1b00*/  IADD3 R84, P4, R114, UR14, RZ ;  /* 0x0000000e72547c10 */ /* 0x000fe2000ff9e0ff */
[--C-:B------:R-:W-:Y:S01]  /*1b10*/  FADD.FTZ R131, R89, -R125.reuse ;  /* 0x8000007d59837221 */ /* 0x100fe20000010000 */
[--C-:B------:R-:W-:Y:S01]  /*1b20*/  FADD.FTZ R133, R91, -R125.reuse ;  /* 0x8000007d5b857221 */ /* 0x100fe20000010000 */
[--C-:B------:R-:W-:Y:S01]  /*1b30*/  FADD.FTZ R130, R88, -R125.reuse ;  /* 0x8000007d58827221 */ /* 0x100fe20000010000 */
[--C-:B------:R-:W-:Y:S01]  /*1b40*/  FADD.FTZ R96, R96, -R125.reuse ;  /* 0x8000007d60607221 */ /* 0x100fe20000010000 */
[--C-:B------:R-:W-:Y:S01]  /*1b50*/  FADD.FTZ R97, R97, -R125.reuse ;  /* 0x8000007d61617221 */ /* 0x100fe20000010000 */
[--C-:B------:R-:W-:Y:S01]  /*1b60*/  FADD.FTZ R98, R98, -R125.reuse ;  /* 0x8000007d62627221 */ /* 0x100fe20000010000 */
[----:B------:R-:W-:Y:S01]  /*1b70*/  IADD3 R86, P5, R116, UR14, RZ ;  /* 0x0000000e74567c10 */ /* 0x000fe2000ffbe0ff */
        /* <DEDUP_REMOVED lines=13> */
[----:B------:R-:W-:Y:S01]  /*1c50*/  FMUL.FTZ R114, R143, R99 ;  /* 0x000000638f727220 */ /* 0x000fe20000410000 */
[----:B------:R-:W-:Y:S01]  /*1c60*/  IADD3.X R85, R112, UR15, RZ, P4, !PT ;  /* 0x0000000f70557c10 */ /* 0x000fe2000a7fe4ff */
[----:B------:R-:W-:Y:S01]  /*1c70*/  FFMA.FTZ R99, R35, R80, R11 ;  /* 0x0000005023637223 */ /* 0x000fe2000001000b */
[C---:B------:R-:W-:Y:S01]  /*1c80*/  FMUL.FTZ R90, R143.reuse, R131 ;  /* 0x000000838f5a7220 */ /* 0x040fe20000410000 */
[----:B------:R-:W-:Y:S01]  /*1c90*/  FMUL.FTZ R100, R143, R133 ;  /* 0x000000858f647220 */ /* 0x000fe20000410000 */
[----:B------:R-:W-:Y:S01]  /*1ca0*/  IADD3 R80, P4, R118, UR14, RZ ;  /* 0x0000000e76507c10 */ /* 0x000fe2000ff9e0ff */
[----:B------:R-:W-:Y:S01]  /*1cb0*/  FADD.FTZ R138, R103, -R125 ;  /* 0x8000007d678a7221 */ /* 0x000fe20000010000 */
        /* <DEDUP_REMOVED lines=10> */
[----:B------:R-:W-:Y:S01]  /*1d60*/  FADD.FTZ R107, R107, -R125 ;  /* 0x8000007d6b6b7221 */ /* 0x000fe20000010000 */
[----:B------:R-:W-:Y:S01]  /*1d70*/  IADD3.X R87, R115, UR15, RZ, P5, !PT ;  /* 0x0000000f73577c10 */ /* 0x000fe2000affe4ff */
[----:B------:R-:W-:Y:S01]  /*1d80*/  FFMA.FTZ R98, R34, R91, R10 ;  /* 0x0000005b22627223 */ /* 0x000fe2000001000a */
[----:B------:R-:W-:Y:S01]  /*1d90*/  FFMA.FTZ R97, R33, R88, R9 ;  /* 0x0000005821617223 */ /* 0x000fe20000010009 */
[----:B------:R-:W-:Y:S01]  /*1da0*/  FFMA.FTZ R96, R32, R89, R8 ;  /* 0x0000005920607223 */ /* 0x000fe20000010008 */
[C---:B------:R-:W-:Y:S01]  /*1db0*/  FMUL.FTZ R101, R143.reuse, R130 ;  /* 0x000000828f657220 */ /* 0x040fe20000410000 */
[----:B------:R-:W-:Y:S01]  /*1dc0*/  FMUL.FTZ R103, R143, R132 ;  /* 0x000000848f677220 */ /* 0x000fe20000410000 */
[----:B------:R0:W-:Y:S01]  /*1dd0*/  @!P2 STG.E desc[UR4][R82.64], R143 ;  /* 0x0000008f5200a986 */ /* 0x0001e2000c101904 */
[----:B------:R-:W-:Y:S01]  /*1de0*/  IADD3.X R81, R117, UR15, RZ, P4, !PT ;  /* 0x0000000f75517c10 */ /* 0x000fe2000a7fe4ff */
[C---:B------:R-:W-:Y:S01]  /*1df0*/  FMUL.FTZ R135, R143.reuse, R134 ;  /* 0x000000868f877220 */ /* 0x040fe20000410000 */
[C---:B------:R-:W-:Y:S01]  /*1e00*/  FMUL.FTZ R136, R143.reuse, R136 ;  /* 0x000000888f887220 */ /* 0x040fe20000410000 */
[C---:B------:R-:W-:Y:S01]  /*1e10*/  FMUL.FTZ R137, R143.reuse, R137 ;  /* 0x000000898f897220 */ /* 0x040fe20000410000 */
[C---:B------:R-:W-:Y:S01]  /*1e20*/  FMUL.FTZ R138, R143.reuse, R138 ;  /* 0x0000008a8f8a7220 */ /* 0x040fe20000410000 */
[----:B------:R-:W-:Y:S01]  /*1e30*/  IADD3 R88, P4, R122, UR14, RZ ;  /* 0x0000000e7a587c10 */ /* 0x000fe2000ff9e0ff */
[C---:B------:R-:W-:Y:S01]  /*1e40*/  FMUL.FTZ R139, R143.reuse, R104 ;  /* 0x000000688f8b7220 */ /* 0x040fe20000410000 */
[C---:B------:R-:W-:Y:S01]  /*1e50*/  FMUL.FTZ R116, R143.reuse, R105 ;  /* 0x000000698f747220 */ /* 0x040fe20000410000 */
[C---:B------:R-:W-:Y:S01]  /*1e60*/  FMUL.FTZ R141, R143.reuse, R106 ;  /* 0x0000006a8f8d7220 */ /* 0x040fe20000410000 */
[----:B------:R-:W-:Y:S01]  /*1e70*/  FMUL.FTZ R126, R143, R107 ;  /* 0x0000006b8f7e7220 */ /* 0x000fe20000410000 */
[----:B------:R1:W-:Y:S01]  /*1e80*/  STG.E.128 desc[UR4][R84.64], R92 ;  /* 0x0000005c54007986 */ /* 0x0003e2000c101d04 */
[----:B0-----:R-:W-:Y:S01]  /*1e90*/  IADD3 R82, P2, R120, UR14, RZ ;  /* 0x0000000e78527c10 */ /* 0x001fe2000ff5e0ff */
[----:B------:R-:W-:Y:S01]  /*1ea0*/  FFMA.FTZ R107, R39, R100, R15 ;  /* 0x00000064276b7223 */ /* 0x000fe2000001000f */
[----:B------:R-:W-:Y:S01]  /*1eb0*/  IADD3 R124, P5, R124, UR14, RZ ;  /* 0x0000000e7c7c7c10 */ /* 0x000fe2000ffbe0ff */
[----:B------:R0:W-:Y:S01]  /*1ec0*/  STG.E.128 desc[UR4][R86.64], R96 ;  /* 0x0000006056007986 */ /* 0x0001e2000c101d04 */
[----:B------:R-:W-:Y:S01]  /*1ed0*/  FFMA.FTZ R106, R38, R103, R14 ;  /* 0x00000067266a7223 */ /* 0x000fe2000001000e */
[----:B------:R-:W-:Y:S01]  /*1ee0*/  FFMA.FTZ R105, R37, R90, R13 ;  /* 0x0000005a25697223 */ /* 0x000fe2000001000d */
[----:B------:R-:W-:Y:S01]  /*1ef0*/  FFMA.FTZ R104, R36, R101, R12 ;  /* 0x0000006524687223 */ /* 0x000fe2000001000c */
[----:B------:R-:W-:-:S02]  /*1f00*/  IADD3.X R83, R119, UR15, RZ, P2, !PT ;  /* 0x0000000f77537c10 */ /* 0x000fc400097fe4ff */
[----:B------:R-:W-:Y:S02]  /*1f10*/  IADD3.X R89, R121, UR15, RZ, P4, !PT ;  /* 0x0000000f79597c10 */ /* 0x000fe4000a7fe4ff */
[----:B------:R-:W-:Y:S01]  /*1f20*/  IADD3.X R125, R123, UR15, RZ, P5, !PT ;  /* 0x0000000f7b7d7c10 */ /* 0x000fe2000affe4ff */
[----:B------:R2:W-:Y:S01]  /*1f30*/  STG.E.128 desc[UR4][R80.64], R104 ;  /* 0x0000006850007986 */ /* 0x0005e2000c101d04 */
[----:B------:R-:W-:Y:S02]  /*1f40*/  IADD3 R110, R110, UR16, RZ ;  /* 0x000000106e6e7c10 */ /* 0x000fe4000fffe0ff */
[----:B------:R-:W-:Y:S01]  /*1f50*/  SEL R0, RZ, 0x1, P1 ;  /* 0x00000001ff007807 */ /* 0x000fe20000800000 */
[----:B-1----:R-:W-:Y:S01]  /*1f60*/  FFMA.FTZ R85, R41, R102, R17 ;  /* 0x0000006629557223 */ /* 0x002fe20000010011 */
        /* <DEDUP_REMOVED lines=12> */
[----:B------:R-:W-:-:S03]  /*2030*/  ISETP.GE.AND P2, PT, R110, UR17, PT ;  /* 0x000000116e007c0c */ /* 0x000fc6000bf46270 */
[----:B------:R2:W-:Y:S04]  /*2040*/  STG.E.128 desc[UR4][R88.64], R92 ;  /* 0x0000005c58007986 */ /* 0x0005e8000c101d04 */
[----:B------:R2:W-:Y:S06]  /*2050*/  STG.E.128 desc[UR4][R124.64], R96 ;  /* 0x000000607c007986 */ /* 0x0005ec000c101d04 */
[----:B------:R-:W-:Y:S05]  /*2060*/  @!P2 BRA `(.L_x_21193) ;  /* 0xffffffe000fca947 */ /* 0x000fea000383ffff */
[----:B------:R-:W-:Y:S05]  /*2070*/  EXIT ;  /* 0x000000000000794d */ /* 0x000fea0003800000 */
.L_x_21192:
[----:B------:R-:W-:Y:S01]  /*2080*/  HFMA2.MMA R131, -RZ, RZ, 0, 5.9604644775390625e-08 ;  /* 0x00000001ff837435 */ /* 0x000fe200000001ff */
[----:B------:R-:W-:Y:S02]  /*2090*/  MOV R130, R0 ;  /* 0x0000000000827202 */ /* 0x000fe40000000f00 */
[----:B------:R-:W-:Y:S02]  /*20a0*/  MOV R132, 0x1f ;  /* 0x0000001f00847802 */ /* 0x000fe40000000f00 */
[----:B------:R-:W-:-:S07]  /*20b0*/  MOV R127, 0xffffffff ;  /* 0xffffffff007f7802 */ /* 0x000fce0000000f00 */
[----:B------:R-:W-:Y:S05]  /*20c0*/  WARPSYNC.COLLECTIVE R127, `(.L_x_21194) ;  /* 0x000000007f087348 */ /* 0x000fea0003c00000 */
[----:B------:R0:W1:Y:S02]  /*20d0*/  SHFL.BFLY P2, R129, R130, R131, R132 ;  /* 0x0c00008382817389 */ /* 0x0000640000040084 */
[----:B01----:R-:W-:Y:S01]  /*20e0*/  ENDCOLLECTIVE ;  /* 0x000000000000791b */ /* 0x003fe20003800000 */
.L_x_21194:
[----:B------:R-:W-:Y:S01]  /*20f0*/  HFMA2.MMA R131, -RZ, RZ, 0, 1.1920928955078125e-07 ;  /* 0x00000002ff837435 */ /* 0x000fe200000001ff */
[----:B------:R-:W-:-:S05]  /*2100*/  MOV R93, R129 ;  /* 0x00000081005d7202 */ /* 0x000fca0000000f00 */
[----:B------:R-:W-:-:S05]  /*2110*/  FADD.FTZ R93, R0, R93 ;  /* 0x0000005d005d7221 */ /* 0x000fca0000010000 */
[----:B------:R-:W-:-:S07]  /*2120*/  MOV R130, R93 ;  /* 0x0000005d00827202 */ /* 0x000fce0000000f00 */
[----:B------:R-:W-:Y:S05]  /*2130*/  WARPSYNC.COLLECTIVE R127, `(.L_x_21195) ;  /* 0x000000007f087348 */ /* 0x000fea0003c00000 */
[----:B------:R0:W1:Y:S02]  /*2140*/  SHFL.BFLY P2, R129, R130, R131, R132 ;  /* 0x0c00008382817389 */ /* 0x0000640000040084 */
[----:B01----:R-:W-:Y:S01]  /*2150*/  ENDCOLLECTIVE ;  /* 0x000000000000791b */ /* 0x003fe20003800000 */
.L_x_21195:
[----:B------:R-:W-:Y:S01]  /*2160*/  HFMA2.MMA R131, -RZ, RZ, 0, 2.384185791015625e-07 ;  /* 0x00000004ff837435 */ /* 0x000fe200000001ff */
[----:B------:R-:W-:-:S05]  /*2170*/  MOV R92, R129 ;  /* 0x00000081005c7202 */ /* 0x000fca0000000f00 */
[----:B------:R-:W-:-:S05]  /*2180*/  FADD.FTZ R94, R93, R92 ;  /* 0x0000005c5d5e7221 */ /* 0x000fca0000010000 */
[----:B------:R-:W-:-:S07]  /*2190*/  MOV R130, R94 ;  /* 0x0000005e00827202 */ /* 0x000fce0000000f00 */
[----:B------:R-:W-:Y:S05]  /*21a0*/  WARPSYNC.COLLECTIVE R127, `(.L_x_21196) ;  /* 0x000000007f087348 */ /* 0x000fea0003c00000 */
[----:B------:R0:W1:Y:S02]  /*21b0*/  SHFL.BFLY P2, R129, R130, R131, R132 ;  /* 0x0c00008382817389 */ /* 0x0000640000040084 */
[----:B01----:R-:W-:Y:S01]  /*21c0*/  ENDCOLLECTIVE ;  /* 0x000000000000791b */ /* 0x003fe20003800000 */
.L_x_21196:
[----:B------:R-:W-:Y:S01]  /*21d0*/  HFMA2.MMA R131, -RZ, RZ, 0, 4.76837158203125e-07 ;  /* 0x00000008ff837435 */ /* 0x000fe200000001ff */
[----:B------:R-:W-:-:S05]  /*21e0*/  MOV R95, R129 ;  /* 0x00000081005f7202 */ /* 0x000fca0000000f00 */
[----:B------:R-:W-:-:S05]  /*21f0*/  FADD.FTZ R95, R94, R95 ;  /* 0x0000005f5e5f7221 */ /* 0x000fca0000010000 */
[----:B------:R-:W-:-:S07]  /*2200*/  MOV R130, R95 ;  /* 0x0000005f00827202 */ /* 0x000fce0000000f00 */
[----:B------:R-:W-:Y:S05]  /*2210*/  WARPSYNC.COLLECTIVE R127, `(.L_x_21197) ;  /* 0x000000007f087348 */ /* 0x000fea0003c00000 */
[----:B------:R0:W1:Y:S02]  /*2220*/  SHFL.BFLY P2, R129, R130, R131, R132 ;  /* 0x0c00008382817389 */ /* 0x0000640000040084 */
[----:B01----:R-:W-:Y:S01]  /*2230*/  ENDCOLLECTIVE ;  /* 0x000000000000791b */ /* 0x003fe20003800000 */
.L_x_21197:
[----:B------:R-:W-:Y:S01]  /*2240*/  HFMA2.MMA R131, -RZ, RZ, 0, 9.5367431640625e-07 ;  /* 0x00000010ff837435 */ /* 0x000fe200000001ff */
[----:B------:R-:W-:-:S05]  /*2250*/  MOV R92, R129 ;  /* 0x00000081005c7202 */ /* 0x000fca0000000f00 */
[----:B------:R-:W-:-:S05]  /*2260*/  FADD.FTZ R125, R95, R92 ;  /* 0x0000005c5f7d7221 */ /* 0x000fca0000010000 */
[----:B------:R-:W-:-:S07]  /*2270*/  MOV R130, R125 ;  /* 0x0000007d00827202 */ /* 0x000fce0000000f00 */
[----:B------:R-:W-:Y:S05]  /*2280*/  WARPSYNC.COLLECTIVE R127, `(.L_x_21198) ;  /* 0x000000007f087348 */ /* 0x000fea0003c00000 */
[----:B------:R0:W1:Y:S02]  /*2290*/  SHFL.BFLY P2, R129, R130, R131, R132 ;  /* 0x0c00008382817389 */ /* 0x0000640000040084 */
[----:B01----:R-:W-:Y:S01]  /*22a0*/  ENDCOLLECTIVE ;  /* 0x000000000000791b */ /* 0x003fe20003800000 */
.L_x_21198:
        /* <DEDUP_REMOVED lines=56> */
.L_x_21199:
[----:B------:R-:W-:Y:S01]  /*2630*/  HFMA2.MMA R131, -RZ, RZ, 0, 1.1920928955078125e-07 ;  /* 0x00000002ff837435 */ /* 0x000fe200000001ff */
[----:B------:R-:W-:-:S05]  /*2640*/  MOV R93, R129 ;  /* 0x00000081005d7202 */ /* 0x000fca0000000f00 */
[----:B------:R-:W-:-:S05]  /*2650*/  FADD.FTZ R93, R0, R93 ;  /* 0x0000005d005d7221 */ /* 0x000fca0000010000 */
[----:B------:R-:W-:-:S07]  /*2660*/  MOV R130, R93 ;  /* 0x0000005d00827202 */ /* 0x000fce0000000f00 */
[----:B------:R-:W-:Y:S05]  /*2670*/  WARPSYNC.COLLECTIVE R127, `(.L_x_21200) ;  /* 0x000000007f087348 */ /* 0x000fea0003c00000 */
[----:B------:R0:W1:Y:S02]  /*2680*/  SHFL.BFLY P2, R129, R130, R131, R132 ;  /* 0x0c00008382817389 */ /* 0x0000640000040084 */
[----:B01----:R-:W-:Y:S01]  /*2690*/  ENDCOLLECTIVE ;  /* 0x000000000000791b */ /* 0x003fe20003800000 */
.L_x_21200:
[----:B------:R-:W-:Y:S01]  /*26a0*/  HFMA2.MMA R131, -RZ, RZ, 0, 2.384185791015625e-07 ;  /* 0x00000004ff837435 */ /* 0x000fe200000001ff */
[----:B------:R-:W-:-:S05]  /*26b0*/  MOV R94, R129 ;  /* 0x00000081005e7202 */ /* 0x000fca0000000f00 */
[----:B------:R-:W-:-:S05]  /*26c0*/  FADD.FTZ R94, R93, R94 ;  /* 0x0000005e5d5e7221 */ /* 0x000fca0000010000 */
[----:B------:R-:W-:-:S07]  /*26d0*/  MOV R130, R94 ;  /* 0x0000005e00827202 */ /* 0x000fce0000000f00 */
[----:B------:R-:W-:Y:S05]  /*26e0*/  WARPSYNC.COLLECTIVE R127, `(.L_x_21201) ;  /* 0x000000007f087348 */ /* 0x000fea0003c00000 */
[----:B------:R0:W1:Y:S02]  /*26f0*/  SHFL.BFLY P2, R129, R130, R131, R132 ;  /* 0x0c00008382817389 */ /* 0x0000640000040084 */
[----:B01----:R-:W-:Y:S01]  /*2700*/  ENDCOLLECTIVE ;  /* 0x000000000000791b */ /* 0x003fe20003800000 */
.L_x_21201:
[----:B------:R-:W-:Y:S01]  /*2710*/  HFMA2.MMA R131, -RZ, RZ, 0, 4.76837158203125e-07 ;  /* 0x00000008ff837435 */ /* 0x000fe200000001ff */
[----:B------:R-:W-:-:S05]  /*2720*/  MOV R95, R129 ;  /* 0x00000081005f7202 */ /* 0x000fca0000000f00 */
[----:B------:R-:W-:-:S05]  /*2730*/  FADD.FTZ R95, R94, R95 ;  /* 0x0000005f5e5f7221 */ /* 0x000fca0000010000 */
[----:B------:R-:W-:-:S07]  /*2740*/  MOV R130, R95 ;  /* 0x0000005f00827202 */ /* 0x000fce0000000f00 */
[----:B------:R-:W-:Y:S05]  /*2750*/  WARPSYNC.COLLECTIVE R127, `(.L_x_21202) ;  /* 0x000000007f087348 */ /* 0x000fea0003c00000 */
[----:B------:R0:W1:Y:S02]  /*2760*/  SHFL.BFLY P2, R129, R130, R131, R132 ;  /* 0x0c00008382817389 */ /* 0x0000640000040084 */
[----:B01----:R-:W-:Y:S01]  /*2770*/  ENDCOLLECTIVE ;  /* 0x000000000000791b */ /* 0x003fe20003800000 */
.L_x_21202:
[----:B------:R-:W-:Y:S01]  /*2780*/  HFMA2.MMA R131, -RZ, RZ, 0, 9.5367431640625e-07 ;  /* 0x00000010ff837435 */ /* 0x000fe200000001ff */
[----:B------:R-:W-:-:S05]  /*2790*/  MOV R126, R129 ;  /* 0x00000081007e7202 */ /* 0x000fca0000000f00 */
[----:B------:R-:W-:-:S05]  /*27a0*/  FADD.FTZ R126, R95, R126 ;  /* 0x0000007e5f7e7221 */ /* 0x000fca0000010000 */
[----:B------:R-:W-:-:S07]  /*27b0*/  MOV R130, R126 ;  /* 0x0000007e00827202 */ /* 0x000fce0000000f00 */
[----:B------:R-:W-:Y:S05]  /*27c0*/  WARPSYNC.COLLECTIVE R127, `(.L_x_21203) ;  /* 0x000000007f087348 */ /* 0x000fea0003c00000 */
[----:B------:R0:W1:Y:S02]  /*27d0*/  SHFL.BFLY P2, R129, R130, R131, R132 ;  /* 0x0c00008382817389 */ /* 0x0000640000040084 */
[----:B01----:R-:W-:Y:S01]  /*27e0*/  ENDCOLLECTIVE ;  /* 0x000000000000791b */ /* 0x003fe20003800000 */
.L_x_21203:
[----:B------:R-:W-:Y:S01]  /*27f0*/  MOV R125, R129 ;  /* 0x00000081007d7202 */ /* 0x000fe20000000f00 */
[----:B------:R-:W-:Y:S06]  /*2800*/  BRA `(.L_x_21204) ;  /* 0xffffffec004c7947 */ /* 0x000fec000383ffff */
.L_x_21205:
        /* <DEDUP_REMOVED lines=15> */
.L_x_23357:


//--------------------- .text._ZN10layer_norm13ln_fwd_kernelINS_13Kernel_traitsIfffffjLj6144ELj1ELj1ELj8ELj16ENS_18Kernel_traits_baseILj6144EfffffjLj256EEEEELb0ELb1ELb1ELb0EEEvNS_9FwdParamsE --------------------------
	.section	.text._ZN10layer_norm13ln_fwd_kernelINS_13Kernel_traitsIfffffjLj6144ELj1ELj1ELj8ELj16ENS_18Kernel_traits_baseILj6144EfffffjLj256EEEEELb0ELb1ELb1ELb0EEEvNS_9FwdParamsE,"ax",@progbits
	.align	128
        .global         _ZN10layer_norm13ln_fwd_kernelINS_13Kernel_traitsIfffffjLj6144ELj1ELj1ELj8ELj16ENS_18Kernel_traits_baseILj6144EfffffjLj256EEEEELb0ELb1ELb1ELb0EEEvNS_9FwdParamsE
        .type           _ZN10layer_norm13ln_fwd_kernelINS_13Kernel_traitsIfffffjLj6144ELj1ELj1ELj8ELj16ENS_18Kernel_traits_baseILj6144EfffffjLj256EEEEELb0ELb1ELb1ELb0EEEvNS_9FwdParamsE,@function
        .size           _ZN10layer_norm13ln_fwd_kernelINS_13Kernel_traitsIfffffjLj6144ELj1ELj1ELj8ELj16ENS_18Kernel_traits_baseILj6144EfffffjLj256EEEEELb0ELb1ELb1ELb0EEEvNS_9FwdParamsE,(.L_x_23358 - _ZN10layer_norm13ln_fwd_kernelINS_13Kernel_traitsIfffffjLj6144ELj1ELj1ELj8ELj16ENS_18Kernel_traits_baseILj6144EfffffjLj256EEEEELb0ELb1ELb1ELb0EEEvNS_9FwdParamsE)
        .other          _ZN10layer_norm13ln_fwd_kernelINS_13Kernel_traitsIfffffjLj6144ELj1ELj1ELj8ELj16ENS_18Kernel_traits_baseILj6144EfffffjLj256EEEEELb0ELb1ELb1ELb0EEEvNS_9FwdParamsE,@"STO_CUDA_ENTRY STV_DEFAULT"
_ZN10layer_norm13ln_fwd_kernelINS_13Kernel_traitsIfffffjLj6144ELj1ELj1ELj8ELj16ENS_18Kernel_traits_baseILj6144EfffffjLj256EEEEELb0ELb1ELb1ELb0EEEvNS_9FwdParamsE:
.text._ZN10layer_norm13ln_fwd_kernelINS_13Kernel_traitsIfffffjLj6144ELj1ELj1ELj8ELj16ENS_18Kernel_traits_baseILj6144EfffffjLj256EEEEELb0ELb1ELb1ELb0EEEvNS_9FwdParamsE:
        /* <DEDUP_REMOVED lines=37> */
.L_x_21207:
[----:B------:R-:W-:Y:S05]  /*0250*/  BSYNC B0 ;  /* 0x0000000000007941 */ /* 0x000fea0003800000 */
.L_x_21206:
        /* <DEDUP_REMOVED lines=18> */
.L_x_21209:
[----:B------:R-:W-:Y:S05]  /*0380*/  BSYNC B0 ;  /* 0x0000000000007941 */ /* 0x000fea0003800000 */
.L_x_21208:
[----:B------:R-:W-:Y:S04]  /*0390*/  BSSY B0, `(.L_x_21210) ;  /* 0x0000012000007945 */ /* 0x000fe80003800000 */
[----:B------:R-:W-:Y:S05]  /*03a0*/  @!P4 BRA `(.L_x_21211) ;  /* 0x000000000040c947 */ /* 0x000fea0003800000 */
[----:B------:R-:W-:Y:S01]  /*03b0*/  ULDC.64 UR6, c[0x0][0x2c8] ;  /* 0x0000b20000067ab9 */ /* 0x000fe20000000a00 */
[----:B0-----:R-:W0:Y:S01]  /*03c0*/  LDC.64 R28, c[0x0][0x260] ;  /* 0x00009800ff1c7b82 */ /* 0x001e220000000a00 */
        /* <DEDUP_REMOVED lines=14> */
.L_x_21211:
[----:B------:R-:W-:Y:S05]  /*04b0*/  BSYNC B0 ;  /* 0x0000000000007941 */ /* 0x000fea0003800000 */
.L_x_21210:
[----:B------:R-:W-:Y:S04]  /*04c0*/  BSSY B0, `(.L_x_21212) ;  /* 0x0000012000007945 */ /* 0x000fe80003800000 */
[----:B------:R-:W-:Y:S05]  /*04d0*/  @!P3 BRA `(.L_x_21213) ;  /* 0x000000000040b947 */ /* 0x000fea0003800000 */
[----:B------:R-:W-:Y:S01]  /*04e0*/  ULDC.64 UR6, c[0x0][0x2c8] ;  /* 0x0000b20000067ab9 */ /* 0x000fe20000000a00 */
[----:B-1----:R-:W1:Y:S01]  /*04f0*/  LDC.64 R40, c[0x0][0x260] ;  /* 0x00009800ff287b82 */ /* 0x002e620000000a00 */
[----:B------:R-:W-:Y:S01]  /*0500*/  ISETP.NE.U32.AND P0, PT, RZ, UR6, PT ;  /* 0x00000006ff007c0c */ /* 0x000fe2000bf05070 */
[----:B------:R-:W-:Y:S01]  /*0510*/  ULDC.64 UR8, c[0x0][0x278] ;  /* 0x00009e0000087ab9 */ /* 0x000fe20000000a00 */
[----:B------:R-:W-:Y:S02]  /*0520*/  CS2R R42, SRZ ;  /* 0x00000000002a7805 */ /* 0x000fe4000001ff00 */
[----:B------:R-:W-:-:S13]  /*0530*/  ISETP.NE.AND.EX P0, PT, RZ, UR7, PT, P0 ;  /* 0x00000007ff007c0c */ /* 0x000fda000bf05300 */
[----:B------:R-:W-:-:S04]  /*0540*/  @P0 LEA R52, P1, R67, UR6, 0x4 ;  /* 0x0000000643340c11 */ /* 0x000fc8000f8220ff */
        /* <DEDUP_REMOVED lines=9> */
.L_x_21213:
[----:B------:R-:W-:Y:S05]  /*05e0*/  BSYNC B0 ;  /* 0x0000000000007941 */ /* 0x000fea0003800000 */
.L_x_21212:
[----:B------:R-:W-:Y:S04]  /*05f0*/  BSSY B0, `(.L_x_21214) ;  /* 0x0000012000007945 */ /* 0x000fe80003800000 */
[----:B------:R-:W-:Y:S05]  /*0600*/  @!P2 BRA `(.L_x_21215) ;  /* 0x000000000040a947 */ /* 0x000fea0003800000 */
[----:B------:R-:W-:Y:S01]  /*0610*/  ULDC.64 UR6, c[0x0][0x2c8] ;  /* 0x0000b20000067ab9 */ /* 0x000fe20000000a00 */
[----:B--2---:R-:W2:Y:S01]  /*0620*/  LDC.64 R52, c[0x0][0x260] ;  /* 0x00009800ff347b82 */ /* 0x004ea20000000a00 */
[----:B------:R-:W-:Y:S01]  /*0630*/  ISETP.NE.U32.AND P0, PT, RZ, UR6, PT ;  /* 0x00000006ff007c0c */ /* 0x000fe2000bf05070 */
[----:B------:R-:W-:Y:S01]  /*0640*/  ULDC.64 UR8, c[0x0][0x278] ;  /* 0x00009e0000087ab9 */ /* 0x000fe20000000a00 */
[----:B------:R-:W-:Y:S02]  /*0650*/  CS2R R54, SRZ ;  /* 0x0000000000367805 */ /* 0x000fe4000001ff00 */
[----:B------:R-:W-:-:S13]  /*0660*/  ISETP.NE.AND.EX P0, PT, RZ, UR7, PT, P0 ;  /* 0x00000007ff007c0c */ /* 0x000fda000bf05300 */
[----:B------:R-:W-:-:S04]  /*0670*/  @P0 LEA R64, P1, R67, UR6, 0x4 ;  /* 0x0000000643400c11 */ /* 0x000fc8000f8220ff */
        /* <DEDUP_REMOVED lines=9> */
.L_x_21215:
[----:B------:R-:W-:Y:S05]  /*0710*/  BSYNC B0 ;  /* 0x0000000000007941 */ /* 0x000fea0003800000 */
.L_x_21214:
        /* <DEDUP_REMOVED lines=8> */
[----:B---3--:R-:W-:Y:S02]  /*07a0*/  CS2R R64, SRZ ;  /* 0x0000000000407805 */ /* 0x008fe4000001ff00 */
[----:B------:R-:W-:Y:S02]  /*07b0*/  LEA.HI.X R73, R67, UR9, RZ, 0x4, P0 ;  /* 0x0000000943497c11 */ /* 0x000fe400080f24ff */
[----:B------:R-:W-:-:S04]  /*07c0*/  ISETP.NE.U32.AND P0, PT, RZ, UR6, PT ;  /* 0x00000006ff007c0c */ /* 0x000fc8000bf05070 */
[----:B------:R-:W-:Y:S01]  /*07d0*/  ISETP.NE.AND.EX P0, PT, RZ, UR7, PT, P0 ;  /* 0x00000007ff007c0c */ /* 0x000fe2000bf05300 */
[----:B------:R-:W5:-:S12]  /*07e0*/  LDG.E.128 R72, desc[UR4][R72.64] ;  /* 0x0000000448487981 */ /* 0x000f58000c1e1d00 */
[C---:B------:R-:W-:Y:S01]  /*07f0*/  @P0 LEA R76, P1, R67.reuse, UR6, 0x4 ;  /* 0x00000006434c0c11 */ /* 0x040fe2000f8220ff */
[----:B----4-:R-:W-:-:S03]  /*0800*/  IMAD.WIDE.U32 R68, R67, 0x10, R68 ;  /* 0x0000001043447825 */ /* 0x010fc600078e0044 */
[----:B------:R-:W-:Y:S02]  /*0810*/  @P0 LEA.HI.X R77, R67, UR7, RZ, 0x4, P1 ;  /* 0x00000007434d0c11 */ /* 0x000fe400088f24ff */
[----:B------:R-:W-:Y:S01]  /*0820*/  CS2R R66, SRZ ;  /* 0x0000000000427805 */ /* 0x000fe2000001ff00 */
[----:B------:R-:W5:Y:S05]  /*0830*/  LDG.E.128 R68, desc[UR4][R68.64] ;  /* 0x0000000444447981 */ /* 0x000f6a000c1e1d00 */
[----:B------:R4:W5:Y:S02]  /*0840*/  @P0 LDG.E.128 R64, desc[UR4][R76.64] ;  /* 0x000000044c400981 */ /* 0x000964000c1e1d00 */
.L_x_21217:
[----:B------:R-:W-:Y:S05]  /*0850*/  BSYNC B0 ;  /* 0x0000000000007941 */ /* 0x000fea0003800000 */
.L_x_21216:
[----:B------:R-:W0:Y:S02]  /*0860*/  S2UR UR6, SR_CTAID.X ;  /* 0x00000000000679c3 */ /* 0x000e240000002500 */
[----:B0-----:R-:W-:Y:S01]  /*0870*/  LEA.HI R106, R2, UR6, RZ, 0x18 ;  /* 0x00000006026a7c11 */ /* 0x001fe2000f8fc0ff */
[----:B------:R-:W-:-:S03]  /*0880*/  ULDC UR6, c[0x0][0x214] ;  /* 0x0000850000067ab9 */ /* 0x000fc60000000800 */
[----:B------:R-:W-:-:S13]  /*0890*/  ISETP.GE.AND P0, PT, R106, UR6, PT ;  /* 0x000000066a007c0c */ /* 0x000fda000bf06270 */
[----:B------:R-:W-:Y:S05]  /*08a0*/  @P0 EXIT ;  /* 0x000000000000094d */ /* 0x000fea0003800000 */
[----:B------:R-:W-:Y:S01]  /*08b0*/  SHF.R.S32.HI R0, RZ, 0x2, R0 ;  /* 0x00000002ff007819 */ /* 0x000fe20000011400 */
[----:B------:R-:W-:Y:S01]  /*08c0*/  ULDC.U8 UR6, c[0x0][0x2a0] ;  /* 0x0000a80000067ab9 */ /* 0x000fe20000000000 */
[----:B----4-:R-:W-:Y:S01]  /*08d0*/  LOP3.LUT R77, R2, 0xe0, RZ, 0xc0, !PT ;  /* 0x000000e0024d7812 */ /* 0x010fe200078ec0ff */
[----:B------:R-:W-:Y:S01]  /*08e0*/  UISETP.NE.AND UP0, UPT, UR6, URZ, UPT ;  /* 0x0000003f0600728c */ /* 0x000fe2000bf05270 */
        /* <DEDUP_REMOVED lines=15> */
[----:B------:R0:W4:Y:S02]  /*09e0*/  MUFU.RCP R105, R77 ;  /* 0x0000004d00697308 */ /* 0x0001240000001000 */
[----:B------:R-:W-:Y:S01]  /*09f0*/  IADD3 R79, R0, R79, RZ ;  /* 0x0000004f004f7210 */ /* 0x000fe20007ffe0ff */
[----:B------:R-:W-:-:S03]  /*0a00*/  HFMA2.MMA R0, -RZ, RZ, 0, 5.9604644775390625e-08 ;  /* 0x00000001ff007435 */ /* 0x000fc600000001ff */
[----:B------:R-:W-:-:S08]  /*0a10*/  SHF.L.U32 R107, R79, 0x2, RZ ;  /* 0x000000024f6b7819 */ /* 0x000fd000000006ff */
.L_x_21291:
[----:B0-----:R-:W0:Y:S08]  /*0a20*/  LDC.64 R110, c[0x0][0x280] ;  /* 0x0000a000ff6e7b82 */ /* 0x001e300000000a00 */
[----:B-1----:R-:W1:Y:S08]  /*0a30*/  LDC.64 R112, c[0x0][0x288] ;  /* 0x0000a200ff707b82 */ /* 0x002e700000000a00 */
[----:B--234-:R-:W2:Y:S01]  /*0a40*/  LDC R109, c[0x0][0x218] ;  /* 0x00008600ff6d7b82 */ /* 0x01cea20000000800 */
[----:B0-----:R-:W-:-:S05]  /*0a50*/  IMAD.WIDE R110, R106, 0x4, R110 ;  /* 0x000000046a6e7825 */ /* 0x001fca00078e026e */
[----:B------:R0:W3:Y:S01]  /*0a60*/  LDG.E R125, desc[UR4][R110.64] ;  /* 0x000000046e7d7981 */ /* 0x0000e2000c1e1900 */
[----:B-1----:R-:W-:-:S05]  /*0a70*/  IMAD.WIDE R112, R106, 0x4, R112 ;  /* 0x000000046a707825 */ /* 0x002fca00078e0270 */
[----:B-----5:R1:W5:Y:S01]  /*0a80*/  LDG.E R108, desc[UR4][R112.64] ;  /* 0x00000004706c7981 */ /* 0x020362000c1e1900 */
[----:B------:R-:W-:Y:S01]  /*0a90*/  BSSY B0, `(.L_x_21218) ;  /* 0x0000041000007945 */ /* 0x000fe20003800000 */
[----:B0-----:R-:W-:Y:S01]  /*0aa0*/  SHF.R.S32.HI R110, RZ, 0x1f, R106 ;  /* 0x0000001fff6e7819 */ /* 0x001fe2000001146a */
[----:B--2---:R-:W-:-:S05]  /*0ab0*/  IMAD R114, R106, R109, RZ ;  /* 0x0000006d6a727224 */ /* 0x004fca00078e02ff */
[----:B------:R-:W-:-:S04]  /*0ac0*/  SHF.R.S32.HI R115, RZ, 0x1f, R114 ;  /* 0x0000001fff737819 */ /* 0x000fc80000011472 */
[----:B------:R-:W-:-:S04]  /*0ad0*/  LEA.HI R114, R115, R114, RZ, 0x2 ;  /* 0x0000007273727211 */ /* 0x000fc800078f10ff */
[----:B------:R-:W-:Y:S02]  /*0ae0*/  LEA.HI.SX32 R115, R114, R3, 0x1e ;  /* 0x0000000372737211 */ /* 0x000fe400078ff2ff */
[----:B---3--:R-:W-:-:S13]  /*0af0*/  ISETP.GE.AND P0, PT, R125, 0x1, PT ;  /* 0x000000017d00780c */ /* 0x008fda0003f06270 */
[----:B------:R-:W-:-:S05]  /*0b00*/  @P0 IADD3 R126, R125, -0x1, RZ ;  /* 0xffffffff7d7e0810 */ /* 0x000fca0007ffe0ff */
[----:B------:R-:W-:-:S05]  /*0b10*/  @P0 IMAD R126, R126, R109, RZ ;  /* 0x0000006d7e7e0224 */ /* 0x000fca00078e02ff */
[----:B------:R-:W-:-:S04]  /*0b20*/  @P0 SHF.R.S32.HI R111, RZ, 0x1f, R126 ;  /* 0x0000001fff6f0819 */ /* 0x000fc8000001147e */
[----:B------:R-:W-:Y:S02]  /*0b30*/  @P0 LEA.HI R126, R111, R126, RZ, 0x2 ;  /* 0x0000007e6f7e0211 */ /* 0x000fe400078f10ff */
[----:B------:R-:W-:Y:S02]  /*0b40*/  MOV R111, RZ ;  /* 0x000000ff006f7202 */ /* 0x000fe40000000f00 */
[----:B------:R-:W-:Y:S01]  /*0b50*/  @P0 LEA.HI.SX32 R111, R126, R3, 0x1e ;  /* 0x000000037e6f0211 */ /* 0x000fe200078ff2ff */
[----:B-1----:R-:W-:Y:S06]  /*0b60*/  @!P5 BRA `(.L_x_21219) ;  /* 0x0000000000ccd947 */ /* 0x002fec0003800000 */
        /* <DEDUP_REMOVED lines=27> */
.L_x_21221:
[----:B------:R-:W-:Y:S05]  /*0d20*/  BSYNC B1 ;  /* 0x0000000000017941 */ /* 0x000fea0003800000 */
.L_x_21220:
[----:B------:R-:W-:Y:S04]  /*0d30*/  BSSY B1, `(.L_x_21222) ;  /* 0x0000005000017945 */ /* 0x000fe80003800000 */
[----:B------:R-:W-:Y:S05]  /*0d40*/  @!P2 BRA `(.L_x_21223) ;  /* 0x00000000000ca947 */ /* 0x000fea0003800000 */
[----:B-----5:R-:W-:-:S04]  /*0d50*/  FMUL.FTZ R112, R117, UR6 ;  /* 0x0000000675707c20 */ /* 0x020fc80008410000 */
[----:B------:R-:W-:-:S04]  /*0d60*/  FMUL.FTZ R93, R13, R112 ;  /* 0x000000700d5d7220 */ /* 0x000fc80000410000 */
[----:B------:R-:W-:-:S07]  /*0d70*/  @P1 FADD.FTZ R93, R77, R93 ;  /* 0x0000005d4d5d1221 */ /* 0x000fce0000010000 */
.L_x_21223:
[----:B------:R-:W-:Y:S05]  /*0d80*/  BSYNC B1 ;  /* 0x0000000000017941 */ /* 0x000fea0003800000 */
.L_x_21222:
[----:B------:R-:W-:Y:S04]  /*0d90*/  BSSY B1, `(.L_x_21224) ;  /* 0x0000005000017945 */ /* 0x000fe80003800000 */
[----:B------:R-:W-:Y:S05]  /*0da0*/  @!P2 BRA `(.L_x_21225) ;  /* 0x00000000000ca947 */ /* 0x000fea0003800000 */
[----:B-----5:R-:W-:-:S04]  /*0db0*/  FMUL.FTZ R113, R118, UR6 ;  /* 0x0000000676717c20 */ /* 0x020fc80008410000 */
[----:B------:R-:W-:-:S04]  /*0dc0*/  FMUL.FTZ R94, R14, R113 ;  /* 0x000000710e5e7220 */ /* 0x000fc80000410000 */
[----:B------:R-:W-:-:S07]  /*0dd0*/  @P1 FADD.FTZ R94, R78, R94 ;  /* 0x0000005e4e5e1221 */ /* 0x000fce0000010000 */
.L_x_21225:
[----:B------:R-:W-:Y:S05]  /*0de0*/  BSYNC B1 ;  /* 0x0000000000017941 */ /* 0x000fea0003800000 */
.L_x_21224:
[----:B------:R-:W-:Y:S04]  /*0df0*/  BSSY B1, `(.L_x_21226) ;  /* 0x0000005000017945 */ /* 0x000fe80003800000 */
[----:B------:R-:W-:Y:S05]  /*0e00*/  @!P2 BRA `(.L_x_21227) ;  /* 0x00000000000ca947 */ /* 0x000fea0003800000 */
[----:B-----5:R-:W-:-:S04]  /*0e10*/  FMUL.FTZ R112, R119, UR6 ;  /* 0x0000000677707c20 */ /* 0x020fc80008410000 */
[----:B------:R-:W-:-:S04]  /*0e20*/  FMUL.FTZ R95, R15, R112 ;  /* 0x000000700f5f7220 */ /* 0x000fc80000410000 */
[----:B------:R-:W-:-:S07]  /*0e30*/  @P1 FADD.FTZ R95, R79, R95 ;  /* 0x0000005f4f5f1221 */ /* 0x000fce0000010000 */
.L_x_21227:
[----:B------:R-:W-:Y:S05]  /*0e40*/  BSYNC B1 ;  /* 0x0000000000017941 */ /* 0x000fea0003800000 */
.L_x_21226:
[----:B------:R-:W0:Y:S01]  /*0e50*/  LDC.64 R112, c[0x0][0x238] ;  /* 0x00008e00ff707b82 */ /* 0x000e220000000a00 */
[----:B------:R-:W-:Y:S01]  /*0e60*/  IADD3 R111, R111, 0x100, RZ ;  /* 0x000001006f6f7810 */ /* 0x000fe20007ffe0ff */
[C---:B0-----:R-:W-:Y:S01]  /*0e70*/  IMAD.WIDE.U32 R112, R115.reuse, 0x10, R112 ;  /* 0x0000001073707825 */ /* 0x041fe200078e0070 */
[----:B------:R-:W-:-:S04]  /*0e80*/  IADD3 R115, R115, 0x100, RZ ;  /* 0x0000010073737810 */ /* 0x000fc80007ffe0ff */
[----:B------:R0:W-:Y:S03]  /*0e90*/  STG.E.128 desc[UR4][R112.64], R92 ;  /* 0x0000005c70007986 */ /* 0x0001e6000c101d04 */
.L_x_21219:
[----:B------:R-:W-:Y:S05]  /*0ea0*/  BSYNC B0 ;  /* 0x0000000000007941 */ /* 0x000fea0003800000 */
.L_x_21218:
        /* <DEDUP_REMOVED lines=30> */
.L_x_21231:
[----:B------:R-:W-:Y:S05]  /*1090*/  BSYNC B1 ;  /* 0x0000000000017941 */ /* 0x000fea0003800000 */
.L_x_21230:
[----:B------:R-:W-:Y:S04]  /*10a0*/  BSSY B1, `(.L_x_21232) ;  /* 0x0000005000017945 */ /* 0x000fe80003800000 */
[----:B------:R-:W-:Y:S05]  /*10b0*/  @!P2 BRA `(.L_x_21233) ;  /* 0x00000000000ca947 */ /* 0x000fea0003800000 */
[----:B-----5:R-:W-:-:S04]  /*10c0*/  FMUL.FTZ R112, R117, UR6 ;  /* 0x0000000675707c20 */ /* 0x020fc80008410000 */
[----:B------:R-:W-:-:S04]  /*10d0*/  FMUL.FTZ R97, R25, R112 ;  /* 0x0000007019617220 */ /* 0x000fc80000410000 */
[----:B------:R-:W-:-:S07]  /*10e0*/  @P1 FADD.FTZ R97, R77, R97 ;  /* 0x000000614d611221 */ /* 0x000fce0000010000 */
.L_x_21233:
[----:B------:R-:W-:Y:S05]  /*10f0*/  BSYNC B1 ;  /* 0x0000000000017941 */ /* 0x000fea0003800000 */
.L_x_21232:
[----:B------:R-:W-:Y:S04]  /*1100*/  BSSY B1, `(.L_x_21234) ;  /* 0x0000005000017945 */ /* 0x000fe80003800000 */
[----:B------:R-:W-:Y:S05]  /*1110*/  @!P2 BRA `(.L_x_21235) ;  /* 0x00000000000ca947 */ /* 0x000fea0003800000 */
[----:B-----5:R-:W-:-:S04]  /*1120*/  FMUL.FTZ R113, R118, UR6 ;  /* 0x0000000676717c20 */ /* 0x020fc80008410000 */
[----:B------:R-:W-:-:S04]  /*1130*/  FMUL.FTZ R98, R26, R113 ;  /* 0x000000711a627220 */ /* 0x000fc80000410000 */
[----:B------:R-:W-:-:S07]  /*1140*/  @P1 FADD.FTZ R98, R78, R98 ;  /* 0x000000624e621221 */ /* 0x000fce0000010000 */
.L_x_21235:
[----:B------:R-:W-:Y:S05]  /*1150*/  BSYNC B1 ;  /* 0x0000000000017941 */ /* 0x000fea0003800000 */
.L_x_21234:
[----:B------:R-:W-:Y:S04]  /*1160*/  BSSY B1, `(.L_x_21236) ;  /* 0x0000005000017945 */ /* 0x000fe80003800000 */
[----:B------:R-:W-:Y:S05]  /*1170*/  @!P2 BRA `(.L_x_21237) ;  /* 0x00000000000ca947 */ /* 0x000fea0003800000 */
[----:B-----5:R-:W-:-:S04]  /*1180*/  FMUL.FTZ R112, R119, UR6 ;  /* 0x0000000677707c20 */ /* 0x020fc80008410000 */
[----:B------:R-:W-:-:S04]  /*1190*/  FMUL.FTZ R99, R27, R112 ;  /* 0x000000701b637220 */ /* 0x000fc80000410000 */
[----:B------:R-:W-:-:S07]  /*11a0*/  @P1 FADD.FTZ R99, R79, R99 ;  /* 0x000000634f631221 */ /* 0x000fce0000010000 */
.L_x_21237:
[----:B------:R-:W-:Y:S05]  /*11b0*/  BSYNC B1 ;  /* 0x0000000000017941 */ /* 0x000fea0003800000 */
.L_x_21236:
[----:B------:R-:W0:Y:S01]  /*11c0*/  LDC.64 R112, c[0x0][0x238] ;  /* 0x00008e00ff707b82 */ /* 0x000e220000000a00 */
[----:B------:R-:W-:Y:S01]  /*11d0*/  IADD3 R111, R111, 0x100, RZ ;  /* 0x000001006f6f7810 */ /* 0x000fe20007ffe0ff */
[C---:B0-----:R-:W-:Y:S01]  /*11e0*/  IMAD.WIDE.U32 R112, R115.reuse, 0x10, R112 ;  /* 0x0000001073707825 */ /* 0x041fe200078e0070 */
[----:B------:R-:W-:-:S04]  /*11f0*/  IADD3 R115, R115, 0x100, RZ ;  /* 0x0000010073737810 */ /* 0x000fc80007ffe0ff */
[----:B------:R1:W-:Y:S03]  /*1200*/  STG.E.128 desc[UR4][R112.64], R96 ;  /* 0x0000006070007986 */ /* 0x0003e6000c101d04 */
.L_x_21229:
[----:B------:R-:W-:Y:S05]  /*1210*/  BSYNC B0 ;  /* 0x0000000000007941 */ /* 0x000fea0003800000 */
.L_x_21228:
        /* <DEDUP_REMOVED lines=30> */
.L_x_21241:
[----:B------:R-:W-:Y:S05]  /*1400*/  BSYNC B1 ;  /* 0x0000000000017941 */ /* 0x000fea0003800000 */
.L_x_21240:
[----:B------:R-:W-:Y:S04]  /*1410*/  BSSY B1, `(.L_x_21242) ;  /* 0x0000005000017945 */ /* 0x000fe80003800000 */
[----:B------:R-:W-:Y:S05]  /*1420*/  @!P2 BRA `(.L_x_21243) ;  /* 0x00000000000ca947 */ /* 0x000fea0003800000 */
[----:B-----5:R-:W-:-:S04]  /*1430*/  FMUL.FTZ R112, R117, UR6 ;  /* 0x0000000675707c20 */ /* 0x020fc80008410000 */
[----:B------:R-:W-:-:S04]  /*1440*/  FMUL.FTZ R81, R37, R112 ;  /* 0x0000007025517220 */ /* 0x000fc80000410000 */
[----:B------:R-:W-:-:S07]  /*1450*/  @P1 FADD.FTZ R81, R77, R81 ;  /* 0x000000514d511221 */ /* 0x000fce0000010000 */
.L_x_21243:
[----:B------:R-:W-:Y:S05]  /*1460*/  BSYNC B1 ;  /* 0x0000000000017941 */ /* 0x000fea0003800000 */
.L_x_21242:
[----:B------:R-:W-:Y:S04]  /*1470*/  BSSY B1, `(.L_x_21244) ;  /* 0x0000005000017945 */ /* 0x000fe80003800000 */
[----:B------:R-:W-:Y:S05]  /*1480*/  @!P2 BRA `(.L_x_21245) ;  /* 0x00000000000ca947 */ /* 0x000fea0003800000 */
[----:B-----5:R-:W-:-:S04]  /*1490*/  FMUL.FTZ R113, R118, UR6 ;  /* 0x0000000676717c20 */ /* 0x020fc80008410000 */
[----:B------:R-:W-:-:S04]  /*14a0*/  FMUL.FTZ R82, R38, R113 ;  /* 0x0000007126527220 */ /* 0x000fc80000410000 */
[----:B------:R-:W-:-:S07]  /*14b0*/  @P1 FADD.FTZ R82, R78, R82 ;  /* 0x000000524e521221 */ /* 0x000fce0000010000 */
.L_x_21245:
[----:B------:R-:W-:Y:S05]  /*14c0*/  BSYNC B1 ;  /* 0x0000000000017941 */ /* 0x000fea0003800000 */
.L_x_21244:
[----:B------:R-:W-:Y:S04]  /*14d0*/  BSSY B1, `(.L_x_21246) ;  /* 0x0000005000017945 */ /* 0x000fe80003800000 */
[----:B------:R-:W-:Y:S05]  /*14e0*/  @!P2 BRA `(.L_x_21247) ;  /* 0x00000000000ca947 */ /* 0x000fea0003800000 */
[----:B-----5:R-:W-:-:S04]  /*14f0*/  FMUL.FTZ R112, R119, UR6 ;  /* 0x0000000677707c20 */ /* 0x020fc80008410000 */
[----:B------:R-:W-:-:S04]  /*1500*/  FMUL.FTZ R83, R39, R112 ;  /* 0x0000007027537220 */ /* 0x000fc80000410000 */
[----:B------:R-:W-:-:S07]  /*1510*/  @P1 FADD.FTZ R83, R79, R83 ;  /* 0x000000534f531221 */ /* 0x000fce0000010000 */
.L_x_21247:
[----:B------:R-:W-:Y:S05]  /*1520*/  BSYNC B1 ;  /* 0x0000000000017941 */ /* 0x000fea0003800000 */
.L_x_21246:
[----:B------:R-:W0:Y:S01]  /*1530*/  LDC.64 R112, c[0x0][0x238] ;  /* 0x00008e00ff707b82 */ /* 0x000e220000000a00 */
[----:B------:R-:W-:Y:S01]  /*1540*/  IADD3 R111, R111, 0x100, RZ ;  /* 0x000001006f6f7810 */ /* 0x000fe20007ffe0ff */
[C---:B0-----:R-:W-:Y:S01]  /*1550*/  IMAD.WIDE.U32 R112, R115.reuse, 0x10, R112 ;  /* 0x0000001073707825 */ /* 0x041fe200078e0070 */
[----:B------:R-:W-:-:S04]  /*1560*/  IADD3 R115, R115, 0x100, RZ ;  /* 0x0000010073737810 */ /* 0x000fc80007ffe0ff */
[----:B------:R2:W-:Y:S03]  /*1570*/  STG.E.128 desc[UR4][R112.64], R80 ;  /* 0x0000005070007986 */ /* 0x0005e6000c101d04 */
.L_x_21239:
[----:B------:R-:W-:Y:S05]  /*1580*/  BSYNC B0 ;  /* 0x0000000000007941 */ /* 0x000fea0003800000 */
.L_x_21238:
        /* <DEDUP_REMOVED lines=30> */
.L_x_21251:
[----:B------:R-:W-:Y:S05]  /*1770*/  BSYNC B1 ;  /* 0x0000000000017941 */ /* 0x000fea0003800000 */
.L_x_21250:
[----:B------:R-:W-:Y:S04]  /*1780*/  BSSY B1, `(.L_x_21252) ;  /* 0x0000005000017945 */ /* 0x000fe80003800000 */
[----:B------:R-:W-:Y:S05]  /*1790*/  @!P2 BRA `(.L_x_21253) ;  /* 0x00000000000ca947 */ /* 0x000fea0003800000 */
[----:B-----5:R-:W-:-:S04]  /*17a0*/  FMUL.FTZ R112, R117, UR6 ;  /* 0x0000000675707c20 */ /* 0x020fc80008410000 */
[----:B------:R-:W-:-:S04]  /*17b0*/  FMUL.FTZ R85, R49, R112 ;  /* 0x0000007031557220 */ /* 0x000fc80000410000 */
[----:B------:R-:W-:-:S07]  /*17c0*/  @P1 FADD.FTZ R85, R77, R85 ;  /* 0x000000554d551221 */ /* 0x000fce0000010000 */
.L_x_21253:
[----:B------:R-:W-:Y:S05]  /*17d0*/  BSYNC B1 ;  /* 0x0000000000017941 */ /* 0x000fea0003800000 */
.L_x_21252:
[----:B------:R-:W-:Y:S04]  /*17e0*/  BSSY B1, `(.L_x_21254) ;  /* 0x0000005000017945 */ /* 0x000fe80003800000 */
[----:B------:R-:W-:Y:S05]  /*17f0*/  @!P2 BRA `(.L_x_21255) ;  /* 0x00000000000ca947 */ /* 0x000fea0003800000 */
[----:B-----5:R-:W-:-:S04]  /*1800*/  FMUL.FTZ R113, R118, UR6 ;  /* 0x0000000676717c20 */ /* 0x020fc80008410000 */
[----:B------:R-:W-:-:S04]  /*1810*/  FMUL.FTZ R86, R50, R113 ;  /* 0x0000007132567220 */ /* 0x000fc80000410000 */
[----:B------:R-:W-:-:S07]  /*1820*/  @P1 FADD.FTZ R86, R78, R86 ;  /* 0x000000564e561221 */ /* 0x000fce0000010000 */
.L_x_21255:
[----:B------:R-:W-:Y:S05]  /*1830*/  BSYNC B1 ;  /* 0x0000000000017941 */ /* 0x000fea0003800000 */
.L_x_21254:
[----:B------:R-:W-:Y:S04]  /*1840*/  BSSY B1, `(.L_x_21256) ;  /* 0x0000005000017945 */ /* 0x000fe80003800000 */
[----:B------:R-:W-:Y:S05]  /*1850*/  @!P2 BRA `(.L_x_21257) ;  /* 0x00000000000ca947 */ /* 0x000fea0003800000 */
[----:B-----5:R-:W-:-:S04]  /*1860*/  FMUL.FTZ R112, R119, UR6 ;  /* 0x0000000677707c20 */ /* 0x020fc80008410000 */
[----:B------:R-:W-:-:S04]  /*1870*/  FMUL.FTZ R87, R51, R112 ;  /* 0x0000007033577220 */ /* 0x000fc80000410000 */
[----:B------:R-:W-:-:S07]  /*1880*/  @P1 FADD.FTZ R87, R79, R87 ;  /* 0x000000574f571221 */ /* 0x000fce0000010000 */
.L_x_21257:
[----:B------:R-:W-:Y:S05]  /*1890*/  BSYNC B1 ;  /* 0x0000000000017941 */ /* 0x000fea0003800000 */
.L_x_21256:
[----:B------:R-:W0:Y:S01]  /*18a0*/  LDC.64 R112, c[0x0][0x238] ;  /* 0x00008e00ff707b82 */ /* 0x000e220000000a00 */
[----:B------:R-:W-:Y:S01]  /*18b0*/  IADD3 R111, R111, 0x100, RZ ;  /* 0x000001006f6f7810 */ /* 0x000fe20007ffe0ff */
[C---:B0-----:R-:W-:Y:S01]  /*18c0*/  IMAD.WIDE.U32 R112, R115.reuse, 0x10, R112 ;  /* 0x0000001073707825 */ /* 0x041fe200078e0070 */
[----:B------:R-:W-:-:S04]  /*18d0*/  IADD3 R115, R115, 0x100, RZ ;  /* 0x0000010073737810 */ /* 0x000fc80007ffe0ff */
[----:B------:R3:W-:Y:S03]  /*18e0*/  STG.E.128 desc[UR4][R112.64], R84 ;  /* 0x0000005470007986 */ /* 0x0007e6000c101d04 */
.L_x_21249:
[----:B------:R-:W-:Y:S05]  /*18f0*/  BSYNC B0 ;  /* 0x0000000000007941 */ /* 0x000fea0003800000 */
.L_x_21248:
[----:B------:R-:W-:Y:S01]  /*1900*/  ISETP.NE.AND P1, PT, R123, RZ, PT ;  /* 0x000000ff7b00720c */ /* 0x000fe20003f25270 */
[----:B------:R-:W-:-:S12]  /*1910*/  BSSY B0, `(.L_x_21258) ;  /* 0x0000035000007945 */ /* 0x000fd80003800000 */
[----:B------:R-:W-:Y:S05]  /*1920*/  @!P1 BRA `(.L_x_21259) ;  /* 0x0000000000cc9947 */ /* 0x000fea0003800000 */
[----:B------:R-:W0:Y:S02]  /*1930*/  LDC.64 R126, c[0x0][0x230] ;  /* 0x00008c00ff7e7b82 */ /* 0x000e240000000a00 */
[----:B0-----:R-:W-:-:S04]  /*1940*/  ISETP.NE.U32.AND P1, PT, R126, RZ, PT ;  /* 0x000000ff7e00720c */ /* 0x001fc80003f25070 */
[----:B------:R-:W-:-:S13]  /*1950*/  ISETP.NE.AND.EX P1, PT, R127, RZ, PT, P1 ;  /* 0x000000ff7f00720c */ /* 0x000fda0003f25310 */
[----:B------:R-:W1:Y:S02]  /*1960*/  @P1 LDC.64 R88, c[0x0][0x230] ;  /* 0x00008c00ff581b82 */ /* 0x000e640000000a00 */
[----:B-123--:R-:W-:-:S05]  /*1970*/  @P1 IMAD.WIDE.U32 R112, R115, 0x10, R88 ;  /* 0x0000001073701825 */ /* 0x00efca00078e0058 */
        /* <DEDUP_REMOVED lines=22> */
.L_x_21261:
[----:B------:R-:W-:Y:S05]  /*1ae0*/  BSYNC B1 ;  /* 0x0000000000017941 */ /* 0x000fea0003800000 */
.L_x_21260:
[----:B------:R-:W-:Y:S04]  /*1af0*/  BSSY B1, `(.L_x_21262) ;  /* 0x0000005000017945 */ /* 0x000fe80003800000 */
[----:B------:R-:W-:Y:S05]  /*1b00*/  @!P2 BRA `(.L_x_21263) ;  /* 0x00000000000ca947 */ /* 0x000fea0003800000 */
[----:B-----5:R-:W-:-:S04]  /*1b10*/  FMUL.FTZ R112, R117, UR6 ;  /* 0x0000000675707c20 */ /* 0x020fc80008410000 */
[----:B------:R-:W-:-:S04]  /*1b20*/  FMUL.FTZ R89, R61, R112 ;  /* 0x000000703d597220 */ /* 0x000fc80000410000 */
[----:B------:R-:W-:-:S07]  /*1b30*/  @P1 FADD.FTZ R89, R77, R89 ;  /* 0x000000594d591221 */ /* 0x000fce0000010000 */
.L_x_21263:
[----:B------:R-:W-:Y:S05]  /*1b40*/  BSYNC B1 ;  /* 0x0000000000017941 */ /* 0x000fea0003800000 */
.L_x_21262:
[----:B------:R-:W-:Y:S04]  /*1b50*/  BSSY B1, `(.L_x_21264) ;  /* 0x0000005000017945 */ /* 0x000fe80003800000 */
[----:B------:R-:W-:Y:S05]  /*1b60*/  @!P2 BRA `(.L_x_21265) ;  /* 0x00000000000ca947 */ /* 0x000fea0003800000 */
[----:B-----5:R-:W-:-:S04]  /*1b70*/  FMUL.FTZ R113, R118, UR6 ;  /* 0x0000000676717c20 */ /* 0x020fc80008410000 */
[----:B------:R-:W-:-:S04]  /*1b80*/  FMUL.FTZ R90, R62, R113 ;  /* 0x000000713e5a7220 */ /* 0x000fc80000410000 */
[----:B------:R-:W-:-:S07]  /*1b90*/  @P1 FADD.FTZ R90, R78, R90 ;  /* 0x0000005a4e5a1221 */ /* 0x000fce0000010000 */
.L_x_21265:
[----:B------:R-:W-:Y:S05]  /*1ba0*/  BSYNC B1 ;  /* 0x0000000000017941 */ /* 0x000fea0003800000 */
.L_x_21264:
[----:B------:R-:W-:Y:S04]  /*1bb0*/  BSSY B1, `(.L_x_21266) ;  /* 0x0000005000017945 */ /* 0x000fe80003800000 */
[----:B------:R-:W-:Y:S05]  /*1bc0*/  @!P2 BRA `(.L_x_21267) ;  /* 0x00000000000ca947 */ /* 0x000fea0003800000 */
[----:B-----5:R-:W-:-:S04]  /*1bd0*/  FMUL.FTZ R112, R119, UR6 ;  /* 0x0000000677707c20 */ /* 0x020fc80008410000 */
[----:B------:R-:W-:-:S04]  /*1be0*/  FMUL.FTZ R91, R63, R112 ;  /* 0x000000703f5b7220 */ /* 0x000fc80000410000 */
[----:B------:R-:W-:-:S07]  /*1bf0*/  @P1 FADD.FTZ R91, R79, R91 ;  /* 0x0000005b4f5b1221 */ /* 0x000fce0000010000 */
.L_x_21267:
[----:B------:R-:W-:Y:S05]  /*1c00*/  BSYNC B1 ;  /* 0x0000000000017941 */ /* 0x000fea0003800000 */
.L_x_21266:
[----:B------:R-:W0:Y:S01]  /*1c10*/  LDC.64 R112, c[0x0][0x238] ;  /* 0x00008e00ff707b82 */ /* 0x000e220000000a00 */
[----:B------:R-:W-:Y:S01]  /*1c20*/  IADD3 R111, R111, 0x100, RZ ;  /* 0x000001006f6f7810 */ /* 0x000fe20007ffe0ff */
[C---:B0-----:R-:W-:Y:S01]  /*1c30*/  IMAD.WIDE.U32 R112, R115.reuse, 0x10, R112 ;  /* 0x0000001073707825 */ /* 0x041fe200078e0070 */
[----:B------:R-:W-:-:S04]  /*1c40*/  IADD3 R115, R115, 0x100, RZ ;  /* 0x0000010073737810 */ /* 0x000fc80007ffe0ff */
[----:B------:R0:W-:Y:S03]  /*1c50*/  STG.E.128 desc[UR4][R112.64], R88 ;  /* 0x0000005870007986 */ /* 0x0001e6000c101d04 */
.L_x_21259:
[----:B------:R-:W-:Y:S05]  /*1c60*/  BSYNC B0 ;  /* 0x0000000000007941 */ /* 0x000fea0003800000 */
.L_x_21258:
        /* <DEDUP_REMOVED lines=9> */
[----:B--23--:R-:W0:Y:S02]  /*1d00*/  @P0 LDC.64 R112, c[0x0][0x230] ;  /* 0x00008c00ff700b82 */ /* 0x00ce240000000a00 */
        /* <DEDUP_REMOVED lines=22> */
.L_x_21271:
[----:B------:R-:W-:Y:S05]  /*1e70*/  BSYNC B1 ;  /* 0x0000000000017941 */ /* 0x000fea0003800000 */
.L_x_21270:
[----:B------:R-:W-:Y:S04]  /*1e80*/  BSSY B1, `(.L_x_21272) ;  /* 0x0000005000017945 */ /* 0x000fe80003800000 */
[----:B------:R-:W-:Y:S05]  /*1e90*/  @!P1 BRA `(.L_x_21273) ;  /* 0x00000000000c9947 */ /* 0x000fea0003800000 */
[----:B-----5:R-:W-:-:S04]  /*1ea0*/  FMUL.FTZ R114, R117, UR6 ;  /* 0x0000000675727c20 */ /* 0x020fc80008410000 */
[----:B------:R-:W-:-:S04]  /*1eb0*/  FMUL.FTZ R101, R73, R114 ;  /* 0x0000007249657220 */ /* 0x000fc80000410000 */
[----:B------:R-:W-:-:S07]  /*1ec0*/  @P0 FADD.FTZ R101, R77, R101 ;  /* 0x000000654d650221 */ /* 0x000fce0000010000 */
.L_x_21273:
[----:B------:R-:W-:Y:S05]  /*1ed0*/  BSYNC B1 ;  /* 0x0000000000017941 */ /* 0x000fea0003800000 */
.L_x_21272:
[----:B------:R-:W-:Y:S04]  /*1ee0*/  BSSY B1, `(.L_x_21274) ;  /* 0x0000005000017945 */ /* 0x000fe80003800000 */
[----:B------:R-:W-:Y:S05]  /*1ef0*/  @!P1 BRA `(.L_x_21275) ;  /* 0x00000000000c9947 */ /* 0x000fea0003800000 */
[----:B-----5:R-:W-:-:S04]  /*1f00*/  FMUL.FTZ R111, R118, UR6 ;  /* 0x00000006766f7c20 */ /* 0x020fc80008410000 */
[----:B------:R-:W-:-:S04]  /*1f10*/  FMUL.FTZ R102, R74, R111 ;  /* 0x0000006f4a667220 */ /* 0x000fc80000410000 */
[----:B------:R-:W-:-:S07]  /*1f20*/  @P0 FADD.FTZ R102, R78, R102 ;  /* 0x000000664e660221 */ /* 0x000fce0000010000 */
.L_x_21275:
[----:B------:R-:W-:Y:S05]  /*1f30*/  BSYNC B1 ;  /* 0x0000000000017941 */ /* 0x000fea0003800000 */
.L_x_21274:
[----:B------:R-:W-:Y:S04]  /*1f40*/  BSSY B1, `(.L_x_21276) ;  /* 0x0000005000017945 */ /* 0x000fe80003800000 */
[----:B------:R-:W-:Y:S05]  /*1f50*/  @!P1 BRA `(.L_x_21277) ;  /* 0x00000000000c9947 */ /* 0x000fea0003800000 */
[----:B-----5:R-:W-:-:S04]  /*1f60*/  FMUL.FTZ R114, R119, UR6 ;  /* 0x0000000677727c20 */ /* 0x020fc80008410000 */
[----:B------:R-:W-:-:S04]  /*1f70*/  FMUL.FTZ R103, R75, R114 ;  /* 0x000000724b677220 */ /* 0x000fc80000410000 */
[----:B------:R-:W-:-:S07]  /*1f80*/  @P0 FADD.FTZ R103, R79, R103 ;  /* 0x000000674f670221 */ /* 0x000fce0000010000 */
.L_x_21277:
[----:B------:R-:W-:Y:S05]  /*1f90*/  BSYNC B1 ;  /* 0x0000000000017941 */ /* 0x000fea0003800000 */
.L_x_21276:
[----:B------:R0:W-:Y:S02]  /*1fa0*/  STG.E.128 desc[UR4][R112.64], R100 ;  /* 0x0000006470007986 */ /* 0x0001e4000c101d04 */
.L_x_21269:
[----:B------:R-:W-:Y:S05]  /*1fb0*/  BSYNC B0 ;  /* 0x0000000000007941 */ /* 0x000fea0003800000 */
.L_x_21268:
        /* <DEDUP_REMOVED lines=49> */
[----:B----4-:R-:W-:-:S04]  /*22d0*/  FMUL.FTZ R112, R105, R0 ;  /* 0x0000000069707220 */ /* 0x010fc80000410000 */
        /* <DEDUP_REMOVED lines=58> */
.L_x_21302:
        /* <DEDUP_REMOVED lines=25> */
[----:B------:R-:W0:Y:S02]  /*2810*/  SHFL.DOWN PT, R115, R0, 0x4, 0x1f ;  /* 0x08801f0000737f89 */ /* 0x000e2400000e0000 */
[----:B0-----:R-:W-:Y:S02]  /*2820*/  I2FP.F32.S32 R128, R115 ;  /* 0x0000007300807245 */ /* 0x001fe40000201400 */
[----:B------:R-:W-:-:S04]  /*2830*/  IADD3 R115, R115, R0, RZ ;  /* 0x0000000073737210 */ /* 0x000fc80007ffe0ff */
[----:B------:R-:W-:Y:S01]  /*2840*/  I2FP.F32.S32 R0, R115 ;  /* 0x0000007300007245 */ /* 0x000fe20000201400 */
[----:B------:R-:W0:Y:S04]  /*2850*/  SHFL.DOWN PT, R125, R112, 0x4, 0x1f ;  /* 0x08801f00707d7f89 */ /* 0x000e2800000e0000 */
[----:B------:R-:W1:Y:S01]  /*2860*/  SHFL.DOWN PT, R114, R113, 0x4, 0x1f ;  /* 0x08801f0071727f89 */ /* 0x000e6200000e0000 */
[C---:B0-----:R-:W-:Y:S01]  /*2870*/  FMUL.FTZ R130, R125.reuse, R128 ;  /* 0x000000807d827220 */ /* 0x041fe20000410000 */
[----:B------:R-:W-:-:S03]  /*2880*/  FADD.FTZ R126, -R125, R112 ;  /* 0x000000707d7e7221 */ /* 0x000fc60000010100 */
[----:B------:R-:W-:Y:S01]  /*2890*/  FFMA.FTZ R129, R127, R112, R130 ;  /* 0x000000707f817223 */ /* 0x000fe20000010082 */
[----:B------:R-:W-:Y:S01]  /*28a0*/  FMUL.FTZ R126, R126, R126 ;  /* 0x0000007e7e7e7220 */ /* 0x000fe20000410000 */
[----:B------:R-:W0:Y:S01]  /*28b0*/  MUFU.RCP R112, R0 ;  /* 0x0000000000707308 */ /* 0x000e220000001000 */
[----:B-1----:R-:W-:Y:S02]  /*28c0*/  FADD.FTZ R125, R114, R113 ;  /* 0x00000071727d7221 */ /* 0x002fe40000010000 */
[----:B------:R-:W-:-:S04]  /*28d0*/  FMUL.FTZ R126, R126, R127 ;  /* 0x0000007f7e7e7220 */ /* 0x000fc80000410000 */
[----:B------:R-:W-:Y:S01]  /*28e0*/  FMUL.FTZ R126, R126, R128 ;  /* 0x000000807e7e7220 */ /* 0x000fe20000410000 */
[----:B0-----:R-:W-:-:S03]  /*28f0*/  FMUL.FTZ R129, R112, R129 ;  /* 0x0000008170817220 */ /* 0x001fc60000410000 */
[----:B------:R-:W-:Y:S02]  /*2900*/  FFMA.FTZ R125, R112, R126, R125 ;  /* 0x0000007e707d7223 */ /* 0x000fe4000001007d */
[----:B------:R-:W0:Y:S04]  /*2910*/  SHFL.DOWN PT, R112, R115, 0x2, 0x1f ;  /* 0x08401f0073707f89 */ /* 0x000e2800000e0000 */
[----:B------:R-:W1:Y:S01]  /*2920*/  SHFL.DOWN PT, R114, R129, 0x2, 0x1f ;  /* 0x08401f0081727f89 */ /* 0x000e6200000e0000 */
[-C--:B0-----:R-:W-:Y:S02]  /*2930*/  IADD3 R126, R115, R112.reuse, RZ ;  /* 0x00000070737e7210 */ /* 0x081fe40007ffe0ff */
[----:B------:R-:W-:Y:S01]  /*2940*/  I2FP.F32.S32 R127, R112 ;  /* 0x00000070007f7245 */ /* 0x000fe20000201400 */
[----:B-1----:R-:W-:-:S04]  /*2950*/  FADD.FTZ R112, R129, -R114 ;  /* 0x8000007281707221 */ /* 0x002fc80000010000 */
[----:B------:R-:W-:Y:S01]  /*2960*/  FMUL.FTZ R133, R114, R127 ;  /* 0x0000007f72857220 */ /* 0x000fe20000410000 */
[----:B------:R-:W-:Y:S01]  /*2970*/  FMUL.FTZ R113, R112, R112 ;  /* 0x0000007070717220 */ /* 0x000fe20000410000 */
[----:B------:R-:W-:Y:S02]  /*2980*/  I2FP.F32.S32 R114, R126 ;  /* 0x0000007e00727245 */ /* 0x000fe40000201400 */
[C---:B------:R-:W-:Y:S01]  /*2990*/  FFMA.FTZ R133, R0.reuse, R129, R133 ;  /* 0x0000008100857223 */ /* 0x040fe20000010085 */
[----:B------:R-:W-:Y:S01]  /*29a0*/  FMUL.FTZ R113, R0, R113 ;  /* 0x0000007100717220 */ /* 0x000fe20000410000 */
[----:B------:R-:W0:Y:S01]  /*29b0*/  MUFU.RCP R112, R114 ;  /* 0x0000007200707308 */ /* 0x000e220000001000 */
[----:B------:R-:W1:Y:S02]  /*29c0*/  SHFL.DOWN PT, R0, R125, 0x2, 0x1f ;  /* 0x08401f007d007f89 */ /* 0x000e6400000e0000 */
[----:B------:R-:W-:Y:S01]  /*29d0*/  FMUL.FTZ R127, R113, R127 ;  /* 0x0000007f717f7220 */ /* 0x000fe20000410000 */
[----:B0-----:R-:W-:Y:S01]  /*29e0*/  FMUL.FTZ R133, R112, R133 ;  /* 0x0000008570857220 */ /* 0x001fe20000410000 */
[----:B-1----:R-:W-:-:S04]  /*29f0*/  FADD.FTZ R113, R125, R0 ;  /* 0x000000007d717221 */ /* 0x002fc80000010000 */
[----:B------:R-:W-:Y:S01]  /*2a00*/  SHFL.DOWN PT, R0, R133, 0x1, 0x1f ;  /* 0x08201f0085007f89 */ /* 0x000fe200000e0000 */
[----:B------:R-:W-:-:S03]  /*2a10*/  FFMA.FTZ R127, R112, R127, R113 ;  /* 0x0000007f707f7223 */ /* 0x000fc60000010071 */
[----:B------:R-:W0:Y:S02]  /*2a20*/  SHFL.DOWN PT, R113, R126, 0x1, 0x1f ;  /* 0x08201f007e717f89 */ /* 0x000e2400000e0000 */
[-C--:B0-----:R-:W-:Y:S02]  /*2a30*/  IADD3 R128, R126, R113.reuse, RZ ;  /* 0x000000717e807210 */ /* 0x081fe40007ffe0ff */
[----:B------:R-:W-:Y:S02]  /*2a40*/  I2FP.F32.S32 R129, R113 ;  /* 0x0000007100817245 */ /* 0x000fe40000201400 */
[----:B------:R-:W-:-:S03]  /*2a50*/  I2FP.F32.S32 R128, R128 ;  /* 0x0000008000807245 */ /* 0x000fc60000201400 */
[----:B------:R-:W-:Y:S01]  /*2a60*/  FMUL.FTZ R113, R0, R129 ;  /* 0x0000008100717220 */ /* 0x000fe20000410000 */
[----:B------:R-:W-:Y:S02]  /*2a70*/  FADD.FTZ R0, R133, -R0 ;  /* 0x8000000085007221 */ /* 0x000fe40000010000 */
[----:B------:R-:W0:Y:S01]  /*2a80*/  MUFU.RCP R128, R128 ;  /* 0x0000008000807308 */ /* 0x000e220000001000 */
[----:B------:R-:W-:Y:S01]  /*2a90*/  FFMA.FTZ R125, R114, R133, R113 ;  /* 0x00000085727d7223 */ /* 0x000fe20000010071 */
[----:B------:R-:W-:Y:S01]  /*2aa0*/  FMUL.FTZ R111, R0, R0 ;  /* 0x00000000006f7220 */ /* 0x000fe20000410000 */
[----:B------:R-:W1:Y:S01]  /*2ab0*/  @!P0 LDC.64 R112, c[0x0][0x250] ;  /* 0x00009400ff708b82 */ /* 0x000e620000000a00 */
[----:B------:R-:W2:Y:S02]  /*2ac0*/  SHFL.DOWN PT, R0, R127, 0x1, 0x1f ;  /* 0x08201f007f007f89 */ /* 0x000ea400000e0000 */
[----:B------:R-:W-:-:S04]  /*2ad0*/  FMUL.FTZ R111, R114, R111 ;  /* 0x0000006f726f7220 */ /* 0x000fc80000410000 */
[----:B------:R-:W-:Y:S01]  /*2ae0*/  FMUL.FTZ R129, R111, R129 ;  /* 0x000000816f817220 */ /* 0x000fe20000410000 */
[----:B------:R-:W3:Y:S01]  /*2af0*/  @!P0 LDC.64 R114, c[0x0][0x258] ;  /* 0x00009600ff728b82 */ /* 0x000ee20000000a00 */
[----:B0-----:R-:W-:-:S06]  /*2b00*/  FMUL.FTZ R125, R128, R125 ;  /* 0x0000007d807d7220 */ /* 0x001fcc0000410000 */
[----:B------:R-:W0:Y:S01]  /*2b10*/  SHFL.IDX PT, R125, R125, RZ, 0x1f ;  /* 0x00001fff7d7d7589 */ /* 0x000e2200000e0000 */
[----:B-1----:R-:W-:Y:S01]  /*2b20*/  @!P0 LEA R112, P1, R106, R112, 0x2 ;  /* 0x000000706a708211 */ /* 0x002fe200078210ff */
[----:B--2---:R-:W-:-:S03]  /*2b30*/  FADD.FTZ R111, R127, R0 ;  /* 0x000000007f6f7221 */ /* 0x004fc60000010000 */
[----:B------:R-:W-:Y:S01]  /*2b40*/  @!P0 LEA.HI.X R113, R106, R113, R110, 0x2, P1 ;  /* 0x000000716a718211 */ /* 0x000fe200008f146e */
[----:B------:R-:W-:Y:S01]  /*2b50*/  FFMA.FTZ R111, R128, R129, R111 ;  /* 0x00000081806f7223 */ /* 0x000fe2000001006f */
[----:B---3--:R-:W-:-:S05]  /*2b60*/  @!P0 LEA R114, P1, R106, R114, 0x2 ;  /* 0x000000726a728211 */ /* 0x008fca00078210ff */
[----:B------:R-:W1:Y:S01]  /*2b70*/  SHFL.IDX PT, R111, R111, RZ, 0x1f ;  /* 0x00001fff6f6f7589 */ /* 0x000e6200000e0000 */
[----:B------:R-:W-:Y:S02]  /*2b80*/  @!P0 LEA.HI.X R115, R106, R115, R110, 0x2, P1 ;  /* 0x000000736a738211 */ /* 0x000fe400008f146e */
[----:B------:R-:W-:Y:S01]  /*2b90*/  PLOP3.LUT P1, PT, PT, PT, UP0, 0x40, 0x0 ;  /* 0x000000000000781c */ /* 0x000fe20003f2e808 */
[----:B0-----:R-:W-:Y:S01]  /*2ba0*/  FMUL.FTZ R0, R125, R125 ;  /* 0x0000007d7d007220 */ /* 0x001fe20000410000 */
[----:B------:R0:W-:Y:S04]  /*2bb0*/  @!P0 STG.E desc[UR4][R112.64], R125 ;  /* 0x0000007d70008986 */ /* 0x0001e8000c101904 */
[----:B------:R-:W-:Y:S02]  /*2bc0*/  FSEL R133, R0, RZ, !P1 ;  /* 0x000000ff00857208 */ /* 0x000fe40004800000 */
[----:B------:R-:W1:Y:S02]  /*2bd0*/  LDC R0, c[0x0][0x2d8] ;  /* 0x0000b600ff007b82 */ /* 0x000e640000000800 */
[----:B-1----:R-:W-:-:S04]  /*2be0*/  FFMA.FTZ R0, R111, UR7, R0 ;  /* 0x000000076f007c23 */ /* 0x002fc80008010000 */
[----:B------:R-:W-:-:S04]  /*2bf0*/  FADD.FTZ R0, R0, R133 ;  /* 0x0000008500007221 */ /* 0x000fc80000010000 */
[----:B------:R-:W1:Y:S02]  /*2c00*/  MUFU.RSQ R127, R0 ;  /* 0x00000000007f7308 */ /* 0x000e640000001400 */
[----:B-1----:R0:W-:Y:S01]  /*2c10*/  @!P0 STG.E desc[UR4][R114.64], R127 ;  /* 0x0000007f72008986 */ /* 0x0021e2000c101904 */
[----:B-----5:R-:W-:-:S13]  /*2c20*/  ISETP.GE.AND P0, PT, R108, 0x1, PT ;  /* 0x000000016c00780c */ /* 0x020fda0003f06270 */
[----:B0-----:R-:W-:Y:S05]  /*2c30*/  @!P0 BRA `(.L_x_21280) ;  /* 0x0000000400f08947 */ /* 0x001fea0003800000 */
        /* <DEDUP_REMOVED lines=13> */
[--C-:B------:R-:W-:Y:S02]  /*2d10*/  FADD.FTZ R112, R95, -R114.reuse ;  /* 0x800000725f707221 */ /* 0x100fe40000010000 */
[----:B------:R-:W-:Y:S01]  /*2d20*/  FMUL.FTZ R113, R127, R0 ;  /* 0x000000007f717220 */ /* 0x000fe20000410000 */
[----:B------:R-:W-:Y:S01]  /*2d30*/  FADD.FTZ R0, R93, -R114 ;  /* 0x800000725d007221 */ /* 0x000fe20000010000 */
[C---:B------:R-:W-:Y:S01]  /*2d40*/  FMUL.FTZ R115, R127.reuse, R110 ;  /* 0x0000006e7f737220 */ /* 0x040fe20000410000 */
[C---:B------:R-:W-:Y:S01]  /*2d50*/  FMUL.FTZ R112, R127.reuse, R112 ;  /* 0x000000707f707220 */ /* 0x040fe20000410000 */
[----:B------:R-:W-:Y:S01]  /*2d60*/  FFMA.FTZ R132, R8, R113, R4 ;  /* 0x0000007108847223 */ /* 0x000fe20000010004 */
[----:B------:R-:W-:Y:S01]  /*2d70*/  FMUL.FTZ R0, R127, R0 ;  /* 0x000000007f007220 */ /* 0x000fe20000410000 */
[----:B------:R-:W-:Y:S01]  /*2d80*/  FFMA.FTZ R134, R10, R115, R6 ;  /* 0x000000730a867223 */ /* 0x000fe20000010006 */
[----:B------:R-:W-:-:S02]  /*2d90*/  FFMA.FTZ R135, R11, R112, R7 ;  /* 0x000000700b877223 */ /* 0x000fc40000010007 */
[----:B------:R-:W-:Y:S01]  /*2da0*/  FFMA.FTZ R133, R9, R0, R5 ;  /* 0x0000000009857223 */ /* 0x000fe20000010005 */
[C---:B0-----:R-:W-:Y:S01]  /*2db0*/  IMAD.WIDE.U32 R108, R111.reuse, 0x10, R108 ;  /* 0x000000106f6c7825 */ /* 0x041fe200078e006c */
[----:B------:R-:W-:-:S04]  /*2dc0*/  IADD3 R111, R111, 0x100, RZ ;  /* 0x000001006f6f7810 */ /* 0x000fc80007ffe0ff */
[----:B------:R0:W-:Y:S03]  /*2dd0*/  STG.E.128 desc[UR4][R108.64], R132 ;  /* 0x000000846c007986 */ /* 0x0001e6000c101d04 */
.L_x_21282:
[----:B------:R-:W-:Y:S05]  /*2de0*/  BSYNC B1 ;  /* 0x0000000000017941 */ /* 0x000fea0003800000 */
.L_x_21281:
[----:B------:R-:W-:Y:S01]  /*2df0*/  ISETP.NE.AND P0, PT, R120, RZ, PT ;  /* 0x000000ff7800720c */ /* 0x000fe20003f05270 */
[----:B------:R-:W-:-:S12]  /*2e00*/  BSSY B1, `(.L_x_21283) ;  /* 0x0000012000017945 */ /* 0x000fd80003800000 */
[----:B------:R-:W-:Y:S05]  /*2e10*/  @!P0 BRA `(.L_x_21284) ;  /* 0x0000000000408947 */ /* 0x000fea0003800000 */
[----:B0-----:R-:W0:Y:S01]  /*2e20*/  LDC.64 R108, c[0x0][0x2b8] ;  /* 0x0000ae00ff6c7b82 */ /* 0x001e220000000a00 */
        /* <DEDUP_REMOVED lines=15> */
.L_x_21284:
[----:B------:R-:W-:Y:S05]  /*2f20*/  BSYNC B1 ;  /* 0x0000000000017941 */ /* 0x000fea0003800000 */
.L_x_21283:
[----:B------:R-:W-:Y:S01]  /*2f30*/  ISETP.NE.AND P0, PT, R121, RZ, PT ;  /* 0x000000ff7900720c */ /* 0x000fe20003f05270 */
[----:B------:R-:W-:-:S12]  /*2f40*/  BSSY B1, `(.L_x_21285) ;  /* 0x0000012000017945 */ /* 0x000fd80003800000 */
[----:B------:R-:W-:Y:S05]  /*2f50*/  @!P0 BRA `(.L_x_21286) ;  /* 0x0000000000408947 */ /* 0x000fea0003800000 */
[----:B01----:R-:W0:Y:S01]  /*2f60*/  LDC.64 R108, c[0x0][0x2b8] ;  /* 0x0000ae00ff6c7b82 */ /* 0x003e220000000a00 */
        /* <DEDUP_REMOVED lines=15> */
.L_x_21286:
[----:B------:R-:W-:Y:S05]  /*3060*/  BSYNC B1 ;  /* 0x0000000000017941 */ /* 0x000fea0003800000 */
.L_x_21285:
[----:B------:R-:W-:Y:S01]  /*3070*/  ISETP.NE.AND P0, PT, R122, RZ, PT ;  /* 0x000000ff7a00720c */ /* 0x000fe20003f05270 */
[----:B------:R-:W-:-:S12]  /*3080*/  BSSY B1, `(.L_x_21287) ;  /* 0x0000012000017945 */ /* 0x000fd80003800000 */
[----:B------:R-:W-:Y:S05]  /*3090*/  @!P0 BRA `(.L_x_21288) ;  /* 0x0000000000408947 */ /* 0x000fea0003800000 */
[----:B012---:R-:W0:Y:S01]  /*30a0*/  LDC.64 R108, c[0x0][0x2b8] ;  /* 0x0000ae00ff6c7b82 */ /* 0x007e220000000a00 */
        /* <DEDUP_REMOVED lines=15> */
.L_x_21288:
[----:B------:R-:W-:Y:S05]  /*31a0*/  BSYNC B1 ;  /* 0x0000000000017941 */ /* 0x000fea0003800000 */
.L_x_21287:
[----:B------:R-:W-:Y:S01]  /*31b0*/  ISETP.NE.AND P0, PT, R123, RZ, PT ;  /* 0x000000ff7b00720c */ /* 0x000fe20003f05270 */
[----:B------:R-:W-:-:S12]  /*31c0*/  BSSY B1, `(.L_x_21289) ;  /* 0x0000012000017945 */ /* 0x000fd80003800000 */
[----:B------:R-:W-:Y:S05]  /*31d0*/  @!P0 BRA `(.L_x_21290) ;  /* 0x0000000000408947 */ /* 0x000fea0003800000 */
[----:B0123--:R-:W0:Y:S01]  /*31e0*/  LDC.64 R108, c[0x0][0x2b8] ;  /* 0x0000ae00ff6c7b82 */ /* 0x00fe220000000a00 */
        /* <DEDUP_REMOVED lines=15> */
.L_x_21290:
[----:B------:R-:W-:Y:S05]  /*32e0*/  BSYNC B1 ;  /* 0x0000000000017941 */ /* 0x000fea0003800000 */
.L_x_21289:
        /* <DEDUP_REMOVED lines=17> */
.L_x_21280:
[----:B------:R-:W-:Y:S05]  /*3400*/  BSYNC B0 ;  /* 0x0000000000007941 */ /* 0x000fea0003800000 */
.L_x_21279:
[----:B------:R-:W-:Y:S02]  /*3410*/  ISETP.NE.AND P0, PT, R131, RZ, PT ;  /* 0x000000ff8300720c */ /* 0x000fe40003f05270 */
[----:B------:R-:W-:Y:S02]  /*3420*/  IADD3 R106, R106, UR8, RZ ;  /* 0x000000086a6a7c10 */ /* 0x000fe4000fffe0ff */
[----:B------:R-:W-:Y:S02]  /*3430*/  SEL R0, RZ, 0x1, P0 ;  /* 0x00000001ff007807 */ /* 0x000fe40000000000 */
[----:B------:R-:W-:-:S13]  /*3440*/  ISETP.GE.AND P0, PT, R106, UR9, PT ;  /* 0x000000096a007c0c */ /* 0x000fda000bf06270 */
[----:B------:R-:W-:Y:S05]  /*3450*/  @!P0 BRA `(.L_x_21291) ;  /* 0xffffffd400708947 */ /* 0x000fea000383ffff */
[----:B------:R-:W-:Y:S05]  /*3460*/  EXIT ;  /* 0x000000000000794d */ /* 0x000fea0003800000 */
.L_x_21278:
[----:B------:R-:W-:Y:S01]  /*3470*/  HFMA2.MMA R133, -RZ, RZ, 0, 5.9604644775390625e-08 ;  /* 0x00000001ff857435 */ /* 0x000fe200000001ff */
[----:B------:R-:W-:Y:S02]  /*3480*/  MOV R132, R113 ;  /* 0x0000007100847202 */ /* 0x000fe40000000f00 */
[----:B------:R-:W-:Y:S02]  /*3490*/  MOV R134, 0x1f ;  /* 0x0000001f00867802 */ /* 0x000fe40000000f00 */
[----:B------:R-:W-:-:S07]  /*34a0*/  MOV R129, 0xffffffff ;  /* 0xffffffff00817802 */ /* 0x000fce0000000f00 */
[----:B----45:R-:W-:Y:S05]  /*34b0*/  WARPSYNC.COLLECTIVE R129, `(.L_x_21292) ;  /* 0x0000000081087348 */ /* 0x030fea0003c00000 */
[----:B------:R0:W1:Y:S02]  /*34c0*/  SHFL.BFLY P6, R130, R132, R133, R134 ;  /* 0x0c00008584827389 */ /* 0x00006400000c0086 */
[----:B01--45:R-:W-:Y:S01]  /*34d0*/  ENDCOLLECTIVE ;  /* 0x000000000000791b */ /* 0x033fe20003800000 */
.L_x_21292:
[----:B------:R-:W-:Y:S01]  /*34e0*/  HFMA2.MMA R133, -RZ, RZ, 0, 1.1920928955078125e-07 ;  /* 0x00000002ff857435 */ /* 0x000fe200000001ff */
[----:B------:R-:W-:-:S05]  /*34f0*/  MOV R0, R130 ;  /* 0x0000008200007202 */ /* 0x000fca0000000f00 */
[----:B------:R-:W-:-:S05]  /*3500*/  FADD.FTZ R115, R113, R0 ;  /* 0x0000000071737221 */ /* 0x000fca0000010000 */
[----:B------:R-:W-:-:S07]  /*3510*/  MOV R132, R115 ;  /* 0x0000007300847202 */ /* 0x000fce0000000f00 */
[----:B------:R-:W-:Y:S05]  /*3520*/  WARPSYNC.COLLECTIVE R129, `(.L_x_21293) ;  /* 0x0000000081087348 */ /* 0x000fea0003c00000 */
[----:B------:R0:W1:Y:S02]  /*3530*/  SHFL.BFLY P6, R130, R132, R133, R134 ;  /* 0x0c00008584827389 */ /* 0x00006400000c0086 */
[----:B01----:R-:W-:Y:S01]  /*3540*/  ENDCOLLECTIVE ;  /* 0x000000000000791b */ /* 0x003fe20003800000 */
.L_x_21293:
[----:B------:R-:W-:Y:S01]  /*3550*/  HFMA2.MMA R133, -RZ, RZ, 0, 2.384185791015625e-07 ;  /* 0x00000004ff857435 */ /* 0x000fe200000001ff */
[----:B------:R-:W-:-:S05]  /*3560*/  MOV R0, R130 ;  /* 0x0000008200007202 */ /* 0x000fca0000000f00 */
[----:B------:R-:W-:-:S05]  /*3570*/  FADD.FTZ R125, R115, R0 ;  /* 0x00000000737d7221 */ /* 0x000fca0000010000 */
[----:B------:R-:W-:-:S07]  /*3580*/  MOV R132, R125 ;  /* 0x0000007d00847202 */ /* 0x000fce0000000f00 */
[----:B------:R-:W-:Y:S05]  /*3590*/  WARPSYNC.COLLECTIVE R129, `(.L_x_21294) ;  /* 0x0000000081087348 */ /* 0x000fea0003c00000 */
[----:B------:R0:W1:Y:S02]  /*35a0*/  SHFL.BFLY P6, R130, R132, R133, R134 ;  /* 0x0c00008584827389 */ /* 0x00006400000c0086 */
[----:B01----:R-:W-:Y:S01]  /*35b0*/  ENDCOLLECTIVE ;  /* 0x000000000000791b */ /* 0x003fe20003800000 */
.L_x_21294:
[----:B------:R-:W-:Y:S01]  /*35c0*/  HFMA2.MMA R133, -RZ, RZ, 0, 4.76837158203125e-07 ;  /* 0x00000008ff857435 */ /* 0x000fe200000001ff */
[----:B------:R-:W-:-:S05]  /*35d0*/  MOV R0, R130 ;  /* 0x0000008200007202 */ /* 0x000fca0000000f00 */
[----:B------:R-:W-:-:S05]  /*35e0*/  FADD.FTZ R126, R125, R0 ;  /* 0x000000007d7e7221 */ /* 0x000fca0000010000 */
[----:B------:R-:W-:-:S07]  /*35f0*/  MOV R132, R126 ;  /* 0x0000007e00847202 */ /* 0x000fce0000000f00 */
[----:B------:R-:W-:Y:S05]  /*3600*/  WARPSYNC.COLLECTIVE R129, `(.L_x_21295) ;  /* 0x0000000081087348 */ /* 0x000fea0003c00000 */
[----:B------:R0:W1:Y:S02]  /*3610*/  SHFL.BFLY P6, R130, R132, R133, R134 ;  /* 0x0c00008584827389 */ /* 0x00006400000c0086 */
[----:B01----:R-:W-:Y:S01]  /*3620*/  ENDCOLLECTIVE ;  /* 0x000000000000791b */ /* 0x003fe20003800000 */
.L_x_21295:
[----:B------:R-:W-:Y:S01]  /*3630*/  HFMA2.MMA R133, -RZ, RZ, 0, 9.5367431640625e-07 ;  /* 0x00000010ff857435 */ /* 0x000fe200000001ff */
[----:B------:R-:W-:-:S05]  /*3640*/  MOV R127, R130 ;  /* 0x00000082007f7202 */ /* 0x000fca0000000f00 */
[----:B------:R-:W-:-:S05]  /*3650*/  FADD.FTZ R127, R126, R127 ;  /* 0x0000007f7e7f7221 */ /* 0x000fca0000010000 */
[----:B------:R-:W-:-:S07]  /*3660*/  MOV R132, R127 ;  /* 0x0000007f00847202 */ /* 0x000fce0000000f00 */
[----:B------:R-:W-:Y:S05]  /*3670*/  WARPSYNC.COLLECTIVE R129, `(.L_x_21296) ;  /* 0x0000000081087348 */ /* 0x000fea0003c00000 */
[----:B------:R0:W1:Y:S02]  /*3680*/  SHFL.BFLY P6, R130, R132, R133, R134 ;  /* 0x0c00008584827389 */ /* 0x00006400000c0086 */
[----:B01----:R-:W-:Y:S01]  /*3690*/  ENDCOLLECTIVE ;  /* 0x000000000000791b */ /* 0x003fe20003800000 */
.L_x_21296:
        /* <DEDUP_REMOVED lines=57> */
.L_x_21297:
[----:B------:R-:W-:Y:S01]  /*3a30*/  HFMA2.MMA R133, -RZ, RZ, 0, 1.1920928955078125e-07 ;  /* 0x00000002ff857435 */ /* 0x000fe200000001ff */
[----:B------:R-:W-:-:S05]  /*3a40*/  MOV R113, R130 ;  /* 0x0000008200717202 */ /* 0x000fca0000000f00 */
[----:B------:R-:W-:-:S05]  /*3a50*/  FADD.FTZ R113, R0, R113 ;  /* 0x0000007100717221 */ /* 0x000fca0000010000 */
[----:B------:R-:W-:-:S07]  /*3a60*/  MOV R132, R113 ;  /* 0x0000007100847202 */ /* 0x000fce0000000f00 */
[----:B------:R-:W-:Y:S05]  /*3a70*/  WARPSYNC.COLLECTIVE R129, `(.L_x_21298) ;  /* 0x0000000081087348 */ /* 0x000fea0003c00000 */
[----:B------:R0:W1:Y:S02]  /*3a80*/  SHFL.BFLY P6, R130, R132, R133, R134 ;  /* 0x0c00008584827389 */ /* 0x00006400000c0086 */
[----:B01----:R-:W-:Y:S01]  /*3a90*/  ENDCOLLECTIVE ;  /* 0x000000000000791b */ /* 0x003fe20003800000 */
.L_x_21298:
[----:B------:R-:W-:Y:S01]  /*3aa0*/  HFMA2.MMA R133, -RZ, RZ, 0, 2.384185791015625e-07 ;  /* 0x00000004ff857435 */ /* 0x000fe200000001ff */
[----:B------:R-:W-:-:S05]  /*3ab0*/  MOV R126, R130 ;  /* 0x00000082007e7202 */ /* 0x000fca0000000f00 */
[----:B------:R-:W-:-:S05]  /*3ac0*/  FADD.FTZ R126, R113, R126 ;  /* 0x0000007e717e7221 */ /* 0x000fca0000010000 */
[----:B------:R-:W-:-:S07]  /*3ad0*/  MOV R132, R126 ;  /* 0x0000007e00847202 */ /* 0x000fce0000000f00 */
[----:B------:R-:W-:Y:S05]  /*3ae0*/  WARPSYNC.COLLECTIVE R129, `(.L_x_21299) ;  /* 0x0000000081087348 */ /* 0x000fea0003c00000 */
[----:B------:R0:W1:Y:S02]  /*3af0*/  SHFL.BFLY P6, R130, R132, R133, R134 ;  /* 0x0c00008584827389 */ /* 0x00006400000c0086 */
[----:B01----:R-:W-:Y:S01]  /*3b00*/  ENDCOLLECTIVE ;  /* 0x000000000000791b */ /* 0x003fe20003800000 */
.L_x_21299:
[----:B------:R-:W-:Y:S01]  /*3b10*/  HFMA2.MMA R133, -RZ, RZ, 0, 4.76837158203125e-07 ;  /* 0x00000008ff857435 */ /* 0x000fe200000001ff */
[----:B------:R-:W-:-:S05]  /*3b20*/  MOV R115, R130 ;  /* 0x0000008200737202 */ /* 0x000fca0000000f00 */
[----:B------:R-:W-:-:S05]  /*3b30*/  FADD.FTZ R115, R126, R115 ;  /* 0x000000737e737221 */ /* 0x000fca0000010000 */
[----:B------:R-:W-:-:S07]  /*3b40*/  MOV R132, R115 ;  /* 0x0000007300847202 */ /* 0x000fce0000000f00 */
[----:B------:R-:W-:Y:S05]  /*3b50*/  WARPSYNC.COLLECTIVE R129, `(.L_x_21300) ;  /* 0x0000000081087348 */ /* 0x000fea0003c00000 */
[----:B------:R0:W1:Y:S02]  /*3b60*/  SHFL.BFLY P6, R130, R132, R133, R134 ;  /* 0x0c00008584827389 */ /* 0x00006400000c0086 */
[----:B01----:R-:W-:Y:S01]  /*3b70*/  ENDCOLLECTIVE ;  /* 0x000000000000791b */ /* 0x003fe20003800000 */
.L_x_21300:
[----:B------:R-:W-:Y:S01]  /*3b80*/  HFMA2.MMA R133, -RZ, RZ, 0, 9.5367431640625e-07 ;  /* 0x00000010ff857435 */ /* 0x000fe200000001ff */
[----:B------:R-:W-:-:S05]  /*3b90*/  MOV R128, R130 ;  /* 0x0000008200807202 */ /* 0x000fca0000000f00 */
[----:B------:R-:W-:-:S05]  /*3ba0*/  FADD.FTZ R128, R115, R128 ;  /* 0x0000008073807221 */ /* 0x000fca0000010000 */
[----:B------:R-:W-:-:S07]  /*3bb0*/  MOV R132, R128 ;  /* 0x0000008000847202 */ /* 0x000fce0000000f00 */
[----:B------:R-:W-:Y:S05]  /*3bc0*/  WARPSYNC.COLLECTIVE R129, `(.L_x_21301) ;  /* 0x0000000081087348 */ /* 0x000fea0003c00000 */
[----:B------:R0:W1:Y:S02]  /*3bd0*/  SHFL.BFLY P6, R130, R132, R133, R134 ;  /* 0x0c00008584827389 */ /* 0x00006400000c0086 */
[----:B01----:R-:W-:Y:S01]  /*3be0*/  ENDCOLLECTIVE ;  /* 0x000000000000791b */ /* 0x003fe20003800000 */
.L_x_21301:
[----:B------:R-:W-:Y:S01]  /*3bf0*/  MOV R125, R130 ;  /* 0x00000082007d7202 */ /* 0x000fe20000000f00 */
[----:B------:R-:W-:Y:S06]  /*3c00*/  BRA `(.L_x_21302) ;  /* 0xffffffe8009c7947 */ /* 0x000fec000383ffff */
.L_x_21303:
        /* <DEDUP_REMOVED lines=15> */
.L_x_23358:


//--------------------- .text._ZN10layer_norm13ln_fwd_kernelINS_13Kernel_traitsIfffffjLj6144ELj1ELj1ELj8ELj16ENS_18Kernel_traits_baseILj6144EfffffjLj256EEEEELb0ELb1ELb1ELb1EEEvNS_9FwdParamsE --------------------------
	.section	.text._ZN10layer_norm13ln_fwd_kernelINS_13Kernel_traitsIfffffjLj6144ELj1ELj1ELj8ELj16ENS_18Kernel_traits_baseILj6144EfffffjLj256EEEEELb0ELb1ELb1ELb1EEEvNS_9FwdParamsE,"ax",@progbits
	.align	128
        .global         _ZN10layer_norm13ln_fwd_kernelINS_13Kernel_traitsIfffffjLj6144ELj1ELj1ELj8ELj16ENS_18Kernel_traits_baseILj6144EfffffjLj256EEEEELb0ELb1ELb1ELb1EEEvNS_9FwdParamsE
        .type           _ZN10layer_norm13ln_fwd_kernelINS_13Kernel_traitsIfffffjLj6144ELj1ELj1ELj8ELj16ENS_18Kernel_traits_baseILj6144EfffffjLj256EEEEELb0ELb1ELb1ELb1EEEvNS_9FwdParamsE,@function
        .size           _ZN10layer_norm13ln_fwd_kernelINS_13Kernel_traitsIfffffjLj6144ELj1ELj1ELj8ELj16ENS_18Kernel_traits_baseILj6144EfffffjLj256EEEEELb0ELb1ELb1ELb1EEEvNS_9FwdParamsE,(.L_x_23359 - _ZN10layer_norm13ln_fwd_kernelINS_13Kernel_traitsIfffffjLj6144ELj1ELj1ELj8ELj16ENS_18Kernel_traits_baseILj6144EfffffjLj256EEEEELb0ELb1ELb1ELb1EEEvNS_9FwdParamsE)
        .other          _ZN10layer_norm13ln_fwd_kernelINS_13Kernel_traitsIfffffjLj6144ELj1ELj1ELj8ELj16ENS_18Kernel_traits_baseILj6144EfffffjLj256EEEEELb0ELb1ELb1ELb1EEEvNS_9FwdParamsE,@"STO_CUDA_ENTRY STV_DEFAULT"
_ZN10layer_norm13ln_fwd_kernelINS_13Kernel_traitsIfffffjLj6144ELj1ELj1ELj8ELj16ENS_18Kernel_traits_baseILj6144EfffffjLj256EEEEELb0ELb1ELb1ELb1EEEvNS_9FwdParamsE:
.text._ZN10layer_norm13ln_fwd_kernelINS_13Kernel_traitsIfffffjLj6144ELj1ELj1ELj8ELj16ENS_18Kernel_traits_baseILj6144EfffffjLj256EEEEELb0ELb1ELb1ELb1EEEvNS_9FwdParamsE:
        /* <DEDUP_REMOVED lines=59> */
.L_x_21355:
[----:B0-----:R-:W0:Y:S08]  /*03b0*/  LDC.64 R4, c[0x0][0x280] ;  /* 0x0000a000ff047b82 */ /* 0x001e300000000a00 */
[----:B-1----:R-:W1:Y:S08]  /*03c0*/  LDC.64 R112, c[0x0][0x230] ;  /* 0x00008c00ff707b82 */ /* 0x002e700000000a00 */
        /* <DEDUP_REMOVED lines=10> */
[----:B------:R-:W-:Y:S01]  /*0470*/  LEA.HI.SX32 R9, R9, R0, 0x1e ;  /* 0x0000000009097211 */ /* 0x000fe200078ff2ff */
[----:B0-----:R-:W-:Y:S02]  /*0480*/  IMAD.WIDE R10, R2, 0x4, R10 ;  /* 0x00000004020a7825 */ /* 0x001fe400078e020a */
[----:B------:R-:W0:Y:S03]  /*0490*/  @P0 LDC.64 R16, c[0x0][0x230] ;  /* 0x00008c00ff100b82 */ /* 0x000e260000000a00 */
[----:B-----5:R2:W5:Y:S01]  /*04a0*/  LDG.E R6, desc[UR4][R10.64] ;  /* 0x000000040a067981 */ /* 0x020562000c1e1900 */
[----:B-1----:R-:W-:-:S05]  /*04b0*/  @P0 IMAD.WIDE.U32 R12, R9, 0x10, R12 ;  /* 0x00000010090c0825 */ /* 0x002fca00078e000c */
[----:B------:R-:W4:Y:S01]  /*04c0*/  @P0 LDG.E.128 R36, desc[UR4][R12.64] ;  /* 0x000000040c240981 */ /* 0x000f22000c1e1d00 */
[----:B---3--:R-:W-:-:S13]  /*04d0*/  ISETP.GE.AND P5, PT, R8, 0x1, PT ;  /* 0x000000010800780c */ /* 0x008fda0003fa6270 */
[----:B------:R-:W2:Y:S01]  /*04e0*/  @P5 LDC.64 R14, c[0x0][0x220] ;  /* 0x00008800ff0e5b82 */ /* 0x000ea20000000a00 */
[----:B------:R-:W-:-:S05]  /*04f0*/  @P5 IADD3 R4, R8, -0x1, RZ ;  /* 0xffffffff08045810 */ /* 0x000fca0007ffe0ff */
[----:B------:R-:W-:-:S05]  /*0500*/  @P5 IMAD R4, R4, R7, RZ ;  /* 0x0000000704045224 */ /* 0x000fca00078e02ff */
[----:B------:R-:W-:Y:S02]  /*0510*/  @P5 SHF.R.S32.HI R5, RZ, 0x1f, R4 ;  /* 0x0000001fff055819 */ /* 0x000fe40000011404 */
[----:B------:R-:W-:Y:S02]  /*0520*/  ISETP.GT.AND P6, PT, R8, RZ, PT ;  /* 0x000000ff0800720c */ /* 0x000fe40003fc4270 */
[----:B------:R-:W-:Y:S02]  /*0530*/  @P5 LEA.HI R19, R5, R4, RZ, 0x2 ;  /* 0x0000000405135211 */ /* 0x000fe400078f10ff */
[----:B------:R-:W-:Y:S01]  /*0540*/  MOV R8, RZ ;  /* 0x000000ff00087202 */ /* 0x000fe20000000f00 */
[----:B------:R-:W1:Y:S01]  /*0550*/  LDC.64 R4, c[0x0][0x238] ;  /* 0x00008e00ff047b82 */ /* 0x000e620000000a00 */
[----:B------:R-:W-:-:S05]  /*0560*/  @P5 LEA.HI.SX32 R8, R19, R0, 0x1e ;  /* 0x0000000013085211 */ /* 0x000fca00078ff2ff */
[----:B--2---:R-:W-:-:S05]  /*0570*/  @P5 IMAD.WIDE.U32 R10, R8, 0x10, R14 ;  /* 0x00000010080a5825 */ /* 0x004fca00078e000e */
[----:B------:R2:W5:Y:S01]  /*0580*/  @P5 LDG.E.128 R32, desc[UR4][R10.64] ;  /* 0x000000040a205981 */ /* 0x000562000c1e1d00 */
[----:B------:R-:W-:-:S04]  /*0590*/  @!P6 ISETP.NE.U32.AND P1, PT, R112, RZ, PT ;  /* 0x000000ff7000e20c */ /* 0x000fc80003f25070 */
[----:B------:R-:W-:Y:S02]  /*05a0*/  @!P6 ISETP.NE.AND.EX P2, PT, R113, RZ, PT, P1 ;  /* 0x000000ff7100e20c */ /* 0x000fe40003f45310 */
[C---:B------:R-:W-:Y:S02]  /*05b0*/  @!P6 ISETP.NE.U32.AND P3, PT, R112.reuse, RZ, PT ;  /* 0x000000ff7000e20c */ /* 0x040fe40003f65070 */
[----:B----4-:R-:W-:Y:S02]  /*05c0*/  @!P6 FSEL R29, R37, RZ, P2 ;  /* 0x000000ff251de208 */ /* 0x010fe40001000000 */
[C---:B------:R-:W-:Y:S02]  /*05d0*/  @!P6 ISETP.NE.U32.AND P1, PT, R112.reuse, RZ, PT ;  /* 0x000000ff7000e20c */ /* 0x040fe40003f25070 */
[----:B------:R-:W-:Y:S02]  /*05e0*/  @!P6 ISETP.NE.U32.AND P2, PT, R112, RZ, PT ;  /* 0x000000ff7000e20c */ /* 0x000fe40003f45070 */
[----:B------:R-:W-:Y:S01]  /*05f0*/  IADD3 R19, R9, 0x100, RZ ;  /* 0x0000010009137810 */ /* 0x000fe20007ffe0ff */
[----:B------:R-:W-:Y:S01]  /*0600*/  BSSY B0, `(.L_x_21304) ;  /* 0x000000d000007945 */ /* 0x000fe20003800000 */
[----:B------:R-:W-:-:S02]  /*0610*/  @!P6 ISETP.NE.AND.EX P3, PT, R113, RZ, PT, P3 ;  /* 0x000000ff7100e20c */ /* 0x000fc40003f65330 */
[C---:B------:R-:W-:Y:S02]  /*0620*/  @!P6 ISETP.NE.AND.EX P1, PT, R113.reuse, RZ, PT, P1 ;  /* 0x000000ff7100e20c */ /* 0x040fe40003f25310 */
[----:B------:R-:W-:Y:S01]  /*0630*/  @!P6 ISETP.NE.AND.EX P2, PT, R113, RZ, PT, P2 ;  /* 0x000000ff7100e20c */ /* 0x000fe20003f45320 */
[----:B-1----:R-:W-:Y:S01]  /*0640*/  IMAD.WIDE.U32 R12, R9, 0x10, R4 ;  /* 0x00000010090c7825 */ /* 0x002fe200078e0004 */
[----:B------:R-:W-:Y:S02]  /*0650*/  @!P6 FSEL R30, R38, RZ, P1 ;  /* 0x000000ff261ee208 */ /* 0x000fe40000800000 */
[----:B------:R-:W-:Y:S01]  /*0660*/  @!P6 FSEL R31, R39, RZ, P2 ;  /* 0x000000ff271fe208 */ /* 0x000fe20001000000 */
[----:B0-----:R-:W-:Y:S01]  /*0670*/  @P0 IMAD.WIDE.U32 R14, R19, 0x10, R16 ;  /* 0x00000010130e0825 */ /* 0x001fe200078e0010 */
[----:B------:R-:W-:Y:S01]  /*0680*/  @!P6 FSEL R28, R36, RZ, P3 ;  /* 0x000000ff241ce208 */ /* 0x000fe20001800000 */
[----:B--2---:R-:W-:Y:S06]  /*0690*/  @!P6 BRA `(.L_x_21305) ;  /* 0x00000000000ce947 */ /* 0x004fec0003800000 */
[----:B-----5:R-:W-:-:S04]  /*06a0*/  FMUL.FTZ R11, R32, UR6 ;  /* 0x00000006200b7c20 */ /* 0x020fc80008410000 */
[----:B------:R-:W-:-:S04]  /*06b0*/  FMUL.FTZ R28, R60, R11 ;  /* 0x0000000b3c1c7220 */ /* 0x000fc80000410000 */
[----:B------:R-:W-:-:S07]  /*06c0*/  @P0 FADD.FTZ R28, R36, R28 ;  /* 0x0000001c241c0221 */ /* 0x000fce0000010000 */
.L_x_21305:
[----:B------:R-:W-:Y:S05]  /*06d0*/  BSYNC B0 ;  /* 0x0000000000007941 */ /* 0x000fea0003800000 */
.L_x_21304:
[----:B------:R-:W-:Y:S04]  /*06e0*/  BSSY B0, `(.L_x_21306) ;  /* 0x0000005000007945 */ /* 0x000fe80003800000 */
[----:B------:R-:W-:Y:S05]  /*06f0*/  @!P6 BRA `(.L_x_21307) ;  /* 0x00000000000ce947 */ /* 0x000fea0003800000 */
[----:B-----5:R-:W-:-:S04]  /*0700*/  FMUL.FTZ R10, R33, UR6 ;  /* 0x00000006210a7c20 */ /* 0x020fc80008410000 */
[----:B------:R-:W-:-:S04]  /*0710*/  FMUL.FTZ R29, R61, R10 ;  /* 0x0000000a3d1d7220 */ /* 0x000fc80000410000 */
[----:B------:R-:W-:-:S07]  /*0720*/  @P0 FADD.FTZ R29, R37, R29 ;  /* 0x0000001d251d0221 */ /* 0x000fce0000010000 */
.L_x_21307:
[----:B------:R-:W-:Y:S05]  /*0730*/  BSYNC B0 ;  /* 0x0000000000007941 */ /* 0x000fea0003800000 */
.L_x_21306:
[----:B------:R-:W-:Y:S04]  /*0740*/  BSSY B0, `(.L_x_21308) ;  /* 0x0000005000007945 */ /* 0x000fe80003800000 */
[----:B------:R-:W-:Y:S05]  /*0750*/  @!P6 BRA `(.L_x_21309) ;  /* 0x00000000000ce947 */ /* 0x000fea0003800000 */
[----:B-----5:R-:W-:-:S04]  /*0760*/  FMUL.FTZ R11, R34, UR6 ;  /* 0x00000006220b7c20 */ /* 0x020fc80008410000 */
[----:B------:R-:W-:-:S04]  /*0770*/  FMUL.FTZ R30, R62, R11 ;  /* 0x0000000b3e1e7220 */ /* 0x000fc80000410000 */
[----:B------:R-:W-:-:S07]  /*0780*/  @P0 FADD.FTZ R30, R38, R30 ;  /* 0x0000001e261e0221 */ /* 0x000fce0000010000 */
.L_x_21309:
[----:B------:R-:W-:Y:S05]  /*0790*/  BSYNC B0 ;  /* 0x0000000000007941 */ /* 0x000fea0003800000 */
.L_x_21308:
[----:B------:R-:W-:Y:S04]  /*07a0*/  BSSY B0, `(.L_x_21310) ;  /* 0x0000005000007945 */ /* 0x000fe80003800000 */
[----:B------:R-:W-:Y:S05]  /*07b0*/  @!P6 BRA `(.L_x_21311) ;  /* 0x00000000000ce947 */ /* 0x000fea0003800000 */
[----:B-----5:R-:W-:-:S04]  /*07c0*/  FMUL.FTZ R10, R35, UR6 ;  /* 0x00000006230a7c20 */ /* 0x020fc80008410000 */
[----:B------:R-:W-:-:S04]  /*07d0*/  FMUL.FTZ R31, R63, R10 ;  /* 0x0000000a3f1f7220 */ /* 0x000fc80000410000 */
[----:B------:R-:W-:-:S07]  /*07e0*/  @P0 FADD.FTZ R31, R39, R31 ;  /* 0x0000001f271f0221 */ /* 0x000fce0000010000 */
.L_x_21311:
[----:B------:R-:W-:Y:S05]  /*07f0*/  BSYNC B0 ;  /* 0x0000000000007941 */ /* 0x000fea0003800000 */
.L_x_21310:
[----:B------:R0:W-:Y:S01]  /*0800*/  STG.E.128 desc[UR4][R12.64], R28 ;  /* 0x0000001c0c007986 */ /* 0x0001e2000c101d04 */
[----:B------:R-:W1:Y:S03]  /*0810*/  @P5 LDC.64 R10, c[0x0][0x220] ;  /* 0x00008800ff0a5b82 */ /* 0x000e660000000a00 */
[----:B------:R-:W2:Y:S01]  /*0820*/  @P0 LDG.E.128 R36, desc[UR4][R14.64] ;  /* 0x000000040e240981 */ /* 0x000ea2000c1e1d00 */
        /* <DEDUP_REMOVED lines=12> */
[----:B---3--:R-:W-:-:S04]  /*08f0*/  IMAD.WIDE.U32 R10, R19, 0x10, R4 ;  /* 0x00000010130a7825 */ /* 0x008fc800078e0004 */
[----:B-1----:R-:W-:Y:S01]  /*0900*/  @P0 IMAD.WIDE.U32 R14, R23, 0x10, R16 ;  /* 0x00000010170e0825 */ /* 0x002fe200078e0010 */
[----:B--2---:R-:W-:Y:S02]  /*0910*/  @!P6 FSEL R25, R37, RZ, P2 ;  /* 0x000000ff2519e208 */ /* 0x004fe40001000000 */
[----:B------:R-:W-:Y:S02]  /*0920*/  @!P6 ISETP.NE.U32.AND P2, PT, R112, RZ, PT ;  /* 0x000000ff7000e20c */ /* 0x000fe40003f45070 */
[----:B------:R-:W-:Y:S02]  /*0930*/  @!P6 FSEL R26, R38, RZ, P1 ;  /* 0x000000ff261ae208 */ /* 0x000fe40000800000 */
[----:B------:R-:W-:Y:S02]  /*0940*/  @!P6 ISETP.NE.AND.EX P2, PT, R113, RZ, PT, P2 ;  /* 0x000000ff7100e20c */ /* 0x000fe40003f45320 */
[----:B------:R-:W-:Y:S02]  /*0950*/  @!P6 FSEL R24, R36, RZ, P3 ;  /* 0x000000ff2418e208 */ /* 0x000fe40001800000 */
[----:B------:R-:W-:Y:S01]  /*0960*/  @!P6 FSEL R27, R39, RZ, P2 ;  /* 0x000000ff271be208 */ /* 0x000fe20001000000 */
[----:B0-----:R-:W-:Y:S08]  /*0970*/  @!P6 BRA `(.L_x_21313) ;  /* 0x00000000000ce947 */ /* 0x001ff00003800000 */
[----:B-----5:R-:W-:-:S04]  /*0980*/  FMUL.FTZ R13, R32, UR6 ;  /* 0x00000006200d7c20 */ /* 0x020fc80008410000 */
[----:B------:R-:W-:-:S04]  /*0990*/  FMUL.FTZ R24, R56, R13 ;  /* 0x0000000d38187220 */ /* 0x000fc80000410000 */
[----:B------:R-:W-:-:S07]  /*09a0*/  @P0 FADD.FTZ R24, R36, R24 ;  /* 0x0000001824180221 */ /* 0x000fce0000010000 */
.L_x_21313:
[----:B------:R-:W-:Y:S05]  /*09b0*/  BSYNC B0 ;  /* 0x0000000000007941 */ /* 0x000fea0003800000 */
.L_x_21312:
[----:B------:R-:W-:Y:S04]  /*09c0*/  BSSY B0, `(.L_x_21314) ;  /* 0x0000005000007945 */ /* 0x000fe80003800000 */
[----:B------:R-:W-:Y:S05]  /*09d0*/  @!P6 BRA `(.L_x_21315) ;  /* 0x00000000000ce947 */ /* 0x000fea0003800000 */
[----:B-----5:R-:W-:-:S04]  /*09e0*/  FMUL.FTZ R12, R33, UR6 ;  /* 0x00000006210c7c20 */ /* 0x020fc80008410000 */
[----:B------:R-:W-:-:S04]  /*09f0*/  FMUL.FTZ R25, R57, R12 ;  /* 0x0000000c39197220 */ /* 0x000fc80000410000 */
[----:B------:R-:W-:-:S07]  /*0a00*/  @P0 FADD.FTZ R25, R37, R25 ;  /* 0x0000001925190221 */ /* 0x000fce0000010000 */
.L_x_21315:
[----:B------:R-:W-:Y:S05]  /*0a10*/  BSYNC B0 ;  /* 0x0000000000007941 */ /* 0x000fea0003800000 */
.L_x_21314:
[----:B------:R-:W-:Y:S04]  /*0a20*/  BSSY B0, `(.L_x_21316) ;  /* 0x0000005000007945 */ /* 0x000fe80003800000 */
[----:B------:R-:W-:Y:S05]  /*0a30*/  @!P6 BRA `(.L_x_21317) ;  /* 0x00000000000ce947 */ /* 0x000fea0003800000 */
[----:B-----5:R-:W-:-:S04]  /*0a40*/  FMUL.FTZ R13, R34, UR6 ;  /* 0x00000006220d7c20 */ /* 0x020fc80008410000 */
[----:B------:R-:W-:-:S04]  /*0a50*/  FMUL.FTZ R26, R58, R13 ;  /* 0x0000000d3a1a7220 */ /* 0x000fc80000410000 */
[----:B------:R-:W-:-:S07]  /*0a60*/  @P0 FADD.FTZ R26, R38, R26 ;  /* 0x0000001a261a0221 */ /* 0x000fce0000010000 */
.L_x_21317:
[----:B------:R-:W-:Y:S05]  /*0a70*/  BSYNC B0 ;  /* 0x0000000000007941 */ /* 0x000fea0003800000 */
.L_x_21316:
[----:B------:R-:W-:Y:S04]  /*0a80*/  BSSY B0, `(.L_x_21318) ;  /* 0x0000005000007945 */ /* 0x000fe80003800000 */
[----:B------:R-:W-:Y:S05]  /*0a90*/  @!P6 BRA `(.L_x_21319) ;  /* 0x00000000000ce947 */ /* 0x000fea0003800000 */
[----:B-----5:R-:W-:-:S04]  /*0aa0*/  FMUL.FTZ R12, R35, UR6 ;  /* 0x00000006230c7c20 */ /* 0x020fc80008410000 */
[----:B------:R-:W-:-:S04]  /*0ab0*/  FMUL.FTZ R27, R59, R12 ;  /* 0x0000000c3b1b7220 */ /* 0x000fc80000410000 */
[----:B------:R-:W-:-:S07]  /*0ac0*/  @P0 FADD.FTZ R27, R39, R27 ;  /* 0x0000001b271b0221 */ /* 0x000fce0000010000 */
.L_x_21319:
[----:B------:R-:W-:Y:S05]  /*0ad0*/  BSYNC B0 ;  /* 0x0000000000007941 */ /* 0x000fea0003800000 */
.L_x_21318:
[----:B------:R-:W0:Y:S01]  /*0ae0*/  @P5 LDC.64 R12, c[0x0][0x220] ;  /* 0x00008800ff0c5b82 */ /* 0x000e220000000a00 */
[----:B------:R1:W-:Y:S01]  /*0af0*/  STG.E.128 desc[UR4][R10.64], R24 ;  /* 0x000000180a007986 */ /* 0x0003e2000c101d04 */
[----:B------:R-:W-:-:S03]  /*0b00*/  @P5 IADD3 R17, R8, 0x200, RZ ;  /* 0x0000020008115810 */ /* 0x000fc60007ffe0ff */
[----:B------:R2:W3:Y:S02]  /*0b10*/  @P0 LDG.E.128 R36, desc[UR4][R14.64] ;  /* 0x000000040e240981 */ /* 0x0004e4000c1e1d00 */
[----:B0-----:R-:W-:Y:S02]  /*0b20*/  @P5 IMAD.WIDE.U32 R12, R17, 0x10, R12 ;  /* 0x00000010110c5825 */ /* 0x001fe400078e000c */
[----:B------:R-:W2:Y:S03]  /*0b30*/  @P0 LDC.64 R16, c[0x0][0x230] ;  /* 0x00008c00ff100b82 */ /* 0x000ea60000000a00 */
        /* <DEDUP_REMOVED lines=10> */
[----:B--2---:R-:W-:Y:S01]  /*0be0*/  @P0 IMAD.WIDE.U32 R14, R115, 0x10, R16 ;  /* 0x00000010730e0825 */ /* 0x004fe200078e0010 */
[----:B---3--:R-:W-:Y:S02]  /*0bf0*/  @!P6 FSEL R21, R37, RZ, P2 ;  /* 0x000000ff2515e208 */ /* 0x008fe40001000000 */
[----:B------:R-:W-:-:S02]  /*0c00*/  @!P6 ISETP.NE.U32.AND P2, PT, R112, RZ, PT ;  /* 0x000000ff7000e20c */ /* 0x000fc40003f45070 */
        /* <DEDUP_REMOVED lines=8> */
.L_x_21321:
[----:B------:R-:W-:Y:S05]  /*0c90*/  BSYNC B0 ;  /* 0x0000000000007941 */ /* 0x000fea0003800000 */
.L_x_21320:
[----:B------:R-:W-:Y:S04]  /*0ca0*/  BSSY B0, `(.L_x_21322) ;  /* 0x0000005000007945 */ /* 0x000fe80003800000 */
[----:B------:R-:W-:Y:S05]  /*0cb0*/  @!P6 BRA `(.L_x_21323) ;  /* 0x00000000000ce947 */ /* 0x000fea0003800000 */
[----:B-----5:R-:W-:-:S04]  /*0cc0*/  FMUL.FTZ R12, R33, UR6 ;  /* 0x00000006210c7c20 */ /* 0x020fc80008410000 */
[----:B------:R-:W-:-:S04]  /*0cd0*/  FMUL.FTZ R21, R53, R12 ;  /* 0x0000000c35157220 */ /* 0x000fc80000410000 */
[----:B------:R-:W-:-:S07]  /*0ce0*/  @P0 FADD.FTZ R21, R37, R21 ;  /* 0x0000001525150221 */ /* 0x000fce0000010000 */
.L_x_21323:
[----:B------:R-:W-:Y:S05]  /*0cf0*/  BSYNC B0 ;  /* 0x0000000000007941 */ /* 0x000fea0003800000 */
.L_x_21322:
[----:B------:R-:W-:Y:S04]  /*0d00*/  BSSY B0, `(.L_x_21324) ;  /* 0x0000005000007945 */ /* 0x000fe80003800000 */
[----:B------:R-:W-:Y:S05]  /*0d10*/  @!P6 BRA `(.L_x_21325) ;  /* 0x00000000000ce947 */ /* 0x000fea0003800000 */
[----:B-----5:R-:W-:-:S04]  /*0d20*/  FMUL.FTZ R13, R34, UR6 ;  /* 0x00000006220d7c20 */ /* 0x020fc80008410000 */
[----:B------:R-:W-:-:S04]  /*0d30*/  FMUL.FTZ R22, R54, R13 ;  /* 0x0000000d36167220 */ /* 0x000fc80000410000 */
[----:B------:R-:W-:-:S07]  /*0d40*/  @P0 FADD.FTZ R22, R38, R22 ;  /* 0x0000001626160221 */ /* 0x000fce0000010000 */
.L_x_21325:
[----:B------:R-:W-:Y:S05]  /*0d50*/  BSYNC B0 ;  /* 0x0000000000007941 */ /* 0x000fea0003800000 */
.L_x_21324:
[----:B------:R-:W-:Y:S04]  /*0d60*/  BSSY B0, `(.L_x_21326) ;  /* 0x0000005000007945 */ /* 0x000fe80003800000 */
[----:B------:R-:W-:Y:S05]  /*0d70*/  @!P6 BRA `(.L_x_21327) ;  /* 0x00000000000ce947 */ /* 0x000fea0003800000 */
[----:B-----5:R-:W-:-:S04]  /*0d80*/  FMUL.FTZ R12, R35, UR6 ;  /* 0x00000006230c7c20 */ /* 0x020fc80008410000 */
[----:B------:R-:W-:-:S04]  /*0d90*/  FMUL.FTZ R23, R55, R12 ;  /* 0x0000000c37177220 */ /* 0x000fc80000410000 */
[----:B------:R-:W-:-:S07]  /*0da0*/  @P0 FADD.FTZ R23, R39, R23 ;  /* 0x0000001727170221 */ /* 0x000fce0000010000 */
.L_x_21327:
[----:B------:R-:W-:Y:S05]  /*0db0*/  BSYNC B0 ;  /* 0x0000000000007941 */ /* 0x000fea0003800000 */
.L_x_21326:
[----:B------:R0:W-:Y:S01]  /*0dc0*/  STG.E.128 desc[UR4][R10.64], R20 ;  /* 0x000000140a007986 */ /* 0x0001e2000c101d04 */
[----:B------:R-:W1:Y:S03]  /*0dd0*/  @P5 LDC.64 R12, c[0x0][0x220] ;  /* 0x00008800ff0c5b82 */ /* 0x000e660000000a00 */
[----:B------:R2:W3:Y:S01]  /*0de0*/  @P0 LDG.E.128 R36, desc[UR4][R14.64] ;  /* 0x000000040e240981 */ /* 0x0004e2000c1e1d00 */
[----:B------:R-:W-:-:S04]  /*0df0*/  @P5 IADD3 R17, R8, 0x300, RZ ;  /* 0x0000030008115810 */ /* 0x000fc80007ffe0ff */
[----:B------:R-:W2:Y:S01]  /*0e00*/  @P0 LDC.64 R18, c[0x0][0x230] ;  /* 0x00008c00ff120b82 */ /* 0x000ea20000000a00 */
[----:B------:R-:W-:-:S04]  /*0e10*/  @!P6 ISETP.NE.U32.AND P1, PT, R112, RZ, PT ;  /* 0x000000ff7000e20c */ /* 0x000fc80003f25070 */
[----:B------:R-:W-:Y:S02]  /*0e20*/  @!P6 ISETP.NE.AND.EX P2, PT, R113, RZ, PT, P1 ;  /* 0x000000ff7100e20c */ /* 0x000fe40003f45310 */
[C---:B------:R-:W-:Y:S02]  /*0e30*/  @!P6 ISETP.NE.U32.AND P3, PT, R112.reuse, RZ, PT ;  /* 0x000000ff7000e20c */ /* 0x040fe40003f65070 */
[----:B------:R-:W-:Y:S02]  /*0e40*/  @!P6 ISETP.NE.U32.AND P1, PT, R112, RZ, PT ;  /* 0x000000ff7000e20c */ /* 0x000fe40003f25070 */
[----:B0-----:R-:W-:Y:S01]  /*0e50*/  IADD3 R11, R9, 0x400, RZ ;  /* 0x00000400090b7810 */ /* 0x001fe20007ffe0ff */
[----:B-1----:R-:W-:Y:S01]  /*0e60*/  @P5 IMAD.WIDE.U32 R12, R17, 0x10, R12 ;  /* 0x00000010110c5825 */ /* 0x002fe200078e000c */
[C---:B------:R-:W-:Y:S01]  /*0e70*/  @!P6 ISETP.NE.AND.EX P3, PT, R113.reuse, RZ, PT, P3 ;  /* 0x000000ff7100e20c */ /* 0x040fe20003f65330 */
[----:B------:R-:W-:Y:S01]  /*0e80*/  BSSY B0, `(.L_x_21328) ;  /* 0x000000f000007945 */ /* 0x000fe20003800000 */
[----:B------:R-:W-:-:S02]  /*0e90*/  @!P6 ISETP.NE.AND.EX P1, PT, R113, RZ, PT, P1 ;  /* 0x000000ff7100e20c */ /* 0x000fc40003f25310 */
[----:B-----5:R0:W5:Y:S01]  /*0ea0*/  @P5 LDG.E.128 R32, desc[UR4][R12.64] ;  /* 0x000000040c205981 */ /* 0x020162000c1e1d00 */
[----:B--2---:R-:W-:-:S04]  /*0eb0*/  @P0 IMAD.WIDE.U32 R14, R11, 0x10, R18 ;  /* 0x000000100b0e0825 */ /* 0x004fc800078e0012 */
[----:B0-----:R-:W-:Y:S01]  /*0ec0*/  IMAD.WIDE.U32 R12, R115, 0x10, R4 ;  /* 0x00000010730c7825 */ /* 0x001fe200078e0004 */
[----:B---3--:R-:W-:Y:S02]  /*0ed0*/  @!P6 FSEL R17, R37, RZ, P2 ;  /* 0x000000ff2511e208 */ /* 0x008fe40001000000 */
        /* <DEDUP_REMOVED lines=9> */
.L_x_21329:
[----:B------:R-:W-:Y:S05]  /*0f70*/  BSYNC B0 ;  /* 0x0000000000007941 */ /* 0x000fea0003800000 */
.L_x_21328:
[----:B------:R-:W-:Y:S04]  /*0f80*/  BSSY B0, `(.L_x_21330) ;  /* 0x0000005000007945 */ /* 0x000fe80003800000 */
[----:B------:R-:W-:Y:S05]  /*0f90*/  @!P6 BRA `(.L_x_21331) ;  /* 0x00000000000ce947 */ /* 0x000fea0003800000 */
[----:B-----5:R-:W-:-:S04]  /*0fa0*/  FMUL.FTZ R10, R33, UR6 ;  /* 0x00000006210a7c20 */ /* 0x020fc80008410000 */
[----:B------:R-:W-:-:S04]  /*0fb0*/  FMUL.FTZ R17, R49, R10 ;  /* 0x0000000a31117220 */ /* 0x000fc80000410000 */
[----:B------:R-:W-:-:S07]  /*0fc0*/  @P0 FADD.FTZ R17, R37, R17 ;  /* 0x0000001125110221 */ /* 0x000fce0000010000 */
.L_x_21331:
[----:B------:R-:W-:Y:S05]  /*0fd0*/  BSYNC B0 ;  /* 0x0000000000007941 */ /* 0x000fea0003800000 */
.L_x_21330:
[----:B------:R-:W-:Y:S04]  /*0fe0*/  BSSY B0, `(.L_x_21332) ;  /* 0x0000005000007945 */ /* 0x000fe80003800000 */
[----:B------:R-:W-:Y:S05]  /*0ff0*/  @!P6 BRA `(.L_x_21333) ;  /* 0x00000000000ce947 */ /* 0x000fea0003800000 */
[----:B-----5:R-:W-:-:S04]  /*1000*/  FMUL.FTZ R115, R34, UR6 ;  /* 0x0000000622737c20 */ /* 0x020fc80008410000 */
[----:B------:R-:W-:-:S04]  /*1010*/  FMUL.FTZ R18, R50, R115 ;  /* 0x0000007332127220 */ /* 0x000fc80000410000 */
[----:B------:R-:W-:-:S07]  /*1020*/  @P0 FADD.FTZ R18, R38, R18 ;  /* 0x0000001226120221 */ /* 0x000fce0000010000 */
.L_x_21333:
[----:B------:R-:W-:Y:S05]  /*1030*/  BSYNC B0 ;  /* 0x0000000000007941 */ /* 0x000fea0003800000 */
.L_x_21332:
[----:B------:R-:W-:Y:S04]  /*1040*/  BSSY B0, `(.L_x_21334) ;  /* 0x0000005000007945 */ /* 0x000fe80003800000 */
[----:B------:R-:W-:Y:S05]  /*1050*/  @!P6 BRA `(.L_x_21335) ;  /* 0x00000000000ce947 */ /* 0x000fea0003800000 */
[----:B-----5:R-:W-:-:S04]  /*1060*/  FMUL.FTZ R10, R35, UR6 ;  /* 0x00000006230a7c20 */ /* 0x020fc80008410000 */
[----:B------:R-:W-:-:S04]  /*1070*/  FMUL.FTZ R19, R51, R10 ;  /* 0x0000000a33137220 */ /* 0x000fc80000410000 */
[----:B------:R-:W-:-:S07]  /*1080*/  @P0 FADD.FTZ R19, R39, R19 ;  /* 0x0000001327130221 */ /* 0x000fce0000010000 */
.L_x_21335:
[----:B------:R-:W-:Y:S05]  /*1090*/  BSYNC B0 ;  /* 0x0000000000007941 */ /* 0x000fea0003800000 */
.L_x_21334:
[----:B------:R0:W-:Y:S01]  /*10a0*/  STG.E.128 desc[UR4][R12.64], R16 ;  /* 0x000000100c007986 */ /* 0x0001e2000c101d04 */
[----:B------:R-:W1:Y:S03]  /*10b0*/  @P5 LDC.64 R116, c[0x0][0x220] ;  /* 0x00008800ff745b82 */ /* 0x000e660000000a00 */
[----:B------:R-:W0:Y:S01]  /*10c0*/  @P0 LDG.E.128 R36, desc[UR4][R14.64] ;  /* 0x000000040e240981 */ /* 0x000e22000c1e1d00 */
[----:B------:R-:W-:-:S04]  /*10d0*/  @P5 IADD3 R115, R8, 0x400, RZ ;  /* 0x0000040008735810 */ /* 0x000fc80007ffe0ff */
[----:B------:R-:W2:Y:S01]  /*10e0*/  @P0 LDC.64 R118, c[0x0][0x230] ;  /* 0x00008c00ff760b82 */ /* 0x000ea20000000a00 */
[----:B------:R-:W-:-:S04]  /*10f0*/  @!P6 ISETP.NE.U32.AND P1, PT, R112, RZ, PT ;  /* 0x000000ff7000e20c */ /* 0x000fc80003f25070 */
[C---:B------:R-:W-:Y:S02]  /*1100*/  @!P6 ISETP.NE.AND.EX P3, PT, R113.reuse, RZ, PT, P1 ;  /* 0x000000ff7100e20c */ /* 0x040fe40003f65310 */
[C---:B------:R-:W-:Y:S01]  /*1110*/  @!P6 ISETP.NE.U32.AND P2, PT, R112.reuse, RZ, PT ;  /* 0x000000ff7000e20c */ /* 0x040fe20003f45070 */
[----:B------:R-:W-:Y:S01]  /*1120*/  BSSY B0, `(.L_x_21336) ;  /* 0x0000011000007945 */ /* 0x000fe20003800000 */
[----:B------:R-:W-:Y:S02]  /*1130*/  @!P6 ISETP.NE.U32.AND P1, PT, R112, RZ, PT ;  /* 0x000000ff7000e20c */ /* 0x000fe40003f25070 */
[----:B------:R-:W-:Y:S01]  /*1140*/  @!P6 ISETP.NE.AND.EX P2, PT, R113, RZ, PT, P2 ;  /* 0x000000ff7100e20c */ /* 0x000fe20003f45320 */
[----:B-1----:R-:W-:Y:S01]  /*1150*/  @P5 IMAD.WIDE.U32 R116, R115, 0x10, R116 ;  /* 0x0000001073745825 */ /* 0x002fe200078e0074 */
[----:B------:R-:W-:Y:S02]  /*1160*/  IADD3 R115, R9, 0x500, RZ ;  /* 0x0000050009737810 */ /* 0x000fe40007ffe0ff */
[----:B------:R-:W-:-:S02]  /*1170*/  @!P6 ISETP.NE.AND.EX P1, PT, R113, RZ, PT, P1 ;  /* 0x000000ff7100e20c */ /* 0x000fc40003f25310 */
[----:B-----5:R2:W5:Y:S02]  /*1180*/  @P5 LDG.E.128 R32, desc[UR4][R116.64] ;  /* 0x0000000474205981 */ /* 0x020564000c1e1d00 */
[----:B--2---:R-:W-:Y:S01]  /*1190*/  @P0 IMAD.WIDE.U32 R116, R115, 0x10, R118 ;  /* 0x0000001073740825 */ /* 0x004fe200078e0076 */
[----:B0-----:R-:W-:Y:S02]  /*11a0*/  @!P6 FSEL R13, R37, RZ, P3 ;  /* 0x000000ff250de208 */ /* 0x001fe40001800000 */
[----:B------:R-:W-:Y:S02]  /*11b0*/  @!P6 ISETP.NE.U32.AND P3, PT, R112, RZ, PT ;  /* 0x000000ff7000e20c */ /* 0x000fe40003f65070 */
[----:B------:R-:W-:Y:S02]  /*11c0*/  @!P6 FSEL R12, R36, RZ, P2 ;  /* 0x000000ff240ce208 */ /* 0x000fe40001000000 */
[----:B------:R-:W-:-:S04]  /*11d0*/  @!P6 ISETP.NE.AND.EX P3, PT, R113, RZ, PT, P3 ;  /* 0x000000ff7100e20c */ /* 0x000fc80003f65330 */
[----:B------:R-:W-:Y:S01]  /*11e0*/  @!P6 FSEL R14, R38, RZ, P3 ;  /* 0x000000ff260ee208 */ /* 0x000fe20001800000 */
[----:B------:R-:W-:Y:S08]  /*11f0*/  @!P6 BRA `(.L_x_21337) ;  /* 0x00000000000ce947 */ /* 0x000ff00003800000 */
[----:B-----5:R-:W-:-:S04]  /*1200*/  FMUL.FTZ R9, R32, UR6 ;  /* 0x0000000620097c20 */ /* 0x020fc80008410000 */
[----:B------:R-:W-:-:S04]  /*1210*/  FMUL.FTZ R12, R44, R9 ;  /* 0x000000092c0c7220 */ /* 0x000fc80000410000 */
[----:B------:R-:W-:-:S07]  /*1220*/  @P0 FADD.FTZ R12, R36, R12 ;  /* 0x0000000c240c0221 */ /* 0x000fce0000010000 */
.L_x_21337:
[----:B------:R-:W-:Y:S05]  /*1230*/  BSYNC B0 ;  /* 0x0000000000007941 */ /* 0x000fea0003800000 */
.L_x_21336:
[----:B------:R-:W-:Y:S04]  /*1240*/  BSSY B0, `(.L_x_21338) ;  /* 0x0000005000007945 */ /* 0x000fe80003800000 */
[----:B------:R-:W-:Y:S05]  /*1250*/  @!P6 BRA `(.L_x_21339) ;  /* 0x00000000000ce947 */ /* 0x000fea0003800000 */
[----:B-----5:R-:W-:-:S04]  /*1260*/  FMUL.FTZ R10, R33, UR6 ;  /* 0x00000006210a7c20 */ /* 0x020fc80008410000 */
[----:B------:R-:W-:-:S04]  /*1270*/  FMUL.FTZ R13, R45, R10 ;  /* 0x0000000a2d0d7220 */ /* 0x000fc80000410000 */
[----:B------:R-:W-:-:S07]  /*1280*/  @P0 FADD.FTZ R13, R37, R13 ;  /* 0x0000000d250d0221 */ /* 0x000fce0000010000 */
.L_x_21339:
[----:B------:R-:W-:Y:S05]  /*1290*/  BSYNC B0 ;  /* 0x0000000000007941 */ /* 0x000fea0003800000 */
.L_x_21338:
[----:B------:R-:W-:Y:S04]  /*12a0*/  BSSY B0, `(.L_x_21340) ;  /* 0x0000005000007945 */ /* 0x000fe80003800000 */
[----:B------:R-:W-:Y:S05]  /*12b0*/  @!P6 BRA `(.L_x_21341) ;  /* 0x00000000000ce947 */ /* 0x000fea0003800000 */
[----:B-----5:R-:W-:-:S04]  /*12c0*/  FMUL.FTZ R9, R34, UR6 ;  /* 0x0000000622097c20 */ /* 0x020fc80008410000 */
[----:B------:R-:W-:-:S04]  /*12d0*/  FMUL.FTZ R14, R46, R9 ;  /* 0x000000092e0e7220 */ /* 0x000fc80000410000 */
[----:B------:R-:W-:-:S07]  /*12e0*/  @P0 FADD.FTZ R14, R38, R14 ;  /* 0x0000000e260e0221 */ /* 0x000fce0000010000 */
.L_x_21341:
[----:B------:R-:W-:Y:S05]  /*12f0*/  BSYNC B0 ;  /* 0x0000000000007941 */ /* 0x000fea0003800000 */
.L_x_21340:
[----:B------:R-:W-:Y:S01]  /*1300*/  BSSY B0, `(.L_x_21342) ;  /* 0x0000007000007945 */ /* 0x000fe20003800000 */
[----:B------:R-:W-:Y:S01]  /*1310*/  IMAD.WIDE.U32 R10, R11, 0x10, R4 ;  /* 0x000000100b0a7825 */ /* 0x000fe200078e0004 */
[----:B------:R-:W-:Y:S02]  /*1320*/  @!P6 FSEL R15, R39, RZ, P1 ;  /* 0x000000ff270fe208 */ /* 0x000fe40000800000 */
[----:B------:R-:W-:Y:S05]  /*1330*/  @!P6 BRA `(.L_x_21343) ;  /* 0x00000000000ce947 */ /* 0x000fea0003800000 */
[----:B-----5:R-:W-:-:S04]  /*1340*/  FMUL.FTZ R114, R35, UR6 ;  /* 0x0000000623727c20 */ /* 0x020fc80008410000 */
[----:B------:R-:W-:-:S04]  /*1350*/  FMUL.FTZ R15, R47, R114 ;  /* 0x000000722f0f7220 */ /* 0x000fc80000410000 */
[----:B------:R-:W-:-:S07]  /*1360*/  @P0 FADD.FTZ R15, R39, R15 ;  /* 0x0000000f270f0221 */ /* 0x000fce0000010000 */
.L_x_21343:
[----:B------:R-:W-:Y:S05]  /*1370*/  BSYNC B0 ;  /* 0x0000000000007941 */ /* 0x000fea0003800000 */
.L_x_21342:
        /* <DEDUP_REMOVED lines=16> */
[----:B0-----:R-:W-:Y:S02]  /*1480*/  @!P6 FSEL R10, R38, RZ, P2 ;  /* 0x000000ff260ae208 */ /* 0x001fe40001000000 */
[----:B------:R-:W-:-:S02]  /*1490*/  @!P6 FSEL R11, R39, RZ, P5 ;  /* 0x000000ff270be208 */ /* 0x000fc40002800000 */
[----:B------:R-:W-:Y:S01]  /*14a0*/  @!P6 FSEL R8, R36, RZ, P3 ;  /* 0x000000ff2408e208 */ /* 0x000fe20001800000 */
[----:B-1----:R-:W-:Y:S06]  /*14b0*/  @!P6 BRA `(.L_x_21345) ;  /* 0x00000000000ce947 */ /* 0x002fec0003800000 */
[----:B-----5:R-:W-:-:S04]  /*14c0*/  FMUL.FTZ R113, R32, UR6 ;  /* 0x0000000620717c20 */ /* 0x020fc80008410000 */
[----:B------:R-:W-:-:S04]  /*14d0*/  FMUL.FTZ R8, R40, R113 ;  /* 0x0000007128087220 */ /* 0x000fc80000410000 */
[----:B------:R-:W-:-:S07]  /*14e0*/  @P0 FADD.FTZ R8, R36, R8 ;  /* 0x0000000824080221 */ /* 0x000fce0000010000 */
.L_x_21345:
[----:B------:R-:W-:Y:S05]  /*14f0*/  BSYNC B0 ;  /* 0x0000000000007941 */ /* 0x000fea0003800000 */
.L_x_21344:
[----:B------:R-:W-:Y:S04]  /*1500*/  BSSY B0, `(.L_x_21346) ;  /* 0x0000005000007945 */ /* 0x000fe80003800000 */
[----:B------:R-:W-:Y:S05]  /*1510*/  @!P6 BRA `(.L_x_21347) ;  /* 0x00000000000ce947 */ /* 0x000fea0003800000 */
[----:B-----5:R-:W-:-:S04]  /*1520*/  FMUL.FTZ R112, R33, UR6 ;  /* 0x0000000621707c20 */ /* 0x020fc80008410000 */
[----:B------:R-:W-:-:S04]  /*1530*/  FMUL.FTZ R9, R41, R112 ;  /* 0x0000007029097220 */ /* 0x000fc80000410000 */
[----:B------:R-:W-:-:S07]  /*1540*/  @P0 FADD.FTZ R9, R37, R9 ;  /* 0x0000000925090221 */ /* 0x000fce0000010000 */
.L_x_21347:
[----:B------:R-:W-:Y:S05]  /*1550*/  BSYNC B0 ;  /* 0x0000000000007941 */ /* 0x000fea0003800000 */
.L_x_21346:
[----:B------:R-:W-:Y:S04]  /*1560*/  BSSY B0, `(.L_x_21348) ;  /* 0x0000005000007945 */ /* 0x000fe80003800000 */
[----:B------:R-:W-:Y:S05]  /*1570*/  @!P6 BRA `(.L_x_21349) ;  /* 0x00000000000ce947 */ /* 0x000fea0003800000 */
[----:B-----5:R-:W-:-:S04]  /*1580*/  FMUL.FTZ R113, R34, UR6 ;  /* 0x0000000622717c20 */ /* 0x020fc80008410000 */
[----:B------:R-:W-:-:S04]  /*1590*/  FMUL.FTZ R10, R42, R113 ;  /* 0x000000712a0a7220 */ /* 0x000fc80000410000 */
[----:B------:R-:W-:-:S07]  /*15a0*/  @P0 FADD.FTZ R10, R38, R10 ;  /* 0x0000000a260a0221 */ /* 0x000fce0000010000 */
.L_x_21349:
[----:B------:R-:W-:Y:S05]  /*15b0*/  BSYNC B0 ;  /* 0x0000000000007941 */ /* 0x000fea0003800000 */
.L_x_21348:
[----:B------:R-:W-:Y:S04]  /*15c0*/  BSSY B0, `(.L_x_21350) ;  /* 0x0000005000007945 */ /* 0x000fe80003800000 */
[----:B------:R-:W-:Y:S05]  /*15d0*/  @!P6 BRA `(.L_x_21351) ;  /* 0x00000000000ce947 */ /* 0x000fea0003800000 */
[----:B-----5:R-:W-:-:S04]  /*15e0*/  FMUL.FTZ R112, R35, UR6 ;  /* 0x0000000623707c20 */ /* 0x020fc80008410000 */
[----:B------:R-:W-:-:S04]  /*15f0*/  FMUL.FTZ R11, R43, R112 ;  /* 0x000000702b0b7220 */ /* 0x000fc80000410000 */
[----:B------:R-:W-:-:S07]  /*1600*/  @P0 FADD.FTZ R11, R39, R11 ;  /* 0x0000000b270b0221 */ /* 0x000fce0000010000 */
.L_x_21351:
[----:B------:R-:W-:Y:S05]  /*1610*/  BSYNC B0 ;  /* 0x0000000000007941 */ /* 0x000fea0003800000 */
.L_x_21350:
[----:B------:R-:W-:Y:S01]  /*1620*/  FADD.FTZ R112, RZ, R28 ;  /* 0x0000001cff707221 */ /* 0x000fe20000010000 */
[----:B------:R-:W-:Y:S01]  /*1630*/  IMAD.WIDE.U32 R4, R115, 0x10, R4 ;  /* 0x0000001073047825 */ /* 0x000fe200078e0004 */
[----:B------:R-:W-:Y:S01]  /*1640*/  LOP3.LUT P0, RZ, R3, 0xff, RZ, 0xc0, !PT ;  /* 0x000000ff03ff7812 */ /* 0x000fe2000780c0ff */
[----:B------:R-:W-:Y:S02]  /*1650*/  UMOV UR10, 0xffffffff ;  /* 0xffffffff000a7882 */ /* 0x000fe40000000000 */
        /* <DEDUP_REMOVED lines=26> */
[----:B------:R-:W-:Y:S01]  /*1800*/  FADD.FTZ R116, R3, R10 ;  /* 0x0000000a03747221 */ /* 0x000fe20000010000 */
[----:B------:R-:W-:Y:S02]  /*1810*/  SHF.R.S32.HI R112, RZ, 0x1f, R2 ;  /* 0x0000001fff707819 */ /* 0x000fe40000011402 */
[----:B------:R-:W-:Y:S01]  /*1820*/  @!P0 IADD3 R115, R115, 0x8, RZ ;  /* 0x0000000873738810 */ /* 0x000fe20007ffe0ff */
        /* <DEDUP_REMOVED lines=70> */
.L_x_21366:
        /* <DEDUP_REMOVED lines=65> */
[----:B------:R-:W-:Y:S02]  /*20a0*/  FMUL.FTZ R117, R4, R4 ;  /* 0x0000000404757220 */ /* 0x000fe40000410000 */
[----:B------:R-:W1:Y:S01]  /*20b0*/  LDC R4, c[0x0][0x2d8] ;  /* 0x0000b600ff047b82 */ /* 0x000e620000000800 */
[----:B--2---:R-:W-:Y:S01]  /*20c0*/  FADD.FTZ R120, R5, R120 ;  /* 0x0000007805787221 */ /* 0x004fe20000010000 */
[C---:B------:R-:W-:Y:S01]  /*20d0*/  FMUL.FTZ R117, R116.reuse, R117 ;  /* 0x0000007574757220 */ /* 0x040fe20000410000 */
[----:B------:R-:W-:-:S03]  /*20e0*/  FFMA.FTZ R116, R116, R3, R121 ;  /* 0x0000000374747223 */ /* 0x000fc60000010079 */
[----:B------:R-:W-:Y:S01]  /*20f0*/  FMUL.FTZ R117, R117, R119 ;  /* 0x0000007775757220 */ /* 0x000fe20000410000 */
[----:B0-----:R-:W-:-:S03]  /*2100*/  FMUL.FTZ R3, R115, R116 ;  /* 0x0000007473037220 */ /* 0x001fc60000410000 */
[----:B------:R-:W-:Y:S02]  /*2110*/  FFMA.FTZ R120, R115, R117, R120 ;  /* 0x0000007573787223 */ /* 0x000fe40000010078 */
[----:B------:R-:W0:Y:S01]  /*2120*/  @!P1 LDC.64 R114, c[0x0][0x250] ;  /* 0x00009400ff729b82 */ /* 0x000e220000000a00 */
[----:B------:R-:W2:Y:S04]  /*2130*/  SHFL.IDX PT, R3, R3, RZ, 0x1f ;  /* 0x00001fff03037589 */ /* 0x000ea800000e0000 */
[----:B------:R-:W1:Y:S03]  /*2140*/  SHFL.IDX PT, R119, R120, RZ, 0x1f ;  /* 0x00001fff78777589 */ /* 0x000e6600000e0000 */
[----:B------:R-:W3:Y:S01]  /*2150*/  @!P1 LDC.64 R116, c[0x0][0x258] ;  /* 0x00009600ff749b82 */ /* 0x000ee20000000a00 */
[----:B0-----:R-:W-:Y:S01]  /*2160*/  @!P1 LEA R114, P2, R2, R114, 0x2 ;  /* 0x0000007202729211 */ /* 0x001fe200078410ff */
[----:B--2---:R-:W-:-:S03]  /*2170*/  FMUL.FTZ R5, R3, R3 ;  /* 0x0000000303057220 */ /* 0x004fc60000410000 */
[----:B------:R-:W-:Y:S01]  /*2180*/  @!P1 LEA.HI.X R115, R2, R115, R112, 0x2, P2 ;  /* 0x0000007302739211 */ /* 0x000fe200010f1470 */
[----:B-1----:R-:W-:Y:S01]  /*2190*/  FFMA.FTZ R4, R119, UR7, R4 ;  /* 0x0000000777047c23 */ /* 0x002fe20008010004 */
[----:B------:R-:W-:-:S03]  /*21a0*/  FSEL R5, R5, RZ, P4 ;  /* 0x000000ff05057208 */ /* 0x000fc60002000000 */
[----:B------:R0:W-:Y:S01]  /*21b0*/  @!P1 STG.E desc[UR4][R114.64], R3 ;  /* 0x0000000372009986 */ /* 0x0001e2000c101904 */
[----:B---3--:R-:W-:Y:S01]  /*21c0*/  @!P1 LEA R116, P3, R2, R116, 0x2 ;  /* 0x0000007402749211 */ /* 0x008fe200078610ff */
[----:B------:R-:W-:-:S03]  /*21d0*/  FADD.FTZ R5, R4, R5 ;  /* 0x0000000504057221 */ /* 0x000fc60000010000 */
[----:B------:R-:W-:-:S03]  /*21e0*/  @!P1 LEA.HI.X R117, R2, R117, R112, 0x2, P3 ;  /* 0x0000007502759211 */ /* 0x000fc600018f1470 */
        /* <DEDUP_REMOVED lines=33> */
[----:B------:R-:W-:Y:S01]  /*2400*/  LEA.HI.SX32 R3, R3, R0, 0x1e ;  /* 0x0000000003037211 */ /* 0x000fe200078ff2ff */
[----:B------:R-:W-:Y:S01]  /*2410*/  FADD.FTZ R4, -R4, R11 ;  /* 0x0000000b04047221 */ /* 0x000fe20000010100 */
[C---:B------:R-:W-:Y:S01]  /*2420*/  FMUL.FTZ R28, R5.reuse, R28 ;  /* 0x0000001c051c7220 */ /* 0x040fe20000410000 */
[C---:B------:R-:W-:Y:S01]  /*2430*/  FMUL.FTZ R29, R5.reuse, R29 ;  /* 0x0000001d051d7220 */ /* 0x040fe20000410000 */
[C---:B------:R-:W-:Y:S01]  /*2440*/  FMUL.FTZ R30, R5.reuse, R30 ;  /* 0x0000001e051e7220 */ /* 0x040fe20000410000 */
[----:B------:R-:W-:Y:S01]  /*2450*/  FMUL.FTZ R31, R5, R31 ;  /* 0x0000001f051f7220 */ /* 0x000fe20000410000 */
        /* <DEDUP_REMOVED lines=25> */
[----:B------:R-:W-:Y:S01]  /*25f0*/  FMUL.FTZ R4, R5, R4 ;  /* 0x0000000405047220 */ /* 0x000fe20000410000 */
[----:B------:R-:W-:Y:S01]  /*2600*/  IADD3 R113, R3, 0x200, RZ ;  /* 0x0000020003717810 */ /* 0x000fe20007ffe0ff */
[----:B------:R-:W-:Y:S01]  /*2610*/  IMAD.WIDE.U32 R114, R115, 0x10, R6 ;  /* 0x0000001073727825 */ /* 0x000fe200078e0006 */
[----:B------:R-:W-:-:S03]  /*2620*/  IADD3 R5, R3, 0x300, RZ ;  /* 0x0000030003057810 */ /* 0x000fc60007ffe0ff */
[----:B------:R-:W-:Y:S01]  /*2630*/  FFMA.FTZ R27, R83, R27, R107 ;  /* 0x0000001b531b7223 */ /* 0x000fe2000001006b */
[C---:B------:R-:W-:Y:S01]  /*2640*/  IADD3 R11, R3.reuse, 0x400, RZ ;  /* 0x00000400030b7810 */ /* 0x040fe20007ffe0ff */
[----:B------:R-:W-:Y:S01]  /*2650*/  FFMA.FTZ R26, R82, R26, R106 ;  /* 0x0000001a521a7223 */ /* 0x000fe2000001006a */
[----:B------:R-:W-:Y:S01]  /*2660*/  IADD3 R3, R3, 0x500, RZ ;  /* 0x0000050003037810 */ /* 0x000fe20007ffe0ff */
[----:B------:R-:W-:Y:S01]  /*2670*/  FFMA.FTZ R25, R81, R25, R105 ;  /* 0x0000001951197223 */ /* 0x000fe20000010069 */
[----:B------:R-:W-:Y:S01]  /*2680*/  FFMA.FTZ R24, R80, R24, R104 ;  /* 0x0000001850187223 */ /* 0x000fe20000010068 */
[----:B------:R0:W-:Y:S01]  /*2690*/  STG.E.128 desc[UR4][R116.64], R28 ;  /* 0x0000001c74007986 */ /* 0x0001e2000c101d04 */
        /* <DEDUP_REMOVED lines=17> */
[----:B0-----:R-:W-:-:S03]  /*27b0*/  IMAD.WIDE.U32 R30, R5, 0x10, R6 ;  /* 0x00000010051e7825 */ /* 0x001fc600078e0006 */
[----:B------:R1:W-:Y:S01]  /*27c0*/  STG.E.128 desc[UR4][R112.64], R20 ;  /* 0x0000001470007986 */ /* 0x0003e2000c101d04 */
[----:B------:R-:W-:-:S04]  /*27d0*/  IMAD.WIDE.U32 R28, R11, 0x10, R6 ;  /* 0x000000100b1c7825 */ /* 0x000fc800078e0006 */
[----:B------:R-:W-:Y:S01]  /*27e0*/  FFMA.FTZ R11, R67, R4, R91 ;  /* 0x00000004430b7223 */ /* 0x000fe2000001005b */
[----:B------:R1:W-:Y:S01]  /*27f0*/  STG.E.128 desc[UR4][R30.64], R16 ;  /* 0x000000101e007986 */ /* 0x0003e2000c101d04 */
[----:B------:R-:W-:-:S03]  /*2800*/  IMAD.WIDE.U32 R6, R3, 0x10, R6 ;  /* 0x0000001003067825 */ /* 0x000fc600078e0006 */
[----:B------:R1:W-:Y:S04]  /*2810*/  STG.E.128 desc[UR4][R28.64], R12 ;  /* 0x0000000c1c007986 */ /* 0x0003e8000c101d04 */
[----:B------:R1:W-:Y:S02]  /*2820*/  STG.E.128 desc[UR4][R6.64], R8 ;  /* 0x0000000806007986 */ /* 0x0003e4000c101d04 */
.L_x_21354:
[----:B------:R-:W-:Y:S05]  /*2830*/  BSYNC B0 ;  /* 0x0000000000007941 */ /* 0x000fea0003800000 */
.L_x_21353:
[----:B------:R-:W-:Y:S02]  /*2840*/  IADD3 R2, R2, UR8, RZ ;  /* 0x0000000802027c10 */ /* 0x000fe4000fffe0ff */
[----:B------:R-:W-:Y:S02]  /*2850*/  SEL R3, RZ, 0x1, P0 ;  /* 0x00000001ff037807 */ /* 0x000fe40000000000 */
[----:B------:R-:W-:-:S13]  /*2860*/  ISETP.GE.AND P1, PT, R2, UR9, PT ;  /* 0x0000000902007c0c */ /* 0x000fda000bf26270 */
[----:B------:R-:W-:Y:S05]  /*2870*/  @!P1 BRA `(.L_x_21355) ;  /* 0xffffffd800cc9947 */ /* 0x000fea000383ffff */
[----:B------:R-:W-:Y:S05]  /*2880*/  EXIT ;  /* 0x000000000000794d */ /* 0x000fea0003800000 */
.L_x_21352:
[----:B------:R-:W-:Y:S01]  /*2890*/  HFMA2.MMA R117, -RZ, RZ, 0, 5.9604644775390625e-08 ;  /* 0x00000001ff757435 */ /* 0x000fe200000001ff */
[----:B------:R-:W-:Y:S02]  /*28a0*/  MOV R124, R3 ;  /* 0x00000003007c7202 */ /* 0x000fe40000000f00 */
[----:B------:R-:W-:Y:S02]  /*28b0*/  MOV R116, 0x1f ;  /* 0x0000001f00747802 */ /* 0x000fe40000000f00 */
[----:B------:R-:W-:-:S07]  /*28c0*/  MOV R5, 0xffffffff ;  /* 0xffffffff00057802 */ /* 0x000fce0000000f00 */
[----:B-----5:R-:W-:Y:S05]  /*28d0*/  WARPSYNC.COLLECTIVE R5, `(.L_x_21356) ;  /* 0x0000000005087348 */ /* 0x020fea0003c00000 */
[----:B------:R0:W1:Y:S02]  /*28e0*/  SHFL.BFLY P2, R122, R124, R117, R116 ;  /* 0x0c0000757c7a7389 */ /* 0x0000640000040074 */
[----:B01---5:R-:W-:Y:S01]  /*28f0*/  ENDCOLLECTIVE ;  /* 0x000000000000791b */ /* 0x023fe20003800000 */
.L_x_21356:
[----:B------:R-:W-:Y:S01]  /*2900*/  HFMA2.MMA R117, -RZ, RZ, 0, 1.1920928955078125e-07 ;  /* 0x00000002ff757435 */ /* 0x000fe200000001ff */
[----:B------:R-:W-:-:S05]  /*2910*/  MOV R4, R122 ;  /* 0x0000007a00047202 */ /* 0x000fca0000000f00 */
[----:B------:R-:W-:-:S05]  /*2920*/  FADD.FTZ R118, R3, R4 ;  /* 0x0000000403767221 */ /* 0x000fca0000010000 */
[----:B------:R-:W-:-:S07]  /*2930*/  MOV R124, R118 ;  /* 0x00000076007c7202 */ /* 0x000fce0000000f00 */
[----:B------:R-:W-:Y:S05]  /*2940*/  WARPSYNC.COLLECTIVE R5, `(.L_x_21357) ;  /* 0x0000000005087348 */ /* 0x000fea0003c00000 */
[----:B------:R0:W1:Y:S02]  /*2950*/  SHFL.BFLY P2, R122, R124, R117, R116 ;  /* 0x0c0000757c7a7389 */ /* 0x0000640000040074 */
[----:B01----:R-:W-:Y:S01]  /*2960*/  ENDCOLLECTIVE ;  /* 0x000000000000791b */ /* 0x003fe20003800000 */
.L_x_21357:
[----:B------:R-:W-:Y:S01]  /*2970*/  HFMA2.MMA R117, -RZ, RZ, 0, 2.384185791015625e-07 ;  /* 0x00000004ff757435 */ /* 0x000fe200000001ff */
[----:B------:R-:W-:-:S05]  /*2980*/  MOV R119, R122 ;  /* 0x0000007a00777202 */ /* 0x000fca0000000f00 */
[----:B------:R-:W-:-:S05]  /*2990*/  FADD.FTZ R119, R118, R119 ;  /* 0x0000007776777221 */ /* 0x000fca0000010000 */
[----:B------:R-:W-:-:S07]  /*29a0*/  MOV R124, R119 ;  /* 0x00000077007c7202 */ /* 0x000fce0000000f00 */
[----:B------:R-:W-:Y:S05]  /*29b0*/  WARPSYNC.COLLECTIVE R5, `(.L_x_21358) ;  /* 0x0000000005087348 */ /* 0x000fea0003c00000 */
[----:B------:R0:W1:Y:S02]  /*29c0*/  SHFL.BFLY P2, R122, R124, R117, R116 ;  /* 0x0c0000757c7a7389 */ /* 0x0000640000040074 */
[----:B01----:R-:W-:Y:S01]  /*29d0*/  ENDCOLLECTIVE ;  /* 0x000000000000791b */ /* 0x003fe20003800000 */
.L_x_21358:
[----:B------:R-:W-:Y:S01]  /*29e0*/  HFMA2.MMA R117, -RZ, RZ, 0, 4.76837158203125e-07 ;  /* 0x00000008ff757435 */ /* 0x000fe200000001ff */
[----:B------:R-:W-:-:S05]  /*29f0*/  MOV R4, R122 ;  /* 0x0000007a00047202 */ /* 0x000fca0000000f00 */
[----:B------:R-:W-:-:S05]  /*2a00*/  FADD.FTZ R120, R119, R4 ;  /* 0x0000000477787221 */ /* 0x000fca0000010000 */
[----:B------:R-:W-:-:S07]  /*2a10*/  MOV R124, R120 ;  /* 0x00000078007c7202 */ /* 0x000fce0000000f00 */
[----:B------:R-:W-:Y:S05]  /*2a20*/  WARPSYNC.COLLECTIVE R5, `(.L_x_21359) ;  /* 0x0000000005087348 */ /* 0x000fea0003c00000 */
[----:B------:R0:W1:Y:S02]  /*2a30*/  SHFL.BFLY P2, R122, R124, R117, R116 ;  /* 0x0c0000757c7a7389 */ /* 0x0000640000040074 */
[----:B01----:R-:W-:Y:S01]  /*2a40*/  ENDCOLLECTIVE ;  /* 0x000000000000791b */ /* 0x003fe20003800000 */
.L_x_21359:
[----:B------:R-:W-:Y:S01]  /*2a50*/  HFMA2.MMA R117, -RZ, RZ, 0, 9.5367431640625e-07 ;  /* 0x00000010ff757435 */ /* 0x000fe200000001ff */
[----:B------:R-:W-:-:S05]  /*2a60*/  MOV R121, R122 ;  /* 0x0000007a00797202 */ /* 0x000fca0000000f00 */
[----:B------:R-:W-:-:S05]  /*2a70*/  FADD.FTZ R121, R120, R121 ;  /* 0x0000007978797221 */ /* 0x000fca0000010000 */
[----:B------:R-:W-:-:S07]  /*2a80*/  MOV R124, R121 ;  /* 0x00000079007c7202 */ /* 0x000fce0000000f00 */
[----:B------:R-:W-:Y:S05]  /*2a90*/  WARPSYNC.COLLECTIVE R5, `(.L_x_21360) ;  /* 0x0000000005087348 */ /* 0x000fea0003c00000 */
[----:B------:R0:W1:Y:S02]  /*2aa0*/  SHFL.BFLY P2, R122, R124, R117, R116 ;  /* 0x0c0000757c7a7389 */ /* 0x0000640000040074 */
[----:B01----:R-:W-:Y:S01]  /*2ab0*/  ENDCOLLECTIVE ;  /* 0x000000000000791b */ /* 0x003fe20003800000 */
.L_x_21360:
        /* <DEDUP_REMOVED lines=57> */
.L_x_21361:
[----:B------:R-:W-:Y:S01]  /*2e50*/  HFMA2.MMA R117, -RZ, RZ, 0, 1.1920928955078125e-07 ;  /* 0x00000002ff757435 */ /* 0x000fe200000001ff */
[----:B------:R-:W-:-:S05]  /*2e60*/  MOV R118, R122 ;  /* 0x0000007a00767202 */ /* 0x000fca0000000f00 */
[----:B------:R-:W-:-:S05]  /*2e70*/  FADD.FTZ R118, R3, R118 ;  /* 0x0000007603767221 */ /* 0x000fca0000010000 */
[----:B------:R-:W-:-:S07]  /*2e80*/  MOV R124, R118 ;  /* 0x00000076007c7202 */ /* 0x000fce0000000f00 */
[----:B------:R-:W-:Y:S05]  /*2e90*/  WARPSYNC.COLLECTIVE R5, `(.L_x_21362) ;  /* 0x0000000005087348 */ /* 0x000fea0003c00000 */
[----:B------:R0:W1:Y:S02]  /*2ea0*/  SHFL.BFLY P2, R122, R124, R117, R116 ;  /* 0x0c0000757c7a7389 */ /* 0x0000640000040074 */
[----:B01----:R-:W-:Y:S01]  /*2eb0*/  ENDCOLLECTIVE ;  /* 0x000000000000791b */ /* 0x003fe20003800000 */
.L_x_21362:
[----:B------:R-:W-:Y:S01]  /*2ec0*/  HFMA2.MMA R117, -RZ, RZ, 0, 2.384185791015625e-07 ;  /* 0x00000004ff757435 */ /* 0x000fe200000001ff */
[----:B------:R-:W-:-:S05]  /*2ed0*/  MOV R119, R122 ;  /* 0x0000007a00777202 */ /* 0x000fca0000000f00 */
[----:B------:R-:W-:-:S05]  /*2ee0*/  FADD.FTZ R119, R118, R119 ;  /* 0x0000007776777221 */ /* 0x000fca0000010000 */
[----:B------:R-:W-:-:S07]  /*2ef0*/  MOV R124, R119 ;  /* 0x00000077007c7202 */ /* 0x000fce0000000f00 */
[----:B------:R-:W-:Y:S05]  /*2f00*/  WARPSYNC.COLLECTIVE R5, `(.L_x_21363) ;  /* 0x0000000005087348 */ /* 0x000fea0003c00000 */
[----:B------:R0:W1:Y:S02]  /*2f10*/  SHFL.BFLY P2, R122, R124, R117, R116 ;  /* 0x0c0000757c7a7389 */ /* 0x0000640000040074 */
[----:B01----:R-:W-:Y:S01]  /*2f20*/  ENDCOLLECTIVE ;  /* 0x000000000000791b */ /* 0x003fe20003800000 */
.L_x_21363:
[----:B------:R-:W-:Y:S01]  /*2f30*/  HFMA2.MMA R117, -RZ, RZ, 0, 4.76837158203125e-07 ;  /* 0x00000008ff757435 */ /* 0x000fe200000001ff */
[----:B------:R-:W-:-:S05]  /*2f40*/  MOV R120, R122 ;  /* 0x0000007a00787202 */ /* 0x000fca0000000f00 */
[----:B------:R-:W-:-:S05]  /*2f50*/  FADD.FTZ R120, R119, R120 ;  /* 0x0000007877787221 */ /* 0x000fca0000010000 */
[----:B------:R-:W-:-:S07]  /*2f60*/  MOV R124, R120 ;  /* 0x00000078007c7202 */ /* 0x000fce0000000f00 */
[----:B------:R-:W-:Y:S05]  /*2f70*/  WARPSYNC.COLLECTIVE R5, `(.L_x_21364) ;  /* 0x0000000005087348 */ /* 0x000fea0003c00000 */
[----:B------:R0:W1:Y:S02]  /*2f80*/  SHFL.BFLY P2, R122, R124, R117, R116 ;  /* 0x0c0000757c7a7389 */ /* 0x0000640000040074 */
[----:B01----:R-:W-:Y:S01]  /*2f90*/  ENDCOLLECTIVE ;  /* 0x000000000000791b */ /* 0x003fe20003800000 */
.L_x_21364:
[----:B------:R-:W-:Y:S01]  /*2fa0*/  HFMA2.MMA R117, -RZ, RZ, 0, 9.5367431640625e-07 ;  /* 0x00000010ff757435 */ /* 0x000fe200000001ff */
[----:B------:R-:W-:-:S05]  /*2fb0*/  MOV R121, R122 ;  /* 0x0000007a00797202 */ /* 0x000fca0000000f00 */
[----:B------:R-:W-:-:S05]  /*2fc0*/  FADD.FTZ R121, R120, R121 ;  /* 0x0000007978797221 */ /* 0x000fca0000010000 */
[----:B------:R-:W-:-:S07]  /*2fd0*/  MOV R124, R121 ;  /* 0x00000079007c7202 */ /* 0x000fce0000000f00 */
[----:B------:R-:W-:Y:S05]  /*2fe0*/  WARPSYNC.COLLECTIVE R5, `(.L_x_21365) ;  /* 0x0000000005087348 */ /* 0x000fea0003c00000 */
[----:B------:R0:W1:Y:S02]  /*2ff0*/  SHFL.BFLY P2, R122, R124, R117, R116 ;  /* 0x0c0000757c7a7389 */ /* 0x0000640000040074 */
[----:B01----:R-:W-:Y:S01]  /*3000*/  ENDCOLLECTIVE ;  /* 0x000000000000791b */ /* 0x003fe20003800000 */
.L_x_21365:
[----:B------:R-:W-:Y:S05]  /*3010*/  BRA `(.L_x_21366) ;  /* 0xffffffec001c7947 */ /* 0x000fea000383ffff */
.L_x_21367:
        /* <DEDUP_REMOVED lines=14> */
.L_x_23359:


//--------------------- .text._ZN10layer_norm13ln_fwd_kernelINS_13Kernel_traitsIfffffjLj6144ELj1ELj1ELj8ELj16ENS_18Kernel_traits_baseILj6144EfffffjLj256EEEEELb1ELb0ELb0ELb0EEEvNS_9FwdParamsE --------------------------
	.section	.text._ZN10layer_norm13ln_fwd_kernelINS_13Kernel_traitsIfffffjLj6144ELj1ELj1ELj8ELj16ENS_18Kernel_traits_baseILj6144EfffffjLj256EEEEELb1ELb0ELb0ELb0EEEvNS_9FwdParamsE,"ax",@progbits
	.align	128
        .global         _ZN10layer_norm13ln_fwd_kernelINS_13Kernel_traitsIfffffjLj6144ELj1ELj1ELj8ELj16ENS_18Kernel_traits_baseILj6144EfffffjLj256EEEEELb1ELb0ELb0ELb0EEEvNS_9FwdParamsE
        .type           _ZN10layer_norm13ln_fwd_kernelINS_13Kernel_traitsIfffffjLj6144ELj1ELj1ELj8ELj16ENS_18Kernel_traits_baseILj6144EfffffjLj256EEEEELb1ELb0ELb0ELb0EEEvNS_9FwdParamsE,@function
        .size           _ZN10layer_norm13ln_fwd_kernelINS_13Kernel_traitsIfffffjLj6144ELj1ELj1ELj8ELj16ENS_18Kernel_traits_baseILj6144EfffffjLj256EEEEELb1ELb0ELb0ELb0EEEvNS_9FwdParamsE,(.L_x_23360 - _ZN10layer_norm13ln_fwd_kernelINS_13Kernel_traitsIfffffjLj6144ELj1ELj1ELj8ELj16ENS_18Kernel_traits_baseILj6144EfffffjLj256EEEEELb1ELb0ELb0ELb0EEEvNS_9FwdParamsE)
        .other          _ZN10layer_norm13ln_fwd_kernelINS_13Kernel_traitsIfffffjLj6144ELj1ELj1ELj8ELj16ENS_18Kernel_traits_baseILj6144EfffffjLj256EEEEELb1ELb0ELb0ELb0EEEvNS_9FwdParamsE,@"STO_CUDA_ENTRY STV_DEFAULT"
_ZN10layer_norm13ln_fwd_kernelINS_13Kernel_traitsIfffffjLj6144ELj1ELj1ELj8ELj16ENS_18Kernel_traits_baseILj6144EfffffjLj256EEEEELb1ELb0ELb0ELb0EEEvNS_9FwdParamsE:
.text._ZN10layer_norm13ln_fwd_kernelINS_13Kernel_traitsIfffffjLj6144ELj1ELj1ELj8ELj16ENS_18Kernel_traits_baseILj6144EfffffjLj256EEEEELb1ELb0ELb0ELb0EEEvNS_9FwdParamsE:
        /* <DEDUP_REMOVED lines=54> */
[----:B------:R-:W-:-:S04]  /*0360*/  LOP3.LUT R7, R5, UR23, R8, 0x96, !PT ;  /* 0x0000001705077c12 */ /* 0x000fc8000f8e9608 */
[----:B------:R-:W-:Y:S01]  /*0370*/  LOP3.LUT R8, R3, UR24, R6, 0x96, !PT ;  /* 0x0000001803087c12 */ /* 0x000fe2000f8e9606 */
[----:B------:R-:W-:Y:S01]  /*0380*/  UIADD3 UR25, UR6, 0x1715609d, URZ ;  /* 0x1715609d06197890 */ /* 0x000fe2000fffe03f */
[----:B-1----:R-:W-:-:S03]  /*0390*/  SHF.R.S32.HI R3, RZ, 0x1f, R60 ;  /* 0x0000001fff037819 */ /* 0x002fc6000001143c */
[----:B------:R-:W-:Y:S01]  /*03a0*/  IMAD.WIDE.U32 R8, R8, -0x326172a9, RZ ;  /* 0xcd9e8d5708087825 */ /* 0x000fe200078e00ff */
[----:B------:R-:W-:Y:S01]  /*03b0*/  UIADD3 UR26, UR7, -0x56f99767, URZ ;  /* 0xa9066899071a7890 */ /* 0x000fe2000fffe03f */
[----:B------:R-:W-:Y:S02]  /*03c0*/  LEA.HI R60, R3, R60, RZ, 0x2 ;  /* 0x0000003c033c7211 */ /* 0x000fe400078f10ff */
        /* <DEDUP_REMOVED lines=9> */
[----:B------:R-:W-:-:S03]  /*0460*/  IMAD.WIDE.U32 R12, R12, -0x326172a9, RZ ;  /* 0xcd9e8d570c0c7825 */ /* 0x000fc600078e00ff */
[----:B------:R-:W-:Y:S02]  /*0470*/  LOP3.LUT R6, R5, UR28, R6, 0x96, !PT ;  /* 0x0000001c05067c12 */ /* 0x000fe4000f8e9606 */
[----:B------:R-:W-:Y:S01]  /*0480*/  LOP3.LUT R2, R13, UR27, R8, 0x96, !PT ;  /* 0x0000001b0d027c12 */ /* 0x000fe2000f8e9608 */
[----:B------:R-:W-:Y:S02]  /*0490*/  UIADD3 UR29, UR6, 0x5384540f, URZ ;  /* 0x5384540f061d7890 */ /* 0x000fe4000fffe03f */
[----:B------:R-:W-:Y:S01]  /*04a0*/  UIADD3 UR30, UR7, 0x1fd5c5a3, URZ ;  /* 0x1fd5c5a3071e7890 */ /* 0x000fe2000fffe03f */
[----:B------:R-:W-:Y:S01]  /*04b0*/  IMAD.WIDE.U32 R6, R6, -0x326172a9, RZ ;  /* 0xcd9e8d5706067825 */ /* 0x000fe200078e00ff */
[C---:B------:R-:W-:Y:S01]  /*04c0*/  ISETP.GE.U32.AND P6, PT, R9.reuse, 0x200, PT ;  /* 0x000002000900780c */ /* 0x040fe20003fc6070 */
[----:B------:R-:W-:Y:S01]  /*04d0*/  UIADD3 UR31, UR6, -0xe443238, URZ ;  /* 0xf1bbcdc8061f7890 */ /* 0x000fe2000fffe03f */
[C---:B------:R-:W-:Y:S01]  /*04e0*/  ISETP.GE.U32.AND P5, PT, R9.reuse, 0x300, PT ;  /* 0x000003000900780c */ /* 0x040fe20003fa6070 */
[----:B------:R-:W-:Y:S01]  /*04f0*/  IMAD.WIDE.U32 R2, R2, -0x2daee0ad, RZ ;  /* 0xd2511f5302027825 */ /* 0x000fe200078e00ff */
        /* <DEDUP_REMOVED lines=23> */
.L_x_21369:
[----:B------:R-:W-:Y:S05]  /*0670*/  BSYNC B0 ;  /* 0x0000000000007941 */ /* 0x000fea0003800000 */
.L_x_21368:
[----:B------:R-:W-:Y:S04]  /*0680*/  BSSY B0, `(.L_x_21370) ;  /* 0x000000e000007945 */ /* 0x000fe80003800000 */
[----:B------:R-:W-:Y:S05]  /*0690*/  @!P6 BRA `(.L_x_21371) ;  /* 0x000000000030e947 */ /* 0x000fea0003800000 */
[----:B------:R-:W1:Y:S01]  /*06a0*/  LDC.64 R20, c[0x0][0x260] ;  /* 0x00009800ff147b82 */ /* 0x000e620000000a00 */
[----:B------:R-:W-:Y:S01]  /*06b0*/  ULDC.64 UR8, c[0x0][0x2c8] ;  /* 0x0000b20000087ab9 */ /* 0x000fe20000000a00 */
[----:B------:R-:W-:Y:S02]  /*06c0*/  CS2R R22, SRZ ;  /* 0x0000000000167805 */ /* 0x000fe4000001ff00 */
[----:B------:R-:W-:-:S04]  /*06d0*/  ISETP.NE.U32.AND P0, PT, RZ, UR8, PT ;  /* 0x00000008ff007c0c */ /* 0x000fc8000bf05070 */
[----:B------:R-:W-:-:S13]  /*06e0*/  ISETP.NE.AND.EX P0, PT, RZ, UR9, PT, P0 ;  /* 0x00000009ff007c0c */ /* 0x000fda000bf05300 */
[C---:B0-----:R-:W-:Y:S01]  /*06f0*/  @P0 LEA R4, P1, R53.reuse, UR8, 0x4 ;  /* 0x0000000835040c11 */ /* 0x041fe2000f8220ff */
[C---:B-1----:R-:W-:Y:S01]  /*0700*/  IMAD.WIDE.U32 R24, R53.reuse, 0x10, R20 ;  /* 0x0000001035187825 */ /* 0x042fe200078e0014 */
[----:B------:R-:W-:Y:S02]  /*0710*/  CS2R R20, SRZ ;  /* 0x0000000000147805 */ /* 0x000fe4000001ff00 */
[----:B------:R-:W-:-:S03]  /*0720*/  @P0 LEA.HI.X R5, R53, UR9, RZ, 0x4, P1 ;  /* 0x0000000935050c11 */ /* 0x000fc600088f24ff */
[----:B------:R-:W5:Y:S04]  /*0730*/  LDG.E.128 R24, desc[UR4][R24.64] ;  /* 0x0000000418187981 */ /* 0x000f68000c1e1d00 */
[----:B------:R1:W5:Y:S01]  /*0740*/  @P0 LDG.E.128 R20, desc[UR4][R4.64] ;  /* 0x0000000404140981 */ /* 0x000362000c1e1d00 */
[----:B------:R-:W-:-:S07]  /*0750*/  IADD3 R53, R53, 0x100, RZ ;  /* 0x0000010035357810 */ /* 0x000fce0007ffe0ff */
.L_x_21371:
[----:B------:R-:W-:Y:S05]  /*0760*/  BSYNC B0 ;  /* 0x0000000000007941 */ /* 0x000fea0003800000 */
.L_x_21370:
[----:B------:R-:W-:Y:S04]  /*0770*/  BSSY B0, `(.L_x_21372) ;  /* 0x000000e000007945 */ /* 0x000fe80003800000 */
[----:B------:R-:W-:Y:S05]  /*0780*/  @!P5 BRA `(.L_x_21373) ;  /* 0x000000000030d947 */ /* 0x000fea0003800000 */
[----:B------:R-:W2:Y:S01]  /*0790*/  LDC.64 R28, c[0x0][0x260] ;  /* 0x00009800ff1c7b82 */ /* 0x000ea20000000a00 */
[----:B------:R-:W-:Y:S01]  /*07a0*/  ULDC.64 UR8, c[0x0][0x2c8] ;  /* 0x0000b20000087ab9 */ /* 0x000fe20000000a00 */
[----:B------:R-:W-:Y:S02]  /*07b0*/  CS2R R30, SRZ ;  /* 0x00000000001e7805 */ /* 0x000fe4000001ff00 */
[----:B------:R-:W-:-:S04]  /*07c0*/  ISETP.NE.U32.AND P0, PT, RZ, UR8, PT ;  /* 0x00000008ff007c0c */ /* 0x000fc8000bf05070 */
[----:B------:R-:W-:-:S13]  /*07d0*/  ISETP.NE.AND.EX P0, PT, RZ, UR9, PT, P0 ;  /* 0x00000009ff007c0c */ /* 0x000fda000bf05300 */
[C---:B01----:R-:W-:Y:S01]  /*07e0*/  @P0 LEA R4, P1, R53.reuse, UR8, 0x4 ;  /* 0x0000000835040c11 */ /* 0x043fe2000f8220ff */
[C---:B--2---:R-:W-:Y:S01]  /*07f0*/  IMAD.WIDE.U32 R32, R53.reuse, 0x10, R28 ;  /* 0x0000001035207825 */ /* 0x044fe200078e001c */
[----:B------:R-:W-:Y:S02]  /*0800*/  CS2R R28, SRZ ;  /* 0x00000000001c7805 */ /* 0x000fe4000001ff00 */
[----:B------:R-:W-:-:S03]  /*0810*/  @P0 LEA.HI.X R5, R53, UR9, RZ, 0x4, P1 ;  /* 0x0000000935050c11 */ /* 0x000fc600088f24ff */
[----:B------:R-:W5:Y:S04]  /*0820*/  LDG.E.128 R32, desc[UR4][R32.64] ;  /* 0x0000000420207981 */ /* 0x000f68000c1e1d00 */
[----:B------:R2:W5:Y:S01]  /*0830*/  @P0 LDG.E.128 R28, desc[UR4][R4.64] ;  /* 0x00000004041c0981 */ /* 0x000562000c1e1d00 */
[----:B------:R-:W-:-:S07]  /*0840*/  VIADD R53, R53, 0x100 ;  /* 0x0000010035357836 */ /* 0x000fce0000000000 */
.L_x_21373:
[----:B------:R-:W-:Y:S05]  /*0850*/  BSYNC B0 ;  /* 0x0000000000007941 */ /* 0x000fea0003800000 */
.L_x_21372:
[----:B------:R-:W-:Y:S04]  /*0860*/  BSSY B0, `(.L_x_21374) ;  /* 0x000000e000007945 */ /* 0x000fe80003800000 */
[----:B------:R-:W-:Y:S05]  /*0870*/  @!P3 BRA `(.L_x_21375) ;  /* 0x000000000030b947 */ /* 0x000fea0003800000 */
[----:B------:R-:W3:Y:S01]  /*0880*/  LDC.64 R36, c[0x0][0x260] ;  /* 0x00009800ff247b82 */ /* 0x000ee20000000a00 */
[----:B------:R-:W-:Y:S01]  /*0890*/  ULDC.64 UR8, c[0x0][0x2c8] ;  /* 0x0000b20000087ab9 */ /* 0x000fe20000000a00 */
[----:B------:R-:W-:Y:S02]  /*08a0*/  CS2R R38, SRZ ;  /* 0x0000000000267805 */ /* 0x000fe4000001ff00 */
[----:B------:R-:W-:-:S04]  /*08b0*/  ISETP.NE.U32.AND P0, PT, RZ, UR8, PT ;  /* 0x00000008ff007c0c */ /* 0x000fc8000bf05070 */
[----:B------:R-:W-:-:S13]  /*08c0*/  ISETP.NE.AND.EX P0, PT, RZ, UR9, PT, P0 ;  /* 0x00000009ff007c0c */ /* 0x000fda000bf05300 */
[C---:B012---:R-:W-:Y:S01]  /*08d0*/  @P0 LEA R4, P1, R53.reuse, UR8, 0x4 ;  /* 0x0000000835040c11 */ /* 0x047fe2000f8220ff */
[C---:B---3--:R-:W-:Y:S01]  /*08e0*/  IMAD.WIDE.U32 R40, R53.reuse, 0x10, R36 ;  /* 0x0000001035287825 */ /* 0x048fe200078e0024 */
[----:B------:R-:W-:Y:S02]  /*08f0*/  CS2R R36, SRZ ;  /* 0x0000000000247805 */ /* 0x000fe4000001ff00 */
[----:B------:R-:W-:-:S03]  /*0900*/  @P0 LEA.HI.X R5, R53, UR9, RZ, 0x4, P1 ;  /* 0x0000000935050c11 */ /* 0x000fc600088f24ff */
[----:B------:R-:W5:Y:S04]  /*0910*/  LDG.E.128 R40, desc[UR4][R40.64] ;  /* 0x0000000428287981 */ /* 0x000f68000c1e1d00 */
[----:B------:R3:W5:Y:S01]  /*0920*/  @P0 LDG.E.128 R36, desc[UR4][R4.64] ;  /* 0x0000000404240981 */ /* 0x000762000c1e1d00 */
[----:B------:R-:W-:-:S07]  /*0930*/  VIADD R53, R53, 0x100 ;  /* 0x0000010035357836 */ /* 0x000fce0000000000 */
.L_x_21375:
[----:B------:R-:W-:Y:S05]  /*0940*/  BSYNC B0 ;  /* 0x0000000000007941 */ /* 0x000fea0003800000 */
.L_x_21374:
[----:B------:R-:W-:Y:S04]  /*0950*/  BSSY B0, `(.L_x_21376) ;  /* 0x000000e000007945 */ /* 0x000fe80003800000 */
[----:B------:R-:W-:Y:S05]  /*0960*/  @!P2 BRA `(.L_x_21377) ;  /* 0x000000000030a947 */ /* 0x000fea0003800000 */
[----:B------:R-:W4:Y:S01]  /*0970*/  LDC.64 R44, c[0x0][0x260] ;  /* 0x00009800ff2c7b82 */ /* 0x000f220000000a00 */
[----:B------:R-:W-:Y:S01]  /*0980*/  ULDC.64 UR8, c[0x0][0x2c8] ;  /* 0x0000b20000087ab9 */ /* 0x000fe20000000a00 */
[----:B------:R-:W-:Y:S02]  /*0990*/  CS2R R46, SRZ ;  /* 0x00000000002e7805 */ /* 0x000fe4000001ff00 */
[----:B------:R-:W-:-:S04]  /*09a0*/  ISETP.NE.U32.AND P0, PT, RZ, UR8, PT ;  /* 0x00000008ff007c0c */ /* 0x000fc8000bf05070 */
[----:B------:R-:W-:-:S13]  /*09b0*/  ISETP.NE.AND.EX P0, PT, RZ, UR9, PT, P0 ;  /* 0x00000009ff007c0c */ /* 0x000fda000bf05300 */
[C---:B0123--:R-:W-:Y:S01]  /*09c0*/  @P0 LEA R4, P1, R53.reuse, UR8, 0x4 ;  /* 0x0000000835040c11 */ /* 0x04ffe2000f8220ff */
[C---:B----4-:R-:W-:Y:S01]  /*09d0*/  IMAD.WIDE.U32 R48, R53.reuse, 0x10, R44 ;  /* 0x0000001035307825 */ /* 0x050fe200078e002c */
[----:B------:R-:W-:Y:S02]  /*09e0*/  CS2R R44, SRZ ;  /* 0x00000000002c7805 */ /* 0x000fe4000001ff00 */
[----:B------:R-:W-:-:S03]  /*09f0*/  @P0 LEA.HI.X R5, R53, UR9, RZ, 0x4, P1 ;  /* 0x0000000935050c11 */ /* 0x000fc600088f24ff */
[----:B------:R-:W5:Y:S04]  /*0a00*/  LDG.E.128 R48, desc[UR4][R48.64] ;  /* 0x0000000430307981 */ /* 0x000f68000c1e1d00 */
[----:B------:R4:W5:Y:S01]  /*0a10*/  @P0 LDG.E.128 R44, desc[UR4][R4.64] ;  /* 0x00000004042c0981 */ /* 0x000962000c1e1d00 */
[----:B------:R-:W-:-:S07]  /*0a20*/  IADD3 R53, R53, 0x100, RZ ;  /* 0x0000010035357810 */ /* 0x000fce0007ffe0ff */
.L_x_21377:
[----:B------:R-:W-:Y:S05]  /*0a30*/  BSYNC B0 ;  /* 0x0000000000007941 */ /* 0x000fea0003800000 */
.L_x_21376:
[----:B------:R-:W-:Y:S01]  /*0a40*/  ISETP.GE.U32.AND P0, PT, R9, 0x600, PT ;  /* 0x000006000900780c */ /* 0x000fe20003f06070 */
[----:B01234-:R-:W-:Y:S01]  /*0a50*/  IMAD.HI.U32 R5, R8, -0x326172a9, RZ ;  /* 0xcd9e8d5708057827 */ /* 0x01ffe200078e00ff */
[----:B------:R-:W-:Y:S01]  /*0a60*/  UIADD3 UR34, UR7, -0x695add53, URZ ;  /* 0x96a522ad07227890 */ /* 0x000fe2000fffe03f */
[----:B------:R-:W-:Y:S01]  /*0a70*/  BSSY B0, `(.L_x_21378) ;  /* 0x0000010000007945 */ /* 0x000fe20003800000 */
[----:B------:R-:W-:Y:S02]  /*0a80*/  P2R R95, PR, RZ, 0x1 ;  /* 0x00000001ff5f7803 */ /* 0x000fe40000000000 */
[----:B------:R-:W-:Y:S01]  /*0a90*/  LOP3.LUT R62, R5, UR31, R6, 0x96, !PT ;  /* 0x0000001f053e7c12 */ /* 0x000fe2000f8e9606 */
[----:B------:R-:W-:-:S06]  /*0aa0*/  IMAD.HI.U32 R5, R61, -0x2daee0ad, RZ ;  /* 0xd2511f533d057827 */ /* 0x000fcc00078e00ff */
[----:B------:R-:W-:Y:S05]  /*0ab0*/  @!P0 BRA `(.L_x_21379) ;  /* 0x00000000002c8947 */ /* 0x000fea0003800000 */
[----:B------:R-:W0:Y:S01]  /*0ac0*/  LDC.64 R56, c[0x0][0x260] ;  /* 0x00009800ff387b82 */ /* 0x000e220000000a00 */
[----:B------:R-:W-:Y:S01]  /*0ad0*/  ULDC.64 UR8, c[0x0][0x2c8] ;  /* 0x0000b20000087ab9 */ /* 0x000fe20000000a00 */
[----:B------:R-:W-:Y:S02]  /*0ae0*/  CS2R R54, SRZ ;  /* 0x0000000000367805 */ /* 0x000fe4000001ff00 */
[----:B------:R-:W-:-:S04]  /*0af0*/  ISETP.NE.U32.AND P0, PT, RZ, UR8, PT ;  /* 0x00000008ff007c0c */ /* 0x000fc8000bf05070 */
[----:B------:R-:W-:-:S13]  /*0b00*/  ISETP.NE.AND.EX P0, PT, RZ, UR9, PT, P0 ;  /* 0x00000009ff007c0c */ /* 0x000fda000bf05300 */
[----:B------:R-:W-:-:S04]  /*0b10*/  @P0 LEA R6, P1, R53, UR8, 0x4 ;  /* 0x0000000835060c11 */ /* 0x000fc8000f8220ff */
[C---:B------:R-:W-:Y:S01]  /*0b20*/  @P0 LEA.HI.X R7, R53.reuse, UR9, RZ, 0x4, P1 ;  /* 0x0000000935070c11 */ /* 0x040fe200088f24ff */
[----:B0-----:R-:W-:Y:S01]  /*0b30*/  IMAD.WIDE.U32 R56, R53, 0x10, R56 ;  /* 0x0000001035387825 */ /* 0x001fe200078e0038 */
[----:B------:R-:W-:-:S05]  /*0b40*/  CS2R R52, SRZ ;  /* 0x0000000000347805 */ /* 0x000fca000001ff00 */
[----:B------:R-:W5:Y:S04]  /*0b50*/  LDG.E.128 R56, desc[UR4][R56.64] ;  /* 0x0000000438387981 */ /* 0x000f68000c1e1d00 */
[----:B------:R0:W5:Y:S02]  /*0b60*/  @P0 LDG.E.128 R52, desc[UR4][R6.64] ;  /* 0x0000000406340981 */ /* 0x000164000c1e1d00 */
.L_x_21379:
[----:B------:R-:W-:Y:S05]  /*0b70*/  BSYNC B0 ;  /* 0x0000000000007941 */ /* 0x000fea0003800000 */
.L_x_21378:
[----:B------:R-:W-:Y:S01]  /*0b80*/  ULDC UR8, c[0x0][0x214] ;  /* 0x0000850000087ab9 */ /* 0x000fe20000000800 */
[----:B0-----:R-:W-:Y:S02]  /*0b90*/  LOP3.LUT R6, R5, UR32, R2, 0x96, !PT ;  /* 0x0000002005067c12 */ /* 0x001fe4000f8e9602 */
[----:B------:R-:W-:-:S13]  /*0ba0*/  ISETP.GE.AND P0, PT, R94, UR8, PT ;  /* 0x000000085e007c0c */ /* 0x000fda000bf06270 */
[----:B------:R-:W-:Y:S05]  /*0bb0*/  @P0 EXIT ;  /* 0x000000000000094d */ /* 0x000fea0003800000 */
[----:B------:R-:W-:Y:S01]  /*0bc0*/  SHF.R.S32.HI R60, RZ, 0x2, R60 ;  /* 0x00000002ff3c7819 */ /* 0x000fe2000001143c */
[C---:B------:R-:W-:Y:S01]  /*0bd0*/  IMAD.SHL.U32 R4, R11.reuse, 0x20, RZ ;  /* 0x000000200b047824 */ /* 0x040fe200078e00ff */
[----:B------:R-:W-:Y:S01]  /*0be0*/  LOP3.LUT R3, R11, 0xe0, RZ, 0xc0, !PT ;  /* 0x000000e00b037812 */ /* 0x000fe200078ec0ff */
[----:B------:R-:W-:Y:S01]  /*0bf0*/  IMAD R8, R8, -0x326172a9, RZ ;  /* 0xcd9e8d5708087824 */ /* 0x000fe200078e02ff */
[----:B------:R-:W-:Y:S01]  /*0c00*/  LOP3.LUT R2, R60, 0xff, RZ, 0xc0, !PT ;  /* 0x000000ff3c027812 */ /* 0x000fe200078ec0ff */
[----:B------:R-:W-:Y:S01]  /*0c10*/  IMAD.HI.U32 R7, R6, -0x326172a9, RZ ;  /* 0xcd9e8d5706077827 */ /* 0x000fe200078e00ff */
[----:B------:R-:W-:Y:S01]  /*0c20*/  SHF.R.U32.HI R60, RZ, 0x3, R60 ;  /* 0x00000003ff3c7819 */ /* 0x000fe2000001163c */
[----:B------:R-:W-:Y:S01]  /*0c30*/  ULDC.64 UR8, c[0x0][0x270] ;  /* 0x00009c0000087ab9 */ /* 0x000fe20000000a00 */
[----:B------:R-:W-:Y:S01]  /*0c40*/  VIADDMNMX R3, R2, -R3, RZ, !PT ;  /* 0x8000000302037246 */ /* 0x000fe200078001ff */
[----:B------:R-:W-:Y:S01]  /*0c50*/  UISETP.NE.U32.AND UP0, UPT, UR8, URZ, UPT ;  /* 0x0000003f0800728c */ /* 0x000fe2000bf05070 */
[----:B------:R-:W-:Y:S01]  /*0c60*/  LOP3.LUT R60, R60, 0x1fffffe0, RZ, 0xc0, !PT ;  /* 0x1fffffe03c3c7812 */ /* 0x000fe200078ec0ff */
[----:B------:R-:W-:Y:S01]  /*0c70*/  IMAD R6, R6, -0x326172a9, RZ ;  /* 0xcd9e8d5706067824 */ /* 0x000fe200078e02ff */
[----:B------:R-:W-:Y:S01]  /*0c80*/  VIMNMX R3, R3, 0x20, PT ;  /* 0x0000002003037848 */ /* 0x000fe20003fe0100 */
[----:B------:R-:W-:Y:S01]  /*0c90*/  IMAD.MOV.U32 R89, RZ, RZ, 0x1 ;  /* 0x00000001ff597424 */ /* 0x000fe200078e00ff */
[----:B------:R-:W-:Y:S01]  /*0ca0*/  LOP3.LUT R5, R4, 0x3e0, RZ, 0xc0, !PT ;  /* 0x000003e004057812 */ /* 0x000fe200078ec0ff */
[----:B------:R-:W-:Y:S01]  /*0cb0*/  IMAD R4, R62, -0x2daee0ad, RZ ;  /* 0xd2511f533e047824 */ /* 0x000fe200078e02ff */
[----:B------:R-:W-:Y:S01]  /*0cc0*/  LOP3.LUT R8, R7, UR33, R8, 0x96, !PT ;  /* 0x0000002107087c12 */ /* 0x000fe2000f8e9608 */
[----:B------:R-:W-:Y:S01]  /*0cd0*/  IMAD.IADD R3, R3, 0x1, R60 ;  /* 0x0000000103037824 */ /* 0x000fe200078e023c */
[----:B------:R-:W-:Y:S01]  /*0ce0*/  VIADDMNMX R5, R2, -R5, RZ, !PT ;  /* 0x8000000502057246 */ /* 0x000fe200078001ff */
[----:B------:R-:W-:Y:S01]  /*0cf0*/  IMAD R7, R61, -0x2daee0ad, RZ ;  /* 0xd2511f533d077824 */ /* 0x000fe200078e02ff */
[----:B------:R-:W-:Y:S01]  /*0d00*/  ULDC.U8 UR8, c[0x0][0x2a0] ;  /* 0x0000a80000087ab9 */ /* 0x000fe20000000000 */
[----:B------:R-:W-:Y:S01]  /*0d10*/  IMAD.HI.U32 R2, R62, -0x2daee0ad, RZ ;  /* 0xd2511f533e027827 */ /* 0x000fe200078e00ff */
        /* <DEDUP_REMOVED lines=8> */
[----:B------:R-:W-:Y:S01]  /*0da0*/  HFMA2.MMA R2, -RZ, RZ, 0, 0 ;  /* 0x00000000ff027435 */ /* 0x000fe200000001ff */
[----:B------:R-:W-:Y:S01]  /*0db0*/  LOP3.LUT R5, R0, 0x3, RZ, 0xc0, !PT ;  /* 0x0000000300057812 */ /* 0x000fe200078ec0ff */
[----:B------:R-:W0:Y:S01]  /*0dc0*/  MUFU.RCP R3, R3 ;  /* 0x0000000300037308 */ /* 0x000e220000001000 */
[----:B------:R-:W-:Y:S01]  /*0dd0*/  IMAD.SHL.U32 R0, R60, 0x4, RZ ;  /* 0x000000043c007824 */ /* 0x000fe200078e00ff */
[----:B------:R-:W-:Y:S01]  /*0de0*/  UISETP.NE.AND UP1, UPT, UR8, URZ, UPT ;  /* 0x0000003f0800728c */ /* 0x000fe2000bf25270 */
[----:B------:R-:W-:Y:S01]  /*0df0*/  ULDC.64 UR10, c[0x0][0x238] ;  /* 0x00008e00000a7ab9 */ /* 0x000fe20000000a00 */
[----:B------:R-:W-:Y:S01]  /*0e00*/  ULDC.64 UR12, c[0x0][0x240] ;  /* 0x00009000000c7ab9 */ /* 0x000fe20000000a00 */
[----:B------:R-:W-:-:S08]  /*0e10*/  ULDC.64 UR16, c[0x0][0x210] ;  /* 0x0000840000107ab9 */ /* 0x000fd00000000a00 */
.L_x_21573:
[----:B------:R-:W-:Y:S01]  /*0e20*/  PLOP3.LUT P0, PT, PT, PT, UP0, 0x80, 0x0 ;  /* 0x000000000000781c */ /* 0x000fe20003f0f008 */
[----:B------:R-:W-:Y:S01]  /*0e30*/  IMAD.MOV.U32 R91, RZ, RZ, 0x4 ;  /* 0x00000004ff5b7424 */ /* 0x000fe200078e00ff */
[----:B------:R-:W-:Y:S01]  /*0e40*/  @UP0 ULDC.64 UR8, c[0x0][0x270] ;  /* 0x00009c0000080ab9 */ /* 0x000fe20000000a00 */
[----:B------:R-:W-:-:S10]  /*0e50*/  MOV R88, 0x3f800000 ;  /* 0x3f80000000587802 */ /* 0x000fd40000000f00 */
        /* <DEDUP_REMOVED lines=8> */
[----:B------:R-:W-:-:S05]  /*0ee0*/  LEA.HI.SX32 R100, R100, R103, 0x1e ;  /* 0x0000006764647211 */ /* 0x000fca00078ff2ff */
[----:B------:R-:W-:Y:S01]  /*0ef0*/  IMAD.MOV.U32 R101, RZ, RZ, R100 ;  /* 0x000000ffff657224 */ /* 0x000fe200078e0064 */
[----:B-1----:R-:W-:Y:S06]  /*0f00*/  @!P4 BRA `(.L_x_21381) ;  /* 0x000000140080c947 */ /* 0x002fec0003800000 */
        /* <DEDUP_REMOVED lines=21> */
.L_x_21383:
[----:B------:R-:W-:-:S07]  /*1060*/  MOV R106, R6 ;  /* 0x00000006006a7202 */ /* 0x000fce0000000f00 */
.L_x_21384:
[----:B------:R-:W-:Y:S05]  /*1070*/  BSYNC B1 ;  /* 0x0000000000017941 */ /* 0x000fea0003800000 */
.L_x_21382:
        /* <DEDUP_REMOVED lines=16> */
.L_x_21388:
[----:B------:R-:W-:Y:S05]  /*1180*/  BSYNC B2 ;  /* 0x0000000000027941 */ /* 0x000fea0003800000 */
.L_x_21387:
        /* <DEDUP_REMOVED lines=42> */
[----:B------:R-:W-:-:S07]  /*1430*/  IMAD.MOV.U32 R4, RZ, RZ, R102 ;  /* 0x000000ffff047224 */ /* 0x000fce00078e0066 */
.L_x_21386:
[----:B------:R-:W-:Y:S05]  /*1440*/  BSYNC B1 ;  /* 0x0000000000017941 */ /* 0x000fea0003800000 */
.L_x_21385:
[----:B------:R-:W1:Y:S01]  /*1450*/  LDC R101, c[0x0][0x298] ;  /* 0x0000a600ff657b82 */ /* 0x000e620000000800 */
[----:B------:R-:W-:Y:S01]  /*1460*/  I2FP.F32.U32 R106, R106 ;  /* 0x0000006a006a7245 */ /* 0x000fe20000201000 */
[----:B------:R-:W-:Y:S01]  /*1470*/  IMAD.MOV.U32 R103, RZ, RZ, 0x2f800000 ;  /* 0x2f800000ff677424 */ /* 0x000fe200078e00ff */
[----:B------:R-:W-:Y:S01]  /*1480*/  ISETP.NE.U32.AND P0, PT, R90, RZ, PT ;  /* 0x000000ff5a00720c */ /* 0x000fe20003f05070 */
[----:B-----5:R-:W-:Y:S01]  /*1490*/  FMUL.FTZ R64, R64, R88 ;  /* 0x0000005840407220 */ /* 0x020fe20000410000 */
[----:B------:R-:W-:Y:S01]  /*14a0*/  ISETP.NE.AND P2, PT, R104, 0x1, PT ;  /* 0x000000016800780c */ /* 0x000fe20003f45270 */
[----:B------:R-:W-:Y:S01]  /*14b0*/  FFMA.FTZ R5, R106, R103, 1.1641532182693481445e-10 ;  /* 0x2f0000006a057423 */ /* 0x000fe20000010067 */
[----:B------:R-:W-:Y:S01]  /*14c0*/  ISETP.NE.AND.EX P0, PT, R91, RZ, PT, P0 ;  /* 0x000000ff5b00720c */ /* 0x000fe20003f05300 */
[----:B------:R-:W2:Y:S01]  /*14d0*/  LDC R102, c[0x0][0x294] ;  /* 0x0000a500ff667b82 */ /* 0x000ea20000000800 */
[----:B------:R-:W-:Y:S01]  /*14e0*/  BSSY B1, `(.L_x_21389) ;  /* 0x0000010000017945 */ /* 0x000fe20003800000 */
[----:B------:R-:W-:-:S02]  /*14f0*/  VIADD R91, R104, 0x1 ;  /* 0x00000001685b7836 */ /* 0x000fc40000000000 */
[----:B-1----:R-:W-:Y:S01]  /*1500*/  FMUL.FTZ R64, R64, R101 ;  /* 0x0000006540407220 */ /* 0x002fe20000410000 */
[----:B--2---:R-:W-:-:S04]  /*1510*/  FSETP.GTU.FTZ.AND P1, PT, R5, R102, PT ;  /* 0x000000660500720b */ /* 0x004fc80003f3c000 */
        /* <DEDUP_REMOVED lines=11> */
.L_x_21390:
[----:B------:R-:W-:-:S07]  /*15d0*/  MOV R106, R6 ;  /* 0x00000006006a7202 */ /* 0x000fce0000000f00 */
.L_x_21391:
[----:B------:R-:W-:Y:S05]  /*15e0*/  BSYNC B1 ;  /* 0x0000000000017941 */ /* 0x000fea0003800000 */
.L_x_21389:
        /* <DEDUP_REMOVED lines=16> */
.L_x_21395:
[----:B------:R-:W-:Y:S05]  /*16f0*/  BSYNC B2 ;  /* 0x0000000000027941 */ /* 0x000fea0003800000 */
.L_x_21394:
        /* <DEDUP_REMOVED lines=42> */
.L_x_21393:
[----:B------:R-:W-:Y:S05]  /*19a0*/  BSYNC B1 ;  /* 0x0000000000017941 */ /* 0x000fea0003800000 */
.L_x_21392:
        /* <DEDUP_REMOVED lines=19> */
.L_x_21397:
[----:B------:R-:W-:-:S07]  /*1ae0*/  IMAD.MOV.U32 R106, RZ, RZ, R6 ;  /* 0x000000ffff6a7224 */ /* 0x000fce00078e0006 */
.L_x_21398:
[----:B------:R-:W-:Y:S05]  /*1af0*/  BSYNC B1 ;  /* 0x0000000000017941 */ /* 0x000fea0003800000 */
.L_x_21396:
        /* <DEDUP_REMOVED lines=16> */
.L_x_21402:
[----:B------:R-:W-:Y:S05]  /*1c00*/  BSYNC B2 ;  /* 0x0000000000027941 */ /* 0x000fea0003800000 */
.L_x_21401:
        /* <DEDUP_REMOVED lines=42> */
.L_x_21400:
[----:B------:R-:W-:Y:S05]  /*1eb0*/  BSYNC B1 ;  /* 0x0000000000017941 */ /* 0x000fea0003800000 */
.L_x_21399:
        /* <DEDUP_REMOVED lines=19> */
.L_x_21404:
[----:B------:R-:W-:-:S07]  /*1ff0*/  IMAD.MOV.U32 R106, RZ, RZ, R6 ;  /* 0x000000ffff6a7224 */ /* 0x000fce00078e0006 */
.L_x_21405:
[----:B------:R-:W-:Y:S05]  /*2000*/  BSYNC B1 ;  /* 0x0000000000017941 */ /* 0x000fea0003800000 */
.L_x_21403:
        /* <DEDUP_REMOVED lines=16> */
.L_x_21409:
[----:B------:R-:W-:Y:S05]  /*2110*/  BSYNC B2 ;  /* 0x0000000000027941 */ /* 0x000fea0003800000 */
.L_x_21408:
        /* <DEDUP_REMOVED lines=41> */
[----:B------:R-:W-:-:S07]  /*23b0*/  IMAD.MOV.U32 R5, RZ, RZ, RZ ;  /* 0x000000ffff057224 */ /* 0x000fce00078e00ff */
.L_x_21407:
[----:B------:R-:W-:Y:S05]  /*23c0*/  BSYNC B1 ;  /* 0x0000000000017941 */ /* 0x000fea0003800000 */
.L_x_21406:
        /* <DEDUP_REMOVED lines=20> */
.L_x_21381:
[----:B------:R-:W-:Y:S05]  /*2510*/  BSYNC B0 ;  /* 0x0000000000007941 */ /* 0x000fea0003800000 */
.L_x_21380:
[----:B------:R-:W-:Y:S01]  /*2520*/  ISETP.NE.AND P0, PT, R99, RZ, PT ;  /* 0x000000ff6300720c */ /* 0x000fe20003f05270 */
[----:B------:R-:W-:-:S12]  /*2530*/  BSSY B0, `(.L_x_21410) ;  /* 0x0000162000007945 */ /* 0x000fd80003800000 */
[----:B------:R-:W-:Y:S05]  /*2540*/  @!P0 BRA `(.L_x_21411) ;  /* 0x0000001400808947 */ /* 0x000fea0003800000 */
[----:B------:R-:W2:Y:S08]  /*2550*/  LDC.64 R68, c[0x0][0x220] ;  /* 0x00008800ff447b82 */ /* 0x000eb00000000a00 */
[----:B-1----:R-:W1:Y:S01]  /*2560*/  LDC.64 R90, c[0x0][0x230] ;  /* 0x00008c00ff5a7b82 */ /* 0x002e620000000a00 */
[----:B--2---:R-:W-:-:S06]  /*2570*/  IMAD.WIDE.U32 R68, R101, 0x10, R68 ;  /* 0x0000001065447825 */ /* 0x004fcc00078e0044 */
        /* <DEDUP_REMOVED lines=18> */
.L_x_21413:
[----:B------:R-:W-:-:S07]  /*26a0*/  IMAD.MOV.U32 R106, RZ, RZ, R6 ;  /* 0x000000ffff6a7224 */ /* 0x000fce00078e0006 */
.L_x_21414:
[----:B------:R-:W-:Y:S05]  /*26b0*/  BSYNC B1 ;  /* 0x0000000000017941 */ /* 0x000fea0003800000 */
.L_x_21412:
        /* <DEDUP_REMOVED lines=16> */
.L_x_21418:
[----:B------:R-:W-:Y:S05]  /*27c0*/  BSYNC B2 ;  /* 0x0000000000027941 */ /* 0x000fea0003800000 */
.L_x_21417:
        /* <DEDUP_REMOVED lines=43> */
.L_x_21416:
[----:B------:R-:W-:Y:S05]  /*2a80*/  BSYNC B1 ;  /* 0x0000000000017941 */ /* 0x000fea0003800000 */
.L_x_21415:
[----:B------:R-:W1:Y:S01]  /*2a90*/  LDC R102, c[0x0][0x298] ;  /* 0x0000a600ff667b82 */ /* 0x000e620000000800 */
[----:B------:R-:W-:Y:S01]  /*2aa0*/  I2FP.F32.U32 R5, R106 ;  /* 0x0000006a00057245 */ /* 0x000fe20000201000 */
[----:B------:R-:W-:Y:S01]  /*2ab0*/  HFMA2.MMA R106, -RZ, RZ, 0.1171875, 0 ;  /* 0x2f800000ff6a7435 */ /* 0x000fe200000001ff */
[----:B------:R-:W-:Y:S01]  /*2ac0*/  ISETP.NE.U32.AND P0, PT, R90, RZ, PT ;  /* 0x000000ff5a00720c */ /* 0x000fe20003f05070 */
[----:B-----5:R-:W-:Y:S01]  /*2ad0*/  FMUL.FTZ R105, R68, R88 ;  /* 0x0000005844697220 */ /* 0x020fe20000410000 */
[C---:B------:R-:W-:Y:S01]  /*2ae0*/  ISETP.NE.AND P2, PT, R104.reuse, 0x1, PT ;  /* 0x000000016800780c */ /* 0x040fe20003f45270 */
[----:B------:R-:W-:Y:S01]  /*2af0*/  BSSY B1, `(.L_x_21419) ;  /* 0x0000013000017945 */ /* 0x000fe20003800000 */
[----:B------:R-:W-:Y:S01]  /*2b00*/  ISETP.NE.AND.EX P0, PT, R91, RZ, PT, P0 ;  /* 0x000000ff5b00720c */ /* 0x000fe20003f05300 */
[----:B------:R-:W2:Y:S01]  /*2b10*/  LDC R103, c[0x0][0x294] ;  /* 0x0000a500ff677b82 */ /* 0x000ea20000000800 */
[----:B------:R-:W-:-:S03]  /*2b20*/  VIADD R91, R104, 0x1 ;  /* 0x00000001685b7836 */ /* 0x000fc60000000000 */
[----:B------:R-:W-:Y:S01]  /*2b30*/  FFMA.FTZ R68, R5, R106, 1.1641532182693481445e-10 ;  /* 0x2f00000005447423 */ /* 0x000fe2000001006a */
[----:B-1----:R-:W-:-:S04]  /*2b40*/  FMUL.FTZ R105, R105, R102 ;  /* 0x0000006669697220 */ /* 0x002fc80000410000 */
[----:B--2---:R-:W-:-:S04]  /*2b50*/  FSETP.GTU.FTZ.AND P1, PT, R68, R103, PT ;  /* 0x000000674400720b */ /* 0x004fc80003f3c000 */
        /* <DEDUP_REMOVED lines=11> */
.L_x_21420:
[----:B------:R-:W-:-:S07]  /*2c10*/  IMAD.MOV.U32 R107, RZ, RZ, R6 ;  /* 0x000000ffff6b7224 */ /* 0x000fce00078e0006 */
.L_x_21421:
[----:B------:R-:W-:Y:S05]  /*2c20*/  BSYNC B1 ;  /* 0x0000000000017941 */ /* 0x000fea0003800000 */
.L_x_21419:
        /* <DEDUP_REMOVED lines=16> */
.L_x_21425:
[----:B------:R-:W-:Y:S05]  /*2d30*/  BSYNC B2 ;  /* 0x0000000000027941 */ /* 0x000fea0003800000 */
.L_x_21424:
        /* <DEDUP_REMOVED lines=42> */
.L_x_21423:
[----:B------:R-:W-:Y:S05]  /*2fe0*/  BSYNC B1 ;  /* 0x0000000000017941 */ /* 0x000fea0003800000 */
.L_x_21422:
        /* <DEDUP_REMOVED lines=19> */
.L_x_21427:
[----:B------:R-:W-:-:S07]  /*3120*/  MOV R107, R6 ;  /* 0x00000006006b7202 */ /* 0x000fce0000000f00 */
.L_x_21428:
[----:B------:R-:W-:Y:S05]  /*3130*/  BSYNC B1 ;  /* 0x0000000000017941 */ /* 0x000fea0003800000 */
.L_x_21426:
        /* <DEDUP_REMOVED lines=16> */
.L_x_21432:
[----:B------:R-:W-:Y:S05]  /*3240*/  BSYNC B2 ;  /* 0x0000000000027941 */ /* 0x000fea0003800000 */
.L_x_21431:
        /* <DEDUP_REMOVED lines=42> */
.L_x_21430:
[----:B------:R-:W-:Y:S05]  /*34f0*/  BSYNC B1 ;  /* 0x0000000000017941 */ /* 0x000fea0003800000 */
.L_x_21429:
[----:B------:R-:W-:Y:S01]  /*3500*/  I2FP.F32.U32 R5, R107 ;  /* 0x0000006b00057245 */ /* 0x000fe20000201000 */
[----:B------:R-:W-:Y:S01]  /*3510*/  FMUL.FTZ R91, R70, R88 ;  /* 0x00000058465b7220 */ /* 0x000fe20000410000 */
[C---:B------:R-:W-:Y:S01]  /*3520*/  ISETP.NE.AND P5, PT, R90.reuse, 0x1, PT ;  /* 0x000000015a00780c */ /* 0x040fe20003fa5270 */
[----:B------:R-:W-:Y:S02]  /*3530*/  BSSY B1, `(.L_x_21433) ;  /* 0x0000011000017945 */ /* 0x000fe40003800000 */
[----:B------:R-:W-:Y:S01]  /*3540*/  FFMA.FTZ R70, R5, R106, 1.1641532182693481445e-10 ;  /* 0x2f00000005467423 */ /* 0x000fe2000001006a */
[----:B------:R-:W-:Y:S01]  /*3550*/  FMUL.FTZ R91, R91, R102 ;  /* 0x000000665b5b7220 */ /* 0x000fe20000410000 */
[----:B------:R-:W-:-:S03]  /*3560*/  IADD3 R5, R90, 0x1, RZ ;  /* 0x000000015a057810 */ /* 0x000fc60007ffe0ff */
        /* <DEDUP_REMOVED lines=12> */
.L_x_21434:
[----:B------:R-:W-:-:S07]  /*3630*/  IMAD.MOV.U32 R107, RZ, RZ, R6 ;  /* 0x000000ffff6b7224 */ /* 0x000fce00078e0006 */
.L_x_21435:
[----:B------:R-:W-:Y:S05]  /*3640*/  BSYNC B1 ;  /* 0x0000000000017941 */ /* 0x000fea0003800000 */
.L_x_21433:
        /* <DEDUP_REMOVED lines=16> */
.L_x_21439:
[----:B------:R-:W-:Y:S05]  /*3750*/  BSYNC B2 ;  /* 0x0000000000027941 */ /* 0x000fea0003800000 */
.L_x_21438:
        /* <DEDUP_REMOVED lines=42> */
.L_x_21437:
[----:B------:R-:W-:Y:S05]  /*3a00*/  BSYNC B1 ;  /* 0x0000000000017941 */ /* 0x000fea0003800000 */
.L_x_21436:
        /* <DEDUP_REMOVED lines=20> */
.L_x_21411:
[----:B------:R-:W-:Y:S05]  /*3b50*/  BSYNC B0 ;  /* 0x0000000000007941 */ /* 0x000fea0003800000 */
.L_x_21410:
[----:B------:R-:W-:Y:S01]  /*3b60*/  ISETP.NE.AND P0, PT, R98, RZ, PT ;  /* 0x000000ff6200720c */ /* 0x000fe20003f05270 */
[----:B------:R-:W-:-:S12]  /*3b70*/  BSSY B0, `(.L_x_21440) ;  /* 0x0000162000007945 */ /* 0x000fd80003800000 */
[----:B------:R-:W-:Y:S05]  /*3b80*/  @!P0 BRA `(.L_x_21441) ;  /* 0x0000001400808947 */ /* 0x000fea0003800000 */
[----:B------:R-:W3:Y:S08]  /*3b90*/  LDC.64 R72, c[0x0][0x220] ;  /* 0x00008800ff487b82 */ /* 0x000ef00000000a00 */
[----:B-12---:R-:W1:Y:S01]  /*3ba0*/  LDC.64 R90, c[0x0][0x230] ;  /* 0x00008c00ff5a7b82 */ /* 0x006e620000000a00 */
[----:B---3--:R-:W-:-:S06]  /*3bb0*/  IMAD.WIDE.U32 R72, R101, 0x10, R72 ;  /* 0x0000001065487825 */ /* 0x008fcc00078e0048 */
        /* <DEDUP_REMOVED lines=18> */
.L_x_21443:
[----:B------:R-:W-:-:S07]  /*3ce0*/  MOV R106, R6 ;  /* 0x00000006006a7202 */ /* 0x000fce0000000f00 */
.L_x_21444:
[----:B------:R-:W-:Y:S05]  /*3cf0*/  BSYNC B1 ;  /* 0x0000000000017941 */ /* 0x000fea0003800000 */
.L_x_21442:
        /* <DEDUP_REMOVED lines=16> */
.L_x_21448:
[----:B------:R-:W-:Y:S05]  /*3e00*/  BSYNC B2 ;  /* 0x0000000000027941 */ /* 0x000fea0003800000 */
.L_x_21447:
        /* <DEDUP_REMOVED lines=43> */
.L_x_21446:
[----:B------:R-:W-:Y:S05]  /*40c0*/  BSYNC B1 ;  /* 0x0000000000017941 */ /* 0x000fea0003800000 */
.L_x_21445:
        /* <DEDUP_REMOVED lines=24> */
.L_x_21450:
[----:B------:R-:W-:-:S07]  /*4250*/  IMAD.MOV.U32 R107, RZ, RZ, R6 ;  /* 0x000000ffff6b7224 */ /* 0x000fce00078e0006 */
.L_x_21451:
[----:B------:R-:W-:Y:S05]  /*4260*/  BSYNC B1 ;  /* 0x0000000000017941 */ /* 0x000fea0003800000 */
.L_x_21449:
        /* <DEDUP_REMOVED lines=16> */
.L_x_21455:
[----:B------:R-:W-:Y:S05]  /*4370*/  BSYNC B2 ;  /* 0x0000000000027941 */ /* 0x000fea0003800000 */
.L_x_21454:
        /* <DEDUP_REMOVED lines=42> */
.L_x_21453:
[----:B------:R-:W-:Y:S05]  /*4620*/  BSYNC B1 ;  /* 0x0000000000017941 */ /* 0x000fea0003800000 */
.L_x_21452:
        /* <DEDUP_REMOVED lines=19> */
.L_x_21457:
[----:B------:R-:W-:-:S07]  /*4760*/  MOV R107, R6 ;  /* 0x00000006006b7202 */ /* 0x000fce0000000f00 */
.L_x_21458:
[----:B------:R-:W-:Y:S05]  /*4770*/  BSYNC B1 ;  /* 0x0000000000017941 */ /* 0x000fea0003800000 */
.L_x_21456:
        /* <DEDUP_REMOVED lines=16> */
.L_x_21462:
[----:B------:R-:W-:Y:S05]  /*4880*/  BSYNC B2 ;  /* 0x0000000000027941 */ /* 0x000fea0003800000 */
.L_x_21461:
        /* <DEDUP_REMOVED lines=42> */
.L_x_21460:
[----:B------:R-:W-:Y:S05]  /*4b30*/  BSYNC B1 ;  /* 0x0000000000017941 */ /* 0x000fea0003800000 */
.L_x_21459:
[----:B------:R-:W-:Y:S01]  /*4b40*/  I2FP.F32.U32 R5, R107 ;  /* 0x0000006b00057245 */ /* 0x000fe20000201000 */
[----:B------:R-:W-:Y:S01]  /*4b50*/  FMUL.FTZ R91, R74, R88 ;  /* 0x000000584a5b7220 */ /* 0x000fe20000410000 */
[C---:B------:R-:W-:Y:S01]  /*4b60*/  ISETP.NE.AND P5, PT, R90.reuse, 0x1, PT ;  /* 0x000000015a00780c */ /* 0x040fe20003fa5270 */
[----:B------:R-:W-:Y:S02]  /*4b70*/  BSSY B1, `(.L_x_21463) ;  /* 0x0000011000017945 */ /* 0x000fe40003800000 */
[----:B------:R-:W-:Y:S01]  /*4b80*/  FFMA.FTZ R74, R5, R106, 1.1641532182693481445e-10 ;  /* 0x2f000000054a7423 */ /* 0x000fe2000001006a */
[----:B------:R-:W-:Y:S01]  /*4b90*/  FMUL.FTZ R91, R91, R102 ;  /* 0x000000665b5b7220 */ /* 0x000fe20000410000 */
[----:B------:R-:W-:-:S03]  /*4ba0*/  VIADD R5, R90, 0x1 ;  /* 0x000000015a057836 */ /* 0x000fc60000000000 */
        /* <DEDUP_REMOVED lines=12> */
.L_x_21464:
[----:B------:R-:W-:-:S07]  /*4c70*/  IMAD.MOV.U32 R107, RZ, RZ, R6 ;  /* 0x000000ffff6b7224 */ /* 0x000fce00078e0006 */
.L_x_21465:
[----:B------:R-:W-:Y:S05]  /*4c80*/  BSYNC B1 ;  /* 0x0000000000017941 */ /* 0x000fea0003800000 */
.L_x_21463:
        /* <DEDUP_REMOVED lines=16> */
.L_x_21469:
[----:B------:R-:W-:Y:S05]  /*4d90*/  BSYNC B2 ;  /* 0x0000000000027941 */ /* 0x000fea0003800000 */
.L_x_21468:
        /* <DEDUP_REMOVED lines=42> */
.L_x_21467:
[----:B------:R-:W-:Y:S05]  /*5040*/  BSYNC B1 ;  /* 0x0000000000017941 */ /* 0x000fea0003800000 */
.L_x_21466:
        /* <DEDUP_REMOVED lines=20> */
.L_x_21441:
[----:B------:R-:W-:Y:S05]  /*5190*/  BSYNC B0 ;  /* 0x0000000000007941 */ /* 0x000fea0003800000 */
.L_x_21440:
[----:B------:R-:W-:Y:S01]  /*51a0*/  ISETP.NE.AND P0, PT, R97, RZ, PT ;  /* 0x000000ff6100720c */ /* 0x000fe20003f05270 */
[----:B------:R-:W-:-:S12]  /*51b0*/  BSSY B0, `(.L_x_21470) ;  /* 0x0000162000007945 */ /* 0x000fd80003800000 */
[----:B------:R-:W-:Y:S05]  /*51c0*/  @!P0 BRA `(.L_x_21471) ;  /* 0x0000001400808947 */ /* 0x000fea0003800000 */
[----:B------:R-:W4:Y:S08]  /*51d0*/  LDC.64 R76, c[0x0][0x220] ;  /* 0x00008800ff4c7b82 */ /* 0x000f300000000a00 */
[----:B-123--:R-:W1:Y:S01]  /*51e0*/  LDC.64 R90, c[0x0][0x230] ;  /* 0x00008c00ff5a7b82 */ /* 0x00ee620000000a00 */
[----:B----4-:R-:W-:-:S06]  /*51f0*/  IMAD.WIDE.U32 R76, R101, 0x10, R76 ;  /* 0x00000010654c7825 */ /* 0x010fcc00078e004c */
        /* <DEDUP_REMOVED lines=18> */
.L_x_21473:
[----:B------:R-:W-:-:S07]  /*5320*/  MOV R106, R6 ;  /* 0x00000006006a7202 */ /* 0x000fce0000000f00 */
.L_x_21474:
[----:B------:R-:W-:Y:S05]  /*5330*/  BSYNC B1 ;  /* 0x0000000000017941 */ /* 0x000fea0003800000 */
.L_x_21472:
        /* <DEDUP_REMOVED lines=16> */
.L_x_21478:
[----:B------:R-:W-:Y:S05]  /*5440*/  BSYNC B2 ;  /* 0x0000000000027941 */ /* 0x000fea0003800000 */
.L_x_21477:
        /* <DEDUP_REMOVED lines=43> */
.L_x_21476:
[----:B------:R-:W-:Y:S05]  /*5700*/  BSYNC B1 ;  /* 0x0000000000017941 */ /* 0x000fea0003800000 */
.L_x_21475:
        /* <DEDUP_REMOVED lines=24> */
.L_x_21480:
[----:B------:R-:W-:-:S07]  /*5890*/  IMAD.MOV.U32 R107, RZ, RZ, R6 ;  /* 0x000000ffff6b7224 */ /* 0x000fce00078e0006 */
.L_x_21481:
[----:B------:R-:W-:Y:S05]  /*58a0*/  BSYNC B1 ;  /* 0x0000000000017941 */ /* 0x000fea0003800000 */
.L_x_21479:
        /* <DEDUP_REMOVED lines=16> */
.L_x_21485:
[----:B------:R-:W-:Y:S05]  /*59b0*/  BSYNC B2 ;  /* 0x0000000000027941 */ /* 0x000fea0003800000 */
.L_x_21484:
        /* <DEDUP_REMOVED lines=42> */
.L_x_21483:
[----:B------:R-:W-:Y:S05]  /*5c60*/  BSYNC B1 ;  /* 0x0000000000017941 */ /* 0x000fea0003800000 */
.L_x_21482:
        /* <DEDUP_REMOVED lines=19> */
.L_x_21487:
[----:B------:R-:W-:-:S07]  /*5da0*/  MOV R107, R6 ;  /* 0x00000006006b7202 */ /* 0x000fce0000000f00 */
.L_x_21488:
[----:B------:R-:W-:Y:S05]  /*5db0*/  BSYNC B1 ;  /* 0x0000000000017941 */ /* 0x000fea0003800000 */
.L_x_21486:
        /* <DEDUP_REMOVED lines=16> */
.L_x_21492:
[----:B------:R-:W-:Y:S05]  /*5ec0*/  BSYNC B2 ;  /* 0x0000000000027941 */ /* 0x000fea0003800000 */
.L_x_21491:
        /* <DEDUP_REMOVED lines=42> */
.L_x_21490:
[----:B------:R-:W-:Y:S05]  /*6170*/  BSYNC B1 ;  /* 0x0000000000017941 */ /* 0x000fea0003800000 */
.L_x_21489:
        /* <DEDUP_REMOVED lines=19> */
.L_x_21494:
[----:B------:R-:W-:-:S07]  /*62b0*/  IMAD.MOV.U32 R107, RZ, RZ, R6 ;  /* 0x000000ffff6b7224 */ /* 0x000fce00078e0006 */
.L_x_21495:
[----:B------:R-:W-:Y:S05]  /*62c0*/  BSYNC B1 ;  /* 0x0000000000017941 */ /* 0x000fea0003800000 */
.L_x_21493:
        /* <DEDUP_REMOVED lines=16> */
.L_x_21499:
[----:B------:R-:W-:Y:S05]  /*63d0*/  BSYNC B2 ;  /* 0x0000000000027941 */ /* 0x000fea0003800000 */
.L_x_21498:
        /* <DEDUP_REMOVED lines=42> */
.L_x_21497:
[----:B------:R-:W-:Y:S05]  /*6680*/  BSYNC B1 ;  /* 0x0000000000017941 */ /* 0x000fea0003800000 */
.L_x_21496:
        /* <DEDUP_REMOVED lines=20> */
.L_x_21471:
[----:B------:R-:W-:Y:S05]  /*67d0*/  BSYNC B0 ;  /* 0x0000000000007941 */ /* 0x000fea0003800000 */
.L_x_21470:
[----:B------:R-:W-:Y:S01]  /*67e0*/  ISETP.NE.AND P0, PT, R96, RZ, PT ;  /* 0x000000ff6000720c */ /* 0x000fe20003f05270 */
[----:B------:R-:W-:-:S12]  /*67f0*/  BSSY B0, `(.L_x_21500) ;  /* 0x0000162000007945 */ /* 0x000fd80003800000 */
[----:B------:R-:W-:Y:S05]  /*6800*/  @!P0 BRA `(.L_x_21501) ;  /* 0x0000001400808947 */ /* 0x000fea0003800000 */
[----:B------:R-:W0:Y:S08]  /*6810*/  LDC.64 R80, c[0x0][0x220] ;  /* 0x00008800ff507b82 */ /* 0x000e300000000a00 */
[----:B-1234-:R-:W1:Y:S01]  /*6820*/  LDC.64 R90, c[0x0][0x230] ;  /* 0x00008c00ff5a7b82 */ /* 0x01ee620000000a00 */
        /* <DEDUP_REMOVED lines=19> */
.L_x_21503:
[----:B------:R-:W-:-:S07]  /*6960*/  MOV R106, R6 ;  /* 0x00000006006a7202 */ /* 0x000fce0000000f00 */
.L_x_21504:
[----:B------:R-:W-:Y:S05]  /*6970*/  BSYNC B1 ;  /* 0x0000000000017941 */ /* 0x000fea0003800000 */
.L_x_21502:
        /* <DEDUP_REMOVED lines=16> */
.L_x_21508:
[----:B------:R-:W-:Y:S05]  /*6a80*/  BSYNC B2 ;  /* 0x0000000000027941 */ /* 0x000fea0003800000 */
.L_x_21507:
        /* <DEDUP_REMOVED lines=43> */
.L_x_21506:
[----:B------:R-:W-:Y:S05]  /*6d40*/  BSYNC B1 ;  /* 0x0000000000017941 */ /* 0x000fea0003800000 */
.L_x_21505:
        /* <DEDUP_REMOVED lines=24> */
.L_x_21510:
[----:B------:R-:W-:-:S07]  /*6ed0*/  IMAD.MOV.U32 R107, RZ, RZ, R6 ;  /* 0x000000ffff6b7224 */ /* 0x000fce00078e0006 */
.L_x_21511:
[----:B------:R-:W-:Y:S05]  /*6ee0*/  BSYNC B1 ;  /* 0x0000000000017941 */ /* 0x000fea0003800000 */
.L_x_21509:
        /* <DEDUP_REMOVED lines=16> */
.L_x_21515:
[----:B------:R-:W-:Y:S05]  /*6ff0*/  BSYNC B2 ;  /* 0x0000000000027941 */ /* 0x000fea0003800000 */
.L_x_21514:
        /* <DEDUP_REMOVED lines=42> */
.L_x_21513:
[----:B------:R-:W-:Y:S05]  /*72a0*/  BSYNC B1 ;  /* 0x0000000000017941 */ /* 0x000fea0003800000 */
.L_x_21512:
        /* <DEDUP_REMOVED lines=19> */
.L_x_21517:
[----:B------:R-:W-:-:S07]  /*73e0*/  MOV R107, R6 ;  /* 0x00000006006b7202 */ /* 0x000fce0000000f00 */
.L_x_21518:
[----:B------:R-:W-:Y:S05]  /*73f0*/  BSYNC B1 ;  /* 0x0000000000017941 */ /* 0x000fea0003800000 */
.L_x_21516:
        /* <DEDUP_REMOVED lines=16> */
.L_x_21522:
[----:B------:R-:W-:Y:S05]  /*7500*/  BSYNC B2 ;  /* 0x0000000000027941 */ /* 0x000fea0003800000 */
.L_x_21521:
        /* <DEDUP_REMOVED lines=42> */
.L_x_21520:
[----:B------:R-:W-:Y:S05]  /*77b0*/  BSYNC B1 ;  /* 0x0000000000017941 */ /* 0x000fea0003800000 */
.L_x_21519:
        /* <DEDUP_REMOVED lines=19> */
.L_x_21524:
[----:B------:R-:W-:-:S07]  /*78f0*/  IMAD.MOV.U32 R107, RZ, RZ, R6 ;  /* 0x000000ffff6b7224 */ /* 0x000fce00078e0006 */
.L_x_21525:
[----:B------:R-:W-:Y:S05]  /*7900*/  BSYNC B1 ;  /* 0x0000000000017941 */ /* 0x000fea0003800000 */
.L_x_21523:
        /* <DEDUP_REMOVED lines=16> */
.L_x_21529:
[----:B------:R-:W-:Y:S05]  /*7a10*/  BSYNC B2 ;  /* 0x0000000000027941 */ /* 0x000fea0003800000 */
.L_x_21528:
        /* <DEDUP_REMOVED lines=42> */
.L_x_21527:
[----:B------:R-:W-:Y:S05]  /*7cc0*/  BSYNC B1 ;  /* 0x0000000000017941 */ /* 0x000fea0003800000 */
.L_x_21526:
        /* <DEDUP_REMOVED lines=20> */
.L_x_21501:
[----:B------:R-:W-:Y:S05]  /*7e10*/  BSYNC B0 ;  /* 0x0000000000007941 */ /* 0x000fea0003800000 */
.L_x_21500:
        /* <DEDUP_REMOVED lines=24> */
.L_x_21533:
[----:B------:R-:W-:-:S07]  /*7fa0*/  MOV R106, R6 ;  /* 0x00000006006a7202 */ /* 0x000fce0000000f00 */
.L_x_21534:
[----:B------:R-:W-:Y:S05]  /*7fb0*/  BSYNC B1 ;  /* 0x0000000000017941 */ /* 0x000fea0003800000 */
.L_x_21532:
        /* <DEDUP_REMOVED lines=16> */
.L_x_21538:
[----:B------:R-:W-:Y:S05]  /*80c0*/  BSYNC B2 ;  /* 0x0000000000027941 */ /* 0x000fea0003800000 */
.L_x_21537:
        /* <DEDUP_REMOVED lines=43> */
.L_x_21536:
[----:B------:R-:W-:Y:S05]  /*8380*/  BSYNC B1 ;  /* 0x0000000000017941 */ /* 0x000fea0003800000 */
.L_x_21535:
        /* <DEDUP_REMOVED lines=24> */
.L_x_21540:
[----:B------:R-:W-:-:S07]  /*8510*/  IMAD.MOV.U32 R107, RZ, RZ, R6 ;  /* 0x000000ffff6b7224 */ /* 0x000fce00078e0006 */
.L_x_21541:
[----:B------:R-:W-:Y:S05]  /*8520*/  BSYNC B1 ;  /* 0x0000000000017941 */ /* 0x000fea0003800000 */
.L_x_21539:
        /* <DEDUP_REMOVED lines=16> */
.L_x_21545:
[----:B------:R-:W-:Y:S05]  /*8630*/  BSYNC B2 ;  /* 0x0000000000027941 */ /* 0x000fea0003800000 */
.L_x_21544:
        /* <DEDUP_REMOVED lines=42> */
.L_x_21543:
[----:B------:R-:W-:Y:S05]  /*88e0*/  BSYNC B1 ;  /* 0x0000000000017941 */ /* 0x000fea0003800000 */
.L_x_21542:
        /* <DEDUP_REMOVED lines=19> */
.L_x_21547:
[----:B------:R-:W-:-:S07]  /*8a20*/  MOV R107, R6 ;  /* 0x00000006006b7202 */ /* 0x000fce0000000f00 */
.L_x_21548:
[----:B------:R-:W-:Y:S05]  /*8a30*/  BSYNC B1 ;  /* 0x0000000000017941 */ /* 0x000fea0003800000 */
.L_x_21546:
        /* <DEDUP_REMOVED lines=16> */
.L_x_21552:
[----:B------:R-:W-:Y:S05]  /*8b40*/  BSYNC B2 ;  /* 0x0000000000027941 */ /* 0x000fea0003800000 */
.L_x_21551:
        /* <DEDUP_REMOVED lines=42> */
.L_x_21550:
[----:B------:R-:W-:Y:S05]  /*8df0*/  BSYNC B1 ;  /* 0x0000000000017941 */ /* 0x000fea0003800000 */
.L_x_21549:
        /* <DEDUP_REMOVED lines=19> */
.L_x_21554:
[----:B------:R-:W-:-:S07]  /*8f30*/  IMAD.MOV.U32 R107, RZ, RZ, R6 ;  /* 0x000000ffff6b7224 */ /* 0x000fce00078e0006 */
.L_x_21555:
[----:B------:R-:W-:Y:S05]  /*8f40*/  BSYNC B1 ;  /* 0x0000000000017941 */ /* 0x000fea0003800000 */
.L_x_21553:
        /* <DEDUP_REMOVED lines=16> */
.L_x_21559:
[----:B------:R-:W-:Y:S05]  /*9050*/  BSYNC B2 ;  /* 0x0000000000027941 */ /* 0x000fea0003800000 */
.L_x_21558:
        /* <DEDUP_REMOVED lines=42> */
.L_x_21557:
[----:B------:R-:W-:Y:S05]  /*9300*/  BSYNC B1 ;  /* 0x0000000000017941 */ /* 0x000fea0003800000 */
.L_x_21556:
        /* <DEDUP_REMOVED lines=15> */
[----:B------:R-:W-:Y:S01]  /*9400*/  LEA.HI.X R103, R101, UR13, RZ, 0x2, P0 ;  /* 0x0000000d65677c11 */ /* 0x000fe200080f14ff */
[----:B------:R0:W-:Y:S01]  /*9410*/  STG.E.128 desc[UR4][R90.64], R84 ;  /* 0x000000545a007986 */ /* 0x0001e2000c101d04 */
[----:B------:R-:W-:-:S05]  /*9420*/  IADD3 R105, R88, R105, RZ ;  /* 0x0000006958697210 */ /* 0x000fca0007ffe0ff */
[----:B------:R0:W-:Y:S02]  /*9430*/  STG.E desc[UR4][R102.64], R105 ;  /* 0x0000006966007986 */ /* 0x0001e4000c101904 */
.L_x_21531:
[----:B------:R-:W-:Y:S05]  /*9440*/  BSYNC B0 ;  /* 0x0000000000007941 */ /* 0x000fea0003800000 */
.L_x_21530:
[----:B-----5:R-:W-:Y:S01]  /*9450*/  FADD.FTZ R88, RZ, R64 ;  /* 0x00000040ff587221 */ /* 0x020fe20000010000 */
[C---:B------:R-:W-:Y:S01]  /*9460*/  ISETP.GT.U32.AND P3, PT, R9.reuse, 0x1ff, PT ;  /* 0x000001ff0900780c */ /* 0x040fe20003f64070 */
[----:B------:R-:W-:Y:S01]  /*9470*/  UMOV UR8, 0xffffffff ;  /* 0xffffffff00087882 */ /* 0x000fe20000000000 */
[----:B------:R-:W-:Y:S01]  /*9480*/  ISETP.GT.U32.AND P2, PT, R9, 0x2ff, PT ;  /* 0x000002ff0900780c */ /* 0x000fe20003f44070 */
[----:B01234-:R-:W-:Y:S01]  /*9490*/  FADD.FTZ R91, R65, R88 ;  /* 0x00000058415b7221 */ /* 0x01ffe20000010000 */
[C---:B------:R-:W-:Y:S02]  /*94a0*/  ISETP.GT.U32.AND P1, PT, R9.reuse, 0x3ff, PT ;  /* 0x000003ff0900780c */ /* 0x040fe40003f24070 */
[----:B------:R-:W-:Y:S01]  /*94b0*/  ISETP.GT.U32.AND P0, PT, R9, 0x4ff, PT ;  /* 0x000004ff0900780c */ /* 0x000fe20003f04070 */
[----:B------:R-:W-:Y:S01]  /*94c0*/  FADD.FTZ R88, R66, R91 ;  /* 0x0000005b42587221 */ /* 0x000fe20000010000 */
[----:B------:R-:W-:Y:S02]  /*94d0*/  LOP3.LUT P5, RZ, R89, 0xff, RZ, 0xc0, !PT ;  /* 0x000000ff59ff7812 */ /* 0x000fe400078ac0ff */
[----:B------:R-:W-:Y:S01]  /*94e0*/  LOP3.LUT P6, RZ, R11, 0x1f, RZ, 0xc0, !PT ;  /* 0x0000001f0bff7812 */ /* 0x000fe200078cc0ff */
        /* <DEDUP_REMOVED lines=21> */
[----:B------:R-:W-:Y:S02]  /*9640*/  FADD.FTZ R88, R84, R103 ;  /* 0x0000006754587221 */ /* 0x000fe40000010000 */
[----:B------:R-:W-:Y:S01]  /*9650*/  @!P5 VIADD R102, R102, 0x8 ;  /* 0x000000086666d836 */ /* 0x000fe20000000000 */
        /* <DEDUP_REMOVED lines=75> */
.L_x_21584:
[----:B------:R-:W-:Y:S01]  /*9b10*/  LOP3.LUT P0, RZ, R11, 0x1f, RZ, 0xc0, !PT ;  /* 0x0000001f0bff7812 */ /* 0x000fe2000780c0ff */
[----:B------:R-:W-:Y:S05]  /*9b20*/  WARPSYNC.ALL ;  /* 0x0000000000007948 */ /* 0x000fea0003800000 */
[----:B------:R-:W-:Y:S01]  /*9b30*/  LOP3.LUT R105, R91, 0x7, RZ, 0xc0, !PT ;  /* 0x000000075b697812 */ /* 0x000fe200078ec0ff */
[----:B-1----:R-:W-:-:S06]  /*9b40*/  FADD.FTZ R91, R106, R107 ;  /* 0x0000006b6a5b7221 */ /* 0x002fcc0000010000 */
        /* <DEDUP_REMOVED lines=21> */
[-C--:B------:R-:W-:Y:S02]  /*9ca0*/  I2FP.F32.S32 R115, R102.reuse ;  /* 0x0000006600737245 */ /* 0x080fe40000201400 */
[----:B-1----:R-:W-:Y:S02]  /*9cb0*/  IADD3 R104, R107, R102, RZ ;  /* 0x000000666b687210 */ /* 0x002fe40007ffe0ff */
[----:B0-----:R-:W-:Y:S02]  /*9cc0*/  I2FP.F32.S32 R106, R107 ;  /* 0x0000006b006a7245 */ /* 0x001fe40000201400 */
[----:B------:R-:W-:Y:S01]  /*9cd0*/  I2FP.F32.S32 R90, R104 ;  /* 0x00000068005a7245 */ /* 0x000fe20000201400 */
[----:B------:R-:W0:Y:S03]  /*9ce0*/  SHFL.DOWN PT, R111, R104, 0x2, 0x1f ;  /* 0x08401f00686f7f89 */ /* 0x000e2600000e0000 */
[----:B------:R-:W1:Y:S01]  /*9cf0*/  MUFU.RCP R91, R90 ;  /* 0x0000005a005b7308 */ /* 0x000e620000001000 */
[----:B------:R-:W2:Y:S04]  /*9d00*/  SHFL.DOWN PT, R117, R88, 0x4, 0x1f ;  /* 0x08801f0058757f89 */ /* 0x000ea800000e0000 */
[----:B------:R-:W3:Y:S01]  /*9d10*/  SHFL.DOWN PT, R118, R89, 0x4, 0x1f ;  /* 0x08801f0059767f89 */ /* 0x000ee200000e0000 */
[----:B0-----:R-:W-:Y:S01]  /*9d20*/  IMAD.IADD R102, R104, 0x1, R111 ;  /* 0x0000000168667824 */ /* 0x001fe200078e026f */
[----:B------:R-:W-:Y:S01]  /*9d30*/  I2FP.F32.S32 R111, R111 ;  /* 0x0000006f006f7245 */ /* 0x000fe20000201400 */
[----:B--2---:R-:W-:-:S03]  /*9d40*/  FMUL.FTZ R108, R117, R106 ;  /* 0x0000006a756c7220 */ /* 0x004fc60000410000 */
[----:B------:R-:W-:Y:S01]  /*9d50*/  I2FP.F32.S32 R109, R102 ;  /* 0x00000066006d7245 */ /* 0x000fe20000201400 */
[----:B------:R-:W0:Y:S01]  /*9d60*/  SHFL.DOWN PT, R119, R102, 0x1, 0x1f ;  /* 0x08201f0066777f89 */ /* 0x000e2200000e0000 */
[----:B------:R-:W-:Y:S01]  /*9d70*/  FFMA.FTZ R108, R115, R88, R108 ;  /* 0x00000058736c7223 */ /* 0x000fe2000001006c */
[----:B------:R-:W-:Y:S01]  /*9d80*/  FADD.FTZ R88, -R117, R88 ;  /* 0x0000005875587221 */ /* 0x000fe20000010100 */
[----:B------:R-:W2:Y:S01]  /*9d90*/  MUFU.RCP R110, R109 ;  /* 0x0000006d006e7308 */ /* 0x000ea20000001000 */
[----:B---3--:R-:W-:Y:S01]  /*9da0*/  FADD.FTZ R118, R118, R89 ;  /* 0x0000005976767221 */ /* 0x008fe20000010000 */
[----:B-1----:R-:W-:Y:S01]  /*9db0*/  FMUL.FTZ R107, R91, R108 ;  /* 0x0000006c5b6b7220 */ /* 0x002fe20000410000 */
[----:B------:R-:W-:-:S04]  /*9dc0*/  FMUL.FTZ R88, R88, R88 ;  /* 0x0000005858587220 */ /* 0x000fc80000410000 */
[----:B------:R-:W1:Y:S01]  /*9dd0*/  SHFL.DOWN PT, R108, R107, 0x2, 0x1f ;  /* 0x08401f006b6c7f89 */ /* 0x000e6200000e0000 */
[----:B------:R-:W-:-:S04]  /*9de0*/  FMUL.FTZ R115, R88, R115 ;  /* 0x0000007358737220 */ /* 0x000fc80000410000 */
[----:B------:R-:W-:Y:S02]  /*9df0*/  FMUL.FTZ R115, R115, R106 ;  /* 0x0000006a73737220 */ /* 0x000fe40000410000 */
[----:B------:R-:W3:Y:S02]  /*9e00*/  LDC R106, c[0x0][0x2d8] ;  /* 0x0000b600ff6a7b82 */ /* 0x000ee40000000800 */
[----:B------:R-:W-:Y:S01]  /*9e10*/  FFMA.FTZ R115, R91, R115, R118 ;  /* 0x000000735b737223 */ /* 0x000fe20000010076 */
[----:B0-----:R-:W-:-:S04]  /*9e20*/  I2FP.F32.S32 R116, R119 ;  /* 0x0000007700747245 */ /* 0x001fc80000201400 */
[----:B------:R-:W0:Y:S01]  /*9e30*/  SHFL.DOWN PT, R88, R115, 0x2, 0x1f ;  /* 0x08401f0073587f89 */ /* 0x000e2200000e0000 */
[----:B-1----:R-:W-:-:S04]  /*9e40*/  FMUL.FTZ R103, R108, R111 ;  /* 0x0000006f6c677220 */ /* 0x002fc80000410000 */
[----:B------:R-:W-:Y:S01]  /*9e50*/  FFMA.FTZ R103, R90, R107, R103 ;  /* 0x0000006b5a677223 */ /* 0x000fe20000010067 */
[----:B------:R-:W-:-:S03]  /*9e60*/  FADD.FTZ R107, R107, -R108 ;  /* 0x8000006c6b6b7221 */ /* 0x000fc60000010000 */
[----:B--2---:R-:W-:Y:S01]  /*9e70*/  FMUL.FTZ R112, R110, R103 ;  /* 0x000000676e707220 */ /* 0x004fe20000410000 */
[----:B------:R-:W-:Y:S01]  /*9e80*/  IADD3 R103, R102, R119, RZ ;  /* 0x0000007766677210 */ /* 0x000fe20007ffe0ff */
[----:B------:R-:W-:-:S03]  /*9e90*/  FMUL.FTZ R107, R107, R107 ;  /* 0x0000006b6b6b7220 */ /* 0x000fc60000410000 */
[----:B------:R-:W1:Y:S01]  /*9ea0*/  SHFL.DOWN PT, R113, R112, 0x1, 0x1f ;  /* 0x08201f0070717f89 */ /* 0x000e6200000e0000 */
[----:B------:R-:W-:Y:S01]  /*9eb0*/  I2FP.F32.S32 R114, R103 ;  /* 0x0000006700727245 */ /* 0x000fe20000201400 */
[----:B------:R-:W-:Y:S01]  /*9ec0*/  FMUL.FTZ R90, R90, R107 ;  /* 0x0000006b5a5a7220 */ /* 0x000fe20000410000 */
[----:B0-----:R-:W-:-:S03]  /*9ed0*/  FADD.FTZ R89, R115, R88 ;  /* 0x0000005873597221 */ /* 0x001fc60000010000 */
[----:B------:R-:W-:Y:S01]  /*9ee0*/  FMUL.FTZ R90, R90, R111 ;  /* 0x0000006f5a5a7220 */ /* 0x000fe20000410000 */
[----:B------:R-:W0:Y:S03]  /*9ef0*/  MUFU.RCP R114, R114 ;  /* 0x0000007200727308 */ /* 0x000e260000001000 */
[----:B------:R-:W-:-:S05]  /*9f00*/  FFMA.FTZ R89, R110, R90, R89 ;  /* 0x0000005a6e597223 */ /* 0x000fca0000010059 */
[----:B------:R-:W2:Y:S01]  /*9f10*/  SHFL.DOWN PT, R88, R89, 0x1, 0x1f ;  /* 0x08201f0059587f89 */ /* 0x000ea200000e0000 */
[----:B-1----:R-:W-:-:S04]  /*9f20*/  FMUL.FTZ R104, R113, R116 ;  /* 0x0000007471687220 */ /* 0x002fc80000410000 */
[----:B------:R-:W-:Y:S01]  /*9f30*/  FFMA.FTZ R103, R109, R112, R104 ;  /* 0x000000706d677223 */ /* 0x000fe20000010068 */
[----:B------:R-:W-:-:S03]  /*9f40*/  FADD.FTZ R112, R112, -R113 ;  /* 0x8000007170707221 */ /* 0x000fc60000010000 */
[----:B0-----:R-:W-:Y:S01]  /*9f50*/  FMUL.FTZ R103, R114, R103 ;  /* 0x0000006772677220 */ /* 0x001fe20000410000 */
[----:B------:R-:W-:-:S04]  /*9f60*/  FMUL.FTZ R112, R112, R112 ;  /* 0x0000007070707220 */ /* 0x000fc80000410000 */
[----:B------:R-:W-:Y:S01]  /*9f70*/  FMUL.FTZ R109, R109, R112 ;  /* 0x000000706d6d7220 */ /* 0x000fe20000410000 */
[----:B------:R-:W0:Y:S01]  /*9f80*/  SHFL.IDX PT, R103, R103, RZ, 0x1f ;  /* 0x00001fff67677589 */ /* 0x000e2200000e0000 */
[----:B--2---:R-:W-:Y:S02]  /*9f90*/  FADD.FTZ R91, R89, R88 ;  /* 0x00000058595b7221 */ /* 0x004fe40000010000 */
[----:B------:R-:W-:-:S04]  /*9fa0*/  FMUL.FTZ R109, R109, R116 ;  /* 0x000000746d6d7220 */ /* 0x000fc80000410000 */
[----:B------:R-:W-:-:S06]  /*9fb0*/  FFMA.FTZ R109, R114, R109, R91 ;  /* 0x0000006d726d7223 */ /* 0x000fcc000001005b */
[----:B------:R-:W3:Y:S01]  /*9fc0*/  SHFL.IDX PT, R109, R109, RZ, 0x1f ;  /* 0x00001fff6d6d7589 */ /* 0x000ee200000e0000 */
[C---:B0-----:R-:W-:Y:S01]  /*9fd0*/  FSEL R104, R103.reuse, RZ, P0 ;  /* 0x000000ff67687208 */ /* 0x041fe20000000000 */
[----:B------:R-:W-:Y:S01]  /*9fe0*/  FMUL.FTZ R102, R103, R103 ;  /* 0x0000006767667220 */ /* 0x000fe20000410000 */
[----:B------:R-:W-:-:S04]  /*9ff0*/  PLOP3.LUT P0, PT, PT, PT, UP1, 0x40, 0x0 ;  /* 0x000000000000781c */ /* 0x000fc80003f0e818 */
[----:B------:R-:W-:Y:S02]  /*a000*/  FSEL R102, R102, RZ, !P0 ;  /* 0x000000ff66667208 */ /* 0x000fe40004000000 */
[----:B------:R-:W-:Y:S01]  /*a010*/  LOP3.LUT P0, RZ, R105, 0x1f, R11, 0xf8, !PT ;  /* 0x0000001f69ff7812 */ /* 0x000fe2000780f80b */
[----:B---3--:R-:W-:-:S04]  /*a020*/  FFMA.FTZ R105, R109, UR14, R106 ;  /* 0x0000000e6d697c23 */ /* 0x008fc8000801006a */
        /* <DEDUP_REMOVED lines=25> */
.L_x_21562:
[----:B------:R-:W-:Y:S05]  /*a1c0*/  BSYNC B0 ;  /* 0x0000000000007941 */ /* 0x000fea0003800000 */
.L_x_21561:
        /* <DEDUP_REMOVED lines=19> */
.L_x_21564:
[----:B------:R-:W-:Y:S05]  /*a300*/  BSYNC B0 ;  /* 0x0000000000007941 */ /* 0x000fea0003800000 */
.L_x_21563:
        /* <DEDUP_REMOVED lines=19> */
.L_x_21566:
[----:B------:R-:W-:Y:S05]  /*a440*/  BSYNC B0 ;  /* 0x0000000000007941 */ /* 0x000fea0003800000 */
.L_x_21565:
        /* <DEDUP_REMOVED lines=19> */
.L_x_21568:
[----:B------:R-:W-:Y:S05]  /*a580*/  BSYNC B0 ;  /* 0x0000000000007941 */ /* 0x000fea0003800000 */
.L_x_21567:
        /* <DEDUP_REMOVED lines=19> */
.L_x_21570:
[----:B------:R-:W-:Y:S05]  /*a6c0*/  BSYNC B0 ;  /* 0x0000000000007941 */ /* 0x000fea0003800000 */
.L_x_21569:
        /* <DEDUP_REMOVED lines=18> */
.L_x_21572:
[----:B------:R-:W-:Y:S05]  /*a7f0*/  BSYNC B0 ;  /* 0x0000000000007941 */ /* 0x000fea0003800000 */
.L_x_21571:
[----:B------:R-:W-:Y:S02]  /*a800*/  ISETP.NE.AND P0, PT, R101, RZ, PT ;  /* 0x000000ff6500720c */ /* 0x000fe40003f05270 */
[----:B------:R-:W-:Y:S02]  /*a810*/  IADD3 R94, R94, UR16, RZ ;  /* 0x000000105e5e7c10 */ /* 0x000fe4000fffe0ff */
[----:B01234-:R-:W-:Y:S02]  /*a820*/  SEL R89, RZ, 0x1, P0 ;  /* 0x00000001ff597807 */ /* 0x01ffe40000000000 */
[----:B------:R-:W-:-:S13]  /*a830*/  ISETP.GE.AND P0, PT, R94, UR17, PT ;  /* 0x000000115e007c0c */ /* 0x000fda000bf06270 */
[----:B------:R-:W-:Y:S05]  /*a840*/  @!P0 BRA `(.L_x_21573) ;  /* 0xffffff6400748947 */ /* 0x000fea000383ffff */
[----:B------:R-:W-:Y:S05]  /*a850*/  EXIT ;  /* 0x000000000000794d */ /* 0x000fea0003800000 */
.L_x_21560:
[----:B------:R-:W-:Y:S01]  /*a860*/  IMAD.MOV.U32 R109, RZ, RZ, R103 ;  /* 0x000000ffff6d7224 */ /* 0x000fe200078e0067 */
[----:B------:R-:W-:Y:S01]  /*a870*/  MOV R110, 0x1 ;  /* 0x00000001006e7802 */ /* 0x000fe20000000f00 */
[----:B------:R-:W-:Y:S01]  /*a880*/  IMAD.MOV.U32 R111, RZ, RZ, 0x1f ;  /* 0x0000001fff6f7424 */ /* 0x000fe200078e00ff */
[----:B------:R-:W-:-:S07]  /*a890*/  MOV R108, 0xffffffff ;  /* 0xffffffff006c7802 */ /* 0x000fce0000000f00 */
[----:B------:R-:W-:Y:S05]  /*a8a0*/  WARPSYNC.COLLECTIVE R108, `(.L_x_21574) ;  /* 0x000000006c087348 */ /* 0x000fea0003c00000 */
[----:B------:R0:W1:Y:S02]  /*a8b0*/  SHFL.BFLY P6, R107, R109, R110, R111 ;  /* 0x0c00006e6d6b7389 */ /* 0x00006400000c006f */
[----:B01----:R-:W-:Y:S01]  /*a8c0*/  ENDCOLLECTIVE ;  /* 0x000000000000791b */ /* 0x003fe20003800000 */
.L_x_21574:
[----:B------:R-:W-:Y:S02]  /*a8d0*/  IMAD.MOV.U32 R110, RZ, RZ, 0x2 ;  /* 0x00000002ff6e7424 */ /* 0x000fe400078e00ff */
[----:B------:R-:W-:-:S04]  /*a8e0*/  IMAD.MOV.U32 R88, RZ, RZ, R107 ;  /* 0x000000ffff587224 */ /* 0x000fc800078e006b */
[----:B------:R-:W-:-:S05]  /*a8f0*/  FADD.FTZ R89, R103, R88 ;  /* 0x0000005867597221 */ /* 0x000fca0000010000 */
[----:B------:R-:W-:-:S07]  /*a900*/  MOV R109, R89 ;  /* 0x00000059006d7202 */ /* 0x000fce0000000f00 */
[----:B------:R-:W-:Y:S05]  /*a910*/  WARPSYNC.COLLECTIVE R108, `(.L_x_21575) ;  /* 0x000000006c087348 */ /* 0x000fea0003c00000 */
[----:B------:R0:W1:Y:S02]  /*a920*/  SHFL.BFLY P6, R107, R109, R110, R111 ;  /* 0x0c00006e6d6b7389 */ /* 0x00006400000c006f */
[----:B01----:R-:W-:Y:S01]  /*a930*/  ENDCOLLECTIVE ;  /* 0x000000000000791b */ /* 0x003fe20003800000 */
.L_x_21575:
[----:B------:R-:W-:Y:S01]  /*a940*/  HFMA2.MMA R110, -RZ, RZ, 0, 2.384185791015625e-07 ;  /* 0x00000004ff6e7435 */ /* 0x000fe200000001ff */
[----:B------:R-:W-:-:S05]  /*a950*/  MOV R88, R107 ;  /* 0x0000006b00587202 */ /* 0x000fca0000000f00 */
[----:B------:R-:W-:-:S04]  /*a960*/  FADD.FTZ R104, R89, R88 ;  /* 0x0000005859687221 */ /* 0x000fc80000010000 */
[----:B------:R-:W-:-:S07]  /*a970*/  IMAD.MOV.U32 R109, RZ, RZ, R104 ;  /* 0x000000ffff6d7224 */ /* 0x000fce00078e0068 */
[----:B------:R-:W-:Y:S05]  /*a980*/  WARPSYNC.COLLECTIVE R108, `(.L_x_21576) ;  /* 0x000000006c087348 */ /* 0x000fea0003c00000 */
[----:B------:R0:W1:Y:S02]  /*a990*/  SHFL.BFLY P6, R107, R109, R110, R111 ;  /* 0x0c00006e6d6b7389 */ /* 0x00006400000c006f */
[----:B01----:R-:W-:Y:S01]  /*a9a0*/  ENDCOLLECTIVE ;  /* 0x000000000000791b */ /* 0x003fe20003800000 */
.L_x_21576:
[----:B------:R-:W-:Y:S02]  /*a9b0*/  IMAD.MOV.U32 R110, RZ, RZ, 0x8 ;  /* 0x00000008ff6e7424 */ /* 0x000fe400078e00ff */
[----:B------:R-:W-:-:S04]  /*a9c0*/  IMAD.MOV.U32 R105, RZ, RZ, R107 ;  /* 0x000000ffff697224 */ /* 0x000fc800078e006b */
[----:B------:R-:W-:-:S05]  /*a9d0*/  FADD.FTZ R105, R104, R105 ;  /* 0x0000006968697221 */ /* 0x000fca0000010000 */
[----:B------:R-:W-:-:S07]  /*a9e0*/  MOV R109, R105 ;  /* 0x00000069006d7202 */ /* 0x000fce0000000f00 */
[----:B------:R-:W-:Y:S05]  /*a9f0*/  WARPSYNC.COLLECTIVE R108, `(.L_x_21577) ;  /* 0x000000006c087348 */ /* 0x000fea0003c00000 */
[----:B------:R0:W1:Y:S02]  /*aa00*/  SHFL.BFLY P6, R107, R109, R110, R111 ;  /* 0x0c00006e6d6b7389 */ /* 0x00006400000c006f */
[----:B01----:R-:W-:Y:S01]  /*aa10*/  ENDCOLLECTIVE ;  /* 0x000000000000791b */ /* 0x003fe20003800000 */
.L_x_21577:
[----:B------:R-:W-:Y:S01]  /*aa20*/  HFMA2.MMA R110, -RZ, RZ, 0, 9.5367431640625e-07 ;  /* 0x00000010ff6e7435 */ /* 0x000fe200000001ff */
[----:B------:R-:W-:-:S05]  /*aa30*/  MOV R88, R107 ;  /* 0x0000006b00587202 */ /* 0x000fca0000000f00 */
[----:B------:R-:W-:-:S04]  /*aa40*/  FADD.FTZ R106, R105, R88 ;  /* 0x00000058696a7221 */ /* 0x000fc80000010000 */
[----:B------:R-:W-:-:S07]  /*aa50*/  IMAD.MOV.U32 R109, RZ, RZ, R106 ;  /* 0x000000ffff6d7224 */ /* 0x000fce00078e006a */
[----:B------:R-:W-:Y:S05]  /*aa60*/  WARPSYNC.COLLECTIVE R108, `(.L_x_21578) ;  /* 0x000000006c087348 */ /* 0x000fea0003c00000 */
[----:B------:R0:W1:Y:S02]  /*aa70*/  SHFL.BFLY P6, R107, R109, R110, R111 ;  /* 0x0c00006e6d6b7389 */ /* 0x00006400000c006f */
[----:B01----:R-:W-:Y:S01]  /*aa80*/  ENDCOLLECTIVE ;  /* 0x000000000000791b */ /* 0x003fe20003800000 */
.L_x_21578:
        /* <DEDUP_REMOVED lines=56> */
.L_x_21579:
[----:B------:R-:W-:Y:S02]  /*ae10*/  IMAD.MOV.U32 R110, RZ, RZ, 0x2 ;  /* 0x00000002ff6e7424 */ /* 0x000fe400078e00ff */
[----:B------:R-:W-:-:S04]  /*ae20*/  IMAD.MOV.U32 R89, RZ, RZ, R107 ;  /* 0x000000ffff597224 */ /* 0x000fc800078e006b */
[----:B------:R-:W-:-:S05]  /*ae30*/  FADD.FTZ R89, R88, R89 ;  /* 0x0000005958597221 */ /* 0x000fca0000010000 */
[----:B------:R-:W-:-:S07]  /*ae40*/  MOV R109, R89 ;  /* 0x00000059006d7202 */ /* 0x000fce0000000f00 */
[----:B------:R-:W-:Y:S05]  /*ae50*/  WARPSYNC.COLLECTIVE R108, `(.L_x_21580) ;  /* 0x000000006c087348 */ /* 0x000fea0003c00000 */
[----:B------:R0:W1:Y:S02]  /*ae60*/  SHFL.BFLY P6, R107, R109, R110, R111 ;  /* 0x0c00006e6d6b7389 */ /* 0x00006400000c006f */
[----:B01----:R-:W-:Y:S01]  /*ae70*/  ENDCOLLECTIVE ;  /* 0x000000000000791b */ /* 0x003fe20003800000 */
.L_x_21580:
[----:B------:R-:W-:Y:S01]  /*ae80*/  HFMA2.MMA R110, -RZ, RZ, 0, 2.384185791015625e-07 ;  /* 0x00000004ff6e7435 */ /* 0x000fe200000001ff */
[----:B------:R-:W-:-:S05]  /*ae90*/  MOV R104, R107 ;  /* 0x0000006b00687202 */ /* 0x000fca0000000f00 */
[----:B------:R-:W-:-:S04]  /*aea0*/  FADD.FTZ R104, R89, R104 ;  /* 0x0000006859687221 */ /* 0x000fc80000010000 */
[----:B------:R-:W-:-:S07]  /*aeb0*/  IMAD.MOV.U32 R109, RZ, RZ, R104 ;  /* 0x000000ffff6d7224 */ /* 0x000fce00078e0068 */
[----:B------:R-:W-:Y:S05]  /*aec0*/  WARPSYNC.COLLECTIVE R108, `(.L_x_21581) ;  /* 0x000000006c087348 */ /* 0x000fea0003c00000 */
[----:B------:R0:W1:Y:S02]  /*aed0*/  SHFL.BFLY P6, R107, R109, R110, R111 ;  /* 0x0c00006e6d6b7389 */ /* 0x00006400000c006f */
[----:B01----:R-:W-:Y:S01]  /*aee0*/  ENDCOLLECTIVE ;  /* 0x000000000000791b */ /* 0x003fe20003800000 */
.L_x_21581:
[----:B------:R-:W-:Y:S02]  /*aef0*/  IMAD.MOV.U32 R110, RZ, RZ, 0x8 ;  /* 0x00000008ff6e7424 */ /* 0x000fe400078e00ff */
[----:B------:R-:W-:-:S04]  /*af00*/  IMAD.MOV.U32 R103, RZ, RZ, R107 ;  /* 0x000000ffff677224 */ /* 0x000fc800078e006b */
[----:B------:R-:W-:-:S05]  /*af10*/  FADD.FTZ R103, R104, R103 ;  /* 0x0000006768677221 */ /* 0x000fca0000010000 */
[----:B------:R-:W-:-:S07]  /*af20*/  MOV R109, R103 ;  /* 0x00000067006d7202 */ /* 0x000fce0000000f00 */
[----:B------:R-:W-:Y:S05]  /*af30*/  WARPSYNC.COLLECTIVE R108, `(.L_x_21582) ;  /* 0x000000006c087348 */ /* 0x000fea0003c00000 */
[----:B------:R0:W1:Y:S02]  /*af40*/  SHFL.BFLY P6, R107, R109, R110, R111 ;  /* 0x0c00006e6d6b7389 */ /* 0x00006400000c006f */
[----:B01----:R-:W-:Y:S01]  /*af50*/  ENDCOLLECTIVE ;  /* 0x000000000000791b */ /* 0x003fe20003800000 */
.L_x_21582:
[----:B------:R-:W-:Y:S01]  /*af60*/  HFMA2.MMA R110, -RZ, RZ, 0, 9.5367431640625e-07 ;  /* 0x00000010ff6e7435 */ /* 0x000fe200000001ff */
[----:B------:R-:W-:-:S05]  /*af70*/  MOV R106, R107 ;  /* 0x0000006b006a7202 */ /* 0x000fca0000000f00 */
[----:B------:R-:W-:-:S04]  /*af80*/  FADD.FTZ R106, R103, R106 ;  /* 0x0000006a676a7221 */ /* 0x000fc80000010000 */
[----:B------:R-:W-:-:S07]  /*af90*/  IMAD.MOV.U32 R109, RZ, RZ, R106 ;  /* 0x000000ffff6d7224 */ /* 0x000fce00078e006a */
[----:B------:R-:W-:Y:S05]  /*afa0*/  WARPSYNC.COLLECTIVE R108, `(.L_x_21583) ;  /* 0x000000006c087348 */ /* 0x000fea0003c00000 */
[----:B------:R0:W1:Y:S02]  /*afb0*/  SHFL.BFLY P6, R107, R109, R110, R111 ;  /* 0x0c00006e6d6b7389 */ /* 0x00006400000c006f */
[----:B01----:R-:W-:Y:S01]  /*afc0*/  ENDCOLLECTIVE ;  /* 0x000000000000791b */ /* 0x003fe20003800000 */
.L_x_21583:
[----:B------:R-:W-:Y:S05]  /*afd0*/  BRA `(.L_x_21584) ;  /* 0xffffffe800cc7947 */ /* 0x000fea000383ffff */
.L_x_21585:
        /* <DEDUP_REMOVED lines=10> */
.L_x_23360:


//--------------------- .text._ZN10layer_norm13ln_fwd_kernelINS_13Kernel_traitsIfffffjLj6144ELj1ELj1ELj8ELj16ENS_18Kernel_traits_baseILj6144EfffffjLj256EEEEELb1ELb0ELb0ELb1EEEvNS_9FwdParamsE --------------------------
	.section	.text._ZN10layer_norm13ln_fwd_kernelINS_13Kernel_traitsIfffffjLj6144ELj1ELj1ELj8ELj16ENS_18Kernel_traits_baseILj6144EfffffjLj256EEEEELb1ELb0ELb0ELb1EEEvNS_9FwdParamsE,"ax",@progbits
	.align	128
        .global         _ZN10layer_norm13ln_fwd_kernelINS_13Kernel_traitsIfffffjLj6144ELj1ELj1ELj8ELj16ENS_18Kernel_traits_baseILj6144EfffffjLj256EEEEELb1ELb0ELb0ELb1EEEvNS_9FwdParamsE
        .type           _ZN10layer_norm13ln_fwd_kernelINS_13Kernel_traitsIfffffjLj6144ELj1ELj1ELj8ELj16ENS_18Kernel_traits_baseILj6144EfffffjLj256EEEEELb1ELb0ELb0ELb1EEEvNS_9FwdParamsE,@function
        .size           _ZN10layer_norm13ln_fwd_kernelINS_13Kernel_traitsIfffffjLj6144ELj1ELj1ELj8ELj16ENS_18Kernel_traits_baseILj6144EfffffjLj256EEEEELb1ELb0ELb0ELb1EEEvNS_9FwdParamsE,(.L_x_23361 - _ZN10layer_norm13ln_fwd_kernelINS_13Kernel_traitsIfffffjLj6144ELj1ELj1ELj8ELj16ENS_18Kernel_traits_baseILj6144EfffffjLj256EEEEELb1ELb0ELb0ELb1EEEvNS_9FwdParamsE)
        .other          _ZN10layer_norm13ln_fwd_kernelINS_13Kernel_traitsIfffffjLj6144ELj1ELj1ELj8ELj16ENS_18Kernel_traits_baseILj6144EfffffjLj256EEEEELb1ELb0ELb0ELb1EEEvNS_9FwdParamsE,@"STO_CUDA_ENTRY STV_DEFAULT"
_ZN10layer_norm13ln_fwd_kernelINS_13Kernel_traitsIfffffjLj6144ELj1ELj1ELj8ELj16ENS_18Kernel_traits_baseILj6144EfffffjLj256EEEEELb1ELb0ELb0ELb1EEEvNS_9FwdParamsE:
.text._ZN10layer_norm13ln_fwd_kernelINS_13Kernel_traitsIfffffjLj6144ELj1ELj1ELj8ELj16ENS_18Kernel_traits_baseILj6144EfffffjLj256EEEEELb1ELb0ELb0ELb1EEEvNS_9FwdParamsE:
        /* <DEDUP_REMOVED lines=18> */
[----:B------:R-:W0:Y:S01]  /*0120*/  S2UR UR8, SR_CTAID.X ;  /* 0x00000000000879c3 */ /* 0x000e220000002500 */
[----:B------:R-:W-:Y:S02]  /*0130*/  CS2R R48, SRZ ;  /* 0x0000000000307805 */ /* 0x000fe4000001ff00 */
[----:B------:R-:W-:Y:S01]  /*0140*/  CS2R R50, SRZ ;  /* 0x0000000000327805 */ /* 0x000fe2000001ff00 */
[----:B--2---:R-:W-:Y:S01]  /*0150*/  IMAD.SHL.U32 R0, R92, 0x10, RZ ;  /* 0x000000105c007824 */ /* 0x004fe200078e00ff */
[----:B------:R-:W-:Y:S02]  /*0160*/  CS2R R44, SRZ ;  /* 0x00000000002c7805 */ /* 0x000fe4000001ff00 */
[----:B------:R-:W-:Y:S02]  /*0170*/  CS2R R46, SRZ ;  /* 0x00000000002e7805 */ /* 0x000fe4000001ff00 */
[----:B------:R-:W-:-:S02]  /*0180*/  CS2R R40, SRZ ;  /* 0x0000000000287805 */ /* 0x000fc4000001ff00 */
[----:B------:R-:W-:Y:S01]  /*0190*/  CS2R R42, SRZ ;  /* 0x00000000002a7805 */ /* 0x000fe2000001ff00 */
[----:B------:R-:W1:Y:S01]  /*01a0*/  LDC R9, c[0x0][RZ] ;  /* 0x00000000ff097b82 */ /* 0x000e620000000800 */
[----:B------:R-:W-:Y:S02]  /*01b0*/  LOP3.LUT R0, R0, 0xff0, RZ, 0xc0, !PT ;  /* 0x00000ff000007812 */ /* 0x000fe400078ec0ff */
[----:B------:R-:W-:Y:S02]  /*01c0*/  CS2R R36, SRZ ;  /* 0x0000000000247805 */ /* 0x000fe4000001ff00 */
[----:B------:R-:W-:Y:S02]  /*01d0*/  CS2R R38, SRZ ;  /* 0x0000000000267805 */ /* 0x000fe4000001ff00 */
[----:B------:R-:W-:Y:S02]  /*01e0*/  CS2R R32, SRZ ;  /* 0x0000000000207805 */ /* 0x000fe4000001ff00 */
[----:B------:R-:W-:-:S02]  /*01f0*/  CS2R R34, SRZ ;  /* 0x0000000000227805 */ /* 0x000fc4000001ff00 */
[----:B------:R-:W-:Y:S02]  /*0200*/  CS2R R28, SRZ ;  /* 0x00000000001c7805 */ /* 0x000fe4000001ff00 */
[----:B------:R-:W-:Y:S02]  /*0210*/  CS2R R30, SRZ ;  /* 0x00000000001e7805 */ /* 0x000fe4000001ff00 */
[----:B0-----:R-:W-:Y:S01]  /*0220*/  LEA.HI R91, R92, UR8, RZ, 0x18 ;  /* 0x000000085c5b7c11 */ /* 0x001fe2000f8fc0ff */
[----:B-1----:R-:W-:Y:S01]  /*0230*/  IMAD R88, R9, UR8, R92 ;  /* 0x0000000809587c24 */ /* 0x002fe2000f8e025c */
        /* <DEDUP_REMOVED lines=57> */
[C---:B------:R-:W-:Y:S02]  /*05d0*/  IADD3 R4, P2, R0.reuse, UR10, RZ ;  /* 0x0000000a00047c10 */ /* 0x040fe4000ff5e0ff */
[----:B------:R-:W-:Y:S01]  /*05e0*/  LOP3.LUT R84, R5, UR28, R2, 0x96, !PT ;  /* 0x0000001c05547c12 */ /* 0x000fe2000f8e9602 */
[----:B------:R-:W-:Y:S01]  /*05f0*/  IMAD.HI.U32 R3, R89, -0x2daee0ad, RZ ;  /* 0xd2511f5359037827 */ /* 0x000fe200078e00ff */
[----:B------:R-:W-:Y:S02]  /*0600*/  IADD3.X R5, RZ, UR11, RZ, P2, !PT ;  /* 0x0000000bff057c10 */ /* 0x000fe400097fe4ff */
[----:B------:R-:W-:Y:S02]  /*0610*/  IADD3 R2, P1, R0, UR12, RZ ;  /* 0x0000000c00027c10 */ /* 0x000fe4000ff3e0ff */
[----:B------:R-:W-:Y:S01]  /*0620*/  LOP3.LUT R86, R3, UR29, R6, 0x96, !PT ;  /* 0x0000001d03567c12 */ /* 0x000fe2000f8e9606 */
[----:B------:R0:W5:Y:S02]  /*0630*/  @P0 LDG.E.128 R48, desc[UR4][R4.64] ;  /* 0x0000000404300981 */ /* 0x000164000c1e1d00 */
        /* <DEDUP_REMOVED lines=8> */
[----:B------:R1:W5:Y:S04]  /*06c0*/  LDG.E.128 R24, desc[UR4][R2.64] ;  /* 0x0000000402187981 */ /* 0x000368000c1e1d00 */
[----:B------:R1:W5:Y:S04]  /*06d0*/  LDG.E.128 R20, desc[UR4][R2.64+0x1000] ;  /* 0x0010000402147981 */ /* 0x000368000c1e1d00 */
[----:B------:R1:W5:Y:S04]  /*06e0*/  LDG.E.128 R16, desc[UR4][R2.64+0x2000] ;  /* 0x0020000402107981 */ /* 0x000368000c1e1d00 */
[----:B------:R1:W5:Y:S04]  /*06f0*/  LDG.E.128 R12, desc[UR4][R2.64+0x3000] ;  /* 0x00300004020c7981 */ /* 0x000368000c1e1d00 */
[----:B------:R1:W5:Y:S04]  /*0700*/  LDG.E.128 R8, desc[UR4][R2.64+0x4000] ;  /* 0x0040000402087981 */ /* 0x000368000c1e1d00 */
[----:B0-----:R1:W5:Y:S01]  /*0710*/  LDG.E.128 R4, desc[UR4][R2.64+0x5000] ;  /* 0x0050000402047981 */ /* 0x001362000c1e1d00 */
[----:B------:R-:W-:Y:S01]  /*0720*/  UIADD3 UR31, UR7, -0x695add53, URZ ;  /* 0x96a522ad071f7890 */ /* 0x000fe2000fffe03f */
[----:B------:R-:W-:Y:S01]  /*0730*/  IMAD R89, R89, -0x2daee0ad, RZ ;  /* 0xd2511f5359597824 */ /* 0x000fe200078e02ff */
[----:B------:R-:W-:Y:S01]  /*0740*/  UIADD3 UR30, UR6, -0x700cb87f, URZ ;  /* 0x8ff34781061e7890 */ /* 0x000fe2000fffe03f */
[----:B------:R-:W-:Y:S01]  /*0750*/  IMAD.HI.U32 R0, R84, -0x2daee0ad, RZ ;  /* 0xd2511f5354007827 */ /* 0x000fe200078e00ff */
[----:B------:R-:W-:Y:S01]  /*0760*/  ULDC.64 UR8, c[0x0][0x270] ;  /* 0x00009c0000087ab9 */ /* 0x000fe20000000a00 */
[----:B------:R-:W-:Y:S01]  /*0770*/  LOP3.LUT R98, R98, 0x3, RZ, 0xc0, !PT ;  /* 0x0000000362627812 */ /* 0x000fe200078ec0ff */
[----:B------:R-:W-:Y:S01]  /*0780*/  UISETP.NE.U32.AND UP0, UPT, UR8, URZ, UPT ;  /* 0x0000003f0800728c */ /* 0x000fe2000bf05070 */
[----:B------:R-:W-:Y:S01]  /*0790*/  IMAD R90, R90, -0x326172a9, RZ ;  /* 0xcd9e8d575a5a7824 */ /* 0x000fe200078e02ff */
[----:B------:R-:W-:Y:S01]  /*07a0*/  LOP3.LUT R89, R0, UR31, R89, 0x96, !PT ;  /* 0x0000001f00597c12 */ /* 0x000fe2000f8e9659 */
[C---:B------:R-:W-:Y:S01]  /*07b0*/  IMAD.HI.U32 R53, R86.reuse, -0x326172a9, RZ ;  /* 0xcd9e8d5756357827 */ /* 0x040fe200078e00ff */
[----:B------:R-:W-:Y:S01]  /*07c0*/  HFMA2.MMA R0, -RZ, RZ, 0, 5.9604644775390625e-08 ;  /* 0x00000001ff007435 */ /* 0x000fe200000001ff */
[----:B------:R-:W-:Y:S01]  /*07d0*/  ULDC.U8 UR8, c[0x0][0x2a0] ;  /* 0x0000a80000087ab9 */ /* 0x000fe20000000000 */
[----:B------:R-:W-:Y:S01]  /*07e0*/  UISETP.NE.AND.EX UP0, UPT, UR9, URZ, UPT, UP0 ;  /* 0x0000003f0900728c */ /* 0x000fe2000bf05300 */
[----:B------:R-:W-:Y:S01]  /*07f0*/  IMAD R86, R86, -0x326172a9, RZ ;  /* 0xcd9e8d5756567824 */ /* 0x000fe200078e02ff */
[----:B------:R-:W-:Y:S01]  /*0800*/  LOP3.LUT R90, R53, UR30, R90, 0x96, !PT ;  /* 0x0000001e355a7c12 */ /* 0x000fe2000f8e965a */
[----:B------:R-:W-:Y:S01]  /*0810*/  IMAD R84, R84, -0x2daee0ad, RZ ;  /* 0xd2511f5354547824 */ /* 0x000fe200078e02ff */
[----:B------:R-:W-:Y:S01]  /*0820*/  ULDC UR10, c[0x0][0x218] ;  /* 0x00008600000a7ab9 */ /* 0x000fe20000000800 */
[----:B------:R-:W-:Y:S01]  /*0830*/  IMAD.MOV.U32 R82, RZ, RZ, RZ ;  /* 0x000000ffff527224 */ /* 0x000fe200078e00ff */
[----:B------:R-:W-:Y:S01]  /*0840*/  UISETP.NE.AND UP1, UPT, UR8, URZ, UPT ;  /* 0x0000003f0800728c */ /* 0x000fe2000bf25270 */
[----:B------:R-:W-:Y:S01]  /*0850*/  ULDC UR11, c[0x0][0x290] ;  /* 0x0000a400000b7ab9 */ /* 0x000fe20000000800 */
[----:B-1----:R-:W-:-:S09]  /*0860*/  ULDC.64 UR12, c[0x0][0x210] ;  /* 0x00008400000c7ab9 */ /* 0x002fd20000000a00 */
.L_x_21755:
        /* <DEDUP_REMOVED lines=10> */
[----:B------:R-:W-:-:S04]  /*0910*/  LOP3.LUT R2, R92, 0xff, RZ, 0xc0, !PT ;  /* 0x000000ff5c027812 */ /* 0x000fc800078ec0ff */
[----:B------:R-:W-:Y:S01]  /*0920*/  LEA.HI.SX32 R83, R3, R2, 0x1e ;  /* 0x0000000203537211 */ /* 0x000fe200078ff2ff */
[----:B------:R-:W-:-:S05]  /*0930*/  @P1 IMAD.WIDE R2, R91, R56, UR8 ;  /* 0x000000085b021e25 */ /* 0x000fca000f8e0238 */
[----:B-----5:R2:W5:Y:S01]  /*0940*/  @P2 LDG.E R96, desc[UR4][R2.64] ;  /* 0x0000000402602981 */ /* 0x020562000c1e1900 */
        /* <DEDUP_REMOVED lines=19> */
.L_x_21587:
[----:B------:R-:W-:-:S07]  /*0a80*/  MOV R2, R86 ;  /* 0x0000005600027202 */ /* 0x000fce0000000f00 */
.L_x_21588:
[----:B------:R-:W-:Y:S05]  /*0a90*/  BSYNC B0 ;  /* 0x0000000000007941 */ /* 0x000fea0003800000 */
.L_x_21586:
        /* <DEDUP_REMOVED lines=16> */
.L_x_21592:
[----:B------:R-:W-:Y:S05]  /*0ba0*/  BSYNC B1 ;  /* 0x0000000000017941 */ /* 0x000fea0003800000 */
.L_x_21591:
        /* <DEDUP_REMOVED lines=44> */
.L_x_21590:
[----:B------:R-:W-:Y:S05]  /*0e70*/  BSYNC B0 ;  /* 0x0000000000007941 */ /* 0x000fea0003800000 */
.L_x_21589:
        /* <DEDUP_REMOVED lines=24> */
.L_x_21594:
[----:B------:R-:W-:-:S07]  /*1000*/  MOV R2, R86 ;  /* 0x0000005600027202 */ /* 0x000fce0000000f00 */
.L_x_21595:
[----:B------:R-:W-:Y:S05]  /*1010*/  BSYNC B0 ;  /* 0x0000000000007941 */ /* 0x000fea0003800000 */
.L_x_21593:
        /* <DEDUP_REMOVED lines=16> */
.L_x_21599:
[----:B------:R-:W-:Y:S05]  /*1120*/  BSYNC B1 ;  /* 0x0000000000017941 */ /* 0x000fea0003800000 */
.L_x_21598:
        /* <DEDUP_REMOVED lines=44> */
.L_x_21597:
[----:B------:R-:W-:Y:S05]  /*13f0*/  BSYNC B0 ;  /* 0x0000000000007941 */ /* 0x000fea0003800000 */
.L_x_21596:
        /* <DEDUP_REMOVED lines=19> */
.L_x_21601:
[----:B------:R-:W-:-:S07]  /*1530*/  IMAD.MOV.U32 R2, RZ, RZ, R86 ;  /* 0x000000ffff027224 */ /* 0x000fce00078e0056 */
.L_x_21602:
[----:B------:R-:W-:Y:S05]  /*1540*/  BSYNC B0 ;  /* 0x0000000000007941 */ /* 0x000fea0003800000 */
.L_x_21600:
        /* <DEDUP_REMOVED lines=16> */
.L_x_21606:
[----:B------:R-:W-:Y:S05]  /*1650*/  BSYNC B1 ;  /* 0x0000000000017941 */ /* 0x000fea0003800000 */
.L_x_21605:
        /* <DEDUP_REMOVED lines=44> */
.L_x_21604:
[----:B------:R-:W-:Y:S05]  /*1920*/  BSYNC B0 ;  /* 0x0000000000007941 */ /* 0x000fea0003800000 */
.L_x_21603:
        /* <DEDUP_REMOVED lines=19> */
.L_x_21608:
[----:B------:R-:W-:-:S07]  /*1a60*/  MOV R2, R86 ;  /* 0x0000005600027202 */ /* 0x000fce0000000f00 */
.L_x_21609:
[----:B------:R-:W-:Y:S05]  /*1a70*/  BSYNC B0 ;  /* 0x0000000000007941 */ /* 0x000fea0003800000 */
.L_x_21607:
        /* <DEDUP_REMOVED lines=16> */
.L_x_21613:
[----:B------:R-:W-:Y:S05]  /*1b80*/  BSYNC B1 ;  /* 0x0000000000017941 */ /* 0x000fea0003800000 */
.L_x_21612:
        /* <DEDUP_REMOVED lines=44> */
.L_x_21611:
[----:B------:R-:W-:Y:S05]  /*1e50*/  BSYNC B0 ;  /* 0x0000000000007941 */ /* 0x000fea0003800000 */
.L_x_21610:
[----:B------:R-:W-:Y:S01]  /*1e60*/  I2FP.F32.U32 R62, R2 ;  /* 0x00000002003e7245 */ /* 0x000fe20000201000 */
[----:B------:R-:W0:Y:S01]  /*1e70*/  @P0 LDC.64 R60, c[0x0][0x230] ;  /* 0x00008c00ff3c0b82 */ /* 0x000e220000000a00 */
[----:B------:R-:W-:Y:S01]  /*1e80*/  SEL R64, RZ, 0x10000, P4 ;  /* 0x00010000ff407807 */ /* 0x000fe20002000000 */
[----:B------:R-:W-:Y:S02]  /*1e90*/  VIADD R65, R83, 0x100 ;  /* 0x0000010053417836 */ /* 0x000fe40000000000 */
[----:B------:R-:W-:Y:S01]  /*1ea0*/  FFMA.FTZ R63, R62, R93, 1.1641532182693481445e-10 ;  /* 0x2f0000003e3f7423 */ /* 0x000fe2000001005d */
[----:B------:R-:W-:-:S03]  /*1eb0*/  FMUL.FTZ R62, R59, R96 ;  /* 0x000000603b3e7220 */ /* 0x000fc60000410000 */
[----:B------:R-:W1:Y:S01]  /*1ec0*/  LDC.64 R2, c[0x0][0x238] ;  /* 0x00008e00ff027b82 */ /* 0x000e620000000a00 */
[----:B------:R-:W-:Y:S01]  /*1ed0*/  FSETP.GTU.FTZ.AND P5, PT, R63, R94, PT ;  /* 0x0000005e3f00720b */ /* 0x000fe20003fbc000 */
[----:B------:R-:W-:Y:S01]  /*1ee0*/  FMUL.FTZ R62, R62, R95 ;  /* 0x0000005f3e3e7220 */ /* 0x000fe20000410000 */
[----:B------:R-:W-:Y:S02]  /*1ef0*/  SEL R63, RZ, 0x100, P3 ;  /* 0x00000100ff3f7807 */ /* 0x000fe40001800000 */
[----:B------:R-:W-:-:S03]  /*1f00*/  SEL R59, RZ, 0x1000000, P5 ;  /* 0x01000000ff3b7807 */ /* 0x000fc60002800000 */
[----:B------:R-:W2:Y:S01]  /*1f10*/  LDC.64 R80, c[0x0][0x240] ;  /* 0x00009000ff507b82 */ /* 0x000ea20000000a00 */
[----:B------:R-:W-:Y:S02]  /*1f20*/  IADD3 R63, R63, R59, R64 ;  /* 0x0000003b3f3f7210 */ /* 0x000fe40007ffe040 */
[----:B------:R-:W-:Y:S02]  /*1f30*/  FSEL R59, R62, RZ, !P5 ;  /* 0x000000ff3e3b7208 */ /* 0x000fe40006800000 */
[----:B------:R-:W-:-:S03]  /*1f40*/  SEL R64, RZ, 0x1, P2 ;  /* 0x00000001ff407807 */ /* 0x000fc60001000000 */
[----:B------:R-:W-:Y:S01]  /*1f50*/  @P1 FADD.FTZ R59, R55, R59 ;  /* 0x0000003b373b1221 */ /* 0x000fe20000010000 */
[----:B0-----:R-:W-:Y:S01]  /*1f60*/  @P0 IMAD.WIDE.U32 R70, R65, 0x10, R60 ;  /* 0x0000001041460825 */ /* 0x001fe200078e003c */
[----:B------:R-:W-:-:S03]  /*1f70*/  IADD3 R73, R63, R64, RZ ;  /* 0x000000403f497210 */ /* 0x000fc60007ffe0ff */
[----:B------:R-:W-:-:S04]  /*1f80*/  IMAD.WIDE.U32 R60, R65, 0x10, R76 ;  /* 0x00000010413c7825 */ /* 0x000fc800078e004c */
[----:B-1----:R-:W-:-:S05]  /*1f90*/  IMAD.WIDE.U32 R66, R83, 0x10, R2 ;  /* 0x0000001053427825 */ /* 0x002fca00078e0002 */
[----:B------:R0:W-:Y:S01]  /*1fa0*/  STG.E.128 desc[UR4][R66.64], R56 ;  /* 0x0000003842007986 */ /* 0x0001e2000c101d04 */
[----:B--2---:R-:W-:-:S05]  /*1fb0*/  IMAD.WIDE.U32 R68, R83, 0x4, R80 ;  /* 0x0000000453447825 */ /* 0x004fca00078e0050 */
        /* <DEDUP_REMOVED lines=15> */
.L_x_21615:
[----:B------:R-:W-:-:S07]  /*20b0*/  IMAD.MOV.U32 R64, RZ, RZ, R86 ;  /* 0x000000ffff407224 */ /* 0x000fce00078e0056 */
.L_x_21616:
[----:B------:R-:W-:Y:S05]  /*20c0*/  BSYNC B0 ;  /* 0x0000000000007941 */ /* 0x000fea0003800000 */
.L_x_21614:
        /* <DEDUP_REMOVED lines=16> */
.L_x_21620:
[----:B------:R-:W-:Y:S05]  /*21d0*/  BSYNC B1 ;  /* 0x0000000000017941 */ /* 0x000fea0003800000 */
.L_x_21619:
        /* <DEDUP_REMOVED lines=44> */
.L_x_21618:
[----:B------:R-:W-:Y:S05]  /*24a0*/  BSYNC B0 ;  /* 0x0000000000007941 */ /* 0x000fea0003800000 */
.L_x_21617:
        /* <DEDUP_REMOVED lines=19> */
.L_x_21622:
[----:B------:R-:W-:-:S07]  /*25e0*/  MOV R64, R86 ;  /* 0x0000005600407202 */ /* 0x000fce0000000f00 */
.L_x_21623:
[----:B------:R-:W-:Y:S05]  /*25f0*/  BSYNC B0 ;  /* 0x0000000000007941 */ /* 0x000fea0003800000 */
.L_x_21621:
        /* <DEDUP_REMOVED lines=16> */
.L_x_21627:
[----:B------:R-:W-:Y:S05]  /*2700*/  BSYNC B1 ;  /* 0x0000000000017941 */ /* 0x000fea0003800000 */
.L_x_21626:
        /* <DEDUP_REMOVED lines=44> */
.L_x_21625:
[----:B------:R-:W-:Y:S05]  /*29d0*/  BSYNC B0 ;  /* 0x0000000000007941 */ /* 0x000fea0003800000 */
.L_x_21624:
        /* <DEDUP_REMOVED lines=19> */
.L_x_21629:
[----:B------:R-:W-:-:S07]  /*2b10*/  IMAD.MOV.U32 R64, RZ, RZ, R86 ;  /* 0x000000ffff407224 */ /* 0x000fce00078e0056 */
.L_x_21630:
[----:B------:R-:W-:Y:S05]  /*2b20*/  BSYNC B0 ;  /* 0x0000000000007941 */ /* 0x000fea0003800000 */
.L_x_21628:
        /* <DEDUP_REMOVED lines=16> */
.L_x_21634:
[----:B------:R-:W-:Y:S05]  /*2c30*/  BSYNC B1 ;  /* 0x0000000000017941 */ /* 0x000fea0003800000 */
.L_x_21633:
        /* <DEDUP_REMOVED lines=44> */
.L_x_21632:
[----:B------:R-:W-:Y:S05]  /*2f00*/  BSYNC B0 ;  /* 0x0000000000007941 */ /* 0x000fea0003800000 */
.L_x_21631:
        /* <DEDUP_REMOVED lines=19> */
.L_x_21636:
[----:B------:R-:W-:-:S07]  /*3040*/  MOV R64, R86 ;  /* 0x0000005600407202 */ /* 0x000fce0000000f00 */
.L_x_21637:
[----:B------:R-:W-:Y:S05]  /*3050*/  BSYNC B0 ;  /* 0x0000000000007941 */ /* 0x000fea0003800000 */
.L_x_21635:
        /* <DEDUP_REMOVED lines=16> */
.L_x_21641:
[----:B------:R-:W-:Y:S05]  /*3160*/  BSYNC B1 ;  /* 0x0000000000017941 */ /* 0x000fea0003800000 */
.L_x_21640:
        /* <DEDUP_REMOVED lines=44> */
.L_x_21639:
[----:B------:R-:W-:Y:S05]  /*3430*/  BSYNC B0 ;  /* 0x0000000000007941 */ /* 0x000fea0003800000 */
.L_x_21638:
        /* <DEDUP_REMOVED lines=13> */
[----:B------:R-:W-:Y:S02]  /*3510*/  FSEL R63, R64, RZ, !P5 ;  /* 0x000000ff403f7208 */ /* 0x000fe40006800000 */
[----:B------:R-:W-:Y:S01]  /*3520*/  IADD3 R75, R68, R69, RZ ;  /* 0x00000045444b7210 */ /* 0x000fe20007ffe0ff */
[----:B------:R-:W-:-:S04]  /*3530*/  IMAD.WIDE.U32 R68, R65, 0x10, R2 ;  /* 0x0000001041447825 */ /* 0x000fc800078e0002 */
[----:B------:R-:W-:Y:S01]  /*3540*/  @P1 FADD.FTZ R63, R55, R63 ;  /* 0x0000003f373f1221 */ /* 0x000fe20000010000 */
[----:B------:R-:W-:-:S04]  /*3550*/  IMAD.WIDE.U32 R64, R97, 0x10, R76 ;  /* 0x0000001061407825 */ /* 0x000fc800078e004c */
[----:B------:R1:W-:Y:S01]  /*3560*/  STG.E.128 desc[UR4][R68.64], R60 ;  /* 0x0000003c44007986 */ /* 0x0003e2000c101d04 */
[----:B0-----:R-:W-:-:S03]  /*3570*/  @P0 IMAD.WIDE.U32 R72, R97, 0x10, R66 ;  /* 0x0000001061480825 */ /* 0x001fc600078e0042 */
[----:B------:R1:W-:Y:S04]  /*3580*/  STG.E desc[UR4][R70.64], R75 ;  /* 0x0000004b46007986 */ /* 0x0003e8000c101904 */
        /* <DEDUP_REMOVED lines=14> */
.L_x_21643:
[----:B------:R-:W-:-:S07]  /*3670*/  IMAD.MOV.U32 R68, RZ, RZ, R86 ;  /* 0x000000ffff447224 */ /* 0x000fce00078e0056 */
.L_x_21644:
[----:B------:R-:W-:Y:S05]  /*3680*/  BSYNC B0 ;  /* 0x0000000000007941 */ /* 0x000fea0003800000 */
.L_x_21642:
        /* <DEDUP_REMOVED lines=16> */
.L_x_21648:
[----:B------:R-:W-:Y:S05]  /*3790*/  BSYNC B1 ;  /* 0x0000000000017941 */ /* 0x000fea0003800000 */
.L_x_21647:
        /* <DEDUP_REMOVED lines=44> */
.L_x_21646:
[----:B------:R-:W-:Y:S05]  /*3a60*/  BSYNC B0 ;  /* 0x0000000000007941 */ /* 0x000fea0003800000 */
.L_x_21645:
[----:B------:R-:W-:Y:S01]  /*3a70*/  I2FP.F32.U32 R68, R68 ;  /* 0x0000004400447245 */ /* 0x000fe20000201000 */
[----:B-----5:R-:W-:Y:S01]  /*3a80*/  FMUL.FTZ R64, R64, R96 ;  /* 0x0000006040407220 */ /* 0x020fe20000410000 */
        /* <DEDUP_REMOVED lines=17> */
.L_x_21650:
[----:B------:R-:W-:-:S07]  /*3ba0*/  MOV R68, R86 ;  /* 0x0000005600447202 */ /* 0x000fce0000000f00 */
.L_x_21651:
[----:B------:R-:W-:Y:S05]  /*3bb0*/  BSYNC B0 ;  /* 0x0000000000007941 */ /* 0x000fea0003800000 */
.L_x_21649:
        /* <DEDUP_REMOVED lines=16> */
.L_x_21655:
[----:B------:R-:W-:Y:S05]  /*3cc0*/  BSYNC B1 ;  /* 0x0000000000017941 */ /* 0x000fea0003800000 */
.L_x_21654:
        /* <DEDUP_REMOVED lines=44> */
.L_x_21653:
[----:B------:R-:W-:Y:S05]  /*3f90*/  BSYNC B0 ;  /* 0x0000000000007941 */ /* 0x000fea0003800000 */
.L_x_21652:
        /* <DEDUP_REMOVED lines=19> */
.L_x_21657:
[----:B------:R-:W-:-:S07]  /*40d0*/  MOV R68, R86 ;  /* 0x0000005600447202 */ /* 0x000fce0000000f00 */
.L_x_21658:
[----:B------:R-:W-:Y:S05]  /*40e0*/  BSYNC B0 ;  /* 0x0000000000007941 */ /* 0x000fea0003800000 */
.L_x_21656:
        /* <DEDUP_REMOVED lines=16> */
.L_x_21662:
[----:B------:R-:W-:Y:S05]  /*41f0*/  BSYNC B1 ;  /* 0x0000000000017941 */ /* 0x000fea0003800000 */
.L_x_21661:
        /* <DEDUP_REMOVED lines=44> */
.L_x_21660:
[----:B------:R-:W-:Y:S05]  /*44c0*/  BSYNC B0 ;  /* 0x0000000000007941 */ /* 0x000fea0003800000 */
.L_x_21659:
        /* <DEDUP_REMOVED lines=19> */
.L_x_21664:
[----:B------:R-:W-:-:S07]  /*4600*/  MOV R68, R86 ;  /* 0x0000005600447202 */ /* 0x000fce0000000f00 */
.L_x_21665:
[----:B------:R-:W-:Y:S05]  /*4610*/  BSYNC B0 ;  /* 0x0000000000007941 */ /* 0x000fea0003800000 */
.L_x_21663:
        /* <DEDUP_REMOVED lines=16> */
.L_x_21669:
[----:B------:R-:W-:Y:S05]  /*4720*/  BSYNC B1 ;  /* 0x0000000000017941 */ /* 0x000fea0003800000 */
.L_x_21668:
        /* <DEDUP_REMOVED lines=44> */
.L_x_21667:
[----:B------:R-:W-:Y:S05]  /*49f0*/  BSYNC B0 ;  /* 0x0000000000007941 */ /* 0x000fea0003800000 */
.L_x_21666:
[----:B------:R-:W-:Y:S01]  /*4a00*/  I2FP.F32.U32 R70, R68 ;  /* 0x0000004400467245 */ /* 0x000fe20000201000 */
[----:B------:R-:W-:Y:S01]  /*4a10*/  VIADD R99, R83, 0x300 ;  /* 0x0000030053637836 */ /* 0x000fe20000000000 */
[----:B------:R-:W0:Y:S01]  /*4a20*/  @P0 LDC.64 R68, c[0x0][0x230] ;  /* 0x00008c00ff440b82 */ /* 0x000e220000000a00 */
[----:B------:R-:W-:Y:S01]  /*4a30*/  SEL R72, RZ, 0x10000, P4 ;  /* 0x00010000ff487807 */ /* 0x000fe20002000000 */
[----:B------:R-:W-:-:S04]  /*4a40*/  IMAD.WIDE.U32 R74, R97, 0x4, R80 ;  /* 0x00000004614a7825 */ /* 0x000fc800078e0050 */
[----:B------:R-:W-:Y:S01]  /*4a50*/  FFMA.FTZ R71, R70, R93, 1.1641532182693481445e-10 ;  /* 0x2f00000046477423 */ /* 0x000fe2000001005d */
[----:B------:R-:W-:-:S04]  /*4a60*/  FMUL.FTZ R70, R67, R96 ;  /* 0x0000006043467220 */ /* 0x000fc80000410000 */
        /* <DEDUP_REMOVED lines=10> */
[----:B0-----:R-:W-:-:S04]  /*4b10*/  @P0 IMAD.WIDE.U32 R78, R99, 0x10, R68 ;  /* 0x00000010634e0825 */ /* 0x001fc800078e0044 */
[----:B------:R0:W-:Y:S01]  /*4b20*/  STG.E.128 desc[UR4][R72.64], R64 ;  /* 0x0000004048007986 */ /* 0x0001e2000c101d04 */
[----:B------:R-:W-:-:S03]  /*4b30*/  IMAD.WIDE.U32 R68, R99, 0x10, R76 ;  /* 0x0000001063447825 */ /* 0x000fc600078e004c */
        /* <DEDUP_REMOVED lines=15> */
.L_x_21671:
[----:B------:R-:W-:-:S07]  /*4c30*/  IMAD.MOV.U32 R72, RZ, RZ, R86 ;  /* 0x000000ffff487224 */ /* 0x000fce00078e0056 */
.L_x_21672:
[----:B------:R-:W-:Y:S05]  /*4c40*/  BSYNC B0 ;  /* 0x0000000000007941 */ /* 0x000fea0003800000 */
.L_x_21670:
        /* <DEDUP_REMOVED lines=16> */
.L_x_21676:
[----:B------:R-:W-:Y:S05]  /*4d50*/  BSYNC B1 ;  /* 0x0000000000017941 */ /* 0x000fea0003800000 */
.L_x_21675:
        /* <DEDUP_REMOVED lines=44> */
.L_x_21674:
[----:B------:R-:W-:Y:S05]  /*5020*/  BSYNC B0 ;  /* 0x0000000000007941 */ /* 0x000fea0003800000 */
.L_x_21673:
        /* <DEDUP_REMOVED lines=19> */
.L_x_21678:
[----:B------:R-:W-:-:S07]  /*5160*/  IMAD.MOV.U32 R72, RZ, RZ, R86 ;  /* 0x000000ffff487224 */ /* 0x000fce00078e0056 */
.L_x_21679:
[----:B------:R-:W-:Y:S05]  /*5170*/  BSYNC B0 ;  /* 0x0000000000007941 */ /* 0x000fea0003800000 */
.L_x_21677:
        /* <DEDUP_REMOVED lines=16> */
.L_x_21683:
[----:B------:R-:W-:Y:S05]  /*5280*/  BSYNC B1 ;  /* 0x0000000000017941 */ /* 0x000fea0003800000 */
.L_x_21682:
        /* <DEDUP_REMOVED lines=44> */
.L_x_21681:
[----:B------:R-:W-:Y:S05]  /*5550*/  BSYNC B0 ;  /* 0x0000000000007941 */ /* 0x000fea0003800000 */
.L_x_21680:
        /* <DEDUP_REMOVED lines=19> */
.L_x_21685:
[----:B------:R-:W-:-:S07]  /*5690*/  IMAD.MOV.U32 R72, RZ, RZ, R86 ;  /* 0x000000ffff487224 */ /* 0x000fce00078e0056 */
.L_x_21686:
[----:B------:R-:W-:Y:S05]  /*56a0*/  BSYNC B0 ;  /* 0x0000000000007941 */ /* 0x000fea0003800000 */
.L_x_21684:
        /* <DEDUP_REMOVED lines=16> */
.L_x_21690:
[----:B------:R-:W-:Y:S05]  /*57b0*/  BSYNC B1 ;  /* 0x0000000000017941 */ /* 0x000fea0003800000 */
.L_x_21689:
        /* <DEDUP_REMOVED lines=44> */
.L_x_21688:
[----:B------:R-:W-:Y:S05]  /*5a80*/  BSYNC B0 ;  /* 0x0000000000007941 */ /* 0x000fea0003800000 */
.L_x_21687:
        /* <DEDUP_REMOVED lines=19> */
.L_x_21692:
[----:B------:R-:W-:-:S07]  /*5bc0*/  IMAD.MOV.U32 R72, RZ, RZ, R86 ;  /* 0x000000ffff487224 */ /* 0x000fce00078e0056 */
.L_x_21693:
[----:B------:R-:W-:Y:S05]  /*5bd0*/  BSYNC B0 ;  /* 0x0000000000007941 */ /* 0x000fea0003800000 */
.L_x_21691:
        /* <DEDUP_REMOVED lines=16> */
.L_x_21697:
[----:B------:R-:W-:Y:S05]  /*5ce0*/  BSYNC B1 ;  /* 0x0000000000017941 */ /* 0x000fea0003800000 */
.L_x_21696:
        /* <DEDUP_REMOVED lines=44> */
.L_x_21695:
[----:B------:R-:W-:Y:S05]  /*5fb0*/  BSYNC B0 ;  /* 0x0000000000007941 */ /* 0x000fea0003800000 */
.L_x_21694:
[----:B------:R-:W-:Y:S01]  /*5fc0*/  I2FP.F32.U32 R74, R72 ;  /* 0x00000048004a7245 */ /* 0x000fe20000201000 */
[----:B------:R-:W-:Y:S01]  /*5fd0*/  IMAD.WIDE.U32 R100, R99, 0x4, R80 ;  /* 0x0000000463647825 */ /* 0x000fe200078e0050 */
[----:B------:R-:W0:Y:S01]  /*5fe0*/  @P0 LDC.64 R72, c[0x0][0x230] ;  /* 0x00008c00ff480b82 */ /* 0x000e220000000a00 */
[----:B------:R-:W-:Y:S02]  /*5ff0*/  SEL R78, RZ, 0x10000, P4 ;  /* 0x00010000ff4e7807 */ /* 0x000fe40002000000 */
[----:B------:R-:W-:Y:S01]  /*6000*/  FFMA.FTZ R75, R74, R93, 1.1641532182693481445e-10 ;  /* 0x2f0000004a4b7423 */ /* 0x000fe2000001005d */
[----:B------:R-:W-:Y:S01]  /*6010*/  FMUL.FTZ R74, R71, R96 ;  /* 0x00000060474a7220 */ /* 0x000fe20000410000 */
[----:B------:R-:W-:-:S03]  /*6020*/  IADD3 R103, R83, 0x400, RZ ;  /* 0x0000040053677810 */ /* 0x000fc60007ffe0ff */
        /* <DEDUP_REMOVED lines=28> */
.L_x_21699:
[----:B------:R-:W-:-:S07]  /*61f0*/  MOV R78, R86 ;  /* 0x00000056004e7202 */ /* 0x000fce0000000f00 */
.L_x_21700:
[----:B------:R-:W-:Y:S05]  /*6200*/  BSYNC B0 ;  /* 0x0000000000007941 */ /* 0x000fea0003800000 */
.L_x_21698:
        /* <DEDUP_REMOVED lines=16> */
.L_x_21704:
[----:B------:R-:W-:Y:S05]  /*6310*/  BSYNC B1 ;  /* 0x0000000000017941 */ /* 0x000fea0003800000 */
.L_x_21703:
        /* <DEDUP_REMOVED lines=44> */
.L_x_21702:
[----:B------:R-:W-:Y:S05]  /*65e0*/  BSYNC B0 ;  /* 0x0000000000007941 */ /* 0x000fea0003800000 */
.L_x_21701:
        /* <DEDUP_REMOVED lines=19> */
.L_x_21706:
[----:B------:R-:W-:-:S07]  /*6720*/  MOV R78, R86 ;  /* 0x00000056004e7202 */ /* 0x000fce0000000f00 */
.L_x_21707:
[----:B------:R-:W-:Y:S05]  /*6730*/  BSYNC B0 ;  /* 0x0000000000007941 */ /* 0x000fea0003800000 */
.L_x_21705:
        /* <DEDUP_REMOVED lines=16> */
.L_x_21711:
[----:B------:R-:W-:Y:S05]  /*6840*/  BSYNC B1 ;  /* 0x0000000000017941 */ /* 0x000fea0003800000 */
.L_x_21710:
        /* <DEDUP_REMOVED lines=44> */
.L_x_21709:
[----:B------:R-:W-:Y:S05]  /*6b10*/  BSYNC B0 ;  /* 0x0000000000007941 */ /* 0x000fea0003800000 */
.L_x_21708:
        /* <DEDUP_REMOVED lines=19> */
.L_x_21713:
[----:B------:R-:W-:-:S07]  /*6c50*/  MOV R78, R86 ;  /* 0x00000056004e7202 */ /* 0x000fce0000000f00 */
.L_x_21714:
[----:B------:R-:W-:Y:S05]  /*6c60*/  BSYNC B0 ;  /* 0x0000000000007941 */ /* 0x000fea0003800000 */
.L_x_21712:
        /* <DEDUP_REMOVED lines=16> */
.L_x_21718:
[----:B------:R-:W-:Y:S05]  /*6d70*/  BSYNC B1 ;  /* 0x0000000000017941 */ /* 0x000fea0003800000 */
.L_x_21717:
        /* <DEDUP_REMOVED lines=44> */
.L_x_21716:
[----:B------:R-:W-:Y:S05]  /*7040*/  BSYNC B0 ;  /* 0x0000000000007941 */ /* 0x000fea0003800000 */
.L_x_21715:
        /* <DEDUP_REMOVED lines=19> */
.L_x_21720:
[----:B------:R-:W-:-:S07]  /*7180*/  MOV R78, R86 ;  /* 0x00000056004e7202 */ /* 0x000fce0000000f00 */
.L_x_21721:
[----:B------:R-:W-:Y:S05]  /*7190*/  BSYNC B0 ;  /* 0x0000000000007941 */ /* 0x000fea0003800000 */
.L_x_21719:
        /* <DEDUP_REMOVED lines=16> */
.L_x_21725:
[----:B------:R-:W-:Y:S05]  /*72a0*/  BSYNC B1 ;  /* 0x0000000000017941 */ /* 0x000fea0003800000 */
.L_x_21724:
        /* <DEDUP_REMOVED lines=44> */
.L_x_21723:
[----:B------:R-:W-:Y:S05]  /*7570*/  BSYNC B0 ;  /* 0x0000000000007941 */ /* 0x000fea0003800000 */
.L_x_21722:
        /* <DEDUP_REMOVED lines=9> */
[----:B------:R-:W-:Y:S01]  /*7610*/  SEL R101, RZ, 0x100, P3 ;  /* 0x00000100ff657807 */ /* 0x000fe20001800000 */
[----:B------:R-:W-:Y:S01]  /*7620*/  IMAD.WIDE.U32 R76, R105, 0x10, R76 ;  /* 0x00000010694c7825 */ /* 0x000fe200078e004c */
        /* <DEDUP_REMOVED lines=8> */
[----:B------:R0:W-:Y:S04]  /*76b0*/  STG.E.128 desc[UR4][R100.64], R72 ;  /* 0x0000004864007986 */ /* 0x0001e8000c101d04 */
[----:B------:R0:W-:Y:S04]  /*76c0*/  STG.E desc[UR4][R106.64], R111 ;  /* 0x0000006f6a007986 */ /* 0x0001e8000c101904 */
[----:B------:R-:W5:Y:S04]  /*76d0*/  LDG.E.128 R76, desc[UR4][R76.64] ;  /* 0x000000044c4c7981 */ /* 0x000f68000c1e1d00 */
        /* <DEDUP_REMOVED lines=13> */
.L_x_21727:
[----:B------:R-:W-:-:S07]  /*77b0*/  MOV R98, R86 ;  /* 0x0000005600627202 */ /* 0x000fce0000000f00 */
.L_x_21728:
[----:B------:R-:W-:Y:S05]  /*77c0*/  BSYNC B0 ;  /* 0x0000000000007941 */ /* 0x000fea0003800000 */
.L_x_21726:
        /* <DEDUP_REMOVED lines=16> */
.L_x_21732:
[----:B------:R-:W-:Y:S05]  /*78d0*/  BSYNC B1 ;  /* 0x0000000000017941 */ /* 0x000fea0003800000 */
.L_x_21731:
        /* <DEDUP_REMOVED lines=44> */
.L_x_21730:
[----:B------:R-:W-:Y:S05]  /*7ba0*/  BSYNC B0 ;  /* 0x0000000000007941 */ /* 0x000fea0003800000 */
.L_x_21729:
        /* <DEDUP_REMOVED lines=19> */
.L_x_21734:
[----:B------:R-:W-:-:S07]  /*7ce0*/  MOV R98, R86 ;  /* 0x0000005600627202 */ /* 0x000fce0000000f00 */
.L_x_21735:
[----:B------:R-:W-:Y:S05]  /*7cf0*/  BSYNC B0 ;  /* 0x0000000000007941 */ /* 0x000fea0003800000 */
.L_x_21733:
        /* <DEDUP_REMOVED lines=16> */
.L_x_21739:
[----:B------:R-:W-:Y:S05]  /*7e00*/  BSYNC B1 ;  /* 0x0000000000017941 */ /* 0x000fea0003800000 */
.L_x_21738:
        /* <DEDUP_REMOVED lines=44> */
.L_x_21737:
[----:B------:R-:W-:Y:S05]  /*80d0*/  BSYNC B0 ;  /* 0x0000000000007941 */ /* 0x000fea0003800000 */
.L_x_21736:
        /* <DEDUP_REMOVED lines=19> */
.L_x_21741:
[----:B------:R-:W-:-:S07]  /*8210*/  MOV R98, R86 ;  /* 0x0000005600627202 */ /* 0x000fce0000000f00 */
.L_x_21742:
[----:B------:R-:W-:Y:S05]  /*8220*/  BSYNC B0 ;  /* 0x0000000000007941 */ /* 0x000fea0003800000 */
.L_x_21740:
        /* <DEDUP_REMOVED lines=16> */
.L_x_21746:
[----:B------:R-:W-:Y:S05]  /*8330*/  BSYNC B1 ;  /* 0x0000000000017941 */ /* 0x000fea0003800000 */
.L_x_21745:
        /* <DEDUP_REMOVED lines=44> */
.L_x_21744:
[----:B------:R-:W-:Y:S05]  /*8600*/  BSYNC B0 ;  /* 0x0000000000007941 */ /* 0x000fea0003800000 */
.L_x_21743:
[----:B------:R-:W-:Y:S01]  /*8610*/  I2FP.F32.U32 R98, R98 ;  /* 0x0000006200627245 */ /* 0x000fe20000201000 */
[----:B------:R-:W-:Y:S01]  /*8620*/  FMUL.FTZ R78, R78, R96 ;  /* 0x000000604e4e7220 */ /* 0x000fe20000410000 */
[----:B------:R-:W-:Y:S01]  /*8630*/  ISETP.NE.AND P4, PT, R100, 0x1, PT ;  /* 0x000000016400780c */ /* 0x000fe20003f85270 */
        /* <DEDUP_REMOVED lines=16> */
.L_x_21748:
[----:B------:R-:W-:-:S07]  /*8740*/  MOV R102, R86 ;  /* 0x0000005600667202 */ /* 0x000fce0000000f00 */
.L_x_21749:
[----:B------:R-:W-:Y:S05]  /*8750*/  BSYNC B0 ;  /* 0x0000000000007941 */ /* 0x000fea0003800000 */
.L_x_21747:
        /* <DEDUP_REMOVED lines=16> */
.L_x_21753:
[----:B------:R-:W-:Y:S05]  /*8860*/  BSYNC B1 ;  /* 0x0000000000017941 */ /* 0x000fea0003800000 */
.L_x_21752:
        /* <DEDUP_REMOVED lines=44> */
.L_x_21751:
[----:B------:R-:W-:Y:S05]  /*8b30*/  BSYNC B0 ;  /* 0x0000000000007941 */ /* 0x000fea0003800000 */
.L_x_21750:
[----:B------:R-:W-:Y:S01]  /*8b40*/  FADD.FTZ R100, RZ, R56 ;  /* 0x00000038ff647221 */ /* 0x000fe20000010000 */
[----:B------:R-:W-:Y:S01]  /*8b50*/  FMUL.FTZ R96, R79, R96 ;  /* 0x000000604f607220 */ /* 0x000fe20000410000 */
[----:B------:R-:W-:Y:S02]  /*8b60*/  UMOV UR8, 0xffffffff ;  /* 0xffffffff00087882 */ /* 0x000fe40000000000 */
[----:B------:R-:W-:Y:S01]  /*8b70*/  FADD.FTZ R101, R57, R100 ;  /* 0x0000006439657221 */ /* 0x000fe20000010000 */
[----:B------:R-:W-:-:S03]  /*8b80*/  FMUL.FTZ R96, R96, R95 ;  /* 0x0000005f60607220 */ /* 0x000fc60000410000 */
        /* <DEDUP_REMOVED lines=14> */
[----:B------:R-:W-:Y:S02]  /*8c70*/  SEL R94, RZ, 0x10000, P3 ;  /* 0x00010000ff5e7807 */ /* 0x000fe40001800000 */
[----:B------:R-:W-:Y:S01]  /*8c80*/  SEL R93, RZ, 0x100, P2 ;  /* 0x00000100ff5d7807 */ /* 0x000fe20001000000 */
[----:B------:R-:W-:-:S04]  /*8c90*/  FADD.FTZ R79, R69, R100 ;  /* 0x00000064454f7221 */ /* 0x000fc80000010000 */
[----:B------:R-:W-:Y:S01]  /*8ca0*/  FADD.FTZ R100, R70, R79 ;  /* 0x0000004f46647221 */ /* 0x000fe20000010000 */
[----:B------:R-:W-:-:S03]  /*8cb0*/  SEL R79, RZ, 0x1000000, P4 ;  /* 0x01000000ff4f7807 */ /* 0x000fc60002000000 */
[----:B------:R-:W-:Y:S01]  /*8cc0*/  FADD.FTZ R95, R71, R100 ;  /* 0x00000064475f7221 */ /* 0x000fe20000010000 */
[----:B------:R-:W-:Y:S01]  /*8cd0*/  IADD3 R93, R93, R79, R94 ;  /* 0x0000004f5d5d7210 */ /* 0x000fe20007ffe05e */
[----:B------:R-:W-:Y:S01]  /*8ce0*/  IMAD.WIDE.U32 R100, R105, 0x4, R80 ;  /* 0x0000000469647825 */ /* 0x000fe200078e0050 */
[----:B------:R-:W-:Y:S02]  /*8cf0*/  SEL R94, RZ, 0x1, P0 ;  /* 0x00000001ff5e7807 */ /* 0x000fe40000000000 */
[----:B------:R-:W-:Y:S01]  /*8d00*/  FSEL R79, R96, RZ, !P4 ;  /* 0x000000ff604f7208 */ /* 0x000fe20006000000 */
[----:B------:R-:W-:Y:S01]  /*8d10*/  FADD.FTZ R96, R72, R95 ;  /* 0x0000005f48607221 */ /* 0x000fe20000010000 */
[----:B------:R-:W-:Y:S01]  /*8d20*/  LOP3.LUT P0, RZ, R0, 0xff, RZ, 0xc0, !PT ;  /* 0x000000ff00ff7812 */ /* 0x000fe2000780c0ff */
[----:B------:R-:W-:Y:S02]  /*8d30*/  IMAD.IADD R93, R93, 0x1, R94 ;  /* 0x000000015d5d7824 */ /* 0x000fe400078e025e */
        /* <DEDUP_REMOVED lines=84> */
.L_x_21766:
[----:B------:R-:W2:Y:S01]  /*9280*/  @!P1 S2R R101, SR_CgaCtaId ;  /* 0x0000000000659919 */ /* 0x000ea20000008800 */
[----:B------:R-:W-:Y:S01]  /*9290*/  LOP3.LUT R81, R92, 0x1f, RZ, 0xc0, !PT ;  /* 0x0000001f5c517812 */ /* 0x000fe200078ec0ff */
[----:B------:R-:W-:Y:S05]  /*92a0*/  WARPSYNC.ALL ;  /* 0x0000000000007948 */ /* 0x000fea0003800000 */
[----:B------:R-:W-:Y:S02]  /*92b0*/  ISETP.GT.U32.AND P2, PT, R81, 0x7, PT ;  /* 0x000000075100780c */ /* 0x000fe40003f44070 */
[----:B------:R-:W-:Y:S02]  /*92c0*/  @!P1 MOV R0, 0x400 ;  /* 0x0000040000009802 */ /* 0x000fe40000000f00 */
[----:B------:R-:W-:-:S02]  /*92d0*/  LOP3.LUT R93, R3, 0x7, RZ, 0xc0, !PT ;  /* 0x00000007035d7812 */ /* 0x000fc400078ec0ff */
[----:B------:R-:W-:-:S07]  /*92e0*/  IADD3 R113, R83, 0x100, RZ ;  /* 0x0000010053717810 */ /* 0x000fce0007ffe0ff */
        /* <DEDUP_REMOVED lines=10> */
[----:B---3--:R-:W-:Y:S01]  /*9390*/  @!P2 LEA R95, R107, R94, 0x18 ;  /* 0x0000005e6b5fa211 */ /* 0x008fe200078ec0ff */
[----:B------:R-:W-:Y:S01]  /*93a0*/  IMAD.MOV.U32 R94, RZ, RZ, RZ ;  /* 0x000000ffff5e7224 */ /* 0x000fe200078e00ff */
[----:B------:R-:W-:Y:S02]  /*93b0*/  @!P2 MOV R94, 0x300 ;  /* 0x00000300005ea802 */ /* 0x000fe40000000f00 */
[----:B------:R-:W-:Y:S02]  /*93c0*/  @!P2 LEA R95, R80, R95, 0x3 ;  /* 0x0000005f505fa211 */ /* 0x000fe400078e18ff */
[----:B------:R-:W-:Y:S01]  /*93d0*/  CS2R R80, SRZ ;  /* 0x0000000000507805 */ /* 0x000fe2000001ff00 */
[----:B------:R-:W1:Y:S05]  /*93e0*/  SHFL.DOWN PT, R101, R94, 0x4, 0x1f ;  /* 0x08801f005e657f89 */ /* 0x000e6a00000e0000 */
[----:B------:R2:W-:Y:S01]  /*93f0*/  @!P2 LDS.64 R80, [R95] ;  /* 0x000000005f50a984 */ /* 0x0005e20000000a00 */
[----:B------:R-:W-:-:S02]  /*9400*/  PLOP3.LUT P2, PT, PT, PT, UP1, 0x40, 0x0 ;  /* 0x000000000000781c */ /* 0x000fc40003f4e818 */
[-C--:B--2---:R-:W-:Y:S02]  /*9410*/  I2FP.F32.S32 R95, R94.reuse ;  /* 0x0000005e005f7245 */ /* 0x084fe40000201400 */
[----:B-1----:R-:W-:Y:S02]  /*9420*/  IADD3 R3, R101, R94, RZ ;  /* 0x0000005e65037210 */ /* 0x002fe40007ffe0ff */
[----:B------:R-:W-:Y:S02]  /*9430*/  I2FP.F32.S32 R100, R101 ;  /* 0x0000006500647245 */ /* 0x000fe40000201400 */
[----:B------:R-:W-:Y:S01]  /*9440*/  I2FP.F32.S32 R0, R3 ;  /* 0x0000000300007245 */ /* 0x000fe20000201400 */
[----:B------:R-:W1:Y:S03]  /*9450*/  SHFL.DOWN PT, R104, R3, 0x2, 0x1f ;  /* 0x08401f0003687f89 */ /* 0x000e6600000e0000 */
[----:B0-----:R-:W0:Y:S01]  /*9460*/  MUFU.RCP R96, R0 ;  /* 0x0000000000607308 */ /* 0x001e220000001000 */
[----:B-1----:R-:W-:Y:S01]  /*9470*/  IMAD.IADD R3, R3, 0x1, R104 ;  /* 0x0000000103037824 */ /* 0x002fe200078e0268 */
[----:B------:R-:W1:Y:S01]  /*9480*/  SHFL.DOWN PT, R107, R80, 0x4, 0x1f ;  /* 0x08801f00506b7f89 */ /* 0x000e6200000e0000 */
[----:B------:R-:W-:-:S03]  /*9490*/  I2FP.F32.S32 R104, R104 ;  /* 0x0000006800687245 */ /* 0x000fc60000201400 */
[----:B------:R-:W2:Y:S01]  /*94a0*/  SHFL.DOWN PT, R2, R81, 0x4, 0x1f ;  /* 0x08801f0051027f89 */ /* 0x000ea200000e0000 */
[C---:B-1----:R-:W-:Y:S01]  /*94b0*/  FMUL.FTZ R102, R107.reuse, R100 ;  /* 0x000000646b667220 */ /* 0x042fe20000410000 */
[----:B------:R-:W-:-:S03]  /*94c0*/  FADD.FTZ R107, -R107, R80 ;  /* 0x000000506b6b7221 */ /* 0x000fc60000010100 */
[----:B------:R-:W-:Y:S01]  /*94d0*/  FFMA.FTZ R101, R95, R80, R102 ;  /* 0x000000505f657223 */ /* 0x000fe20000010066 */
[----:B------:R-:W-:Y:S01]  /*94e0*/  FMUL.FTZ R107, R107, R107 ;  /* 0x0000006b6b6b7220 */ /* 0x000fe20000410000 */
[----:B--2---:R-:W-:Y:S01]  /*94f0*/  FADD.FTZ R81, R2, R81 ;  /* 0x0000005102517221 */ /* 0x004fe20000010000 */
[----:B------:R-:W-:Y:S01]  /*9500*/  I2FP.F32.S32 R2, R3 ;  /* 0x0000000300027245 */ /* 0x000fe20000201400 */
[----:B0-----:R-:W-:Y:S01]  /*9510*/  FMUL.FTZ R101, R96, R101 ;  /* 0x0000006560657220 */ /* 0x001fe20000410000 */
        /* <DEDUP_REMOVED lines=40> */
[----:B------:R-:W-:Y:S01]  /*97a0*/  FSEL R94, R94, RZ, !P2 ;  /* 0x000000ff5e5e7208 */ /* 0x000fe20005000000 */
[----:B------:R-:W-:Y:S01]  /*97b0*/  FADD.FTZ R0, R56, -R93 ;  /* 0x8000005d38007221 */ /* 0x000fe20000010000 */
[----:B--2---:R-:W-:Y:S01]  /*97c0*/  FFMA.FTZ R59, R100, UR11, R101 ;  /* 0x0000000b643b7c23 */ /* 0x004fe20008010065 */
[--C-:B------:R-:W-:Y:S01]  /*97d0*/  FADD.FTZ R80, R57, -R93.reuse ;  /* 0x8000005d39507221 */ /* 0x100fe20000010000 */
[--C-:B------:R-:W-:Y:S01]  /*97e0*/  FADD.FTZ R122, R63, -R93.reuse ;  /* 0x8000005d3f7a7221 */ /* 0x100fe20000010000 */
[----:B------:R-:W0:Y:S01]  /*97f0*/  @!P1 LDC.64 R56, c[0x0][0x258] ;  /* 0x00009600ff389b82 */ /* 0x000e220000000a00 */
[----:B------:R-:W-:Y:S01]  /*9800*/  FADD.FTZ R63, R59, R94 ;  /* 0x0000005e3b3f7221 */ /* 0x000fe20000010000 */
[--C-:B------:R-:W-:Y:S01]  /*9810*/  FADD.FTZ R58, R58, -R93.reuse ;  /* 0x8000005d3a3a7221 */ /* 0x100fe20000010000 */
[--C-:B------:R-:W-:Y:S01]  /*9820*/  FADD.FTZ R100, R60, -R93.reuse ;  /* 0x8000005d3c647221 */ /* 0x100fe20000010000 */
        /* <DEDUP_REMOVED lines=33> */
[C---:B------:R-:W-:Y:S01]  /*9a40*/  FMUL.FTZ R65, R63.reuse, R100 ;  /* 0x000000643f417220 */ /* 0x040fe20000410000 */
        /* <DEDUP_REMOVED lines=18> */
[----:B0-----:R-:W-:-:S03]  /*9b70*/  IMAD.WIDE.U32 R2, R113, 0x10, R94 ;  /* 0x0000001071027825 */ /* 0x001fc600078e005e */
[----:B------:R0:W-:Y:S01]  /*9b80*/  STG.E.128 desc[UR4][R68.64], R56 ;  /* 0x0000003844007986 */ /* 0x0001e2000c101d04 */
[----:B------:R-:W-:-:S04]  /*9b90*/  IMAD.WIDE.U32 R76, R97, 0x10, R94 ;  /* 0x00000010614c7825 */ /* 0x000fc800078e005e */
        /* <DEDUP_REMOVED lines=24> */
[----:B------:R-:W-:Y:S01]  /*9d20*/  VIADD R91, R91, UR12 ;  /* 0x0000000c5b5b7c36 */ /* 0x000fe20008000000 */
[----:B------:R-:W-:Y:S02]  /*9d30*/  SEL R0, RZ, 0x1, P0 ;  /* 0x00000001ff007807 */ /* 0x000fe40000000000 */
[----:B------:R0:W-:Y:S02]  /*9d40*/  STG.E.128 desc[UR4][R76.64], R64 ;  /* 0x000000404c007986 */ /* 0x0001e4000c101d04 */
[----:B------:R-:W-:Y:S02]  /*9d50*/  ISETP.GE.AND P1, PT, R91, UR13, PT ;  /* 0x0000000d5b007c0c */ /* 0x000fe4000bf26270 */
[----:B------:R0:W-:Y:S04]  /*9d60*/  STG.E.128 desc[UR4][R78.64], R68 ;  /* 0x000000444e007986 */ /* 0x0001e8000c101d04 */
[----:B------:R0:W-:Y:S04]  /*9d70*/  STG.E.128 desc[UR4][R80.64], R56 ;  /* 0x0000003850007986 */ /* 0x0001e8000c101d04 */
[----:B------:R0:W-:Y:S03]  /*9d80*/  STG.E.128 desc[UR4][R94.64], R72 ;  /* 0x000000485e007986 */ /* 0x0001e6000c101d04 */
[----:B------:R-:W-:Y:S05]  /*9d90*/  @!P1 BRA `(.L_x_21755) ;  /* 0xffffff6800b49947 */ /* 0x000fea000383ffff */
[----:B------:R-:W-:Y:S05]  /*9da0*/  EXIT ;  /* 0x000000000000794d */ /* 0x000fea0003800000 */
.L_x_21754:
[----:B------:R-:W-:Y:S01]  /*9db0*/  HFMA2.MMA R102, -RZ, RZ, 0, 5.9604644775390625e-08 ;  /* 0x00000001ff667435 */ /* 0x000fe200000001ff */
[----:B------:R-:W-:Y:S01]  /*9dc0*/  MOV R107, R0 ;  /* 0x00000000006b7202 */ /* 0x000fe20000000f00 */
[----:B------:R-:W-:Y:S01]  /*9dd0*/  IMAD.MOV.U32 R109, RZ, RZ, 0x1f ;  /* 0x0000001fff6d7424 */ /* 0x000fe200078e00ff */
[----:B------:R-:W-:-:S08]  /*9de0*/  MOV R100, 0xffffffff ;  /* 0xffffffff00647802 */ /* 0x000fd00000000f00 */
[----:B------:R-:W-:Y:S05]  /*9df0*/  WARPSYNC.COLLECTIVE R100, `(.L_x_21756) ;  /* 0x0000000064087348 */ /* 0x000fea0003c00000 */
[----:B------:R0:W1:Y:S02]  /*9e00*/  SHFL.BFLY P2, R101, R107, R102, R109 ;  /* 0x0c0000666b657389 */ /* 0x000064000004006d */
[----:B01----:R-:W-:Y:S01]  /*9e10*/  ENDCOLLECTIVE ;  /* 0x000000000000791b */ /* 0x003fe20003800000 */
.L_x_21756:
[----:B------:R-:W-:Y:S01]  /*9e20*/  HFMA2.MMA R102, -RZ, RZ, 0, 1.1920928955078125e-07 ;  /* 0x00000002ff667435 */ /* 0x000fe200000001ff */
[----:B------:R-:W-:-:S05]  /*9e30*/  MOV R81, R101 ;  /* 0x0000006500517202 */ /* 0x000fca0000000f00 */
[----:B------:R-:W-:-:S04]  /*9e40*/  FADD.FTZ R81, R0, R81 ;  /* 0x0000005100517221 */ /* 0x000fc80000010000 */
[----:B------:R-:W-:-:S07]  /*9e50*/  IMAD.MOV.U32 R107, RZ, RZ, R81 ;  /* 0x000000ffff6b7224 */ /* 0x000fce00078e0051 */
[----:B------:R-:W-:Y:S05]  /*9e60*/  WARPSYNC.COLLECTIVE R100, `(.L_x_21757) ;  /* 0x0000000064087348 */ /* 0x000fea0003c00000 */
[----:B------:R0:W1:Y:S02]  /*9e70*/  SHFL.BFLY P2, R101, R107, R102, R109 ;  /* 0x0c0000666b657389 */ /* 0x000064000004006d */
[----:B01----:R-:W-:Y:S01]  /*9e80*/  ENDCOLLECTIVE ;  /* 0x000000000000791b */ /* 0x003fe20003800000 */
.L_x_21757:
[----:B------:R-:W-:Y:S01]  /*9e90*/  HFMA2.MMA R102, -RZ, RZ, 0, 2.384185791015625e-07 ;  /* 0x00000004ff667435 */ /* 0x000fe200000001ff */
[----:B------:R-:W-:-:S05]  /*9ea0*/  MOV R2, R101 ;  /* 0x0000006500027202 */ /* 0x000fca0000000f00 */
[----:B------:R-:W-:-:S04]  /*9eb0*/  FADD.FTZ R93, R81, R2 ;  /* 0x00000002515d7221 */ /* 0x000fc80000010000 */
[----:B------:R-:W-:-:S07]  /*9ec0*/  IMAD.MOV.U32 R107, RZ, RZ, R93 ;  /* 0x000000ffff6b7224 */ /* 0x000fce00078e005d */
[----:B------:R-:W-:Y:S05]  /*9ed0*/  WARPSYNC.COLLECTIVE R100, `(.L_x_21758) ;  /* 0x0000000064087348 */ /* 0x000fea0003c00000 */
[----:B------:R0:W1:Y:S02]  /*9ee0*/  SHFL.BFLY P2, R101, R107, R102, R109 ;  /* 0x0c0000666b657389 */ /* 0x000064000004006d */
[----:B01----:R-:W-:Y:S01]  /*9ef0*/  ENDCOLLECTIVE ;  /* 0x000000000000791b */ /* 0x003fe20003800000 */
.L_x_21758:
[----:B------:R-:W-:Y:S01]  /*9f00*/  HFMA2.MMA R102, -RZ, RZ, 0, 4.76837158203125e-07 ;  /* 0x00000008ff667435 */ /* 0x000fe200000001ff */
[----:B------:R-:W-:-:S05]  /*9f10*/  MOV R2, R101 ;  /* 0x0000006500027202 */ /* 0x000fca0000000f00 */
[----:B------:R-:W-:-:S04]  /*9f20*/  FADD.FTZ R94, R93, R2 ;  /* 0x000000025d5e7221 */ /* 0x000fc80000010000 */
[----:B------:R-:W-:-:S07]  /*9f30*/  IMAD.MOV.U32 R107, RZ, RZ, R94 ;  /* 0x000000ffff6b7224 */ /* 0x000fce00078e005e */
[----:B------:R-:W-:Y:S05]  /*9f40*/  WARPSYNC.COLLECTIVE R100, `(.L_x_21759) ;  /* 0x0000000064087348 */ /* 0x000fea0003c00000 */
[----:B------:R0:W1:Y:S02]  /*9f50*/  SHFL.BFLY P2, R101, R107, R102, R109 ;  /* 0x0c0000666b657389 */ /* 0x000064000004006d */
[----:B01----:R-:W-:Y:S01]  /*9f60*/  ENDCOLLECTIVE ;  /* 0x000000000000791b */ /* 0x003fe20003800000 */
.L_x_21759:
[----:B------:R-:W-:Y:S01]  /*9f70*/  HFMA2.MMA R102, -RZ, RZ, 0, 9.5367431640625e-07 ;  /* 0x00000010ff667435 */ /* 0x000fe200000001ff */
[----:B------:R-:W-:-:S05]  /*9f80*/  MOV R95, R101 ;  /* 0x00000065005f7202 */ /* 0x000fca0000000f00 */
[----:B------:R-:W-:-:S04]  /*9f90*/  FADD.FTZ R95, R94, R95 ;  /* 0x0000005f5e5f7221 */ /* 0x000fc80000010000 */
[----:B------:R-:W-:-:S07]  /*9fa0*/  IMAD.MOV.U32 R107, RZ, RZ, R95 ;  /* 0x000000ffff6b7224 */ /* 0x000fce00078e005f */
[----:B------:R-:W-:Y:S05]  /*9fb0*/  WARPSYNC.COLLECTIVE R100, `(.L_x_21760) ;  /* 0x0000000064087348 */ /* 0x000fea0003c00000 */
[----:B------:R0:W1:Y:S02]  /*9fc0*/  SHFL.BFLY P2, R101, R107, R102, R109 ;  /* 0x0c0000666b657389 */ /* 0x000064000004006d */
[----:B01----:R-:W-:Y:S01]  /*9fd0*/  ENDCOLLECTIVE ;  /* 0x000000000000791b */ /* 0x003fe20003800000 */
.L_x_21760:
        /* <DEDUP_REMOVED lines=56> */
.L_x_21761:
[----:B------:R-:W-:Y:S01]  /*a360*/  HFMA2.MMA R102, -RZ, RZ, 0, 1.1920928955078125e-07 ;  /* 0x00000002ff667435 */ /* 0x000fe200000001ff */
[----:B------:R-:W-:-:S05]  /*a370*/  MOV R81, R101 ;  /* 0x0000006500517202 */ /* 0x000fca0000000f00 */
[----:B------:R-:W-:-:S04]  /*a380*/  FADD.FTZ R81, R0, R81 ;  /* 0x0000005100517221 */ /* 0x000fc80000010000 */
[----:B------:R-:W-:-:S07]  /*a390*/  IMAD.MOV.U32 R107, RZ, RZ, R81 ;  /* 0x000000ffff6b7224 */ /* 0x000fce00078e0051 */
[----:B------:R-:W-:Y:S05]  /*a3a0*/  WARPSYNC.COLLECTIVE R100, `(.L_x_21762) ;  /* 0x0000000064087348 */ /* 0x000fea0003c00000 */
[----:B------:R0:W1:Y:S02]  /*a3b0*/  SHFL.BFLY P2, R101, R107, R102, R109 ;  /* 0x0c0000666b657389 */ /* 0x000064000004006d */
[----:B01----:R-:W-:Y:S01]  /*a3c0*/  ENDCOLLECTIVE ;  /* 0x000000000000791b */ /* 0x003fe20003800000 */
.L_x_21762:
[----:B------:R-:W-:Y:S01]  /*a3d0*/  HFMA2.MMA R102, -RZ, RZ, 0, 2.384185791015625e-07 ;  /* 0x00000004ff667435 */ /* 0x000fe200000001ff */
[----:B------:R-:W-:-:S05]  /*a3e0*/  MOV R94, R101 ;  /* 0x00000065005e7202 */ /* 0x000fca0000000f00 */
[----:B------:R-:W-:-:S04]  /*a3f0*/  FADD.FTZ R94, R81, R94 ;  /* 0x0000005e515e7221 */ /* 0x000fc80000010000 */
[----:B------:R-:W-:-:S07]  /*a400*/  IMAD.MOV.U32 R107, RZ, RZ, R94 ;  /* 0x000000ffff6b7224 */ /* 0x000fce00078e005e */
[----:B------:R-:W-:Y:S05]  /*a410*/  WARPSYNC.COLLECTIVE R100, `(.L_x_21763) ;  /* 0x0000000064087348 */ /* 0x000fea0003c00000 */
[----:B------:R0:W1:Y:S02]  /*a420*/  SHFL.BFLY P2, R101, R107, R102, R109 ;  /* 0x0c0000666b657389 */ /* 0x000064000004006d */
[----:B01----:R-:W-:Y:S01]  /*a430*/  ENDCOLLECTIVE ;  /* 0x000000000000791b */ /* 0x003fe20003800000 */
.L_x_21763:
[----:B------:R-:W-:Y:S01]  /*a440*/  HFMA2.MMA R102, -RZ, RZ, 0, 4.76837158203125e-07 ;  /* 0x00000008ff667435 */ /* 0x000fe200000001ff */
[----:B------:R-:W-:-:S05]  /*a450*/  MOV R93, R101 ;  /* 0x00000065005d7202 */ /* 0x000fca0000000f00 */
[----:B------:R-:W-:-:S04]  /*a460*/  FADD.FTZ R93, R94, R93 ;  /* 0x0000005d5e5d7221 */ /* 0x000fc80000010000 */
[----:B------:R-:W-:-:S07]  /*a470*/  IMAD.MOV.U32 R107, RZ, RZ, R93 ;  /* 0x000000ffff6b7224 */ /* 0x000fce00078e005d */
[----:B------:R-:W-:Y:S05]  /*a480*/  WARPSYNC.COLLECTIVE R100, `(.L_x_21764) ;  /* 0x0000000064087348 */ /* 0x000fea0003c00000 */
[----:B------:R0:W1:Y:S02]  /*a490*/  SHFL.BFLY P2, R101, R107, R102, R109 ;  /* 0x0c0000666b657389 */ /* 0x000064000004006d */
[----:B01----:R-:W-:Y:S01]  /*a4a0*/  ENDCOLLECTIVE ;  /* 0x000000000000791b */ /* 0x003fe20003800000 */
.L_x_21764:
[----:B------:R-:W-:Y:S01]  /*a4b0*/  HFMA2.MMA R102, -RZ, RZ, 0, 9.5367431640625e-07 ;  /* 0x00000010ff667435 */ /* 0x000fe200000001ff */
[----:B------:R-:W-:-:S05]  /*a4c0*/  MOV R96, R101 ;  /* 0x0000006500607202 */ /* 0x000fca0000000f00 */
[----:B------:R-:W-:-:S04]  /*a4d0*/  FADD.FTZ R96, R93, R96 ;  /* 0x000000605d607221 */ /* 0x000fc80000010000 */
[----:B------:R-:W-:-:S07]  /*a4e0*/  IMAD.MOV.U32 R107, RZ, RZ, R96 ;  /* 0x000000ffff6b7224 */ /* 0x000fce00078e0060 */
[----:B------:R-:W-:Y:S05]  /*a4f0*/  WARPSYNC.COLLECTIVE R100, `(.L_x_21765) ;  /* 0x0000000064087348 */ /* 0x000fea0003c00000 */
[----:B------:R0:W1:Y:S02]  /*a500*/  SHFL.BFLY P2, R101, R107, R102, R109 ;  /* 0x0c0000666b657389 */ /* 0x000064000004006d */
[----:B01----:R-:W-:Y:S01]  /*a510*/  ENDCOLLECTIVE ;  /* 0x000000000000791b */ /* 0x003fe20003800000 */
.L_x_21765:
[----:B------:R-:W-:Y:S01]  /*a520*/  MOV R95, R101 ;  /* 0x00000065005f7202 */ /* 0x000fe20000000f00 */
[----:B------:R-:W-:Y:S06]  /*a530*/  BRA `(.L_x_21766) ;  /* 0xffffffec00507947 */ /* 0x000fec000383ffff */
.L_x_21767:
        /* <DEDUP_REMOVED lines=12> */
.L_x_23361:


//--------------------- .text._ZN10layer_norm13ln_fwd_kernelINS_13Kernel_traitsIfffffjLj6144ELj1ELj1ELj8ELj16ENS_18Kernel_traits_baseILj6144EfffffjLj256EEEEELb1ELb0ELb1ELb0EEEvNS_9FwdParamsE --------------------------
	.section	.text._ZN10layer_norm13ln_fwd_kernelINS_13Kernel_traitsIfffffjLj6144ELj1ELj1ELj8ELj16ENS_18Kernel_traits_baseILj6144EfffffjLj256EEEEELb1ELb0ELb1ELb0EEEvNS_9FwdParamsE,"ax",@progbits
	.align	128
        .global         _ZN10layer_norm13ln_fwd_kernelINS_13Kernel_traitsIfffffjLj6144ELj1ELj1ELj8ELj16ENS_18Kernel_traits_baseILj6144EfffffjLj256EEEEELb1ELb0ELb1ELb0EEEvNS_9FwdParamsE
        .type           _ZN10layer_norm13ln_fwd_kernelINS_13Kernel_traitsIfffffjLj6144ELj1ELj1ELj8ELj16ENS_18Kernel_traits_baseILj6144EfffffjLj256EEEEELb1ELb0ELb1ELb0EEEvNS_9FwdParamsE,@function
        .size           _ZN10layer_norm13ln_fwd_kernelINS_13Kernel_traitsIfffffjLj6144ELj1ELj1ELj8ELj16ENS_18Kernel_traits_baseILj6144EfffffjLj256EEEEELb1ELb0ELb1ELb0EEEvNS_9FwdParamsE,(.L_x_23362 - _ZN10layer_norm13ln_fwd_kernelINS_13Kernel_traitsIfffffjLj6144ELj1ELj1ELj8ELj16ENS_18Kernel_traits_baseILj6144EfffffjLj256EEEEELb1ELb0ELb1ELb0EEEvNS_9FwdParamsE)
        .other          _ZN10layer_norm13ln_fwd_kernelINS_13Kernel_traitsIfffffjLj6144ELj1ELj1ELj8ELj16ENS_18Kernel_traits_baseILj6144EfffffjLj256EEEEELb1ELb0ELb1ELb0EEEvNS_9FwdParamsE,@"STO_CUDA_ENTRY STV_DEFAULT"
_ZN10layer_norm13ln_fwd_kernelINS_13Kernel_traitsIfffffjLj6144ELj1ELj1ELj8ELj16ENS_18Kernel_traits_baseILj6144EfffffjLj256EEEEELb1ELb0ELb1ELb0EEEvNS_9FwdParamsE:
.text._ZN10layer_norm13ln_fwd_kernelINS_13Kernel_traitsIfffffjLj6144ELj1ELj1ELj8ELj16ENS_18Kernel_traits_baseILj6144EfffffjLj256EEEEELb1ELb0ELb1ELb0EEEvNS_9FwdParamsE:
        /* <DEDUP_REMOVED lines=19> */
[----:B-1----:R-:W-:-:S04]  /*0130*/  IMAD R0, R7, UR8, R116 ;  /* 0x0000000807007c24 */ /* 0x002fc8000f8e0274 */
[----:B------:R-:W-:Y:S01]  /*0140*/  IMAD.WIDE.U32 R6, R0, -0x326172a9, RZ ;  /* 0xcd9e8d5700067825 */ /* 0x000fe200078e00ff */
[----:B------:R-:W-:Y:S01]  /*0150*/  BSSY B0, `(.L_x_21768) ;  /* 0x0000054000007945 */ /* 0x000fe20003800000 */
[----:B--2---:R-:W-:Y:S02]  /*0160*/  @P0 R2UR UR4, R2 ;  /* 0x00000000020402ca */ /* 0x004fe400000e0000 */
[----:B------:R-:W-:Y:S02]  /*0170*/  @P0 R2UR UR5, R3 ;  /* 0x00000000030502ca */ /* 0x000fe400000e0000 */
        /* <DEDUP_REMOVED lines=32> */
[----:B------:R-:W-:-:S05]  /*0380*/  IMAD.WIDE.U32 R8, R9, -0x2daee0ad, RZ ;  /* 0xd2511f5309087825 */ /* 0x000fca00078e00ff */
[----:B------:R-:W-:Y:S02]  /*0390*/  LOP3.LUT R14, R9, UR24, R4, 0x96, !PT ;  /* 0x00000018090e7c12 */ /* 0x000fe4000f8e9604 */
[----:B------:R-:W-:Y:S02]  /*03a0*/  LOP3.LUT R4, R116, 0xff, RZ, 0xc0, !PT ;  /* 0x000000ff74047812 */ /* 0x000fe400078ec0ff */
[----:B0-----:R-:W-:Y:S01]  /*03b0*/  SHF.R.S32.HI R5, RZ, 0x1f, R60 ;  /* 0x0000001fff057819 */ /* 0x001fe2000001143c */
[----:B------:R-:W-:Y:S02]  /*03c0*/  UIADD3 UR23, UR4, 0x1715609d, URZ ;  /* 0x1715609d04177890 */ /* 0x000fe4000fffe03f */
[----:B------:R-:W-:Y:S01]  /*03d0*/  IMAD.MOV.U32 R11, RZ, RZ, R4 ;  /* 0x000000ffff0b7224 */ /* 0x000fe200078e0004 */
[----:B------:R-:W-:Y:S01]  /*03e0*/  LEA.HI R60, R5, R60, RZ, 0x2 ;  /* 0x0000003c053c7211 */ /* 0x000fe200078f10ff */
[----:B------:R-:W-:-:S03]  /*03f0*/  IMAD.WIDE.U32 R12, R12, -0x326172a9, RZ ;  /* 0xcd9e8d570c0c7825 */ /* 0x000fc600078e00ff */
[----:B------:R-:W-:Y:S01]  /*0400*/  LOP3.LUT R5, R11, 0xff, RZ, 0x3c, !PT ;  /* 0x000000ff0b057812 */ /* 0x000fe200078e3cff */
[----:B------:R-:W-:Y:S01]  /*0410*/  UIADD3 UR25, UR4, -0x4ab325aa, URZ ;  /* 0xb54cda5604197890 */ /* 0x000fe2000fffe03f */
[----:B------:R-:W-:Y:S01]  /*0420*/  LOP3.LUT R6, R13, UR23, R6, 0x96, !PT ;  /* 0x000000170d067c12 */ /* 0x000fe2000f8e9606 */
[----:B------:R-:W-:Y:S01]  /*0430*/  IMAD.WIDE.U32 R14, R14, -0x326172a9, RZ ;  /* 0xcd9e8d570e0e7825 */ /* 0x000fe200078e00ff */
[----:B------:R-:W-:Y:S01]  /*0440*/  LEA.HI.SX32 R5, R60, R5, 0x1e ;  /* 0x000000053c057211 */ /* 0x000fe200078ff2ff */
[----:B------:R-:W-:Y:S02]  /*0450*/  UIADD3 UR26, UR5, 0x646e171e, URZ ;  /* 0x646e171e051a7890 */ /* 0x000fe4000fffe03f */
[----:B------:R-:W-:Y:S01]  /*0460*/  IMAD.WIDE.U32 R6, R6, -0x2daee0ad, RZ ;  /* 0xd2511f5306067825 */ /* 0x000fe200078e00ff */
[----:B------:R-:W-:Y:S02]  /*0470*/  LOP3.LUT P4, RZ, R5, 0xffffff00, RZ, 0xc0, !PT ;  /* 0xffffff0005ff7812 */ /* 0x000fe4000788c0ff */
[----:B------:R-:W-:Y:S01]  /*0480*/  LOP3.LUT R9, R15, UR25, R12, 0x96, !PT ;  /* 0x000000190f097c12 */ /* 0x000fe2000f8e960c */
[----:B------:R-:W-:Y:S01]  /*0490*/  UIADD3 UR28, UR5, 0x1fd5c5a3, URZ ;  /* 0x1fd5c5a3051c7890 */ /* 0x000fe2000fffe03f */
[----:B------:R-:W-:-:S03]  /*04a0*/  LOP3.LUT R52, R7, UR26, R8, 0x96, !PT ;  /* 0x0000001a07347c12 */ /* 0x000fc6000f8e9608 */
[----:B------:R-:W-:Y:S01]  /*04b0*/  IMAD.WIDE.U32 R8, R9, -0x2daee0ad, RZ ;  /* 0xd2511f5309087825 */ /* 0x000fe200078e00ff */
[----:B------:R-:W-:Y:S01]  /*04c0*/  UIADD3 UR27, UR4, 0x5384540f, URZ ;  /* 0x5384540f041b7890 */ /* 0x000fe2000fffe03f */
[C---:B------:R-:W-:Y:S02]  /*04d0*/  ISETP.GE.U32.AND P6, PT, R5.reuse, 0x200, PT ;  /* 0x000002000500780c */ /* 0x040fe40003fc6070 */
[----:B------:R-:W-:Y:S01]  /*04e0*/  IMAD.WIDE.U32 R52, R52, -0x326172a9, RZ ;  /* 0xcd9e8d5734347825 */ /* 0x000fe200078e00ff */
[C---:B------:R-:W-:Y:S01]  /*04f0*/  ISETP.GE.U32.AND P5, PT, R5.reuse, 0x300, PT ;  /* 0x000003000500780c */ /* 0x040fe20003fa6070 */
[----:B------:R-:W-:Y:S01]  /*0500*/  UIADD3 UR29, UR4, -0xe443238, URZ ;  /* 0xf1bbcdc8041d7890 */ /* 0x000fe2000fffe03f */
[C---:B------:R-:W-:Y:S01]  /*0510*/  ISETP.GE.U32.AND P3, PT, R5.reuse, 0x400, PT ;  /* 0x000004000500780c */ /* 0x040fe20003f66070 */
[----:B------:R-:W-:Y:S01]  /*0520*/  UIADD3 UR30, UR5, -0x24c28bd8, URZ ;  /* 0xdb3d7428051e7890 */ /* 0x000fe2000fffe03f */
[----:B------:R-:W-:Y:S01]  /*0530*/  ISETP.GE.U32.AND P2, PT, R5, 0x500, PT ;  /* 0x000005000500780c */ /* 0x000fe20003f46070 */
[----:B------:R-:W-:Y:S01]  /*0540*/  UIADD3 UR31, UR4, -0x700cb87f, URZ ;  /* 0x8ff34781041f7890 */ /* 0x000fe2000fffe03f */
[----:B------:R-:W-:-:S02]  /*0550*/  LOP3.LUT R63, R9, UR28, R6, 0x96, !PT ;  /* 0x0000001c093f7c12 */ /* 0x000fc4000f8e9606 */
[----:B------:R-:W-:Y:S02]  /*0560*/  LEA.HI R6, R116, UR8, RZ, 0x18 ;  /* 0x0000000874067c11 */ /* 0x000fe4000f8fc0ff */
[----:B------:R-:W-:Y:S02]  /*0570*/  P2R R115, PR, RZ, 0x40 ;  /* 0x00000040ff737803 */ /* 0x000fe40000000000 */
[----:B------:R-:W-:Y:S02]  /*0580*/  P2R R114, PR, RZ, 0x20 ;  /* 0x00000020ff727803 */ /* 0x000fe40000000000 */
[----:B------:R-:W-:Y:S02]  /*0590*/  P2R R113, PR, RZ, 0x8 ;  /* 0x00000008ff717803 */ /* 0x000fe40000000000 */
        /* <DEDUP_REMOVED lines=15> */
.L_x_21769:
[----:B------:R-:W-:Y:S05]  /*0690*/  BSYNC B0 ;  /* 0x0000000000007941 */ /* 0x000fea0003800000 */
.L_x_21768:
[----:B------:R-:W-:Y:S04]  /*06a0*/  BSSY B0, `(.L_x_21770) ;  /* 0x000000e000007945 */ /* 0x000fe80003800000 */
[----:B------:R-:W-:Y:S05]  /*06b0*/  @!P6 BRA `(.L_x_21771) ;  /* 0x000000000030e947 */ /* 0x000fea0003800000 */
[----:B0-----:R-:W0:Y:S01]  /*06c0*/  LDC.64 R20, c[0x0][0x260] ;  /* 0x00009800ff147b82 */ /* 0x001e220000000a00 */
[----:B------:R-:W-:Y:S01]  /*06d0*/  ULDC.64 UR8, c[0x0][0x2c8] ;  /* 0x0000b20000087ab9 */ /* 0x000fe20000000a00 */
[----:B------:R-:W-:Y:S02]  /*06e0*/  CS2R R22, SRZ ;  /* 0x0000000000167805 */ /* 0x000fe4000001ff00 */
[----:B------:R-:W-:-:S04]  /*06f0*/  ISETP.NE.U32.AND P0, PT, RZ, UR8, PT ;  /* 0x00000008ff007c0c */ /* 0x000fc8000bf05070 */
[----:B------:R-:W-:-:S13]  /*0700*/  ISETP.NE.AND.EX P0, PT, RZ, UR9, PT, P0 ;  /* 0x00000009ff007c0c */ /* 0x000fda000bf05300 */
[C---:B------:R-:W-:Y:S01]  /*0710*/  @P0 LEA R28, P1, R11.reuse, UR8, 0x4 ;  /* 0x000000080b1c0c11 */ /* 0x040fe2000f8220ff */
[C---:B0-----:R-:W-:Y:S01]  /*0720*/  IMAD.WIDE.U32 R24, R11.reuse, 0x10, R20 ;  /* 0x000000100b187825 */ /* 0x041fe200078e0014 */
[----:B------:R-:W-:Y:S02]  /*0730*/  CS2R R20, SRZ ;  /* 0x0000000000147805 */ /* 0x000fe4000001ff00 */
[----:B------:R-:W-:-:S03]  /*0740*/  @P0 LEA.HI.X R29, R11, UR9, RZ, 0x4, P1 ;  /* 0x000000090b1d0c11 */ /* 0x000fc600088f24ff */
[----:B------:R-:W5:Y:S04]  /*0750*/  LDG.E.128 R24, desc[UR6][R24.64] ;  /* 0x0000000618187981 */ /* 0x000f68000c1e1d00 */
[----:B------:R1:W5:Y:S01]  /*0760*/  @P0 LDG.E.128 R20, desc[UR6][R28.64] ;  /* 0x000000061c140981 */ /* 0x000362000c1e1d00 */
[----:B------:R-:W-:-:S07]  /*0770*/  VIADD R11, R11, 0x100 ;  /* 0x000001000b0b7836 */ /* 0x000fce0000000000 */
.L_x_21771:
[----:B------:R-:W-:Y:S05]  /*0780*/  BSYNC B0 ;  /* 0x0000000000007941 */ /* 0x000fea0003800000 */
.L_x_21770:
[----:B------:R-:W-:Y:S04]  /*0790*/  BSSY B0, `(.L_x_21772) ;  /* 0x000000e000007945 */ /* 0x000fe80003800000 */
[----:B------:R-:W-:Y:S05]  /*07a0*/  @!P5 BRA `(.L_x_21773) ;  /* 0x000000000030d947 */ /* 0x000fea0003800000 */
[----:B-1----:R-:W1:Y:S01]  /*07b0*/  LDC.64 R28, c[0x0][0x260] ;  /* 0x00009800ff1c7b82 */ /* 0x002e620000000a00 */
[----:B------:R-:W-:Y:S01]  /*07c0*/  ULDC.64 UR8, c[0x0][0x2c8] ;  /* 0x0000b20000087ab9 */ /* 0x000fe20000000a00 */
[----:B------:R-:W-:Y:S02]  /*07d0*/  CS2R R30, SRZ ;  /* 0x00000000001e7805 */ /* 0x000fe4000001ff00 */
[----:B------:R-:W-:-:S04]  /*07e0*/  ISETP.NE.U32.AND P0, PT, RZ, UR8, PT ;  /* 0x00000008ff007c0c */ /* 0x000fc8000bf05070 */
[----:B------:R-:W-:-:S13]  /*07f0*/  ISETP.NE.AND.EX P0, PT, RZ, UR9, PT, P0 ;  /* 0x00000009ff007c0c */ /* 0x000fda000bf05300 */
[C---:B------:R-:W-:Y:S01]  /*0800*/  @P0 LEA R36, P1, R11.reuse, UR8, 0x4 ;  /* 0x000000080b240c11 */ /* 0x040fe2000f8220ff */
[C---:B-1----:R-:W-:Y:S01]  /*0810*/  IMAD.WIDE.U32 R32, R11.reuse, 0x10, R28 ;  /* 0x000000100b207825 */ /* 0x042fe200078e001c */
[----:B------:R-:W-:Y:S02]  /*0820*/  CS2R R28, SRZ ;  /* 0x00000000001c7805 */ /* 0x000fe4000001ff00 */
[----:B------:R-:W-:-:S03]  /*0830*/  @P0 LEA.HI.X R37, R11, UR9, RZ, 0x4, P1 ;  /* 0x000000090b250c11 */ /* 0x000fc600088f24ff */
[----:B------:R-:W5:Y:S04]  /*0840*/  LDG.E.128 R32, desc[UR6][R32.64] ;  /* 0x0000000620207981 */ /* 0x000f68000c1e1d00 */
[----:B------:R2:W5:Y:S01]  /*0850*/  @P0 LDG.E.128 R28, desc[UR6][R36.64] ;  /* 0x00000006241c0981 */ /* 0x000562000c1e1d00 */
[----:B------:R-:W-:-:S07]  /*0860*/  IADD3 R11, R11, 0x100, RZ ;  /* 0x000001000b0b7810 */ /* 0x000fce0007ffe0ff */
.L_x_21773:
[----:B------:R-:W-:Y:S05]  /*0870*/  BSYNC B0 ;  /* 0x0000000000007941 */ /* 0x000fea0003800000 */
.L_x_21772:
[----:B------:R-:W-:Y:S04]  /*0880*/  BSSY B0, `(.L_x_21774) ;  /* 0x000000e000007945 */ /* 0x000fe80003800000 */
[----:B------:R-:W-:Y:S05]  /*0890*/  @!P3 BRA `(.L_x_21775) ;  /* 0x000000000030b947 */ /* 0x000fea0003800000 */
[----:B--2---:R-:W2:Y:S01]  /*08a0*/  LDC.64 R36, c[0x0][0x260] ;  /* 0x00009800ff247b82 */ /* 0x004ea20000000a00 */
[----:B------:R-:W-:Y:S01]  /*08b0*/  ULDC.64 UR8, c[0x0][0x2c8] ;  /* 0x0000b20000087ab9 */ /* 0x000fe20000000a00 */
[----:B------:R-:W-:Y:S02]  /*08c0*/  CS2R R38, SRZ ;  /* 0x0000000000267805 */ /* 0x000fe4000001ff00 */
[----:B------:R-:W-:-:S04]  /*08d0*/  ISETP.NE.U32.AND P0, PT, RZ, UR8, PT ;  /* 0x00000008ff007c0c */ /* 0x000fc8000bf05070 */
[----:B------:R-:W-:-:S13]  /*08e0*/  ISETP.NE.AND.EX P0, PT, RZ, UR9, PT, P0 ;  /* 0x00000009ff007c0c */ /* 0x000fda000bf05300 */
[C---:B------:R-:W-:Y:S01]  /*08f0*/  @P0 LEA R44, P1, R11.reuse, UR8, 0x4 ;  /* 0x000000080b2c0c11 */ /* 0x040fe2000f8220ff */
[C---:B--2---:R-:W-:Y:S01]  /*0900*/  IMAD.WIDE.U32 R40, R11.reuse, 0x10, R36 ;  /* 0x000000100b287825 */ /* 0x044fe200078e0024 */
[----:B------:R-:W-:Y:S02]  /*0910*/  CS2R R36, SRZ ;  /* 0x0000000000247805 */ /* 0x000fe4000001ff00 */
[----:B------:R-:W-:-:S03]  /*0920*/  @P0 LEA.HI.X R45, R11, UR9, RZ, 0x4, P1 ;  /* 0x000000090b2d0c11 */ /* 0x000fc600088f24ff */
[----:B------:R-:W5:Y:S04]  /*0930*/  LDG.E.128 R40, desc[UR6][R40.64] ;  /* 0x0000000628287981 */ /* 0x000f68000c1e1d00 */
[----:B------:R3:W5:Y:S01]  /*0940*/  @P0 LDG.E.128 R36, desc[UR6][R44.64] ;  /* 0x000000062c240981 */ /* 0x000762000c1e1d00 */
[----:B------:R-:W-:-:S07]  /*0950*/  VIADD R11, R11, 0x100 ;  /* 0x000001000b0b7836 */ /* 0x000fce0000000000 */
.L_x_21775:
[----:B------:R-:W-:Y:S05]  /*0960*/  BSYNC B0 ;  /* 0x0000000000007941 */ /* 0x000fea0003800000 */
.L_x_21774:
[----:B------:R-:W-:Y:S04]  /*0970*/  BSSY B0, `(.L_x_21776) ;  /* 0x000000e000007945 */ /* 0x000fe80003800000 */
[----:B------:R-:W-:Y:S05]  /*0980*/  @!P2 BRA `(.L_x_21777) ;  /* 0x000000000030a947 */ /* 0x000fea0003800000 */
[----:B---3--:R-:W3:Y:S01]  /*0990*/  LDC.64 R44, c[0x0][0x260] ;  /* 0x00009800ff2c7b82 */ /* 0x008ee20000000a00 */
[----:B------:R-:W-:Y:S01]  /*09a0*/  ULDC.64 UR8, c[0x0][0x2c8] ;  /* 0x0000b20000087ab9 */ /* 0x000fe20000000a00 */
[----:B------:R-:W-:Y:S02]  /*09b0*/  CS2R R46, SRZ ;  /* 0x00000000002e7805 */ /* 0x000fe4000001ff00 */
[----:B------:R-:W-:-:S04]  /*09c0*/  ISETP.NE.U32.AND P0, PT, RZ, UR8, PT ;  /* 0x00000008ff007c0c */ /* 0x000fc8000bf05070 */
[----:B------:R-:W-:-:S13]  /*09d0*/  ISETP.NE.AND.EX P0, PT, RZ, UR9, PT, P0 ;  /* 0x00000009ff007c0c */ /* 0x000fda000bf05300 */
[C---:B------:R-:W-:Y:S01]  /*09e0*/  @P0 LEA R54, P1, R11.reuse, UR8, 0x4 ;  /* 0x000000080b360c11 */ /* 0x040fe2000f8220ff */
[C---:B---3--:R-:W-:Y:S01]  /*09f0*/  IMAD.WIDE.U32 R48, R11.reuse, 0x10, R44 ;  /* 0x000000100b307825 */ /* 0x048fe200078e002c */
[----:B------:R-:W-:Y:S02]  /*0a00*/  CS2R R44, SRZ ;  /* 0x00000000002c7805 */ /* 0x000fe4000001ff00 */
[----:B------:R-:W-:-:S03]  /*0a10*/  @P0 LEA.HI.X R55, R11, UR9, RZ, 0x4, P1 ;  /* 0x000000090b370c11 */ /* 0x000fc600088f24ff */
[----:B------:R-:W5:Y:S04]  /*0a20*/  LDG.E.128 R48, desc[UR6][R48.64] ;  /* 0x0000000630307981 */ /* 0x000f68000c1e1d00 */
[----:B------:R4:W5:Y:S01]  /*0a30*/  @P0 LDG.E.128 R44, desc[UR6][R54.64] ;  /* 0x00000006362c0981 */ /* 0x000962000c1e1d00 */
[----:B------:R-:W-:-:S07]  /*0a40*/  VIADD R11, R11, 0x100 ;  /* 0x000001000b0b7836 */ /* 0x000fce0000000000 */
.L_x_21777:
[----:B------:R-:W-:Y:S05]  /*0a50*/  BSYNC B0 ;  /* 0x0000000000007941 */ /* 0x000fea0003800000 */
.L_x_21776:
[----:B------:R-:W-:Y:S01]  /*0a60*/  ISETP.GE.U32.AND P0, PT, R5, 0x600, PT ;  /* 0x000006000500780c */ /* 0x000fe20003f06070 */
[----:B------:R-:W-:Y:S01]  /*0a70*/  IMAD.HI.U32 R7, R63, -0x326172a9, RZ ;  /* 0xcd9e8d573f077827 */ /* 0x000fe200078e00ff */
        /* <DEDUP_REMOVED lines=8> */
[----:B----4-:R-:W-:Y:S02]  /*0b00*/  CS2R R54, SRZ ;  /* 0x0000000000367805 */ /* 0x010fe4000001ff00 */
        /* <DEDUP_REMOVED lines=8> */
.L_x_21779:
[----:B------:R-:W-:Y:S05]  /*0b90*/  BSYNC B0 ;  /* 0x0000000000007941 */ /* 0x000fea0003800000 */
.L_x_21778:
[----:B------:R-:W-:Y:S01]  /*0ba0*/  ULDC UR8, c[0x0][0x214] ;  /* 0x0000850000087ab9 */ /* 0x000fe20000000800 */
[----:B0-----:R-:W-:Y:S02]  /*0bb0*/  LOP3.LUT R66, R7, UR30, R8, 0x96, !PT ;  /* 0x0000001e07427c12 */ /* 0x001fe4000f8e9608 */
[----:B------:R-:W-:-:S13]  /*0bc0*/  ISETP.GE.AND P0, PT, R6, UR8, PT ;  /* 0x0000000806007c0c */ /* 0x000fda000bf06270 */
[----:B------:R-:W-:Y:S05]  /*0bd0*/  @P0 EXIT ;  /* 0x000000000000094d */ /* 0x000fea0003800000 */
[----:B------:R-:W-:Y:S01]  /*0be0*/  SHF.R.S32.HI R60, RZ, 0x2, R60 ;  /* 0x00000002ff3c7819 */ /* 0x000fe2000001143c */
[----:B------:R-:W-:Y:S01]  /*0bf0*/  IMAD R11, R61, -0x2daee0ad, RZ ;  /* 0xd2511f533d0b7824 */ /* 0x000fe200078e02ff */
[----:B------:R-:W-:Y:S01]  /*0c00*/  LOP3.LUT R8, R116, 0xe0, RZ, 0xc0, !PT ;  /* 0x000000e074087812 */ /* 0x000fe200078ec0ff */
[----:B------:R-:W-:Y:S01]  /*0c10*/  IMAD.HI.U32 R64, R66, -0x326172a9, RZ ;  /* 0xcd9e8d5742407827 */ /* 0x000fe200078e00ff */
[----:B------:R-:W-:Y:S01]  /*0c20*/  LOP3.LUT R7, R60, 0xff, RZ, 0xc0, !PT ;  /* 0x000000ff3c077812 */ /* 0x000fe200078ec0ff */
[----:B------:R-:W-:Y:S01]  /*0c30*/  ULDC.U8 UR8, c[0x0][0x2a0] ;  /* 0x0000a80000087ab9 */ /* 0x000fe20000000000 */
[----:B------:R-:W-:Y:S01]  /*0c40*/  SHF.L.U32 R9, R116, 0x5, RZ ;  /* 0x0000000574097819 */ /* 0x000fe200000006ff */
[----:B------:R-:W-:Y:S01]  /*0c50*/  IMAD.MOV.U32 R104, RZ, RZ, 0x1 ;  /* 0x00000001ff687424 */ /* 0x000fe200078e00ff */
[----:B------:R-:W-:Y:S01]  /*0c60*/  SHF.R.U32.HI R60, RZ, 0x3, R60 ;  /* 0x00000003ff3c7819 */ /* 0x000fe2000001163c */
[----:B------:R-:W-:Y:S01]  /*0c70*/  IMAD.MOV.U32 R96, RZ, RZ, RZ ;  /* 0x000000ffff607224 */ /* 0x000fe200078e00ff */
[----:B------:R-:W-:Y:S01]  /*0c80*/  VIADDMNMX R8, R7, -R8, RZ, !PT ;  /* 0x8000000807087246 */ /* 0x000fe200078001ff */
[----:B------:R-:W-:Y:S01]  /*0c90*/  ULDC UR9, c[0x0][0x294] ;  /* 0x0000a50000097ab9 */ /* 0x000fe20000000800 */
[----:B------:R-:W-:Y:S01]  /*0ca0*/  LOP3.LUT R62, R9, 0x3e0, RZ, 0xc0, !PT ;  /* 0x000003e0093e7812 */ /* 0x000fe200078ec0ff */
[----:B------:R-:W-:Y:S01]  /*0cb0*/  ULDC UR12, c[0x0][0x290] ;  /* 0x0000a400000c7ab9 */ /* 0x000fe20000000800 */
[----:B------:R-:W-:Y:S01]  /*0cc0*/  LOP3.LUT R9, R60, 0x1fffffe0, RZ, 0xc0, !PT ;  /* 0x1fffffe03c097812 */ /* 0x000fe200078ec0ff */
[----:B------:R-:W-:Y:S01]  /*0cd0*/  IMAD.HI.U32 R60, R65, -0x2daee0ad, RZ ;  /* 0xd2511f53413c7827 */ /* 0x000fe200078e00ff */
[----:B------:R-:W-:Y:S01]  /*0ce0*/  VIMNMX R8, R8, 0x20, PT ;  /* 0x0000002008087848 */ /* 0x000fe20003fe0100 */
[----:B------:R-:W-:Y:S01]  /*0cf0*/  UISETP.NE.AND UP0, UPT, UR8, URZ, UPT ;  /* 0x0000003f0800728c */ /* 0x000fe2000bf05270 */
[----:B------:R-:W-:Y:S01]  /*0d00*/  VIADDMNMX R62, R7, -R62, RZ, !PT ;  /* 0x8000003e073e7246 */ /* 0x000fe200078001ff */
[----:B------:R-:W-:Y:S01]  /*0d10*/  IMAD R7, R63, -0x326172a9, RZ ;  /* 0xcd9e8d573f077824 */ /* 0x000fe200078e02ff */
[----:B------:R-:W-:Y:S01]  /*0d20*/  ULDC.64 UR10, c[0x0][0x298] ;  /* 0x0000a600000a7ab9 */ /* 0x000fe20000000a00 */
[----:B------:R-:W-:Y:S01]  /*0d30*/  IMAD.IADD R8, R8, 0x1, R9 ;  /* 0x0000000108087824 */ /* 0x000fe200078e0209 */
[----:B------:R-:W-:Y:S01]  /*0d40*/  VIMNMX R62, R62, 0x20, PT ;  /* 0x000000203e3e7848 */ /* 0x000fe20003fe0100 */
[----:B------:R-:W-:Y:S01]  /*0d50*/  ULDC.64 UR14, c[0x0][0x210] ;  /* 0x00008400000e7ab9 */ /* 0x000fe20000000a00 */
[----:B------:R-:W-:Y:S01]  /*0d60*/  LOP3.LUT R7, R64, UR31, R7, 0x96, !PT ;  /* 0x0000001f40077c12 */ /* 0x000fe2000f8e9607 */
[----:B------:R-:W-:Y:S01]  /*0d70*/  IMAD.SHL.U32 R8, R8, 0x4, RZ ;  /* 0x0000000408087824 */ /* 0x000fe200078e00ff */
[----:B------:R-:W-:-:S02]  /*0d80*/  IADD3 R62, R9, R62, RZ ;  /* 0x0000003e093e7210 */ /* 0x000fc40007ffe0ff */
[----:B------:R-:W-:Y:S01]  /*0d90*/  LOP3.LUT R9, R10, 0x3, RZ, 0xc0, !PT ;  /* 0x000000030a097812 */ /* 0x000fe200078ec0ff */
[----:B------:R-:W-:Y:S01]  /*0da0*/  IMAD R10, R66, -0x326172a9, RZ ;  /* 0xcd9e8d57420a7824 */ /* 0x000fe200078e02ff */
[----:B------:R-:W-:Y:S02]  /*0db0*/  I2FP.F32.U32 R117, R8 ;  /* 0x0000000800757245 */ /* 0x000fe40000201000 */
[----:B------:R-:W-:Y:S01]  /*0dc0*/  LOP3.LUT R8, R60, UR32, R11, 0x96, !PT ;  /* 0x000000203c087c12 */ /* 0x000fe2000f8e960b */
[----:B------:R-:W-:Y:S01]  /*0dd0*/  IMAD R11, R65, -0x2daee0ad, RZ ;  /* 0xd2511f53410b7824 */ /* 0x000fe200078e02ff */
[----:B------:R-:W-:Y:S02]  /*0de0*/  SHF.L.U32 R60, R62, 0x2, RZ ;  /* 0x000000023e3c7819 */ /* 0x000fe400000006ff */
[----:B------:R-:W0:Y:S03]  /*0df0*/  MUFU.RCP R117, R117 ;  /* 0x0000007500757308 */ /* 0x000e260000001000 */
[----:B------:R0:W-:Y:S02]  /*0e00*/  STL [R1], R60 ;  /* 0x0000003c01007387 */ /* 0x0001e40000100800 */
.L_x_22031:
[----:B------:R-:W1:Y:S08]  /*0e10*/  LDC.64 R94, c[0x0][0x280] ;  /* 0x0000a000ff5e7b82 */ /* 0x000e700000000a00 */
[----:B------:R-:W2:Y:S08]  /*0e20*/  LDC R103, c[0x0][0x218] ;  /* 0x00008600ff677b82 */ /* 0x000eb00000000800 */
[----:B------:R-:W3:Y:S01]  /*0e30*/  LDC.64 R92, c[0x0][0x288] ;  /* 0x0000a200ff5c7b82 */ /* 0x000ee20000000a00 */
[----:B-1----:R-:W-:-:S06]  /*0e40*/  IMAD.WIDE R94, R6, 0x4, R94 ;  /* 0x00000004065e7825 */ /* 0x002fcc00078e025e */
[----:B------:R1:W4:Y:S01]  /*0e50*/  LDG.E R94, desc[UR6][R94.64] ;  /* 0x000000065e5e7981 */ /* 0x000322000c1e1900 */
[C---:B--2---:R-:W-:Y:S01]  /*0e60*/  IMAD R101, R6.reuse, R103, RZ ;  /* 0x0000006706657224 */ /* 0x044fe200078e02ff */
[----:B------:R-:W-:Y:S01]  /*0e70*/  BSSY B0, `(.L_x_21780) ;  /* 0x0000199000007945 */ /* 0x000fe20003800000 */
[----:B---3--:R-:W-:-:S04]  /*0e80*/  IMAD.WIDE R92, R6, 0x4, R92 ;  /* 0x00000004065c7825 */ /* 0x008fc800078e025c */
[----:B-1----:R-:W-:Y:S02]  /*0e90*/  IMAD.MOV.U32 R95, RZ, RZ, RZ ;  /* 0x000000ffff5f7224 */ /* 0x002fe400078e00ff */
[----:B-----5:R1:W5:Y:S02]  /*0ea0*/  LDG.E R92, desc[UR6][R92.64] ;  /* 0x000000065c5c7981 */ /* 0x020364000c1e1900 */
[----:B-1----:R-:W-:Y:S02]  /*0eb0*/  SHF.R.S32.HI R93, RZ, 0x1f, R6 ;  /* 0x0000001fff5d7819 */ /* 0x002fe40000011406 */
[----:B----4-:R-:W-:-:S13]  /*0ec0*/  ISETP.GE.AND P0, PT, R94, 0x1, PT ;  /* 0x000000015e00780c */ /* 0x010fda0003f06270 */
[----:B------:R-:W-:-:S04]  /*0ed0*/  @P0 VIADD R102, R94, 0xffffffff ;  /* 0xffffffff5e660836 */ /* 0x000fc80000000000 */
[----:B------:R-:W-:Y:S01]  /*0ee0*/  @P0 IMAD R103, R102, R103, RZ ;  /* 0x0000006766670224 */ /* 0x000fe200078e02ff */
[----:B------:R-:W-:-:S04]  /*0ef0*/  SHF.R.S32.HI R102, RZ, 0x1f, R101 ;  /* 0x0000001fff667819 */ /* 0x000fc80000011465 */
[----:B------:R-:W-:Y:S02]  /*0f00*/  LEA.HI R101, R102, R101, RZ, 0x2 ;  /* 0x0000006566657211 */ /* 0x000fe400078f10ff */
[----:B------:R-:W-:Y:S02]  /*0f10*/  @P0 SHF.R.S32.HI R106, RZ, 0x1f, R103 ;  /* 0x0000001fff6a0819 */ /* 0x000fe40000011467 */
[----:B------:R-:W-:Y:S02]  /*0f20*/  LEA.HI.SX32 R101, R101, R4, 0x1e ;  /* 0x0000000465657211 */ /* 0x000fe400078ff2ff */
[----:B------:R-:W-:Y:S02]  /*0f30*/  @P0 LEA.HI R103, R106, R103, RZ, 0x2 ;  /* 0x000000676a670211 */ /* 0x000fe400078f10ff */
[----:B------:R-:W-:-:S04]  /*0f40*/  @P0 LOP3.LUT R4, R116, 0xff, RZ, 0xc0, !PT ;  /* 0x000000ff74040812 */ /* 0x000fc800078ec0ff */
[----:B------:R-:W-:Y:S01]  /*0f50*/  @P0 LEA.HI.SX32 R95, R103, R4, 0x1e ;  /* 0x00000004675f0211 */ /* 0x000fe200078ff2ff */
[----:B------:R-:W-:Y:S06]  /*0f60*/  @!P4 BRA `(.L_x_21781) ;  /* 0x000000180024c947 */ /* 0x000fec0003800000 */
        /* <DEDUP_REMOVED lines=8> */
[----:B0-----:R-:W3:Y:S01]  /*0ff0*/  @P1 LDG.E.128 R60, desc[UR6][R64.64] ;  /* 0x00000006403c1981 */ /* 0x001ee2000c1e1d00 */
        /* <DEDUP_REMOVED lines=19> */
.L_x_21785:
[----:B------:R-:W-:-:S07]  /*1130*/  IMAD.MOV.U32 R64, RZ, RZ, R10 ;  /* 0x000000ffff407224 */ /* 0x000fce00078e000a */
.L_x_21786:
[----:B------:R-:W-:Y:S05]  /*1140*/  BSYNC B2 ;  /* 0x0000000000027941 */ /* 0x000fea0003800000 */
.L_x_21784:
        /* <DEDUP_REMOVED lines=16> */
.L_x_21790:
[----:B------:R-:W-:Y:S05]  /*1250*/  BSYNC B3 ;  /* 0x0000000000037941 */ /* 0x000fea0003800000 */
.L_x_21789:
        /* <DEDUP_REMOVED lines=43> */
.L_x_21788:
[----:B------:R-:W-:Y:S05]  /*1510*/  BSYNC B2 ;  /* 0x0000000000027941 */ /* 0x000fea0003800000 */
.L_x_21787:
        /* <DEDUP_REMOVED lines=9> */
.L_x_21783:
[----:B------:R-:W-:Y:S05]  /*15b0*/  BSYNC B1 ;  /* 0x0000000000017941 */ /* 0x000fea0003800000 */
.L_x_21782:
        /* <DEDUP_REMOVED lines=18> */
.L_x_21794:
[----:B------:R-:W-:-:S07]  /*16e0*/  MOV R9, R10 ;  /* 0x0000000a00097202 */ /* 0x000fce0000000f00 */
.L_x_21795:
[----:B------:R-:W-:Y:S05]  /*16f0*/  BSYNC B2 ;  /* 0x0000000000027941 */ /* 0x000fea0003800000 */
.L_x_21793:
        /* <DEDUP_REMOVED lines=16> */
.L_x_21799:
[----:B------:R-:W-:Y:S05]  /*1800*/  BSYNC B3 ;  /* 0x0000000000037941 */ /* 0x000fea0003800000 */
.L_x_21798:
        /* <DEDUP_REMOVED lines=43> */
.L_x_21797:
[----:B------:R-:W-:Y:S05]  /*1ac0*/  BSYNC B2 ;  /* 0x0000000000027941 */ /* 0x000fea0003800000 */
.L_x_21796:
        /* <DEDUP_REMOVED lines=9> */
.L_x_21792:
[----:B------:R-:W-:Y:S05]  /*1b60*/  BSYNC B1 ;  /* 0x0000000000017941 */ /* 0x000fea0003800000 */
.L_x_21791:
        /* <DEDUP_REMOVED lines=18> */
.L_x_21803:
[----:B------:R-:W-:-:S07]  /*1c90*/  IMAD.MOV.U32 R9, RZ, RZ, R10 ;  /* 0x000000ffff097224 */ /* 0x000fce00078e000a */
.L_x_21804:
[----:B------:R-:W-:Y:S05]  /*1ca0*/  BSYNC B2 ;  /* 0x0000000000027941 */ /* 0x000fea0003800000 */
.L_x_21802:
        /* <DEDUP_REMOVED lines=16> */
.L_x_21808:
[----:B------:R-:W-:Y:S05]  /*1db0*/  BSYNC B3 ;  /* 0x0000000000037941 */ /* 0x000fea0003800000 */
.L_x_21807:
        /* <DEDUP_REMOVED lines=43> */
.L_x_21806:
[----:B------:R-:W-:Y:S05]  /*2070*/  BSYNC B2 ;  /* 0x0000000000027941 */ /* 0x000fea0003800000 */
.L_x_21805:
        /* <DEDUP_REMOVED lines=9> */
.L_x_21801:
[----:B------:R-:W-:Y:S05]  /*2110*/  BSYNC B1 ;  /* 0x0000000000017941 */ /* 0x000fea0003800000 */
.L_x_21800:
        /* <DEDUP_REMOVED lines=18> */
.L_x_21812:
[----:B------:R-:W-:-:S07]  /*2240*/  IMAD.MOV.U32 R67, RZ, RZ, R10 ;  /* 0x000000ffff437224 */ /* 0x000fce00078e000a */
.L_x_21813:
[----:B------:R-:W-:Y:S05]  /*2250*/  BSYNC B2 ;  /* 0x0000000000027941 */ /* 0x000fea0003800000 */
.L_x_21811:
        /* <DEDUP_REMOVED lines=16> */
.L_x_21817:
[----:B------:R-:W-:Y:S05]  /*2360*/  BSYNC B3 ;  /* 0x0000000000037941 */ /* 0x000fea0003800000 */
.L_x_21816:
        /* <DEDUP_REMOVED lines=42> */
[----:B------:R-:W-:-:S07]  /*2610*/  LOP3.LUT R8, R103, UR32, R8, 0x96, !PT ;  /* 0x0000002067087c12 */ /* 0x000fce000f8e9608 */
.L_x_21815:
[----:B------:R-:W-:Y:S05]  /*2620*/  BSYNC B2 ;  /* 0x0000000000027941 */ /* 0x000fea0003800000 */
.L_x_21814:
        /* <DEDUP_REMOVED lines=9> */
.L_x_21810:
[----:B------:R-:W-:Y:S05]  /*26c0*/  BSYNC B1 ;  /* 0x0000000000017941 */ /* 0x000fea0003800000 */
.L_x_21809:
        /* <DEDUP_REMOVED lines=9> */
[----:B------:R-:W-:-:S05]  /*2760*/  LOP3.LUT R106, R106, 0xff0000, RZ, 0xc0, !PT ;  /* 0x00ff00006a6a7812 */ /* 0x000fca00078ec0ff */
[----:B------:R-:W-:Y:S01]  /*2770*/  IMAD R105, R105, 0x1000000, R106 ;  /* 0x0100000069697824 */ /* 0x000fe200078e026a */
[----:B------:R-:W-:-:S04]  /*2780*/  LOP3.LUT R106, R97, 0xff, RZ, 0xc0, !PT ;  /* 0x000000ff616a7812 */ /* 0x000fc800078ec0ff */
[----:B------:R-:W-:-:S05]  /*2790*/  LEA R105, R108, R105, 0x8 ;  /* 0x000000696c697211 */ /* 0x000fca00078e40ff */
[----:B------:R-:W-:Y:S02]  /*27a0*/  IMAD.IADD R105, R105, 0x1, R106 ;  /* 0x0000000169697824 */ /* 0x000fe400078e026a */
[----:B0-----:R-:W-:-:S05]  /*27b0*/  IMAD.WIDE.U32 R102, R95, 0x4, R102 ;  /* 0x000000045f667825 */ /* 0x001fca00078e0066 */
[----:B------:R1:W-:Y:S02]  /*27c0*/  STG.E desc[UR6][R102.64], R105 ;  /* 0x0000006966007986 */ /* 0x0003e4000c101906 */
.L_x_21819:
[----:B------:R-:W-:Y:S05]  /*27d0*/  BSYNC B1 ;  /* 0x0000000000017941 */ /* 0x000fea0003800000 */
.L_x_21818:
[----:B------:R-:W-:Y:S01]  /*27e0*/  VIADD R101, R101, 0x100 ;  /* 0x0000010065657836 */ /* 0x000fe20000000000 */
[----:B------:R-:W-:-:S07]  /*27f0*/  IADD3 R95, R95, 0x100, RZ ;  /* 0x000001005f5f7810 */ /* 0x000fce0007ffe0ff */
.L_x_21781:
[----:B------:R-:W-:Y:S05]  /*2800*/  BSYNC B0 ;  /* 0x0000000000007941 */ /* 0x000fea0003800000 */
.L_x_21780:
        /* <DEDUP_REMOVED lines=31> */
.L_x_21825:
[----:B------:R-:W-:-:S07]  /*2a00*/  MOV R72, R10 ;  /* 0x0000000a00487202 */ /* 0x000fce0000000f00 */
.L_x_21826:
[----:B------:R-:W-:Y:S05]  /*2a10*/  BSYNC B2 ;  /* 0x0000000000027941 */ /* 0x000fea0003800000 */
.L_x_21824:
        /* <DEDUP_REMOVED lines=16> */
.L_x_21830:
[----:B------:R-:W-:Y:S05]  /*2b20*/  BSYNC B3 ;  /* 0x0000000000037941 */ /* 0x000fea0003800000 */
.L_x_21829:
        /* <DEDUP_REMOVED lines=43> */
.L_x_21828:
[----:B------:R-:W-:Y:S05]  /*2de0*/  BSYNC B2 ;  /* 0x0000000000027941 */ /* 0x000fea0003800000 */
.L_x_21827:
        /* <DEDUP_REMOVED lines=9> */
.L_x_21823:
[----:B------:R-:W-:Y:S05]  /*2e80*/  BSYNC B1 ;  /* 0x0000000000017941 */ /* 0x000fea0003800000 */
.L_x_21822:
        /* <DEDUP_REMOVED lines=18> */
.L_x_21834:
[----:B------:R-:W-:-:S07]  /*2fb0*/  IMAD.MOV.U32 R9, RZ, RZ, R10 ;  /* 0x000000ffff097224 */ /* 0x000fce00078e000a */
.L_x_21835:
[----:B------:R-:W-:Y:S05]  /*2fc0*/  BSYNC B2 ;  /* 0x0000000000027941 */ /* 0x000fea0003800000 */
.L_x_21833:
        /* <DEDUP_REMOVED lines=16> */
.L_x_21839:
[----:B------:R-:W-:Y:S05]  /*30d0*/  BSYNC B3 ;  /* 0x0000000000037941 */ /* 0x000fea0003800000 */
.L_x_21838:
        /* <DEDUP_REMOVED lines=43> */
.L_x_21837:
[----:B------:R-:W-:Y:S05]  /*3390*/  BSYNC B2 ;  /* 0x0000000000027941 */ /* 0x000fea0003800000 */
.L_x_21836:
        /* <DEDUP_REMOVED lines=9> */
.L_x_21832:
[----:B------:R-:W-:Y:S05]  /*3430*/  BSYNC B1 ;  /* 0x0000000000017941 */ /* 0x000fea0003800000 */
.L_x_21831:
        /* <DEDUP_REMOVED lines=18> */
.L_x_21843:
[----:B------:R-:W-:-:S07]  /*3560*/  IMAD.MOV.U32 R9, RZ, RZ, R10 ;  /* 0x000000ffff097224 */ /* 0x000fce00078e000a */
.L_x_21844:
[----:B------:R-:W-:Y:S05]  /*3570*/  BSYNC B2 ;  /* 0x0000000000027941 */ /* 0x000fea0003800000 */
.L_x_21842:
        /* <DEDUP_REMOVED lines=16> */
.L_x_21848:
[----:B------:R-:W-:Y:S05]  /*3680*/  BSYNC B3 ;  /* 0x0000000000037941 */ /* 0x000fea0003800000 */
.L_x_21847:
        /* <DEDUP_REMOVED lines=43> */
.L_x_21846:
[----:B------:R-:W-:Y:S05]  /*3940*/  BSYNC B2 ;  /* 0x0000000000027941 */ /* 0x000fea0003800000 */
.L_x_21845:
        /* <DEDUP_REMOVED lines=9> */
.L_x_21841:
[----:B------:R-:W-:Y:S05]  /*39e0*/  BSYNC B1 ;  /* 0x0000000000017941 */ /* 0x000fea0003800000 */
.L_x_21840:
        /* <DEDUP_REMOVED lines=18> */
.L_x_21852:
[----:B------:R-:W-:-:S07]  /*3b10*/  MOV R75, R10 ;  /* 0x0000000a004b7202 */ /* 0x000fce0000000f00 */
.L_x_21853:
[----:B------:R-:W-:Y:S05]  /*3b20*/  BSYNC B2 ;  /* 0x0000000000027941 */ /* 0x000fea0003800000 */
.L_x_21851:
        /* <DEDUP_REMOVED lines=16> */
.L_x_21857:
[----:B------:R-:W-:Y:S05]  /*3c30*/  BSYNC B3 ;  /* 0x0000000000037941 */ /* 0x000fea0003800000 */
.L_x_21856:
        /* <DEDUP_REMOVED lines=43> */
.L_x_21855:
[----:B------:R-:W-:Y:S05]  /*3ef0*/  BSYNC B2 ;  /* 0x0000000000027941 */ /* 0x000fea0003800000 */
.L_x_21854:
        /* <DEDUP_REMOVED lines=9> */
.L_x_21850:
[----:B------:R-:W-:Y:S05]  /*3f90*/  BSYNC B1 ;  /* 0x0000000000017941 */ /* 0x000fea0003800000 */
.L_x_21849:
        /* <DEDUP_REMOVED lines=16> */
.L_x_21859:
[----:B------:R-:W-:Y:S05]  /*40a0*/  BSYNC B1 ;  /* 0x0000000000017941 */ /* 0x000fea0003800000 */
.L_x_21858:
[----:B------:R-:W-:Y:S01]  /*40b0*/  IADD3 R101, R101, 0x100, RZ ;  /* 0x0000010065657810 */ /* 0x000fe20007ffe0ff */
[----:B------:R-:W-:-:S07]  /*40c0*/  VIADD R95, R95, 0x100 ;  /* 0x000001005f5f7836 */ /* 0x000fce0000000000 */
.L_x_21821:
[----:B------:R-:W-:Y:S05]  /*40d0*/  BSYNC B0 ;  /* 0x0000000000007941 */ /* 0x000fea0003800000 */
.L_x_21820:
        /* <DEDUP_REMOVED lines=31> */
.L_x_21865:
[----:B------:R-:W-:-:S07]  /*42d0*/  IMAD.MOV.U32 R76, RZ, RZ, R10 ;  /* 0x000000ffff4c7224 */ /* 0x000fce00078e000a */
.L_x_21866:
[----:B------:R-:W-:Y:S05]  /*42e0*/  BSYNC B2 ;  /* 0x0000000000027941 */ /* 0x000fea0003800000 */
.L_x_21864:
        /* <DEDUP_REMOVED lines=16> */
.L_x_21870:
[----:B------:R-:W-:Y:S05]  /*43f0*/  BSYNC B3 ;  /* 0x0000000000037941 */ /* 0x000fea0003800000 */
.L_x_21869:
        /* <DEDUP_REMOVED lines=43> */
.L_x_21868:
[----:B------:R-:W-:Y:S05]  /*46b0*/  BSYNC B2 ;  /* 0x0000000000027941 */ /* 0x000fea0003800000 */
.L_x_21867:
        /* <DEDUP_REMOVED lines=9> */
.L_x_21863:
[----:B------:R-:W-:Y:S05]  /*4750*/  BSYNC B1 ;  /* 0x0000000000017941 */ /* 0x000fea0003800000 */
.L_x_21862:
        /* <DEDUP_REMOVED lines=18> */
.L_x_21874:
[----:B------:R-:W-:-:S07]  /*4880*/  IMAD.MOV.U32 R9, RZ, RZ, R10 ;  /* 0x000000ffff097224 */ /* 0x000fce00078e000a */
.L_x_21875:
[----:B------:R-:W-:Y:S05]  /*4890*/  BSYNC B2 ;  /* 0x0000000000027941 */ /* 0x000fea0003800000 */
.L_x_21873:
        /* <DEDUP_REMOVED lines=16> */
.L_x_21879:
[----:B------:R-:W-:Y:S05]  /*49a0*/  BSYNC B3 ;  /* 0x0000000000037941 */ /* 0x000fea0003800000 */
.L_x_21878:
        /* <DEDUP_REMOVED lines=43> */
.L_x_21877:
[----:B------:R-:W-:Y:S05]  /*4c60*/  BSYNC B2 ;  /* 0x0000000000027941 */ /* 0x000fea0003800000 */
.L_x_21876:
        /* <DEDUP_REMOVED lines=9> */
.L_x_21872:
[----:B------:R-:W-:Y:S05]  /*4d00*/  BSYNC B1 ;  /* 0x0000000000017941 */ /* 0x000fea0003800000 */
.L_x_21871:
        /* <DEDUP_REMOVED lines=18> */
.L_x_21883:
[----:B------:R-:W-:-:S07]  /*4e30*/  MOV R9, R10 ;  /* 0x0000000a00097202 */ /* 0x000fce0000000f00 */
.L_x_21884:
[----:B------:R-:W-:Y:S05]  /*4e40*/  BSYNC B2 ;  /* 0x0000000000027941 */ /* 0x000fea0003800000 */
.L_x_21882:
        /* <DEDUP_REMOVED lines=16> */
.L_x_21888:
[----:B------:R-:W-:Y:S05]  /*4f50*/  BSYNC B3 ;  /* 0x0000000000037941 */ /* 0x000fea0003800000 */
.L_x_21887:
        /* <DEDUP_REMOVED lines=43> */
.L_x_21886:
[----:B------:R-:W-:Y:S05]  /*5210*/  BSYNC B2 ;  /* 0x0000000000027941 */ /* 0x000fea0003800000 */
.L_x_21885:
        /* <DEDUP_REMOVED lines=9> */
.L_x_21881:
[----:B------:R-:W-:Y:S05]  /*52b0*/  BSYNC B1 ;  /* 0x0000000000017941 */ /* 0x000fea0003800000 */
.L_x_21880:
        /* <DEDUP_REMOVED lines=18> */
.L_x_21892:
[----:B------:R-:W-:-:S07]  /*53e0*/  IMAD.MOV.U32 R79, RZ, RZ, R10 ;  /* 0x000000ffff4f7224 */ /* 0x000fce00078e000a */
.L_x_21893:
[----:B------:R-:W-:Y:S05]  /*53f0*/  BSYNC B2 ;  /* 0x0000000000027941 */ /* 0x000fea0003800000 */
.L_x_21891:
        /* <DEDUP_REMOVED lines=16> */
.L_x_21897:
[----:B------:R-:W-:Y:S05]  /*5500*/  BSYNC B3 ;  /* 0x0000000000037941 */ /* 0x000fea0003800000 */
.L_x_21896:
        /* <DEDUP_REMOVED lines=43> */
.L_x_21895:
[----:B------:R-:W-:Y:S05]  /*57c0*/  BSYNC B2 ;  /* 0x0000000000027941 */ /* 0x000fea0003800000 */
.L_x_21894:
        /* <DEDUP_REMOVED lines=9> */
.L_x_21890:
[----:B------:R-:W-:Y:S05]  /*5860*/  BSYNC B1 ;  /* 0x0000000000017941 */ /* 0x000fea0003800000 */
.L_x_21889:
[----:B------:R-:W0:Y:S01]  /*5870*/  LDC.64 R102, c[0x0][0x238] ;  /* 0x00008e00ff667b82 */ /* 0x000e220000000a00 */
[----:B------:R-:W-:Y:S01]  /*5880*/  BSSY B1, `(.L_x_21898) ;  /* 0x000000f000017945 */ /* 0x000fe20003800000 */
[----:B0-----:R-:W-:-:S05]  /*5890*/  IMAD.WIDE.U32 R102, R101, 0x10, R102 ;  /* 0x0000001065667825 */ /* 0x001fca00078e0066 */
[----:B------:R0:W-:Y:S01]  /*58a0*/  STG.E.128 desc[UR6][R102.64], R76 ;  /* 0x0000004c66007986 */ /* 0x0001e2000c101d06 */
[----:B------:R-:W-:Y:S05]  /*58b0*/  @!P0 BRA `(.L_x_21899) ;  /* 0x00000000002c8947 */ /* 0x000fea0003800000 */
[----:B0-----:R-:W0:Y:S01]  /*58c0*/  LDC.64 R102, c[0x0][0x240] ;  /* 0x00009000ff667b82 */ /* 0x001e220000000a00 */
[----:B------:R-:W-:Y:S02]  /*58d0*/  SHF.L.U32 R106, R99, 0x10, RZ ;  /* 0x00000010636a7819 */ /* 0x000fe400000006ff */
[----:B------:R-:W-:Y:S02]  /*58e0*/  LOP3.LUT R105, R100, 0xffff, RZ, 0xc0, !PT ;  /* 0x0000ffff64697812 */ /* 0x000fe400078ec0ff */
[----:B------:R-:W-:Y:S02]  /*58f0*/  LOP3.LUT R106, R106, 0xff0000, RZ, 0xc0, !PT ;  /* 0x00ff00006a6a7812 */ /* 0x000fe400078ec0ff */
[----:B------:R-:W-:-:S03]  /*5900*/  LOP3.LUT R108, R98, 0xff, RZ, 0xc0, !PT ;  /* 0x000000ff626c7812 */ /* 0x000fc600078ec0ff */
[----:B------:R-:W-:Y:S01]  /*5910*/  IMAD R105, R105, 0x1000000, R106 ;  /* 0x0100000069697824 */ /* 0x000fe200078e026a */
[----:B------:R-:W-:-:S03]  /*5920*/  LOP3.LUT R106, R97, 0xff, RZ, 0xc0, !PT ;  /* 0x000000ff616a7812 */ /* 0x000fc600078ec0ff */
[----:B------:R-:W-:-:S05]  /*5930*/  IMAD R105, R108, 0x100, R105 ;  /* 0x000001006c697824 */ /* 0x000fca00078e0269 */
[----:B------:R-:W-:Y:S01]  /*5940*/  IADD3 R105, R105, R106, RZ ;  /* 0x0000006a69697210 */ /* 0x000fe20007ffe0ff */
[----:B0-----:R-:W-:-:S05]  /*5950*/  IMAD.WIDE.U32 R102, R95, 0x4, R102 ;  /* 0x000000045f667825 */ /* 0x001fca00078e0066 */
[----:B------:R1:W-:Y:S02]  /*5960*/  STG.E desc[UR6][R102.64], R105 ;  /* 0x0000006966007986 */ /* 0x0003e4000c101906 */
.L_x_21899:
[----:B------:R-:W-:Y:S05]  /*5970*/  BSYNC B1 ;  /* 0x0000000000017941 */ /* 0x000fea0003800000 */
.L_x_21898:
[----:B------:R-:W-:Y:S02]  /*5980*/  VIADD R101, R101, 0x100 ;  /* 0x0000010065657836 */ /* 0x000fe40000000000 */
[----:B------:R-:W-:-:S07]  /*5990*/  VIADD R95, R95, 0x100 ;  /* 0x000001005f5f7836 */ /* 0x000fce0000000000 */
.L_x_21861:
[----:B------:R-:W-:Y:S05]  /*59a0*/  BSYNC B0 ;  /* 0x0000000000007941 */ /* 0x000fea0003800000 */
.L_x_21860:
        /* <DEDUP_REMOVED lines=31> */
.L_x_21905:
[----:B------:R-:W-:-:S07]  /*5ba0*/  IMAD.MOV.U32 R80, RZ, RZ, R10 ;  /* 0x000000ffff507224 */ /* 0x000fce00078e000a */
.L_x_21906:
[----:B------:R-:W-:Y:S05]  /*5bb0*/  BSYNC B2 ;  /* 0x0000000000027941 */ /* 0x000fea0003800000 */
.L_x_21904:
        /* <DEDUP_REMOVED lines=16> */
.L_x_21910:
[----:B------:R-:W-:Y:S05]  /*5cc0*/  BSYNC B3 ;  /* 0x0000000000037941 */ /* 0x000fea0003800000 */
.L_x_21909:
        /* <DEDUP_REMOVED lines=43> */
.L_x_21908:
[----:B------:R-:W-:Y:S05]  /*5f80*/  BSYNC B2 ;  /* 0x0000000000027941 */ /* 0x000fea0003800000 */
.L_x_21907:
[----:B------:R-:W-:Y:S01]  /*5f90*/  I2FP.F32.U32 R9, R80 ;  /* 0x0000005000097245 */ /* 0x000fe20000201000 */
[----:B------:R-:W-:Y:S01]  /*5fa0*/  HFMA2.MMA R80, -RZ, RZ, 0.1171875, 0 ;  /* 0x2f800000ff507435 */ /* 0x000fe200000001ff */
[----:B-----5:R-:W-:-:S04]  /*5fb0*/  FMUL.FTZ R81, R68, UR11 ;  /* 0x0000000b44517c20 */ /* 0x020fc80008410000 */
[----:B------:R-:W-:-:S05]  /*5fc0*/  FMUL.FTZ R81, R81, UR10 ;  /* 0x0000000a51517c20 */ /* 0x000fca0008410000 */
[----:B------:R-:W-:-:S05]  /*5fd0*/  FFMA.FTZ R9, R9, R80, 1.1641532182693481445e-10 ;  /* 0x2f00000009097423 */ /* 0x000fca0000010050 */
[----:B------:R-:W-:-:S04]  /*5fe0*/  FSETP.GTU.FTZ.AND P3, PT, R9, UR9, PT ;  /* 0x0000000909007c0b */ /* 0x000fc8000bf7c000 */
[----:B------:R-:W-:Y:S02]  /*5ff0*/  FSEL R80, R81, RZ, !P3 ;  /* 0x000000ff51507208 */ /* 0x000fe40005800000 */
[----:B------:R-:W-:-:S03]  /*6000*/  SEL R97, RZ, 0x1, P3 ;  /* 0x00000001ff617807 */ /* 0x000fc60001800000 */
[----:B------:R-:W-:-:S07]  /*6010*/  @P1 FADD.FTZ R80, R60, R80 ;  /* 0x000000503c501221 */ /* 0x000fce0000010000 */
.L_x_21903:
[----:B------:R-:W-:Y:S05]  /*6020*/  BSYNC B1 ;  /* 0x0000000000017941 */ /* 0x000fea0003800000 */
.L_x_21902:
        /* <DEDUP_REMOVED lines=18> */
.L_x_21914:
[----:B------:R-:W-:-:S07]  /*6150*/  MOV R9, R10 ;  /* 0x0000000a00097202 */ /* 0x000fce0000000f00 */
.L_x_21915:
[----:B------:R-:W-:Y:S05]  /*6160*/  BSYNC B2 ;  /* 0x0000000000027941 */ /* 0x000fea0003800000 */
.L_x_21913:
        /* <DEDUP_REMOVED lines=16> */
.L_x_21919:
[----:B------:R-:W-:Y:S05]  /*6270*/  BSYNC B3 ;  /* 0x0000000000037941 */ /* 0x000fea0003800000 */
.L_x_21918:
        /* <DEDUP_REMOVED lines=43> */
.L_x_21917:
[----:B------:R-:W-:Y:S05]  /*6530*/  BSYNC B2 ;  /* 0x0000000000027941 */ /* 0x000fea0003800000 */
.L_x_21916:
        /* <DEDUP_REMOVED lines=9> */
.L_x_21912:
[----:B------:R-:W-:Y:S05]  /*65d0*/  BSYNC B1 ;  /* 0x0000000000017941 */ /* 0x000fea0003800000 */
.L_x_21911:
        /* <DEDUP_REMOVED lines=18> */
.L_x_21923:
[----:B------:R-:W-:-:S07]  /*6700*/  MOV R9, R10 ;  /* 0x0000000a00097202 */ /* 0x000fce0000000f00 */
.L_x_21924:
[----:B------:R-:W-:Y:S05]  /*6710*/  BSYNC B2 ;  /* 0x0000000000027941 */ /* 0x000fea0003800000 */
.L_x_21922:
        /* <DEDUP_REMOVED lines=16> */
.L_x_21928:
[----:B------:R-:W-:Y:S05]  /*6820*/  BSYNC B3 ;  /* 0x0000000000037941 */ /* 0x000fea0003800000 */
.L_x_21927:
        /* <DEDUP_REMOVED lines=43> */
.L_x_21926:
[----:B------:R-:W-:Y:S05]  /*6ae0*/  BSYNC B2 ;  /* 0x0000000000027941 */ /* 0x000fea0003800000 */
.L_x_21925:
        /* <DEDUP_REMOVED lines=9> */
.L_x_21921:
[----:B------:R-:W-:Y:S05]  /*6b80*/  BSYNC B1 ;  /* 0x0000000000017941 */ /* 0x000fea0003800000 */
.L_x_21920:
        /* <DEDUP_REMOVED lines=18> */
.L_x_21932:
[----:B------:R-:W-:-:S07]  /*6cb0*/  MOV R83, R10 ;  /* 0x0000000a00537202 */ /* 0x000fce0000000f00 */
.L_x_21933:
[----:B------:R-:W-:Y:S05]  /*6cc0*/  BSYNC B2 ;  /* 0x0000000000027941 */ /* 0x000fea0003800000 */
.L_x_21931:
        /* <DEDUP_REMOVED lines=16> */
.L_x_21937:
[----:B------:R-:W-:Y:S05]  /*6dd0*/  BSYNC B3 ;  /* 0x0000000000037941 */ /* 0x000fea0003800000 */
.L_x_21936:
        /* <DEDUP_REMOVED lines=43> */
.L_x_21935:
[----:B------:R-:W-:Y:S05]  /*7090*/  BSYNC B2 ;  /* 0x0000000000027941 */ /* 0x000fea0003800000 */
.L_x_21934:
        /* <DEDUP_REMOVED lines=9> */
.L_x_21930:
[----:B------:R-:W-:Y:S05]  /*7130*/  BSYNC B1 ;  /* 0x0000000000017941 */ /* 0x000fea0003800000 */
.L_x_21929:
        /* <DEDUP_REMOVED lines=16> */
.L_x_21939:
[----:B------:R-:W-:Y:S05]  /*7240*/  BSYNC B1 ;  /* 0x0000000000017941 */ /* 0x000fea0003800000 */
.L_x_21938:
[----:B------:R-:W-:Y:S01]  /*7250*/  VIADD R101, R101, 0x100 ;  /* 0x0000010065657836 */ /* 0x000fe20000000000 */
[----:B------:R-:W-:-:S07]  /*7260*/  IADD3 R95, R95, 0x100, RZ ;  /* 0x000001005f5f7810 */ /* 0x000fce0007ffe0ff */
.L_x_21901:
[----:B------:R-:W-:Y:S05]  /*7270*/  BSYNC B0 ;  /* 0x0000000000007941 */ /* 0x000fea0003800000 */
.L_x_21900:
        /* <DEDUP_REMOVED lines=31> */
.L_x_21945:
[----:B------:R-:W-:-:S07]  /*7470*/  MOV R84, R10 ;  /* 0x0000000a00547202 */ /* 0x000fce0000000f00 */
.L_x_21946:
[----:B------:R-:W-:Y:S05]  /*7480*/  BSYNC B2 ;  /* 0x0000000000027941 */ /* 0x000fea0003800000 */
.L_x_21944:
        /* <DEDUP_REMOVED lines=16> */
.L_x_21950:
[----:B------:R-:W-:Y:S05]  /*7590*/  BSYNC B3 ;  /* 0x0000000000037941 */ /* 0x000fea0003800000 */
.L_x_21949:
        /* <DEDUP_REMOVED lines=43> */
.L_x_21948:
[----:B------:R-:W-:Y:S05]  /*7850*/  BSYNC B2 ;  /* 0x0000000000027941 */ /* 0x000fea0003800000 */
.L_x_21947:
        /* <DEDUP_REMOVED lines=9> */
.L_x_21943:
[----:B------:R-:W-:Y:S05]  /*78f0*/  BSYNC B1 ;  /* 0x0000000000017941 */ /* 0x000fea0003800000 */
.L_x_21942:
        /* <DEDUP_REMOVED lines=18> */
.L_x_21954:
[----:B------:R-:W-:-:S07]  /*7a20*/  MOV R9, R10 ;  /* 0x0000000a00097202 */ /* 0x000fce0000000f00 */
.L_x_21955:
[----:B------:R-:W-:Y:S05]  /*7a30*/  BSYNC B2 ;  /* 0x0000000000027941 */ /* 0x000fea0003800000 */
.L_x_21953:
        /* <DEDUP_REMOVED lines=16> */
.L_x_21959:
[----:B------:R-:W-:Y:S05]  /*7b40*/  BSYNC B3 ;  /* 0x0000000000037941 */ /* 0x000fea0003800000 */
.L_x_21958:
        /* <DEDUP_REMOVED lines=43> */
.L_x_21957:
[----:B------:R-:W-:Y:S05]  /*7e00*/  BSYNC B2 ;  /* 0x0000000000027941 */ /* 0x000fea0003800000 */
.L_x_21956:
        /* <DEDUP_REMOVED lines=9> */
.L_x_21952:
[----:B------:R-:W-:Y:S05]  /*7ea0*/  BSYNC B1 ;  /* 0x0000000000017941 */ /* 0x000fea0003800000 */
.L_x_21951:
        /* <DEDUP_REMOVED lines=18> */
.L_x_21963:
[----:B------:R-:W-:-:S07]  /*7fd0*/  MOV R9, R10 ;  /* 0x0000000a00097202 */ /* 0x000fce0000000f00 */
.L_x_21964:
[----:B------:R-:W-:Y:S05]  /*7fe0*/  BSYNC B2 ;  /* 0x0000000000027941 */ /* 0x000fea0003800000 */
.L_x_21962:
        /* <DEDUP_REMOVED lines=16> */
.L_x_21968:
[----:B------:R-:W-:Y:S05]  /*80f0*/  BSYNC B3 ;  /* 0x0000000000037941 */ /* 0x000fea0003800000 */
.L_x_21967:
        /* <DEDUP_REMOVED lines=43> */
.L_x_21966:
[----:B------:R-:W-:Y:S05]  /*83b0*/  BSYNC B2 ;  /* 0x0000000000027941 */ /* 0x000fea0003800000 */
.L_x_21965:
        /* <DEDUP_REMOVED lines=9> */
.L_x_21961:
[----:B------:R-:W-:Y:S05]  /*8450*/  BSYNC B1 ;  /* 0x0000000000017941 */ /* 0x000fea0003800000 */
.L_x_21960:
        /* <DEDUP_REMOVED lines=18> */
.L_x_21972:
[----:B------:R-:W-:-:S07]  /*8580*/  MOV R87, R10 ;  /* 0x0000000a00577202 */ /* 0x000fce0000000f00 */
.L_x_21973:
[----:B------:R-:W-:Y:S05]  /*8590*/  BSYNC B2 ;  /* 0x0000000000027941 */ /* 0x000fea0003800000 */
.L_x_21971:
        /* <DEDUP_REMOVED lines=16> */
.L_x_21977:
[----:B------:R-:W-:Y:S05]  /*86a0*/  BSYNC B3 ;  /* 0x0000000000037941 */ /* 0x000fea0003800000 */
.L_x_21976:
        /* <DEDUP_REMOVED lines=43> */
.L_x_21975:
[----:B------:R-:W-:Y:S05]  /*8960*/  BSYNC B2 ;  /* 0x0000000000027941 */ /* 0x000fea0003800000 */
.L_x_21974:
        /* <DEDUP_REMOVED lines=9> */
.L_x_21970:
[----:B------:R-:W-:Y:S05]  /*8a00*/  BSYNC B1 ;  /* 0x0000000000017941 */ /* 0x000fea0003800000 */
.L_x_21969:
        /* <DEDUP_REMOVED lines=16> */
.L_x_21979:
[----:B------:R-:W-:Y:S05]  /*8b10*/  BSYNC B1 ;  /* 0x0000000000017941 */ /* 0x000fea0003800000 */
.L_x_21978:
[----:B------:R-:W-:Y:S01]  /*8b20*/  VIADD R101, R101, 0x100 ;  /* 0x0000010065657836 */ /* 0x000fe20000000000 */
[----:B------:R-:W-:-:S07]  /*8b30*/  IADD3 R95, R95, 0x100, RZ ;  /* 0x000001005f5f7810 */ /* 0x000fce0007ffe0ff */
.L_x_21941:
[----:B------:R-:W-:Y:S05]  /*8b40*/  BSYNC B0 ;  /* 0x0000000000007941 */ /* 0x000fea0003800000 */
.L_x_21940:
        /* <DEDUP_REMOVED lines=31> */
.L_x_21985:
[----:B------:R-:W-:-:S07]  /*8d40*/  MOV R88, R10 ;  /* 0x0000000a00587202 */ /* 0x000fce0000000f00 */
.L_x_21986:
[----:B------:R-:W-:Y:S05]  /*8d50*/  BSYNC B2 ;  /* 0x0000000000027941 */ /* 0x000fea0003800000 */
.L_x_21984:
        /* <DEDUP_REMOVED lines=16> */
.L_x_21990:
[----:B------:R-:W-:Y:S05]  /*8e60*/  BSYNC B3 ;  /* 0x0000000000037941 */ /* 0x000fea0003800000 */
.L_x_21989:
        /* <DEDUP_REMOVED lines=43> */
.L_x_21988:
[----:B------:R-:W-:Y:S05]  /*9120*/  BSYNC B2 ;  /* 0x0000000000027941 */ /* 0x000fea0003800000 */
.L_x_21987:
        /* <DEDUP_REMOVED lines=9> */
.L_x_21983:
[----:B------:R-:W-:Y:S05]  /*91c0*/  BSYNC B1 ;  /* 0x0000000000017941 */ /* 0x000fea0003800000 */
.L_x_21982:
        /* <DEDUP_REMOVED lines=18> */
.L_x_21994:
[----:B------:R-:W-:-:S07]  /*92f0*/  MOV R9, R10 ;  /* 0x0000000a00097202 */ /* 0x000fce0000000f00 */
.L_x_21995:
[----:B------:R-:W-:Y:S05]  /*9300*/  BSYNC B2 ;  /* 0x0000000000027941 */ /* 0x000fea0003800000 */
.L_x_21993:
        /* <DEDUP_REMOVED lines=16> */
.L_x_21999:
[----:B------:R-:W-:Y:S05]  /*9410*/  BSYNC B3 ;  /* 0x0000000000037941 */ /* 0x000fea0003800000 */
.L_x_21998:
        /* <DEDUP_REMOVED lines=43> */
.L_x_21997:
[----:B------:R-:W-:Y:S05]  /*96d0*/  BSYNC B2 ;  /* 0x0000000000027941 */ /* 0x000fea0003800000 */
.L_x_21996:
        /* <DEDUP_REMOVED lines=9> */
.L_x_21992:
[----:B------:R-:W-:Y:S05]  /*9770*/  BSYNC B1 ;  /* 0x0000000000017941 */ /* 0x000fea0003800000 */
.L_x_21991:
        /* <DEDUP_REMOVED lines=18> */
.L_x_22003:
[----:B------:R-:W-:-:S07]  /*98a0*/  MOV R9, R10 ;  /* 0x0000000a00097202 */ /* 0x000fce0000000f00 */
.L_x_22004:
[----:B------:R-:W-:Y:S05]  /*98b0*/  BSYNC B2 ;  /* 0x0000000000027941 */ /* 0x000fea0003800000 */
.L_x_22002:
        /* <DEDUP_REMOVED lines=16> */
.L_x_22008:
[----:B------:R-:W-:Y:S05]  /*99c0*/  BSYNC B3 ;  /* 0x0000000000037941 */ /* 0x000fea0003800000 */
.L_x_22007:
        /* <DEDUP_REMOVED lines=43> */
.L_x_22006:
[----:B------:R-:W-:Y:S05]  /*9c80*/  BSYNC B2 ;  /* 0x0000000000027941 */ /* 0x000fea0003800000 */
.L_x_22005:
        /* <DEDUP_REMOVED lines=9> */
.L_x_22001:
[----:B------:R-:W-:Y:S05]  /*9d20*/  BSYNC B1 ;  /* 0x0000000000017941 */ /* 0x000fea0003800000 */
.L_x_22000:
        /* <DEDUP_REMOVED lines=18> */
.L_x_22012:
[----:B------:R-:W-:-:S07]  /*9e50*/  MOV R91, R10 ;  /* 0x0000000a005b7202 */ /* 0x000fce0000000f00 */
.L_x_22013:
[----:B------:R-:W-:Y:S05]  /*9e60*/  BSYNC B2 ;  /* 0x0000000000027941 */ /* 0x000fea0003800000 */
.L_x_22011:
        /* <DEDUP_REMOVED lines=16> */
.L_x_22017:
[----:B------:R-:W-:Y:S05]  /*9f70*/  BSYNC B3 ;  /* 0x0000000000037941 */ /* 0x000fea0003800000 */
.L_x_22016:
        /* <DEDUP_REMOVED lines=43> */
.L_x_22015:
[----:B------:R-:W-:Y:S05]  /*a230*/  BSYNC B2 ;  /* 0x0000000000027941 */ /* 0x000fea0003800000 */
.L_x_22014:
        /* <DEDUP_REMOVED lines=9> */
.L_x_22010:
[----:B------:R-:W-:Y:S05]  /*a2d0*/  BSYNC B1 ;  /* 0x0000000000017941 */ /* 0x000fea0003800000 */
.L_x_22009:
        /* <DEDUP_REMOVED lines=8> */
[----:B------:R-:W-:Y:S02]  /*a360*/  LOP3.LUT R101, R101, 0xff0000, RZ, 0xc0, !PT ;  /* 0x00ff000065657812 */ /* 0x000fe400078ec0ff */
[----:B------:R-:W-:Y:S02]  /*a370*/  LOP3.LUT R106, R97, 0xff, RZ, 0xc0, !PT ;  /* 0x000000ff616a7812 */ /* 0x000fe400078ec0ff */
[----:B------:R-:W-:-:S05]  /*a380*/  LEA R94, R94, R101, 0x18 ;  /* 0x000000655e5e7211 */ /* 0x000fca00078ec0ff */
[----:B------:R-:W-:-:S05]  /*a390*/  IMAD R105, R105, 0x100, R94 ;  /* 0x0000010069697824 */ /* 0x000fca00078e025e */
[----:B------:R-:W-:Y:S01]  /*a3a0*/  IADD3 R105, R105, R106, RZ ;  /* 0x0000006a69697210 */ /* 0x000fe20007ffe0ff */
[----:B0-----:R-:W-:-:S05]  /*a3b0*/  IMAD.WIDE.U32 R94, R95, 0x4, R102 ;  /* 0x000000045f5e7825 */ /* 0x001fca00078e0066 */
[----:B------:R3:W-:Y:S02]  /*a3c0*/  STG.E desc[UR6][R94.64], R105 ;  /* 0x000000695e007986 */ /* 0x0007e4000c101906 */
.L_x_21981:
[----:B------:R-:W-:Y:S05]  /*a3d0*/  BSYNC B0 ;  /* 0x0000000000007941 */ /* 0x000fea0003800000 */
.L_x_21980:
[----:B---3--:R-:W-:Y:S01]  /*a3e0*/  FADD.FTZ R94, RZ, R64 ;  /* 0x00000040ff5e7221 */ /* 0x008fe20000010000 */
        /* <DEDUP_REMOVED lines=8> */
[----:B012---:R-:W-:Y:S01]  /*a470*/  SHF.R.U32.HI R102, RZ, 0x5, R116 ;  /* 0x00000005ff667819 */ /* 0x007fe20000011674 */
        /* <DEDUP_REMOVED lines=22> */
[----:B------:R-:W-:Y:S01]  /*a5e0*/  ISETP.GT.U32.AND P5, PT, R5, 0x5ff, PT ;  /* 0x000005ff0500780c */ /* 0x000fe20003fa4070 */
        /* <DEDUP_REMOVED lines=74> */
.L_x_22042:
        /* <DEDUP_REMOVED lines=12> */
[----:B------:R-:W2:Y:S10]  /*ab50*/  LDL R109, [R1] ;  /* 0x00000000016d7983 */ /* 0x000eb40000100800 */
[----:B-1----:R-:W-:Y:S01]  /*ab60*/  @!P0 MOV R94, 0x400 ;  /* 0x00000400005e8802 */ /* 0x002fe20000000f00 */
[----:B------:R-:W-:Y:S01]  /*ab70*/  BSSY B0, `(.L_x_22019) ;  /* 0x00000cc000007945 */ /* 0x000fe20003800000 */
[----:B------:R-:W-:Y:S01]  /*ab80*/  @!P0 IADD3 R104, R101, R104, RZ ;  /* 0x0000006865688210 */ /* 0x000fe20007ffe0ff */
[----:B------:R-:W1:Y:S01]  /*ab90*/  @!P0 S2R R95, SR_CgaCtaId ;  /* 0x00000000005f8919 */ /* 0x000e620000008800 */
[----:B------:R-:W-:Y:S01]  /*aba0*/  BAR.SYNC.DEFER_BLOCKING 0x0 ;  /* 0x0000000000007b1d */ /* 0x000fe20000010000 */
[----:B------:R-:W-:Y:S01]  /*abb0*/  LOP3.LUT P1, RZ, R102, 0x1f, R116, 0xf8, !PT ;  /* 0x0000001f66ff7812 */ /* 0x000fe2000782f874 */
[----:B------:R-:W-:-:S12]  /*abc0*/  IMAD.MOV.U32 R101, RZ, RZ, RZ ;  /* 0x000000ffff657224 */ /* 0x000fd800078e00ff */
[----:B------:R-:W3:Y:S01]  /*abd0*/  @!P1 LDC.64 R102, c[0x0][0x250] ;  /* 0x00009400ff669b82 */ /* 0x000ee20000000a00 */
[----:B-1----:R-:W-:-:S04]  /*abe0*/  @!P0 LEA R95, R95, R94, 0x18 ;  /* 0x0000005e5f5f8211 */ /* 0x002fc800078ec0ff */
[----:B------:R-:W-:Y:S02]  /*abf0*/  @!P0 LEA R108, R104, R95, 0x3 ;  /* 0x0000005f686c8211 */ /* 0x000fe400078e18ff */
[----:B0-----:R-:W-:Y:S01]  /*ac00*/  CS2R R104, SRZ ;  /* 0x0000000000687805 */ /* 0x001fe2000001ff00 */
[----:B------:R-:W0:Y:S01]  /*ac10*/  @!P1 LDC.64 R94, c[0x0][0x258] ;  /* 0x00009600ff5e9b82 */ /* 0x000e220000000a00 */
[----:B---3--:R-:W-:-:S04]  /*ac20*/  @!P1 LEA R102, P2, R6, R102, 0x2 ;  /* 0x0000006606669211 */ /* 0x008fc800078410ff */
[----:B------:R-:W1:Y:S01]  /*ac30*/  @!P0 LDS.64 R104, [R108] ;  /* 0x000000006c688984 */ /* 0x000e620000000a00 */
[----:B------:R-:W-:-:S03]  /*ac40*/  @!P1 LEA.HI.X R103, R6, R103, R93, 0x2, P2 ;  /* 0x0000006706679211 */ /* 0x000fc600010f145d */
        /* <DEDUP_REMOVED lines=92> */
.L_x_22022:
[----:B------:R-:W-:Y:S05]  /*b210*/  BSYNC B1 ;  /* 0x0000000000017941 */ /* 0x000fea0003800000 */
.L_x_22021:
        /* <DEDUP_REMOVED lines=19> */
.L_x_22024:
[----:B------:R-:W-:Y:S05]  /*b350*/  BSYNC B1 ;  /* 0x0000000000017941 */ /* 0x000fea0003800000 */
.L_x_22023:
        /* <DEDUP_REMOVED lines=19> */
.L_x_22026:
[----:B------:R-:W-:Y:S05]  /*b490*/  BSYNC B1 ;  /* 0x0000000000017941 */ /* 0x000fea0003800000 */
.L_x_22025:
        /* <DEDUP_REMOVED lines=19> */
.L_x_22028:
[----:B------:R-:W-:Y:S05]  /*b5d0*/  BSYNC B1 ;  /* 0x0000000000017941 */ /* 0x000fea0003800000 */
.L_x_22027:
        /* <DEDUP_REMOVED lines=19> */
.L_x_22030:
[----:B------:R-:W-:Y:S05]  /*b710*/  BSYNC B1 ;  /* 0x0000000000017941 */ /* 0x000fea0003800000 */
.L_x_22029:
        /* <DEDUP_REMOVED lines=17> */
.L_x_22020:
[----:B------:R-:W-:Y:S05]  /*b830*/  BSYNC B0 ;  /* 0x0000000000007941 */ /* 0x000fea0003800000 */
.L_x_22019:
[----:B------:R-:W-:Y:S01]  /*b840*/  ISETP.NE.AND P0, PT, R106, RZ, PT ;  /* 0x000000ff6a00720c */ /* 0x000fe20003f05270 */
[----:B------:R-:W-:-:S03]  /*b850*/  VIADD R6, R6, UR14 ;  /* 0x0000000e06067c36 */ /* 0x000fc60008000000 */
[----:B01234-:R-:W-:Y:S02]  /*b860*/  SEL R104, RZ, 0x1, P0 ;  /* 0x00000001ff687807 */ /* 0x01ffe40000000000 */
[----:B------:R-:W-:-:S13]  /*b870*/  ISETP.GE.AND P0, PT, R6, UR15, PT ;  /* 0x0000000f06007c0c */ /* 0x000fda000bf06270 */
[----:B------:R-:W-:Y:S05]  /*b880*/  @!P0 BRA `(.L_x_22031) ;  /* 0xffffff5400608947 */ /* 0x000fea000383ffff */
[----:B------:R-:W-:Y:S05]  /*b890*/  EXIT ;  /* 0x000000000000794d */ /* 0x000fea0003800000 */
.L_x_22018:
[----:B------:R-:W-:Y:S01]  /*b8a0*/  HFMA2.MMA R120, -RZ, RZ, 0, 1.847743988037109375e-06 ;  /* 0x0000001fff787435 */ /* 0x000fe200000001ff */
[----:B------:R-:W-:Y:S01]  /*b8b0*/  MOV R118, R95 ;  /* 0x0000005f00767202 */ /* 0x000fe20000000f00 */
[----:B------:R-:W-:Y:S02]  /*b8c0*/  IMAD.MOV.U32 R119, RZ, RZ, 0x1 ;  /* 0x00000001ff777424 */ /* 0x000fe400078e00ff */
[----:B------:R-:W-:-:S07]  /*b8d0*/  IMAD.MOV.U32 R111, RZ, RZ, -0x1 ;  /* 0xffffffffff6f7424 */ /* 0x000fce00078e00ff */
[----:B-----5:R-:W-:Y:S05]  /*b8e0*/  WARPSYNC.COLLECTIVE R111, `(.L_x_22032) ;  /* 0x000000006f087348 */ /* 0x020fea0003c00000 */
[----:B------:R0:W1:Y:S02]  /*b8f0*/  SHFL.BFLY P6, R109, R118, R119, R120 ;  /* 0x0c000077766d7389 */ /* 0x00006400000c0078 */
[----:B01---5:R-:W-:Y:S01]  /*b900*/  ENDCOLLECTIVE ;  /* 0x000000000000791b */ /* 0x023fe20003800000 */
.L_x_22032:
[----:B------:R-:W-:Y:S01]  /*b910*/  HFMA2.MMA R119, -RZ, RZ, 0, 1.1920928955078125e-07 ;  /* 0x00000002ff777435 */ /* 0x000fe200000001ff */
[----:B------:R-:W-:-:S05]  /*b920*/  MOV R94, R109 ;  /* 0x0000006d005e7202 */ /* 0x000fca0000000f00 */
[----:B------:R-:W-:-:S04]  /*b930*/  FADD.FTZ R103, R95, R94 ;  /* 0x0000005e5f677221 */ /* 0x000fc80000010000 */
[----:B------:R-:W-:-:S07]  /*b940*/  IMAD.MOV.U32 R118, RZ, RZ, R103 ;  /* 0x000000ffff767224 */ /* 0x000fce00078e0067 */
[----:B------:R-:W-:Y:S05]  /*b950*/  WARPSYNC.COLLECTIVE R111, `(.L_x_22033) ;  /* 0x000000006f087348 */ /* 0x000fea0003c00000 */
[----:B------:R0:W1:Y:S02]  /*b960*/  SHFL.BFLY P6, R109, R118, R119, R120 ;  /* 0x0c000077766d7389 */ /* 0x00006400000c0078 */
[----:B01----:R-:W-:Y:S01]  /*b970*/  ENDCOLLECTIVE ;  /* 0x000000000000791b */ /* 0x003fe20003800000 */
.L_x_22033:
[----:B------:R-:W-:Y:S02]  /*b980*/  IMAD.MOV.U32 R119, RZ, RZ, 0x4 ;  /* 0x00000004ff777424 */ /* 0x000fe400078e00ff */
[----:B------:R-:W-:-:S04]  /*b990*/  IMAD.MOV.U32 R94, RZ, RZ, R109 ;  /* 0x000000ffff5e7224 */ /* 0x000fc800078e006d */
[----:B------:R-:W-:-:S05]  /*b9a0*/  FADD.FTZ R104, R103, R94 ;  /* 0x0000005e67687221 */ /* 0x000fca0000010000 */
[----:B------:R-:W-:-:S07]  /*b9b0*/  MOV R118, R104 ;  /* 0x0000006800767202 */ /* 0x000fce0000000f00 */
[----:B------:R-:W-:Y:S05]  /*b9c0*/  WARPSYNC.COLLECTIVE R111, `(.L_x_22034) ;  /* 0x000000006f087348 */ /* 0x000fea0003c00000 */
[----:B------:R0:W1:Y:S02]  /*b9d0*/  SHFL.BFLY P6, R109, R118, R119, R120 ;  /* 0x0c000077766d7389 */ /* 0x00006400000c0078 */
[----:B01----:R-:W-:Y:S01]  /*b9e0*/  ENDCOLLECTIVE ;  /* 0x000000000000791b */ /* 0x003fe20003800000 */
.L_x_22034:
[----:B------:R-:W-:Y:S01]  /*b9f0*/  HFMA2.MMA R119, -RZ, RZ, 0, 4.76837158203125e-07 ;  /* 0x00000008ff777435 */ /* 0x000fe200000001ff */
[----:B------:R-:W-:-:S05]  /*ba00*/  MOV R105, R109 ;  /* 0x0000006d00697202 */ /* 0x000fca0000000f00 */
[----:B------:R-:W-:-:S04]  /*ba10*/  FADD.FTZ R105, R104, R105 ;  /* 0x0000006968697221 */ /* 0x000fc80000010000 */
[----:B------:R-:W-:-:S07]  /*ba20*/  IMAD.MOV.U32 R118, RZ, RZ, R105 ;  /* 0x000000ffff767224 */ /* 0x000fce00078e0069 */
[----:B------:R-:W-:Y:S05]  /*ba30*/  WARPSYNC.COLLECTIVE R111, `(.L_x_22035) ;  /* 0x000000006f087348 */ /* 0x000fea0003c00000 */
[----:B------:R0:W1:Y:S02]  /*ba40*/  SHFL.BFLY P6, R109, R118, R119, R120 ;  /* 0x0c000077766d7389 */ /* 0x00006400000c0078 */
[----:B01----:R-:W-:Y:S01]  /*ba50*/  ENDCOLLECTIVE ;  /* 0x000000000000791b */ /* 0x003fe20003800000 */
.L_x_22035:
[----:B------:R-:W-:Y:S02]  /*ba60*/  IMAD.MOV.U32 R119, RZ, RZ, 0x10 ;  /* 0x00000010ff777424 */ /* 0x000fe400078e00ff */
[----:B------:R-:W-:-:S04]  /*ba70*/  IMAD.MOV.U32 R94, RZ, RZ, R109 ;  /* 0x000000ffff5e7224 */ /* 0x000fc800078e006d */
[----:B------:R-:W-:-:S05]  /*ba80*/  FADD.FTZ R108, R105, R94 ;  /* 0x0000005e696c7221 */ /* 0x000fca0000010000 */
[----:B------:R-:W-:-:S07]  /*ba90*/  MOV R118, R108 ;  /* 0x0000006c00767202 */ /* 0x000fce0000000f00 */
[----:B------:R-:W-:Y:S05]  /*baa0*/  WARPSYNC.COLLECTIVE R111, `(.L_x_22036) ;  /* 0x000000006f087348 */ /* 0x000fea0003c00000 */
[----:B------:R0:W1:Y:S02]  /*bab0*/  SHFL.BFLY P6, R109, R118, R119, R120 ;  /* 0x0c000077766d7389 */ /* 0x00006400000c0078 */
[----:B01----:R-:W-:Y:S01]  /*bac0*/  ENDCOLLECTIVE ;  /* 0x000000000000791b */ /* 0x003fe20003800000 */
.L_x_22036:
        /* <DEDUP_REMOVED lines=56> */
.L_x_22037:
[----:B------:R-:W-:Y:S01]  /*be50*/  HFMA2.MMA R119, -RZ, RZ, 0, 1.1920928955078125e-07 ;  /* 0x00000002ff777435 */ /* 0x000fe200000001ff */
[----:B------:R-:W-:-:S05]  /*be60*/  MOV R104, R109 ;  /* 0x0000006d00687202 */ /* 0x000fca0000000f00 */
[----:B------:R-:W-:-:S04]  /*be70*/  FADD.FTZ R104, R95, R104 ;  /* 0x000000685f687221 */ /* 0x000fc80000010000 */
[----:B------:R-:W-:-:S07]  /*be80*/  IMAD.MOV.U32 R118, RZ, RZ, R104 ;  /* 0x000000ffff767224 */ /* 0x000fce00078e0068 */
[----:B------:R-:W-:Y:S05]  /*be90*/  WARPSYNC.COLLECTIVE R111, `(.L_x_22038) ;  /* 0x000000006f087348 */ /* 0x000fea0003c00000 */
[----:B------:R0:W1:Y:S02]  /*bea0*/  SHFL.BFLY P6, R109, R118, R119, R120 ;  /* 0x0c000077766d7389 */ /* 0x00006400000c0078 */
[----:B01----:R-:W-:Y:S01]  /*beb0*/  ENDCOLLECTIVE ;  /* 0x000000000000791b */ /* 0x003fe20003800000 */
.L_x_22038:
[----:B------:R-:W-:Y:S02]  /*bec0*/  IMAD.MOV.U32 R119, RZ, RZ, 0x4 ;  /* 0x00000004ff777424 */ /* 0x000fe400078e00ff */
[----:B------:R-:W-:-:S04]  /*bed0*/  IMAD.MOV.U32 R103, RZ, RZ, R109 ;  /* 0x000000ffff677224 */ /* 0x000fc800078e006d */
[----:B------:R-:W-:-:S05]  /*bee0*/  FADD.FTZ R103, R104, R103 ;  /* 0x0000006768677221 */ /* 0x000fca0000010000 */
[----:B------:R-:W-:-:S07]  /*bef0*/  MOV R118, R103 ;  /* 0x0000006700767202 */ /* 0x000fce0000000f00 */
[----:B------:R-:W-:Y:S05]  /*bf00*/  WARPSYNC.COLLECTIVE R111, `(.L_x_22039) ;  /* 0x000000006f087348 */ /* 0x000fea0003c00000 */
[----:B------:R0:W1:Y:S02]  /*bf10*/  SHFL.BFLY P6, R109, R118, R119, R120 ;  /* 0x0c000077766d7389 */ /* 0x00006400000c0078 */
[----:B01----:R-:W-:Y:S01]  /*bf20*/  ENDCOLLECTIVE ;  /* 0x000000000000791b */ /* 0x003fe20003800000 */
.L_x_22039:
[----:B------:R-:W-:Y:S01]  /*bf30*/  HFMA2.MMA R119, -RZ, RZ, 0, 4.76837158203125e-07 ;  /* 0x00000008ff777435 */ /* 0x000fe200000001ff */
[----:B------:R-:W-:-:S05]  /*bf40*/  MOV R108, R109 ;  /* 0x0000006d006c7202 */ /* 0x000fca0000000f00 */
[----:B------:R-:W-:-:S04]  /*bf50*/  FADD.FTZ R108, R103, R108 ;  /* 0x0000006c676c7221 */ /* 0x000fc80000010000 */
[----:B------:R-:W-:-:S07]  /*bf60*/  IMAD.MOV.U32 R118, RZ, RZ, R108 ;  /* 0x000000ffff767224 */ /* 0x000fce00078e006c */
[----:B------:R-:W-:Y:S05]  /*bf70*/  WARPSYNC.COLLECTIVE R111, `(.L_x_22040) ;  /* 0x000000006f087348 */ /* 0x000fea0003c00000 */
[----:B------:R0:W1:Y:S02]  /*bf80*/  SHFL.BFLY P6, R109, R118, R119, R120 ;  /* 0x0c000077766d7389 */ /* 0x00006400000c0078 */
[----:B01----:R-:W-:Y:S01]  /*bf90*/  ENDCOLLECTIVE ;  /* 0x000000000000791b */ /* 0x003fe20003800000 */
.L_x_22040:
[----:B------:R-:W-:Y:S02]  /*bfa0*/  IMAD.MOV.U32 R119, RZ, RZ, 0x10 ;  /* 0x00000010ff777424 */ /* 0x000fe400078e00ff */
[----:B------:R-:W-:-:S04]  /*bfb0*/  IMAD.MOV.U32 R105, RZ, RZ, R109 ;  /* 0x000000ffff697224 */ /* 0x000fc800078e006d */
[----:B------:R-:W-:-:S05]  /*bfc0*/  FADD.FTZ R105, R108, R105 ;  /* 0x000000696c697221 */ /* 0x000fca0000010000 */
[----:B------:R-:W-:-:S07]  /*bfd0*/  MOV R118, R105 ;  /* 0x0000006900767202 */ /* 0x000fce0000000f00 */
[----:B------:R-:W-:Y:S05]  /*bfe0*/  WARPSYNC.COLLECTIVE R111, `(.L_x_22041) ;  /* 0x000000006f087348 */ /* 0x000fea0003c00000 */
[----:B------:R0:W1:Y:S02]  /*bff0*/  SHFL.BFLY P6, R109, R118, R119, R120 ;  /* 0x0c000077766d7389 */ /* 0x00006400000c0078 */
[----:B01----:R-:W-:Y:S01]  /*c000*/  ENDCOLLECTIVE ;  /* 0x000000000000791b */ /* 0x003fe20003800000 */
.L_x_22041:
[----:B------:R-:W-:Y:S01]  /*c010*/  MOV R110, R109 ;  /* 0x0000006d006e7202 */ /* 0x000fe20000000f00 */
[----:B------:R-:W-:Y:S06]  /*c020*/  BRA `(.L_x_22042) ;  /* 0xffffffe800987947 */ /* 0x000fec000383ffff */
.L_x_22043:
        /* <DEDUP_REMOVED lines=13> */
.L_x_23362:


//--------------------- .text._ZN10layer_norm13ln_fwd_kernelINS_13Kernel_traitsIfffffjLj6144ELj1ELj1ELj8ELj16ENS_18Kernel_traits_baseILj6144EfffffjLj256EEEEELb1ELb0ELb1ELb1EEEvNS_9FwdParamsE --------------------------
	.section	.text._ZN10layer_norm13ln_fwd_kernelINS_13Kernel_traitsIfffffjLj6144ELj1ELj1ELj8ELj16ENS_18Kernel_traits_baseILj6144EfffffjLj256EEEEELb1ELb0ELb1ELb1EEEvNS_9FwdParamsE,"ax",@progbits
	.align	128
        .global         _ZN10layer_norm13ln_fwd_kernelINS_13Kernel_traitsIfffffjLj6144ELj1ELj1ELj8ELj16ENS_18Kernel_traits_baseILj6144EfffffjLj256EEEEELb1ELb0ELb1ELb1EEEvNS_9FwdParamsE
        .type           _ZN10layer_norm13ln_fwd_kernelINS_13Kernel_traitsIfffffjLj6144ELj1ELj1ELj8ELj16ENS_18Kernel_traits_baseILj6144EfffffjLj256EEEEELb1ELb0ELb1ELb1EEEvNS_9FwdParamsE,@function
        .size           _ZN10layer_norm13ln_fwd_kernelINS_13Kernel_traitsIfffffjLj6144ELj1ELj1ELj8ELj16ENS_18Kernel_traits_baseILj6144EfffffjLj256EEEEELb1ELb0ELb1ELb1EEEvNS_9FwdParamsE,(.L_x_23363 - _ZN10layer_norm13ln_fwd_kernelINS_13Kernel_traitsIfffffjLj6144ELj1ELj1ELj8ELj16ENS_18Kernel_traits_baseILj6144EfffffjLj256EEEEELb1ELb0ELb1ELb1EEEvNS_9FwdParamsE)
        .other          _ZN10layer_norm13ln_fwd_kernelINS_13Kernel_traitsIfffffjLj6144ELj1ELj1ELj8ELj16ENS_18Kernel_traits_baseILj6144EfffffjLj256EEEEELb1ELb0ELb1ELb1EEEvNS_9FwdParamsE,@"STO_CUDA_ENTRY STV_DEFAULT"
_ZN10layer_norm13ln_fwd_kernelINS_13Kernel_traitsIfffffjLj6144ELj1ELj1ELj8ELj16ENS_18Kernel_traits_baseILj6144EfffffjLj256EEEEELb1ELb0ELb1ELb1EEEvNS_9FwdParamsE:
.text._ZN10layer_norm13ln_fwd_kernelINS_13Kernel_traitsIfffffjLj6144ELj1ELj1ELj8ELj16ENS_18Kernel_traits_baseILj6144EfffffjLj256EEEEELb1ELb0ELb1ELb1EEEvNS_9FwdParamsE:
        /* <DEDUP_REMOVED lines=15> */
[----:B0-----:R-:W-:Y:S01]  /*00f0*/  @P0 MOV R6, R0 ;  /* 0x0000000000060202 */ /* 0x001fe20000000f00 */
[----:B-1----:R-:W-:-:S05]  /*0100*/  @P0 IMAD.MOV.U32 R7, RZ, RZ, R11 ;  /* 0x000000ffff070224 */ /* 0x002fca00078e000b */
[----:B------:R-:W3:Y:S01]  /*0110*/  @P0 LDG.E.64 R4, desc[UR6][R6.64] ;  /* 0x0000000606040981 */ /* 0x000ee2000c1e1b00 */
        /* <DEDUP_REMOVED lines=18> */
[----:B------:R-:W-:Y:S02]  /*0240*/  UIADD3 UR16, UR4, -0x61c88647, URZ ;  /* 0x9e3779b904107890 */ /* 0x000fe4000fffe03f */
[----:B------:R-:W-:Y:S02]  /*0250*/  UIADD3 UR17, UR5, -0x4498517b, URZ ;  /* 0xbb67ae8505117890 */ /* 0x000fe4000fffe03f */
[----:B------:R-:W-:Y:S02]  /*0260*/  UIADD3 UR18, UR4, 0x3c6ef372, URZ ;  /* 0x3c6ef37204127890 */ /* 0x000fe4000fffe03f */
[----:B------:R-:W-:Y:S01]  /*0270*/  UIADD3 UR19, UR5, 0x76cf5d0a, URZ ;  /* 0x76cf5d0a05137890 */ /* 0x000fe2000fffe03f */
[----:B---3--:R-:W-:Y:S01]  /*0280*/  @P0 IADD3 R0, P1, R4, R13, RZ ;  /* 0x0000000d04000210 */ /* 0x008fe20007f3e0ff */
        /* <DEDUP_REMOVED lines=55> */
[----:B------:R-:W-:-:S03]  /*0600*/  IADD3 R2, P1, R7, UR12, RZ ;  /* 0x0000000c07027c10 */ /* 0x000fc6000ff3e0ff */
[----:B------:R-:W-:Y:S01]  /*0610*/  IMAD.X R5, RZ, RZ, UR11, P2 ;  /* 0x0000000bff057e24 */ /* 0x000fe200090e06ff */
[----:B------:R-:W-:Y:S01]  /*0620*/  LOP3.LUT R6, R3, UR31, R6, 0x96, !PT ;  /* 0x0000001f03067c12 */ /* 0x000fe2000f8e9606 */
[----:B------:R-:W-:Y:S01]  /*0630*/  IMAD.X R3, RZ, RZ, UR13, P1 ;  /* 0x0000000dff037e24 */ /* 0x000fe200088e06ff */
[----:B------:R-:W-:Y:S02]  /*0640*/  ISETP.GE.AND P1, PT, R95, UR9, PT ;  /* 0x000000095f007c0c */ /* 0x000fe4000bf26270 */
[----:B------:R0:W5:Y:S04]  /*0650*/  @P0 LDG.E.128 R56, desc[UR6][R4.64] ;  /* 0x0000000604380981 */ /* 0x000168000c1e1d00 */
        /* <DEDUP_REMOVED lines=15> */
[----:B0-----:R-:W-:Y:S01]  /*0750*/  IMAD.HI.U32 R5, R6, -0x326172a9, RZ ;  /* 0xcd9e8d5706057827 */ /* 0x001fe200078e00ff */
[----:B------:R-:W-:Y:S01]  /*0760*/  ULDC.U8 UR8, c[0x0][0x2a0] ;  /* 0x0000a80000087ab9 */ /* 0x000fe20000000000 */
[----:B------:R-:W-:Y:S01]  /*0770*/  MOV R9, R61 ;  /* 0x0000003d00097202 */ /* 0x000fe20000000f00 */
[----:B------:R-:W-:Y:S01]  /*0780*/  ULDC UR9, c[0x0][0x294] ;  /* 0x0000a50000097ab9 */ /* 0x000fe20000000800 */
[----:B------:R-:W-:Y:S01]  /*0790*/  IMAD R93, R93, -0x2daee0ad, RZ ;  /* 0xd2511f535d5d7824 */ /* 0x000fe200078e02ff */
[----:B------:R-:W-:Y:S01]  /*07a0*/  LOP3.LUT R94, R5, UR13, R94, 0x96, !PT ;  /* 0x0000000d055e7c12 */ /* 0x000fe2000f8e965e */
[----:B------:R-:W-:Y:S01]  /*07b0*/  IMAD.HI.U32 R4, R8, -0x2daee0ad, RZ ;  /* 0xd2511f5308047827 */ /* 0x000fe200078e00ff */
[----:B------:R-:W-:Y:S01]  /*07c0*/  LOP3.LUT R7, R0, 0x3, RZ, 0xc0, !PT ;  /* 0x0000000300077812 */ /* 0x000fe200078ec0ff */
[----:B------:R-:W-:Y:S01]  /*07d0*/  ULDC UR12, c[0x0][0x290] ;  /* 0x0000a400000c7ab9 */ /* 0x000fe20000000800 */
[----:B------:R-:W-:Y:S01]  /*07e0*/  ISETP.NE.AND P2, PT, RZ, UR8, PT ;  /* 0x00000008ff007c0c */ /* 0x000fe2000bf45270 */
[----:B------:R-:W-:Y:S01]  /*07f0*/  IMAD R10, R6, -0x326172a9, RZ ;  /* 0xcd9e8d57060a7824 */ /* 0x000fe200078e02ff */
[----:B------:R-:W-:Y:S01]  /*0800*/  HFMA2.MMA R6, -RZ, RZ, 0, 0 ;  /* 0x00000000ff067435 */ /* 0x000fe200000001ff */
[----:B------:R-:W-:Y:S01]  /*0810*/  LOP3.LUT R93, R4, UR32, R93, 0x96, !PT ;  /* 0x00000020045d7c12 */ /* 0x000fe2000f8e965d */
[----:B------:R-:W-:Y:S01]  /*0820*/  IMAD.MOV.U32 R97, RZ, RZ, 0x1 ;  /* 0x00000001ff617424 */ /* 0x000fe200078e00ff */
[----:B------:R-:W-:Y:S01]  /*0830*/  LOP3.LUT R5, R96, 0xff, RZ, 0xc0, !PT ;  /* 0x000000ff60057812 */ /* 0x000fe200078ec0ff */
[----:B------:R-:W-:Y:S01]  /*0840*/  IMAD R8, R8, -0x2daee0ad, RZ ;  /* 0xd2511f5308087824 */ /* 0x000fe200078e02ff */
[----:B------:R-:W-:Y:S01]  /*0850*/  ULDC.64 UR10, c[0x0][0x298] ;  /* 0x0000a600000a7ab9 */ /* 0x000fe20000000a00 */
[----:B-1----:R-:W-:-:S05]  /*0860*/  ULDC.64 UR14, c[0x0][0x210] ;  /* 0x00008400000e7ab9 */ /* 0x002fca0000000a00 */
.L_x_22275:
        /* <DEDUP_REMOVED lines=48> */
.L_x_22047:
[----:B------:R-:W-:-:S07]  /*0b70*/  MOV R4, R10 ;  /* 0x0000000a00047202 */ /* 0x000fce0000000f00 */
.L_x_22048:
[----:B------:R-:W-:Y:S05]  /*0b80*/  BSYNC B1 ;  /* 0x0000000000017941 */ /* 0x000fea0003800000 */
.L_x_22046:
        /* <DEDUP_REMOVED lines=16> */
.L_x_22052:
[----:B------:R-:W-:Y:S05]  /*0c90*/  BSYNC B2 ;  /* 0x0000000000027941 */ /* 0x000fea0003800000 */
.L_x_22051:
        /* <DEDUP_REMOVED lines=44> */
.L_x_22050:
[----:B------:R-:W-:Y:S05]  /*0f60*/  BSYNC B1 ;  /* 0x0000000000017941 */ /* 0x000fea0003800000 */
.L_x_22049:
        /* <DEDUP_REMOVED lines=9> */
.L_x_22045:
[----:B------:R-:W-:Y:S05]  /*1000*/  BSYNC B0 ;  /* 0x0000000000007941 */ /* 0x000fea0003800000 */
.L_x_22044:
        /* <DEDUP_REMOVED lines=18> */
.L_x_22056:
[----:B------:R-:W-:-:S07]  /*1130*/  IMAD.MOV.U32 R3, RZ, RZ, R10 ;  /* 0x000000ffff037224 */ /* 0x000fce00078e000a */
.L_x_22057:
[----:B------:R-:W-:Y:S05]  /*1140*/  BSYNC B1 ;  /* 0x0000000000017941 */ /* 0x000fea0003800000 */
.L_x_22055:
        /* <DEDUP_REMOVED lines=16> */
.L_x_22061:
[----:B------:R-:W-:Y:S05]  /*1250*/  BSYNC B2 ;  /* 0x0000000000027941 */ /* 0x000fea0003800000 */
.L_x_22060:
        /* <DEDUP_REMOVED lines=44> */
.L_x_22059:
[----:B------:R-:W-:Y:S05]  /*1520*/  BSYNC B1 ;  /* 0x0000000000017941 */ /* 0x000fea0003800000 */
.L_x_22058:
        /* <DEDUP_REMOVED lines=9> */
.L_x_22054:
[----:B------:R-:W-:Y:S05]  /*15c0*/  BSYNC B0 ;  /* 0x0000000000007941 */ /* 0x000fea0003800000 */
.L_x_22053:
        /* <DEDUP_REMOVED lines=18> */
.L_x_22065:
[----:B------:R-:W-:-:S07]  /*16f0*/  MOV R2, R10 ;  /* 0x0000000a00027202 */ /* 0x000fce0000000f00 */
.L_x_22066:
[----:B------:R-:W-:Y:S05]  /*1700*/  BSYNC B1 ;  /* 0x0000000000017941 */ /* 0x000fea0003800000 */
.L_x_22064:
        /* <DEDUP_REMOVED lines=16> */
.L_x_22070:
[----:B------:R-:W-:Y:S05]  /*1810*/  BSYNC B2 ;  /* 0x0000000000027941 */ /* 0x000fea0003800000 */
.L_x_22069:
        /* <DEDUP_REMOVED lines=44> */
.L_x_22068:
[----:B------:R-:W-:Y:S05]  /*1ae0*/  BSYNC B1 ;  /* 0x0000000000017941 */ /* 0x000fea0003800000 */
.L_x_22067:
        /* <DEDUP_REMOVED lines=9> */
.L_x_22063:
[----:B------:R-:W-:Y:S05]  /*1b80*/  BSYNC B0 ;  /* 0x0000000000007941 */ /* 0x000fea0003800000 */
.L_x_22062:
        /* <DEDUP_REMOVED lines=18> */
.L_x_22074:
[----:B------:R-:W-:-:S07]  /*1cb0*/  IMAD.MOV.U32 R0, RZ, RZ, R10 ;  /* 0x000000ffff007224 */ /* 0x000fce00078e000a */
.L_x_22075:
[----:B------:R-:W-:Y:S05]  /*1cc0*/  BSYNC B1 ;  /* 0x0000000000017941 */ /* 0x000fea0003800000 */
.L_x_22073:
        /* <DEDUP_REMOVED lines=16> */
.L_x_22079:
[----:B------:R-:W-:Y:S05]  /*1dd0*/  BSYNC B2 ;  /* 0x0000000000027941 */ /* 0x000fea0003800000 */
.L_x_22078:
        /* <DEDUP_REMOVED lines=44> */
.L_x_22077:
[----:B------:R-:W-:Y:S05]  /*20a0*/  BSYNC B1 ;  /* 0x0000000000017941 */ /* 0x000fea0003800000 */
.L_x_22076:
        /* <DEDUP_REMOVED lines=9> */
.L_x_22072:
[----:B------:R-:W-:Y:S05]  /*2140*/  BSYNC B0 ;  /* 0x0000000000007941 */ /* 0x000fea0003800000 */
.L_x_22071:
        /* <DEDUP_REMOVED lines=8> */
[----:B-1----:R-:W-:Y:S01]  /*21d0*/  @P0 IMAD.WIDE.U32 R74, R79, 0x10, R74 ;  /* 0x000000104f4a0825 */ /* 0x002fe200078e004a */
[----:B------:R-:W-:Y:S06]  /*21e0*/  @!P3 BRA `(.L_x_22081) ;  /* 0x00000000002cb947 */ /* 0x000fec0003800000 */
        /* <DEDUP_REMOVED lines=11> */
.L_x_22081:
[----:B------:R-:W-:Y:S05]  /*22a0*/  BSYNC B0 ;  /* 0x0000000000007941 */ /* 0x000fea0003800000 */
.L_x_22080:
[----:B012---:R-:W-:Y:S01]  /*22b0*/  @P3 IMAD.WIDE.U32 R76, R7, 0x10, R72 ;  /* 0x00000010074c3825 */ /* 0x007fe200078e0048 */
        /* <DEDUP_REMOVED lines=20> */
.L_x_22085:
[----:B------:R-:W-:-:S07]  /*2400*/  MOV R4, R10 ;  /* 0x0000000a00047202 */ /* 0x000fce0000000f00 */
.L_x_22086:
[----:B------:R-:W-:Y:S05]  /*2410*/  BSYNC B1 ;  /* 0x0000000000017941 */ /* 0x000fea0003800000 */
.L_x_22084:
        /* <DEDUP_REMOVED lines=16> */
.L_x_22090:
[----:B------:R-:W-:Y:S05]  /*2520*/  BSYNC B2 ;  /* 0x0000000000027941 */ /* 0x000fea0003800000 */
.L_x_22089:
        /* <DEDUP_REMOVED lines=44> */
.L_x_22088:
[----:B------:R-:W-:Y:S05]  /*27f0*/  BSYNC B1 ;  /* 0x0000000000017941 */ /* 0x000fea0003800000 */
.L_x_22087:
        /* <DEDUP_REMOVED lines=9> */
.L_x_22083:
[----:B------:R-:W-:Y:S05]  /*2890*/  BSYNC B0 ;  /* 0x0000000000007941 */ /* 0x000fea0003800000 */
.L_x_22082:
        /* <DEDUP_REMOVED lines=18> */
.L_x_22094:
[----:B------:R-:W-:-:S07]  /*29c0*/  IMAD.MOV.U32 R3, RZ, RZ, R10 ;  /* 0x000000ffff037224 */ /* 0x000fce00078e000a */
.L_x_22095:
[----:B------:R-:W-:Y:S05]  /*29d0*/  BSYNC B1 ;  /* 0x0000000000017941 */ /* 0x000fea0003800000 */
.L_x_22093:
        /* <DEDUP_REMOVED lines=16> */
.L_x_22099:
[----:B------:R-:W-:Y:S05]  /*2ae0*/  BSYNC B2 ;  /* 0x0000000000027941 */ /* 0x000fea0003800000 */
.L_x_22098:
        /* <DEDUP_REMOVED lines=44> */
.L_x_22097:
[----:B------:R-:W-:Y:S05]  /*2db0*/  BSYNC B1 ;  /* 0x0000000000017941 */ /* 0x000fea0003800000 */
.L_x_22096:
        /* <DEDUP_REMOVED lines=9> */
.L_x_22092:
[----:B------:R-:W-:Y:S05]  /*2e50*/  BSYNC B0 ;  /* 0x0000000000007941 */ /* 0x000fea0003800000 */
.L_x_22091:
        /* <DEDUP_REMOVED lines=18> */
.L_x_22103:
[----:B------:R-:W-:-:S07]  /*2f80*/  MOV R2, R10 ;  /* 0x0000000a00027202 */ /* 0x000fce0000000f00 */
.L_x_22104:
[----:B------:R-:W-:Y:S05]  /*2f90*/  BSYNC B1 ;  /* 0x0000000000017941 */ /* 0x000fea0003800000 */
.L_x_22102:
        /* <DEDUP_REMOVED lines=16> */
.L_x_22108:
[----:B------:R-:W-:Y:S05]  /*30a0*/  BSYNC B2 ;  /* 0x0000000000027941 */ /* 0x000fea0003800000 */
.L_x_22107:
        /* <DEDUP_REMOVED lines=44> */
.L_x_22106:
[----:B------:R-:W-:Y:S05]  /*3370*/  BSYNC B1 ;  /* 0x0000000000017941 */ /* 0x000fea0003800000 */
.L_x_22105:
        /* <DEDUP_REMOVED lines=9> */
.L_x_22101:
[----:B------:R-:W-:Y:S05]  /*3410*/  BSYNC B0 ;  /* 0x0000000000007941 */ /* 0x000fea0003800000 */
.L_x_22100:
        /* <DEDUP_REMOVED lines=18> */
.L_x_22112:
[----:B------:R-:W-:-:S07]  /*3540*/  IMAD.MOV.U32 R0, RZ, RZ, R10 ;  /* 0x000000ffff007224 */ /* 0x000fce00078e000a */
.L_x_22113:
[----:B------:R-:W-:Y:S05]  /*3550*/  BSYNC B1 ;  /* 0x0000000000017941 */ /* 0x000fea0003800000 */
.L_x_22111:
        /* <DEDUP_REMOVED lines=16> */
.L_x_22117:
[----:B------:R-:W-:Y:S05]  /*3660*/  BSYNC B2 ;  /* 0x0000000000027941 */ /* 0x000fea0003800000 */
.L_x_22116:
        /* <DEDUP_REMOVED lines=44> */
.L_x_22115:
[----:B------:R-:W-:Y:S05]  /*3930*/  BSYNC B1 ;  /* 0x0000000000017941 */ /* 0x000fea0003800000 */
.L_x_22114:
        /* <DEDUP_REMOVED lines=9> */
.L_x_22110:
[----:B------:R-:W-:Y:S05]  /*39d0*/  BSYNC B0 ;  /* 0x0000000000007941 */ /* 0x000fea0003800000 */
.L_x_22109:
        /* <DEDUP_REMOVED lines=20> */
.L_x_22119:
[----:B------:R-:W-:Y:S05]  /*3b20*/  BSYNC B0 ;  /* 0x0000000000007941 */ /* 0x000fea0003800000 */
.L_x_22118:
        /* <DEDUP_REMOVED lines=21> */
.L_x_22123:
[----:B------:R-:W-:-:S07]  /*3c80*/  MOV R4, R10 ;  /* 0x0000000a00047202 */ /* 0x000fce0000000f00 */
.L_x_22124:
[----:B------:R-:W-:Y:S05]  /*3c90*/  BSYNC B1 ;  /* 0x0000000000017941 */ /* 0x000fea0003800000 */
.L_x_22122:
        /* <DEDUP_REMOVED lines=16> */
.L_x_22128:
[----:B------:R-:W-:Y:S05]  /*3da0*/  BSYNC B2 ;  /* 0x0000000000027941 */ /* 0x000fea0003800000 */
.L_x_22127:
        /* <DEDUP_REMOVED lines=44> */
.L_x_22126:
[----:B------:R-:W-:Y:S05]  /*4070*/  BSYNC B1 ;  /* 0x0000000000017941 */ /* 0x000fea0003800000 */
.L_x_22125:
        /* <DEDUP_REMOVED lines=9> */
.L_x_22121:
[----:B------:R-:W-:Y:S05]  /*4110*/  BSYNC B0 ;  /* 0x0000000000007941 */ /* 0x000fea0003800000 */
.L_x_22120:
        /* <DEDUP_REMOVED lines=18> */
.L_x_22132:
[----:B------:R-:W-:-:S07]  /*4240*/  IMAD.MOV.U32 R3, RZ, RZ, R10 ;  /* 0x000000ffff037224 */ /* 0x000fce00078e000a */
.L_x_22133:
[----:B------:R-:W-:Y:S05]  /*4250*/  BSYNC B1 ;  /* 0x0000000000017941 */ /* 0x000fea0003800000 */
.L_x_22131:
        /* <DEDUP_REMOVED lines=16> */
.L_x_22137:
[----:B------:R-:W-:Y:S05]  /*4360*/  BSYNC B2 ;  /* 0x0000000000027941 */ /* 0x000fea0003800000 */
.L_x_22136:
        /* <DEDUP_REMOVED lines=44> */
.L_x_22135:
[----:B------:R-:W-:Y:S05]  /*4630*/  BSYNC B1 ;  /* 0x0000000000017941 */ /* 0x000fea0003800000 */
.L_x_22134:
        /* <DEDUP_REMOVED lines=9> */
.L_x_22130:
[----:B------:R-:W-:Y:S05]  /*46d0*/  BSYNC B0 ;  /* 0x0000000000007941 */ /* 0x000fea0003800000 */
.L_x_22129:
        /* <DEDUP_REMOVED lines=18> */
.L_x_22141:
[----:B------:R-:W-:-:S07]  /*4800*/  MOV R2, R10 ;  /* 0x0000000a00027202 */ /* 0x000fce0000000f00 */
.L_x_22142:
[----:B------:R-:W-:Y:S05]  /*4810*/  BSYNC B1 ;  /* 0x0000000000017941 */ /* 0x000fea0003800000 */
.L_x_22140:
        /* <DEDUP_REMOVED lines=16> */
.L_x_22146:
[----:B------:R-:W-:Y:S05]  /*4920*/  BSYNC B2 ;  /* 0x0000000000027941 */ /* 0x000fea0003800000 */
.L_x_22145:
        /* <DEDUP_REMOVED lines=44> */
.L_x_22144:
[----:B------:R-:W-:Y:S05]  /*4bf0*/  BSYNC B1 ;  /* 0x0000000000017941 */ /* 0x000fea0003800000 */
.L_x_22143:
        /* <DEDUP_REMOVED lines=9> */
.L_x_22139:
[----:B------:R-:W-:Y:S05]  /*4c90*/  BSYNC B0 ;  /* 0x0000000000007941 */ /* 0x000fea0003800000 */
.L_x_22138:
        /* <DEDUP_REMOVED lines=18> */
.L_x_22150:
[----:B------:R-:W-:-:S07]  /*4dc0*/  IMAD.MOV.U32 R0, RZ, RZ, R10 ;  /* 0x000000ffff007224 */ /* 0x000fce00078e000a */
.L_x_22151:
[----:B------:R-:W-:Y:S05]  /*4dd0*/  BSYNC B1 ;  /* 0x0000000000017941 */ /* 0x000fea0003800000 */
.L_x_22149:
        /* <DEDUP_REMOVED lines=16> */
.L_x_22155:
[----:B------:R-:W-:Y:S05]  /*4ee0*/  BSYNC B2 ;  /* 0x0000000000027941 */ /* 0x000fea0003800000 */
.L_x_22154:
        /* <DEDUP_REMOVED lines=44> */
.L_x_22153:
[----:B------:R-:W-:Y:S05]  /*51b0*/  BSYNC B1 ;  /* 0x0000000000017941 */ /* 0x000fea0003800000 */
.L_x_22152:
        /* <DEDUP_REMOVED lines=9> */
.L_x_22148:
[----:B------:R-:W-:Y:S05]  /*5250*/  BSYNC B0 ;  /* 0x0000000000007941 */ /* 0x000fea0003800000 */
.L_x_22147:
        /* <DEDUP_REMOVED lines=20> */
.L_x_22157:
[----:B------:R-:W-:Y:S05]  /*53a0*/  BSYNC B0 ;  /* 0x0000000000007941 */ /* 0x000fea0003800000 */
.L_x_22156:
        /* <DEDUP_REMOVED lines=21> */
.L_x_22161:
[----:B------:R-:W-:-:S07]  /*5500*/  MOV R4, R10 ;  /* 0x0000000a00047202 */ /* 0x000fce0000000f00 */
.L_x_22162:
[----:B------:R-:W-:Y:S05]  /*5510*/  BSYNC B1 ;  /* 0x0000000000017941 */ /* 0x000fea0003800000 */
.L_x_22160:
        /* <DEDUP_REMOVED lines=16> */
.L_x_22166:
[----:B------:R-:W-:Y:S05]  /*5620*/  BSYNC B2 ;  /* 0x0000000000027941 */ /* 0x000fea0003800000 */
.L_x_22165:
        /* <DEDUP_REMOVED lines=44> */
.L_x_22164:
[----:B------:R-:W-:Y:S05]  /*58f0*/  BSYNC B1 ;  /* 0x0000000000017941 */ /* 0x000fea0003800000 */
.L_x_22163:
        /* <DEDUP_REMOVED lines=9> */
.L_x_22159:
[----:B------:R-:W-:Y:S05]  /*5990*/  BSYNC B0 ;  /* 0x0000000000007941 */ /* 0x000fea0003800000 */
.L_x_22158:
        /* <DEDUP_REMOVED lines=18> */
.L_x_22170:
[----:B------:R-:W-:-:S07]  /*5ac0*/  IMAD.MOV.U32 R3, RZ, RZ, R10 ;  /* 0x000000ffff037224 */ /* 0x000fce00078e000a */
.L_x_22171:
[----:B------:R-:W-:Y:S05]  /*5ad0*/  BSYNC B1 ;  /* 0x0000000000017941 */ /* 0x000fea0003800000 */
.L_x_22169:
        /* <DEDUP_REMOVED lines=16> */
.L_x_22175:
[----:B------:R-:W-:Y:S05]  /*5be0*/  BSYNC B2 ;  /* 0x0000000000027941 */ /* 0x000fea0003800000 */
.L_x_22174:
        /* <DEDUP_REMOVED lines=44> */
.L_x_22173:
[----:B------:R-:W-:Y:S05]  /*5eb0*/  BSYNC B1 ;  /* 0x0000000000017941 */ /* 0x000fea0003800000 */
.L_x_22172:
        /* <DEDUP_REMOVED lines=9> */
.L_x_22168:
[----:B------:R-:W-:Y:S05]  /*5f50*/  BSYNC B0 ;  /* 0x0000000000007941 */ /* 0x000fea0003800000 */
.L_x_22167:
        /* <DEDUP_REMOVED lines=18> */
.L_x_22179:
[----:B------:R-:W-:-:S07]  /*6080*/  MOV R2, R10 ;  /* 0x0000000a00027202 */ /* 0x000fce0000000f00 */
.L_x_22180:
[----:B------:R-:W-:Y:S05]  /*6090*/  BSYNC B1 ;  /* 0x0000000000017941 */ /* 0x000fea0003800000 */
.L_x_22178:
        /* <DEDUP_REMOVED lines=16> */
.L_x_22184:
[----:B------:R-:W-:Y:S05]  /*61a0*/  BSYNC B2 ;  /* 0x0000000000027941 */ /* 0x000fea0003800000 */
.L_x_22183:
        /* <DEDUP_REMOVED lines=44> */
.L_x_22182:
[----:B------:R-:W-:Y:S05]  /*6470*/  BSYNC B1 ;  /* 0x0000000000017941 */ /* 0x000fea0003800000 */
.L_x_22181:
        /* <DEDUP_REMOVED lines=9> */
.L_x_22177:
[----:B------:R-:W-:Y:S05]  /*6510*/  BSYNC B0 ;  /* 0x0000000000007941 */ /* 0x000fea0003800000 */
.L_x_22176:
        /* <DEDUP_REMOVED lines=18> */
.L_x_22188:
[----:B------:R-:W-:-:S07]  /*6640*/  IMAD.MOV.U32 R0, RZ, RZ, R10 ;  /* 0x000000ffff007224 */ /* 0x000fce00078e000a */
.L_x_22189:
[----:B------:R-:W-:Y:S05]  /*6650*/  BSYNC B1 ;  /* 0x0000000000017941 */ /* 0x000fea0003800000 */
.L_x_22187:
        /* <DEDUP_REMOVED lines=16> */
.L_x_22193:
[----:B------:R-:W-:Y:S05]  /*6760*/  BSYNC B2 ;  /* 0x0000000000027941 */ /* 0x000fea0003800000 */
.L_x_22192:
        /* <DEDUP_REMOVED lines=44> */
.L_x_22191:
[----:B------:R-:W-:Y:S05]  /*6a30*/  BSYNC B1 ;  /* 0x0000000000017941 */ /* 0x000fea0003800000 */
.L_x_22190:
        /* <DEDUP_REMOVED lines=9> */
.L_x_22186:
[----:B------:R-:W-:Y:S05]  /*6ad0*/  BSYNC B0 ;  /* 0x0000000000007941 */ /* 0x000fea0003800000 */
.L_x_22185:
        /* <DEDUP_REMOVED lines=20> */
.L_x_22195:
[----:B------:R-:W-:Y:S05]  /*6c20*/  BSYNC B0 ;  /* 0x0000000000007941 */ /* 0x000fea0003800000 */
.L_x_22194:
        /* <DEDUP_REMOVED lines=21> */
.L_x_22199:
[----:B------:R-:W-:-:S07]  /*6d80*/  MOV R4, R10 ;  /* 0x0000000a00047202 */ /* 0x000fce0000000f00 */
.L_x_22200:
[----:B------:R-:W-:Y:S05]  /*6d90*/  BSYNC B1 ;  /* 0x0000000000017941 */ /* 0x000fea0003800000 */
.L_x_22198:
        /* <DEDUP_REMOVED lines=16> */
.L_x_22204:
[----:B------:R-:W-:Y:S05]  /*6ea0*/  BSYNC B2 ;  /* 0x0000000000027941 */ /* 0x000fea0003800000 */
.L_x_22203:
        /* <DEDUP_REMOVED lines=44> */
.L_x_22202:
[----:B------:R-:W-:Y:S05]  /*7170*/  BSYNC B1 ;  /* 0x0000000000017941 */ /* 0x000fea0003800000 */
.L_x_22201:
        /* <DEDUP_REMOVED lines=9> */
.L_x_22197:
[----:B------:R-:W-:Y:S05]  /*7210*/  BSYNC B0 ;  /* 0x0000000000007941 */ /* 0x000fea0003800000 */
.L_x_22196:
        /* <DEDUP_REMOVED lines=18> */
.L_x_22208:
[----:B------:R-:W-:-:S07]  /*7340*/  IMAD.MOV.U32 R3, RZ, RZ, R10 ;  /* 0x000000ffff037224 */ /* 0x000fce00078e000a */
.L_x_22209:
[----:B------:R-:W-:Y:S05]  /*7350*/  BSYNC B1 ;  /* 0x0000000000017941 */ /* 0x000fea0003800000 */
.L_x_22207:
        /* <DEDUP_REMOVED lines=16> */
.L_x_22213:
[----:B------:R-:W-:Y:S05]  /*7460*/  BSYNC B2 ;  /* 0x0000000000027941 */ /* 0x000fea0003800000 */
.L_x_22212:
        /* <DEDUP_REMOVED lines=44> */
.L_x_22211:
[----:B------:R-:W-:Y:S05]  /*7730*/  BSYNC B1 ;  /* 0x0000000000017941 */ /* 0x000fea0003800000 */
.L_x_22210:
        /* <DEDUP_REMOVED lines=9> */
.L_x_22206:
[----:B------:R-:W-:Y:S05]  /*77d0*/  BSYNC B0 ;  /* 0x0000000000007941 */ /* 0x000fea0003800000 */
.L_x_22205:
        /* <DEDUP_REMOVED lines=18> */
.L_x_22217:
[----:B------:R-:W-:-:S07]  /*7900*/  MOV R2, R10 ;  /* 0x0000000a00027202 */ /* 0x000fce0000000f00 */
.L_x_22218:
[----:B------:R-:W-:Y:S05]  /*7910*/  BSYNC B1 ;  /* 0x0000000000017941 */ /* 0x000fea0003800000 */
.L_x_22216:
        /* <DEDUP_REMOVED lines=16> */
.L_x_22222:
[----:B------:R-:W-:Y:S05]  /*7a20*/  BSYNC B2 ;  /* 0x0000000000027941 */ /* 0x000fea0003800000 */
.L_x_22221:
        /* <DEDUP_REMOVED lines=44> */
.L_x_22220:
[----:B------:R-:W-:Y:S05]  /*7cf0*/  BSYNC B1 ;  /* 0x0000000000017941 */ /* 0x000fea0003800000 */
.L_x_22219:
        /* <DEDUP_REMOVED lines=9> */
.L_x_22215:
[----:B------:R-:W-:Y:S05]  /*7d90*/  BSYNC B0 ;  /* 0x0000000000007941 */ /* 0x000fea0003800000 */
.L_x_22214:
        /* <DEDUP_REMOVED lines=18> */
.L_x_22226:
[----:B------:R-:W-:-:S07]  /*7ec0*/  IMAD.MOV.U32 R0, RZ, RZ, R10 ;  /* 0x000000ffff007224 */ /* 0x000fce00078e000a */
.L_x_22227:
[----:B------:R-:W-:Y:S05]  /*7ed0*/  BSYNC B1 ;  /* 0x0000000000017941 */ /* 0x000fea0003800000 */
.L_x_22225:
        /* <DEDUP_REMOVED lines=16> */
.L_x_22231:
[----:B------:R-:W-:Y:S05]  /*7fe0*/  BSYNC B2 ;  /* 0x0000000000027941 */ /* 0x000fea0003800000 */
.L_x_22230:
        /* <DEDUP_REMOVED lines=44> */
.L_x_22229:
[----:B------:R-:W-:Y:S05]  /*82b0*/  BSYNC B1 ;  /* 0x0000000000017941 */ /* 0x000fea0003800000 */
.L_x_22228:
        /* <DEDUP_REMOVED lines=9> */
.L_x_22224:
[----:B------:R-:W-:Y:S05]  /*8350*/  BSYNC B0 ;  /* 0x0000000000007941 */ /* 0x000fea0003800000 */
.L_x_22223:
[----:B------:R-:W-:Y:S01]  /*8360*/  VIADD R111, R91, 0x500 ;  /* 0x000005005b6f7836 */ /* 0x000fe20000000000 */
[----:B------:R-:W0:Y:S01]  /*8370*/  @P0 LDC.64 R106, c[0x0][0x230] ;  /* 0x00008c00ff6a0b82 */ /* 0x000e220000000a00 */
[----:B------:R-:W-:Y:S01]  /*8380*/  IMAD.WIDE.U32 R90, R109, 0x10, R102 ;  /* 0x000000106d5a7825 */ /* 0x000fe200078e0066 */
[----:B------:R-:W-:Y:S01]  /*8390*/  BSSY B0, `(.L_x_22232) ;  /* 0x0000011000007945 */ /* 0x000fe20003800000 */
[----:B------:R-:W-:-:S03]  /*83a0*/  IADD3 R101, R101, 0x500, RZ ;  /* 0x0000050065657810 */ /* 0x000fc60007ffe0ff */
[----:B------:R1:W-:Y:S02]  /*83b0*/  STG.E.128 desc[UR6][R90.64], R84 ;  /* 0x000000545a007986 */ /* 0x0003e4000c101d06 */
        /* <DEDUP_REMOVED lines=14> */
.L_x_22233:
[----:B------:R-:W-:Y:S05]  /*84a0*/  BSYNC B0 ;  /* 0x0000000000007941 */ /* 0x000fea0003800000 */
.L_x_22232:
        /* <DEDUP_REMOVED lines=21> */
.L_x_22237:
[----:B------:R-:W-:-:S07]  /*8600*/  MOV R4, R10 ;  /* 0x0000000a00047202 */ /* 0x000fce0000000f00 */
.L_x_22238:
[----:B------:R-:W-:Y:S05]  /*8610*/  BSYNC B1 ;  /* 0x0000000000017941 */ /* 0x000fea0003800000 */
.L_x_22236:
        /* <DEDUP_REMOVED lines=16> */
.L_x_22242:
[----:B------:R-:W-:Y:S05]  /*8720*/  BSYNC B2 ;  /* 0x0000000000027941 */ /* 0x000fea0003800000 */
.L_x_22241:
        /* <DEDUP_REMOVED lines=44> */
.L_x_22240:
[----:B------:R-:W-:Y:S05]  /*89f0*/  BSYNC B1 ;  /* 0x0000000000017941 */ /* 0x000fea0003800000 */
.L_x_22239:
        /* <DEDUP_REMOVED lines=9> */
.L_x_22235:
[----:B------:R-:W-:Y:S05]  /*8a90*/  BSYNC B0 ;  /* 0x0000000000007941 */ /* 0x000fea0003800000 */
.L_x_22234:
        /* <DEDUP_REMOVED lines=18> */
.L_x_22246:
[----:B------:R-:W-:-:S07]  /*8bc0*/  IMAD.MOV.U32 R3, RZ, RZ, R10 ;  /* 0x000000ffff037224 */ /* 0x000fce00078e000a */
.L_x_22247:
[----:B------:R-:W-:Y:S05]  /*8bd0*/  BSYNC B1 ;  /* 0x0000000000017941 */ /* 0x000fea0003800000 */
.L_x_22245:
        /* <DEDUP_REMOVED lines=16> */
.L_x_22251:
[----:B------:R-:W-:Y:S05]  /*8ce0*/  BSYNC B2 ;  /* 0x0000000000027941 */ /* 0x000fea0003800000 */
.L_x_22250:
        /* <DEDUP_REMOVED lines=44> */
.L_x_22249:
[----:B------:R-:W-:Y:S05]  /*8fb0*/  BSYNC B1 ;  /* 0x0000000000017941 */ /* 0x000fea0003800000 */
.L_x_22248:
        /* <DEDUP_REMOVED lines=9> */
.L_x_22244:
[----:B------:R-:W-:Y:S05]  /*9050*/  BSYNC B0 ;  /* 0x0000000000007941 */ /* 0x000fea0003800000 */
.L_x_22243:
        /* <DEDUP_REMOVED lines=18> */
.L_x_22255:
[----:B------:R-:W-:-:S07]  /*9180*/  MOV R2, R10 ;  /* 0x0000000a00027202 */ /* 0x000fce0000000f00 */
.L_x_22256:
[----:B------:R-:W-:Y:S05]  /*9190*/  BSYNC B1 ;  /* 0x0000000000017941 */ /* 0x000fea0003800000 */
.L_x_22254:
        /* <DEDUP_REMOVED lines=16> */
.L_x_22260:
[----:B------:R-:W-:Y:S05]  /*92a0*/  BSYNC B2 ;  /* 0x0000000000027941 */ /* 0x000fea0003800000 */
.L_x_22259:
        /* <DEDUP_REMOVED lines=44> */
.L_x_22258:
[----:B------:R-:W-:Y:S05]  /*9570*/  BSYNC B1 ;  /* 0x0000000000017941 */ /* 0x000fea0003800000 */
.L_x_22257:
        /* <DEDUP_REMOVED lines=9> */
.L_x_22253:
[----:B------:R-:W-:Y:S05]  /*9610*/  BSYNC B0 ;  /* 0x0000000000007941 */ /* 0x000fea0003800000 */
.L_x_22252:
        /* <DEDUP_REMOVED lines=18> */
.L_x_22264:
[----:B------:R-:W-:-:S07]  /*9740*/  IMAD.MOV.U32 R0, RZ, RZ, R10 ;  /* 0x000000ffff007224 */ /* 0x000fce00078e000a */
.L_x_22265:
[----:B------:R-:W-:Y:S05]  /*9750*/  BSYNC B1 ;  /* 0x0000000000017941 */ /* 0x000fea0003800000 */
.L_x_22263:
        /* <DEDUP_REMOVED lines=16> */
.L_x_22269:
[----:B------:R-:W-:Y:S05]  /*9860*/  BSYNC B2 ;  /* 0x0000000000027941 */ /* 0x000fea0003800000 */
.L_x_22268:
        /* <DEDUP_REMOVED lines=44> */
.L_x_22267:
[----:B------:R-:W-:Y:S05]  /*9b30*/  BSYNC B1 ;  /* 0x0000000000017941 */ /* 0x000fea0003800000 */
.L_x_22266:
        /* <DEDUP_REMOVED lines=9> */
.L_x_22262:
[----:B------:R-:W-:Y:S05]  /*9bd0*/  BSYNC B0 ;  /* 0x0000000000007941 */ /* 0x000fea0003800000 */
.L_x_22261:
[----:B------:R-:W-:Y:S01]  /*9be0*/  FADD.FTZ R104, RZ, R68 ;  /* 0x00000044ff687221 */ /* 0x000fe20000010000 */
[----:B------:R-:W-:Y:S01]  /*9bf0*/  IMAD.WIDE.U32 R102, R111, 0x10, R102 ;  /* 0x000000106f667825 */ /* 0x000fe200078e0066 */
[----:B------:R-:W-:Y:S01]  /*9c00*/  LOP3.LUT P0, RZ, R97, 0xff, RZ, 0xc0, !PT ;  /* 0x000000ff61ff7812 */ /* 0x000fe2000780c0ff */
[----:B------:R-:W-:Y:S02]  /*9c10*/  BSSY B0, `(.L_x_22270) ;  /* 0x0000027000007945 */ /* 0x000fe40003800000 */
        /* <DEDUP_REMOVED lines=26> */
[----:B0-----:R-:W-:Y:S06]  /*9dc0*/  @!P3 BRA `(.L_x_22271) ;  /* 0x00000000002cb947 */ /* 0x001fec0003800000 */
        /* <DEDUP_REMOVED lines=11> */
.L_x_22271:
[----:B------:R-:W-:Y:S05]  /*9e80*/  BSYNC B0 ;  /* 0x0000000000007941 */ /* 0x000fea0003800000 */
.L_x_22270:
        /* <DEDUP_REMOVED lines=72> */
.L_x_22286:
[----:B------:R-:W2:Y:S01]  /*a310*/  @!P1 S2R R106, SR_CgaCtaId ;  /* 0x00000000006a9919 */ /* 0x000ea20000008800 */
[----:B------:R-:W-:Y:S01]  /*a320*/  @!P1 MOV R97, 0x400 ;  /* 0x0000040000619802 */ /* 0x000fe20000000f00 */
[----:B01----:R-:W-:Y:S01]  /*a330*/  FADD.FTZ R103, R103, R110 ;  /* 0x0000006e67677221 */ /* 0x003fe20000010000 */
        /* <DEDUP_REMOVED lines=17> */
[----:B------:R0:W-:Y:S02]  /*a450*/  @!P1 LDS.64 R102, [R104] ;  /* 0x0000000068669984 */ /* 0x0001e40000000a00 */
[----:B------:R-:W-:Y:S01]  /*a460*/  @!P1 IMAD.MOV.U32 R101, RZ, RZ, 0x300 ;  /* 0x00000300ff659424 */ /* 0x000fe200078e00ff */
        /* <DEDUP_REMOVED lines=14> */
[----:B------:R-:W-:Y:S01]  /*a550*/  I2FP.F32.S32 R101, R109 ;  /* 0x0000006d00657245 */ /* 0x000fe20000201400 */
[----:B------:R-:W-:Y:S01]  /*a560*/  FFMA.FTZ R111, R104, R102, R111 ;  /* 0x00000066686f7223 */ /* 0x000fe2000001006f */
[----:B------:R-:W-:Y:S01]  /*a570*/  FMUL.FTZ R107, R107, R107 ;  /* 0x0000006b6b6b7220 */ /* 0x000fe20000410000 */
[----:B---3--:R-:W-:Y:S02]  /*a580*/  FADD.FTZ R103, R108, R103 ;  /* 0x000000676c677221 */ /* 0x008fe40000010000 */
        /* <DEDUP_REMOVED lines=19> */
[----:B------:R-:W-:Y:S01]  /*a6c0*/  FMUL.FTZ R102, R102, R112 ;  /* 0x0000007066667220 */ /* 0x000fe20000410000 */
[----:B------:R-:W1:Y:S03]  /*a6d0*/  LDC R107, c[0x0][0x2d8] ;  /* 0x0000b600ff6b7b82 */ /* 0x000e660000000800 */
[----:B------:R-:W-:Y:S01]  /*a6e0*/  FFMA.FTZ R102, R106, R102, R103 ;  /* 0x000000666a667223 */ /* 0x000fe20000010067 */
[----:B------:R-:W2:Y:S04]  /*a6f0*/  MUFU.RCP R109, R109 ;  /* 0x0000006d006d7308 */ /* 0x000ea80000001000 */
        /* <DEDUP_REMOVED lines=8> */
[----:B------:R-:W-:Y:S01]  /*a780*/  FMUL.FTZ R101, R101, R110 ;  /* 0x0000006e65657220 */ /* 0x000fe20000410000 */
[----:B------:R-:W0:Y:S01]  /*a790*/  @!P1 LDC.64 R102, c[0x0][0x250] ;  /* 0x00009400ff669b82 */ /* 0x000e220000000a00 */
[----:B------:R-:W2:Y:S02]  /*a7a0*/  SHFL.IDX PT, R111, R106, RZ, 0x1f ;  /* 0x00001fff6a6f7589 */ /* 0x000ea400000e0000 */
[----:B------:R-:W-:-:S05]  /*a7b0*/  FFMA.FTZ R101, R109, R101, R104 ;  /* 0x000000656d657223 */ /* 0x000fca0000010068 */
[----:B------:R-:W1:Y:S01]  /*a7c0*/  SHFL.IDX PT, R110, R101, RZ, 0x1f ;  /* 0x00001fff656e7589 */ /* 0x000e6200000e0000 */
[----:B------:R-:W3:Y:S01]  /*a7d0*/  @!P1 LDC.64 R104, c[0x0][0x258] ;  /* 0x00009600ff689b82 */ /* 0x000ee20000000a00 */
[----:B0-----:R-:W-:Y:S01]  /*a7e0*/  @!P1 LEA R102, P3, R95, R102, 0x2 ;  /* 0x000000665f669211 */ /* 0x001fe200078610ff */
[----:B--2---:R-:W-:-:S03]  /*a7f0*/  FMUL.FTZ R97, R111, R111 ;  /* 0x0000006f6f617220 */ /* 0x004fc60000410000 */
[----:B------:R-:W-:Y:S02]  /*a800*/  @!P1 LEA.HI.X R103, R95, R103, R100, 0x2, P3 ;  /* 0x000000675f679211 */ /* 0x000fe400018f1464 */
[----:B------:R-:W-:Y:S01]  /*a810*/  FSEL R108, R97, RZ, P2 ;  /* 0x000000ff616c7208 */ /* 0x000fe20001000000 */
[----:B-1----:R-:W-:Y:S01]  /*a820*/  FFMA.FTZ R97, R110, UR12, R107 ;  /* 0x0000000c6e617c23 */ /* 0x002fe2000801006b */
[----:B---3--:R-:W-:Y:S01]  /*a830*/  @!P1 LEA R104, P4, R95, R104, 0x2 ;  /* 0x000000685f689211 */ /* 0x008fe200078810ff */
[----:B------:R0:W-:Y:S02]  /*a840*/  @!P1 STG.E desc[UR6][R102.64], R111 ;  /* 0x0000006f66009986 */ /* 0x0001e4000c101906 */
[----:B------:R-:W-:Y:S01]  /*a850*/  FADD.FTZ R97, R97, R108 ;  /* 0x0000006c61617221 */ /* 0x000fe20000010000 */
[----:B------:R-:W-:-:S05]  /*a860*/  @!P1 LEA.HI.X R105, R95, R105, R100, 0x2, P4 ;  /* 0x000000695f699211 */ /* 0x000fca00020f1464 */
[----:B------:R-:W1:Y:S02]  /*a870*/  MUFU.RSQ R97, R97 ;  /* 0x0000006100617308 */ /* 0x000e640000001400 */
[----:B-1----:R0:W-:Y:S01]  /*a880*/  @!P1 STG.E desc[UR6][R104.64], R97 ;  /* 0x0000006168009986 */ /* 0x0021e2000c101906 */
[----:B------:R-:W-:-:S13]  /*a890*/  ISETP.GE.AND P1, PT, R99, 0x1, PT ;  /* 0x000000016300780c */ /* 0x000fda0003f26270 */
[----:B0-----:R-:W-:Y:S05]  /*a8a0*/  @!P1 BRA `(.L_x_22274) ;  /* 0x0000000400849947 */ /* 0x001fea0003800000 */
[----:B------:R-:W0:Y:S01]  /*a8b0*/  LDC.64 R102, c[0x0][0x2b8] ;  /* 0x0000ae00ff667b82 */ /* 0x000e220000000a00 */
        /* <DEDUP_REMOVED lines=28> */
[----:B------:R-:W-:Y:S01]  /*aa80*/  LEA.HI R99, R74, R99, RZ, 0x2 ;  /* 0x000000634a637211 */ /* 0x000fe200078f10ff */
[C---:B------:R-:W-:Y:S01]  /*aa90*/  FMUL.FTZ R73, R97.reuse, R68 ;  /* 0x0000004461497220 */ /* 0x040fe20000410000 */
[----:B------:R-:W-:Y:S01]  /*aaa0*/  LOP3.LUT R5, R96, 0xff, RZ, 0xc0, !PT ;  /* 0x000000ff60057812 */ /* 0x000fe200078ec0ff */
[C---:B------:R-:W-:Y:S01]  /*aab0*/  FMUL.FTZ R69, R97.reuse, R70 ;  /* 0x0000004661457220 */ /* 0x040fe20000410000 */
[C---:B------:R-:W-:Y:S01]  /*aac0*/  FMUL.FTZ R98, R97.reuse, R98 ;  /* 0x0000006261627220 */ /* 0x040fe20000410000 */
[----:B------:R-:W-:Y:S01]  /*aad0*/  FMUL.FTZ R100, R97, R100 ;  /* 0x0000006461647220 */ /* 0x000fe20000410000 */
[----:B------:R-:W-:Y:S01]  /*aae0*/  LEA.HI.SX32 R99, R99, R5, 0x1e ;  /* 0x0000000563637211 */ /* 0x000fe200078ff2ff */
        /* <DEDUP_REMOVED lines=27> */
[----:B------:R-:W-:-:S02]  /*aca0*/  VIADD R91, R99, 0x200 ;  /* 0x00000200635b7836 */ /* 0x000fc40000000000 */
[----:B0-----:R-:W-:Y:S01]  /*acb0*/  FFMA.FTZ R72, R24, R79, R48 ;  /* 0x0000004f18487223 */ /* 0x001fe20000010030 */
[----:B------:R-:W-:Y:S01]  /*acc0*/  FFMA.FTZ R79, R23, R78, R47 ;  /* 0x0000004e174f7223 */ /* 0x000fe2000001002f */
[----:B------:R-:W-:Y:S01]  /*acd0*/  FFMA.FTZ R78, R22, R77, R46 ;  /* 0x0000004d164e7223 */ /* 0x000fe2000001002e */
[----:B------:R-:W-:Y:S01]  /*ace0*/  FFMA.FTZ R77, R21, R76, R45 ;  /* 0x0000004c154d7223 */ /* 0x000fe2000001002d */
[----:B------:R-:W-:Y:S01]  /*acf0*/  FFMA.FTZ R76, R20, R83, R44 ;  /* 0x00000053144c7223 */ /* 0x000fe2000001002c */
[----:B------:R-:W-:Y:S01]  /*ad00*/  IADD3 R97, R99, 0x300, RZ ;  /* 0x0000030063617810 */ /* 0x000fe20007ffe0ff */
[----:B------:R-:W-:Y:S01]  /*ad10*/  FFMA.FTZ R83, R19, R82, R43 ;  /* 0x0000005213537223 */ /* 0x000fe2000001002b */
[----:B------:R-:W-:Y:S01]  /*ad20*/  FFMA.FTZ R82, R18, R81, R42 ;  /* 0x0000005112527223 */ /* 0x000fe2000001002a */
[C---:B------:R-:W-:Y:S01]  /*ad30*/  VIADD R101, R99.reuse, 0x400 ;  /* 0x0000040063657836 */ /* 0x040fe20000000000 */
[----:B------:R-:W-:Y:S01]  /*ad40*/  IADD3 R111, R99, 0x500, RZ ;  /* 0x00000500636f7810 */ /* 0x000fe20007ffe0ff */
[----:B------:R-:W-:Y:S01]  /*ad50*/  FFMA.FTZ R81, R17, R80, R41 ;  /* 0x0000005011517223 */ /* 0x000fe20000010029 */
[----:B------:R-:W-:-:S04]  /*ad60*/  IMAD.WIDE.U32 R88, R89, 0x10, R102 ;  /* 0x0000001059587825 */ /* 0x000fc800078e0066 */
        /* <DEDUP_REMOVED lines=14> */
[--C-:B------:R-:W-:Y:S01]  /*ae50*/  IMAD.WIDE.U32 R100, R101, 0x10, R102.reuse ;  /* 0x0000001065647825 */ /* 0x100fe200078e0066 */
[----:B------:R0:W-:Y:S03]  /*ae60*/  STG.E.128 desc[UR6][R88.64], R68 ;  /* 0x0000004458007986 */ /* 0x0001e6000c101d06 */
[----:B------:R-:W-:Y:S01]  /*ae70*/  IMAD.WIDE.U32 R102, R111, 0x10, R102 ;  /* 0x000000106f667825 */ /* 0x000fe200078e0066 */
[----:B------:R0:W-:Y:S04]  /*ae80*/  STG.E.128 desc[UR6][R90.64], R72 ;  /* 0x000000485a007986 */ /* 0x0001e8000c101d06 */
[----:B------:R0:W-:Y:S04]  /*ae90*/  STG.E.128 desc[UR6][R98.64], R76 ;  /* 0x0000004c62007986 */ /* 0x0001e8000c101d06 */
[----:B------:R0:W-:Y:S04]  /*aea0*/  STG.E.128 desc[UR6][R100.64], R80 ;  /* 0x0000005064007986 */ /* 0x0001e8000c101d06 */
[----:B------:R0:W-:Y:S02]  /*aeb0*/  STG.E.128 desc[UR6][R102.64], R84 ;  /* 0x0000005466007986 */ /* 0x0001e4000c101d06 */
.L_x_22274:
[----:B------:R-:W-:Y:S05]  /*aec0*/  BSYNC B0 ;  /* 0x0000000000007941 */ /* 0x000fea0003800000 */
.L_x_22273:
[----:B------:R-:W-:Y:S01]  /*aed0*/  VIADD R95, R95, UR14 ;  /* 0x0000000e5f5f7c36 */ /* 0x000fe20008000000 */
[----:B------:R-:W-:-:S04]  /*aee0*/  SEL R97, RZ, 0x1, P0 ;  /* 0x00000001ff617807 */ /* 0x000fc80000000000 */
[----:B------:R-:W-:-:S13]  /*aef0*/  ISETP.GE.AND P1, PT, R95, UR15, PT ;  /* 0x0000000f5f007c0c */ /* 0x000fda000bf26270 */
[----:B------:R-:W-:Y:S05]  /*af00*/  @!P1 BRA `(.L_x_22275) ;  /* 0xffffff5800589947 */ /* 0x000fea000383ffff */
[----:B------:R-:W-:Y:S05]  /*af10*/  EXIT ;  /* 0x000000000000794d */ /* 0x000fea0003800000 */
.L_x_22272:
[----:B------:R-:W-:Y:S01]  /*af20*/  HFMA2.MMA R114, -RZ, RZ, 0, 1.847743988037109375e-06 ;  /* 0x0000001fff727435 */ /* 0x000fe200000001ff */
[----:B------:R-:W-:Y:S01]  /*af30*/  MOV R112, R106 ;  /* 0x0000006a00707202 */ /* 0x000fe20000000f00 */
[----:B------:R-:W-:Y:S02]  /*af40*/  IMAD.MOV.U32 R111, RZ, RZ, 0x1 ;  /* 0x00000001ff6f7424 */ /* 0x000fe400078e00ff */
[----:B------:R-:W-:-:S07]  /*af50*/  IMAD.MOV.U32 R109, RZ, RZ, -0x1 ;  /* 0xffffffffff6d7424 */ /* 0x000fce00078e00ff */
[----:B0----5:R-:W-:Y:S05]  /*af60*/  WARPSYNC.COLLECTIVE R109, `(.L_x_22276) ;  /* 0x000000006d087348 */ /* 0x021fea0003c00000 */
[----:B------:R1:W2:Y:S02]  /*af70*/  SHFL.BFLY P3, R110, R112, R111, R114 ;  /* 0x0c00006f706e7389 */ /* 0x0002a40000060072 */
[----:B012--5:R-:W-:Y:S01]  /*af80*/  ENDCOLLECTIVE ;  /* 0x000000000000791b */ /* 0x027fe20003800000 */
.L_x_22276:
[----:B------:R-:W-:Y:S01]  /*af90*/  HFMA2.MMA R111, -RZ, RZ, 0, 1.1920928955078125e-07 ;  /* 0x00000002ff6f7435 */ /* 0x000fe200000001ff */
[----:B------:R-:W-:-:S05]  /*afa0*/  MOV R97, R110 ;  /* 0x0000006e00617202 */ /* 0x000fca0000000f00 */
[----:B------:R-:W-:-:S04]  /*afb0*/  FADD.FTZ R101, R106, R97 ;  /* 0x000000616a657221 */ /* 0x000fc80000010000 */
[----:B------:R-:W-:-:S07]  /*afc0*/  IMAD.MOV.U32 R112, RZ, RZ, R101 ;  /* 0x000000ffff707224 */ /* 0x000fce00078e0065 */
[----:B------:R-:W-:Y:S05]  /*afd0*/  WARPSYNC.COLLECTIVE R109, `(.L_x_22277) ;  /* 0x000000006d087348 */ /* 0x000fea0003c00000 */
[----:B------:R0:W1:Y:S02]  /*afe0*/  SHFL.BFLY P3, R110, R112, R111, R114 ;  /* 0x0c00006f706e7389 */ /* 0x0000640000060072 */
[----:B01----:R-:W-:Y:S01]  /*aff0*/  ENDCOLLECTIVE ;  /* 0x000000000000791b */ /* 0x003fe20003800000 */
.L_x_22277:
[----:B------:R-:W-:Y:S02]  /*b000*/  IMAD.MOV.U32 R111, RZ, RZ, 0x4 ;  /* 0x00000004ff6f7424 */ /* 0x000fe400078e00ff */
[----:B------:R-:W-:-:S04]  /*b010*/  IMAD.MOV.U32 R102, RZ, RZ, R110 ;  /* 0x000000ffff667224 */ /* 0x000fc800078e006e */
[----:B------:R-:W-:-:S05]  /*b020*/  FADD.FTZ R103, R101, R102 ;  /* 0x0000006665677221 */ /* 0x000fca0000010000 */
[----:B------:R-:W-:-:S07]  /*b030*/  MOV R112, R103 ;  /* 0x0000006700707202 */ /* 0x000fce0000000f00 */
[----:B------:R-:W-:Y:S05]  /*b040*/  WARPSYNC.COLLECTIVE R109, `(.L_x_22278) ;  /* 0x000000006d087348 */ /* 0x000fea0003c00000 */
[----:B------:R0:W1:Y:S02]  /*b050*/  SHFL.BFLY P3, R110, R112, R111, R114 ;  /* 0x0c00006f706e7389 */ /* 0x0000640000060072 */
[----:B01----:R-:W-:Y:S01]  /*b060*/  ENDCOLLECTIVE ;  /* 0x000000000000791b */ /* 0x003fe20003800000 */
.L_x_22278:
[----:B------:R-:W-:Y:S01]  /*b070*/  HFMA2.MMA R111, -RZ, RZ, 0, 4.76837158203125e-07 ;  /* 0x00000008ff6f7435 */ /* 0x000fe200000001ff */
[----:B------:R-:W-:-:S05]  /*b080*/  MOV R102, R110 ;  /* 0x0000006e00667202 */ /* 0x000fca0000000f00 */
[----:B------:R-:W-:-:S04]  /*b090*/  FADD.FTZ R107, R103, R102 ;  /* 0x00000066676b7221 */ /* 0x000fc80000010000 */
[----:B------:R-:W-:-:S07]  /*b0a0*/  IMAD.MOV.U32 R112, RZ, RZ, R107 ;  /* 0x000000ffff707224 */ /* 0x000fce00078e006b */
[----:B------:R-:W-:Y:S05]  /*b0b0*/  WARPSYNC.COLLECTIVE R109, `(.L_x_22279) ;  /* 0x000000006d087348 */ /* 0x000fea0003c00000 */
[----:B------:R0:W1:Y:S02]  /*b0c0*/  SHFL.BFLY P3, R110, R112, R111, R114 ;  /* 0x0c00006f706e7389 */ /* 0x0000640000060072 */
[----:B01----:R-:W-:Y:S01]  /*b0d0*/  ENDCOLLECTIVE ;  /* 0x000000000000791b */ /* 0x003fe20003800000 */
.L_x_22279:
[----:B------:R-:W-:Y:S02]  /*b0e0*/  IMAD.MOV.U32 R111, RZ, RZ, 0x10 ;  /* 0x00000010ff6f7424 */ /* 0x000fe400078e00ff */
[----:B------:R-:W-:-:S04]  /*b0f0*/  IMAD.MOV.U32 R102, RZ, RZ, R110 ;  /* 0x000000ffff667224 */ /* 0x000fc800078e006e */
[----:B------:R-:W-:-:S05]  /*b100*/  FADD.FTZ R108, R107, R102 ;  /* 0x000000666b6c7221 */ /* 0x000fca0000010000 */
[----:B------:R-:W-:-:S07]  /*b110*/  MOV R112, R108 ;  /* 0x0000006c00707202 */ /* 0x000fce0000000f00 */
[----:B------:R-:W-:Y:S05]  /*b120*/  WARPSYNC.COLLECTIVE R109, `(.L_x_22280) ;  /* 0x000000006d087348 */ /* 0x000fea0003c00000 */
[----:B------:R0:W1:Y:S02]  /*b130*/  SHFL.BFLY P3, R110, R112, R111, R114 ;  /* 0x0c00006f706e7389 */ /* 0x0000640000060072 */
[----:B01----:R-:W-:Y:S01]  /*b140*/  ENDCOLLECTIVE ;  /* 0x000000000000791b */ /* 0x003fe20003800000 */
.L_x_22280:
        /* <DEDUP_REMOVED lines=56> */
.L_x_22281:
[----:B------:R-:W-:Y:S02]  /*b4d0*/  IMAD.MOV.U32 R111, RZ, RZ, 0x2 ;  /* 0x00000002ff6f7424 */ /* 0x000fe400078e00ff */
[----:B------:R-:W-:-:S04]  /*b4e0*/  IMAD.MOV.U32 R106, RZ, RZ, R110 ;  /* 0x000000ffff6a7224 */ /* 0x000fc800078e006e */
[----:B------:R-:W-:-:S05]  /*b4f0*/  FADD.FTZ R106, R97, R106 ;  /* 0x0000006a616a7221 */ /* 0x000fca0000010000 */
[----:B------:R-:W-:-:S07]  /*b500*/  MOV R112, R106 ;  /* 0x0000006a00707202 */ /* 0x000fce0000000f00 */
[----:B------:R-:W-:Y:S05]  /*b510*/  WARPSYNC.COLLECTIVE R109, `(.L_x_22282) ;  /* 0x000000006d087348 */ /* 0x000fea0003c00000 */
[----:B------:R0:W1:Y:S02]  /*b520*/  SHFL.BFLY P3, R110, R112, R111, R114 ;  /* 0x0c00006f706e7389 */ /* 0x0000640000060072 */
[----:B01----:R-:W-:Y:S01]  /*b530*/  ENDCOLLECTIVE ;  /* 0x000000000000791b */ /* 0x003fe20003800000 */
.L_x_22282:
[----:B------:R-:W-:Y:S01]  /*b540*/  HFMA2.MMA R111, -RZ, RZ, 0, 2.384185791015625e-07 ;  /* 0x00000004ff6f7435 */ /* 0x000fe200000001ff */
[----:B------:R-:W-:-:S05]  /*b550*/  MOV R101, R110 ;  /* 0x0000006e00657202 */ /* 0x000fca0000000f00 */
[----:B------:R-:W-:-:S04]  /*b560*/  FADD.FTZ R101, R106, R101 ;  /* 0x000000656a657221 */ /* 0x000fc80000010000 */
[----:B------:R-:W-:-:S07]  /*b570*/  IMAD.MOV.U32 R112, RZ, RZ, R101 ;  /* 0x000000ffff707224 */ /* 0x000fce00078e0065 */
[----:B------:R-:W-:Y:S05]  /*b580*/  WARPSYNC.COLLECTIVE R109, `(.L_x_22283) ;  /* 0x000000006d087348 */ /* 0x000fea0003c00000 */
[----:B------:R0:W1:Y:S02]  /*b590*/  SHFL.BFLY P3, R110, R112, R111, R114 ;  /* 0x0c00006f706e7389 */ /* 0x0000640000060072 */
[----:B01----:R-:W-:Y:S01]  /*b5a0*/  ENDCOLLECTIVE ;  /* 0x000000000000791b */ /* 0x003fe20003800000 */
.L_x_22283:
[----:B------:R-:W-:Y:S02]  /*b5b0*/  IMAD.MOV.U32 R111, RZ, RZ, 0x8 ;  /* 0x00000008ff6f7424 */ /* 0x000fe400078e00ff */
[----:B------:R-:W-:-:S04]  /*b5c0*/  IMAD.MOV.U32 R108, RZ, RZ, R110 ;  /* 0x000000ffff6c7224 */ /* 0x000fc800078e006e */
[----:B------:R-:W-:-:S05]  /*b5d0*/  FADD.FTZ R108, R101, R108 ;  /* 0x0000006c656c7221 */ /* 0x000fca0000010000 */
[----:B------:R-:W-:-:S07]  /*b5e0*/  MOV R112, R108 ;  /* 0x0000006c00707202 */ /* 0x000fce0000000f00 */
[----:B------:R-:W-:Y:S05]  /*b5f0*/  WARPSYNC.COLLECTIVE R109, `(.L_x_22284) ;  /* 0x000000006d087348 */ /* 0x000fea0003c00000 */
[----:B------:R0:W1:Y:S02]  /*b600*/  SHFL.BFLY P3, R110, R112, R111, R114 ;  /* 0x0c00006f706e7389 */ /* 0x0000640000060072 */
[----:B01----:R-:W-:Y:S01]  /*b610*/  ENDCOLLECTIVE ;  /* 0x000000000000791b */ /* 0x003fe20003800000 */
.L_x_22284:
[----:B------:R-:W-:Y:S01]  /*b620*/  HFMA2.MMA R111, -RZ, RZ, 0, 9.5367431640625e-07 ;  /* 0x00000010ff6f7435 */ /* 0x000fe200000001ff */
[----:B------:R-:W-:-:S05]  /*b630*/  MOV R103, R110 ;  /* 0x0000006e00677202 */ /* 0x000fca0000000f00 */
[----:B------:R-:W-:-:S04]  /*b640*/  FADD.FTZ R103, R108, R103 ;  /* 0x000000676c677221 */ /* 0x000fc80000010000 */
[----:B------:R-:W-:-:S07]  /*b650*/  IMAD.MOV.U32 R112, RZ, RZ, R103 ;  /* 0x000000ffff707224 */ /* 0x000fce00078e0067 */
[----:B------:R-:W-:Y:S05]  /*b660*/  WARPSYNC.COLLECTIVE R109, `(.L_x_22285) ;  /* 0x000000006d087348 */ /* 0x000fea0003c00000 */
[----:B------:R0:W1:Y:S02]  /*b670*/  SHFL.BFLY P3, R110, R112, R111, R114 ;  /* 0x0c00006f706e7389 */ /* 0x0000640000060072 */
[----:B01----:R-:W-:Y:S01]  /*b680*/  ENDCOLLECTIVE ;  /* 0x000000000000791b */ /* 0x003fe20003800000 */
.L_x_22285:
[----:B------:R-:W-:Y:S05]  /*b690*/  BRA `(.L_x_22286) ;  /* 0xffffffec001c7947 */ /* 0x000fea000383ffff */
.L_x_22287:
        /* <DEDUP_REMOVED lines=14> */
.L_x_23363:


//--------------------- .text._ZN10layer_norm13ln_fwd_kernelINS_13Kernel_traitsIfffffjLj6144ELj1ELj1ELj8ELj16ENS_18Kernel_traits_baseILj6144EfffffjLj256EEEEELb1ELb1ELb0ELb0EEEvNS_9FwdParamsE --------------------------
	.section	.text._ZN10layer_norm13ln_fwd_kernelINS_13Kernel_traitsIfffffjLj6144ELj1ELj1ELj8ELj16ENS_18Kernel_traits_baseILj6144EfffffjLj256EEEEELb1ELb1ELb0ELb0EEEvNS_9FwdParamsE,"ax",@progbits
	.align	128
        .global         _ZN10layer_norm13ln_fwd_kernelINS_13Kernel_traitsIfffffjLj6144ELj1ELj1ELj8ELj16ENS_18Kernel_traits_baseILj6144EfffffjLj256EEEEELb1ELb1ELb0ELb0EEEvNS_9FwdParamsE
        .type           _ZN10layer_norm13ln_fwd_kernelINS_13Kernel_traitsIfffffjLj6144ELj1ELj1ELj8ELj16ENS_18Kernel_traits_baseILj6144EfffffjLj256EEEEELb1ELb1ELb0ELb0EEEvNS_9FwdParamsE,@function
        .size           _ZN10layer_norm13ln_fwd_kernelINS_13Kernel_traitsIfffffjLj6144ELj1ELj1ELj8ELj16ENS_18Kernel_traits_baseILj6144EfffffjLj256EEEEELb1ELb1ELb0ELb0EEEvNS_9FwdParamsE,(.L_x_23364 - _ZN10layer_norm13ln_fwd_kernelINS_13Kernel_traitsIfffffjLj6144ELj1ELj1ELj8ELj16ENS_18Kernel_traits_baseILj6144EfffffjLj256EEEEELb1ELb1ELb0ELb0EEEvNS_9FwdParamsE)
        .other          _ZN10layer_norm13ln_fwd_kernelINS_13Kernel_traitsIfffffjLj6144ELj1ELj1ELj8ELj16ENS_18Kernel_traits_baseILj6144EfffffjLj256EEEEELb1ELb1ELb0ELb0EEEvNS_9FwdParamsE,@"STO_CUDA_ENTRY STV_DEFAULT"
_ZN10layer_norm13ln_fwd_kernelINS_13Kernel_traitsIfffffjLj6144ELj1ELj1ELj8ELj16ENS_18Kernel_traits_baseILj6144EfffffjLj256EEEEELb1ELb1ELb0ELb0EEEvNS_9FwdParamsE:
.text._ZN10layer_norm13ln_fwd_kernelINS_13Kernel_traitsIfffffjLj6144ELj1ELj1ELj8ELj16ENS_18Kernel_traits_baseILj6144EfffffjLj256EEEEELb1ELb1ELb0ELb0EEEvNS_9FwdParamsE:
[----:B------:R-:W0:Y:S08]  /*0000*/  LDC R1, c[0x0][0x28] ;  /* 0x00000a00ff017b82 */ /* 0x000e300000000800 */
[----:B------:R-:W1:Y:S01]  /*0010*/  LDC R0, c[0x0][0x2e8] ;  /* 0x0000ba00ff007b82 */ /* 0x000e620000000800 */
[----:B------:R-:W-:Y:S01]  /*0020*/  ULDC.U8 UR4, c[0x0][0x2f4] ;  /* 0x0000bd0000047ab9 */ /* 0x000fe20000000000 */
[----:B------:R-:W-:Y:S01]  /*0030*/  ULDC.64 UR6, c[0x0][0x2e0] ;  /* 0x0000b80000067ab9 */ /* 0x000fe20000000a00 */
[----:B------:R-:W-:Y:S01]  /*0040*/  ISETP.NE.AND P0, PT, RZ, UR4, PT ;  /* 0x00000004ff007c0c */ /* 0x000fe2000bf05270 */
[----:B------:R-:W-:Y:S01]  /*0050*/  IMAD.U32 R2, RZ, RZ, UR6 ;  /* 0x00000006ff027e24 */ /* 0x000fe2000f8e00ff */
[----:B------:R-:W-:Y:S01]  /*0060*/  MOV R3, UR7 ;  /* 0x0000000700037c02 */ /* 0x000fe20008000f00 */
[----:B------:R-:W-:Y:S01]  /*0070*/  ULDC.64 UR8, c[0x0][0x208] ;  /* 0x0000820000087ab9 */ /* 0x000fe20000000a00 */
[----:B0-----:R-:W-:Y:S01]  /*0080*/  VIADD R1, R1, 0xfffffff0 ;  /* 0xfffffff001017836 */ /* 0x001fe20000000000 */
[----:B------:R-:W0:Y:S01]  /*0090*/  LDC R9, c[0x0][0x2ec] ;  /* 0x0000bb00ff097b82 */ /* 0x000e220000000800 */
[----:B------:R-:W2:Y:S01]  /*00a0*/  S2R R64, SR_TID.X ;  /* 0x0000000000407919 */ /* 0x000ea20000002100 */
[----:B------:R-:W-:-:S06]  /*00b0*/  ULDC UR5, c[0x0][0x218] ;  /* 0x0000860000057ab9 */ /* 0x000fcc0000000800 */
[----:B------:R-:W3:Y:S01]  /*00c0*/  @P0 LDG.E.64 R2, desc[UR8][R2.64] ;  /* 0x0000000802020981 */ /* 0x000ee2000c1e1b00 */
[----:B------:R-:W4:Y:S01]  /*00d0*/  @P0 LDC R7, c[0x0][0x2f0] ;  /* 0x0000bc00ff070b82 */ /* 0x000f220000000800 */
[----:B-1----:R-:W-:Y:S02]  /*00e0*/  @P0 IMAD.MOV.U32 R4, RZ, RZ, R0 ;  /* 0x000000ffff040224 */ /* 0x002fe400078e0000 */
[----:B0-----:R-:W-:-:S06]  /*00f0*/  @P0 IMAD.MOV.U32 R5, RZ, RZ, R9 ;  /* 0x000000ffff050224 */ /* 0x001fcc00078e0009 */
[----:B------:R-:W4:Y:S01]  /*0100*/  @P0 LDG.E.64 R4, desc[UR8][R4.64] ;  /* 0x0000000804040981 */ /* 0x000f22000c1e1b00 */
[----:B------:R-:W2:Y:S08]  /*0110*/  S2UR UR25, SR_CTAID.X ;  /* 0x00000000001979c3 */ /* 0x000eb00000002500 */
[----:B------:R-:W2:Y:S02]  /*0120*/  LDC R11, c[0x0][RZ] ;  /* 0x00000000ff0b7b82 */ /* 0x000ea40000000800 */
[----:B--2---:R-:W-:Y:S01]  /*0130*/  IMAD R11, R11, UR25, R64 ;  /* 0x000000190b0b7c24 */ /* 0x004fe2000f8e0240 */
[----:B------:R-:W-:Y:S01]  /*0140*/  USHF.R.S32.HI UR4, URZ, 0x1f, UR5 ;  /* 0x0000001f3f047899 */ /* 0x000fe20008011405 */
[----:B------:R-:W-:-:S03]  /*0150*/  LOP3.LUT R48, R64, 0xff, RZ, 0xc0, !PT ;  /* 0x000000ff40307812 */ /* 0x000fc600078ec0ff */
[----:B------:R-:W-:Y:S01]  /*0160*/  ULEA.HI UR4, UR4, UR5, URZ, 0x2 ;  /* 0x0000000504047291 */ /* 0x000fe2000f8f103f */
[----:B------:R-:W-:Y:S01]  /*0170*/  LOP3.LUT R116, R48, 0xff, RZ, 0x3c, !PT ;  /* 0x000000ff30747812 */ /* 0x000fe200078e3cff */
[----:B------:R-:W-:Y:S01]  /*0180*/  BSSY B0, `(.L_x_22288) ;  /* 0x0000054000007945 */ /* 0x000fe20003800000 */
[----:B------:R-:W-:Y:S02]  /*0190*/  LEA.HI R8, R64, UR25, RZ, 0x18 ;  /* 0x0000001940087c11 */ /* 0x000fe4000f8fc0ff */
        /* <DEDUP_REMOVED lines=37> */
[----:B------:R-:W-:Y:S01]  /*03f0*/  IMAD.U32 R3, RZ, RZ, UR4 ;  /* 0x00000004ff037e24 */ /* 0x000fe2000f8e00ff */
[----:B------:R-:W-:Y:S01]  /*0400*/  LOP3.LUT R6, R13, UR19, R2, 0x96, !PT ;  /* 0x000000130d067c12 */ /* 0x000fe2000f8e9602 */
[----:B------:R-:W-:-:S03]  /*0410*/  IMAD.WIDE.U32 R14, R14, -0x326172a9, RZ ;  /* 0xcd9e8d570e0e7825 */ /* 0x000fc600078e00ff */
[----:B------:R-:W-:Y:S01]  /*0420*/  LEA.HI.SX32 R116, R3, R116, 0x1e ;  /* 0x0000007403747211 */ /* 0x000fe200078ff2ff */
[----:B------:R-:W-:Y:S01]  /*0430*/  UIADD3 UR5, UR6, -0x4ab325aa, URZ ;  /* 0xb54cda5606057890 */ /* 0x000fe2000fffe03f */
[----:B------:R-:W-:Y:S01]  /*0440*/  LOP3.LUT R60, R15, UR18, R4, 0x96, !PT ;  /* 0x000000120f3c7c12 */ /* 0x000fe2000f8e9604 */
[----:B------:R-:W-:Y:S01]  /*0450*/  IMAD.WIDE.U32 R6, R6, -0x326172a9, RZ ;  /* 0xcd9e8d5706067825 */ /* 0x000fe200078e00ff */
[C---:B------:R-:W-:Y:S01]  /*0460*/  LOP3.LUT P5, RZ, R116.reuse, 0xffffff00, RZ, 0xc0, !PT ;  /* 0xffffff0074ff7812 */ /* 0x040fe200078ac0ff */
[----:B------:R-:W-:Y:S01]  /*0470*/  UIADD3 UR20, UR7, 0x646e171e, URZ ;  /* 0x646e171e07147890 */ /* 0x000fe2000fffe03f */
[----:B------:R-:W-:Y:S01]  /*0480*/  ISETP.GE.U32.AND P6, PT, R116, 0x200, PT ;  /* 0x000002007400780c */ /* 0x000fe20003fc6070 */
[----:B------:R-:W-:Y:S01]  /*0490*/  IMAD.WIDE.U32 R60, R60, -0x2daee0ad, RZ ;  /* 0xd2511f533c3c7825 */ /* 0x000fe200078e00ff */
[----:B------:R-:W-:Y:S01]  /*04a0*/  LOP3.LUT R2, R7, UR5, R14, 0x96, !PT ;  /* 0x0000000507027c12 */ /* 0x000fe2000f8e960e */
[----:B------:R-:W-:Y:S01]  /*04b0*/  UIADD3 UR22, UR7, 0x1fd5c5a3, URZ ;  /* 0x1fd5c5a307167890 */ /* 0x000fe2000fffe03f */
[----:B------:R-:W-:-:S02]  /*04c0*/  P2R R5, PR, RZ, 0x40 ;  /* 0x00000040ff057803 */ /* 0x000fc40000000000 */
[----:B------:R-:W-:Y:S01]  /*04d0*/  LOP3.LUT R4, R61, UR20, R12, 0x96, !PT ;  /* 0x000000143d047c12 */ /* 0x000fe2000f8e960c */
[----:B------:R-:W-:Y:S01]  /*04e0*/  IMAD.WIDE.U32 R2, R2, -0x2daee0ad, RZ ;  /* 0xd2511f5302027825 */ /* 0x000fe200078e00ff */
[C---:B------:R-:W-:Y:S01]  /*04f0*/  ISETP.GE.U32.AND P4, PT, R116.reuse, 0x300, PT ;  /* 0x000003007400780c */ /* 0x040fe20003f86070 */
[----:B------:R-:W-:Y:S01]  /*0500*/  UIADD3 UR21, UR6, 0x5384540f, URZ ;  /* 0x5384540f06157890 */ /* 0x000fe2000fffe03f */
[C---:B------:R-:W-:Y:S01]  /*0510*/  ISETP.GE.U32.AND P3, PT, R116.reuse, 0x400, PT ;  /* 0x000004007400780c */ /* 0x040fe20003f66070 */
[----:B------:R-:W-:Y:S01]  /*0520*/  UIADD3 UR23, UR6, -0xe443238, URZ ;  /* 0xf1bbcdc806177890 */ /* 0x000fe2000fffe03f */
[----:B------:R-:W-:Y:S01]  /*0530*/  ISETP.GE.U32.AND P2, PT, R116, 0x500, PT ;  /* 0x000005007400780c */ /* 0x000fe20003f46070 */
[----:B------:R-:W-:Y:S01]  /*0540*/  UIADD3 UR24, UR7, -0x24c28bd8, URZ ;  /* 0xdb3d742807187890 */ /* 0x000fe2000fffe03f */
[----:B------:R0:W-:Y:S01]  /*0550*/  STL [R1], R5 ;  /* 0x0000000501007387 */ /* 0x0001e20000100800 */
[----:B------:R-:W-:Y:S02]  /*0560*/  P2R R125, PR, RZ, 0x10 ;  /* 0x00000010ff7d7803 */ /* 0x000fe40000000000 */
[----:B------:R-:W-:-:S02]  /*0570*/  P2R R124, PR, RZ, 0x8 ;  /* 0x00000008ff7c7803 */ /* 0x000fc40000000000 */
[----:B------:R-:W-:Y:S02]  /*0580*/  LOP3.LUT R60, R3, UR22, R60, 0x96, !PT ;  /* 0x00000016033c7c12 */ /* 0x000fe4000f8e963c */
[----:B------:R-:W-:Y:S01]  /*0590*/  P2R R119, PR, RZ, 0x4 ;  /* 0x00000004ff777803 */ /* 0x000fe20000000000 */
[----:B0-----:R-:W-:Y:S01]  /*05a0*/  IMAD.WIDE.U32 R4, R4, -0x326172a9, RZ ;  /* 0xcd9e8d5704047825 */ /* 0x001fe200078e00ff */
        /* <DEDUP_REMOVED lines=17> */
.L_x_22289:
[----:B------:R-:W-:Y:S05]  /*06c0*/  BSYNC B0 ;  /* 0x0000000000007941 */ /* 0x000fea0003800000 */
.L_x_22288:
        /* <DEDUP_REMOVED lines=17> */
[----:B------:R-:W-:-:S07]  /*07e0*/  VIADD R48, R48, 0x100 ;  /* 0x0000010030307836 */ /* 0x000fce0000000000 */
.L_x_22291:
[----:B------:R-:W-:Y:S05]  /*07f0*/  BSYNC B0 ;  /* 0x0000000000007941 */ /* 0x000fea0003800000 */
.L_x_22290:
        /* <DEDUP_REMOVED lines=18> */
.L_x_22293:
[----:B------:R-:W-:Y:S05]  /*0920*/  BSYNC B0 ;  /* 0x0000000000007941 */ /* 0x000fea0003800000 */
.L_x_22292:
        /* <DEDUP_REMOVED lines=17> */
[----:B------:R-:W-:-:S07]  /*0a40*/  VIADD R48, R48, 0x100 ;  /* 0x0000010030307836 */ /* 0x000fce0000000000 */
.L_x_22295:
[----:B------:R-:W-:Y:S05]  /*0a50*/  BSYNC B0 ;  /* 0x0000000000007941 */ /* 0x000fea0003800000 */
.L_x_22294:
        /* <DEDUP_REMOVED lines=17> */
[----:B------:R-:W-:-:S07]  /*0b70*/  VIADD R48, R48, 0x100 ;  /* 0x0000010030307836 */ /* 0x000fce0000000000 */
.L_x_22297:
[----:B------:R-:W-:Y:S05]  /*0b80*/  BSYNC B0 ;  /* 0x0000000000007941 */ /* 0x000fea0003800000 */
.L_x_22296:
[----:B------:R-:W-:Y:S01]  /*0b90*/  ISETP.GE.U32.AND P0, PT, R116, 0x600, PT ;  /* 0x000006007400780c */ /* 0x000fe20003f06070 */
[----:B------:R-:W-:Y:S01]  /*0ba0*/  UIADD3 UR35, UR7, -0x695add53, URZ ;  /* 0x96a522ad07237890 */ /* 0x000fe2000fffe03f */
[----:B------:R-:W-:Y:S01]  /*0bb0*/  LOP3.LUT R6, R5, UR21, R6, 0x96, !PT ;  /* 0x0000001505067c12 */ /* 0x000fe2000f8e9606 */
[----:B------:R-:W-:Y:S01]  /*0bc0*/  BSSY B0, `(.L_x_22298) ;  /* 0x0000014000007945 */ /* 0x000fe20003800000 */
[----:B------:R-:W-:Y:S01]  /*0bd0*/  IMAD.HI.U32 R61, R60, -0x326172a9, RZ ;  /* 0xcd9e8d573c3d7827 */ /* 0x000fe200078e00ff */
[----:B------:R-:W-:-:S03]  /*0be0*/  P2R R118, PR, RZ, 0x1 ;  /* 0x00000001ff767803 */ /* 0x000fc60000000000 */
[----:B------:R-:W-:-:S05]  /*0bf0*/  IMAD.HI.U32 R7, R6, -0x2daee0ad, RZ ;  /* 0xd2511f5306077827 */ /* 0x000fca00078e00ff */
        /* <DEDUP_REMOVED lines=16> */
.L_x_22299:
[----:B------:R-:W-:Y:S05]  /*0d00*/  BSYNC B0 ;  /* 0x0000000000007941 */ /* 0x000fea0003800000 */
.L_x_22298:
[----:B------:R-:W-:Y:S01]  /*0d10*/  ULDC UR25, c[0x0][0x214] ;  /* 0x0000850000197ab9 */ /* 0x000fe20000000800 */
[----:B------:R-:W-:Y:S01]  /*0d20*/  UIADD3 UR34, UR6, -0x700cb87f, URZ ;  /* 0x8ff3478106227890 */ /* 0x000fe2000fffe03f */
[----:B------:R-:W-:Y:S02]  /*0d30*/  ISETP.GE.AND P0, PT, R8, UR25, PT ;  /* 0x0000001908007c0c */ /* 0x000fe4000bf06270 */
[----:B------:R-:W-:Y:S02]  /*0d40*/  LOP3.LUT R61, R61, UR23, R4, 0x96, !PT ;  /* 0x000000173d3d7c12 */ /* 0x000fe4000f8e9604 */
[----:B------:R-:W-:-:S09]  /*0d50*/  LOP3.LUT R4, R7, UR24, R2, 0x96, !PT ;  /* 0x0000001807047c12 */ /* 0x000fd2000f8e9602 */
[----:B------:R-:W-:Y:S05]  /*0d60*/  @P0 EXIT ;  /* 0x000000000000094d */ /* 0x000fea0003800000 */
[----:B------:R-:W-:Y:S01]  /*0d70*/  LOP3.LUT R2, R64, 0xe0, RZ, 0xc0, !PT ;  /* 0x000000e040027812 */ /* 0x000fe200078ec0ff */
[----:B------:R-:W-:Y:S01]  /*0d80*/  IMAD R7, R60, -0x326172a9, RZ ;  /* 0xcd9e8d573c077824 */ /* 0x000fe200078e02ff */
[----:B------:R-:W-:Y:S01]  /*0d90*/  USHF.R.S32.HI UR4, URZ, 0x2, UR4 ;  /* 0x000000023f047899 */ /* 0x000fe20008011404 */
[----:B------:R-:W-:Y:S01]  /*0da0*/  IMAD R6, R6, -0x2daee0ad, RZ ;  /* 0xd2511f5306067824 */ /* 0x000fe200078e02ff */
[----:B------:R-:W-:Y:S01]  /*0db0*/  IADD3 R3, RZ, -R2, RZ ;  /* 0x80000002ff037210 */ /* 0x000fe20007ffe0ff */
[----:B------:R-:W-:Y:S01]  /*0dc0*/  IMAD.HI.U32 R2, R4, -0x326172a9, RZ ;  /* 0xcd9e8d5704027827 */ /* 0x000fe200078e00ff */
[----:B------:R-:W-:Y:S01]  /*0dd0*/  ULOP3.LUT UR25, UR4, 0xff, URZ, 0xc0, !UPT ;  /* 0x000000ff04197892 */ /* 0x000fe2000f8ec03f */
[----:B------:R-:W-:Y:S01]  /*0de0*/  HFMA2.MMA R111, -RZ, RZ, 0, 5.9604644775390625e-08 ;  /* 0x00000001ff6f7435 */ /* 0x000fe200000001ff */
[----:B------:R-:W-:Y:S01]  /*0df0*/  USHF.R.U32.HI UR4, URZ, 0x3, UR4 ;  /* 0x000000033f047899 */ /* 0x000fe20008011604 */
[----:B------:R-:W-:Y:S01]  /*0e00*/  IMAD.HI.U32 R5, R61, -0x2daee0ad, RZ ;  /* 0xd2511f533d057827 */ /* 0x000fe200078e00ff */
[----:B------:R-:W-:Y:S01]  /*0e10*/  LOP3.LUT R7, R2, UR34, R7, 0x96, !PT ;  /* 0x0000002202077c12 */ /* 0x000fe2000f8e9607 */
[----:B------:R-:W-:Y:S01]  /*0e20*/  ULDC.64 UR26, c[0x0][0x270] ;  /* 0x00009c00001a7ab9 */ /* 0x000fe20000000a00 */
[----:B------:R-:W-:Y:S01]  /*0e30*/  ULOP3.LUT UR4, UR4, 0x1fffffe0, URZ, 0xc0, !UPT ;  /* 0x1fffffe004047892 */ /* 0x000fe2000f8ec03f */
[----:B------:R-:W-:Y:S01]  /*0e40*/  IMAD.MOV.U32 R2, RZ, RZ, R3 ;  /* 0x000000ffff027224 */ /* 0x000fe200078e0003 */
[----:B------:R-:W-:Y:S01]  /*0e50*/  LOP3.LUT R6, R5, UR35, R6, 0x96, !PT ;  /* 0x0000002305067c12 */ /* 0x000fe2000f8e9606 */
[----:B------:R-:W-:Y:S01]  /*0e60*/  IMAD.SHL.U32 R3, R64, 0x20, RZ ;  /* 0x0000002040037824 */ /* 0x000fe200078e00ff */
[----:B------:R-:W-:Y:S01]  /*0e70*/  LOP3.LUT R5, R0, 0x3, RZ, 0xc0, !PT ;  /* 0x0000000300057812 */ /* 0x000fe200078ec0ff */
[----:B------:R-:W-:Y:S01]  /*0e80*/  UISETP.NE.U32.AND UP0, UPT, UR26, URZ, UPT ;  /* 0x0000003f1a00728c */ /* 0x000fe2000bf05070 */
[----:B------:R-:W-:Y:S01]  /*0e90*/  VIADDMNMX R2, R2, UR25, RZ, !PT ;  /* 0x0000001902027c46 */ /* 0x000fe2000f8001ff */
[----:B------:R-:W-:Y:S01]  /*0ea0*/  IMAD R4, R4, -0x326172a9, RZ ;  /* 0xcd9e8d5704047824 */ /* 0x000fe200078e02ff */
[----:B------:R-:W-:Y:S01]  /*0eb0*/  LOP3.LUT R3, R3, 0x3e0, RZ, 0xc0, !PT ;  /* 0x000003e003037812 */ /* 0x000fe200078ec0ff */
[----:B------:R-:W-:Y:S01]  /*0ec0*/  ULDC.U8 UR26, c[0x0][0x2a0] ;  /* 0x0000a800001a7ab9 */ /* 0x000fe20000000000 */
[----:B------:R-:W-:Y:S01]  /*0ed0*/  VIMNMX R2, R2, 0x20, PT ;  /* 0x0000002002027848 */ /* 0x000fe20003fe0100 */
[----:B------:R-:W-:Y:S01]  /*0ee0*/  UISETP.NE.AND.EX UP0, UPT, UR27, URZ, UPT, UP0 ;  /* 0x0000003f1b00728c */ /* 0x000fe2000bf05300 */
[----:B------:R-:W-:Y:S01]  /*0ef0*/  IADD3 R3, RZ, -R3, RZ ;  /* 0x80000003ff037210 */ /* 0x000fe20007ffe0ff */
[----:B------:R-:W-:Y:S01]  /*0f00*/  ULDC UR36, c[0x0][0x218] ;  /* 0x0000860000247ab9 */ /* 0x000fe20000000800 */
[----:B------:R-:W-:Y:S01]  /*0f10*/  UISETP.NE.AND UP1, UPT, UR26, URZ, UPT ;  /* 0x0000003f1a00728c */ /* 0x000fe2000bf25270 */
[----:B------:R-:W-:Y:S01]  /*0f20*/  VIADD R2, R2, UR4 ;  /* 0x0000000402027c36 */ /* 0x000fe20008000000 */
[----:B------:R-:W-:Y:S01]  /*0f30*/  ULDC.64 UR28, c[0x0][0x238] ;  /* 0x00008e00001c7ab9 */ /* 0x000fe20000000a00 */
[----:B------:R-:W-:Y:S01]  /*0f40*/  ULDC.64 UR30, c[0x0][0x240] ;  /* 0x00009000001e7ab9 */ /* 0x000fe20000000a00 */
[----:B------:R-:W-:Y:S01]  /*0f50*/  ULDC.64 UR32, c[0x0][0x210] ;  /* 0x0000840000207ab9 */ /* 0x000fe20000000a00 */
[----:B------:R-:W-:-:S05]  /*0f60*/  IMAD.SHL.U32 R2, R2, 0x4, RZ ;  /* 0x0000000402027824 */ /* 0x000fca00078e00ff */
[----:B------:R-:W-:Y:S02]  /*0f70*/  I2FP.F32.U32 R0, R2 ;  /* 0x0000000200007245 */ /* 0x000fe40000201000 */
[----:B------:R-:W-:Y:S01]  /*0f80*/  VIADDMNMX R2, R3, UR25, RZ, !PT ;  /* 0x0000001903027c46 */ /* 0x000fe2000f8001ff */
[----:B------:R-:W-:Y:S01]  /*0f90*/  IMAD R3, R61, -0x2daee0ad, RZ ;  /* 0xd2511f533d037824 */ /* 0x000fe200078e02ff */
[----:B------:R-:W-:Y:S02]  /*0fa0*/  ULDC UR25, c[0x0][0x290] ;  /* 0x0000a40000197ab9 */ /* 0x000fe40000000800 */
[----:B------:R-:W0:Y:S01]  /*0fb0*/  MUFU.RCP R0, R0 ;  /* 0x0000000000007308 */ /* 0x000e220000001000 */
[----:B------:R-:W-:-:S05]  /*0fc0*/  VIMNMX R2, R2, 0x20, PT ;  /* 0x0000002002027848 */ /* 0x000fca0003fe0100 */
[----:B------:R-:W-:Y:S02]  /*0fd0*/  VIADD R60, R2, UR4 ;  /* 0x00000004023c7c36 */ /* 0x000fe40008000000 */
[----:B------:R-:W-:Y:S01]  /*0fe0*/  IMAD.MOV.U32 R2, RZ, RZ, RZ ;  /* 0x000000ffff027224 */ /* 0x000fe200078e00ff */
[----:B0-----:R0:W-:Y:S02]  /*0ff0*/  STL [R1+0x4], R0 ;  /* 0x0000040001007387 */ /* 0x0011e40000100800 */
[----:B0-----:R-:W-:-:S05]  /*1000*/  SHF.L.U32 R0, R60, 0x2, RZ ;  /* 0x000000023c007819 */ /* 0x001fca00000006ff */
[----:B------:R0:W-:Y:S02]  /*1010*/  STL [R1+0x8], R0 ;  /* 0x0000080001007387 */ /* 0x0001e40000100800 */
.L_x_22493:
[----:B------:R-:W-:Y:S01]  /*1020*/  PLOP3.LUT P0, PT, PT, PT, UP0, 0x80, 0x0 ;  /* 0x000000000000781c */ /* 0x000fe20003f0f008 */
[----:B------:R-:W-:Y:S01]  /*1030*/  IMAD.MOV.U32 R91, RZ, RZ, 0x4 ;  /* 0x00000004ff5b7424 */ /* 0x000fe200078e00ff */
[----:B------:R-:W-:Y:S01]  /*1040*/  @UP0 ULDC.64 UR26, c[0x0][0x270] ;  /* 0x00009c00001a0ab9 */ /* 0x000fe20000000a00 */
[----:B------:R-:W-:-:S10]  /*1050*/  IMAD.MOV.U32 R88, RZ, RZ, 0x3f800000 ;  /* 0x3f800000ff587424 */ /* 0x000fd400078e00ff */
[----:B------:R-:W-:Y:S01]  /*1060*/  @P0 IMAD.WIDE R90, R8, R91, UR26 ;  /* 0x0000001a085a0e25 */ /* 0x000fe2000f8e025b */
[----:B------:R-:W-:-:S13]  /*1070*/  PLOP3.LUT P0, PT, PT, PT, UP0, 0x80, 0x0 ;  /* 0x000000000000781c */ /* 0x000fda0003f0f008 */
[----:B-----5:R1:W5:Y:S01]  /*1080*/  @P0 LDG.E R88, desc[UR8][R90.64] ;  /* 0x000000085a580981 */ /* 0x020362000c1e1900 */
[----:B0-----:R-:W-:Y:S01]  /*1090*/  IMAD R0, R8, UR36, RZ ;  /* 0x0000002408007c24 */ /* 0x001fe2000f8e02ff */
[----:B------:R-:W-:Y:S01]  /*10a0*/  BSSY B0, `(.L_x_22300) ;  /* 0x0000171000007945 */ /* 0x000fe20003800000 */
[----:B------:R-:W0:Y:S03]  /*10b0*/  S2R R108, SR_TID.X ;  /* 0x00000000006c7919 */ /* 0x000e260000002100 */
[----:B------:R-:W-:-:S04]  /*10c0*/  SHF.R.S32.HI R89, RZ, 0x1f, R0 ;  /* 0x0000001fff597819 */ /* 0x000fc80000011400 */
[----:B------:R-:W-:Y:S02]  /*10d0*/  LEA.HI R0, R89, R0, RZ, 0x2 ;  /* 0x0000000059007211 */ /* 0x000fe400078f10ff */
[----:B0-----:R-:W-:-:S04]  /*10e0*/  LOP3.LUT R89, R108, 0xff, RZ, 0xc0, !PT ;  /* 0x000000ff6c597812 */ /* 0x001fc800078ec0ff */
[----:B------:R-:W-:-:S04]  /*10f0*/  LEA.HI.SX32 R0, R0, R89, 0x1e ;  /* 0x0000005900007211 */ /* 0x000fc800078ff2ff */
[----:B------:R-:W-:Y:S01]  /*1100*/  MOV R89, R0 ;  /* 0x0000000000597202 */ /* 0x000fe20000000f00 */
[----:B-1----:R-:W-:Y:S06]  /*1110*/  @!P5 BRA `(.L_x_22301) ;  /* 0x0000001400a4d947 */ /* 0x002fec0003800000 */
[----:B------:R-:W0:Y:S08]  /*1120*/  LDC.64 R90, c[0x0][0x230] ;  /* 0x00008c00ff5a7b82 */ /* 0x000e300000000a00 */
[----:B------:R-:W1:Y:S01]  /*1130*/  LDC.64 R66, c[0x0][0x220] ;  /* 0x00008800ff427b82 */ /* 0x000e620000000a00 */
[----:B0-----:R-:W-:-:S04]  /*1140*/  ISETP.NE.U32.AND P0, PT, R90, RZ, PT ;  /* 0x000000ff5a00720c */ /* 0x001fc80003f05070 */
[----:B------:R-:W-:-:S13]  /*1150*/  ISETP.NE.AND.EX P0, PT, R91, RZ, PT, P0 ;  /* 0x000000ff5b00720c */ /* 0x000fda0003f05300 */
[----:B------:R-:W-:-:S04]  /*1160*/  @P0 LEA R64, P1, R0, R90, 0x4 ;  /* 0x0000005a00400211 */ /* 0x000fc800078220ff */
[----:B------:R-:W-:-:S05]  /*1170*/  @P0 LEA.HI.X R65, R0, R91, RZ, 0x4, P1 ;  /* 0x0000005b00410211 */ /* 0x000fca00008f24ff */
[----:B----4-:R1:W5:Y:S02]  /*1180*/  @P0 LDG.E.128 R60, desc[UR8][R64.64] ;  /* 0x00000008403c0981 */ /* 0x010364000c1e1d00 */
[----:B-1----:R-:W-:-:S06]  /*1190*/  IMAD.WIDE.U32 R64, R0, 0x10, R66 ;  /* 0x0000001000407825 */ /* 0x002fcc00078e0042 */
[----:B------:R-:W5:Y:S01]  /*11a0*/  LDG.E.128 R64, desc[UR8][R64.64] ;  /* 0x0000000840407981 */ /* 0x000f62000c1e1d00 */
        /* <DEDUP_REMOVED lines=12> */
.L_x_22303:
[----:B------:R-:W-:-:S07]  /*1270*/  IMAD.MOV.U32 R89, RZ, RZ, R4 ;  /* 0x000000ffff597224 */ /* 0x000fce00078e0004 */
.L_x_22304:
[----:B------:R-:W-:Y:S05]  /*1280*/  BSYNC B1 ;  /* 0x0000000000017941 */ /* 0x000fea0003800000 */
.L_x_22302:
        /* <DEDUP_REMOVED lines=16> */
.L_x_22308:
[----:B------:R-:W-:Y:S05]  /*1390*/  BSYNC B2 ;  /* 0x0000000000027941 */ /* 0x000fea0003800000 */
.L_x_22307:
        /* <DEDUP_REMOVED lines=42> */
[----:B------:R-:W-:-:S07]  /*1640*/  IMAD.MOV.U32 R108, RZ, RZ, RZ ;  /* 0x000000ffff6c7224 */ /* 0x000fce00078e00ff */
.L_x_22306:
[----:B------:R-:W-:Y:S05]  /*1650*/  BSYNC B1 ;  /* 0x0000000000017941 */ /* 0x000fea0003800000 */
.L_x_22305:
[----:B------:R-:W0:Y:S01]  /*1660*/  LDC R117, c[0x0][0x298] ;  /* 0x0000a600ff757b82 */ /* 0x000e220000000800 */
[----:B------:R-:W-:Y:S01]  /*1670*/  HFMA2.MMA R110, -RZ, RZ, 0.1171875, 0 ;  /* 0x2f800000ff6e7435 */ /* 0x000fe200000001ff */
[----:B------:R-:W-:Y:S01]  /*1680*/  I2FP.F32.U32 R5, R89 ;  /* 0x0000005900057245 */ /* 0x000fe20000201000 */
[----:B-----5:R-:W-:Y:S01]  /*1690*/  FMUL.FTZ R64, R64, R88 ;  /* 0x0000005840407220 */ /* 0x020fe20000410000 */
[----:B------:R-:W-:Y:S01]  /*16a0*/  ISETP.NE.U32.AND P0, PT, R90, RZ, PT ;  /* 0x000000ff5a00720c */ /* 0x000fe20003f05070 */
[----:B------:R-:W-:Y:S01]  /*16b0*/  BSSY B1, `(.L_x_22309) ;  /* 0x0000015000017945 */ /* 0x000fe20003800000 */
[C---:B------:R-:W-:Y:S01]  /*16c0*/  ISETP.NE.AND P2, PT, R108.reuse, 0x1, PT ;  /* 0x000000016c00780c */ /* 0x040fe20003f45270 */
[----:B------:R-:W-:Y:S01]  /*16d0*/  VIADD R90, R108, 0x1 ;  /* 0x000000016c5a7836 */ /* 0x000fe20000000000 */
[----:B------:R-:W1:Y:S01]  /*16e0*/  LDC R109, c[0x0][0x294] ;  /* 0x0000a500ff6d7b82 */ /* 0x000e620000000800 */
[----:B------:R-:W-:Y:S02]  /*16f0*/  ISETP.NE.AND.EX P0, PT, R91, RZ, PT, P0 ;  /* 0x000000ff5b00720c */ /* 0x000fe40003f05300 */
[----:B------:R-:W-:Y:S01]  /*1700*/  FFMA.FTZ R5, R5, R110, 1.1641532182693481445e-10 ;  /* 0x2f00000005057423 */ /* 0x000fe2000001006e */
[----:B0-----:R-:W-:-:S04]  /*1710*/  FMUL.FTZ R64, R64, R117 ;  /* 0x0000007540407220 */ /* 0x001fc80000410000 */
[----:B-1----:R-:W-:-:S04]  /*1720*/  FSETP.GTU.FTZ.AND P1, PT, R5, R109, PT ;  /* 0x0000006d0500720b */ /* 0x002fc80003f3c000 */
        /* <DEDUP_REMOVED lines=12> */
.L_x_22310:
[----:B------:R-:W-:-:S07]  /*17f0*/  IMAD.MOV.U32 R5, RZ, RZ, R4 ;  /* 0x000000ffff057224 */ /* 0x000fce00078e0004 */
.L_x_22311:
[----:B------:R-:W-:Y:S05]  /*1800*/  BSYNC B1 ;  /* 0x0000000000017941 */ /* 0x000fea0003800000 */
.L_x_22309:
        /* <DEDUP_REMOVED lines=16> */
.L_x_22315:
[----:B------:R-:W-:Y:S05]  /*1910*/  BSYNC B2 ;  /* 0x0000000000027941 */ /* 0x000fea0003800000 */
.L_x_22314:
        /* <DEDUP_REMOVED lines=42> */
[----:B------:R-:W-:Y:S01]  /*1bc0*/  HFMA2.MMA R90, -RZ, RZ, 0, 0 ;  /* 0x00000000ff5a7435 */ /* 0x000fe200000001ff */
[----:B------:R-:W-:-:S10]  /*1bd0*/  LOP3.LUT R7, R91, UR34, R108, 0x96, !PT ;  /* 0x000000225b077c12 */ /* 0x000fd4000f8e966c */
.L_x_22313:
[----:B------:R-:W-:Y:S05]  /*1be0*/  BSYNC B1 ;  /* 0x0000000000017941 */ /* 0x000fea0003800000 */
.L_x_22312:
[----:B------:R-:W0:Y:S01]  /*1bf0*/  LDC R109, c[0x0][0x294] ;  /* 0x0000a500ff6d7b82 */ /* 0x000e220000000800 */
[----:B------:R-:W-:Y:S01]  /*1c00*/  I2FP.F32.U32 R5, R5 ;  /* 0x0000000500057245 */ /* 0x000fe20000201000 */
[----:B------:R-:W-:Y:S01]  /*1c10*/  FMUL.FTZ R65, R65, R88 ;  /* 0x0000005841417220 */ /* 0x000fe20000410000 */
[C---:B------:R-:W-:Y:S01]  /*1c20*/  ISETP.NE.AND P3, PT, R90.reuse, 0x1, PT ;  /* 0x000000015a00780c */ /* 0x040fe20003f65270 */
[----:B------:R-:W-:Y:S01]  /*1c30*/  BSSY B1, `(.L_x_22316) ;  /* 0x0000012000017945 */ /* 0x000fe20003800000 */
[----:B------:R-:W-:Y:S02]  /*1c40*/  VIADD R91, R90, 0x1 ;  /* 0x000000015a5b7836 */ /* 0x000fe40000000000 */
[----:B------:R-:W-:Y:S01]  /*1c50*/  FFMA.FTZ R5, R5, R110, 1.1641532182693481445e-10 ;  /* 0x2f00000005057423 */ /* 0x000fe2000001006e */
[----:B------:R-:W-:-:S04]  /*1c60*/  FMUL.FTZ R65, R65, R117 ;  /* 0x0000007541417220 */ /* 0x000fc80000410000 */
[----:B0-----:R-:W-:-:S04]  /*1c70*/  FSETP.GTU.FTZ.AND P2, PT, R5, R109, PT ;  /* 0x0000006d0500720b */ /* 0x001fc80003f5c000 */
        /* <DEDUP_REMOVED lines=12> */
.L_x_22317:
[----:B------:R-:W-:-:S07]  /*1d40*/  IMAD.MOV.U32 R89, RZ, RZ, R4 ;  /* 0x000000ffff597224 */ /* 0x000fce00078e0004 */
.L_x_22318:
[----:B------:R-:W-:Y:S05]  /*1d50*/  BSYNC B1 ;  /* 0x0000000000017941 */ /* 0x000fea0003800000 */
.L_x_22316:
        /* <DEDUP_REMOVED lines=16> */
.L_x_22322:
[----:B------:R-:W-:Y:S05]  /*1e60*/  BSYNC B2 ;  /* 0x0000000000027941 */ /* 0x000fea0003800000 */
.L_x_22321:
        /* <DEDUP_REMOVED lines=38> */
[----:B------:R-:W-:-:S04]  /*20d0*/  IMAD.WIDE.U32 R4, R4, -0x2daee0ad, RZ ;  /* 0xd2511f5304047825 */ /* 0x000fc800078e00ff */
[----:B------:R-:W-:Y:S01]  /*20e0*/  IMAD.MOV.U32 R3, RZ, RZ, R4 ;  /* 0x000000ffff037224 */ /* 0x000fe200078e0004 */
[----:B------:R-:W-:Y:S01]  /*20f0*/  LOP3.LUT R6, R5, UR35, R6, 0x96, !PT ;  /* 0x0000002305067c12 */ /* 0x000fe2000f8e9606 */
[----:B------:R-:W-:-:S05]  /*2100*/  IMAD.WIDE.U32 R4, R7, -0x326172a9, RZ ;  /* 0xcd9e8d5707047825 */ /* 0x000fca00078e00ff */
[----:B------:R-:W-:-:S07]  /*2110*/  LOP3.LUT R7, R5, UR34, R90, 0x96, !PT ;  /* 0x0000002205077c12 */ /* 0x000fce000f8e965a */
.L_x_22320:
[----:B------:R-:W-:Y:S05]  /*2120*/  BSYNC B1 ;  /* 0x0000000000017941 */ /* 0x000fea0003800000 */
.L_x_22319:
        /* <DEDUP_REMOVED lines=20> */
.L_x_22324:
[----:B------:R-:W-:-:S07]  /*2270*/  MOV R89, R4 ;  /* 0x0000000400597202 */ /* 0x000fce0000000f00 */
.L_x_22325:
[----:B------:R-:W-:Y:S05]  /*2280*/  BSYNC B1 ;  /* 0x0000000000017941 */ /* 0x000fea0003800000 */
.L_x_22323:
        /* <DEDUP_REMOVED lines=16> */
.L_x_22329:
[----:B------:R-:W-:Y:S05]  /*2390*/  BSYNC B2 ;  /* 0x0000000000027941 */ /* 0x000fea0003800000 */
.L_x_22328:
        /* <DEDUP_REMOVED lines=42> */
[----:B------:R-:W-:-:S07]  /*2640*/  IMAD.MOV.U32 R5, RZ, RZ, RZ ;  /* 0x000000ffff057224 */ /* 0x000fce00078e00ff */
.L_x_22327:
[----:B------:R-:W-:Y:S05]  /*2650*/  BSYNC B1 ;  /* 0x0000000000017941 */ /* 0x000fea0003800000 */
.L_x_22326:
        /* <DEDUP_REMOVED lines=14> */
[----:B------:R-:W-:Y:S01]  /*2740*/  IADD3 R109, R89, R108, RZ ;  /* 0x0000006c596d7210 */ /* 0x000fe20007ffe0ff */
[C---:B------:R-:W-:Y:S01]  /*2750*/  VIADD R89, R0.reuse, 0x100 ;  /* 0x0000010000597836 */ /* 0x040fe20000000000 */
[----:B------:R-:W-:-:S05]  /*2760*/  LEA.HI.X R91, R0, UR29, RZ, 0x4, P0 ;  /* 0x0000001d005b7c11 */ /* 0x000fca00080f24ff */
[----:B------:R0:W-:Y:S02]  /*2770*/  STG.E.128 desc[UR8][R90.64], R64 ;  /* 0x000000405a007986 */ /* 0x0001e4000c101d08 */
[----:B0-----:R-:W-:-:S04]  /*2780*/  LEA R90, P0, R0, UR30, 0x2 ;  /* 0x0000001e005a7c11 */ /* 0x001fc8000f8010ff */
[----:B------:R-:W-:-:S05]  /*2790*/  LEA.HI.X R91, R0, UR31, RZ, 0x2, P0 ;  /* 0x0000001f005b7c11 */ /* 0x000fca00080f14ff */
[----:B------:R0:W-:Y:S04]  /*27a0*/  STG.E desc[UR8][R90.64], R109 ;  /* 0x0000006d5a007986 */ /* 0x0001e8000c101908 */
.L_x_22301:
[----:B------:R-:W-:Y:S05]  /*27b0*/  BSYNC B0 ;  /* 0x0000000000007941 */ /* 0x000fea0003800000 */
.L_x_22300:
[----:B0-----:R-:W2:Y:S01]  /*27c0*/  LDL R90, [R1] ;  /* 0x00000000015a7983 */ /* 0x001ea20000100800 */
[----:B------:R-:W-:Y:S01]  /*27d0*/  BSSY B0, `(.L_x_22330) ;  /* 0x000016d000007945 */ /* 0x000fe20003800000 */
[----:B--2---:R-:W-:-:S13]  /*27e0*/  ISETP.NE.AND P0, PT, R90, RZ, PT ;  /* 0x000000ff5a00720c */ /* 0x004fda0003f05270 */
[----:B------:R-:W-:Y:S05]  /*27f0*/  @!P0 BRA `(.L_x_22331) ;  /* 0x0000001400a88947 */ /* 0x000fea0003800000 */
        /* <DEDUP_REMOVED lines=21> */
.L_x_22333:
[----:B------:R-:W-:-:S07]  /*2950*/  MOV R110, R4 ;  /* 0x00000004006e7202 */ /* 0x000fce0000000f00 */
.L_x_22334:
[----:B------:R-:W-:Y:S05]  /*2960*/  BSYNC B1 ;  /* 0x0000000000017941 */ /* 0x000fea0003800000 */
.L_x_22332:
        /* <DEDUP_REMOVED lines=16> */
.L_x_22338:
[----:B------:R-:W-:Y:S05]  /*2a70*/  BSYNC B2 ;  /* 0x0000000000027941 */ /* 0x000fea0003800000 */
.L_x_22337:
        /* <DEDUP_REMOVED lines=39> */
[----:B------:R-:W-:Y:S02]  /*2cf0*/  LOP3.LUT R6, R5, UR35, R6, 0x96, !PT ;  /* 0x0000002305067c12 */ /* 0x000fe4000f8e9606 */
[----:B------:R-:W-:Y:S01]  /*2d00*/  MOV R3, R4 ;  /* 0x0000000400037202 */ /* 0x000fe20000000f00 */
[----:B------:R-:W-:-:S05]  /*2d10*/  IMAD.WIDE.U32 R4, R7, -0x326172a9, RZ ;  /* 0xcd9e8d5707047825 */ /* 0x000fca00078e00ff */
[----:B------:R-:W-:-:S07]  /*2d20*/  LOP3.LUT R7, R5, UR34, R108, 0x96, !PT ;  /* 0x0000002205077c12 */ /* 0x000fce000f8e966c */
.L_x_22336:
[----:B------:R-:W-:Y:S05]  /*2d30*/  BSYNC B1 ;  /* 0x0000000000017941 */ /* 0x000fea0003800000 */
.L_x_22335:
[----:B------:R-:W0:Y:S01]  /*2d40*/  LDC R117, c[0x0][0x298] ;  /* 0x0000a600ff757b82 */ /* 0x000e220000000800 */
[----:B------:R-:W-:Y:S01]  /*2d50*/  I2FP.F32.U32 R5, R110 ;  /* 0x0000006e00057245 */ /* 0x000fe20000201000 */
[----:B------:R-:W-:Y:S01]  /*2d60*/  HFMA2.MMA R110, -RZ, RZ, 0.1171875, 0 ;  /* 0x2f800000ff6e7435 */ /* 0x000fe200000001ff */
[----:B-----5:R-:W-:Y:S01]  /*2d70*/  FMUL.FTZ R68, R68, R88 ;  /* 0x0000005844447220 */ /* 0x020fe20000410000 */
[----:B------:R-:W-:Y:S01]  /*2d80*/  ISETP.NE.U32.AND P0, PT, R90, RZ, PT ;  /* 0x000000ff5a00720c */ /* 0x000fe20003f05070 */
[----:B------:R-:W-:Y:S01]  /*2d90*/  BSSY B1, `(.L_x_22339) ;  /* 0x0000015000017945 */ /* 0x000fe20003800000 */
[C---:B------:R-:W-:Y:S01]  /*2da0*/  ISETP.NE.AND P2, PT, R109.reuse, 0x1, PT ;  /* 0x000000016d00780c */ /* 0x040fe20003f45270 */
[----:B------:R-:W-:Y:S01]  /*2db0*/  VIADD R90, R109, 0x1 ;  /* 0x000000016d5a7836 */ /* 0x000fe20000000000 */
[----:B------:R-:W1:Y:S01]  /*2dc0*/  LDC R108, c[0x0][0x294] ;  /* 0x0000a500ff6c7b82 */ /* 0x000e620000000800 */
[----:B------:R-:W-:-:S03]  /*2dd0*/  ISETP.NE.AND.EX P0, PT, R91, RZ, PT, P0 ;  /* 0x000000ff5b00720c */ /* 0x000fc60003f05300 */
[----:B------:R-:W-:Y:S01]  /*2de0*/  FFMA.FTZ R5, R5, R110, 1.1641532182693481445e-10 ;  /* 0x2f00000005057423 */ /* 0x000fe2000001006e */
[----:B0-----:R-:W-:-:S04]  /*2df0*/  FMUL.FTZ R68, R68, R117 ;  /* 0x0000007544447220 */ /* 0x001fc80000410000 */
[----:B-1----:R-:W-:-:S04]  /*2e00*/  FSETP.GTU.FTZ.AND P1, PT, R5, R108, PT ;  /* 0x0000006c0500720b */ /* 0x002fc80003f3c000 */
        /* <DEDUP_REMOVED lines=12> */
.L_x_22340:
[----:B------:R-:W-:-:S07]  /*2ed0*/  IMAD.MOV.U32 R108, RZ, RZ, R4 ;  /* 0x000000ffff6c7224 */ /* 0x000fce00078e0004 */
.L_x_22341:
[----:B------:R-:W-:Y:S05]  /*2ee0*/  BSYNC B1 ;  /* 0x0000000000017941 */ /* 0x000fea0003800000 */
.L_x_22339:
        /* <DEDUP_REMOVED lines=16> */
.L_x_22345:
[----:B------:R-:W-:Y:S05]  /*2ff0*/  BSYNC B2 ;  /* 0x0000000000027941 */ /* 0x000fea0003800000 */
.L_x_22344:
        /* <DEDUP_REMOVED lines=42> */
[----:B------:R-:W-:-:S11]  /*32a0*/  HFMA2.MMA R90, -RZ, RZ, 0, 0 ;  /* 0x00000000ff5a7435 */ /* 0x000fd600000001ff */
.L_x_22343:
[----:B------:R-:W-:Y:S05]  /*32b0*/  BSYNC B1 ;  /* 0x0000000000017941 */ /* 0x000fea0003800000 */
.L_x_22342:
[----:B------:R-:W0:Y:S01]  /*32c0*/  LDC R91, c[0x0][0x294] ;  /* 0x0000a500ff5b7b82 */ /* 0x000e220000000800 */
[----:B------:R-:W-:Y:S01]  /*32d0*/  I2FP.F32.U32 R5, R108 ;  /* 0x0000006c00057245 */ /* 0x000fe20000201000 */
[----:B------:R-:W-:Y:S01]  /*32e0*/  FMUL.FTZ R69, R69, R88 ;  /* 0x0000005845457220 */ /* 0x000fe20000410000 */
[----:B------:R-:W-:Y:S01]  /*32f0*/  ISETP.NE.AND P3, PT, R90, 0x1, PT ;  /* 0x000000015a00780c */ /* 0x000fe20003f65270 */
[----:B------:R-:W-:Y:S02]  /*3300*/  BSSY B1, `(.L_x_22346) ;  /* 0x0000012000017945 */ /* 0x000fe40003800000 */
[----:B------:R-:W-:Y:S01]  /*3310*/  FFMA.FTZ R5, R5, R110, 1.1641532182693481445e-10 ;  /* 0x2f00000005057423 */ /* 0x000fe2000001006e */
[----:B------:R-:W-:-:S04]  /*3320*/  FMUL.FTZ R69, R69, R117 ;  /* 0x0000007545457220 */ /* 0x000fc80000410000 */
[----:B0-----:R-:W-:Y:S01]  /*3330*/  FSETP.GTU.FTZ.AND P2, PT, R5, R91, PT ;  /* 0x0000005b0500720b */ /* 0x001fe20003f5c000 */
        /* <DEDUP_REMOVED lines=13> */
.L_x_22347:
[----:B------:R-:W-:-:S07]  /*3410*/  IMAD.MOV.U32 R5, RZ, RZ, R4 ;  /* 0x000000ffff057224 */ /* 0x000fce00078e0004 */
.L_x_22348:
[----:B------:R-:W-:Y:S05]  /*3420*/  BSYNC B1 ;  /* 0x0000000000017941 */ /* 0x000fea0003800000 */
.L_x_22346:
        /* <DEDUP_REMOVED lines=16> */
.L_x_22352:
[----:B------:R-:W-:Y:S05]  /*3530*/  BSYNC B2 ;  /* 0x0000000000027941 */ /* 0x000fea0003800000 */
.L_x_22351:
        /* <DEDUP_REMOVED lines=44> */
.L_x_22350:
[----:B------:R-:W-:Y:S05]  /*3800*/  BSYNC B1 ;  /* 0x0000000000017941 */ /* 0x000fea0003800000 */
.L_x_22349:
[----:B------:R-:W0:Y:S01]  /*3810*/  LDC R109, c[0x0][0x294] ;  /* 0x0000a500ff6d7b82 */ /* 0x000e220000000800 */
[----:B------:R-:W-:Y:S01]  /*3820*/  I2FP.F32.U32 R5, R5 ;  /* 0x0000000500057245 */ /* 0x000fe20000201000 */
[----:B------:R-:W-:Y:S01]  /*3830*/  FMUL.FTZ R70, R70, R88 ;  /* 0x0000005846467220 */ /* 0x000fe20000410000 */
[----:B------:R-:W-:Y:S01]  /*3840*/  ISETP.NE.AND P4, PT, R91, 0x1, PT ;  /* 0x000000015b00780c */ /* 0x000fe20003f85270 */
[----:B------:R-:W-:Y:S02]  /*3850*/  BSSY B1, `(.L_x_22353) ;  /* 0x0000012000017945 */ /* 0x000fe40003800000 */
[----:B------:R-:W-:Y:S01]  /*3860*/  FFMA.FTZ R5, R5, R110, 1.1641532182693481445e-10 ;  /* 0x2f00000005057423 */ /* 0x000fe2000001006e */
[----:B------:R-:W-:-:S04]  /*3870*/  FMUL.FTZ R70, R70, R117 ;  /* 0x0000007546467220 */ /* 0x000fc80000410000 */
[----:B0-----:R-:W-:Y:S02]  /*3880*/  FSETP.GTU.FTZ.AND P3, PT, R5, R109, PT ;  /* 0x0000006d0500720b */ /* 0x001fe40003f7c000 */
        /* <DEDUP_REMOVED lines=13> */
.L_x_22354:
[----:B------:R-:W-:-:S07]  /*3960*/  MOV R108, R4 ;  /* 0x00000004006c7202 */ /* 0x000fce0000000f00 */
.L_x_22355:
[----:B------:R-:W-:Y:S05]  /*3970*/  BSYNC B1 ;  /* 0x0000000000017941 */ /* 0x000fea0003800000 */
.L_x_22353:
        /* <DEDUP_REMOVED lines=16> */
.L_x_22359:
[----:B------:R-:W-:Y:S05]  /*3a80*/  BSYNC B2 ;  /* 0x0000000000027941 */ /* 0x000fea0003800000 */
.L_x_22358:
        /* <DEDUP_REMOVED lines=43> */
.L_x_22357:
[----:B------:R-:W-:Y:S05]  /*3d40*/  BSYNC B1 ;  /* 0x0000000000017941 */ /* 0x000fea0003800000 */
.L_x_22356:
[----:B------:R-:W-:Y:S01]  /*3d50*/  I2FP.F32.U32 R90, R108 ;  /* 0x0000006c005a7245 */ /* 0x000fe20000201000 */
[----:B------:R-:W-:Y:S01]  /*3d60*/  FMUL.FTZ R71, R71, R88 ;  /* 0x0000005847477220 */ /* 0x000fe20000410000 */
[----:B------:R-:W-:-:S03]  /*3d70*/  SEL R108, RZ, 0x10000, P3 ;  /* 0x00010000ff6c7807 */ /* 0x000fc60001800000 */
[----:B------:R-:W-:Y:S01]  /*3d80*/  FFMA.FTZ R90, R90, R110, 1.1641532182693481445e-10 ;  /* 0x2f0000005a5a7423 */ /* 0x000fe2000001006e */
[----:B------:R-:W-:-:S04]  /*3d90*/  FMUL.FTZ R71, R71, R117 ;  /* 0x0000007547477220 */ /* 0x000fc80000410000 */
[----:B------:R-:W-:Y:S02]  /*3da0*/  FSETP.GTU.FTZ.AND P4, PT, R90, R109, PT ;  /* 0x0000006d5a00720b */ /* 0x000fe40003f9c000 */
[----:B------:R-:W-:Y:S02]  /*3db0*/  SEL R109, RZ, 0x1, P1 ;  /* 0x00000001ff6d7807 */ /* 0x000fe40000800000 */
[----:B------:R-:W-:-:S05]  /*3dc0*/  FSEL R90, R71, RZ, !P4 ;  /* 0x000000ff475a7208 */ /* 0x000fca0006000000 */
[----:B------:R-:W-:-:S04]  /*3dd0*/  FMUL.FTZ R71, R107, R90 ;  /* 0x0000005a6b477220 */ /* 0x000fc80000410000 */
[----:B------:R-:W-:Y:S01]  /*3de0*/  @P0 FADD.FTZ R71, R63, R71 ;  /* 0x000000473f470221 */ /* 0x000fe20000010000 */
[----:B------:R-:W-:-:S04]  /*3df0*/  LEA R90, P0, R89, UR28, 0x4 ;  /* 0x0000001c595a7c11 */ /* 0x000fc8000f8020ff */
[----:B------:R-:W-:-:S05]  /*3e00*/  LEA.HI.X R91, R89, UR29, RZ, 0x4, P0 ;  /* 0x0000001d595b7c11 */ /* 0x000fca00080f24ff */
[----:B------:R0:W-:Y:S02]  /*3e10*/  STG.E.128 desc[UR8][R90.64], R68 ;  /* 0x000000445a007986 */ /* 0x0001e4000c101d08 */
[----:B0-----:R-:W-:Y:S02]  /*3e20*/  SEL R90, RZ, 0x100, P2 ;  /* 0x00000100ff5a7807 */ /* 0x001fe40001000000 */
[----:B------:R-:W-:-:S04]  /*3e30*/  SEL R91, RZ, 0x1000000, P4 ;  /* 0x01000000ff5b7807 */ /* 0x000fc80002000000 */
[----:B------:R-:W-:Y:S02]  /*3e40*/  IADD3 R108, R90, R91, R108 ;  /* 0x0000005b5a6c7210 */ /* 0x000fe40007ffe06c */
[C---:B------:R-:W-:Y:S02]  /*3e50*/  LEA R90, P0, R89.reuse, UR30, 0x2 ;  /* 0x0000001e595a7c11 */ /* 0x040fe4000f8010ff */
[----:B------:R-:W-:Y:S02]  /*3e60*/  IADD3 R108, R108, R109, RZ ;  /* 0x0000006d6c6c7210 */ /* 0x000fe40007ffe0ff */
[C---:B------:R-:W-:Y:S01]  /*3e70*/  LEA.HI.X R91, R89.reuse, UR31, RZ, 0x2, P0 ;  /* 0x0000001f595b7c11 */ /* 0x040fe200080f14ff */
[----:B------:R-:W-:-:S04]  /*3e80*/  VIADD R89, R89, 0x100 ;  /* 0x0000010059597836 */ /* 0x000fc80000000000 */
[----:B------:R0:W-:Y:S04]  /*3e90*/  STG.E desc[UR8][R90.64], R108 ;  /* 0x0000006c5a007986 */ /* 0x0001e8000c101908 */
.L_x_22331:
[----:B------:R-:W-:Y:S05]  /*3ea0*/  BSYNC B0 ;  /* 0x0000000000007941 */ /* 0x000fea0003800000 */
.L_x_22330:
[----:B------:R-:W-:Y:S01]  /*3eb0*/  ISETP.NE.AND P0, PT, R125, RZ, PT ;  /* 0x000000ff7d00720c */ /* 0x000fe20003f05270 */
[----:B------:R-:W-:-:S12]  /*3ec0*/  BSSY B0, `(.L_x_22360) ;  /* 0x000016c000007945 */ /* 0x000fd80003800000 */
[----:B------:R-:W-:Y:S05]  /*3ed0*/  @!P0 BRA `(.L_x_22361) ;  /* 0x0000001400a88947 */ /* 0x000fea0003800000 */
[----:B0-----:R-:W0:Y:S08]  /*3ee0*/  LDC.64 R90, c[0x0][0x230] ;  /* 0x00008c00ff5a7b82 */ /* 0x001e300000000a00 */
        /* <DEDUP_REMOVED lines=20> */
.L_x_22363:
[----:B------:R-:W-:-:S07]  /*4030*/  MOV R110, R4 ;  /* 0x00000004006e7202 */ /* 0x000fce0000000f00 */
.L_x_22364:
[----:B------:R-:W-:Y:S05]  /*4040*/  BSYNC B1 ;  /* 0x0000000000017941 */ /* 0x000fea0003800000 */
.L_x_22362:
        /* <DEDUP_REMOVED lines=16> */
.L_x_22368:
[----:B------:R-:W-:Y:S05]  /*4150*/  BSYNC B2 ;  /* 0x0000000000027941 */ /* 0x000fea0003800000 */
.L_x_22367:
        /* <DEDUP_REMOVED lines=43> */
.L_x_22366:
[----:B------:R-:W-:Y:S05]  /*4410*/  BSYNC B1 ;  /* 0x0000000000017941 */ /* 0x000fea0003800000 */
.L_x_22365:
        /* <DEDUP_REMOVED lines=25> */
.L_x_22370:
[----:B------:R-:W-:-:S07]  /*45b0*/  IMAD.MOV.U32 R108, RZ, RZ, R4 ;  /* 0x000000ffff6c7224 */ /* 0x000fce00078e0004 */
.L_x_22371:
[----:B------:R-:W-:Y:S05]  /*45c0*/  BSYNC B1 ;  /* 0x0000000000017941 */ /* 0x000fea0003800000 */
.L_x_22369:
        /* <DEDUP_REMOVED lines=16> */
.L_x_22375:
[----:B------:R-:W-:Y:S05]  /*46d0*/  BSYNC B2 ;  /* 0x0000000000027941 */ /* 0x000fea0003800000 */
.L_x_22374:
        /* <DEDUP_REMOVED lines=43> */
.L_x_22373:
[----:B------:R-:W-:Y:S05]  /*4990*/  BSYNC B1 ;  /* 0x0000000000017941 */ /* 0x000fea0003800000 */
.L_x_22372:
        /* <DEDUP_REMOVED lines=21> */
.L_x_22377:
[----:B------:R-:W-:-:S07]  /*4af0*/  IMAD.MOV.U32 R5, RZ, RZ, R4 ;  /* 0x000000ffff057224 */ /* 0x000fce00078e0004 */
.L_x_22378:
[----:B------:R-:W-:Y:S05]  /*4b00*/  BSYNC B1 ;  /* 0x0000000000017941 */ /* 0x000fea0003800000 */
.L_x_22376:
        /* <DEDUP_REMOVED lines=16> */
.L_x_22382:
[----:B------:R-:W-:Y:S05]  /*4c10*/  BSYNC B2 ;  /* 0x0000000000027941 */ /* 0x000fea0003800000 */
.L_x_22381:
        /* <DEDUP_REMOVED lines=44> */
.L_x_22380:
[----:B------:R-:W-:Y:S05]  /*4ee0*/  BSYNC B1 ;  /* 0x0000000000017941 */ /* 0x000fea0003800000 */
.L_x_22379:
        /* <DEDUP_REMOVED lines=21> */
.L_x_22384:
[----:B------:R-:W-:-:S07]  /*5040*/  MOV R108, R4 ;  /* 0x00000004006c7202 */ /* 0x000fce0000000f00 */
.L_x_22385:
[----:B------:R-:W-:Y:S05]  /*5050*/  BSYNC B1 ;  /* 0x0000000000017941 */ /* 0x000fea0003800000 */
.L_x_22383:
        /* <DEDUP_REMOVED lines=16> */
.L_x_22389:
[----:B------:R-:W-:Y:S05]  /*5160*/  BSYNC B2 ;  /* 0x0000000000027941 */ /* 0x000fea0003800000 */
.L_x_22388:
        /* <DEDUP_REMOVED lines=43> */
.L_x_22387:
[----:B------:R-:W-:Y:S05]  /*5420*/  BSYNC B1 ;  /* 0x0000000000017941 */ /* 0x000fea0003800000 */
.L_x_22386:
        /* <DEDUP_REMOVED lines=21> */
.L_x_22361:
[----:B------:R-:W-:Y:S05]  /*5580*/  BSYNC B0 ;  /* 0x0000000000007941 */ /* 0x000fea0003800000 */
.L_x_22360:
[----:B------:R-:W-:Y:S01]  /*5590*/  ISETP.NE.AND P0, PT, R124, RZ, PT ;  /* 0x000000ff7c00720c */ /* 0x000fe20003f05270 */
[----:B------:R-:W-:-:S12]  /*55a0*/  BSSY B0, `(.L_x_22390) ;  /* 0x000016c000007945 */ /* 0x000fd80003800000 */
[----:B------:R-:W-:Y:S05]  /*55b0*/  @!P0 BRA `(.L_x_22391) ;  /* 0x0000001400a88947 */ /* 0x000fea0003800000 */
[----:B01----:R-:W0:Y:S08]  /*55c0*/  LDC.64 R90, c[0x0][0x230] ;  /* 0x00008c00ff5a7b82 */ /* 0x003e300000000a00 */
        /* <DEDUP_REMOVED lines=20> */
.L_x_22393:
[----:B------:R-:W-:-:S07]  /*5710*/  MOV R110, R4 ;  /* 0x00000004006e7202 */ /* 0x000fce0000000f00 */
.L_x_22394:
[----:B------:R-:W-:Y:S05]  /*5720*/  BSYNC B1 ;  /* 0x0000000000017941 */ /* 0x000fea0003800000 */
.L_x_22392:
        /* <DEDUP_REMOVED lines=16> */
.L_x_22398:
[----:B------:R-:W-:Y:S05]  /*5830*/  BSYNC B2 ;  /* 0x0000000000027941 */ /* 0x000fea0003800000 */
.L_x_22397:
        /* <DEDUP_REMOVED lines=43> */
.L_x_22396:
[----:B------:R-:W-:Y:S05]  /*5af0*/  BSYNC B1 ;  /* 0x0000000000017941 */ /* 0x000fea0003800000 */
.L_x_22395:
        /* <DEDUP_REMOVED lines=25> */
.L_x_22400:
[----:B------:R-:W-:-:S07]  /*5c90*/  IMAD.MOV.U32 R108, RZ, RZ, R4 ;  /* 0x000000ffff6c7224 */ /* 0x000fce00078e0004 */
.L_x_22401:
[----:B------:R-:W-:Y:S05]  /*5ca0*/  BSYNC B1 ;  /* 0x0000000000017941 */ /* 0x000fea0003800000 */
.L_x_22399:
        /* <DEDUP_REMOVED lines=16> */
.L_x_22405:
[----:B------:R-:W-:Y:S05]  /*5db0*/  BSYNC B2 ;  /* 0x0000000000027941 */ /* 0x000fea0003800000 */
.L_x_22404:
        /* <DEDUP_REMOVED lines=43> */
.L_x_22403:
[----:B------:R-:W-:Y:S05]  /*6070*/  BSYNC B1 ;  /* 0x0000000000017941 */ /* 0x000fea0003800000 */
.L_x_22402:
        /* <DEDUP_REMOVED lines=21> */
.L_x_22407:
[----:B------:R-:W-:-:S07]  /*61d0*/  IMAD.MOV.U32 R5, RZ, RZ, R4 ;  /* 0x000000ffff057224 */ /* 0x000fce00078e0004 */
.L_x_22408:
[----:B------:R-:W-:Y:S05]  /*61e0*/  BSYNC B1 ;  /* 0x0000000000017941 */ /* 0x000fea0003800000 */
.L_x_22406:
        /* <DEDUP_REMOVED lines=16> */
.L_x_22412:
[----:B------:R-:W-:Y:S05]  /*62f0*/  BSYNC B2 ;  /* 0x0000000000027941 */ /* 0x000fea0003800000 */
.L_x_22411:
        /* <DEDUP_REMOVED lines=44> */
.L_x_22410:
[----:B------:R-:W-:Y:S05]  /*65c0*/  BSYNC B1 ;  /* 0x0000000000017941 */ /* 0x000fea0003800000 */
.L_x_22409:
        /* <DEDUP_REMOVED lines=21> */
.L_x_22414:
[----:B------:R-:W-:-:S07]  /*6720*/  MOV R108, R4 ;  /* 0x00000004006c7202 */ /* 0x000fce0000000f00 */
.L_x_22415:
[----:B------:R-:W-:Y:S05]  /*6730*/  BSYNC B1 ;  /* 0x0000000000017941 */ /* 0x000fea0003800000 */
.L_x_22413:
        /* <DEDUP_REMOVED lines=16> */
.L_x_22419:
[----:B------:R-:W-:Y:S05]  /*6840*/  BSYNC B2 ;  /* 0x0000000000027941 */ /* 0x000fea0003800000 */
.L_x_22418:
        /* <DEDUP_REMOVED lines=43> */
.L_x_22417:
[----:B------:R-:W-:Y:S05]  /*6b00*/  BSYNC B1 ;  /* 0x0000000000017941 */ /* 0x000fea0003800000 */
.L_x_22416:
        /* <DEDUP_REMOVED lines=21> */
.L_x_22391:
[----:B------:R-:W-:Y:S05]  /*6c60*/  BSYNC B0 ;  /* 0x0000000000007941 */ /* 0x000fea0003800000 */
.L_x_22390:
[----:B------:R-:W-:Y:S01]  /*6c70*/  ISETP.NE.AND P0, PT, R119, RZ, PT ;  /* 0x000000ff7700720c */ /* 0x000fe20003f05270 */
[----:B------:R-:W-:-:S12]  /*6c80*/  BSSY B0, `(.L_x_22420) ;  /* 0x000016c000007945 */ /* 0x000fd80003800000 */
[----:B------:R-:W-:Y:S05]  /*6c90*/  @!P0 BRA `(.L_x_22421) ;  /* 0x0000001400a88947 */ /* 0x000fea0003800000 */
[----:B012---:R-:W0:Y:S08]  /*6ca0*/  LDC.64 R90, c[0x0][0x230] ;  /* 0x00008c00ff5a7b82 */ /* 0x007e300000000a00 */
        /* <DEDUP_REMOVED lines=20> */
.L_x_22423:
[----:B------:R-:W-:-:S07]  /*6df0*/  MOV R110, R4 ;  /* 0x00000004006e7202 */ /* 0x000fce0000000f00 */
.L_x_22424:
[----:B------:R-:W-:Y:S05]  /*6e00*/  BSYNC B1 ;  /* 0x0000000000017941 */ /* 0x000fea0003800000 */
.L_x_22422:
        /* <DEDUP_REMOVED lines=16> */
.L_x_22428:
[----:B------:R-:W-:Y:S05]  /*6f10*/  BSYNC B2 ;  /* 0x0000000000027941 */ /* 0x000fea0003800000 */
.L_x_22427:
        /* <DEDUP_REMOVED lines=43> */
.L_x_22426:
[----:B------:R-:W-:Y:S05]  /*71d0*/  BSYNC B1 ;  /* 0x0000000000017941 */ /* 0x000fea0003800000 */
.L_x_22425:
        /* <DEDUP_REMOVED lines=25> */
.L_x_22430:
[----:B------:R-:W-:-:S07]  /*7370*/  IMAD.MOV.U32 R108, RZ, RZ, R4 ;  /* 0x000000ffff6c7224 */ /* 0x000fce00078e0004 */
.L_x_22431:
[----:B------:R-:W-:Y:S05]  /*7380*/  BSYNC B1 ;  /* 0x0000000000017941 */ /* 0x000fea0003800000 */
.L_x_22429:
        /* <DEDUP_REMOVED lines=16> */
.L_x_22435:
[----:B------:R-:W-:Y:S05]  /*7490*/  BSYNC B2 ;  /* 0x0000000000027941 */ /* 0x000fea0003800000 */
.L_x_22434:
        /* <DEDUP_REMOVED lines=43> */
.L_x_22433:
[----:B------:R-:W-:Y:S05]  /*7750*/  BSYNC B1 ;  /* 0x0000000000017941 */ /* 0x000fea0003800000 */
.L_x_22432:
        /* <DEDUP_REMOVED lines=21> */
.L_x_22437:
[----:B------:R-:W-:-:S07]  /*78b0*/  IMAD.MOV.U32 R5, RZ, RZ, R4 ;  /* 0x000000ffff057224 */ /* 0x000fce00078e0004 */
.L_x_22438:
[----:B------:R-:W-:Y:S05]  /*78c0*/  BSYNC B1 ;  /* 0x0000000000017941 */ /* 0x000fea0003800000 */
.L_x_22436:
        /* <DEDUP_REMOVED lines=16> */
.L_x_22442:
[----:B------:R-:W-:Y:S05]  /*79d0*/  BSYNC B2 ;  /* 0x0000000000027941 */ /* 0x000fea0003800000 */
.L_x_22441:
        /* <DEDUP_REMOVED lines=44> */
.L_x_22440:
[----:B------:R-:W-:Y:S05]  /*7ca0*/  BSYNC B1 ;  /* 0x0000000000017941 */ /* 0x000fea0003800000 */
.L_x_22439:
        /* <DEDUP_REMOVED lines=21> */
.L_x_22444:
[----:B------:R-:W-:-:S07]  /*7e00*/  MOV R108, R4 ;  /* 0x00000004006c7202 */ /* 0x000fce0000000f00 */
.L_x_22445:
[----:B------:R-:W-:Y:S05]  /*7e10*/  BSYNC B1 ;  /* 0x0000000000017941 */ /* 0x000fea0003800000 */
.L_x_22443:
        /* <DEDUP_REMOVED lines=16> */
.L_x_22449:
[----:B------:R-:W-:Y:S05]  /*7f20*/  BSYNC B2 ;  /* 0x0000000000027941 */ /* 0x000fea0003800000 */
.L_x_22448:
        /* <DEDUP_REMOVED lines=43> */
.L_x_22447:
[----:B------:R-:W-:Y:S05]  /*81e0*/  BSYNC B1 ;  /* 0x0000000000017941 */ /* 0x000fea0003800000 */
.L_x_22446:
        /* <DEDUP_REMOVED lines=21> */
.L_x_22421:
[----:B------:R-:W-:Y:S05]  /*8340*/  BSYNC B0 ;  /* 0x0000000000007941 */ /* 0x000fea0003800000 */
.L_x_22420:
        /* <DEDUP_REMOVED lines=24> */
.L_x_22453:
[----:B------:R-:W-:-:S07]  /*84d0*/  MOV R110, R4 ;  /* 0x00000004006e7202 */ /* 0x000fce0000000f00 */
.L_x_22454:
[----:B------:R-:W-:Y:S05]  /*84e0*/  BSYNC B1 ;  /* 0x0000000000017941 */ /* 0x000fea0003800000 */
.L_x_22452:
        /* <DEDUP_REMOVED lines=16> */
.L_x_22458:
[----:B------:R-:W-:Y:S05]  /*85f0*/  BSYNC B2 ;  /* 0x0000000000027941 */ /* 0x000fea0003800000 */
.L_x_22457:
        /* <DEDUP_REMOVED lines=43> */
.L_x_22456:
[----:B------:R-:W-:Y:S05]  /*88b0*/  BSYNC B1 ;  /* 0x0000000000017941 */ /* 0x000fea0003800000 */
.L_x_22455:
        /* <DEDUP_REMOVED lines=25> */
.L_x_22460:
[----:B------:R-:W-:-:S07]  /*8a50*/  IMAD.MOV.U32 R108, RZ, RZ, R4 ;  /* 0x000000ffff6c7224 */ /* 0x000fce00078e0004 */
.L_x_22461:
[----:B------:R-:W-:Y:S05]  /*8a60*/  BSYNC B1 ;  /* 0x0000000000017941 */ /* 0x000fea0003800000 */
.L_x_22459:
        /* <DEDUP_REMOVED lines=16> */
.L_x_22465:
[----:B------:R-:W-:Y:S05]  /*8b70*/  BSYNC B2 ;  /* 0x0000000000027941 */ /* 0x000fea0003800000 */
.L_x_22464:
        /* <DEDUP_REMOVED lines=43> */
.L_x_22463:
[----:B------:R-:W-:Y:S05]  /*8e30*/  BSYNC B1 ;  /* 0x0000000000017941 */ /* 0x000fea0003800000 */
.L_x_22462:
        /* <DEDUP_REMOVED lines=21> */
.L_x_22467:
[----:B------:R-:W-:-:S07]  /*8f90*/  IMAD.MOV.U32 R5, RZ, RZ, R4 ;  /* 0x000000ffff057224 */ /* 0x000fce00078e0004 */
.L_x_22468:
[----:B------:R-:W-:Y:S05]  /*8fa0*/  BSYNC B1 ;  /* 0x0000000000017941 */ /* 0x000fea0003800000 */
.L_x_22466:
        /* <DEDUP_REMOVED lines=16> */
.L_x_22472:
[----:B------:R-:W-:Y:S05]  /*90b0*/  BSYNC B2 ;  /* 0x0000000000027941 */ /* 0x000fea0003800000 */
.L_x_22471:
        /* <DEDUP_REMOVED lines=44> */
.L_x_22470:
[----:B------:R-:W-:Y:S05]  /*9380*/  BSYNC B1 ;  /* 0x0000000000017941 */ /* 0x000fea0003800000 */
.L_x_22469:
        /* <DEDUP_REMOVED lines=21> */
.L_x_22474:
[----:B------:R-:W-:-:S07]  /*94e0*/  MOV R108, R4 ;  /* 0x00000004006c7202 */ /* 0x000fce0000000f00 */
.L_x_22475:
[----:B------:R-:W-:Y:S05]  /*94f0*/  BSYNC B1 ;  /* 0x0000000000017941 */ /* 0x000fea0003800000 */
.L_x_22473:
        /* <DEDUP_REMOVED lines=16> */
.L_x_22479:
[----:B------:R-:W-:Y:S05]  /*9600*/  BSYNC B2 ;  /* 0x0000000000027941 */ /* 0x000fea0003800000 */
.L_x_22478:
        /* <DEDUP_REMOVED lines=43> */
.L_x_22477:
[----:B------:R-:W-:Y:S05]  /*98c0*/  BSYNC B1 ;  /* 0x0000000000017941 */ /* 0x000fea0003800000 */
.L_x_22476:
[----:B------:R-:W-:Y:S01]  /*98d0*/  I2FP.F32.U32 R90, R108 ;  /* 0x0000006c005a7245 */ /* 0x000fe20000201000 */
[----:B------:R-:W-:Y:S01]  /*98e0*/  FMUL.FTZ R87, R87, R88 ;  /* 0x0000005857577220 */ /* 0x000fe20000410000 */
[----:B------:R-:W-:-:S03]  /*98f0*/  SEL R108, RZ, 0x100, P2 ;  /* 0x00000100ff6c7807 */ /* 0x000fc60001000000 */
[----:B------:R-:W-:Y:S01]  /*9900*/  FFMA.FTZ R90, R90, R110, 1.1641532182693481445e-10 ;  /* 0x2f0000005a5a7423 */ /* 0x000fe2000001006e */
[----:B------:R-:W-:-:S04]  /*9910*/  FMUL.FTZ R87, R87, R117 ;  /* 0x0000007557577220 */ /* 0x000fc80000410000 */
[----:B------:R-:W-:-:S04]  /*9920*/  FSETP.GTU.FTZ.AND P4, PT, R90, R109, PT ;  /* 0x0000006d5a00720b */ /* 0x000fc80003f9c000 */
[----:B------:R-:W-:Y:S02]  /*9930*/  FSEL R88, R87, RZ, !P4 ;  /* 0x000000ff57587208 */ /* 0x000fe40006000000 */
[----:B------:R-:W-:-:S03]  /*9940*/  SEL R109, RZ, 0x1000000, P4 ;  /* 0x01000000ff6d7807 */ /* 0x000fc60002000000 */
[----:B------:R-:W-:Y:S01]  /*9950*/  FMUL.FTZ R87, R59, R88 ;  /* 0x000000583b577220 */ /* 0x000fe20000410000 */
[----:B------:R-:W-:-:S03]  /*9960*/  SEL R88, RZ, 0x10000, P3 ;  /* 0x00010000ff587807 */ /* 0x000fc60001800000 */
[----:B------:R-:W-:Y:S01]  /*9970*/  @P0 FADD.FTZ R87, R63, R87 ;  /* 0x000000573f570221 */ /* 0x000fe20000010000 */
[----:B------:R-:W-:Y:S02]  /*9980*/  IADD3 R88, R108, R109, R88 ;  /* 0x0000006d6c587210 */ /* 0x000fe40007ffe058 */
[C---:B------:R-:W-:Y:S02]  /*9990*/  LEA R90, P0, R89.reuse, UR28, 0x4 ;  /* 0x0000001c595a7c11 */ /* 0x040fe4000f8020ff */
[----:B------:R-:W-:Y:S02]  /*99a0*/  SEL R109, RZ, 0x1, P1 ;  /* 0x00000001ff6d7807 */ /* 0x000fe40000800000 */
[C---:B------:R-:W-:Y:S02]  /*99b0*/  LEA.HI.X R91, R89.reuse, UR29, RZ, 0x4, P0 ;  /* 0x0000001d595b7c11 */ /* 0x040fe400080f24ff */
[----:B------:R-:W-:Y:S02]  /*99c0*/  IADD3 R109, R88, R109, RZ ;  /* 0x0000006d586d7210 */ /* 0x000fe40007ffe0ff */
[C---:B------:R-:W-:Y:S01]  /*99d0*/  LEA R88, P0, R89.reuse, UR30, 0x2 ;  /* 0x0000001e59587c11 */ /* 0x040fe2000f8010ff */
[----:B------:R0:W-:Y:S03]  /*99e0*/  STG.E.128 desc[UR8][R90.64], R84 ;  /* 0x000000545a007986 */ /* 0x0001e6000c101d08 */
[----:B------:R-:W-:-:S05]  /*99f0*/  LEA.HI.X R89, R89, UR31, RZ, 0x2, P0 ;  /* 0x0000001f59597c11 */ /* 0x000fca00080f14ff */
[----:B------:R0:W-:Y:S04]  /*9a00*/  STG.E desc[UR8][R88.64], R109 ;  /* 0x0000006d58007986 */ /* 0x0001e8000c101908 */
.L_x_22451:
[----:B------:R-:W-:Y:S05]  /*9a10*/  BSYNC B0 ;  /* 0x0000000000007941 */ /* 0x000fea0003800000 */
.L_x_22450:
[----:B0----5:R-:W-:Y:S01]  /*9a20*/  FADD.FTZ R88, RZ, R64 ;  /* 0x00000040ff587221 */ /* 0x021fe20000010000 */
[C---:B------:R-:W-:Y:S01]  /*9a30*/  ISETP.GT.U32.AND P4, PT, R116.reuse, 0x1ff, PT ;  /* 0x000001ff7400780c */ /* 0x040fe20003f84070 */
[----:B-12---:R-:W0:Y:S01]  /*9a40*/  S2R R108, SR_TID.X ;  /* 0x00000000006c7919 */ /* 0x006e220000002100 */
[C---:B------:R-:W-:Y:S01]  /*9a50*/  ISETP.GT.U32.AND P3, PT, R116.reuse, 0x2ff, PT ;  /* 0x000002ff7400780c */ /* 0x040fe20003f64070 */
[----:B------:R-:W-:Y:S01]  /*9a60*/  FADD.FTZ R89, R65, R88 ;  /* 0x0000005841597221 */ /* 0x000fe20000010000 */
[C---:B------:R-:W-:Y:S01]  /*9a70*/  ISETP.GT.U32.AND P2, PT, R116.reuse, 0x3ff, PT ;  /* 0x000003ff7400780c */ /* 0x040fe20003f44070 */
[----:B------:R-:W-:Y:S01]  /*9a80*/  UMOV UR4, 0xffffffff ;  /* 0xffffffff00047882 */ /* 0x000fe20000000000 */
        /* <DEDUP_REMOVED lines=10> */
[----:B------:R-:W-:Y:S01]  /*9b30*/  @P4 FADD.FTZ R88, R71, R90 ;  /* 0x0000005a47584221 */ /* 0x000fe20000010000 */
[----:B0-----:R-:W-:-:S03]  /*9b40*/  SHF.R.U32.HI R91, RZ, 0x5, R108 ;  /* 0x00000005ff5b7819 */ /* 0x001fc6000001166c */
[----:B------:R-:W-:Y:S01]  /*9b50*/  FADD.FTZ R90, R72, R88 ;  /* 0x00000058485a7221 */ /* 0x000fe20000010000 */
[----:B------:R-:W-:-:S03]  /*9b60*/  LOP3.LUT R91, R91, 0x7fffff8, RZ, 0xc0, !PT ;  /* 0x07fffff85b5b7812 */ /* 0x000fc600078ec0ff */
[----:B------:R-:W-:Y:S02]  /*9b70*/  FADD.FTZ R89, R73, R90 ;  /* 0x0000005a49597221 */ /* 0x000fe40000010000 */
[----:B------:R-:W-:Y:S01]  /*9b80*/  @!P6 VIADD R91, R91, 0x8 ;  /* 0x000000085b5be836 */ /* 0x000fe20000000000 */
[----:B------:R-:W-:Y:S01]  /*9b90*/  LOP3.LUT P6, RZ, R108, 0x1f, RZ, 0xc0, !PT ;  /* 0x0000001f6cff7812 */ /* 0x000fe200078cc0ff */
        /* <DEDUP_REMOVED lines=14> */
[----:B------:R-:W-:Y:S06]  /*9c80*/  BRA.DIV UR4, `(.L_x_22480) ;  /* 0x0000001204847947 */ /* 0x000fec000b800000 */
[----:B------:R-:W2:Y:S04]  /*9c90*/  LDL R90, [R1+0x4] ;  /* 0x00000400015a7983 */ /* 0x000ea80000100800 */
        /* <DEDUP_REMOVED lines=69> */
.L_x_22504:
[----:B------:R-:W2:Y:S01]  /*a0f0*/  S2R R110, SR_TID.X ;  /* 0x00000000006e7919 */ /* 0x000ea20000002100 */
[----:B-1----:R-:W-:Y:S01]  /*a100*/  FADD.FTZ R89, R109, R89 ;  /* 0x000000596d597221 */ /* 0x002fe20000010000 */
[----:B------:R-:W-:Y:S05]  /*a110*/  WARPSYNC.ALL ;  /* 0x0000000000007948 */ /* 0x000fea0003800000 */
[----:B------:R-:W1:Y:S01]  /*a120*/  S2R R90, SR_TID.X ;  /* 0x00000000005a7919 */ /* 0x000e620000002100 */
[C---:B--2---:R-:W-:Y:S02]  /*a130*/  LOP3.LUT P0, RZ, R110.reuse, 0x1f, RZ, 0xc0, !PT ;  /* 0x0000001f6eff7812 */ /* 0x044fe4000780c0ff */
[----:B------:R-:W-:-:S02]  /*a140*/  LOP3.LUT R110, R110, 0x1f, RZ, 0xc0, !PT ;  /* 0x0000001f6e6e7812 */ /* 0x000fc400078ec0ff */
[----:B-1----:R-:W-:-:S04]  /*a150*/  SHF.R.U32.HI R90, RZ, 0x5, R90 ;  /* 0x00000005ff5a7819 */ /* 0x002fc8000001165a */
[----:B------:R-:W-:-:S05]  /*a160*/  LOP3.LUT R90, R90, 0x7, RZ, 0xc0, !PT ;  /* 0x000000075a5a7812 */ /* 0x000fca00078ec0ff */
[----:B------:R-:W1:Y:S01]  /*a170*/  @!P0 S2R R108, SR_CgaCtaId ;  /* 0x00000000006c8919 */ /* 0x000e620000008800 */
[----:B0-----:R-:W-:-:S04]  /*a180*/  @!P0 MOV R109, 0x400 ;  /* 0x00000400006d8802 */ /* 0x001fc80000000f00 */
[----:B-1----:R-:W-:Y:S02]  /*a190*/  @!P0 LEA R108, R108, R109, 0x18 ;  /* 0x0000006d6c6c8211 */ /* 0x002fe400078ec0ff */
[----:B------:R-:W-:-:S05]  /*a1a0*/  @!P0 IADD3 R109, R91, R90, RZ ;  /* 0x0000005a5b6d8210 */ /* 0x000fca0007ffe0ff */
[----:B------:R-:W-:-:S05]  /*a1b0*/  @!P0 IMAD R108, R109, 0x8, R108 ;  /* 0x000000086d6c8824 */ /* 0x000fca00078e026c */
[----:B------:R0:W-:Y:S01]  /*a1c0*/  @!P0 STS.64 [R108], R88 ;  /* 0x000000586c008388 */ /* 0x0001e20000000a00 */
[----:B------:R-:W-:-:S03]  /*a1d0*/  ISETP.GT.U32.AND P0, PT, R110, 0x7, PT ;  /* 0x000000076e00780c */ /* 0x000fc60003f04070 */
[----:B------:R-:W2:Y:S10]  /*a1e0*/  LDL R111, [R1+0x8] ;  /* 0x00000800016f7983 */ /* 0x000eb40000100800 */
[----:B0-----:R-:W-:Y:S01]  /*a1f0*/  @!P0 MOV R89, 0x400 ;  /* 0x0000040000598802 */ /* 0x001fe20000000f00 */
[----:B------:R-:W-:Y:S01]  /*a200*/  BSSY B0, `(.L_x_22481) ;  /* 0x000005f000007945 */ /* 0x000fe20003800000 */
[----:B------:R-:W-:Y:S01]  /*a210*/  @!P0 IADD3 R91, R91, R110, RZ ;  /* 0x0000006e5b5b8210 */ /* 0x000fe20007ffe0ff */
[----:B------:R-:W0:Y:S02]  /*a220*/  @!P0 S2R R88, SR_CgaCtaId ;  /* 0x0000000000588919 */ /* 0x000e240000008800 */
[----:B0-----:R-:W-:-:S05]  /*a230*/  @!P0 LEA R88, R88, R89, 0x18 ;  /* 0x0000005958588211 */ /* 0x001fca00078ec0ff */
[----:B------:R-:W-:Y:S01]  /*a240*/  @!P0 IMAD R109, R91, 0x8, R88 ;  /* 0x000000085b6d8824 */ /* 0x000fe200078e0258 */
[----:B------:R-:W-:Y:S01]  /*a250*/  CS2R R88, SRZ ;  /* 0x0000000000587805 */ /* 0x000fe2000001ff00 */
[----:B------:R-:W-:Y:S01]  /*a260*/  BAR.SYNC.DEFER_BLOCKING 0x0 ;  /* 0x0000000000007b1d */ /* 0x000fe20000010000 */
[----:B------:R-:W-:-:S05]  /*a270*/  HFMA2.MMA R91, -RZ, RZ, 0, 0 ;  /* 0x00000000ff5b7435 */ /* 0x000fca00000001ff */
[----:B------:R-:W0:Y:S04]  /*a280*/  @!P0 LDS.64 R88, [R109] ;  /* 0x000000006d588984 */ /* 0x000e280000000a00 */
[----:B0-----:R-:W0:Y:S02]  /*a290*/  SHFL.DOWN PT, R109, R88, 0x4, 0x1f ;  /* 0x08801f00586d7f89 */ /* 0x001e2400000e0000 */
[----:B0-----:R-:W-:-:S04]  /*a2a0*/  FADD.FTZ R108, -R109, R88 ;  /* 0x000000586d6c7221 */ /* 0x001fc80000010100 */
[----:B------:R-:W-:Y:S01]  /*a2b0*/  FMUL.FTZ R108, R108, R108 ;  /* 0x0000006c6c6c7220 */ /* 0x000fe20000410000 */
[----:B--2---:R-:W-:Y:S01]  /*a2c0*/  @!P0 IMAD.MOV.U32 R91, RZ, RZ, R111 ;  /* 0x000000ffff5b8224 */ /* 0x004fe200078e006f */
[----:B------:R-:W-:-:S04]  /*a2d0*/  PLOP3.LUT P0, PT, PT, PT, UP1, 0x40, 0x0 ;  /* 0x000000000000781c */ /* 0x000fc80003f0e818 */
[----:B------:R-:W0:Y:S01]  /*a2e0*/  SHFL.DOWN PT, R111, R91, 0x4, 0x1f ;  /* 0x08801f005b6f7f89 */ /* 0x000e2200000e0000 */
[----:B------:R-:W-:-:S05]  /*a2f0*/  I2FP.F32.S32 R110, R91 ;  /* 0x0000005b006e7245 */ /* 0x000fca0000201400 */
[----:B------:R-:W-:Y:S01]  /*a300*/  FMUL.FTZ R108, R108, R110 ;  /* 0x0000006e6c6c7220 */ /* 0x000fe20000410000 */
[----:B0-----:R-:W-:Y:S02]  /*a310*/  IADD3 R91, R111, R91, RZ ;  /* 0x0000005b6f5b7210 */ /* 0x001fe40007ffe0ff */
[----:B------:R-:W-:-:S05]  /*a320*/  I2FP.F32.S32 R111, R111 ;  /* 0x0000006f006f7245 */ /* 0x000fca0000201400 */
[-C--:B------:R-:W-:Y:S01]  /*a330*/  FMUL.FTZ R109, R109, R111.reuse ;  /* 0x0000006f6d6d7220 */ /* 0x080fe20000410000 */
[----:B------:R-:W-:Y:S02]  /*a340*/  FMUL.FTZ R108, R108, R111 ;  /* 0x0000006f6c6c7220 */ /* 0x000fe40000410000 */
[----:B------:R-:W-:Y:S01]  /*a350*/  SHFL.DOWN PT, R111, R91, 0x2, 0x1f ;  /* 0x08401f005b6f7f89 */ /* 0x000fe200000e0000 */
[----:B------:R-:W-:-:S03]  /*a360*/  FFMA.FTZ R110, R110, R88, R109 ;  /* 0x000000586e6e7223 */ /* 0x000fc6000001006d */
[----:B------:R-:W0:Y:S02]  /*a370*/  SHFL.DOWN PT, R88, R89, 0x4, 0x1f ;  /* 0x08801f0059587f89 */ /* 0x000e2400000e0000 */
[----:B0-----:R-:W-:Y:S01]  /*a380*/  FADD.FTZ R88, R88, R89 ;  /* 0x0000005958587221 */ /* 0x001fe20000010000 */
[----:B------:R-:W-:Y:S01]  /*a390*/  I2FP.F32.S32 R89, R91 ;  /* 0x0000005b00597245 */ /* 0x000fe20000201400 */
[----:B------:R-:W-:Y:S01]  /*a3a0*/  IMAD.IADD R91, R91, 0x1, R111 ;  /* 0x000000015b5b7824 */ /* 0x000fe200078e026f */
[----:B------:R-:W-:Y:S02]  /*a3b0*/  I2FP.F32.S32 R111, R111 ;  /* 0x0000006f006f7245 */ /* 0x000fe40000201400 */
[----:B------:R-:W0:Y:S02]  /*a3c0*/  MUFU.RCP R109, R89 ;  /* 0x00000059006d7308 */ /* 0x000e240000001000 */
[C---:B0-----:R-:W-:Y:S01]  /*a3d0*/  FFMA.FTZ R88, R109.reuse, R108, R88 ;  /* 0x0000006c6d587223 */ /* 0x041fe20000010058 */
[----:B------:R-:W-:-:S05]  /*a3e0*/  FMUL.FTZ R108, R109, R110 ;  /* 0x0000006e6d6c7220 */ /* 0x000fca0000410000 */
[----:B------:R-:W0:Y:S02]  /*a3f0*/  SHFL.DOWN PT, R109, R108, 0x2, 0x1f ;  /* 0x08401f006c6d7f89 */ /* 0x000e2400000e0000 */
[----:B0-----:R-:W-:Y:S01]  /*a400*/  FADD.FTZ R110, R108, -R109 ;  /* 0x8000006d6c6e7221 */ /* 0x001fe20000010000 */
[----:B------:R-:W-:-:S03]  /*a410*/  FMUL.FTZ R109, R109, R111 ;  /* 0x0000006f6d6d7220 */ /* 0x000fc60000410000 */
[----:B------:R-:W-:Y:S01]  /*a420*/  FMUL.FTZ R110, R110, R110 ;  /* 0x0000006e6e6e7220 */ /* 0x000fe20000410000 */
[C---:B------:R-:W-:Y:S02]  /*a430*/  FFMA.FTZ R108, R89.reuse, R108, R109 ;  /* 0x0000006c596c7223 */ /* 0x040fe4000001006d */
[----:B------:R-:W0:Y:S01]  /*a440*/  SHFL.DOWN PT, R109, R88, 0x2, 0x1f ;  /* 0x08401f00586d7f89 */ /* 0x000e2200000e0000 */
[----:B------:R-:W-:-:S04]  /*a450*/  FMUL.FTZ R110, R89, R110 ;  /* 0x0000006e596e7220 */ /* 0x000fc80000410000 */
[----:B------:R-:W-:Y:S02]  /*a460*/  FMUL.FTZ R110, R110, R111 ;  /* 0x0000006f6e6e7220 */ /* 0x000fe40000410000 */
[----:B------:R-:W1:Y:S01]  /*a470*/  SHFL.DOWN PT, R111, R91, 0x1, 0x1f ;  /* 0x08201f005b6f7f89 */ /* 0x000e6200000e0000 */
[----:B0-----:R-:W-:Y:S01]  /*a480*/  FADD.FTZ R109, R88, R109 ;  /* 0x0000006d586d7221 */ /* 0x001fe20000010000 */
[----:B------:R-:W-:-:S04]  /*a490*/  I2FP.F32.S32 R88, R91 ;  /* 0x0000005b00587245 */ /* 0x000fc80000201400 */
[----:B------:R-:W0:Y:S02]  /*a4a0*/  MUFU.RCP R89, R88 ;  /* 0x0000005800597308 */ /* 0x000e240000001000 */
[C---:B0-----:R-:W-:Y:S01]  /*a4b0*/  FMUL.FTZ R108, R89.reuse, R108 ;  /* 0x0000006c596c7220 */ /* 0x041fe20000410000 */
[----:B------:R-:W-:Y:S01]  /*a4c0*/  FFMA.FTZ R110, R89, R110, R109 ;  /* 0x0000006e596e7223 */ /* 0x000fe2000001006d */
[-C--:B-1----:R-:W-:Y:S02]  /*a4d0*/  IADD3 R89, R91, R111.reuse, RZ ;  /* 0x0000006f5b597210 */ /* 0x082fe40007ffe0ff */
[----:B------:R-:W-:Y:S01]  /*a4e0*/  I2FP.F32.S32 R111, R111 ;  /* 0x0000006f006f7245 */ /* 0x000fe20000201400 */
[----:B------:R-:W0:Y:S01]  /*a4f0*/  SHFL.DOWN PT, R109, R108, 0x1, 0x1f ;  /* 0x08201f006c6d7f89 */ /* 0x000e2200000e0000 */
[----:B------:R-:W-:-:S06]  /*a500*/  I2FP.F32.S32 R89, R89 ;  /* 0x0000005900597245 */ /* 0x000fcc0000201400 */
[----:B------:R-:W1:Y:S01]  /*a510*/  MUFU.RCP R89, R89 ;  /* 0x0000005900597308 */ /* 0x000e620000001000 */
[----:B0-----:R-:W-:Y:S01]  /*a520*/  FADD.FTZ R91, R108, -R109 ;  /* 0x8000006d6c5b7221 */ /* 0x001fe20000010000 */
[----:B------:R-:W-:-:S03]  /*a530*/  FMUL.FTZ R109, R109, R111 ;  /* 0x0000006f6d6d7220 */ /* 0x000fc60000410000 */
[----:B------:R-:W-:Y:S01]  /*a540*/  FMUL.FTZ R91, R91, R91 ;  /* 0x0000005b5b5b7220 */ /* 0x000fe20000410000 */
[----:B------:R-:W-:-:S03]  /*a550*/  FFMA.FTZ R109, R88, R108, R109 ;  /* 0x0000006c586d7223 */ /* 0x000fc6000001006d */
[----:B------:R-:W-:Y:S01]  /*a560*/  FMUL.FTZ R91, R88, R91 ;  /* 0x0000005b585b7220 */ /* 0x000fe20000410000 */
[----:B-1----:R-:W-:Y:S01]  /*a570*/  FMUL.FTZ R109, R89, R109 ;  /* 0x0000006d596d7220 */ /* 0x002fe20000410000 */
[----:B------:R-:W0:Y:S02]  /*a580*/  SHFL.DOWN PT, R88, R110, 0x1, 0x1f ;  /* 0x08201f006e587f89 */ /* 0x000e2400000e0000 */
[----:B------:R-:W-:-:S03]  /*a590*/  FMUL.FTZ R91, R91, R111 ;  /* 0x0000006f5b5b7220 */ /* 0x000fc60000410000 */
[----:B------:R-:W1:Y:S01]  /*a5a0*/  SHFL.IDX PT, R109, R109, RZ, 0x1f ;  /* 0x00001fff6d6d7589 */ /* 0x000e6200000e0000 */
[----:B0-----:R-:W-:Y:S02]  /*a5b0*/  FADD.FTZ R88, R110, R88 ;  /* 0x000000586e587221 */ /* 0x001fe40000010000 */
[----:B------:R-:W0:Y:S02]  /*a5c0*/  S2R R110, SR_TID.X ;  /* 0x00000000006e7919 */ /* 0x000e240000002100 */
[----:B------:R-:W-:Y:S01]  /*a5d0*/  FFMA.FTZ R111, R89, R91, R88 ;  /* 0x0000005b596f7223 */ /* 0x000fe20000010058 */
[----:B-1----:R-:W-:Y:S01]  /*a5e0*/  FMUL.FTZ R108, R109, R109 ;  /* 0x0000006d6d6c7220 */ /* 0x002fe20000410000 */
[----:B------:R-:W1:Y:S03]  /*a5f0*/  LDC R89, c[0x0][0x2d8] ;  /* 0x0000b600ff597b82 */ /* 0x000e660000000800 */
[----:B------:R-:W1:Y:S01]  /*a600*/  SHFL.IDX PT, R88, R111, RZ, 0x1f ;  /* 0x00001fff6f587589 */ /* 0x000e6200000e0000 */
[----:B------:R-:W-:Y:S01]  /*a610*/  FSEL R108, R108, RZ, !P0 ;  /* 0x000000ff6c6c7208 */ /* 0x000fe20004000000 */
[----:B-1----:R-:W-:Y:S01]  /*a620*/  FFMA.FTZ R89, R88, UR25, R89 ;  /* 0x0000001958597c23 */ /* 0x002fe20008010059 */
[----:B0-----:R-:W-:-:S03]  /*a630*/  LOP3.LUT P0, RZ, R90, 0x1f, R110, 0xf8, !PT ;  /* 0x0000001f5aff7812 */ /* 0x001fc6000780f86e */
[----:B------:R-:W-:-:S06]  /*a640*/  FADD.FTZ R108, R89, R108 ;  /* 0x0000006c596c7221 */ /* 0x000fcc0000010000 */
[----:B------:R-:W0:Y:S04]  /*a650*/  MUFU.RSQ R108, R108 ;  /* 0x0000006c006c7308 */ /* 0x000e280000001400 */
[----:B------:R-:W1:Y:S08]  /*a660*/  @!P0 LDC.64 R88, c[0x0][0x250] ;  /* 0x00009400ff588b82 */ /* 0x000e700000000a00 */
[----:B------:R-:W2:Y:S01]  /*a670*/  @!P0 LDC.64 R90, c[0x0][0x258] ;  /* 0x00009600ff5a8b82 */ /* 0x000ea20000000a00 */
[----:B-1----:R-:W-:-:S05]  /*a680*/  @!P0 IMAD.WIDE R88, R8, 0x4, R88 ;  /* 0x0000000408588825 */ /* 0x002fca00078e0258 */
[----:B------:R1:W-:Y:S01]  /*a690*/  @!P0 STG.E desc[UR8][R88.64], R109 ;  /* 0x0000006d58008986 */ /* 0x0003e2000c101908 */
[----:B--2---:R-:W-:-:S05]  /*a6a0*/  @!P0 IMAD.WIDE R90, R8, 0x4, R90 ;  /* 0x00000004085a8825 */ /* 0x004fca00078e025a */
[----:B0-----:R0:W-:Y:S01]  /*a6b0*/  @!P0 STG.E desc[UR8][R90.64], R108 ;  /* 0x0000006c5a008986 */ /* 0x0011e2000c101908 */
[----:B------:R-:W-:-:S04]  /*a6c0*/  PLOP3.LUT P0, PT, PT, PT, UP1, 0x40, 0x0 ;  /* 0x000000000000781c */ /* 0x000fc80003f0e818 */
[----:B-1----:R-:W-:Y:S01]  /*a6d0*/  FSEL R109, R109, RZ, P0 ;  /* 0x000000ff6d6d7208 */ /* 0x002fe20000000000 */
[----:B------:R-:W-:Y:S08]  /*a6e0*/  @!P5 BRA `(.L_x_22482) ;  /* 0x000000000040d947 */ /* 0x000ff00003800000 */
[----:B------:R-:W1:Y:S01]  /*a6f0*/  LDC.64 R110, c[0x0][0x2b8] ;  /* 0x0000ae00ff6e7b82 */ /* 0x000e620000000a00 */
[--C-:B------:R-:W-:Y:S01]  /*a700*/  FADD.FTZ R88, R64, -R109.reuse ;  /* 0x8000006d40587221 */ /* 0x100fe20000010000 */
[--C-:B------:R-:W-:Y:S01]  /*a710*/  FADD.FTZ R89, R65, -R109.reuse ;  /* 0x8000006d41597221 */ /* 0x100fe20000010000 */
[--C-:B0-----:R-:W-:Y:S01]  /*a720*/  FADD.FTZ R90, R66, -R109.reuse ;  /* 0x8000006d425a7221 */ /* 0x101fe20000010000 */
        /* <DEDUP_REMOVED lines=9> */
[----:B-1----:R-:W-:-:S04]  /*a7c0*/  IMAD.WIDE.U32 R110, R0, 0x10, R110 ;  /* 0x00000010006e7825 */ /* 0x002fc800078e006e */
[----:B------:R-:W-:Y:S01]  /*a7d0*/  VIADD R0, R0, 0x100 ;  /* 0x0000010000007836 */ /* 0x000fe20000000000 */
[----:B------:R1:W-:Y:S06]  /*a7e0*/  STG.E.128 desc[UR8][R110.64], R88 ;  /* 0x000000586e007986 */ /* 0x0003ec000c101d08 */
.L_x_22482:
[----:B------:R-:W-:Y:S05]  /*a7f0*/  BSYNC B0 ;  /* 0x0000000000007941 */ /* 0x000fea0003800000 */
.L_x_22481:
[----:B-1----:R-:W2:Y:S01]  /*a800*/  LDL R88, [R1] ;  /* 0x0000000001587983 */ /* 0x002ea20000100800 */
[----:B------:R-:W-:Y:S01]  /*a810*/  BSSY B0, `(.L_x_22483) ;  /* 0x0000013000007945 */ /* 0x000fe20003800000 */
[----:B--2---:R-:W-:-:S13]  /*a820*/  ISETP.NE.AND P0, PT, R88, RZ, PT ;  /* 0x000000ff5800720c */ /* 0x004fda0003f05270 */
[----:B------:R-:W-:Y:S05]  /*a830*/  @!P0 BRA `(.L_x_22484) ;  /* 0x0000000000408947 */ /* 0x000fea0003800000 */
        /* <DEDUP_REMOVED lines=16> */
.L_x_22484:
[----:B------:R-:W-:Y:S05]  /*a940*/  BSYNC B0 ;  /* 0x0000000000007941 */ /* 0x000fea0003800000 */
.L_x_22483:
[----:B------:R-:W-:Y:S01]  /*a950*/  ISETP.NE.AND P0, PT, R125, RZ, PT ;  /* 0x000000ff7d00720c */ /* 0x000fe20003f05270 */
[----:B------:R-:W-:-:S12]  /*a960*/  BSSY B0, `(.L_x_22485) ;  /* 0x0000012000007945 */ /* 0x000fd80003800000 */
[----:B------:R-:W-:Y:S05]  /*a970*/  @!P0 BRA `(.L_x_22486) ;  /* 0x0000000000408947 */ /* 0x000fea0003800000 */
[----:B-1----:R-:W1:Y:S01]  /*a980*/  LDC.64 R110, c[0x0][0x2b8] ;  /* 0x0000ae00ff6e7b82 */ /* 0x002e620000000a00 */
        /* <DEDUP_REMOVED lines=15> */
.L_x_22486:
[----:B------:R-:W-:Y:S05]  /*aa80*/  BSYNC B0 ;  /* 0x0000000000007941 */ /* 0x000fea0003800000 */
.L_x_22485:
[----:B------:R-:W-:Y:S01]  /*aa90*/  ISETP.NE.AND P0, PT, R124, RZ, PT ;  /* 0x000000ff7c00720c */ /* 0x000fe20003f05270 */
[----:B------:R-:W-:-:S12]  /*aaa0*/  BSSY B0, `(.L_x_22487) ;  /* 0x0000012000007945 */ /* 0x000fd80003800000 */
[----:B------:R-:W-:Y:S05]  /*aab0*/  @!P0 BRA `(.L_x_22488) ;  /* 0x0000000000408947 */ /* 0x000fea0003800000 */
[----:B-12---:R-:W1:Y:S01]  /*aac0*/  LDC.64 R110, c[0x0][0x2b8] ;  /* 0x0000ae00ff6e7b82 */ /* 0x006e620000000a00 */
        /* <DEDUP_REMOVED lines=15> */
.L_x_22488:
[----:B------:R-:W-:Y:S05]  /*abc0*/  BSYNC B0 ;  /* 0x0000000000007941 */ /* 0x000fea0003800000 */
.L_x_22487:
        /* <DEDUP_REMOVED lines=19> */
.L_x_22490:
[----:B------:R-:W-:Y:S05]  /*ad00*/  BSYNC B0 ;  /* 0x0000000000007941 */ /* 0x000fea0003800000 */
.L_x_22489:
[----:B------:R-:W-:Y:S01]  /*ad10*/  ISETP.NE.AND P0, PT, R118, RZ, PT ;  /* 0x000000ff7600720c */ /* 0x000fe20003f05270 */
[----:B------:R-:W-:-:S12]  /*ad20*/  BSSY B0, `(.L_x_22491) ;  /* 0x0000011000007945 */ /* 0x000fd80003800000 */
[----:B------:R-:W-:Y:S05]  /*ad30*/  @!P0 BRA `(.L_x_22492) ;  /* 0x00000000003c8947 */ /* 0x000fea0003800000 */
[--C-:B012---:R-:W-:Y:S01]  /*ad40*/  FADD.FTZ R88, R84, -R109.reuse ;  /* 0x8000006d54587221 */ /* 0x107fe20000010000 */
        /* <DEDUP_REMOVED lines=8> */
[----:B------:R-:W0:Y:S01]  /*add0*/  LDC.64 R108, c[0x0][0x2b8] ;  /* 0x0000ae00ff6c7b82 */ /* 0x000e220000000a00 */
[----:B------:R-:W-:Y:S01]  /*ade0*/  FFMA.FTZ R89, R53, R89, R49 ;  /* 0x0000005935597223 */ /* 0x000fe20000010031 */
[----:B------:R-:W-:Y:S01]  /*adf0*/  FFMA.FTZ R91, R55, R91, R51 ;  /* 0x0000005b375b7223 */ /* 0x000fe20000010033 */
[----:B------:R-:W-:Y:S01]  /*ae00*/  FFMA.FTZ R90, R54, R90, R50 ;  /* 0x0000005a365a7223 */ /* 0x000fe20000010032 */
[----:B0-----:R-:W-:-:S05]  /*ae10*/  IMAD.WIDE.U32 R108, R0, 0x10, R108 ;  /* 0x00000010006c7825 */ /* 0x001fca00078e006c */
[----:B------:R0:W-:Y:S02]  /*ae20*/  STG.E.128 desc[UR8][R108.64], R88 ;  /* 0x000000586c007986 */ /* 0x0001e4000c101d08 */
.L_x_22492:
[----:B------:R-:W-:Y:S05]  /*ae30*/  BSYNC B0 ;  /* 0x0000000000007941 */ /* 0x000fea0003800000 */
.L_x_22491:
[----:B------:R-:W-:Y:S02]  /*ae40*/  ISETP.NE.AND P0, PT, R117, RZ, PT ;  /* 0x000000ff7500720c */ /* 0x000fe40003f05270 */
[----:B------:R-:W-:Y:S02]  /*ae50*/  IADD3 R8, R8, UR32, RZ ;  /* 0x0000002008087c10 */ /* 0x000fe4000fffe0ff */
[----:B012---:R-:W-:Y:S02]  /*ae60*/  SEL R111, RZ, 0x1, P0 ;  /* 0x00000001ff6f7807 */ /* 0x007fe40000000000 */
[----:B------:R-:W-:-:S13]  /*ae70*/  ISETP.GE.AND P0, PT, R8, UR33, PT ;  /* 0x0000002108007c0c */ /* 0x000fda000bf06270 */
[----:B------:R-:W-:Y:S05]  /*ae80*/  @!P0 BRA `(.L_x_22493) ;  /* 0xffffff6000648947 */ /* 0x000fea000383ffff */
[----:B------:R-:W-:Y:S05]  /*ae90*/  EXIT ;  /* 0x000000000000794d */ /* 0x000fea0003800000 */
.L_x_22480:
[----:B------:R0:W5:Y:S01]  /*aea0*/  LDL R109, [R1+0x4] ;  /* 0x00000400016d7983 */ /* 0x0001620000100800 */
[----:B------:R-:W-:Y:S01]  /*aeb0*/  IMAD.MOV.U32 R111, RZ, RZ, R88 ;  /* 0x000000ffff6f7224 */ /* 0x000fe200078e0058 */
[----:B------:R-:W-:Y:S01]  /*aec0*/  MOV R89, 0x1 ;  /* 0x0000000100597802 */ /* 0x000fe20000000f00 */
[----:B------:R-:W-:Y:S01]  /*aed0*/  IMAD.MOV.U32 R90, RZ, RZ, 0x1f ;  /* 0x0000001fff5a7424 */ /* 0x000fe200078e00ff */
[----:B------:R-:W-:-:S07]  /*aee0*/  MOV R108, 0xffffffff ;  /* 0xffffffff006c7802 */ /* 0x000fce0000000f00 */
[----:B0--345:R-:W-:Y:S05]  /*aef0*/  WARPSYNC.COLLECTIVE R108, `(.L_x_22494) ;  /* 0x000000006c087348 */ /* 0x039fea0003c00000 */
[----:B------:R1:W2:Y:S02]  /*af00*/  SHFL.BFLY P6, R110, R111, R89, R90 ;  /* 0x0c0000596f6e7389 */ /* 0x0002a400000c005a */
[----:B012345:R-:W-:Y:S01]  /*af10*/  ENDCOLLECTIVE ;  /* 0x000000000000791b */ /* 0x03ffe20003800000 */
.L_x_22494:
[----:B------:R-:W-:Y:S01]  /*af20*/  HFMA2.MMA R89, -RZ, RZ, 0, 1.1920928955078125e-07 ;  /* 0x00000002ff597435 */ /* 0x000fe200000001ff */
[----:B------:R-:W-:-:S04]  /*af30*/  FADD.FTZ R88, R88, R110 ;  /* 0x0000006e58587221 */ /* 0x000fc80000010000 */
[----:B------:R-:W-:-:S07]  /*af40*/  IMAD.MOV.U32 R111, RZ, RZ, R88 ;  /* 0x000000ffff6f7224 */ /* 0x000fce00078e0058 */
[----:B------:R-:W-:Y:S05]  /*af50*/  WARPSYNC.COLLECTIVE R108, `(.L_x_22495) ;  /* 0x000000006c087348 */ /* 0x000fea0003c00000 */
[----:B------:R0:W1:Y:S02]  /*af60*/  SHFL.BFLY P6, R110, R111, R89, R90 ;  /* 0x0c0000596f6e7389 */ /* 0x00006400000c005a */
[----:B01----:R-:W-:Y:S01]  /*af70*/  ENDCOLLECTIVE ;  /* 0x000000000000791b */ /* 0x003fe20003800000 */
.L_x_22495:
[----:B------:R-:W-:Y:S01]  /*af80*/  MOV R89, 0x4 ;  /* 0x0000000400597802 */ /* 0x000fe20000000f00 */
[----:B------:R-:W-:-:S04]  /*af90*/  FADD.FTZ R88, R88, R110 ;  /* 0x0000006e58587221 */ /* 0x000fc80000010000 */
[----:B------:R-:W-:-:S07]  /*afa0*/  IMAD.MOV.U32 R111, RZ, RZ, R88 ;  /* 0x000000ffff6f7224 */ /* 0x000fce00078e0058 */
[----:B------:R-:W-:Y:S05]  /*afb0*/  WARPSYNC.COLLECTIVE R108, `(.L_x_22496) ;  /* 0x000000006c087348 */ /* 0x000fea0003c00000 */
[----:B------:R0:W1:Y:S02]  /*afc0*/  SHFL.BFLY P6, R110, R111, R89, R90 ;  /* 0x0c0000596f6e7389 */ /* 0x00006400000c005a */
[----:B01----:R-:W-:Y:S01]  /*afd0*/  ENDCOLLECTIVE ;  /* 0x000000000000791b */ /* 0x003fe20003800000 */
.L_x_22496:
[----:B------:R-:W-:Y:S01]  /*afe0*/  HFMA2.MMA R89, -RZ, RZ, 0, 4.76837158203125e-07 ;  /* 0x00000008ff597435 */ /* 0x000fe200000001ff */
[----:B------:R-:W-:-:S04]  /*aff0*/  FADD.FTZ R88, R88, R110 ;  /* 0x0000006e58587221 */ /* 0x000fc80000010000 */
[----:B------:R-:W-:-:S07]  /*b000*/  IMAD.MOV.U32 R111, RZ, RZ, R88 ;  /* 0x000000ffff6f7224 */ /* 0x000fce00078e0058 */
[----:B------:R-:W-:Y:S05]  /*b010*/  WARPSYNC.COLLECTIVE R108, `(.L_x_22497) ;  /* 0x000000006c087348 */ /* 0x000fea0003c00000 */
[----:B------:R0:W1:Y:S02]  /*b020*/  SHFL.BFLY P6, R110, R111, R89, R90 ;  /* 0x0c0000596f6e7389 */ /* 0x00006400000c005a */
[----:B01----:R-:W-:Y:S01]  /*b030*/  ENDCOLLECTIVE ;  /* 0x000000000000791b */ /* 0x003fe20003800000 */
.L_x_22497:
[----:B------:R-:W-:Y:S01]  /*b040*/  MOV R89, 0x10 ;  /* 0x0000001000597802 */ /* 0x000fe20000000f00 */
[----:B------:R-:W-:-:S04]  /*b050*/  FADD.FTZ R88, R88, R110 ;  /* 0x0000006e58587221 */ /* 0x000fc80000010000 */
[----:B------:R-:W-:-:S07]  /*b060*/  IMAD.MOV.U32 R111, RZ, RZ, R88 ;  /* 0x000000ffff6f7224 */ /* 0x000fce00078e0058 */
[----:B------:R-:W-:Y:S05]  /*b070*/  WARPSYNC.COLLECTIVE R108, `(.L_x_22498) ;  /* 0x000000006c087348 */ /* 0x000fea0003c00000 */
[----:B------:R0:W1:Y:S02]  /*b080*/  SHFL.BFLY P6, R110, R111, R89, R90 ;  /* 0x0c0000596f6e7389 */ /* 0x00006400000c005a */
[----:B01----:R-:W-:Y:S01]  /*b090*/  ENDCOLLECTIVE ;  /* 0x000000000000791b */ /* 0x003fe20003800000 */
.L_x_22498:
[----:B------:R-:W-:-:S04]  /*b0a0*/  FADD.FTZ R88, R88, R110 ;  /* 0x0000006e58587221 */ /* 0x000fc80000010000 */
        /* <DEDUP_REMOVED lines=11> */
[----:B------:R-:W-:Y:S01]  /*b160*/  FFMA.FTZ R90, R89, R89, R109 ;  /* 0x00000059595a7223 */ /* 0x000fe2000001006d */
[----:B------:R-:W-:-:S04]  /*b170*/  FADD.FTZ R89, R69, -R88 ;  /* 0x8000005845597221 */ /* 0x000fc80000010000 */
[----:B------:R-:W-:Y:S01]  /*b180*/  FFMA.FTZ R90, R89, R89, R90 ;  /* 0x00000059595a7223 */ /* 0x000fe2000001005a */
[----:B------:R-:W-:-:S04]  /*b190*/  FADD.FTZ R89, R70, -R88 ;  /* 0x8000005846597221 */ /* 0x000fc80000010000 */
[----:B------:R-:W-:Y:S01]  /*b1a0*/  FFMA.FTZ R90, R89, R89, R90 ;  /* 0x00000059595a7223 */ /* 0x000fe2000001005a */
[----:B------:R-:W-:-:S04]  /*b1b0*/  FADD.FTZ R89, R71, -R88 ;  /* 0x8000005847597221 */ /* 0x000fc80000010000 */
[----:B------:R-:W-:Y:S01]  /*b1c0*/  @P4 FFMA.FTZ R109, R89, R89, R90 ;  /* 0x00000059596d4223 */ /* 0x000fe2000001005a */
        /* <DEDUP_REMOVED lines=33> */
[----:B------:R-:W-:Y:S02]  /*b3e0*/  IMAD.MOV.U32 R90, RZ, RZ, 0x1f ;  /* 0x0000001fff5a7424 */ /* 0x000fe400078e00ff */
[----:B------:R-:W-:-:S08]  /*b3f0*/  IMAD.MOV.U32 R111, RZ, RZ, R109 ;  /* 0x000000ffff6f7224 */ /* 0x000fd000078e006d */
[----:B------:R-:W-:Y:S05]  /*b400*/  WARPSYNC.COLLECTIVE R108, `(.L_x_22499) ;  /* 0x000000006c087348 */ /* 0x000fea0003c00000 */
[----:B------:R0:W1:Y:S02]  /*b410*/  SHFL.BFLY P6, R110, R111, R89, R90 ;  /* 0x0c0000596f6e7389 */ /* 0x00006400000c005a */
[----:B01----:R-:W-:Y:S01]  /*b420*/  ENDCOLLECTIVE ;  /* 0x000000000000791b */ /* 0x003fe20003800000 */
.L_x_22499:
[----:B------:R-:W-:Y:S02]  /*b430*/  IMAD.MOV.U32 R89, RZ, RZ, 0x2 ;  /* 0x00000002ff597424 */ /* 0x000fe400078e00ff */
[----:B------:R-:W-:-:S05]  /*b440*/  FADD.FTZ R109, R109, R110 ;  /* 0x0000006e6d6d7221 */ /* 0x000fca0000010000 */
[----:B------:R-:W-:-:S07]  /*b450*/  MOV R111, R109 ;  /* 0x0000006d006f7202 */ /* 0x000fce0000000f00 */
[----:B------:R-:W-:Y:S05]  /*b460*/  WARPSYNC.COLLECTIVE R108, `(.L_x_22500) ;  /* 0x000000006c087348 */ /* 0x000fea0003c00000 */
[----:B------:R0:W1:Y:S02]  /*b470*/  SHFL.BFLY P6, R110, R111, R89, R90 ;  /* 0x0c0000596f6e7389 */ /* 0x00006400000c005a */
[----:B01----:R-:W-:Y:S01]  /*b480*/  ENDCOLLECTIVE ;  /* 0x000000000000791b */ /* 0x003fe20003800000 */
.L_x_22500:
[----:B------:R-:W-:Y:S02]  /*b490*/  IMAD.MOV.U32 R89, RZ, RZ, 0x4 ;  /* 0x00000004ff597424 */ /* 0x000fe400078e00ff */
[----:B------:R-:W-:-:S05]  /*b4a0*/  FADD.FTZ R109, R109, R110 ;  /* 0x0000006e6d6d7221 */ /* 0x000fca0000010000 */
[----:B------:R-:W-:-:S07]  /*b4b0*/  MOV R111, R109 ;  /* 0x0000006d006f7202 */ /* 0x000fce0000000f00 */
[----:B------:R-:W-:Y:S05]  /*b4c0*/  WARPSYNC.COLLECTIVE R108, `(.L_x_22501) ;  /* 0x000000006c087348 */ /* 0x000fea0003c00000 */
[----:B------:R0:W1:Y:S02]  /*b4d0*/  SHFL.BFLY P6, R110, R111, R89, R90 ;  /* 0x0c0000596f6e7389 */ /* 0x00006400000c005a */
[----:B01----:R-:W-:Y:S01]  /*b4e0*/  ENDCOLLECTIVE ;  /* 0x000000000000791b */ /* 0x003fe20003800000 */
.L_x_22501:
[----:B------:R-:W-:Y:S02]  /*b4f0*/  IMAD.MOV.U32 R89, RZ, RZ, 0x8 ;  /* 0x00000008ff597424 */ /* 0x000fe400078e00ff */
[----:B------:R-:W-:-:S05]  /*b500*/  FADD.FTZ R109, R109, R110 ;  /* 0x0000006e6d6d7221 */ /* 0x000fca0000010000 */
[----:B------:R-:W-:-:S07]  /*b510*/  MOV R111, R109 ;  /* 0x0000006d006f7202 */ /* 0x000fce0000000f00 */
[----:B------:R-:W-:Y:S05]  /*b520*/  WARPSYNC.COLLECTIVE R108, `(.L_x_22502) ;  /* 0x000000006c087348 */ /* 0x000fea0003c00000 */
[----:B------:R0:W1:Y:S02]  /*b530*/  SHFL.BFLY P6, R110, R111, R89, R90 ;  /* 0x0c0000596f6e7389 */ /* 0x00006400000c005a */
[----:B01----:R-:W-:Y:S01]  /*b540*/  ENDCOLLECTIVE ;  /* 0x000000000000791b */ /* 0x003fe20003800000 */
.L_x_22502:
[----:B------:R-:W-:Y:S02]  /*b550*/  IMAD.MOV.U32 R89, RZ, RZ, 0x10 ;  /* 0x00000010ff597424 */ /* 0x000fe400078e00ff */
[----:B------:R-:W-:-:S05]  /*b560*/  FADD.FTZ R109, R109, R110 ;  /* 0x0000006e6d6d7221 */ /* 0x000fca0000010000 */
[----:B------:R-:W-:-:S07]  /*b570*/  MOV R111, R109 ;  /* 0x0000006d006f7202 */ /* 0x000fce0000000f00 */
[----:B------:R-:W-:Y:S05]  /*b580*/  WARPSYNC.COLLECTIVE R108, `(.L_x_22503) ;  /* 0x000000006c087348 */ /* 0x000fea0003c00000 */
[----:B------:R0:W1:Y:S02]  /*b590*/  SHFL.BFLY P6, R110, R111, R89, R90 ;  /* 0x0c0000596f6e7389 */ /* 0x00006400000c005a */
[----:B01----:R-:W-:Y:S01]  /*b5a0*/  ENDCOLLECTIVE ;  /* 0x000000000000791b */ /* 0x003fe20003800000 */
.L_x_22503:
[----:B------:R-:W-:Y:S01]  /*b5b0*/  MOV R89, R110 ;  /* 0x0000006e00597202 */ /* 0x000fe20000000f00 */
[----:B------:R-:W-:Y:S06]  /*b5c0*/  BRA `(.L_x_22504) ;  /* 0xffffffe800c87947 */ /* 0x000fec000383ffff */
.L_x_22505:
        /* <DEDUP_REMOVED lines=11> */
.L_x_23364:


//--------------------- .text._ZN10layer_norm13ln_fwd_kernelINS_13Kernel_traitsIfffffjLj6144ELj1ELj1ELj8ELj16ENS_18Kernel_traits_baseILj6144EfffffjLj256EEEEELb1ELb1ELb0ELb1EEEvNS_9FwdParamsE --------------------------
	.section	.text._ZN10layer_norm13ln_fwd_kernelINS_13Kernel_traitsIfffffjLj6144ELj1ELj1ELj8ELj16ENS_18Kernel_traits_baseILj6144EfffffjLj256EEEEELb1ELb1ELb0ELb1EEEvNS_9FwdParamsE,"ax",@progbits
	.align	128
        .global         _ZN10layer_norm13ln_fwd_kernelINS_13Kernel_traitsIfffffjLj6144ELj1ELj1ELj8ELj16ENS_18Kernel_traits_baseILj6144EfffffjLj256EEEEELb1ELb1ELb0ELb1EEEvNS_9FwdParamsE
        .type           _ZN10layer_norm13ln_fwd_kernelINS_13Kernel_traitsIfffffjLj6144ELj1ELj1ELj8ELj16ENS_18Kernel_traits_baseILj6144EfffffjLj256EEEEELb1ELb1ELb0ELb1EEEvNS_9FwdParamsE,@function
        .size           _ZN10layer_norm13ln_fwd_kernelINS_13Kernel_traitsIfffffjLj6144ELj1ELj1ELj8ELj16ENS_18Kernel_traits_baseILj6144EfffffjLj256EEEEELb1ELb1ELb0ELb1EEEvNS_9FwdParamsE,(.L_x_23365 - _ZN10layer_norm13ln_fwd_kernelINS_13Kernel_traitsIfffffjLj6144ELj1ELj1ELj8ELj16ENS_18Kernel_traits_baseILj6144EfffffjLj256EEEEELb1ELb1ELb0ELb1EEEvNS_9FwdParamsE)
        .other          _ZN10layer_norm13ln_fwd_kernelINS_13Kernel_traitsIfffffjLj6144ELj1ELj1ELj8ELj16ENS_18Kernel_traits_baseILj6144EfffffjLj256EEEEELb1ELb1ELb0ELb1EEEvNS_9FwdParamsE,@"STO_CUDA_ENTRY STV_DEFAULT"
_ZN10layer_norm13ln_fwd_kernelINS_13Kernel_traitsIfffffjLj6144ELj1ELj1ELj8ELj16ENS_18Kernel_traits_baseILj6144EfffffjLj256EEEEELb1ELb1ELb0ELb1EEEvNS_9FwdParamsE:
.text._ZN10layer_norm13ln_fwd_kernelINS_13Kernel_traitsIfffffjLj6144ELj1ELj1ELj8ELj16ENS_18Kernel_traits_baseILj6144EfffffjLj256EEEEELb1ELb1ELb0ELb1EEEvNS_9FwdParamsE:
        /* <DEDUP_REMOVED lines=22> */
[----:B------:R-:W-:-:S02]  /*0160*/  LOP3.LUT R111, R25, 0xff, RZ, 0xc0, !PT ;  /* 0x000000ff196f7812 */ /* 0x000fc400078ec0ff */
[----:B------:R-:W-:Y:S02]  /*0170*/  CS2R R10, SRZ ;  /* 0x00000000000a7805 */ /* 0x000fe4000001ff00 */
[----:B------:R-:W-:Y:S02]  /*0180*/  CS2R R12, SRZ ;  /* 0x00000000000c7805 */ /* 0x000fe4000001ff00 */
[----:B------:R-:W-:Y:S02]  /*0190*/  CS2R R14, SRZ ;  /* 0x00000000000e7805 */ /* 0x000fe4000001ff00 */
[----:B------:R-:W-:Y:S02]  /*01a0*/  CS2R R16, SRZ ;  /* 0x0000000000107805 */ /* 0x000fe4000001ff00 */
[----:B------:R-:W-:Y:S02]  /*01b0*/  CS2R R18, SRZ ;  /* 0x0000000000127805 */ /* 0x000fe4000001ff00 */
[----:B------:R-:W-:-:S02]  /*01c0*/  CS2R R20, SRZ ;  /* 0x0000000000147805 */ /* 0x000fc4000001ff00 */
[----:B------:R-:W-:Y:S02]  /*01d0*/  CS2R R22, SRZ ;  /* 0x0000000000167805 */ /* 0x000fe4000001ff00 */
[----:B------:R-:W-:Y:S02]  /*01e0*/  CS2R R26, SRZ ;  /* 0x00000000001a7805 */ /* 0x000fe4000001ff00 */
        /* <DEDUP_REMOVED lines=50> */
[----:B------:R-:W-:Y:S02]  /*0510*/  LOP3.LUT R110, R7, UR29, R2, 0x96, !PT ;  /* 0x0000001d076e7c12 */ /* 0x000fe4000f8e9602 */
[----:B------:R-:W-:Y:S01]  /*0520*/  ISETP.NE.U32.AND P0, PT, RZ, UR10, PT ;  /* 0x0000000aff007c0c */ /* 0x000fe2000bf05070 */
[----:B------:R-:W-:Y:S01]  /*0530*/  IMAD.SHL.U32 R2, R25, 0x10, RZ ;  /* 0x0000001019027824 */ /* 0x000fe200078e00ff */
[----:B------:R-:W-:Y:S01]  /*0540*/  LOP3.LUT R118, R9, UR28, R4, 0x96, !PT ;  /* 0x0000001c09767c12 */ /* 0x000fe2000f8e9604 */
[----:B------:R-:W-:Y:S01]  /*0550*/  UIADD3 UR30, UR6, -0xe443238, URZ ;  /* 0xf1bbcdc8061e7890 */ /* 0x000fe2000fffe03f */
[----:B------:R-:W-:Y:S01]  /*0560*/  ISETP.NE.AND.EX P0, PT, RZ, UR11, PT, P0 ;  /* 0x0000000bff007c0c */ /* 0x000fe2000bf05300 */
[----:B------:R-:W-:Y:S01]  /*0570*/  UIADD3 UR31, UR7, -0x24c28bd8, URZ ;  /* 0xdb3d7428071f7890 */ /* 0x000fe2000fffe03f */
[----:B------:R-:W-:Y:S01]  /*0580*/  LOP3.LUT R2, R2, 0xff0, RZ, 0xc0, !PT ;  /* 0x00000ff002027812 */ /* 0x000fe200078ec0ff */
[----:B------:R-:W-:-:S04]  /*0590*/  IMAD.HI.U32 R5, R110, -0x326172a9, RZ ;  /* 0xcd9e8d576e057827 */ /* 0x000fc800078e00ff */
[----:B------:R-:W-:Y:S01]  /*05a0*/  IMAD.HI.U32 R3, R118, -0x2daee0ad, RZ ;  /* 0xd2511f5376037827 */ /* 0x000fe200078e00ff */
[C---:B------:R-:W-:Y:S02]  /*05b0*/  IADD3 R28, P2, R2.reuse, UR10, RZ ;  /* 0x0000000a021c7c10 */ /* 0x040fe4000ff5e0ff */
[----:B------:R-:W-:Y:S02]  /*05c0*/  IADD3 R76, P1, R2, UR12, RZ ;  /* 0x0000000c024c7c10 */ /* 0x000fe4000ff3e0ff */
[----:B------:R-:W-:Y:S02]  /*05d0*/  LOP3.LUT R120, R5, UR30, R8, 0x96, !PT ;  /* 0x0000001e05787c12 */ /* 0x000fe4000f8e9608 */
[----:B------:R-:W-:Y:S02]  /*05e0*/  CS2R R4, SRZ ;  /* 0x0000000000047805 */ /* 0x000fe4000001ff00 */
[----:B------:R-:W-:Y:S02]  /*05f0*/  LOP3.LUT R112, R3, UR31, R6, 0x96, !PT ;  /* 0x0000001f03707c12 */ /* 0x000fe4000f8e9606 */
[----:B------:R-:W-:-:S02]  /*0600*/  CS2R R6, SRZ ;  /* 0x0000000000067805 */ /* 0x000fc4000001ff00 */
[----:B------:R-:W-:Y:S02]  /*0610*/  LEA.HI R2, R25, UR8, RZ, 0x18 ;  /* 0x0000000819027c11 */ /* 0x000fe4000f8fc0ff */
[----:B------:R-:W-:Y:S02]  /*0620*/  CS2R R8, SRZ ;  /* 0x0000000000087805 */ /* 0x000fe4000001ff00 */
[----:B------:R-:W-:Y:S02]  /*0630*/  CS2R R24, SRZ ;  /* 0x0000000000187805 */ /* 0x000fe4000001ff00 */
[----:B------:R-:W-:-:S05]  /*0640*/  IADD3.X R29, RZ, UR11, RZ, P2, !PT ;  /* 0x0000000bff1d7c10 */ /* 0x000fca00097fe4ff */
[----:B------:R0:W5:Y:S04]  /*0650*/  @P0 LDG.E.128 R4, desc[UR4][R28.64] ;  /* 0x000000041c040981 */ /* 0x000168000c1e1d00 */
[----:B------:R0:W5:Y:S04]  /*0660*/  @P0 LDG.E.128 R8, desc[UR4][R28.64+0x1000] ;  /* 0x001000041c080981 */ /* 0x000168000c1e1d00 */
[----:B------:R0:W5:Y:S04]  /*0670*/  @P0 LDG.E.128 R12, desc[UR4][R28.64+0x2000] ;  /* 0x002000041c0c0981 */ /* 0x000168000c1e1d00 */
[----:B------:R0:W5:Y:S04]  /*0680*/  @P0 LDG.E.128 R16, desc[UR4][R28.64+0x3000] ;  /* 0x003000041c100981 */ /* 0x000168000c1e1d00 */
[----:B------:R0:W5:Y:S04]  /*0690*/  @P0 LDG.E.128 R20, desc[UR4][R28.64+0x4000] ;  /* 0x004000041c140981 */ /* 0x000168000c1e1d00 */
[----:B------:R0:W5:Y:S01]  /*06a0*/  @P0 LDG.E.128 R24, desc[UR4][R28.64+0x5000] ;  /* 0x005000041c180981 */ /* 0x000162000c1e1d00 */
[----:B------:R-:W-:Y:S01]  /*06b0*/  IMAD.X R77, RZ, RZ, UR13, P1 ;  /* 0x0000000dff4d7e24 */ /* 0x000fe200088e06ff */
[----:B------:R-:W-:-:S02]  /*06c0*/  ISETP.GE.AND P1, PT, R2, UR9, PT ;  /* 0x0000000902007c0c */ /* 0x000fc4000bf26270 */
[----:B------:R-:W-:-:S04]  /*06d0*/  LEA R78, P3, R111, UR14, 0x4 ;  /* 0x0000000e6f4e7c11 */ /* 0x000fc8000f8620ff */
[----:B------:R-:W-:-:S07]  /*06e0*/  IADD3.X R79, RZ, UR15, RZ, P3, !PT ;  /* 0x0000000fff4f7c10 */ /* 0x000fce0009ffe4ff */
[----:B0-----:R-:W-:Y:S05]  /*06f0*/  @P1 EXIT ;  /* 0x000000000000194d */ /* 0x001fea0003800000 */
[----:B------:R-:W5:Y:S04]  /*0700*/  LDG.E.128 R52, desc[UR4][R78.64] ;  /* 0x000000044e347981 */ /* 0x000f68000c1e1d00 */
[----:B------:R-:W5:Y:S04]  /*0710*/  LDG.E.128 R56, desc[UR4][R78.64+0x1000] ;  /* 0x001000044e387981 */ /* 0x000f68000c1e1d00 */
[----:B------:R-:W5:Y:S04]  /*0720*/  LDG.E.128 R60, desc[UR4][R78.64+0x2000] ;  /* 0x002000044e3c7981 */ /* 0x000f68000c1e1d00 */
[----:B------:R-:W5:Y:S04]  /*0730*/  LDG.E.128 R64, desc[UR4][R78.64+0x3000] ;  /* 0x003000044e407981 */ /* 0x000f68000c1e1d00 */
[----:B------:R-:W5:Y:S04]  /*0740*/  LDG.E.128 R68, desc[UR4][R78.64+0x4000] ;  /* 0x004000044e447981 */ /* 0x000f68000c1e1d00 */
[----:B------:R-:W5:Y:S01]  /*0750*/  LDG.E.128 R72, desc[UR4][R78.64+0x5000] ;  /* 0x005000044e487981 */ /* 0x000f62000c1e1d00 */
[----:B------:R-:W-:Y:S01]  /*0760*/  UIADD3 UR15, UR7, -0x695add53, URZ ;  /* 0x96a522ad070f7890 */ /* 0x000fe2000fffe03f */
[----:B------:R-:W-:Y:S01]  /*0770*/  IMAD R118, R118, -0x2daee0ad, RZ ;  /* 0xd2511f5376767824 */ /* 0x000fe200078e02ff */
[----:B------:R-:W-:Y:S01]  /*0780*/  UIADD3 UR14, UR6, -0x700cb87f, URZ ;  /* 0x8ff34781060e7890 */ /* 0x000fe2000fffe03f */
[----:B------:R-:W-:Y:S01]  /*0790*/  IMAD.HI.U32 R3, R120, -0x2daee0ad, RZ ;  /* 0xd2511f5378037827 */ /* 0x000fe200078e00ff */
[----:B------:R-:W5:Y:S01]  /*07a0*/  LDG.E.128 R28, desc[UR4][R76.64] ;  /* 0x000000044c1c7981 */ /* 0x000f62000c1e1d00 */
[----:B------:R-:W-:-:S02]  /*07b0*/  ULDC.64 UR8, c[0x0][0x270] ;  /* 0x00009c0000087ab9 */ /* 0x000fc40000000a00 */
[----:B------:R-:W-:Y:S01]  /*07c0*/  IMAD R110, R110, -0x326172a9, RZ ;  /* 0xcd9e8d576e6e7824 */ /* 0x000fe200078e02ff */
[----:B------:R-:W5:Y:S01]  /*07d0*/  LDG.E.128 R32, desc[UR4][R76.64+0x1000] ;  /* 0x001000044c207981 */ /* 0x000f62000c1e1d00 */
[----:B------:R-:W-:-:S03]  /*07e0*/  LOP3.LUT R118, R3, UR15, R118, 0x96, !PT ;  /* 0x0000000f03767c12 */ /* 0x000fc6000f8e9676 */
[----:B------:R-:W5:Y:S01]  /*07f0*/  LDG.E.128 R36, desc[UR4][R76.64+0x2000] ;  /* 0x002000044c247981 */ /* 0x000f62000c1e1d00 */
[----:B------:R-:W-:-:S03]  /*0800*/  IMAD.MOV.U32 R3, RZ, RZ, R0 ;  /* 0x000000ffff037224 */ /* 0x000fc600078e0000 */
[----:B------:R-:W5:Y:S04]  /*0810*/  LDG.E.128 R40, desc[UR4][R76.64+0x3000] ;  /* 0x003000044c287981 */ /* 0x000f68000c1e1d00 */
[----:B------:R-:W5:Y:S04]  /*0820*/  LDG.E.128 R44, desc[UR4][R76.64+0x4000] ;  /* 0x004000044c2c7981 */ /* 0x000f68000c1e1d00 */
[----:B------:R0:W5:Y:S01]  /*0830*/  LDG.E.128 R48, desc[UR4][R76.64+0x5000] ;  /* 0x005000044c307981 */ /* 0x000162000c1e1d00 */
[----:B------:R-:W-:Y:S01]  /*0840*/  HFMA2.MMA R0, -RZ, RZ, 0, 5.9604644775390625e-08 ;  /* 0x00000001ff007435 */ /* 0x000fe200000001ff */
[----:B------:R-:W-:Y:S01]  /*0850*/  UISETP.NE.U32.AND UP0, UPT, UR8, URZ, UPT ;  /* 0x0000003f0800728c */ /* 0x000fe2000bf05070 */
[----:B------:R-:W-:Y:S01]  /*0860*/  LOP3.LUT R122, R122, 0x3, RZ, 0xc0, !PT ;  /* 0x000000037a7a7812 */ /* 0x000fe200078ec0ff */
[----:B------:R-:W-:Y:S01]  /*0870*/  IMAD R120, R120, -0x2daee0ad, RZ ;  /* 0xd2511f5378787824 */ /* 0x000fe200078e02ff */
[----:B------:R-:W-:Y:S01]  /*0880*/  ULDC.U8 UR8, c[0x0][0x2a0] ;  /* 0x0000a80000087ab9 */ /* 0x000fe20000000000 */
[----:B------:R-:W-:Y:S01]  /*0890*/  IMAD.MOV.U32 R98, RZ, RZ, RZ ;  /* 0x000000ffff627224 */ /* 0x000fe200078e00ff */
[----:B------:R-:W-:Y:S01]  /*08a0*/  ULDC UR10, c[0x0][0x218] ;  /* 0x00008600000a7ab9 */ /* 0x000fe20000000800 */
[----:B------:R-:W-:Y:S01]  /*08b0*/  ULDC UR11, c[0x0][0x290] ;  /* 0x0000a400000b7ab9 */ /* 0x000fe20000000800 */
[----:B------:R-:W-:Y:S01]  /*08c0*/  ULDC.64 UR12, c[0x0][0x210] ;  /* 0x00008400000c7ab9 */ /* 0x000fe20000000a00 */
[----:B0-----:R-:W-:Y:S01]  /*08d0*/  IMAD.HI.U32 R77, R112, -0x326172a9, RZ ;  /* 0xcd9e8d57704d7827 */ /* 0x001fe200078e00ff */
[----:B------:R-:W-:-:S03]  /*08e0*/  UISETP.NE.AND.EX UP0, UPT, UR9, URZ, UPT, UP0 ;  /* 0x0000003f0900728c */ /* 0x000fc6000bf05300 */
[----:B------:R-:W-:Y:S01]  /*08f0*/  IMAD R112, R112, -0x326172a9, RZ ;  /* 0xcd9e8d5770707824 */ /* 0x000fe200078e02ff */
[----:B------:R-:W-:Y:S01]  /*0900*/  LOP3.LUT R110, R77, UR14, R110, 0x96, !PT ;  /* 0x0000000e4d6e7c12 */ /* 0x000fe2000f8e966e */
[----:B------:R-:W-:-:S11]  /*0910*/  UISETP.NE.AND UP1, UPT, UR8, URZ, UPT ;  /* 0x0000003f0800728c */ /* 0x000fd6000bf25270 */
.L_x_22675:
        /* <DEDUP_REMOVED lines=9> */
[----:B------:R-:W-:-:S04]  /*09b0*/  LEA.HI R80, R81, R80, RZ, 0x2 ;  /* 0x0000005051507211 */ /* 0x000fc800078f10ff */
        /* <DEDUP_REMOVED lines=22> */
.L_x_22507:
[----:B------:R-:W-:-:S07]  /*0b20*/  MOV R92, R112 ;  /* 0x00000070005c7202 */ /* 0x000fce0000000f00 */
.L_x_22508:
[----:B------:R-:W-:Y:S05]  /*0b30*/  BSYNC B0 ;  /* 0x0000000000007941 */ /* 0x000fea0003800000 */
.L_x_22506:
        /* <DEDUP_REMOVED lines=16> */
.L_x_22512:
[----:B------:R-:W-:Y:S05]  /*0c40*/  BSYNC B1 ;  /* 0x0000000000017941 */ /* 0x000fea0003800000 */
.L_x_22511:
        /* <DEDUP_REMOVED lines=42> */
.L_x_22510:
[----:B------:R-:W-:Y:S05]  /*0ef0*/  BSYNC B0 ;  /* 0x0000000000007941 */ /* 0x000fea0003800000 */
.L_x_22509:
[----:B------:R-:W0:Y:S01]  /*0f00*/  LDC R107, c[0x0][0x298] ;  /* 0x0000a600ff6b7b82 */ /* 0x000e220000000800 */
[----:B------:R-:W-:Y:S01]  /*0f10*/  I2FP.F32.U32 R84, R92 ;  /* 0x0000005c00547245 */ /* 0x000fe20000201000 */
[----:B------:R-:W-:Y:S02]  /*0f20*/  IMAD.MOV.U32 R109, RZ, RZ, 0x2f800000 ;  /* 0x2f800000ff6d7424 */ /* 0x000fe400078e00ff */
[----:B-----5:R-:W-:Y:S01]  /*0f30*/  FMUL.FTZ R80, R80, R106 ;  /* 0x0000006a50507220 */ /* 0x020fe20000410000 */
[----:B------:R-:W-:Y:S01]  /*0f40*/  ISETP.NE.U32.AND P1, PT, R94, RZ, PT ;  /* 0x000000ff5e00720c */ /* 0x000fe20003f25070 */
[----:B------:R-:W-:Y:S01]  /*0f50*/  BSSY B0, `(.L_x_22513) ;  /* 0x0000015000007945 */ /* 0x000fe20003800000 */
[----:B------:R-:W-:Y:S01]  /*0f60*/  FFMA.FTZ R85, R84, R109, 1.1641532182693481445e-10 ;  /* 0x2f00000054557423 */ /* 0x000fe2000001006d */
[----:B------:R-:W-:Y:S01]  /*0f70*/  ISETP.NE.AND P3, PT, R88, 0x1, PT ;  /* 0x000000015800780c */ /* 0x000fe20003f65270 */
[----:B------:R-:W1:Y:S01]  /*0f80*/  LDC R108, c[0x0][0x294] ;  /* 0x0000a500ff6c7b82 */ /* 0x000e620000000800 */
[----:B------:R-:W-:Y:S01]  /*0f90*/  ISETP.NE.AND.EX P1, PT, R95, RZ, PT, P1 ;  /* 0x000000ff5f00720c */ /* 0x000fe20003f25310 */
[----:B0-----:R-:W-:Y:S01]  /*0fa0*/  FMUL.FTZ R80, R80, R107 ;  /* 0x0000006b50507220 */ /* 0x001fe20000410000 */
[----:B-1----:R-:W-:-:S04]  /*0fb0*/  FSETP.GTU.FTZ.AND P2, PT, R85, R108, PT ;  /* 0x0000006c5500720b */ /* 0x002fc80003f5c000 */
        /* <DEDUP_REMOVED lines=13> */
.L_x_22514:
[----:B------:R-:W-:-:S07]  /*1090*/  MOV R92, R112 ;  /* 0x00000070005c7202 */ /* 0x000fce0000000f00 */
.L_x_22515:
[----:B------:R-:W-:Y:S05]  /*10a0*/  BSYNC B0 ;  /* 0x0000000000007941 */ /* 0x000fea0003800000 */
.L_x_22513:
        /* <DEDUP_REMOVED lines=16> */
.L_x_22519:
[----:B------:R-:W-:Y:S05]  /*11b0*/  BSYNC B1 ;  /* 0x0000000000017941 */ /* 0x000fea0003800000 */
.L_x_22518:
        /* <DEDUP_REMOVED lines=42> */
.L_x_22517:
[----:B------:R-:W-:Y:S05]  /*1460*/  BSYNC B0 ;  /* 0x0000000000007941 */ /* 0x000fea0003800000 */
.L_x_22516:
        /* <DEDUP_REMOVED lines=20> */
.L_x_22521:
[----:B------:R-:W-:-:S07]  /*15b0*/  IMAD.MOV.U32 R92, RZ, RZ, R112 ;  /* 0x000000ffff5c7224 */ /* 0x000fce00078e0070 */
.L_x_22522:
[----:B------:R-:W-:Y:S05]  /*15c0*/  BSYNC B0 ;  /* 0x0000000000007941 */ /* 0x000fea0003800000 */
.L_x_22520:
        /* <DEDUP_REMOVED lines=16> */
.L_x_22526:
[----:B------:R-:W-:Y:S05]  /*16d0*/  BSYNC B1 ;  /* 0x0000000000017941 */ /* 0x000fea0003800000 */
.L_x_22525:
        /* <DEDUP_REMOVED lines=42> */
.L_x_22524:
[----:B------:R-:W-:Y:S05]  /*1980*/  BSYNC B0 ;  /* 0x0000000000007941 */ /* 0x000fea0003800000 */
.L_x_22523:
        /* <DEDUP_REMOVED lines=20> */
.L_x_22528:
[----:B------:R-:W-:-:S07]  /*1ad0*/  MOV R92, R112 ;  /* 0x00000070005c7202 */ /* 0x000fce0000000f00 */
.L_x_22529:
[----:B------:R-:W-:Y:S05]  /*1ae0*/  BSYNC B0 ;  /* 0x0000000000007941 */ /* 0x000fea0003800000 */
.L_x_22527:
        /* <DEDUP_REMOVED lines=16> */
.L_x_22533:
[----:B------:R-:W-:Y:S05]  /*1bf0*/  BSYNC B1 ;  /* 0x0000000000017941 */ /* 0x000fea0003800000 */
.L_x_22532:
        /* <DEDUP_REMOVED lines=42> */
.L_x_22531:
[----:B------:R-:W-:Y:S05]  /*1ea0*/  BSYNC B0 ;  /* 0x0000000000007941 */ /* 0x000fea0003800000 */
.L_x_22530:
[----:B------:R-:W-:Y:S01]  /*1eb0*/  I2FP.F32.U32 R84, R92 ;  /* 0x0000005c00547245 */ /* 0x000fe20000201000 */
[----:B------:R-:W0:Y:S01]  /*1ec0*/  LDC.64 R116, c[0x0][0x238] ;  /* 0x00008e00ff747b82 */ /* 0x000e220000000a00 */
[----:B------:R-:W-:Y:S01]  /*1ed0*/  SEL R86, RZ, 0x10000, P4 ;  /* 0x00010000ff567807 */ /* 0x000fe20002000000 */
[----:B------:R-:W-:Y:S02]  /*1ee0*/  VIADD R89, R99, 0x100 ;  /* 0x0000010063597836 */ /* 0x000fe40000000000 */
[----:B------:R-:W-:Y:S01]  /*1ef0*/  FFMA.FTZ R85, R84, R109, 1.1641532182693481445e-10 ;  /* 0x2f00000054557423 */ /* 0x000fe2000001006d */
[----:B------:R-:W-:-:S03]  /*1f00*/  FMUL.FTZ R84, R83, R106 ;  /* 0x0000006a53547220 */ /* 0x000fc60000410000 */
[----:B------:R-:W1:Y:S01]  /*1f10*/  LDC.64 R114, c[0x0][0x240] ;  /* 0x00009000ff727b82 */ /* 0x000e620000000a00 */
[----:B------:R-:W-:Y:S01]  /*1f20*/  FMUL.FTZ R84, R84, R107 ;  /* 0x0000006b54547220 */ /* 0x000fe20000410000 */
[----:B------:R-:W-:Y:S02]  /*1f30*/  FSETP.GTU.FTZ.AND P5, PT, R85, R108, PT ;  /* 0x0000006c5500720b */ /* 0x000fe40003fbc000 */
[----:B------:R-:W-:Y:S02]  /*1f40*/  SEL R85, RZ, 0x100, P3 ;  /* 0x00000100ff557807 */ /* 0x000fe40001800000 */
[----:B------:R-:W-:Y:S02]  /*1f50*/  SEL R83, RZ, 0x1000000, P5 ;  /* 0x01000000ff537807 */ /* 0x000fe40002800000 */
[----:B------:R-:W2:Y:S01]  /*1f60*/  @P0 LDC.64 R94, c[0x0][0x230] ;  /* 0x00008c00ff5e0b82 */ /* 0x000ea20000000a00 */
[----:B------:R-:W-:Y:S02]  /*1f70*/  FSEL R84, R84, RZ, !P5 ;  /* 0x000000ff54547208 */ /* 0x000fe40006800000 */
[----:B------:R-:W-:-:S02]  /*1f80*/  IADD3 R85, R85, R83, R86 ;  /* 0x0000005355557210 */ /* 0x000fc40007ffe056 */
[----:B------:R-:W-:Y:S01]  /*1f90*/  SEL R86, RZ, 0x1, P2 ;  /* 0x00000001ff567807 */ /* 0x000fe20001000000 */
[----:B------:R-:W-:Y:S01]  /*1fa0*/  FMUL.FTZ R83, R55, R84 ;  /* 0x0000005437537220 */ /* 0x000fe20000410000 */
[----:B0-----:R-:W-:Y:S02]  /*1fb0*/  IMAD.WIDE.U32 R90, R99, 0x10, R116 ;  /* 0x00000010635a7825 */ /* 0x001fe400078e0074 */
[----:B------:R-:W-:Y:S02]  /*1fc0*/  IADD3 R101, R85, R86, RZ ;  /* 0x0000005655657210 */ /* 0x000fe40007ffe0ff */
        /* <DEDUP_REMOVED lines=22> */
.L_x_22535:
[----:B------:R-:W-:-:S07]  /*2130*/  IMAD.MOV.U32 R102, RZ, RZ, R112 ;  /* 0x000000ffff667224 */ /* 0x000fce00078e0070 */
.L_x_22536:
[----:B------:R-:W-:Y:S05]  /*2140*/  BSYNC B0 ;  /* 0x0000000000007941 */ /* 0x000fea0003800000 */
.L_x_22534:
        /* <DEDUP_REMOVED lines=16> */
.L_x_22540:
[----:B------:R-:W-:Y:S05]  /*2250*/  BSYNC B1 ;  /* 0x0000000000017941 */ /* 0x000fea0003800000 */
.L_x_22539:
        /* <DEDUP_REMOVED lines=43> */
.L_x_22538:
[----:B------:R-:W-:Y:S05]  /*2510*/  BSYNC B0 ;  /* 0x0000000000007941 */ /* 0x000fea0003800000 */
.L_x_22537:
[----:B------:R-:W-:Y:S01]  /*2520*/  I2FP.F32.U32 R90, R102 ;  /* 0x00000066005a7245 */ /* 0x000fe20000201000 */
[----:B-----5:R-:W-:Y:S01]  /*2530*/  FMUL.FTZ R84, R84, R106 ;  /* 0x0000006a54547220 */ /* 0x020fe20000410000 */
        /* <DEDUP_REMOVED lines=18> */
.L_x_22542:
[----:B------:R-:W-:-:S07]  /*2660*/  MOV R102, R112 ;  /* 0x0000007000667202 */ /* 0x000fce0000000f00 */
.L_x_22543:
[----:B------:R-:W-:Y:S05]  /*2670*/  BSYNC B0 ;  /* 0x0000000000007941 */ /* 0x000fea0003800000 */
.L_x_22541:
        /* <DEDUP_REMOVED lines=16> */
.L_x_22547:
[----:B------:R-:W-:Y:S05]  /*2780*/  BSYNC B1 ;  /* 0x0000000000017941 */ /* 0x000fea0003800000 */
.L_x_22546:
        /* <DEDUP_REMOVED lines=43> */
.L_x_22545:
[----:B------:R-:W-:Y:S05]  /*2a40*/  BSYNC B0 ;  /* 0x0000000000007941 */ /* 0x000fea0003800000 */
.L_x_22544:
        /* <DEDUP_REMOVED lines=20> */
.L_x_22549:
[----:B------:R-:W-:-:S07]  /*2b90*/  MOV R88, R112 ;  /* 0x0000007000587202 */ /* 0x000fce0000000f00 */
.L_x_22550:
[----:B------:R-:W-:Y:S05]  /*2ba0*/  BSYNC B0 ;  /* 0x0000000000007941 */ /* 0x000fea0003800000 */
.L_x_22548:
        /* <DEDUP_REMOVED lines=16> */
.L_x_22554:
[----:B------:R-:W-:Y:S05]  /*2cb0*/  BSYNC B1 ;  /* 0x0000000000017941 */ /* 0x000fea0003800000 */
.L_x_22553:
        /* <DEDUP_REMOVED lines=43> */
.L_x_22552:
[----:B------:R-:W-:Y:S05]  /*2f70*/  BSYNC B0 ;  /* 0x0000000000007941 */ /* 0x000fea0003800000 */
.L_x_22551:
        /* <DEDUP_REMOVED lines=20> */
.L_x_22556:
[----:B------:R-:W-:-:S07]  /*30c0*/  IMAD.MOV.U32 R88, RZ, RZ, R112 ;  /* 0x000000ffff587224 */ /* 0x000fce00078e0070 */
.L_x_22557:
[----:B------:R-:W-:Y:S05]  /*30d0*/  BSYNC B0 ;  /* 0x0000000000007941 */ /* 0x000fea0003800000 */
.L_x_22555:
        /* <DEDUP_REMOVED lines=16> */
.L_x_22561:
[----:B------:R-:W-:Y:S05]  /*31e0*/  BSYNC B1 ;  /* 0x0000000000017941 */ /* 0x000fea0003800000 */
.L_x_22560:
        /* <DEDUP_REMOVED lines=43> */
.L_x_22559:
[----:B------:R-:W-:Y:S05]  /*34a0*/  BSYNC B0 ;  /* 0x0000000000007941 */ /* 0x000fea0003800000 */
.L_x_22558:
[----:B------:R-:W-:Y:S01]  /*34b0*/  I2FP.F32.U32 R88, R88 ;  /* 0x0000005800587245 */ /* 0x000fe20000201000 */
[----:B------:R-:W0:Y:S01]  /*34c0*/  @P0 LDC.64 R100, c[0x0][0x230] ;  /* 0x00008c00ff640b82 */ /* 0x000e220000000a00 */
[----:B------:R-:W-:Y:S01]  /*34d0*/  SEL R90, RZ, 0x10000, P4 ;  /* 0x00010000ff5a7807 */ /* 0x000fe20002000000 */
[----:B------:R-:W-:Y:S01]  /*34e0*/  IMAD.WIDE.U32 R92, R89, 0x10, R116 ;  /* 0x00000010595c7825 */ /* 0x000fe200078e0074 */
[----:B------:R-:W-:-:S03]  /*34f0*/  IADD3 R119, R99, 0x200, RZ ;  /* 0x0000020063777810 */ /* 0x000fc60007ffe0ff */
[----:B------:R-:W-:Y:S01]  /*3500*/  FFMA.FTZ R91, R88, R109, 1.1641532182693481445e-10 ;  /* 0x2f000000585b7423 */ /* 0x000fe2000001006d */
[----:B------:R-:W-:Y:S01]  /*3510*/  FMUL.FTZ R88, R87, R106 ;  /* 0x0000006a57587220 */ /* 0x000fe20000410000 */
[----:B------:R-:W-:-:S04]  /*3520*/  IMAD.WIDE.U32 R94, R89, 0x4, R114 ;  /* 0x00000004595e7825 */ /* 0x000fc800078e0072 */
[----:B------:R-:W-:Y:S01]  /*3530*/  FMUL.FTZ R88, R88, R107 ;  /* 0x0000006b58587220 */ /* 0x000fe20000410000 */
[----:B------:R-:W-:Y:S02]  /*3540*/  FSETP.GTU.FTZ.AND P5, PT, R91, R108, PT ;  /* 0x0000006c5b00720b */ /* 0x000fe40003fbc000 */
[----:B------:R-:W-:Y:S02]  /*3550*/  SEL R91, RZ, 0x100, P3 ;  /* 0x00000100ff5b7807 */ /* 0x000fe40001800000 */
[----:B------:R-:W-:Y:S02]  /*3560*/  SEL R87, RZ, 0x1000000, P5 ;  /* 0x01000000ff577807 */ /* 0x000fe40002800000 */
[----:B------:R-:W-:Y:S02]  /*3570*/  FSEL R88, R88, RZ, !P5 ;  /* 0x000000ff58587208 */ /* 0x000fe40006800000 */
[----:B------:R-:W-:Y:S02]  /*3580*/  IADD3 R90, R91, R87, R90 ;  /* 0x000000575b5a7210 */ /* 0x000fe40007ffe05a */
[----:B------:R-:W-:Y:S01]  /*3590*/  SEL R91, RZ, 0x1, P2 ;  /* 0x00000001ff5b7807 */ /* 0x000fe20001000000 */
[----:B------:R-:W-:Y:S01]  /*35a0*/  FMUL.FTZ R87, R59, R88 ;  /* 0x000000583b577220 */ /* 0x000fe20000410000 */
[----:B------:R-:W-:-:S02]  /*35b0*/  IMAD.WIDE.U32 R88, R119, 0x10, R104 ;  /* 0x0000001077587825 */ /* 0x000fc400078e0068 */
[----:B------:R-:W-:Y:S02]  /*35c0*/  IADD3 R103, R90, R91, RZ ;  /* 0x0000005b5a677210 */ /* 0x000fe40007ffe0ff */
[----:B------:R-:W-:Y:S01]  /*35d0*/  @P1 FADD.FTZ R87, R79, R87 ;  /* 0x000000574f571221 */ /* 0x000fe20000010000 */
[----:B0-----:R-:W-:-:S04]  /*35e0*/  @P0 IMAD.WIDE.U32 R100, R119, 0x10, R100 ;  /* 0x0000001077640825 */ /* 0x001fc800078e0064 */
[----:B------:R0:W-:Y:S04]  /*35f0*/  STG.E.128 desc[UR4][R92.64], R84 ;  /* 0x000000545c007986 */ /* 0x0001e8000c101d04 */
        /* <DEDUP_REMOVED lines=15> */
.L_x_22563:
[----:B------:R-:W-:-:S07]  /*36f0*/  MOV R122, R112 ;  /* 0x00000070007a7202 */ /* 0x000fce0000000f00 */
.L_x_22564:
[----:B------:R-:W-:Y:S05]  /*3700*/  BSYNC B0 ;  /* 0x0000000000007941 */ /* 0x000fea0003800000 */
.L_x_22562:
        /* <DEDUP_REMOVED lines=16> */
.L_x_22568:
[----:B------:R-:W-:Y:S05]  /*3810*/  BSYNC B1 ;  /* 0x0000000000017941 */ /* 0x000fea0003800000 */
.L_x_22567:
        /* <DEDUP_REMOVED lines=43> */
.L_x_22566:
[----:B------:R-:W-:Y:S05]  /*3ad0*/  BSYNC B0 ;  /* 0x0000000000007941 */ /* 0x000fea0003800000 */
.L_x_22565:
        /* <DEDUP_REMOVED lines=20> */
.L_x_22570:
[----:B------:R-:W-:-:S07]  /*3c20*/  IMAD.MOV.U32 R122, RZ, RZ, R112 ;  /* 0x000000ffff7a7224 */ /* 0x000fce00078e0070 */
.L_x_22571:
[----:B------:R-:W-:Y:S05]  /*3c30*/  BSYNC B0 ;  /* 0x0000000000007941 */ /* 0x000fea0003800000 */
.L_x_22569:
        /* <DEDUP_REMOVED lines=16> */
.L_x_22575:
[----:B------:R-:W-:Y:S05]  /*3d40*/  BSYNC B1 ;  /* 0x0000000000017941 */ /* 0x000fea0003800000 */
.L_x_22574:
        /* <DEDUP_REMOVED lines=43> */
.L_x_22573:
[----:B------:R-:W-:Y:S05]  /*4000*/  BSYNC B0 ;  /* 0x0000000000007941 */ /* 0x000fea0003800000 */
.L_x_22572:
        /* <DEDUP_REMOVED lines=20> */
.L_x_22577:
[----:B------:R-:W-:-:S07]  /*4150*/  MOV R122, R112 ;  /* 0x00000070007a7202 */ /* 0x000fce0000000f00 */
.L_x_22578:
[----:B------:R-:W-:Y:S05]  /*4160*/  BSYNC B0 ;  /* 0x0000000000007941 */ /* 0x000fea0003800000 */
.L_x_22576:
        /* <DEDUP_REMOVED lines=16> */
.L_x_22582:
[----:B------:R-:W-:Y:S05]  /*4270*/  BSYNC B1 ;  /* 0x0000000000017941 */ /* 0x000fea0003800000 */
.L_x_22581:
        /* <DEDUP_REMOVED lines=43> */
.L_x_22580:
[----:B------:R-:W-:Y:S05]  /*4530*/  BSYNC B0 ;  /* 0x0000000000007941 */ /* 0x000fea0003800000 */
.L_x_22579:
        /* <DEDUP_REMOVED lines=20> */
.L_x_22584:
[----:B------:R-:W-:-:S07]  /*4680*/  MOV R122, R112 ;  /* 0x00000070007a7202 */ /* 0x000fce0000000f00 */
.L_x_22585:
[----:B------:R-:W-:Y:S05]  /*4690*/  BSYNC B0 ;  /* 0x0000000000007941 */ /* 0x000fea0003800000 */
.L_x_22583:
        /* <DEDUP_REMOVED lines=16> */
.L_x_22589:
[----:B------:R-:W-:Y:S05]  /*47a0*/  BSYNC B1 ;  /* 0x0000000000017941 */ /* 0x000fea0003800000 */
.L_x_22588:
        /* <DEDUP_REMOVED lines=43> */
.L_x_22587:
[----:B------:R-:W-:Y:S05]  /*4a60*/  BSYNC B0 ;  /* 0x0000000000007941 */ /* 0x000fea0003800000 */
.L_x_22586:
[----:B------:R-:W-:Y:S01]  /*4a70*/  I2FP.F32.U32 R92, R122 ;  /* 0x0000007a005c7245 */ /* 0x000fe20000201000 */
[----:B------:R-:W-:Y:S01]  /*4a80*/  VIADD R121, R99, 0x300 ;  /* 0x0000030063797836 */ /* 0x000fe20000000000 */
[----:B------:R-:W0:Y:S01]  /*4a90*/  @P0 LDC.64 R122, c[0x0][0x230] ;  /* 0x00008c00ff7a0b82 */ /* 0x000e220000000a00 */
[----:B------:R-:W-:Y:S02]  /*4aa0*/  SEL R94, RZ, 0x10000, P4 ;  /* 0x00010000ff5e7807 */ /* 0x000fe40002000000 */
[----:B------:R-:W-:Y:S01]  /*4ab0*/  FFMA.FTZ R93, R92, R109, 1.1641532182693481445e-10 ;  /* 0x2f0000005c5d7423 */ /* 0x000fe2000001006d */
[----:B------:R-:W-:Y:S01]  /*4ac0*/  FMUL.FTZ R92, R91, R106 ;  /* 0x0000006a5b5c7220 */ /* 0x000fe20000410000 */
[----:B------:R-:W-:-:S03]  /*4ad0*/  IADD3 R103, R99, 0x200, RZ ;  /* 0x0000020063677810 */ /* 0x000fc60007ffe0ff */
[----:B------:R-:W-:Y:S01]  /*4ae0*/  FMUL.FTZ R92, R92, R107 ;  /* 0x0000006b5c5c7220 */ /* 0x000fe20000410000 */
[----:B------:R-:W-:Y:S01]  /*4af0*/  FSETP.GTU.FTZ.AND P5, PT, R93, R108, PT ;  /* 0x0000006c5d00720b */ /* 0x000fe20003fbc000 */
[C---:B------:R-:W-:Y:S01]  /*4b00*/  IMAD.WIDE.U32 R100, R103.reuse, 0x10, R116 ;  /* 0x0000001067647825 */ /* 0x040fe200078e0074 */
[----:B------:R-:W-:Y:S02]  /*4b10*/  SEL R93, RZ, 0x100, P3 ;  /* 0x00000100ff5d7807 */ /* 0x000fe40001800000 */
[----:B------:R-:W-:Y:S01]  /*4b20*/  SEL R91, RZ, 0x1000000, P5 ;  /* 0x01000000ff5b7807 */ /* 0x000fe20002800000 */
[----:B------:R-:W-:Y:S01]  /*4b30*/  IMAD.WIDE.U32 R102, R103, 0x4, R114 ;  /* 0x0000000467667825 */ /* 0x000fe200078e0072 */
[----:B------:R-:W-:Y:S02]  /*4b40*/  FSEL R92, R92, RZ, !P5 ;  /* 0x000000ff5c5c7208 */ /* 0x000fe40006800000 */
[----:B------:R-:W-:Y:S02]  /*4b50*/  IADD3 R93, R93, R91, R94 ;  /* 0x0000005b5d5d7210 */ /* 0x000fe40007ffe05e */
[----:B------:R-:W-:Y:S01]  /*4b60*/  SEL R94, RZ, 0x1, P2 ;  /* 0x00000001ff5e7807 */ /* 0x000fe20001000000 */
[----:B------:R-:W-:-:S03]  /*4b70*/  FMUL.FTZ R91, R63, R92 ;  /* 0x0000005c3f5b7220 */ /* 0x000fc60000410000 */
[----:B------:R-:W-:Y:S01]  /*4b80*/  IADD3 R125, R93, R94, RZ ;  /* 0x0000005e5d7d7210 */ /* 0x000fe20007ffe0ff */
        /* <DEDUP_REMOVED lines=19> */
.L_x_22591:
[----:B------:R-:W-:-:S07]  /*4cc0*/  IMAD.MOV.U32 R126, RZ, RZ, R112 ;  /* 0x000000ffff7e7224 */ /* 0x000fce00078e0070 */
.L_x_22592:
[----:B------:R-:W-:Y:S05]  /*4cd0*/  BSYNC B0 ;  /* 0x0000000000007941 */ /* 0x000fea0003800000 */
.L_x_22590:
        /* <DEDUP_REMOVED lines=16> */
.L_x_22596:
[----:B------:R-:W-:Y:S05]  /*4de0*/  BSYNC B1 ;  /* 0x0000000000017941 */ /* 0x000fea0003800000 */
.L_x_22595:
        /* <DEDUP_REMOVED lines=44> */
.L_x_22594:
[----:B------:R-:W-:Y:S05]  /*50b0*/  BSYNC B0 ;  /* 0x0000000000007941 */ /* 0x000fea0003800000 */
.L_x_22593:
        /* <DEDUP_REMOVED lines=20> */
.L_x_22598:
[----:B------:R-:W-:-:S07]  /*5200*/  IMAD.MOV.U32 R126, RZ, RZ, R112 ;  /* 0x000000ffff7e7224 */ /* 0x000fce00078e0070 */
.L_x_22599:
[----:B------:R-:W-:Y:S05]  /*5210*/  BSYNC B0 ;  /* 0x0000000000007941 */ /* 0x000fea0003800000 */
.L_x_22597:
        /* <DEDUP_REMOVED lines=16> */
.L_x_22603:
[----:B------:R-:W-:Y:S05]  /*5320*/  BSYNC B1 ;  /* 0x0000000000017941 */ /* 0x000fea0003800000 */
.L_x_22602:
        /* <DEDUP_REMOVED lines=44> */
.L_x_22601:
[----:B------:R-:W-:Y:S05]  /*55f0*/  BSYNC B0 ;  /* 0x0000000000007941 */ /* 0x000fea0003800000 */
.L_x_22600:
        /* <DEDUP_REMOVED lines=20> */
.L_x_22605:
[----:B------:R-:W-:-:S07]  /*5740*/  IMAD.MOV.U32 R126, RZ, RZ, R112 ;  /* 0x000000ffff7e7224 */ /* 0x000fce00078e0070 */
.L_x_22606:
[----:B------:R-:W-:Y:S05]  /*5750*/  BSYNC B0 ;  /* 0x0000000000007941 */ /* 0x000fea0003800000 */
.L_x_22604:
        /* <DEDUP_REMOVED lines=16> */
.L_x_22610:
[----:B------:R-:W-:Y:S05]  /*5860*/  BSYNC B1 ;  /* 0x0000000000017941 */ /* 0x000fea0003800000 */
.L_x_22609:
        /* <DEDUP_REMOVED lines=44> */
.L_x_22608:
[----:B------:R-:W-:Y:S05]  /*5b30*/  BSYNC B0 ;  /* 0x0000000000007941 */ /* 0x000fea0003800000 */
.L_x_22607:
        /* <DEDUP_REMOVED lines=20> */
.L_x_22612:
[----:B------:R-:W-:-:S07]  /*5c80*/  IMAD.MOV.U32 R126, RZ, RZ, R112 ;  /* 0x000000ffff7e7224 */ /* 0x000fce00078e0070 */
.L_x_22613:
[----:B------:R-:W-:Y:S05]  /*5c90*/  BSYNC B0 ;  /* 0x0000000000007941 */ /* 0x000fea0003800000 */
.L_x_22611:
        /* <DEDUP_REMOVED lines=16> */
.L_x_22617:
[----:B------:R-:W-:Y:S05]  /*5da0*/  BSYNC B1 ;  /* 0x0000000000017941 */ /* 0x000fea0003800000 */
.L_x_22616:
        /* <DEDUP_REMOVED lines=44> */
.L_x_22615:
[----:B------:R-:W-:Y:S05]  /*6070*/  BSYNC B0 ;  /* 0x0000000000007941 */ /* 0x000fea0003800000 */
.L_x_22614:
[----:B------:R-:W-:Y:S01]  /*6080*/  I2FP.F32.U32 R100, R126 ;  /* 0x0000007e00647245 */ /* 0x000fe20000201000 */
[----:B------:R-:W0:Y:S01]  /*6090*/  @P0 LDC.64 R128, c[0x0][0x230] ;  /* 0x00008c00ff800b82 */ /* 0x000e220000000a00 */
[----:B------:R-:W-:Y:S01]  /*60a0*/  SEL R102, RZ, 0x10000, P4 ;  /* 0x00010000ff667807 */ /* 0x000fe20002000000 */
[C---:B------:R-:W-:Y:S01]  /*60b0*/  VIADD R123, R99.reuse, 0x400 ;  /* 0x00000400637b7836 */ /* 0x040fe20000000000 */
[----:B------:R-:W-:Y:S01]  /*60c0*/  IADD3 R127, R99, 0x300, RZ ;  /* 0x00000300637f7810 */ /* 0x000fe20007ffe0ff */
[----:B------:R-:W-:Y:S01]  /*60d0*/  FFMA.FTZ R101, R100, R109, 1.1641532182693481445e-10 ;  /* 0x2f00000064657423 */ /* 0x000fe2000001006d */
[----:B------:R-:W-:-:S03]  /*60e0*/  FMUL.FTZ R100, R95, R106 ;  /* 0x0000006a5f647220 */ /* 0x000fc60000410000 */
[----:B------:R-:W-:-:S04]  /*60f0*/  IMAD.WIDE.U32 R124, R127, 0x10, R116 ;  /* 0x000000107f7c7825 */ /* 0x000fc800078e0074 */
[----:B------:R-:W-:Y:S01]  /*6100*/  FMUL.FTZ R100, R100, R107 ;  /* 0x0000006b64647220 */ /* 0x000fe20000410000 */
[----:B------:R-:W-:Y:S02]  /*6110*/  FSETP.GTU.FTZ.AND P5, PT, R101, R108, PT ;  /* 0x0000006c6500720b */ /* 0x000fe40003fbc000 */
[----:B------:R-:W-:Y:S01]  /*6120*/  SEL R101, RZ, 0x100, P3 ;  /* 0x00000100ff657807 */ /* 0x000fe20001800000 */
[----:B------:R-:W-:Y:S01]  /*6130*/  IMAD.WIDE.U32 R126, R127, 0x4, R114 ;  /* 0x000000047f7e7825 */ /* 0x000fe200078e0072 */
[----:B------:R-:W-:Y:S02]  /*6140*/  SEL R95, RZ, 0x1000000, P5 ;  /* 0x01000000ff5f7807 */ /* 0x000fe40002800000 */
        /* <DEDUP_REMOVED lines=24> */
.L_x_22619:
[----:B------:R-:W-:-:S07]  /*62d0*/  IMAD.MOV.U32 R132, RZ, RZ, R112 ;  /* 0x000000ffff847224 */ /* 0x000fce00078e0070 */
.L_x_22620:
[----:B------:R-:W-:Y:S05]  /*62e0*/  BSYNC B0 ;  /* 0x0000000000007941 */ /* 0x000fea0003800000 */
.L_x_22618:
        /* <DEDUP_REMOVED lines=16> */
.L_x_22624:
[----:B------:R-:W-:Y:S05]  /*63f0*/  BSYNC B1 ;  /* 0x0000000000017941 */ /* 0x000fea0003800000 */
.L_x_22623:
        /* <DEDUP_REMOVED lines=44> */
.L_x_22622:
[----:B------:R-:W-:Y:S05]  /*66c0*/  BSYNC B0 ;  /* 0x0000000000007941 */ /* 0x000fea0003800000 */
.L_x_22621:
        /* <DEDUP_REMOVED lines=20> */
.L_x_22626:
[----:B------:R-:W-:-:S07]  /*6810*/  IMAD.MOV.U32 R132, RZ, RZ, R112 ;  /* 0x000000ffff847224 */ /* 0x000fce00078e0070 */
.L_x_22627:
[----:B------:R-:W-:Y:S05]  /*6820*/  BSYNC B0 ;  /* 0x0000000000007941 */ /* 0x000fea0003800000 */
.L_x_22625:
        /* <DEDUP_REMOVED lines=16> */
.L_x_22631:
[----:B------:R-:W-:Y:S05]  /*6930*/  BSYNC B1 ;  /* 0x0000000000017941 */ /* 0x000fea0003800000 */
.L_x_22630:
        /* <DEDUP_REMOVED lines=44> */
.L_x_22629:
[----:B------:R-:W-:Y:S05]  /*6c00*/  BSYNC B0 ;  /* 0x0000000000007941 */ /* 0x000fea0003800000 */
.L_x_22628:
        /* <DEDUP_REMOVED lines=20> */
.L_x_22633:
[----:B------:R-:W-:-:S07]  /*6d50*/  IMAD.MOV.U32 R122, RZ, RZ, R112 ;  /* 0x000000ffff7a7224 */ /* 0x000fce00078e0070 */
.L_x_22634:
[----:B------:R-:W-:Y:S05]  /*6d60*/  BSYNC B0 ;  /* 0x0000000000007941 */ /* 0x000fea0003800000 */
.L_x_22632:
        /* <DEDUP_REMOVED lines=16> */
.L_x_22638:
[----:B------:R-:W-:Y:S05]  /*6e70*/  BSYNC B1 ;  /* 0x0000000000017941 */ /* 0x000fea0003800000 */
.L_x_22637:
        /* <DEDUP_REMOVED lines=44> */
.L_x_22636:
[----:B------:R-:W-:Y:S05]  /*7140*/  BSYNC B0 ;  /* 0x0000000000007941 */ /* 0x000fea0003800000 */
.L_x_22635:
        /* <DEDUP_REMOVED lines=20> */
.L_x_22640:
[----:B------:R-:W-:-:S07]  /*7290*/  IMAD.MOV.U32 R122, RZ, RZ, R112 ;  /* 0x000000ffff7a7224 */ /* 0x000fce00078e0070 */
.L_x_22641:
[----:B------:R-:W-:Y:S05]  /*72a0*/  BSYNC B0 ;  /* 0x0000000000007941 */ /* 0x000fea0003800000 */
.L_x_22639:
        /* <DEDUP_REMOVED lines=16> */
.L_x_22645:
[----:B------:R-:W-:Y:S05]  /*73b0*/  BSYNC B1 ;  /* 0x0000000000017941 */ /* 0x000fea0003800000 */
.L_x_22644:
        /* <DEDUP_REMOVED lines=44> */
.L_x_22643:
[----:B------:R-:W-:Y:S05]  /*7680*/  BSYNC B0 ;  /* 0x0000000000007941 */ /* 0x000fea0003800000 */
.L_x_22642:
[----:B------:R-:W-:Y:S01]  /*7690*/  I2FP.F32.U32 R122, R122 ;  /* 0x0000007a007a7245 */ /* 0x000fe20000201000 */
[C---:B------:R-:W-:Y:S01]  /*76a0*/  VIADD R129, R99.reuse, 0x500 ;  /* 0x0000050063817836 */ /* 0x040fe20000000000 */
[----:B------:R-:W-:Y:S01]  /*76b0*/  SEL R124, RZ, 0x10000, P4 ;  /* 0x00010000ff7c7807 */ /* 0x000fe20002000000 */
[----:B------:R-:W0:Y:S01]  /*76c0*/  @P0 LDC.64 R134, c[0x0][0x230] ;  /* 0x00008c00ff860b82 */ /* 0x000e220000000a00 */
        /* <DEDUP_REMOVED lines=33> */
.L_x_22647:
[----:B------:R-:W-:-:S07]  /*78e0*/  IMAD.MOV.U32 R122, RZ, RZ, R112 ;  /* 0x000000ffff7a7224 */ /* 0x000fce00078e0070 */
.L_x_22648:
[----:B------:R-:W-:Y:S05]  /*78f0*/  BSYNC B0 ;  /* 0x0000000000007941 */ /* 0x000fea0003800000 */
.L_x_22646:
        /* <DEDUP_REMOVED lines=16> */
.L_x_22652:
[----:B------:R-:W-:Y:S05]  /*7a00*/  BSYNC B1 ;  /* 0x0000000000017941 */ /* 0x000fea0003800000 */
.L_x_22651:
        /* <DEDUP_REMOVED lines=44> */
.L_x_22650:
[----:B------:R-:W-:Y:S05]  /*7cd0*/  BSYNC B0 ;  /* 0x0000000000007941 */ /* 0x000fea0003800000 */
.L_x_22649:
        /* <DEDUP_REMOVED lines=20> */
.L_x_22654:
[----:B------:R-:W-:-:S07]  /*7e20*/  IMAD.MOV.U32 R122, RZ, RZ, R112 ;  /* 0x000000ffff7a7224 */ /* 0x000fce00078e0070 */
.L_x_22655:
[----:B------:R-:W-:Y:S05]  /*7e30*/  BSYNC B0 ;  /* 0x0000000000007941 */ /* 0x000fea0003800000 */
.L_x_22653:
        /* <DEDUP_REMOVED lines=16> */
.L_x_22659:
[----:B------:R-:W-:Y:S05]  /*7f40*/  BSYNC B1 ;  /* 0x0000000000017941 */ /* 0x000fea0003800000 */
.L_x_22658:
        /* <DEDUP_REMOVED lines=44> */
.L_x_22657:
[----:B------:R-:W-:Y:S05]  /*8210*/  BSYNC B0 ;  /* 0x0000000000007941 */ /* 0x000fea0003800000 */
.L_x_22656:
        /* <DEDUP_REMOVED lines=20> */
.L_x_22661:
[----:B------:R-:W-:-:S07]  /*8360*/  IMAD.MOV.U32 R122, RZ, RZ, R112 ;  /* 0x000000ffff7a7224 */ /* 0x000fce00078e0070 */
.L_x_22662:
[----:B------:R-:W-:Y:S05]  /*8370*/  BSYNC B0 ;  /* 0x0000000000007941 */ /* 0x000fea0003800000 */
.L_x_22660:
        /* <DEDUP_REMOVED lines=16> */
.L_x_22666:
[----:B------:R-:W-:Y:S05]  /*8480*/  BSYNC B1 ;  /* 0x0000000000017941 */ /* 0x000fea0003800000 */
.L_x_22665:
        /* <DEDUP_REMOVED lines=44> */
.L_x_22664:
[----:B------:R-:W-:Y:S05]  /*8750*/  BSYNC B0 ;  /* 0x0000000000007941 */ /* 0x000fea0003800000 */
.L_x_22663:
        /* <DEDUP_REMOVED lines=20> */
.L_x_22668:
[----:B------:R-:W-:-:S07]  /*88a0*/  IMAD.MOV.U32 R128, RZ, RZ, R112 ;  /* 0x000000ffff807224 */ /* 0x000fce00078e0070 */
.L_x_22669:
[----:B------:R-:W-:Y:S05]  /*88b0*/  BSYNC B0 ;  /* 0x0000000000007941 */ /* 0x000fea0003800000 */
.L_x_22667:
        /* <DEDUP_REMOVED lines=16> */
.L_x_22673:
[----:B------:R-:W-:Y:S05]  /*89c0*/  BSYNC B1 ;  /* 0x0000000000017941 */ /* 0x000fea0003800000 */
.L_x_22672:
        /* <DEDUP_REMOVED lines=44> */
.L_x_22671:
[----:B------:R-:W-:Y:S05]  /*8c90*/  BSYNC B0 ;  /* 0x0000000000007941 */ /* 0x000fea0003800000 */
.L_x_22670:
[----:B------:R-:W-:Y:S01]  /*8ca0*/  FADD.FTZ R104, RZ, R80 ;  /* 0x00000050ff687221 */ /* 0x000fe20000010000 */
[----:B------:R-:W-:Y:S01]  /*8cb0*/  FMUL.FTZ R106, R127, R106 ;  /* 0x0000006a7f6a7220 */ /* 0x000fe20000410000 */
[----:B------:R-:W-:Y:S01]  /*8cc0*/  IMAD.WIDE.U32 R116, R129, 0x10, R116 ;  /* 0x0000001081747825 */ /* 0x000fe200078e0074 */
[----:B------:R-:W-:-:S03]  /*8cd0*/  UMOV UR8, 0xffffffff ;  /* 0xffffffff00087882 */ /* 0x000fc60000000000 */
[----:B------:R-:W-:Y:S01]  /*8ce0*/  FADD.FTZ R105, R81, R104 ;  /* 0x0000006851697221 */ /* 0x000fe20000010000 */
[----:B------:R-:W-:Y:S01]  /*8cf0*/  FMUL.FTZ R106, R106, R107 ;  /* 0x0000006b6a6a7220 */ /* 0x000fe20000410000 */
[----:B------:R-:W-:Y:S01]  /*8d00*/  SEL R107, RZ, 0x100, P2 ;  /* 0x00000100ff6b7807 */ /* 0x000fe20001000000 */
[----:B------:R-:W-:-:S04]  /*8d10*/  IMAD.WIDE.U32 R114, R129, 0x4, R114 ;  /* 0x0000000481727825 */ /* 0x000fc800078e0072 */
        /* <DEDUP_REMOVED lines=15> */
[----:B------:R-:W-:Y:S01]  /*8e10*/  FSEL R106, R106, RZ, !P4 ;  /* 0x000000ff6a6a7208 */ /* 0x000fe20006000000 */
[----:B------:R-:W-:Y:S01]  /*8e20*/  FADD.FTZ R127, R93, R104 ;  /* 0x000000685d7f7221 */ /* 0x000fe20000010000 */
[----:B------:R-:W-:-:S03]  /*8e30*/  SEL R104, RZ, 0x1000000, P4 ;  /* 0x01000000ff687807 */ /* 0x000fc60002000000 */
[----:B------:R-:W-:Y:S01]  /*8e40*/  FADD.FTZ R108, R94, R127 ;  /* 0x0000007f5e6c7221 */ /* 0x000fe20000010000 */
[----:B------:R-:W-:Y:S01]  /*8e50*/  IADD3 R104, R107, R104, R105 ;  /* 0x000000686b687210 */ /* 0x000fe20007ffe069 */
[----:B------:R-:W-:Y:S01]  /*8e60*/  FMUL.FTZ R127, R75, R106 ;  /* 0x0000006a4b7f7220 */ /* 0x000fe20000410000 */
[----:B------:R-:W-:Y:S01]  /*8e70*/  SEL R105, RZ, 0x1, P0 ;  /* 0x00000001ff697807 */ /* 0x000fe20000000000 */
[----:B------:R-:W-:Y:S01]  /*8e80*/  FADD.FTZ R109, R95, R108 ;  /* 0x0000006c5f6d7221 */ /* 0x000fe20000010000 */
[----:B------:R-:W-:Y:S01]  /*8e90*/  LOP3.LUT P0, RZ, R0, 0xff, RZ, 0xc0, !PT ;  /* 0x000000ff00ff7812 */ /* 0x000fe2000780c0ff */
[----:B------:R-:W-:Y:S01]  /*8ea0*/  @P1 FADD.FTZ R127, R79, R127 ;  /* 0x0000007f4f7f1221 */ /* 0x000fe20000010000 */
[----:B------:R-:W-:Y:S01]  /*8eb0*/  IADD3 R105, R104, R105, RZ ;  /* 0x0000006968697210 */ /* 0x000fe20007ffe0ff */
[----:B------:R-:W-:Y:S01]  /*8ec0*/  FADD.FTZ R108, R100, R109 ;  /* 0x0000006d646c7221 */ /* 0x000fe20000010000 */
[----:B------:R-:W-:Y:S02]  /*8ed0*/  LOP3.LUT P1, RZ, R113, 0x1f, RZ, 0xc0, !PT ;  /* 0x0000001f71ff7812 */ /* 0x000fe4000782c0ff */
[----:B------:R0:W-:Y:S01]  /*8ee0*/  STG.E.128 desc[UR4][R116.64], R124 ;  /* 0x0000007c74007986 */ /* 0x0001e2000c101d04 */
[----:B------:R-:W-:-:S03]  /*8ef0*/  FADD.FTZ R107, R101, R108 ;  /* 0x0000006c656b7221 */ /* 0x000fc60000010000 */
[----:B------:R0:W-:Y:S01]  /*8f00*/  STG.E desc[UR4][R114.64], R105 ;  /* 0x0000006972007986 */ /* 0x0001e2000c101904 */
        /* <DEDUP_REMOVED lines=78> */
.L_x_22686:
        /* <DEDUP_REMOVED lines=55> */
[----:B------:R-:W-:Y:S01]  /*9760*/  IMAD.IADD R0, R104, 0x1, R133 ;  /* 0x0000000168007824 */ /* 0x000fe200078e0285 */
[----:B------:R-:W-:Y:S01]  /*9770*/  I2FP.F32.S32 R133, R133 ;  /* 0x0000008500857245 */ /* 0x000fe20000201400 */
[----:B------:R-:W0:Y:S01]  /*9780*/  SHFL.DOWN PT, R116, R117, 0x1, 0x1f ;  /* 0x08201f0075747f89 */ /* 0x000e2200000e0000 */
[----:B------:R-:W-:Y:S02]  /*9790*/  FMUL.FTZ R106, R106, R131 ;  /* 0x000000836a6a7220 */ /* 0x000fe40000410000 */
[----:B------:R-:W-:Y:S02]  /*97a0*/  I2FP.F32.S32 R104, R0 ;  /* 0x0000000000687245 */ /* 0x000fe40000201400 */
[----:B------:R-:W-:-:S04]  /*97b0*/  FFMA.FTZ R105, R114, R106, R105 ;  /* 0x0000006a72697223 */ /* 0x000fc80000010069 */
[----:B------:R-:W1:Y:S01]  /*97c0*/  MUFU.RCP R104, R104 ;  /* 0x0000006800687308 */ /* 0x000e620000001000 */
        /* <DEDUP_REMOVED lines=18> */
[--C-:B------:R-:W-:Y:S01]  /*98f0*/  FADD.FTZ R114, R82, -R107.reuse ;  /* 0x8000006b52727221 */ /* 0x100fe20000010000 */
[--C-:B------:R-:W-:Y:S01]  /*9900*/  FADD.FTZ R115, R83, -R107.reuse ;  /* 0x8000006b53737221 */ /* 0x100fe20000010000 */
[----:B------:R-:W-:Y:S01]  /*9910*/  FSEL R81, R106, RZ, !P2 ;  /* 0x000000ff6a517208 */ /* 0x000fe20005000000 */
[----:B0-----:R-:W-:Y:S01]  /*9920*/  FFMA.FTZ R0, R117, UR11, R0 ;  /* 0x0000000b75007c23 */ /* 0x001fe20008010000 */
[----:B------:R-:W0:Y:S01]  /*9930*/  @!P1 LDC.64 R82, c[0x0][0x258] ;  /* 0x00009600ff529b82 */ /* 0x000e220000000a00 */
[--C-:B------:R-:W-:Y:S01]  /*9940*/  FADD.FTZ R132, R100, -R107.reuse ;  /* 0x8000006b64847221 */ /* 0x100fe20000010000 */
[----:B------:R-:W-:Y:S01]  /*9950*/  FADD.FTZ R133, R101, -R107 ;  /* 0x8000006b65857221 */ /* 0x000fe20000010000 */
[----:B------:R-:W-:Y:S01]  /*9960*/  FADD.FTZ R0, R0, R81 ;  /* 0x0000005100007221 */ /* 0x000fe20000010000 */
[--C-:B------:R-:W-:Y:S01]  /*9970*/  FADD.FTZ R109, R80, -R107.reuse ;  /* 0x8000006b506d7221 */ /* 0x100fe20000010000 */
[--C-:B------:R-:W-:Y:S01]  /*9980*/  FADD.FTZ R106, R84, -R107.reuse ;  /* 0x8000006b546a7221 */ /* 0x100fe20000010000 */
[--C-:B------:R-:W-:Y:S01]  /*9990*/  FADD.FTZ R108, R85, -R107.reuse ;  /* 0x8000006b556c7221 */ /* 0x100fe20000010000 */
[----:B------:R-:W1:Y:S01]  /*99a0*/  MUFU.RSQ R145, R0 ;  /* 0x0000000000917308 */ /* 0x000e620000001400 */
[----:B------:R-:W3:Y:S01]  /*99b0*/  LDC.64 R100, c[0x0][0x2b8] ;  /* 0x0000ae00ff647b82 */ /* 0x000ee20000000a00 */
[----:B------:R-:W-:Y:S01]  /*99c0*/  FADD.FTZ R86, R86, -R107 ;  /* 0x8000006b56567221 */ /* 0x000fe20000010000 */
[----:B--2---:R-:W-:-:S04]  /*99d0*/  @!P1 IMAD.WIDE R80, R2, 0x4, R104 ;  /* 0x0000000402509825 */ /* 0x004fc800078e0268 */
        /* <DEDUP_REMOVED lines=17> */
[----:B------:R-:W-:Y:S01]  /*9af0*/  FMUL.FTZ R91, R145, R114 ;  /* 0x00000072915b7220 */ /* 0x000fe20000410000 */
[--C-:B------:R-:W-:Y:S01]  /*9b00*/  FADD.FTZ R126, R126, -R107.reuse ;  /* 0x8000006b7e7e7221 */ /* 0x100fe20000010000 */
[----:B------:R-:W-:Y:S01]  /*9b10*/  FADD.FTZ R107, R127, -R107 ;  /* 0x8000006b7f6b7221 */ /* 0x000fe20000010000 */
[----:B------:R-:W-:Y:S01]  /*9b20*/  IADD3 R89, R99, 0x100, RZ ;  /* 0x0000010063597810 */ /* 0x000fe20007ffe0ff */
[C---:B------:R-:W-:Y:S01]  /*9b30*/  FMUL.FTZ R105, R145.reuse, R86 ;  /* 0x0000005691697220 */ /* 0x040fe20000410000 */
[----:B------:R0:W-:Y:S01]  /*9b40*/  @!P1 STG.E desc[UR4][R80.64], R131 ;  /* 0x0000008350009986 */ /* 0x0001e2000c101904 */
[C---:B------:R-:W-:Y:S01]  /*9b50*/  FMUL.FTZ R103, R145.reuse, R106 ;  /* 0x0000006a91677220 */ /* 0x040fe20000410000 */
[C---:B------:R-:W-:Y:S01]  /*9b60*/  FMUL.FTZ R108, R145.reuse, R108 ;  /* 0x0000006c916c7220 */ /* 0x040fe20000410000 */
[----:B------:R-:W-:Y:S01]  /*9b70*/  FMUL.FTZ R102, R145, R87 ;  /* 0x0000005791667220 */ /* 0x000fe20000410000 */
[----:B------:R-:W-:Y:S01]  /*9b80*/  FFMA.FTZ R83, R31, R82, R7 ;  /* 0x000000521f537223 */ /* 0x000fe20000010007 */
[C---:B------:R-:W-:Y:S01]  /*9b90*/  FMUL.FTZ R113, R145.reuse, R88 ;  /* 0x0000005891717220 */ /* 0x040fe20000410000 */
[C---:B------:R-:W-:Y:S01]  /*9ba0*/  FMUL.FTZ R116, R145.reuse, R116 ;  /* 0x0000007491747220 */ /* 0x040fe20000410000 */
[C---:B------:R-:W-:Y:S01]  /*9bb0*/  FMUL.FTZ R115, R145.reuse, R90 ;  /* 0x0000005a91737220 */ /* 0x040fe20000410000 */
[----:B------:R-:W-:Y:S01]  /*9bc0*/  FMUL.FTZ R114, R145, R117 ;  /* 0x0000007591727220 */ /* 0x000fe20000410000 */
[----:B---3--:R-:W-:-:S04]  /*9bd0*/  IMAD.WIDE.U32 R86, R99, 0x10, R100 ;  /* 0x0000001063567825 */ /* 0x008fc800078e0064 */
[----:B------:R-:W-:Y:S01]  /*9be0*/  FFMA.FTZ R82, R30, R91, R6 ;  /* 0x0000005b1e527223 */ /* 0x000fe20000010006 */
[----:B------:R-:W-:Y:S01]  /*9bf0*/  FMUL.FTZ R117, R145, R92 ;  /* 0x0000005c91757220 */ /* 0x000fe20000410000 */
[----:B0-----:R-:W-:Y:S01]  /*9c00*/  FFMA.FTZ R81, R29, R0, R5 ;  /* 0x000000001d517223 */ /* 0x001fe20000010005 */
        /* <DEDUP_REMOVED lines=12> */
[----:B------:R-:W-:Y:S01]  /*9cd0*/  FMUL.FTZ R143, R145, R126 ;  /* 0x0000007e918f7220 */ /* 0x000fe20000410000 */
[----:B------:R-:W-:-:S04]  /*9ce0*/  IMAD.WIDE.U32 R88, R89, 0x10, R100 ;  /* 0x0000001059587825 */ /* 0x000fc800078e0064 */
[----:B------:R-:W-:Y:S01]  /*9cf0*/  FFMA.FTZ R107, R35, R102, R11 ;  /* 0x00000066236b7223 */ /* 0x000fe2000001000b */
[----:B------:R-:W-:Y:S01]  /*9d00*/  FFMA.FTZ R105, R33, R108, R9 ;  /* 0x0000006c21697223 */ /* 0x000fe20000010009 */
[----:B------:R-:W-:Y:S01]  /*9d10*/  FFMA.FTZ R104, R32, R103, R8 ;  /* 0x0000006720687223 */ /* 0x000fe20000010008 */
        /* <DEDUP_REMOVED lines=12> */
[----:B------:R-:W-:-:S04]  /*9de0*/  IMAD.WIDE.U32 R94, R123, 0x10, R100 ;  /* 0x000000107b5e7825 */ /* 0x000fc800078e0064 */
[----:B0-----:R-:W-:Y:S01]  /*9df0*/  FFMA.FTZ R85, R49, R140, R25 ;  /* 0x0000008c31557223 */ /* 0x001fe20000010019 */
[----:B------:R-:W-:Y:S01]  /*9e00*/  FFMA.FTZ R84, R48, R141, R24 ;  /* 0x0000008d30547223 */ /* 0x000fe20000010018 */
[----:B------:R0:W-:Y:S01]  /*9e10*/  STG.E.128 desc[UR4][R88.64], R104 ;  /* 0x0000006858007986 */ /* 0x0001e2000c101d04 */
[----:B------:R-:W-:Y:S01]  /*9e20*/  IMAD.WIDE.U32 R100, R129, 0x10, R100 ;  /* 0x0000001081647825 */ /* 0x000fe200078e0064 */
[----:B------:R-:W-:Y:S02]  /*9e30*/  IADD3 R2, R2, UR12, RZ ;  /* 0x0000000c02027c10 */ /* 0x000fe4000fffe0ff */
[----:B------:R0:W-:Y:S01]  /*9e40*/  STG.E.128 desc[UR4][R90.64], R124 ;  /* 0x0000007c5a007986 */ /* 0x0001e2000c101d04 */
[----:B------:R-:W-:Y:S02]  /*9e50*/  SEL R0, RZ, 0x1, P0 ;  /* 0x00000001ff007807 */ /* 0x000fe40000000000 */
[----:B------:R-:W-:Y:S01]  /*9e60*/  ISETP.GE.AND P1, PT, R2, UR13, PT ;  /* 0x0000000d02007c0c */ /* 0x000fe2000bf26270 */
[----:B------:R0:W-:Y:S01]  /*9e70*/  STG.E.128 desc[UR4][R92.64], R132 ;  /* 0x000000845c007986 */ /* 0x0001e2000c101d04 */
[----:B-1----:R-:W-:Y:S01]  /*9e80*/  FFMA.FTZ R83, R47, R138, R23 ;  /* 0x0000008a2f537223 */ /* 0x002fe20000010017 */
[----:B------:R-:W-:Y:S01]  /*9e90*/  FFMA.FTZ R82, R46, R139, R22 ;  /* 0x0000008b2e527223 */ /* 0x000fe20000010016 */
[----:B------:R-:W-:Y:S01]  /*9ea0*/  FFMA.FTZ R81, R45, R136, R21 ;  /* 0x000000882d517223 */ /* 0x000fe20000010015 */
[----:B------:R-:W-:Y:S01]  /*9eb0*/  FFMA.FTZ R80, R44, R137, R20 ;  /* 0x000000892c507223 */ /* 0x000fe20000010014 */
[----:B------:R-:W-:Y:S01]  /*9ec0*/  FFMA.FTZ R87, R51, R142, R27 ;  /* 0x0000008e33577223 */ /* 0x000fe2000001001b */
[----:B------:R-:W-:-:S03]  /*9ed0*/  FFMA.FTZ R86, R50, R143, R26 ;  /* 0x0000008f32567223 */ /* 0x000fc6000001001a */
[----:B------:R0:W-:Y:S04]  /*9ee0*/  STG.E.128 desc[UR4][R94.64], R80 ;  /* 0x000000505e007986 */ /* 0x0001e8000c101d04 */
[----:B------:R0:W-:Y:S01]  /*9ef0*/  STG.E.128 desc[UR4][R100.64], R84 ;  /* 0x0000005464007986 */ /* 0x0001e2000c101d04 */
[----:B------:R-:W-:Y:S05]  /*9f00*/  @!P1 BRA `(.L_x_22675) ;  /* 0xffffff6800849947 */ /* 0x000fea000383ffff */
[----:B------:R-:W-:Y:S05]  /*9f10*/  EXIT ;  /* 0x000000000000794d */ /* 0x000fea0003800000 */
.L_x_22674:
[----:B------:R-:W-:Y:S01]  /*9f20*/  HFMA2.MMA R131, -RZ, RZ, 0, 1.847743988037109375e-06 ;  /* 0x0000001fff837435 */ /* 0x000fe200000001ff */
[----:B------:R-:W-:Y:S01]  /*9f30*/  IMAD.MOV.U32 R117, RZ, RZ, R0 ;  /* 0x000000ffff757224 */ /* 0x000fe200078e0000 */
[----:B------:R-:W-:Y:S01]  /*9f40*/  MOV R128, 0x1 ;  /* 0x0000000100807802 */ /* 0x000fe20000000f00 */
[----:B------:R-:W-:-:S08]  /*9f50*/  IMAD.MOV.U32 R116, RZ, RZ, -0x1 ;  /* 0xffffffffff747424 */ /* 0x000fd000078e00ff */
[----:B------:R-:W-:Y:S05]  /*9f60*/  WARPSYNC.COLLECTIVE R116, `(.L_x_22676) ;  /* 0x0000000074087348 */ /* 0x000fea0003c00000 */
[----:B------:R0:W1:Y:S02]  /*9f70*/  SHFL.BFLY P2, R115, R117, R128, R131 ;  /* 0x0c00008075737389 */ /* 0x0000640000040083 */
[----:B01----:R-:W-:Y:S01]  /*9f80*/  ENDCOLLECTIVE ;  /* 0x000000000000791b */ /* 0x003fe20003800000 */
.L_x_22676:
[----:B------:R-:W-:Y:S01]  /*9f90*/  IMAD.MOV.U32 R128, RZ, RZ, 0x2 ;  /* 0x00000002ff807424 */ /* 0x000fe200078e00ff */
[----:B------:R-:W-:-:S05]  /*9fa0*/  MOV R105, R115 ;  /* 0x0000007300697202 */ /* 0x000fca0000000f00 */
[----:B------:R-:W-:-:S05]  /*9fb0*/  FADD.FTZ R105, R0, R105 ;  /* 0x0000006900697221 */ /* 0x000fca0000010000 */
[----:B------:R-:W-:-:S07]  /*9fc0*/  MOV R117, R105 ;  /* 0x0000006900757202 */ /* 0x000fce0000000f00 */
[----:B------:R-:W-:Y:S05]  /*9fd0*/  WARPSYNC.COLLECTIVE R116, `(.L_x_22677) ;  /* 0x0000000074087348 */ /* 0x000fea0003c00000 */
[----:B------:R0:W1:Y:S02]  /*9fe0*/  SHFL.BFLY P2, R115, R117, R128, R131 ;  /* 0x0c00008075737389 */ /* 0x0000640000040083 */
[----:B01----:R-:W-:Y:S01]  /*9ff0*/  ENDCOLLECTIVE ;  /* 0x000000000000791b */ /* 0x003fe20003800000 */
.L_x_22677:
[----:B------:R-:W-:Y:S01]  /*a000*/  IMAD.MOV.U32 R128, RZ, RZ, 0x4 ;  /* 0x00000004ff807424 */ /* 0x000fe200078e00ff */
[----:B------:R-:W-:-:S05]  /*a010*/  MOV R104, R115 ;  /* 0x0000007300687202 */ /* 0x000fca0000000f00 */
[----:B------:R-:W-:-:S05]  /*a020*/  FADD.FTZ R108, R105, R104 ;  /* 0x00000068696c7221 */ /* 0x000fca0000010000 */
[----:B------:R-:W-:-:S07]  /*a030*/  MOV R117, R108 ;  /* 0x0000006c00757202 */ /* 0x000fce0000000f00 */
[----:B------:R-:W-:Y:S05]  /*a040*/  WARPSYNC.COLLECTIVE R116, `(.L_x_22678) ;  /* 0x0000000074087348 */ /* 0x000fea0003c00000 */
[----:B------:R0:W1:Y:S02]  /*a050*/  SHFL.BFLY P2, R115, R117, R128, R131 ;  /* 0x0c00008075737389 */ /* 0x0000640000040083 */
[----:B01----:R-:W-:Y:S01]  /*a060*/  ENDCOLLECTIVE ;  /* 0x000000000000791b */ /* 0x003fe20003800000 */
.L_x_22678:
[----:B------:R-:W-:Y:S01]  /*a070*/  IMAD.MOV.U32 R128, RZ, RZ, 0x8 ;  /* 0x00000008ff807424 */ /* 0x000fe200078e00ff */
[----:B------:R-:W-:-:S05]  /*a080*/  MOV R109, R115 ;  /* 0x00000073006d7202 */ /* 0x000fca0000000f00 */
[----:B------:R-:W-:-:S05]  /*a090*/  FADD.FTZ R109, R108, R109 ;  /* 0x0000006d6c6d7221 */ /* 0x000fca0000010000 */
[----:B------:R-:W-:-:S07]  /*a0a0*/  MOV R117, R109 ;  /* 0x0000006d00757202 */ /* 0x000fce0000000f00 */
[----:B------:R-:W-:Y:S05]  /*a0b0*/  WARPSYNC.COLLECTIVE R116, `(.L_x_22679) ;  /* 0x0000000074087348 */ /* 0x000fea0003c00000 */
[----:B------:R0:W1:Y:S02]  /*a0c0*/  SHFL.BFLY P2, R115, R117, R128, R131 ;  /* 0x0c00008075737389 */ /* 0x0000640000040083 */
[----:B01----:R-:W-:Y:S01]  /*a0d0*/  ENDCOLLECTIVE ;  /* 0x000000000000791b */ /* 0x003fe20003800000 */
.L_x_22679:
[----:B------:R-:W-:Y:S01]  /*a0e0*/  IMAD.MOV.U32 R128, RZ, RZ, 0x10 ;  /* 0x00000010ff807424 */ /* 0x000fe200078e00ff */
[----:B------:R-:W-:-:S05]  /*a0f0*/  MOV R104, R115 ;  /* 0x0000007300687202 */ /* 0x000fca0000000f00 */
[----:B------:R-:W-:-:S05]  /*a100*/  FADD.FTZ R114, R109, R104 ;  /* 0x000000686d727221 */ /* 0x000fca0000010000 */
[----:B------:R-:W-:-:S07]  /*a110*/  MOV R117, R114 ;  /* 0x0000007200757202 */ /* 0x000fce0000000f00 */
[----:B------:R-:W-:Y:S05]  /*a120*/  WARPSYNC.COLLECTIVE R116, `(.L_x_22680) ;  /* 0x0000000074087348 */ /* 0x000fea0003c00000 */
[----:B------:R0:W1:Y:S02]  /*a130*/  SHFL.BFLY P2, R115, R117, R128, R131 ;  /* 0x0c00008075737389 */ /* 0x0000640000040083 */
[----:B01----:R-:W-:Y:S01]  /*a140*/  ENDCOLLECTIVE ;  /* 0x000000000000791b */ /* 0x003fe20003800000 */
.L_x_22680:
        /* <DEDUP_REMOVED lines=55> */
.L_x_22681:
[----:B------:R-:W-:Y:S01]  /*a4c0*/  HFMA2.MMA R128, -RZ, RZ, 0, 1.1920928955078125e-07 ;  /* 0x00000002ff807435 */ /* 0x000fe200000001ff */
[----:B------:R-:W-:-:S04]  /*a4d0*/  IMAD.MOV.U32 R105, RZ, RZ, R115 ;  /* 0x000000ffff697224 */ /* 0x000fc800078e0073 */
[----:B------:R-:W-:-:S05]  /*a4e0*/  FADD.FTZ R105, R0, R105 ;  /* 0x0000006900697221 */ /* 0x000fca0000010000 */
[----:B------:R-:W-:-:S07]  /*a4f0*/  MOV R117, R105 ;  /* 0x0000006900757202 */ /* 0x000fce0000000f00 */
[----:B------:R-:W-:Y:S05]  /*a500*/  WARPSYNC.COLLECTIVE R116, `(.L_x_22682) ;  /* 0x0000000074087348 */ /* 0x000fea0003c00000 */
[----:B------:R0:W1:Y:S02]  /*a510*/  SHFL.BFLY P2, R115, R117, R128, R131 ;  /* 0x0c00008075737389 */ /* 0x0000640000040083 */
[----:B01----:R-:W-:Y:S01]  /*a520*/  ENDCOLLECTIVE ;  /* 0x000000000000791b */ /* 0x003fe20003800000 */
.L_x_22682:
[----:B------:R-:W-:Y:S01]  /*a530*/  HFMA2.MMA R128, -RZ, RZ, 0, 2.384185791015625e-07 ;  /* 0x00000004ff807435 */ /* 0x000fe200000001ff */
[----:B------:R-:W-:-:S04]  /*a540*/  IMAD.MOV.U32 R108, RZ, RZ, R115 ;  /* 0x000000ffff6c7224 */ /* 0x000fc800078e0073 */
[----:B------:R-:W-:-:S05]  /*a550*/  FADD.FTZ R108, R105, R108 ;  /* 0x0000006c696c7221 */ /* 0x000fca0000010000 */
[----:B------:R-:W-:-:S07]  /*a560*/  MOV R117, R108 ;  /* 0x0000006c00757202 */ /* 0x000fce0000000f00 */
[----:B------:R-:W-:Y:S05]  /*a570*/  WARPSYNC.COLLECTIVE R116, `(.L_x_22683) ;  /* 0x0000000074087348 */ /* 0x000fea0003c00000 */
[----:B------:R0:W1:Y:S02]  /*a580*/  SHFL.BFLY P2, R115, R117, R128, R131 ;  /* 0x0c00008075737389 */ /* 0x0000640000040083 */
[----:B01----:R-:W-:Y:S01]  /*a590*/  ENDCOLLECTIVE ;  /* 0x000000000000791b */ /* 0x003fe20003800000 */
.L_x_22683:
[----:B------:R-:W-:Y:S01]  /*a5a0*/  HFMA2.MMA R128, -RZ, RZ, 0, 4.76837158203125e-07 ;  /* 0x00000008ff807435 */ /* 0x000fe200000001ff */
[----:B------:R-:W-:-:S04]  /*a5b0*/  IMAD.MOV.U32 R109, RZ, RZ, R115 ;  /* 0x000000ffff6d7224 */ /* 0x000fc800078e0073 */
[----:B------:R-:W-:-:S05]  /*a5c0*/  FADD.FTZ R109, R108, R109 ;  /* 0x0000006d6c6d7221 */ /* 0x000fca0000010000 */
[----:B------:R-:W-:-:S07]  /*a5d0*/  MOV R117, R109 ;  /* 0x0000006d00757202 */ /* 0x000fce0000000f00 */
[----:B------:R-:W-:Y:S05]  /*a5e0*/  WARPSYNC.COLLECTIVE R116, `(.L_x_22684) ;  /* 0x0000000074087348 */ /* 0x000fea0003c00000 */
[----:B------:R0:W1:Y:S02]  /*a5f0*/  SHFL.BFLY P2, R115, R117, R128, R131 ;  /* 0x0c00008075737389 */ /* 0x0000640000040083 */
[----:B01----:R-:W-:Y:S01]  /*a600*/  ENDCOLLECTIVE ;  /* 0x000000000000791b */ /* 0x003fe20003800000 */
.L_x_22684:
[----:B------:R-:W-:Y:S01]  /*a610*/  HFMA2.MMA R128, -RZ, RZ, 0, 9.5367431640625e-07 ;  /* 0x00000010ff807435 */ /* 0x000fe200000001ff */
[----:B------:R-:W-:-:S04]  /*a620*/  IMAD.MOV.U32 R114, RZ, RZ, R115 ;  /* 0x000000ffff727224 */ /* 0x000fc800078e0073 */
[----:B------:R-:W-:-:S05]  /*a630*/  FADD.FTZ R114, R109, R114 ;  /* 0x000000726d727221 */ /* 0x000fca0000010000 */
[----:B------:R-:W-:-:S07]  /*a640*/  MOV R117, R114 ;  /* 0x0000007200757202 */ /* 0x000fce0000000f00 */
[----:B------:R-:W-:Y:S05]  /*a650*/  WARPSYNC.COLLECTIVE R116, `(.L_x_22685) ;  /* 0x0000000074087348 */ /* 0x000fea0003c00000 */
[----:B------:R0:W1:Y:S02]  /*a660*/  SHFL.BFLY P2, R115, R117, R128, R131 ;  /* 0x0c00008075737389 */ /* 0x0000640000040083 */
[----:B01----:R-:W-:Y:S01]  /*a670*/  ENDCOLLECTIVE ;  /* 0x000000000000791b */ /* 0x003fe20003800000 */
.L_x_22685:
[----:B------:R-:W-:Y:S05]  /*a680*/  BRA `(.L_x_22686) ;  /* 0xffffffec00587947 */ /* 0x000fea000383ffff */
.L_x_22687:
        /* <DEDUP_REMOVED lines=15> */
.L_x_23365:


//--------------------- .text._ZN10layer_norm13ln_fwd_kernelINS_13Kernel_traitsIfffffjLj6144ELj1ELj1ELj8ELj16ENS_18Kernel_traits_baseILj6144EfffffjLj256EEEEELb1ELb1ELb1ELb0EEEvNS_9FwdParamsE --------------------------
	.section	.text._ZN10layer_norm13ln_fwd_kernelINS_13Kernel_traitsIfffffjLj6144ELj1ELj1ELj8ELj16ENS_18Kernel_traits_baseILj6144EfffffjLj256EEEEELb1ELb1ELb1ELb0EEEvNS_9FwdParamsE,"ax",@progbits
	.align	128
        .global         _ZN10layer_norm13ln_fwd_kernelINS_13Kernel_traitsIfffffjLj6144ELj1ELj1ELj8ELj16ENS_18Kernel_traits_baseILj6144EfffffjLj256EEEEELb1ELb1ELb1ELb0EEEvNS_9FwdParamsE
        .type           _ZN10layer_norm13ln_fwd_kernelINS_13Kernel_traitsIfffffjLj6144ELj1ELj1ELj8ELj16ENS_18Kernel_traits_baseILj6144EfffffjLj256EEEEELb1ELb1ELb1ELb0EEEvNS_9FwdParamsE,@function
        .size           _ZN10layer_norm13ln_fwd_kernelINS_13Kernel_traitsIfffffjLj6144ELj1ELj1ELj8ELj16ENS_18Kernel_traits_baseILj6144EfffffjLj256EEEEELb1ELb1ELb1ELb0EEEvNS_9FwdParamsE,(.L_x_23366 - _ZN10layer_norm13ln_fwd_kernelINS_13Kernel_traitsIfffffjLj6144ELj1ELj1ELj8ELj16ENS_18Kernel_traits_baseILj6144EfffffjLj256EEEEELb1ELb1ELb1ELb0EEEvNS_9FwdParamsE)
        .other          _ZN10layer_norm13ln_fwd_kernelINS_13Kernel_traitsIfffffjLj6144ELj1ELj1ELj8ELj16ENS_18Kernel_traits_baseILj6144EfffffjLj256EEEEELb1ELb1ELb1ELb0EEEvNS_9FwdParamsE,@"STO_CUDA_ENTRY STV_DEFAULT"
_ZN10layer_norm13ln_fwd_kernelINS_13Kernel_traitsIfffffjLj6144ELj1ELj1ELj8ELj16ENS_18Kernel_traits_baseILj6144EfffffjLj256EEEEELb1ELb1ELb1ELb0EEEvNS_9FwdParamsE:
.text._ZN10layer_norm13ln_fwd_kernelINS_13Kernel_traitsIfffffjLj6144ELj1ELj1ELj8ELj16ENS_18Kernel_traits_baseILj6144EfffffjLj256EEEEELb1ELb1ELb1ELb0EEEvNS_9FwdParamsE:
        /* <DEDUP_REMOVED lines=19> */
[----:B------:R-:W-:Y:S04]  /*0130*/  BSSY B0, `(.L_x_22688) ;  /* 0x0000047000007945 */ /* 0x000fe80003800000 */
[----:B------:R-:W-:Y:S02]  /*0140*/  IMAD.MOV.U32 R13, RZ, RZ, R120 ;  /* 0x000000ffff0d7224 */ /* 0x000fe400078e0078 */
[----:B0-----:R-:W-:Y:S01]  /*0150*/  IMAD R113, R113, UR6, R112 ;  /* 0x0000000671717c24 */ /* 0x001fe2000f8e0270 */
[----:B------:R-:W-:-:S02]  /*0160*/  LEA.HI R128, R112, UR6, RZ, 0x18 ;  /* 0x0000000670807c11 */ /* 0x000fc4000f8fc0ff */
        /* <DEDUP_REMOVED lines=17> */
[----:B------:R-:W-:Y:S01]  /*0280*/  IADD3 R122, R2, -0x255992d5, RZ ;  /* 0xdaa66d2b027a7810 */ /* 0x000fe20007ffe0ff */
[----:B------:R-:W-:Y:S01]  /*0290*/  IMAD.WIDE.U32 R10, R10, -0x326172a9, RZ ;  /* 0xcd9e8d570a0a7825 */ /* 0x000fe200078e00ff */
[----:B------:R-:W-:Y:S02]  /*02a0*/  LOP3.LUT R7, R9, R4, R116, 0x96, !PT ;  /* 0x0000000409077212 */ /* 0x000fe400078e9674 */
[C---:B------:R-:W-:Y:S01]  /*02b0*/  IADD3 R126, R3.reuse, -0x56f99767, RZ ;  /* 0xa9066899037e7810 */ /* 0x040fe20007ffe0ff */
[----:B------:R-:W-:Y:S01]  /*02c0*/  VIADD R125, R3, 0xed9eba14 ;  /* 0xed9eba14037d7836 */ /* 0x000fe20000000000 */
[----:B------:R-:W-:Y:S01]  /*02d0*/  LOP3.LUT R4, R11, R117, R6, 0x96, !PT ;  /* 0x000000750b047212 */ /* 0x000fe200078e9606 */
[----:B------:R-:W-:-:S04]  /*02e0*/  IMAD.WIDE.U32 R6, R7, -0x326172a9, RZ ;  /* 0xcd9e8d5707067825 */ /* 0x000fc800078e00ff */
[----:B------:R-:W-:Y:S01]  /*02f0*/  IMAD.WIDE.U32 R4, R4, -0x2daee0ad, RZ ;  /* 0xd2511f5304047825 */ /* 0x000fe200078e00ff */
[----:B------:R-:W-:Y:S02]  /*0300*/  LOP3.LUT R9, R7, R10, R118, 0x96, !PT ;  /* 0x0000000a07097212 */ /* 0x000fe400078e9676 */
[----:B------:R-:W-:Y:S01]  /*0310*/  LOP3.LUT R7, R13, 0xff, RZ, 0x3c, !PT ;  /* 0x000000ff0d077812 */ /* 0x000fe200078e3cff */
[----:B------:R-:W-:Y:S01]  /*0320*/  VIADD R127, R2, 0x1715609d ;  /* 0x1715609d027f7836 */ /* 0x000fe20000000000 */
[----:B------:R-:W-:Y:S01]  /*0330*/  LOP3.LUT R5, R5, R8, R119, 0x96, !PT ;  /* 0x0000000805057212 */ /* 0x000fe200078e9677 */
[----:B------:R-:W-:Y:S01]  /*0340*/  IMAD.WIDE.U32 R8, R9, -0x2daee0ad, RZ ;  /* 0xd2511f5309087825 */ /* 0x000fe200078e00ff */
[----:B------:R-:W-:-:S04]  /*0350*/  LEA.HI.SX32 R124, R84, R7, 0x1e ;  /* 0x00000007547c7211 */ /* 0x000fc800078ff2ff */
[----:B------:R-:W-:Y:S01]  /*0360*/  LOP3.LUT R10, R9, R4, R121, 0x96, !PT ;  /* 0x00000004090a7212 */ /* 0x000fe200078e9679 */
[----:B------:R-:W-:Y:S01]  /*0370*/  IMAD.WIDE.U32 R4, R5, -0x326172a9, RZ ;  /* 0xcd9e8d5705047825 */ /* 0x000fe200078e00ff */
[C---:B------:R-:W-:Y:S02]  /*0380*/  LOP3.LUT P5, RZ, R124.reuse, 0xffffff00, RZ, 0xc0, !PT ;  /* 0xffffff007cff7812 */ /* 0x040fe400078ac0ff */
[----:B------:R-:W-:Y:S01]  /*0390*/  ISETP.GE.U32.AND P6, PT, R124, 0x200, PT ;  /* 0x000002007c00780c */ /* 0x000fe20003fc6070 */
[----:B------:R-:W-:Y:S01]  /*03a0*/  IMAD.WIDE.U32 R10, R10, -0x326172a9, RZ ;  /* 0xcd9e8d570a0a7825 */ /* 0x000fe200078e00ff */
[----:B------:R-:W-:Y:S02]  /*03b0*/  LOP3.LUT R5, R5, R6, R122, 0x96, !PT ;  /* 0x0000000605057212 */ /* 0x000fe400078e967a */
[C---:B------:R-:W-:Y:S02]  /*03c0*/  ISETP.GE.U32.AND P4, PT, R124.reuse, 0x300, PT ;  /* 0x000003007c00780c */ /* 0x040fe40003f86070 */
[----:B------:R-:W-:Y:S01]  /*03d0*/  LOP3.LUT R76, R11, R4, R123, 0x96, !PT ;  /* 0x000000040b4c7212 */ /* 0x000fe200078e967b */
[----:B------:R-:W-:Y:S01]  /*03e0*/  IMAD.WIDE.U32 R4, R5, -0x2daee0ad, RZ ;  /* 0xd2511f5305047825 */ /* 0x000fe200078e00ff */
[----:B------:R-:W-:-:S02]  /*03f0*/  ISETP.GE.U32.AND P3, PT, R124, 0x400, PT ;  /* 0x000004007c00780c */ /* 0x000fc40003f66070 */
[----:B------:R-:W-:Y:S01]  /*0400*/  ISETP.GE.U32.AND P2, PT, R124, 0x500, PT ;  /* 0x000005007c00780c */ /* 0x000fe20003f46070 */
[----:B------:R-:W-:Y:S01]  /*0410*/  IMAD.WIDE.U32 R76, R76, -0x2daee0ad, RZ ;  /* 0xd2511f534c4c7825 */ /* 0x000fe200078e00ff */
[----:B------:R-:W-:Y:S02]  /*0420*/  LOP3.LUT R5, R5, R8, R125, 0x96, !PT ;  /* 0x0000000805057212 */ /* 0x000fe400078e967d */
[----:B------:R-:W-:Y:S02]  /*0430*/  P2R R154, PR, RZ, 0x40 ;  /* 0x00000040ff9a7803 */ /* 0x000fe40000000000 */
[----:B------:R-:W-:Y:S01]  /*0440*/  LOP3.LUT R80, R77, R4, R126, 0x96, !PT ;  /* 0x000000044d507212 */ /* 0x000fe200078e967e */
[----:B------:R-:W-:Y:S01]  /*0450*/  IMAD.WIDE.U32 R4, R5, -0x326172a9, RZ ;  /* 0xcd9e8d5705047825 */ /* 0x000fe200078e00ff */
[----:B------:R-:W-:Y:S02]  /*0460*/  P2R R155, PR, RZ, 0x10 ;  /* 0x00000010ff9b7803 */ /* 0x000fe40000000000 */
[----:B------:R-:W-:-:S02]  /*0470*/  P2R R156, PR, RZ, 0x8 ;  /* 0x00000008ff9c7803 */ /* 0x000fc40000000000 */
        /* <DEDUP_REMOVED lines=18> */
.L_x_22689:
[----:B------:R-:W-:Y:S05]  /*05a0*/  BSYNC B0 ;  /* 0x0000000000007941 */ /* 0x000fea0003800000 */
.L_x_22688:
[----:B------:R-:W-:Y:S04]  /*05b0*/  BSSY B0, `(.L_x_22690) ;  /* 0x0000012000007945 */ /* 0x000fe80003800000 */
[----:B------:R-:W-:Y:S05]  /*05c0*/  @!P6 BRA `(.L_x_22691) ;  /* 0x000000000040e947 */ /* 0x000fea0003800000 */
        /* <DEDUP_REMOVED lines=13> */
[----:B------:R0:W5:Y:S04]  /*06a0*/  LDG.E.128 R56, desc[UR4][R8.64] ;  /* 0x0000000408387981 */ /* 0x000168000c1e1d00 */
[----:B------:R-:W5:Y:S01]  /*06b0*/  LDG.E.128 R52, desc[UR4][R52.64] ;  /* 0x0000000434347981 */ /* 0x000f62000c1e1d00 */
[----:B------:R-:W-:-:S07]  /*06c0*/  VIADD R13, R13, 0x100 ;  /* 0x000001000d0d7836 */ /* 0x000fce0000000000 */
.L_x_22691:
[----:B------:R-:W-:Y:S05]  /*06d0*/  BSYNC B0 ;  /* 0x0000000000007941 */ /* 0x000fea0003800000 */
.L_x_22690:
        /* <DEDUP_REMOVED lines=17> */
[----:B------:R-:W-:-:S07]  /*07f0*/  IADD3 R13, R13, 0x100, RZ ;  /* 0x000001000d0d7810 */ /* 0x000fce0007ffe0ff */
.L_x_22693:
[----:B------:R-:W-:Y:S05]  /*0800*/  BSYNC B0 ;  /* 0x0000000000007941 */ /* 0x000fea0003800000 */
.L_x_22692:
        /* <DEDUP_REMOVED lines=18> */
.L_x_22695:
[----:B------:R-:W-:Y:S05]  /*0930*/  BSYNC B0 ;  /* 0x0000000000007941 */ /* 0x000fea0003800000 */
.L_x_22694:
[----:B------:R-:W-:Y:S04]  /*0940*/  BSSY B0, `(.L_x_22696) ;  /* 0x0000012000007945 */ /* 0x000fe80003800000 */
[----:B------:R-:W-:Y:S05]  /*0950*/  @!P2 BRA `(.L_x_22697) ;  /* 0x000000000040a947 */ /* 0x000fea0003800000 */
[----:B------:R-:W-:Y:S01]  /*0960*/  ULDC.64 UR6, c[0x0][0x2c8] ;  /* 0x0000b20000067ab9 */ /* 0x000fe20000000a00 */
[----:B012---:R-:W0:Y:S01]  /*0970*/  LDC.64 R8, c[0x0][0x260] ;  /* 0x00009800ff087b82 */ /* 0x007e220000000a00 */
        /* <DEDUP_REMOVED lines=14> */
.L_x_22697:
[----:B------:R-:W-:Y:S05]  /*0a60*/  BSYNC B0 ;  /* 0x0000000000007941 */ /* 0x000fea0003800000 */
.L_x_22696:
[----:B------:R-:W-:Y:S01]  /*0a70*/  ISETP.GE.U32.AND P0, PT, R124, 0x600, PT ;  /* 0x000006007c00780c */ /* 0x000fe20003f06070 */
[----:B------:R-:W-:Y:S01]  /*0a80*/  IMAD.WIDE.U32 R80, R80, -0x326172a9, RZ ;  /* 0xcd9e8d5750507825 */ /* 0x000fe200078e00ff */
[----:B------:R-:W-:Y:S01]  /*0a90*/  LOP3.LUT R78, R5, R10, R127, 0x96, !PT ;  /* 0x0000000a054e7212 */ /* 0x000fe200078e967f */
[----:B------:R-:W-:Y:S01]  /*0aa0*/  BSSY B0, `(.L_x_22698) ;  /* 0x0000016000007945 */ /* 0x000fe20003800000 */
[----:B------:R-:W-:Y:S01]  /*0ab0*/  IADD3 R129, R2, -0x4ab325aa, RZ ;  /* 0xb54cda5602817810 */ /* 0x000fe20007ffe0ff */
[----:B------:R-:W-:Y:S01]  /*0ac0*/  VIADD R130, R3, 0x646e171e ;  /* 0x646e171e03827836 */ /* 0x000fe20000000000 */
[----:B------:R-:W-:Y:S01]  /*0ad0*/  P2R R158, PR, RZ, 0x1 ;  /* 0x00000001ff9e7803 */ /* 0x000fe20000000000 */
[----:B------:R-:W-:Y:S01]  /*0ae0*/  IMAD.WIDE.U32 R78, R78, -0x2daee0ad, RZ ;  /* 0xd2511f534e4e7825 */ /* 0x000fe200078e00ff */
[----:B------:R-:W-:-:S05]  /*0af0*/  LOP3.LUT R0, R81, R4, R129, 0x96, !PT ;  /* 0x0000000451007212 */ /* 0x000fca00078e9681 */
[----:B------:R-:W-:Y:S05]  /*0b00*/  @!P0 BRA `(.L_x_22699) ;  /* 0x00000000003c8947 */ /* 0x000fea0003800000 */
[----:B------:R-:W-:Y:S01]  /*0b10*/  ULDC.64 UR8, c[0x0][0x278] ;  /* 0x00009e0000087ab9 */ /* 0x000fe20000000a00 */
[----:B0123--:R-:W0:Y:S01]  /*0b20*/  LDC.64 R8, c[0x0][0x260] ;  /* 0x00009800ff087b82 */ /* 0x00fe220000000a00 */
[C---:B------:R-:W-:Y:S01]  /*0b30*/  LEA R4, P0, R13.reuse, UR8, 0x4 ;  /* 0x000000080d047c11 */ /* 0x040fe2000f8020ff */
[----:B------:R-:W-:Y:S01]  /*0b40*/  ULDC.64 UR6, c[0x0][0x2c8] ;  /* 0x0000b20000067ab9 */ /* 0x000fe20000000a00 */
[----:B------:R-:W-:Y:S02]  /*0b50*/  CS2R R14, SRZ ;  /* 0x00000000000e7805 */ /* 0x000fe4000001ff00 */
[----:B------:R-:W-:Y:S02]  /*0b60*/  LEA.HI.X R5, R13, UR9, RZ, 0x4, P0 ;  /* 0x000000090d057c11 */ /* 0x000fe400080f24ff */
[----:B------:R-:W-:-:S04]  /*0b70*/  ISETP.NE.U32.AND P0, PT, RZ, UR6, PT ;  /* 0x00000006ff007c0c */ /* 0x000fc8000bf05070 */
[----:B------:R-:W-:Y:S01]  /*0b80*/  ISETP.NE.AND.EX P0, PT, RZ, UR7, PT, P0 ;  /* 0x00000007ff007c0c */ /* 0x000fe2000bf05300 */
[----:B------:R-:W5:-:S12]  /*0b90*/  LDG.E.128 R4, desc[UR4][R4.64] ;  /* 0x0000000404047981 */ /* 0x000f58000c1e1d00 */
[C---:B------:R-:W-:Y:S01]  /*0ba0*/  @P0 LEA R82, P1, R13.reuse, UR6, 0x4 ;  /* 0x000000060d520c11 */ /* 0x040fe2000f8220ff */
[----:B0-----:R-:W-:-:S03]  /*0bb0*/  IMAD.WIDE.U32 R8, R13, 0x10, R8 ;  /* 0x000000100d087825 */ /* 0x001fc600078e0008 */
[----:B------:R-:W-:Y:S02]  /*0bc0*/  @P0 LEA.HI.X R83, R13, UR7, RZ, 0x4, P1 ;  /* 0x000000070d530c11 */ /* 0x000fe400088f24ff */
[----:B------:R-:W-:Y:S01]  /*0bd0*/  CS2R R12, SRZ ;  /* 0x00000000000c7805 */ /* 0x000fe2000001ff00 */
[----:B------:R-:W5:Y:S05]  /*0be0*/  LDG.E.128 R8, desc[UR4][R8.64] ;  /* 0x0000000408087981 */ /* 0x000f6a000c1e1d00 */
[----:B------:R4:W5:Y:S02]  /*0bf0*/  @P0 LDG.E.128 R12, desc[UR4][R82.64] ;  /* 0x00000004520c0981 */ /* 0x000964000c1e1d00 */
.L_x_22699:
[----:B------:R-:W-:Y:S05]  /*0c00*/  BSYNC B0 ;  /* 0x0000000000007941 */ /* 0x000fea0003800000 */
.L_x_22698:
[----:B------:R-:W-:Y:S01]  /*0c10*/  ULDC UR6, c[0x0][0x214] ;  /* 0x0000850000067ab9 */ /* 0x000fe20000000800 */
[----:B----4-:R-:W-:Y:S01]  /*0c20*/  LOP3.LUT R82, R79, R76, R130, 0x96, !PT ;  /* 0x0000004c4f527212 */ /* 0x010fe200078e9682 */
[----:B------:R-:W-:Y:S01]  /*0c30*/  IMAD.WIDE.U32 R76, R0, -0x2daee0ad, RZ ;  /* 0xd2511f53004c7825 */ /* 0x000fe200078e00ff */
[----:B------:R-:W-:Y:S02]  /*0c40*/  ISETP.GE.AND P0, PT, R128, UR6, PT ;  /* 0x0000000680007c0c */ /* 0x000fe4000bf06270 */
[----:B------:R-:W-:Y:S01]  /*0c50*/  IADD3 R132, R2, 0x5384540f, RZ ;  /* 0x5384540f02847810 */ /* 0x000fe20007ffe0ff */
[----:B------:R-:W-:Y:S02]  /*0c60*/  VIADD R131, R3, 0x1fd5c5a3 ;  /* 0x1fd5c5a303837836 */ /* 0x000fe40000000000 */
[----:B------:R-:W-:-:S03]  /*0c70*/  IMAD.WIDE.U32 R82, R82, -0x326172a9, RZ ;  /* 0xcd9e8d5752527825 */ /* 0x000fc600078e00ff */
[----:B------:R-:W-:Y:S01]  /*0c80*/  LOP3.LUT R85, R77, R78, R131, 0x96, !PT ;  /* 0x0000004e4d557212 */ /* 0x000fe200078e9683 */
[----:B------:R-:W-:Y:S01]  /*0c90*/  VIADD R133, R2, 0xf1bbcdc8 ;  /* 0xf1bbcdc802857836 */ /* 0x000fe20000000000 */
[----:B------:R-:W-:-:S03]  /*0ca0*/  LOP3.LUT R80, R83, R80, R132, 0x96, !PT ;  /* 0x0000005053507212 */ /* 0x000fc600078e9684 */
[----:B------:R-:W-:Y:S01]  /*0cb0*/  IMAD.HI.U32 R0, R85, -0x326172a9, RZ ;  /* 0xcd9e8d5755007827 */ /* 0x000fe200078e00ff */
[----:B------:R-:W-:Y:S06]  /*0cc0*/  @P0 EXIT ;  /* 0x000000000000094d */ /* 0x000fec0003800000 */
[----:B------:R-:W-:Y:S01]  /*0cd0*/  SHF.R.S32.HI R84, RZ, 0x2, R84 ;  /* 0x00000002ff547819 */ /* 0x000fe20000011454 */
[----:B------:R-:W-:Y:S01]  /*0ce0*/  IMAD.SHL.U32 R78, R112, 0x20, RZ ;  /* 0x00000020704e7824 */ /* 0x000fe200078e00ff */
[----:B------:R-:W-:Y:S01]  /*0cf0*/  LOP3.LUT R82, R0, R82, R133, 0x96, !PT ;  /* 0x0000005200527212 */ /* 0x000fe200078e9685 */
[----:B------:R-:W-:Y:S01]  /*0d00*/  IMAD.HI.U32 R77, R80, -0x2daee0ad, RZ ;  /* 0xd2511f53504d7827 */ /* 0x000fe200078e00ff */
[----:B------:R-:W-:Y:S01]  /*0d10*/  LOP3.LUT R79, R112, 0xe0, RZ, 0xc0, !PT ;  /* 0x000000e0704f7812 */ /* 0x000fe200078ec0ff */
[----:B------:R-:W-:Y:S01]  /*0d20*/  ULDC.U8 UR6, c[0x0][0x2a0] ;  /* 0x0000a80000067ab9 */ /* 0x000fe20000000000 */
[----:B------:R-:W-:Y:S01]  /*0d30*/  LOP3.LUT R0, R84, 0xff, RZ, 0xc0, !PT ;  /* 0x000000ff54007812 */ /* 0x000fe200078ec0ff */
[----:B------:R-:W-:Y:S01]  /*0d40*/  VIADD R135, R3, 0x96a522ad ;  /* 0x96a522ad03877836 */ /* 0x000fe20000000000 */
[----:B------:R-:W-:Y:S01]  /*0d50*/  SHF.R.U32.HI R84, RZ, 0x3, R84 ;  /* 0x00000003ff547819 */ /* 0x000fe20000011654 */
[----:B------:R-:W-:Y:S01]  /*0d60*/  IMAD.HI.U32 R147, R82, -0x2daee0ad, RZ ;  /* 0xd2511f5352937827 */ /* 0x000fe200078e00ff */
[----:B------:R-:W-:Y:S01]  /*0d70*/  VIADDMNMX R79, R0, -R79, RZ, !PT ;  /* 0x8000004f004f7246 */ /* 0x000fe200078001ff */
[----:B------:R-:W-:Y:S01]  /*0d80*/  ULDC UR7, c[0x0][0x294] ;  /* 0x0000a50000077ab9 */ /* 0x000fe20000000800 */
[----:B------:R-:W-:Y:S01]  /*0d90*/  LOP3.LUT R84, R84, 0x1fffffe0, RZ, 0xc0, !PT ;  /* 0x1fffffe054547812 */ /* 0x000fe200078ec0ff */
[----:B------:R-:W-:Y:S01]  /*0da0*/  VIADD R136, R2, 0x8ff34781 ;  /* 0x8ff3478102887836 */ /* 0x000fe20000000000 */
[----:B------:R-:W-:Y:S01]  /*0db0*/  VIMNMX R79, R79, 0x20, PT ;  /* 0x000000204f4f7848 */ /* 0x000fe20003fe0100 */
[----:B------:R-:W-:Y:S01]  /*0dc0*/  IMAD R150, R82, -0x2daee0ad, RZ ;  /* 0xd2511f5352967824 */ /* 0x000fe200078e02ff */
[----:B------:R-:W-:Y:S01]  /*0dd0*/  LOP3.LUT R81, R78, 0x3e0, RZ, 0xc0, !PT ;  /* 0x000003e04e517812 */ /* 0x000fe200078ec0ff */
[----:B------:R-:W-:Y:S01]  /*0de0*/  IMAD.MOV.U32 R139, RZ, RZ, RZ ;  /* 0x000000ffff8b7224 */ /* 0x000fe200078e00ff */
[----:B------:R-:W-:Y:S01]  /*0df0*/  IADD3 R134, R3, -0x24c28bd8, RZ ;  /* 0xdb3d742803867810 */ /* 0x000fe20007ffe0ff */
[----:B------:R-:W-:Y:S01]  /*0e00*/  IMAD.IADD R79, R79, 0x1, R84 ;  /* 0x000000014f4f7824 */ /* 0x000fe200078e0254 */
[----:B------:R-:W-:Y:S01]  /*0e10*/  VIADDMNMX R81, R0, -R81, RZ, !PT ;  /* 0x8000005100517246 */ /* 0x000fe200078001ff */
[----:B------:R-:W-:Y:S01]  /*0e20*/  IMAD R0, R80, -0x2daee0ad, RZ ;  /* 0xd2511f5350007824 */ /* 0x000fe200078e02ff */
[----:B------:R-:W-:Y:S01]  /*0e30*/  LOP3.LUT R76, R77, R76, R134, 0x96, !PT ;  /* 0x0000004c4d4c7212 */ /* 0x000fe200078e9686 */
[----:B------:R-:W-:Y:S01]  /*0e40*/  IMAD R77, R85, -0x326172a9, RZ ;  /* 0xcd9e8d57554d7824 */ /* 0x000fe200078e02ff */
[----:B------:R-:W-:Y:S01]  /*0e50*/  SHF.L.U32 R79, R79, 0x2, RZ ;  /* 0x000000024f4f7819 */ /* 0x000fe200000006ff */
[----:B------:R-:W-:Y:S01]  /*0e60*/  ULDC UR10, c[0x0][0x290] ;  /* 0x0000a400000a7ab9 */ /* 0x000fe20000000800 */
[----:B------:R-:W-:Y:S01]  /*0e70*/  VIMNMX R81, R81, 0x20, PT ;  /* 0x0000002051517848 */ /* 0x000fe20003fe0100 */
[----:B------:R-:W-:Y:S01]  /*0e80*/  IMAD.HI.U32 R146, R76, -0x326172a9, RZ ;  /* 0xcd9e8d574c927827 */ /* 0x000fe200078e00ff */
[----:B------:R-:W-:Y:S01]  /*0e90*/  I2FP.F32.U32 R79, R79 ;  /* 0x0000004f004f7245 */ /* 0x000fe20000201000 */
[----:B------:R-:W-:Y:S01]  /*0ea0*/  ULDC.64 UR8, c[0x0][0x298] ;  /* 0x0000a60000087ab9 */ /* 0x000fe20000000a00 */
[----:B------:R-:W-:Y:S01]  /*0eb0*/  ISETP.NE.AND P0, PT, RZ, UR6, PT ;  /* 0x00000006ff007c0c */ /* 0x000fe2000bf05270 */
[----:B------:R-:W-:Y:S01]  /*0ec0*/  IMAD.IADD R81, R84, 0x1, R81 ;  /* 0x0000000154517824 */ /* 0x000fe200078e0251 */
[----:B------:R4:W0:Y:S01]  /*0ed0*/  MUFU.RCP R137, R79 ;  /* 0x0000004f00897308 */ /* 0x0008220000001000 */
[----:B------:R-:W-:Y:S01]  /*0ee0*/  LOP3.LUT R147, R147, R0, R135, 0x96, !PT ;  /* 0x0000000093937212 */ /* 0x000fe200078e9687 */
[----:B------:R-:W-:Y:S01]  /*0ef0*/  HFMA2.MMA R0, -RZ, RZ, 0, 5.9604644775390625e-08 ;  /* 0x00000001ff007435 */ /* 0x000fe200000001ff */
[----:B------:R-:W-:Y:S01]  /*0f00*/  LOP3.LUT R146, R146, R77, R136, 0x96, !PT ;  /* 0x0000004d92927212 */ /* 0x000fe200078e9688 */
[----:B------:R-:W-:Y:S01]  /*0f10*/  IMAD R148, R76, -0x326172a9, RZ ;  /* 0xcd9e8d574c947824 */ /* 0x000fe200078e02ff */
[----:B------:R-:W-:Y:S01]  /*0f20*/  LOP3.LUT R149, R149, 0x3, RZ, 0xc0, !PT ;  /* 0x0000000395957812 */ /* 0x000fe200078ec0ff */
[----:B------:R-:W-:Y:S01]  /*0f30*/  IMAD.SHL.U32 R138, R81, 0x4, RZ ;  /* 0x00000004518a7824 */ /* 0x000fe200078e00ff */
[----:B------:R-:W-:Y:S01]  /*0f40*/  P2R R159, PR, RZ, 0x1 ;  /* 0x00000001ff9f7803 */ /* 0x000fe20000000000 */
[----:B------:R-:W-:-:S06]  /*0f50*/  ULDC.64 UR12, c[0x0][0x210] ;  /* 0x00008400000c7ab9 */ /* 0x000fcc0000000a00 */
.L_x_22951:
[----:B01234-:R-:W1:Y:S08]  /*0f60*/  LDC.64 R110, c[0x0][0x280] ;  /* 0x0000a000ff6e7b82 */ /* 0x01fe700000000a00 */
[----:B------:R-:W2:Y:S08]  /*0f70*/  LDC.64 R152, c[0x0][0x288] ;  /* 0x0000a200ff987b82 */ /* 0x000eb00000000a00 */
[----:B------:R-:W3:Y:S01]  /*0f80*/  LDC R109, c[0x0][0x218] ;  /* 0x00008600ff6d7b82 */ /* 0x000ee20000000800 */
[----:B-1----:R-:W-:-:S06]  /*0f90*/  IMAD.WIDE R110, R128, 0x4, R110 ;  /* 0x00000004806e7825 */ /* 0x002fcc00078e026e */
[----:B------:R1:W4:Y:S01]  /*0fa0*/  LDG.E R111, desc[UR4][R110.64] ;  /* 0x000000046e6f7981 */ /* 0x000322000c1e1900 */
[----:B--2---:R-:W-:-:S05]  /*0fb0*/  IMAD.WIDE R152, R128, 0x4, R152 ;  /* 0x0000000480987825 */ /* 0x004fca00078e0298 */
[----:B-----5:R2:W5:Y:S01]  /*0fc0*/  LDG.E R108, desc[UR4][R152.64] ;  /* 0x00000004986c7981 */ /* 0x020562000c1e1900 */
[----:B------:R-:W-:Y:S01]  /*0fd0*/  BSSY B0, `(.L_x_22700) ;  /* 0x000019c000007945 */ /* 0x000fe20003800000 */
[----:B---3--:R-:W-:Y:S01]  /*0fe0*/  IMAD R144, R128, R109, RZ ;  /* 0x0000006d80907224 */ /* 0x008fe200078e02ff */
[----:B-1----:R-:W-:-:S04]  /*0ff0*/  SHF.R.S32.HI R110, RZ, 0x1f, R128 ;  /* 0x0000001fff6e7819 */ /* 0x002fc80000011480 */
[----:B------:R-:W-:-:S04]  /*1000*/  SHF.R.S32.HI R145, RZ, 0x1f, R144 ;  /* 0x0000001fff917819 */ /* 0x000fc80000011490 */
[----:B------:R-:W-:Y:S01]  /*1010*/  LEA.HI R145, R145, R144, RZ, 0x2 ;  /* 0x0000009091917211 */ /* 0x000fe200078f10ff */
[----:B------:R-:W-:-:S03]  /*1020*/  IMAD.MOV.U32 R144, RZ, RZ, RZ ;  /* 0x000000ffff907224 */ /* 0x000fc600078e00ff */
[----:B------:R-:W-:Y:S02]  /*1030*/  LEA.HI.SX32 R145, R145, R120, 0x1e ;  /* 0x0000007891917211 */ /* 0x000fe400078ff2ff */
[----:B----4-:R-:W-:-:S13]  /*1040*/  ISETP.GE.AND P0, PT, R111, 0x1, PT ;  /* 0x000000016f00780c */ /* 0x010fda0003f06270 */
[----:B------:R-:W-:Y:S02]  /*1050*/  @P0 IADD3 R160, R111, -0x1, RZ ;  /* 0xffffffff6fa00810 */ /* 0x000fe40007ffe0ff */
[----:B------:R-:W-:-:S03]  /*1060*/  @P0 LOP3.LUT R120, R112, 0xff, RZ, 0xc0, !PT ;  /* 0x000000ff70780812 */ /* 0x000fc600078ec0ff */
[----:B------:R-:W-:-:S05]  /*1070*/  @P0 IMAD R160, R160, R109, RZ ;  /* 0x0000006da0a00224 */ /* 0x000fca00078e02ff */
[----:B------:R-:W-:-:S04]  /*1080*/  @P0 SHF.R.S32.HI R151, RZ, 0x1f, R160 ;  /* 0x0000001fff970819 */ /* 0x000fc800000114a0 */
[----:B------:R-:W-:-:S04]  /*1090*/  @P0 LEA.HI R151, R151, R160, RZ, 0x2 ;  /* 0x000000a097970211 */ /* 0x000fc800078f10ff */
[----:B------:R-:W-:Y:S01]  /*10a0*/  @P0 LEA.HI.SX32 R144, R151, R120, 0x1e ;  /* 0x0000007897900211 */ /* 0x000fe200078ff2ff */
[----:B--2---:R-:W-:Y:S06]  /*10b0*/  @!P5 BRA `(.L_x_22701) ;  /* 0x000000180034d947 */ /* 0x004fec0003800000 */
        /* <DEDUP_REMOVED lines=8> */
[----:B------:R-:W3:Y:S01]  /*1140*/  @P1 LDG.E.128 R76, desc[UR4][R152.64] ;  /* 0x00000004984c1981 */ /* 0x000ee2000c1e1d00 */
        /* <DEDUP_REMOVED lines=19> */
.L_x_22705:
[----:B------:R-:W-:-:S07]  /*1280*/  IMAD.MOV.U32 R143, RZ, RZ, R148 ;  /* 0x000000ffff8f7224 */ /* 0x000fce00078e0094 */
.L_x_22706:
[----:B------:R-:W-:Y:S05]  /*1290*/  BSYNC B2 ;  /* 0x0000000000027941 */ /* 0x000fea0003800000 */
.L_x_22704:
        /* <DEDUP_REMOVED lines=16> */
.L_x_22710:
[----:B------:R-:W-:Y:S05]  /*13a0*/  BSYNC B3 ;  /* 0x0000000000037941 */ /* 0x000fea0003800000 */
.L_x_22709:
        /* <DEDUP_REMOVED lines=43> */
.L_x_22708:
[----:B------:R-:W-:Y:S05]  /*1660*/  BSYNC B2 ;  /* 0x0000000000027941 */ /* 0x000fea0003800000 */
.L_x_22707:
[----:B------:R-:W-:Y:S01]  /*1670*/  I2FP.F32.U32 R84, R143 ;  /* 0x0000008f00547245 */ /* 0x000fe20000201000 */
[----:B------:R-:W-:-:S04]  /*1680*/  IMAD.MOV.U32 R85, RZ, RZ, 0x2f800000 ;  /* 0x2f800000ff557424 */ /* 0x000fc800078e00ff */
        /* <DEDUP_REMOVED lines=8> */
.L_x_22703:
[----:B------:R-:W-:Y:S05]  /*1710*/  BSYNC B1 ;  /* 0x0000000000017941 */ /* 0x000fea0003800000 */
.L_x_22702:
        /* <DEDUP_REMOVED lines=18> */
.L_x_22714:
[----:B------:R-:W-:-:S07]  /*1840*/  IMAD.MOV.U32 R85, RZ, RZ, R148 ;  /* 0x000000ffff557224 */ /* 0x000fce00078e0094 */
.L_x_22715:
[----:B------:R-:W-:Y:S05]  /*1850*/  BSYNC B2 ;  /* 0x0000000000027941 */ /* 0x000fea0003800000 */
.L_x_22713:
        /* <DEDUP_REMOVED lines=16> */
.L_x_22719:
[----:B------:R-:W-:Y:S05]  /*1960*/  BSYNC B3 ;  /* 0x0000000000037941 */ /* 0x000fea0003800000 */
.L_x_22718:
        /* <DEDUP_REMOVED lines=41> */
[----:B------:R-:W-:Y:S02]  /*1c00*/  IMAD.MOV.U32 R150, RZ, RZ, R86 ;  /* 0x000000ffff967224 */ /* 0x000fe400078e0056 */
[----:B------:R-:W-:-:S07]  /*1c10*/  IMAD.MOV.U32 R87, RZ, RZ, RZ ;  /* 0x000000ffff577224 */ /* 0x000fce00078e00ff */
.L_x_22717:
[----:B------:R-:W-:Y:S05]  /*1c20*/  BSYNC B2 ;  /* 0x0000000000027941 */ /* 0x000fea0003800000 */
.L_x_22716:
        /* <DEDUP_REMOVED lines=10> */
.L_x_22712:
[----:B------:R-:W-:Y:S05]  /*1cd0*/  BSYNC B1 ;  /* 0x0000000000017941 */ /* 0x000fea0003800000 */
.L_x_22711:
        /* <DEDUP_REMOVED lines=18> */
.L_x_22723:
[----:B------:R-:W-:-:S07]  /*1e00*/  MOV R141, R148 ;  /* 0x00000094008d7202 */ /* 0x000fce0000000f00 */
.L_x_22724:
[----:B------:R-:W-:Y:S05]  /*1e10*/  BSYNC B2 ;  /* 0x0000000000027941 */ /* 0x000fea0003800000 */
.L_x_22722:
        /* <DEDUP_REMOVED lines=16> */
.L_x_22728:
[----:B------:R-:W-:Y:S05]  /*1f20*/  BSYNC B3 ;  /* 0x0000000000037941 */ /* 0x000fea0003800000 */
.L_x_22727:
        /* <DEDUP_REMOVED lines=40> */
[----:B------:R-:W-:-:S05]  /*21b0*/  IMAD.WIDE.U32 R86, R87, -0x2daee0ad, RZ ;  /* 0xd2511f5357567825 */ /* 0x000fca00078e00ff */
[----:B------:R-:W-:Y:S01]  /*21c0*/  LOP3.LUT R147, R87, R150, R135, 0x96, !PT ;  /* 0x0000009657937212 */ /* 0x000fe200078e9687 */
[----:B------:R-:W-:-:S07]  /*21d0*/  IMAD.MOV.U32 R150, RZ, RZ, R86 ;  /* 0x000000ffff967224 */ /* 0x000fce00078e0056 */
.L_x_22726:
[----:B------:R-:W-:Y:S05]  /*21e0*/  BSYNC B2 ;  /* 0x0000000000027941 */ /* 0x000fea0003800000 */
.L_x_22725:
        /* <DEDUP_REMOVED lines=10> */
.L_x_22721:
[----:B------:R-:W-:Y:S05]  /*2290*/  BSYNC B1 ;  /* 0x0000000000017941 */ /* 0x000fea0003800000 */
.L_x_22720:
        /* <DEDUP_REMOVED lines=18> */
.L_x_22732:
[----:B------:R-:W-:-:S07]  /*23c0*/  IMAD.MOV.U32 R87, RZ, RZ, R148 ;  /* 0x000000ffff577224 */ /* 0x000fce00078e0094 */
.L_x_22733:
[----:B------:R-:W-:Y:S05]  /*23d0*/  BSYNC B2 ;  /* 0x0000000000027941 */ /* 0x000fea0003800000 */
.L_x_22731:
        /* <DEDUP_REMOVED lines=16> */
.L_x_22737:
[----:B------:R-:W-:Y:S05]  /*24e0*/  BSYNC B3 ;  /* 0x0000000000037941 */ /* 0x000fea0003800000 */
.L_x_22736:
        /* <DEDUP_REMOVED lines=43> */
.L_x_22735:
[----:B------:R-:W-:Y:S05]  /*27a0*/  BSYNC B2 ;  /* 0x0000000000027941 */ /* 0x000fea0003800000 */
.L_x_22734:
        /* <DEDUP_REMOVED lines=10> */
.L_x_22730:
[----:B------:R-:W-:Y:S05]  /*2850*/  BSYNC B1 ;  /* 0x0000000000017941 */ /* 0x000fea0003800000 */
.L_x_22729:
[----:B------:R-:W1:Y:S01]  /*2860*/  LDC.64 R152, c[0x0][0x238] ;  /* 0x00008e00ff987b82 */ /* 0x000e620000000a00 */
[----:B------:R-:W-:Y:S01]  /*2870*/  BSSY B1, `(.L_x_22738) ;  /* 0x000000f000017945 */ /* 0x000fe20003800000 */
[----:B-1----:R-:W-:-:S05]  /*2880*/  IMAD.WIDE.U32 R152, R145, 0x10, R152 ;  /* 0x0000001091987825 */ /* 0x002fca00078e0098 */
[----:B------:R1:W-:Y:S01]  /*2890*/  STG.E.128 desc[UR4][R152.64], R84 ;  /* 0x0000005498007986 */ /* 0x0003e2000c101d04 */
[----:B------:R-:W-:Y:S05]  /*28a0*/  @!P0 BRA `(.L_x_22739) ;  /* 0x00000000002c8947 */ /* 0x000fea0003800000 */
[----:B-1----:R-:W1:Y:S01]  /*28b0*/  LDC.64 R152, c[0x0][0x240] ;  /* 0x00009000ff987b82 */ /* 0x002e620000000a00 */
[----:B------:R-:W-:-:S04]  /*28c0*/  SHF.L.U32 R151, R141, 0x10, RZ ;  /* 0x000000108d977819 */ /* 0x000fc800000006ff */
[----:B------:R-:W-:Y:S02]  /*28d0*/  LOP3.LUT R160, R151, 0xff0000, RZ, 0xc0, !PT ;  /* 0x00ff000097a07812 */ /* 0x000fe400078ec0ff */
[----:B------:R-:W-:-:S05]  /*28e0*/  LOP3.LUT R151, R142, 0xffff, RZ, 0xc0, !PT ;  /* 0x0000ffff8e977812 */ /* 0x000fca00078ec0ff */
[----:B------:R-:W-:Y:S01]  /*28f0*/  IMAD R151, R151, 0x1000000, R160 ;  /* 0x0100000097977824 */ /* 0x000fe200078e02a0 */
[----:B------:R-:W-:-:S05]  /*2900*/  LOP3.LUT R160, R140, 0xff, RZ, 0xc0, !PT ;  /* 0x000000ff8ca07812 */ /* 0x000fca00078ec0ff */
[----:B------:R-:W-:Y:S01]  /*2910*/  IMAD R151, R160, 0x100, R151 ;  /* 0x00000100a0977824 */ /* 0x000fe200078e0297 */
[----:B------:R-:W-:-:S04]  /*2920*/  LOP3.LUT R160, R143, 0xff, RZ, 0xc0, !PT ;  /* 0x000000ff8fa07812 */ /* 0x000fc800078ec0ff */
[----:B------:R-:W-:Y:S01]  /*2930*/  IADD3 R151, R151, R160, RZ ;  /* 0x000000a097977210 */ /* 0x000fe20007ffe0ff */
[----:B-1----:R-:W-:-:S05]  /*2940*/  IMAD.WIDE.U32 R152, R144, 0x4, R152 ;  /* 0x0000000490987825 */ /* 0x002fca00078e0098 */
[----:B------:R2:W-:Y:S02]  /*2950*/  STG.E desc[UR4][R152.64], R151 ;  /* 0x0000009798007986 */ /* 0x0005e4000c101904 */
.L_x_22739:
[----:B------:R-:W-:Y:S05]  /*2960*/  BSYNC B1 ;  /* 0x0000000000017941 */ /* 0x000fea0003800000 */
.L_x_22738:
[----:B------:R-:W-:Y:S02]  /*2970*/  VIADD R145, R145, 0x100 ;  /* 0x0000010091917836 */ /* 0x000fe40000000000 */
[----:B------:R-:W-:-:S07]  /*2980*/  VIADD R144, R144, 0x100 ;  /* 0x0000010090907836 */ /* 0x000fce0000000000 */
.L_x_22701:
[----:B------:R-:W-:Y:S05]  /*2990*/  BSYNC B0 ;  /* 0x0000000000007941 */ /* 0x000fea0003800000 */
.L_x_22700:
[----:B------:R-:W-:Y:S01]  /*29a0*/  ISETP.NE.AND P1, PT, R154, RZ, PT ;  /* 0x000000ff9a00720c */ /* 0x000fe20003f25270 */
[----:B------:R-:W-:-:S12]  /*29b0*/  BSSY B0, `(.L_x_22740) ;  /* 0x000018f000007945 */ /* 0x000fd80003800000 */
[----:B------:R-:W-:Y:S05]  /*29c0*/  @!P1 BRA `(.L_x_22741) ;  /* 0x0000001800349947 */ /* 0x000fea0003800000 */
[----:B------:R-:W3:Y:S08]  /*29d0*/  LDC.64 R160, c[0x0][0x230] ;  /* 0x00008c00ffa07b82 */ /* 0x000ef00000000a00 */
[----:B------:R-:W4:Y:S01]  /*29e0*/  @P0 LDC.64 R90, c[0x0][0x220] ;  /* 0x00008800ff5a0b82 */ /* 0x000f220000000a00 */
[----:B---3--:R-:W-:-:S04]  /*29f0*/  ISETP.NE.U32.AND P1, PT, R160, RZ, PT ;  /* 0x000000ffa000720c */ /* 0x008fc80003f25070 */
[----:B------:R-:W-:-:S13]  /*2a00*/  ISETP.NE.AND.EX P1, PT, R161, RZ, PT, P1 ;  /* 0x000000ffa100720c */ /* 0x000fda0003f25310 */
[----:B------:R-:W1:Y:S01]  /*2a10*/  @P1 LDC.64 R88, c[0x0][0x230] ;  /* 0x00008c00ff581b82 */ /* 0x000e620000000a00 */
[----:B----4-:R-:W-:-:S05]  /*2a20*/  @P0 IMAD.WIDE.U32 R90, R144, 0x10, R90 ;  /* 0x00000010905a0825 */ /* 0x010fca00078e005a */
[----:B-----5:R3:W5:Y:S01]  /*2a30*/  @P0 LDG.E.128 R80, desc[UR4][R90.64] ;  /* 0x000000045a500981 */ /* 0x020762000c1e1d00 */
[----:B-12---:R-:W-:-:S05]  /*2a40*/  @P1 IMAD.WIDE.U32 R152, R145, 0x10, R88 ;  /* 0x0000001091981825 */ /* 0x006fca00078e0058 */
[----:B------:R-:W2:Y:S01]  /*2a50*/  @P1 LDG.E.128 R76, desc[UR4][R152.64] ;  /* 0x00000004984c1981 */ /* 0x000ea2000c1e1d00 */
[----:B------:R-:W-:Y:S01]  /*2a60*/  ISETP.GT.AND P2, PT, R111, RZ, PT ;  /* 0x000000ff6f00720c */ /* 0x000fe20003f44270 */
[----:B------:R-:W-:-:S12]  /*2a70*/  BSSY B1, `(.L_x_22742) ;  /* 0x000005b000017945 */ /* 0x000fd80003800000 */
[----:B------:R-:W-:-:S04]  /*2a80*/  @!P2 ISETP.NE.U32.AND P3, PT, R160, RZ, PT ;  /* 0x000000ffa000a20c */ /* 0x000fc80003f65070 */
[----:B------:R-:W-:Y:S02]  /*2a90*/  @!P2 ISETP.NE.AND.EX P3, PT, R161, RZ, PT, P3 ;  /* 0x000000ffa100a20c */ /* 0x000fe40003f65330 */
[----:B------:R-:W-:Y:S02]  /*2aa0*/  @!P2 MOV R151, R149 ;  /* 0x000000950097a202 */ /* 0x000fe40000000f00 */
[----:B--2---:R-:W-:Y:S01]  /*2ab0*/  @!P2 FSEL R88, R76, RZ, P3 ;  /* 0x000000ff4c58a208 */ /* 0x004fe20001800000 */
[----:B---3--:R-:W-:Y:S08]  /*2ac0*/  @!P2 BRA `(.L_x_22743) ;  /* 0x000000040054a947 */ /* 0x008ff00003800000 */
        /* <DEDUP_REMOVED lines=12> */
.L_x_22745:
[----:B------:R-:W-:-:S07]  /*2b90*/  IMAD.MOV.U32 R143, RZ, RZ, R148 ;  /* 0x000000ffff8f7224 */ /* 0x000fce00078e0094 */
.L_x_22746:
[----:B------:R-:W-:Y:S05]  /*2ba0*/  BSYNC B2 ;  /* 0x0000000000027941 */ /* 0x000fea0003800000 */
.L_x_22744:
        /* <DEDUP_REMOVED lines=16> */
.L_x_22750:
[----:B------:R-:W-:Y:S05]  /*2cb0*/  BSYNC B3 ;  /* 0x0000000000037941 */ /* 0x000fea0003800000 */
.L_x_22749:
        /* <DEDUP_REMOVED lines=42> */
[----:B------:R-:W-:-:S07]  /*2f60*/  IMAD.MOV.U32 R150, RZ, RZ, R88 ;  /* 0x000000ffff967224 */ /* 0x000fce00078e0058 */
.L_x_22748:
[----:B------:R-:W-:Y:S05]  /*2f70*/  BSYNC B2 ;  /* 0x0000000000027941 */ /* 0x000fea0003800000 */
.L_x_22747:
        /* <DEDUP_REMOVED lines=10> */
.L_x_22743:
[----:B------:R-:W-:Y:S05]  /*3020*/  BSYNC B1 ;  /* 0x0000000000017941 */ /* 0x000fea0003800000 */
.L_x_22742:
        /* <DEDUP_REMOVED lines=18> */
.L_x_22754:
[----:B------:R-:W-:-:S07]  /*3150*/  MOV R89, R148 ;  /* 0x0000009400597202 */ /* 0x000fce0000000f00 */
.L_x_22755:
[----:B------:R-:W-:Y:S05]  /*3160*/  BSYNC B2 ;  /* 0x0000000000027941 */ /* 0x000fea0003800000 */
.L_x_22753:
        /* <DEDUP_REMOVED lines=16> */
.L_x_22759:
[----:B------:R-:W-:Y:S05]  /*3270*/  BSYNC B3 ;  /* 0x0000000000037941 */ /* 0x000fea0003800000 */
.L_x_22758:
        /* <DEDUP_REMOVED lines=41> */
[----:B------:R-:W-:Y:S01]  /*3510*/  HFMA2.MMA R91, -RZ, RZ, 0, 0 ;  /* 0x00000000ff5b7435 */ /* 0x000fe200000001ff */
[----:B------:R-:W-:-:S10]  /*3520*/  IMAD.MOV.U32 R150, RZ, RZ, R90 ;  /* 0x000000ffff967224 */ /* 0x000fd400078e005a */
.L_x_22757:
[----:B------:R-:W-:Y:S05]  /*3530*/  BSYNC B2 ;  /* 0x0000000000027941 */ /* 0x000fea0003800000 */
.L_x_22756:
        /* <DEDUP_REMOVED lines=10> */
.L_x_22752:
[----:B------:R-:W-:Y:S05]  /*35e0*/  BSYNC B1 ;  /* 0x0000000000017941 */ /* 0x000fea0003800000 */
.L_x_22751:
        /* <DEDUP_REMOVED lines=18> */
.L_x_22763:
[----:B------:R-:W-:-:S07]  /*3710*/  IMAD.MOV.U32 R141, RZ, RZ, R148 ;  /* 0x000000ffff8d7224 */ /* 0x000fce00078e0094 */
.L_x_22764:
[----:B------:R-:W-:Y:S05]  /*3720*/  BSYNC B2 ;  /* 0x0000000000027941 */ /* 0x000fea0003800000 */
.L_x_22762:
        /* <DEDUP_REMOVED lines=16> */
.L_x_22768:
[----:B------:R-:W-:Y:S05]  /*3830*/  BSYNC B3 ;  /* 0x0000000000037941 */ /* 0x000fea0003800000 */
.L_x_22767:
        /* <DEDUP_REMOVED lines=43> */
.L_x_22766:
[----:B------:R-:W-:Y:S05]  /*3af0*/  BSYNC B2 ;  /* 0x0000000000027941 */ /* 0x000fea0003800000 */
.L_x_22765:
        /* <DEDUP_REMOVED lines=10> */
.L_x_22761:
[----:B------:R-:W-:Y:S05]  /*3ba0*/  BSYNC B1 ;  /* 0x0000000000017941 */ /* 0x000fea0003800000 */
.L_x_22760:
        /* <DEDUP_REMOVED lines=18> */
.L_x_22772:
[----:B------:R-:W-:-:S07]  /*3cd0*/  IMAD.MOV.U32 R91, RZ, RZ, R148 ;  /* 0x000000ffff5b7224 */ /* 0x000fce00078e0094 */
.L_x_22773:
[----:B------:R-:W-:Y:S05]  /*3ce0*/  BSYNC B2 ;  /* 0x0000000000027941 */ /* 0x000fea0003800000 */
.L_x_22771:
        /* <DEDUP_REMOVED lines=16> */
.L_x_22777:
[----:B------:R-:W-:Y:S05]  /*3df0*/  BSYNC B3 ;  /* 0x0000000000037941 */ /* 0x000fea0003800000 */
.L_x_22776:
        /* <DEDUP_REMOVED lines=42> */
[----:B------:R-:W-:-:S07]  /*40a0*/  IMAD.MOV.U32 R150, RZ, RZ, R152 ;  /* 0x000000ffff967224 */ /* 0x000fce00078e0098 */
.L_x_22775:
[----:B------:R-:W-:Y:S05]  /*40b0*/  BSYNC B2 ;  /* 0x0000000000027941 */ /* 0x000fea0003800000 */
.L_x_22774:
        /* <DEDUP_REMOVED lines=10> */
.L_x_22770:
[----:B------:R-:W-:Y:S05]  /*4160*/  BSYNC B1 ;  /* 0x0000000000017941 */ /* 0x000fea0003800000 */
.L_x_22769:
[----:B------:R-:W1:Y:S01]  /*4170*/  LDC.64 R152, c[0x0][0x238] ;  /* 0x00008e00ff987b82 */ /* 0x000e620000000a00 */
[----:B------:R-:W-:Y:S01]  /*4180*/  BSSY B1, `(.L_x_22778) ;  /* 0x000000f000017945 */ /* 0x000fe20003800000 */
[----:B-1----:R-:W-:-:S05]  /*4190*/  IMAD.WIDE.U32 R152, R145, 0x10, R152 ;  /* 0x0000001091987825 */ /* 0x002fca00078e0098 */
[----:B------:R1:W-:Y:S01]  /*41a0*/  STG.E.128 desc[UR4][R152.64], R88 ;  /* 0x0000005898007986 */ /* 0x0003e2000c101d04 */
[----:B------:R-:W-:Y:S05]  /*41b0*/  @!P0 BRA `(.L_x_22779) ;  /* 0x00000000002c8947 */ /* 0x000fea0003800000 */
[----:B-1----:R-:W1:Y:S01]  /*41c0*/  LDC.64 R152, c[0x0][0x240] ;  /* 0x00009000ff987b82 */ /* 0x002e620000000a00 */
[----:B------:R-:W-:-:S05]  /*41d0*/  IMAD.U32 R151, R141, 0x10000, RZ ;  /* 0x000100008d977824 */ /* 0x000fca00078e00ff */
[----:B------:R-:W-:Y:S02]  /*41e0*/  LOP3.LUT R160, R151, 0xff0000, RZ, 0xc0, !PT ;  /* 0x00ff000097a07812 */ /* 0x000fe400078ec0ff */
[----:B------:R-:W-:-:S05]  /*41f0*/  LOP3.LUT R151, R142, 0xffff, RZ, 0xc0, !PT ;  /* 0x0000ffff8e977812 */ /* 0x000fca00078ec0ff */
[----:B------:R-:W-:Y:S01]  /*4200*/  IMAD R151, R151, 0x1000000, R160 ;  /* 0x0100000097977824 */ /* 0x000fe200078e02a0 */
[----:B------:R-:W-:-:S04]  /*4210*/  LOP3.LUT R160, R140, 0xff, RZ, 0xc0, !PT ;  /* 0x000000ff8ca07812 */ /* 0x000fc800078ec0ff */
[----:B------:R-:W-:Y:S02]  /*4220*/  LEA R151, R160, R151, 0x8 ;  /* 0x00000097a0977211 */ /* 0x000fe400078e40ff */
[----:B------:R-:W-:Y:S01]  /*4230*/  LOP3.LUT R160, R143, 0xff, RZ, 0xc0, !PT ;  /* 0x000000ff8fa07812 */ /* 0x000fe200078ec0ff */
[----:B-1----:R-:W-:-:S04]  /*4240*/  IMAD.WIDE.U32 R152, R144, 0x4, R152 ;  /* 0x0000000490987825 */ /* 0x002fc800078e0098 */
[----:B------:R-:W-:-:S05]  /*4250*/  IMAD.IADD R151, R151, 0x1, R160 ;  /* 0x0000000197977824 */ /* 0x000fca00078e02a0 */
[----:B------:R2:W-:Y:S02]  /*4260*/  STG.E desc[UR4][R152.64], R151 ;  /* 0x0000009798007986 */ /* 0x0005e4000c101904 */
.L_x_22779:
[----:B------:R-:W-:Y:S05]  /*4270*/  BSYNC B1 ;  /* 0x0000000000017941 */ /* 0x000fea0003800000 */
.L_x_22778:
[----:B------:R-:W-:Y:S01]  /*4280*/  VIADD R145, R145, 0x100 ;  /* 0x0000010091917836 */ /* 0x000fe20000000000 */
[----:B------:R-:W-:-:S07]  /*4290*/  IADD3 R144, R144, 0x100, RZ ;  /* 0x0000010090907810 */ /* 0x000fce0007ffe0ff */
.L_x_22741:
[----:B------:R-:W-:Y:S05]  /*42a0*/  BSYNC B0 ;  /* 0x0000000000007941 */ /* 0x000fea0003800000 */
.L_x_22740:
        /* <DEDUP_REMOVED lines=15> */
[----:B------:R-:W-:Y:S01]  /*43a0*/  @!P2 ISETP.NE.AND.EX P3, PT, R161, RZ, PT, P3 ;  /* 0x000000ffa100a20c */ /* 0x000fe20003f65330 */
[----:B------:R-:W-:-:S03]  /*43b0*/  @!P2 IMAD.MOV.U32 R151, RZ, RZ, R149 ;  /* 0x000000ffff97a224 */ /* 0x000fc600078e0095 */
[----:B--2---:R-:W-:Y:S01]  /*43c0*/  @!P2 FSEL R92, R76, RZ, P3 ;  /* 0x000000ff4c5ca208 */ /* 0x004fe20001800000 */
[----:B---3--:R-:W-:Y:S08]  /*43d0*/  @!P2 BRA `(.L_x_22783) ;  /* 0x000000040054a947 */ /* 0x008ff00003800000 */
        /* <DEDUP_REMOVED lines=12> */
.L_x_22785:
[----:B------:R-:W-:-:S07]  /*44a0*/  MOV R143, R148 ;  /* 0x00000094008f7202 */ /* 0x000fce0000000f00 */
.L_x_22786:
[----:B------:R-:W-:Y:S05]  /*44b0*/  BSYNC B2 ;  /* 0x0000000000027941 */ /* 0x000fea0003800000 */
.L_x_22784:
        /* <DEDUP_REMOVED lines=16> */
.L_x_22790:
[----:B------:R-:W-:Y:S05]  /*45c0*/  BSYNC B3 ;  /* 0x0000000000037941 */ /* 0x000fea0003800000 */
.L_x_22789:
        /* <DEDUP_REMOVED lines=43> */
.L_x_22788:
[----:B------:R-:W-:Y:S05]  /*4880*/  BSYNC B2 ;  /* 0x0000000000027941 */ /* 0x000fea0003800000 */
.L_x_22787:
        /* <DEDUP_REMOVED lines=10> */
.L_x_22783:
[----:B------:R-:W-:Y:S05]  /*4930*/  BSYNC B1 ;  /* 0x0000000000017941 */ /* 0x000fea0003800000 */
.L_x_22782:
        /* <DEDUP_REMOVED lines=18> */
.L_x_22794:
[----:B------:R-:W-:-:S07]  /*4a60*/  IMAD.MOV.U32 R93, RZ, RZ, R148 ;  /* 0x000000ffff5d7224 */ /* 0x000fce00078e0094 */
.L_x_22795:
[----:B------:R-:W-:Y:S05]  /*4a70*/  BSYNC B2 ;  /* 0x0000000000027941 */ /* 0x000fea0003800000 */
.L_x_22793:
        /* <DEDUP_REMOVED lines=16> */
.L_x_22799:
[----:B------:R-:W-:Y:S05]  /*4b80*/  BSYNC B3 ;  /* 0x0000000000037941 */ /* 0x000fea0003800000 */
.L_x_22798:
        /* <DEDUP_REMOVED lines=43> */
.L_x_22797:
[----:B------:R-:W-:Y:S05]  /*4e40*/  BSYNC B2 ;  /* 0x0000000000027941 */ /* 0x000fea0003800000 */
.L_x_22796:
        /* <DEDUP_REMOVED lines=10> */
.L_x_22792:
[----:B------:R-:W-:Y:S05]  /*4ef0*/  BSYNC B1 ;  /* 0x0000000000017941 */ /* 0x000fea0003800000 */
.L_x_22791:
        /* <DEDUP_REMOVED lines=18> */
.L_x_22803:
[----:B------:R-:W-:-:S07]  /*5020*/  MOV R141, R148 ;  /* 0x00000094008d7202 */ /* 0x000fce0000000f00 */
.L_x_22804:
[----:B------:R-:W-:Y:S05]  /*5030*/  BSYNC B2 ;  /* 0x0000000000027941 */ /* 0x000fea0003800000 */
.L_x_22802:
        /* <DEDUP_REMOVED lines=16> */
.L_x_22808:
[----:B------:R-:W-:Y:S05]  /*5140*/  BSYNC B3 ;  /* 0x0000000000037941 */ /* 0x000fea0003800000 */
.L_x_22807:
        /* <DEDUP_REMOVED lines=43> */
.L_x_22806:
[----:B------:R-:W-:Y:S05]  /*5400*/  BSYNC B2 ;  /* 0x0000000000027941 */ /* 0x000fea0003800000 */
.L_x_22805:
        /* <DEDUP_REMOVED lines=10> */
.L_x_22801:
[----:B------:R-:W-:Y:S05]  /*54b0*/  BSYNC B1 ;  /* 0x0000000000017941 */ /* 0x000fea0003800000 */
.L_x_22800:
        /* <DEDUP_REMOVED lines=18> */
.L_x_22812:
[----:B------:R-:W-:-:S07]  /*55e0*/  MOV R95, R148 ;  /* 0x00000094005f7202 */ /* 0x000fce0000000f00 */
.L_x_22813:
[----:B------:R-:W-:Y:S05]  /*55f0*/  BSYNC B2 ;  /* 0x0000000000027941 */ /* 0x000fea0003800000 */
.L_x_22811:
        /* <DEDUP_REMOVED lines=16> */
.L_x_22817:
[----:B------:R-:W-:Y:S05]  /*5700*/  BSYNC B3 ;  /* 0x0000000000037941 */ /* 0x000fea0003800000 */
.L_x_22816:
        /* <DEDUP_REMOVED lines=43> */
.L_x_22815:
[----:B------:R-:W-:Y:S05]  /*59c0*/  BSYNC B2 ;  /* 0x0000000000027941 */ /* 0x000fea0003800000 */
.L_x_22814:
        /* <DEDUP_REMOVED lines=10> */
.L_x_22810:
[----:B------:R-:W-:Y:S05]  /*5a70*/  BSYNC B1 ;  /* 0x0000000000017941 */ /* 0x000fea0003800000 */
.L_x_22809:
        /* <DEDUP_REMOVED lines=14> */
[----:B-1----:R-:W-:-:S05]  /*5b60*/  IMAD.WIDE.U32 R152, R144, 0x4, R152 ;  /* 0x0000000490987825 */ /* 0x002fca00078e0098 */
[----:B------:R2:W-:Y:S02]  /*5b70*/  STG.E desc[UR4][R152.64], R151 ;  /* 0x0000009798007986 */ /* 0x0005e4000c101904 */
.L_x_22819:
[----:B------:R-:W-:Y:S05]  /*5b80*/  BSYNC B1 ;  /* 0x0000000000017941 */ /* 0x000fea0003800000 */
.L_x_22818:
[----:B------:R-:W-:Y:S01]  /*5b90*/  VIADD R145, R145, 0x100 ;  /* 0x0000010091917836 */ /* 0x000fe20000000000 */
[----:B------:R-:W-:-:S07]  /*5ba0*/  IADD3 R144, R144, 0x100, RZ ;  /* 0x0000010090907810 */ /* 0x000fce0007ffe0ff */
.L_x_22781:
[----:B------:R-:W-:Y:S05]  /*5bb0*/  BSYNC B0 ;  /* 0x0000000000007941 */ /* 0x000fea0003800000 */
.L_x_22780:
        /* <DEDUP_REMOVED lines=31> */
.L_x_22825:
[----:B------:R-:W-:-:S07]  /*5db0*/  MOV R143, R148 ;  /* 0x00000094008f7202 */ /* 0x000fce0000000f00 */
.L_x_22826:
[----:B------:R-:W-:Y:S05]  /*5dc0*/  BSYNC B2 ;  /* 0x0000000000027941 */ /* 0x000fea0003800000 */
.L_x_22824:
        /* <DEDUP_REMOVED lines=16> */
.L_x_22830:
[----:B------:R-:W-:Y:S05]  /*5ed0*/  BSYNC B3 ;  /* 0x0000000000037941 */ /* 0x000fea0003800000 */
.L_x_22829:
        /* <DEDUP_REMOVED lines=43> */
.L_x_22828:
[----:B------:R-:W-:Y:S05]  /*6190*/  BSYNC B2 ;  /* 0x0000000000027941 */ /* 0x000fea0003800000 */
.L_x_22827:
        /* <DEDUP_REMOVED lines=10> */
.L_x_22823:
[----:B------:R-:W-:Y:S05]  /*6240*/  BSYNC B1 ;  /* 0x0000000000017941 */ /* 0x000fea0003800000 */
.L_x_22822:
        /* <DEDUP_REMOVED lines=18> */
.L_x_22834:
[----:B------:R-:W-:-:S07]  /*6370*/  MOV R97, R148 ;  /* 0x0000009400617202 */ /* 0x000fce0000000f00 */
.L_x_22835:
[----:B------:R-:W-:Y:S05]  /*6380*/  BSYNC B2 ;  /* 0x0000000000027941 */ /* 0x000fea0003800000 */
.L_x_22833:
        /* <DEDUP_REMOVED lines=16> */
.L_x_22839:
[----:B------:R-:W-:Y:S05]  /*6490*/  BSYNC B3 ;  /* 0x0000000000037941 */ /* 0x000fea0003800000 */
.L_x_22838:
        /* <DEDUP_REMOVED lines=43> */
.L_x_22837:
[----:B------:R-:W-:Y:S05]  /*6750*/  BSYNC B2 ;  /* 0x0000000000027941 */ /* 0x000fea0003800000 */
.L_x_22836:
        /* <DEDUP_REMOVED lines=10> */
.L_x_22832:
[----:B------:R-:W-:Y:S05]  /*6800*/  BSYNC B1 ;  /* 0x0000000000017941 */ /* 0x000fea0003800000 */
.L_x_22831:
        /* <DEDUP_REMOVED lines=18> */
.L_x_22843:
[----:B------:R-:W-:-:S07]  /*6930*/  MOV R141, R148 ;  /* 0x00000094008d7202 */ /* 0x000fce0000000f00 */
.L_x_22844:
[----:B------:R-:W-:Y:S05]  /*6940*/  BSYNC B2 ;  /* 0x0000000000027941 */ /* 0x000fea0003800000 */
.L_x_22842:
        /* <DEDUP_REMOVED lines=16> */
.L_x_22848:
[----:B------:R-:W-:Y:S05]  /*6a50*/  BSYNC B3 ;  /* 0x0000000000037941 */ /* 0x000fea0003800000 */
.L_x_22847:
        /* <DEDUP_REMOVED lines=43> */
.L_x_22846:
[----:B------:R-:W-:Y:S05]  /*6d10*/  BSYNC B2 ;  /* 0x0000000000027941 */ /* 0x000fea0003800000 */
.L_x_22845:
        /* <DEDUP_REMOVED lines=10> */
.L_x_22841:
[----:B------:R-:W-:Y:S05]  /*6dc0*/  BSYNC B1 ;  /* 0x0000000000017941 */ /* 0x000fea0003800000 */
.L_x_22840:
        /* <DEDUP_REMOVED lines=18> */
.L_x_22852:
[----:B------:R-:W-:-:S07]  /*6ef0*/  MOV R99, R148 ;  /* 0x0000009400637202 */ /* 0x000fce0000000f00 */
.L_x_22853:
[----:B------:R-:W-:Y:S05]  /*6f00*/  BSYNC B2 ;  /* 0x0000000000027941 */ /* 0x000fea0003800000 */
.L_x_22851:
        /* <DEDUP_REMOVED lines=16> */
.L_x_22857:
[----:B------:R-:W-:Y:S05]  /*7010*/  BSYNC B3 ;  /* 0x0000000000037941 */ /* 0x000fea0003800000 */
.L_x_22856:
        /* <DEDUP_REMOVED lines=43> */
.L_x_22855:
[----:B------:R-:W-:Y:S05]  /*72d0*/  BSYNC B2 ;  /* 0x0000000000027941 */ /* 0x000fea0003800000 */
.L_x_22854:
        /* <DEDUP_REMOVED lines=10> */
.L_x_22850:
[----:B------:R-:W-:Y:S05]  /*7380*/  BSYNC B1 ;  /* 0x0000000000017941 */ /* 0x000fea0003800000 */
.L_x_22849:
        /* <DEDUP_REMOVED lines=16> */
.L_x_22859:
[----:B------:R-:W-:Y:S05]  /*7490*/  BSYNC B1 ;  /* 0x0000000000017941 */ /* 0x000fea0003800000 */
.L_x_22858:
[----:B------:R-:W-:Y:S01]  /*74a0*/  VIADD R145, R145, 0x100 ;  /* 0x0000010091917836 */ /* 0x000fe20000000000 */
[----:B------:R-:W-:-:S07]  /*74b0*/  IADD3 R144, R144, 0x100, RZ ;  /* 0x0000010090907810 */ /* 0x000fce0007ffe0ff */
.L_x_22821:
[----:B------:R-:W-:Y:S05]  /*74c0*/  BSYNC B0 ;  /* 0x0000000000007941 */ /* 0x000fea0003800000 */
.L_x_22820:
        /* <DEDUP_REMOVED lines=31> */
.L_x_22865:
[----:B------:R-:W-:-:S07]  /*76c0*/  MOV R143, R148 ;  /* 0x00000094008f7202 */ /* 0x000fce0000000f00 */
.L_x_22866:
[----:B------:R-:W-:Y:S05]  /*76d0*/  BSYNC B2 ;  /* 0x0000000000027941 */ /* 0x000fea0003800000 */
.L_x_22864:
        /* <DEDUP_REMOVED lines=16> */
.L_x_22870:
[----:B------:R-:W-:Y:S05]  /*77e0*/  BSYNC B3 ;  /* 0x0000000000037941 */ /* 0x000fea0003800000 */
.L_x_22869:
        /* <DEDUP_REMOVED lines=43> */
.L_x_22868:
[----:B------:R-:W-:Y:S05]  /*7aa0*/  BSYNC B2 ;  /* 0x0000000000027941 */ /* 0x000fea0003800000 */
.L_x_22867:
        /* <DEDUP_REMOVED lines=10> */
.L_x_22863:
[----:B------:R-:W-:Y:S05]  /*7b50*/  BSYNC B1 ;  /* 0x0000000000017941 */ /* 0x000fea0003800000 */
.L_x_22862:
        /* <DEDUP_REMOVED lines=18> */
.L_x_22874:
[----:B------:R-:W-:-:S07]  /*7c80*/  MOV R101, R148 ;  /* 0x0000009400657202 */ /* 0x000fce0000000f00 */
.L_x_22875:
[----:B------:R-:W-:Y:S05]  /*7c90*/  BSYNC B2 ;  /* 0x0000000000027941 */ /* 0x000fea0003800000 */
.L_x_22873:
        /* <DEDUP_REMOVED lines=16> */
.L_x_22879:
[----:B------:R-:W-:Y:S05]  /*7da0*/  BSYNC B3 ;  /* 0x0000000000037941 */ /* 0x000fea0003800000 */
.L_x_22878:
        /* <DEDUP_REMOVED lines=43> */
.L_x_22877:
[----:B------:R-:W-:Y:S05]  /*8060*/  BSYNC B2 ;  /* 0x0000000000027941 */ /* 0x000fea0003800000 */
.L_x_22876:
        /* <DEDUP_REMOVED lines=10> */
.L_x_22872:
[----:B------:R-:W-:Y:S05]  /*8110*/  BSYNC B1 ;  /* 0x0000000000017941 */ /* 0x000fea0003800000 */
.L_x_22871:
        /* <DEDUP_REMOVED lines=18> */
.L_x_22883:
[----:B------:R-:W-:-:S07]  /*8240*/  MOV R141, R148 ;  /* 0x00000094008d7202 */ /* 0x000fce0000000f00 */
.L_x_22884:
[----:B------:R-:W-:Y:S05]  /*8250*/  BSYNC B2 ;  /* 0x0000000000027941 */ /* 0x000fea0003800000 */
.L_x_22882:
        /* <DEDUP_REMOVED lines=16> */
.L_x_22888:
[----:B------:R-:W-:Y:S05]  /*8360*/  BSYNC B3 ;  /* 0x0000000000037941 */ /* 0x000fea0003800000 */
.L_x_22887:
        /* <DEDUP_REMOVED lines=43> */
.L_x_22886:
[----:B------:R-:W-:Y:S05]  /*8620*/  BSYNC B2 ;  /* 0x0000000000027941 */ /* 0x000fea0003800000 */
.L_x_22885:
        /* <DEDUP_REMOVED lines=10> */
.L_x_22881:
[----:B------:R-:W-:Y:S05]  /*86d0*/  BSYNC B1 ;  /* 0x0000000000017941 */ /* 0x000fea0003800000 */
.L_x_22880:
        /* <DEDUP_REMOVED lines=18> */
.L_x_22892:
[----:B------:R-:W-:-:S07]  /*8800*/  MOV R103, R148 ;  /* 0x0000009400677202 */ /* 0x000fce0000000f00 */
.L_x_22893:
[----:B------:R-:W-:Y:S05]  /*8810*/  BSYNC B2 ;  /* 0x0000000000027941 */ /* 0x000fea0003800000 */
.L_x_22891:
        /* <DEDUP_REMOVED lines=16> */
.L_x_22897:
[----:B------:R-:W-:Y:S05]  /*8920*/  BSYNC B3 ;  /* 0x0000000000037941 */ /* 0x000fea0003800000 */
.L_x_22896:
        /* <DEDUP_REMOVED lines=43> */
.L_x_22895:
[----:B------:R-:W-:Y:S05]  /*8be0*/  BSYNC B2 ;  /* 0x0000000000027941 */ /* 0x000fea0003800000 */
.L_x_22894:
        /* <DEDUP_REMOVED lines=10> */
.L_x_22890:
[----:B------:R-:W-:Y:S05]  /*8c90*/  BSYNC B1 ;  /* 0x0000000000017941 */ /* 0x000fea0003800000 */
.L_x_22889:
        /* <DEDUP_REMOVED lines=16> */
.L_x_22899:
[----:B------:R-:W-:Y:S05]  /*8da0*/  BSYNC B1 ;  /* 0x0000000000017941 */ /* 0x000fea0003800000 */
.L_x_22898:
[----:B------:R-:W-:Y:S01]  /*8db0*/  VIADD R145, R145, 0x100 ;  /* 0x0000010091917836 */ /* 0x000fe20000000000 */
[----:B------:R-:W-:-:S07]  /*8dc0*/  IADD3 R144, R144, 0x100, RZ ;  /* 0x0000010090907810 */ /* 0x000fce0007ffe0ff */
.L_x_22861:
[----:B------:R-:W-:Y:S05]  /*8dd0*/  BSYNC B0 ;  /* 0x0000000000007941 */ /* 0x000fea0003800000 */
.L_x_22860:
[----:B------:R-:W-:Y:S01]  /*8de0*/  ISETP.NE.AND P1, PT, R158, RZ, PT ;  /* 0x000000ff9e00720c */ /* 0x000fe20003f25270 */
[----:B------:R-:W-:-:S12]  /*8df0*/  BSSY B0, `(.L_x_22900) ;  /* 0x000018c000007945 */ /* 0x000fd80003800000 */
[----:B------:R-:W-:Y:S05]  /*8e00*/  @!P1 BRA `(.L_x_22901) ;  /* 0x0000001800289947 */ /* 0x000fea0003800000 */
[----:B------:R-:W3:Y:S08]  /*8e10*/  LDC.64 R160, c[0x0][0x230] ;  /* 0x00008c00ffa07b82 */ /* 0x000ef00000000a00 */
[----:B------:R-:W4:Y:S01]  /*8e20*/  @P0 LDC.64 R106, c[0x0][0x220] ;  /* 0x00008800ff6a0b82 */ /* 0x000f220000000a00 */
[----:B---3--:R-:W-:-:S04]  /*8e30*/  ISETP.NE.U32.AND P1, PT, R160, RZ, PT ;  /* 0x000000ffa000720c */ /* 0x008fc80003f25070 */
[----:B------:R-:W-:-:S13]  /*8e40*/  ISETP.NE.AND.EX P1, PT, R161, RZ, PT, P1 ;  /* 0x000000ffa100720c */ /* 0x000fda0003f25310 */
[----:B-12---:R-:W1:Y:S01]  /*8e50*/  @P1 LDC.64 R152, c[0x0][0x230] ;  /* 0x00008c00ff981b82 */ /* 0x006e620000000a00 */
[----:B----4-:R-:W-:-:S05]  /*8e60*/  @P0 IMAD.WIDE.U32 R106, R144, 0x10, R106 ;  /* 0x00000010906a0825 */ /* 0x010fca00078e006a */
[----:B-----5:R2:W5:Y:S01]  /*8e70*/  @P0 LDG.E.128 R80, desc[UR4][R106.64] ;  /* 0x000000046a500981 */ /* 0x020562000c1e1d00 */
        /* <DEDUP_REMOVED lines=21> */
.L_x_22905:
[----:B------:R-:W-:-:S07]  /*8fd0*/  MOV R143, R148 ;  /* 0x00000094008f7202 */ /* 0x000fce0000000f00 */
.L_x_22906:
[----:B------:R-:W-:Y:S05]  /*8fe0*/  BSYNC B2 ;  /* 0x0000000000027941 */ /* 0x000fea0003800000 */
.L_x_22904:
        /* <DEDUP_REMOVED lines=16> */
.L_x_22910:
[----:B------:R-:W-:Y:S05]  /*90f0*/  BSYNC B3 ;  /* 0x0000000000037941 */ /* 0x000fea0003800000 */
.L_x_22909:
        /* <DEDUP_REMOVED lines=43> */
.L_x_22908:
[----:B------:R-:W-:Y:S05]  /*93b0*/  BSYNC B2 ;  /* 0x0000000000027941 */ /* 0x000fea0003800000 */
.L_x_22907:
        /* <DEDUP_REMOVED lines=10> */
.L_x_22903:
[----:B------:R-:W-:Y:S05]  /*9460*/  BSYNC B1 ;  /* 0x0000000000017941 */ /* 0x000fea0003800000 */
.L_x_22902:
        /* <DEDUP_REMOVED lines=18> */
.L_x_22914:
[----:B------:R-:W-:-:S07]  /*9590*/  MOV R105, R148 ;  /* 0x0000009400697202 */ /* 0x000fce0000000f00 */
.L_x_22915:
[----:B------:R-:W-:Y:S05]  /*95a0*/  BSYNC B2 ;  /* 0x0000000000027941 */ /* 0x000fea0003800000 */
.L_x_22913:
        /* <DEDUP_REMOVED lines=16> */
.L_x_22919:
[----:B------:R-:W-:Y:S05]  /*96b0*/  BSYNC B3 ;  /* 0x0000000000037941 */ /* 0x000fea0003800000 */
.L_x_22918:
        /* <DEDUP_REMOVED lines=44> */
.L_x_22917:
[----:B------:R-:W-:Y:S05]  /*9980*/  BSYNC B2 ;  /* 0x0000000000027941 */ /* 0x000fea0003800000 */
.L_x_22916:
        /* <DEDUP_REMOVED lines=10> */
.L_x_22912:
[----:B------:R-:W-:Y:S05]  /*9a30*/  BSYNC B1 ;  /* 0x0000000000017941 */ /* 0x000fea0003800000 */
.L_x_22911:
        /* <DEDUP_REMOVED lines=18> */
.L_x_22923:
[----:B------:R-:W-:-:S07]  /*9b60*/  IMAD.MOV.U32 R141, RZ, RZ, R148 ;  /* 0x000000ffff8d7224 */ /* 0x000fce00078e0094 */
.L_x_22924:
[----:B------:R-:W-:Y:S05]  /*9b70*/  BSYNC B2 ;  /* 0x0000000000027941 */ /* 0x000fea0003800000 */
.L_x_22922:
        /* <DEDUP_REMOVED lines=16> */
.L_x_22928:
[----:B------:R-:W-:Y:S05]  /*9c80*/  BSYNC B3 ;  /* 0x0000000000037941 */ /* 0x000fea0003800000 */
.L_x_22927:
        /* <DEDUP_REMOVED lines=9> */
[----:B------:R-:W-:Y:S01]  /*9d20*/  IMAD.WIDE.U32 R148, R111, -0x2daee0ad, RZ ;  /* 0xd2511f536f947825 */ /* 0x000fe200078e00ff */
[----:B------:R-:W-:-:S04]  /*9d30*/  HFMA2.MMA R111, -RZ, RZ, 0, 0 ;  /* 0x00000000ff6f7435 */ /* 0x000fc800000001ff */
        /* <DEDUP_REMOVED lines=32> */
.L_x_22926:
[----:B------:R-:W-:Y:S05]  /*9f40*/  BSYNC B2 ;  /* 0x0000000000027941 */ /* 0x000fea0003800000 */
.L_x_22925:
        /* <DEDUP_REMOVED lines=10> */
.L_x_22921:
[----:B------:R-:W-:Y:S05]  /*9ff0*/  BSYNC B1 ;  /* 0x0000000000017941 */ /* 0x000fea0003800000 */
.L_x_22920:
        /* <DEDUP_REMOVED lines=18> */
.L_x_22932:
[----:B------:R-:W-:-:S07]  /*a120*/  IMAD.MOV.U32 R107, RZ, RZ, R148 ;  /* 0x000000ffff6b7224 */ /* 0x000fce00078e0094 */
.L_x_22933:
[----:B------:R-:W-:Y:S05]  /*a130*/  BSYNC B2 ;  /* 0x0000000000027941 */ /* 0x000fea0003800000 */
.L_x_22931:
        /* <DEDUP_REMOVED lines=16> */
.L_x_22937:
[----:B------:R-:W-:Y:S05]  /*a240*/  BSYNC B3 ;  /* 0x0000000000037941 */ /* 0x000fea0003800000 */
.L_x_22936:
        /* <DEDUP_REMOVED lines=43> */
.L_x_22935:
[----:B------:R-:W-:Y:S05]  /*a500*/  BSYNC B2 ;  /* 0x0000000000027941 */ /* 0x000fea0003800000 */
.L_x_22934:
        /* <DEDUP_REMOVED lines=10> */
.L_x_22930:
[----:B------:R-:W-:Y:S05]  /*a5b0*/  BSYNC B1 ;  /* 0x0000000000017941 */ /* 0x000fea0003800000 */
.L_x_22929:
[----:B------:R-:W1:Y:S02]  /*a5c0*/  LDC.64 R152, c[0x0][0x238] ;  /* 0x00008e00ff987b82 */ /* 0x000e640000000a00 */
[----:B-1----:R-:W-:-:S05]  /*a5d0*/  IMAD.WIDE.U32 R152, R145, 0x10, R152 ;  /* 0x0000001091987825 */ /* 0x002fca00078e0098 */
[----:B------:R3:W-:Y:S01]  /*a5e0*/  STG.E.128 desc[UR4][R152.64], R104 ;  /* 0x0000006898007986 */ /* 0x0007e2000c101d04 */
[----:B------:R-:W-:Y:S05]  /*a5f0*/  @!P0 BRA `(.L_x_22901) ;  /* 0x00000000002c8947 */ /* 0x000fea0003800000 */
[----:B---3--:R-:W1:Y:S01]  /*a600*/  LDC.64 R152, c[0x0][0x240] ;  /* 0x00009000ff987b82 */ /* 0x008e620000000a00 */
[----:B------:R-:W-:Y:S01]  /*a610*/  SHF.L.U32 R111, R141, 0x10, RZ ;  /* 0x000000108d6f7819 */ /* 0x000fe200000006ff */
[----:B-1----:R-:W-:-:S03]  /*a620*/  IMAD.WIDE.U32 R144, R144, 0x4, R152 ;  /* 0x0000000490907825 */ /* 0x002fc600078e0098 */
[----:B------:R-:W-:Y:S02]  /*a630*/  LOP3.LUT R152, R111, 0xff0000, RZ, 0xc0, !PT ;  /* 0x00ff00006f987812 */ /* 0x000fe400078ec0ff */
[----:B------:R-:W-:-:S05]  /*a640*/  LOP3.LUT R111, R142, 0xffff, RZ, 0xc0, !PT ;  /* 0x0000ffff8e6f7812 */ /* 0x000fca00078ec0ff */
[----:B------:R-:W-:Y:S01]  /*a650*/  IMAD R111, R111, 0x1000000, R152 ;  /* 0x010000006f6f7824 */ /* 0x000fe200078e0298 */
[----:B------:R-:W-:-:S04]  /*a660*/  LOP3.LUT R152, R140, 0xff, RZ, 0xc0, !PT ;  /* 0x000000ff8c987812 */ /* 0x000fc800078ec0ff */
[----:B------:R-:W-:Y:S02]  /*a670*/  LEA R111, R152, R111, 0x8 ;  /* 0x0000006f986f7211 */ /* 0x000fe400078e40ff */
[----:B------:R-:W-:-:S05]  /*a680*/  LOP3.LUT R152, R143, 0xff, RZ, 0xc0, !PT ;  /* 0x000000ff8f987812 */ /* 0x000fca00078ec0ff */
[----:B------:R-:W-:-:S05]  /*a690*/  IMAD.IADD R111, R111, 0x1, R152 ;  /* 0x000000016f6f7824 */ /* 0x000fca00078e0298 */
[----:B------:R4:W-:Y:S02]  /*a6a0*/  STG.E desc[UR4][R144.64], R111 ;  /* 0x0000006f90007986 */ /* 0x0009e4000c101904 */
.L_x_22901:
[----:B------:R-:W-:Y:S05]  /*a6b0*/  BSYNC B0 ;  /* 0x0000000000007941 */ /* 0x000fea0003800000 */
.L_x_22900:
[----:B----4-:R-:W-:Y:S01]  /*a6c0*/  FADD.FTZ R144, RZ, R84 ;  /* 0x00000054ff907221 */ /* 0x010fe20000010000 */
        /* <DEDUP_REMOVED lines=8> */
[----:B--2---:R-:W-:Y:S01]  /*a750*/  SHF.R.U32.HI R151, RZ, 0x5, R112 ;  /* 0x00000005ff977819 */ /* 0x004fe20000011670 */
        /* <DEDUP_REMOVED lines=26> */
[----:B------:R-:W-:-:S04]  /*a900*/  LOP3.LUT P6, RZ, R112, 0x1f, RZ, 0xc0, !PT ;  /* 0x0000001f70ff7812 */ /* 0x000fc800078cc0ff */
[----:B------:R-:W-:Y:S01]  /*a910*/  P2R R0, PR, RZ, 0x40 ;  /* 0x00000040ff007803 */ /* 0x000fe20000000000 */
[----:B------:R-:W-:Y:S08]  /*a920*/  BRA.DIV UR6, `(.L_x_22938) ;  /* 0x00000012068c7947 */ /* 0x000ff0000b800000 */
[----:B------:R-:W1:Y:S02]  /*a930*/  SHFL.BFLY PT, R0, R145, 0x1, 0x1f ;  /* 0x0c201f0091007f89 */ /* 0x000e6400000e0000 */
[----:B-1-3--:R-:W-:-:S05]  /*a940*/  FADD.FTZ R152, R145, R0 ;  /* 0x0000000091987221 */ /* 0x00afca0000010000 */
        /* <DEDUP_REMOVED lines=67> */
.L_x_22962:
[----:B------:R-:W-:Y:S01]  /*ad80*/  LOP3.LUT P0, RZ, R112, 0x1f, RZ, 0xc0, !PT ;  /* 0x0000001f70ff7812 */ /* 0x000fe2000780c0ff */
[----:B-1----:R-:W-:Y:S01]  /*ad90*/  FADD.FTZ R145, R160, R161 ;  /* 0x000000a1a0917221 */ /* 0x002fe20000010000 */
[----:B------:R-:W-:Y:S01]  /*ada0*/  LOP3.LUT R151, R151, 0x7, RZ, 0xc0, !PT ;  /* 0x0000000797977812 */ /* 0x000fe200078ec0ff */
[----:B------:R-:W-:Y:S05]  /*adb0*/  WARPSYNC.ALL ;  /* 0x0000000000007948 */ /* 0x000fea0003800000 */
[----:B------:R-:W-:-:S05]  /*adc0*/  LOP3.LUT R152, R112, 0x1f, RZ, 0xc0, !PT ;  /* 0x0000001f70987812 */ /* 0x000fca00078ec0ff */
[----:B------:R-:W1:Y:S01]  /*add0*/  @!P0 S2R R153, SR_CgaCtaId ;  /* 0x0000000000998919 */ /* 0x000e620000008800 */
[----:B------:R-:W-:-:S04]  /*ade0*/  @!P0 MOV R0, 0x400 ;  /* 0x0000040000008802 */ /* 0x000fc80000000f00 */
[----:B-1----:R-:W-:Y:S01]  /*adf0*/  @!P0 LEA R153, R153, R0, 0x18 ;  /* 0x0000000099998211 */ /* 0x002fe200078ec0ff */
[----:B------:R-:W-:-:S05]  /*ae00*/  @!P0 IMAD.IADD R0, R111, 0x1, R151 ;  /* 0x000000016f008824 */ /* 0x000fca00078e0297 */
[----:B------:R-:W-:-:S05]  /*ae10*/  @!P0 LEA R0, R0, R153, 0x3 ;  /* 0x0000009900008211 */ /* 0x000fca00078e18ff */
[----:B------:R1:W-:Y:S01]  /*ae20*/  @!P0 STS.64 [R0], R144 ;  /* 0x0000009000008388 */ /* 0x0003e20000000a00 */
[----:B------:R-:W-:-:S13]  /*ae30*/  ISETP.GT.U32.AND P0, PT, R152, 0x7, PT ;  /* 0x000000079800780c */ /* 0x000fda0003f04070 */
[----:B-1----:R-:W1:Y:S01]  /*ae40*/  @!P0 S2R R145, SR_CgaCtaId ;  /* 0x0000000000918919 */ /* 0x002e620000008800 */
[----:B------:R-:W-:Y:S01]  /*ae50*/  @!P0 MOV R0, 0x400 ;  /* 0x0000040000008802 */ /* 0x000fe20000000f00 */
[----:B------:R-:W-:Y:S01]  /*ae60*/  @!P0 IMAD.IADD R111, R111, 0x1, R152 ;  /* 0x000000016f6f8824 */ /* 0x000fe200078e0298 */
[----:B0-----:R-:W-:Y:S01]  /*ae70*/  CS2R R160, SRZ ;  /* 0x0000000000a07805 */ /* 0x001fe2000001ff00 */
[----:B------:R-:W-:Y:S01]  /*ae80*/  BAR.SYNC.DEFER_BLOCKING 0x0 ;  /* 0x0000000000007b1d */ /* 0x000fe20000010000 */
[----:B------:R-:W-:-:S05]  /*ae90*/  ISETP.NE.AND P2, PT, R159, RZ, PT ;  /* 0x000000ff9f00720c */ /* 0x000fca0003f45270 */
[----:B------:R-:W-:Y:S01]  /*aea0*/  BSSY B0, `(.L_x_22939) ;  /* 0x00000c5000007945 */ /* 0x000fe20003800000 */
[----:B-1----:R-:W-:-:S04]  /*aeb0*/  @!P0 LEA R0, R145, R0, 0x18 ;  /* 0x0000000091008211 */ /* 0x002fc800078ec0ff */
[----:B------:R-:W-:Y:S01]  /*aec0*/  @!P0 LEA R111, R111, R0, 0x3 ;  /* 0x000000006f6f8211 */ /* 0x000fe200078e18ff */
[----:B------:R-:W-:Y:S01]  /*aed0*/  IMAD.MOV.U32 R0, RZ, RZ, RZ ;  /* 0x000000ffff007224 */ /* 0x000fe200078e00ff */
[----:B------:R-:W-:-:S03]  /*aee0*/  @!P0 MOV R0, R138 ;  /* 0x0000008a00008202 */ /* 0x000fc60000000f00 */
[----:B------:R-:W-:Y:S01]  /*aef0*/  @!P0 LDS.64 R160, [R111] ;  /* 0x000000006fa08984 */ /* 0x000fe20000000a00 */
[----:B------:R-:W-:Y:S02]  /*af00*/  LOP3.LUT P0, RZ, R151, 0x1f, R112, 0xf8, !PT ;  /* 0x0000001f97ff7812 */ /* 0x000fe4000780f870 */
[----:B------:R-:W-:Y:S01]  /*af10*/  I2FP.F32.S32 R165, R0 ;  /* 0x0000000000a57245 */ /* 0x000fe20000201400 */
[----:B------:R-:W0:Y:S10]  /*af20*/  SHFL.DOWN PT, R151, R0, 0x4, 0x1f ;  /* 0x08801f0000977f89 */ /* 0x000e3400000e0000 */
[----:B------:R-:W1:Y:S08]  /*af30*/  @!P0 LDC.64 R144, c[0x0][0x250] ;  /* 0x00009400ff908b82 */ /* 0x000e700000000a00 */
[----:B------:R-:W2:Y:S01]  /*af40*/  @!P0 LDC.64 R152, c[0x0][0x258] ;  /* 0x00009600ff988b82 */ /* 0x000ea20000000a00 */
[----:B0-----:R-:W-:Y:S01]  /*af50*/  I2FP.F32.S32 R166, R151 ;  /* 0x0000009700a67245 */ /* 0x001fe20000201400 */
[----:B------:R-:W-:-:S05]  /*af60*/  IMAD.IADD R151, R151, 0x1, R0 ;  /* 0x0000000197977824 */ /* 0x000fca00078e0200 */
[----:B------:R-:W-:Y:S01]  /*af70*/  SHFL.DOWN PT, R0, R151, 0x2, 0x1f ;  /* 0x08401f0097007f89 */ /* 0x000fe200000e0000 */
[----:B-1----:R-:W-:-:S03]  /*af80*/  @!P0 LEA R144, P1, R128, R144, 0x2 ;  /* 0x0000009080908211 */ /* 0x002fc600078210ff */
[----:B------:R-:W0:Y:S01]  /*af90*/  SHFL.DOWN PT, R111, R160, 0x4, 0x1f ;  /* 0x08801f00a06f7f89 */ /* 0x000e2200000e0000 */
[C---:B------:R-:W-:Y:S02]  /*afa0*/  @!P0 LEA.HI.X R145, R128.reuse, R145, R110, 0x2, P1 ;  /* 0x0000009180918211 */ /* 0x040fe400008f146e */
[----:B--2---:R-:W-:-:S04]  /*afb0*/  @!P0 LEA R152, P1, R128, R152, 0x2 ;  /* 0x0000009880988211 */ /* 0x004fc800078210ff */
[----:B------:R-:W-:Y:S01]  /*afc0*/  @!P0 LEA.HI.X R153, R128, R153, R110, 0x2, P1 ;  /* 0x0000009980998211 */ /* 0x000fe200008f146e */
[C---:B0-----:R-:W-:Y:S01]  /*afd0*/  FMUL.FTZ R110, R111.reuse, R166 ;  /* 0x000000a66f6e7220 */ /* 0x041fe20000410000 */
[----:B------:R-:W-:Y:S01]  /*afe0*/  FADD.FTZ R164, -R111, R160 ;  /* 0x000000a06fa47221 */ /* 0x000fe20000010100 */
[----:B------:R-:W-:Y:S02]  /*aff0*/  I2FP.F32.S32 R111, R151 ;  /* 0x00000097006f7245 */ /* 0x000fe40000201400 */
[----:B------:R-:W-:Y:S01]  /*b000*/  FFMA.FTZ R168, R165, R160, R110 ;  /* 0x000000a0a5a87223 */ /* 0x000fe2000001006e */
[----:B------:R-:W-:Y:S01]  /*b010*/  FMUL.FTZ R164, R164, R164 ;  /* 0x000000a4a4a47220 */ /* 0x000fe20000410000 */
[----:B------:R-:W0:Y:S01]  /*b020*/  MUFU.RCP R163, R111 ;  /* 0x0000006f00a37308 */ /* 0x000e220000001000 */
[----:B------:R-:W1:Y:S01]  /*b030*/  SHFL.DOWN PT, R110, R161, 0x4, 0x1f ;  /* 0x08801f00a16e7f89 */ /* 0x000e6200000e0000 */
[----:B------:R-:W-:Y:S01]  /*b040*/  IADD3 R160, R151, R0, RZ ;  /* 0x0000000097a07210 */ /* 0x000fe20007ffe0ff */
[----:B------:R-:W-:-:S04]  /*b050*/  FMUL.FTZ R164, R164, R165 ;  /* 0x000000a5a4a47220 */ /* 0x000fc80000410000 */
[----:B------:R-:W-:Y:S01]  /*b060*/  FMUL.FTZ R164, R164, R166 ;  /* 0x000000a6a4a47220 */ /* 0x000fe20000410000 */
[----:B------:R-:W-:Y:S01]  /*b070*/  SHFL.DOWN PT, R169, R160, 0x1, 0x1f ;  /* 0x08201f00a0a97f89 */ /* 0x000fe200000e0000 */
[----:B0-----:R-:W-:-:S05]  /*b080*/  FMUL.FTZ R168, R163, R168 ;  /* 0x000000a8a3a87220 */ /* 0x001fca0000410000 */
[----:B------:R-:W0:Y:S01]  /*b090*/  SHFL.DOWN PT, R165, R168, 0x2, 0x1f ;  /* 0x08401f00a8a57f89 */ /* 0x000e2200000e0000 */
[----:B-1----:R-:W-:Y:S01]  /*b0a0*/  FADD.FTZ R110, R110, R161 ;  /* 0x000000a16e6e7221 */ /* 0x002fe20000010000 */
[----:B------:R-:W-:-:S03]  /*b0b0*/  I2FP.F32.S32 R161, R0 ;  /* 0x0000000000a17245 */ /* 0x000fc60000201400 */
[----:B------:R-:W-:Y:S01]  /*b0c0*/  FFMA.FTZ R110, R163, R164, R110 ;  /* 0x000000a4a36e7223 */ /* 0x000fe2000001006e */
[----:B------:R-:W-:-:S04]  /*b0d0*/  I2FP.F32.S32 R163, R160 ;  /* 0x000000a000a37245 */ /* 0x000fc80000201400 */
[----:B------:R-:W1:Y:S01]  /*b0e0*/  MUFU.RCP R0, R163 ;  /* 0x000000a300007308 */ /* 0x000e620000001000 */
[----:B------:R-:W2:Y:S01]  /*b0f0*/  SHFL.DOWN PT, R151, R110, 0x2, 0x1f ;  /* 0x08401f006e977f89 */ /* 0x000ea200000e0000 */
        /* <DEDUP_REMOVED lines=9> */
[----:B------:R-:W-:Y:S01]  /*b190*/  IMAD.IADD R110, R160, 0x1, R169 ;  /* 0x00000001a06e7824 */ /* 0x000fe200078e02a9 */
[----:B------:R-:W-:Y:S02]  /*b1a0*/  I2FP.F32.S32 R169, R169 ;  /* 0x000000a900a97245 */ /* 0x000fe40000201400 */
[----:B------:R-:W-:Y:S02]  /*b1b0*/  FFMA.FTZ R151, R0, R164, R151 ;  /* 0x000000a400977223 */ /* 0x000fe40000010097 */
[----:B------:R-:W-:-:S03]  /*b1c0*/  I2FP.F32.S32 R110, R110 ;  /* 0x0000006e006e7245 */ /* 0x000fc60000201400 */
[----:B------:R-:W1:Y:S03]  /*b1d0*/  SHFL.DOWN PT, R0, R151, 0x1, 0x1f ;  /* 0x08201f0097007f89 */ /* 0x000e6600000e0000 */
        /* <DEDUP_REMOVED lines=9> */
[----:B------:R-:W0:Y:S02]  /*b270*/  LDC R0, c[0x0][0x2d8] ;  /* 0x0000b600ff007b82 */ /* 0x000e240000000800 */
[----:B------:R-:W-:-:S03]  /*b280*/  FFMA.FTZ R111, R110, R160, R111 ;  /* 0x000000a06e6f7223 */ /* 0x000fc6000001006f */
[----:B------:R-:W1:Y:S04]  /*b290*/  SHFL.IDX PT, R163, R163, RZ, 0x1f ;  /* 0x00001fffa3a37589 */ /* 0x000e6800000e0000 */
[----:B------:R-:W0:Y:S01]  /*b2a0*/  SHFL.IDX PT, R111, R111, RZ, 0x1f ;  /* 0x00001fff6f6f7589 */ /* 0x000e2200000e0000 */
[----:B-1----:R-:W-:-:S03]  /*b2b0*/  FMUL.FTZ R110, R163, R163 ;  /* 0x000000a3a36e7220 */ /* 0x002fc60000410000 */
[----:B------:R1:W-:Y:S01]  /*b2c0*/  @!P0 STG.E desc[UR4][R144.64], R163 ;  /* 0x000000a390008986 */ /* 0x0003e2000c101904 */
[----:B0-----:R-:W-:Y:S01]  /*b2d0*/  FFMA.FTZ R0, R111, UR10, R0 ;  /* 0x0000000a6f007c23 */ /* 0x001fe20008010000 */
[----:B------:R-:W-:-:S05]  /*b2e0*/  FSEL R151, R110, RZ, P2 ;  /* 0x000000ff6e977208 */ /* 0x000fca0001000000 */
[----:B------:R-:W-:-:S06]  /*b2f0*/  FADD.FTZ R151, R0, R151 ;  /* 0x0000009700977221 */ /* 0x000fcc0000010000 */
[----:B------:R-:W0:Y:S02]  /*b300*/  MUFU.RSQ R151, R151 ;  /* 0x0000009700977308 */ /* 0x000e240000001400 */
        /* <DEDUP_REMOVED lines=25> */
[----:B0-----:R-:W-:-:S04]  /*b4a0*/  IMAD.WIDE.U32 R144, R153, 0x10, R144 ;  /* 0x0000001099907825 */ /* 0x001fc800078e0090 */
[----:B------:R-:W-:Y:S01]  /*b4b0*/  VIADD R153, R153, 0x100 ;  /* 0x0000010099997836 */ /* 0x000fe20000000000 */
[----:B------:R0:W-:Y:S06]  /*b4c0*/  STG.E.128 desc[UR4][R144.64], R108 ;  /* 0x0000006c90007986 */ /* 0x0001ec000c101d04 */
.L_x_22942:
[----:B------:R-:W-:Y:S05]  /*b4d0*/  BSYNC B1 ;  /* 0x0000000000017941 */ /* 0x000fea0003800000 */
.L_x_22941:
        /* <DEDUP_REMOVED lines=10> */
[C---:B------:R-:W-:Y:S02]  /*b580*/  FMUL.FTZ R152, R151.reuse, R144 ;  /* 0x0000009097987220 */ /* 0x040fe40000410000 */
[----:B------:R-:W-:Y:S01]  /*b590*/  FMUL.FTZ R0, R151, R0 ;  /* 0x0000000097007220 */ /* 0x000fe20000410000 */
[----:B------:R-:W-:Y:S01]  /*b5a0*/  FFMA.FTZ R110, R58, R161, R62 ;  /* 0x000000a13a6e7223 */ /* 0x000fe2000001003e */
[----:B0-----:R-:W-:-:S04]  /*b5b0*/  IMAD.WIDE.U32 R144, R153, 0x10, R108 ;  /* 0x0000001099907825 */ /* 0x001fc800078e006c */
[----:B------:R-:W-:Y:S01]  /*b5c0*/  FFMA.FTZ R108, R56, R111, R60 ;  /* 0x0000006f386c7223 */ /* 0x000fe2000001003c */
[----:B------:R-:W-:Y:S01]  /*b5d0*/  FFMA.FTZ R109, R57, R0, R61 ;  /* 0x00000000396d7223 */ /* 0x000fe2000001003d */
[----:B------:R-:W-:Y:S01]  /*b5e0*/  FFMA.FTZ R111, R59, R152, R63 ;  /* 0x000000983b6f7223 */ /* 0x000fe2000001003f */
[----:B------:R-:W-:-:S04]  /*b5f0*/  IADD3 R153, R153, 0x100, RZ ;  /* 0x0000010099997810 */ /* 0x000fc80007ffe0ff */
[----:B------:R1:W-:Y:S03]  /*b600*/  STG.E.128 desc[UR4][R144.64], R108 ;  /* 0x0000006c90007986 */ /* 0x0003e6000c101d04 */
.L_x_22944:
[----:B------:R-:W-:Y:S05]  /*b610*/  BSYNC B1 ;  /* 0x0000000000017941 */ /* 0x000fea0003800000 */
.L_x_22943:
        /* <DEDUP_REMOVED lines=17> */
[----:B------:R-:W-:-:S04]  /*b730*/  VIADD R153, R153, 0x100 ;  /* 0x0000010099997836 */ /* 0x000fc80000000000 */
[----:B------:R2:W-:Y:S03]  /*b740*/  STG.E.128 desc[UR4][R144.64], R108 ;  /* 0x0000006c90007986 */ /* 0x0005e6000c101d04 */
.L_x_22946:
[----:B------:R-:W-:Y:S05]  /*b750*/  BSYNC B1 ;  /* 0x0000000000017941 */ /* 0x000fea0003800000 */
.L_x_22945:
        /* <DEDUP_REMOVED lines=19> */
.L_x_22948:
[----:B------:R-:W-:Y:S05]  /*b890*/  BSYNC B1 ;  /* 0x0000000000017941 */ /* 0x000fea0003800000 */
.L_x_22947:
        /* <DEDUP_REMOVED lines=19> */
.L_x_22950:
[----:B------:R-:W-:Y:S05]  /*b9d0*/  BSYNC B1 ;  /* 0x0000000000017941 */ /* 0x000fea0003800000 */
.L_x_22949:
        /* <DEDUP_REMOVED lines=17> */
.L_x_22940:
[----:B------:R-:W-:Y:S05]  /*baf0*/  BSYNC B0 ;  /* 0x0000000000007941 */ /* 0x000fea0003800000 */
.L_x_22939:
[----:B------:R-:W-:Y:S02]  /*bb00*/  ISETP.NE.AND P0, PT, R162, RZ, PT ;  /* 0x000000ffa200720c */ /* 0x000fe40003f05270 */
[----:B------:R-:W-:Y:S02]  /*bb10*/  IADD3 R128, R128, UR12, RZ ;  /* 0x0000000c80807c10 */ /* 0x000fe4000fffe0ff */
[----:B------:R-:W-:Y:S02]  /*bb20*/  SEL R0, RZ, 0x1, P0 ;  /* 0x00000001ff007807 */ /* 0x000fe40000000000 */
[----:B------:R-:W-:-:S13]  /*bb30*/  ISETP.GE.AND P0, PT, R128, UR13, PT ;  /* 0x0000000d80007c0c */ /* 0x000fda000bf06270 */
[----:B------:R-:W-:Y:S05]  /*bb40*/  @!P0 BRA `(.L_x_22951) ;  /* 0xffffff5400048947 */ /* 0x000fea000383ffff */
[----:B------:R-:W-:Y:S05]  /*bb50*/  EXIT ;  /* 0x000000000000794d */ /* 0x000fea0003800000 */
.L_x_22938:
[----:B------:R-:W-:Y:S01]  /*bb60*/  HFMA2.MMA R165, -RZ, RZ, 0, 5.9604644775390625e-08 ;  /* 0x00000001ffa57435 */ /* 0x000fe200000001ff */
[----:B------:R-:W-:Y:S01]  /*bb70*/  IMAD.MOV.U32 R166, RZ, RZ, R145 ;  /* 0x000000ffffa67224 */ /* 0x000fe200078e0091 */
[----:B------:R-:W-:Y:S01]  /*bb80*/  MOV R163, 0xffffffff ;  /* 0xffffffff00a37802 */ /* 0x000fe20000000f00 */
[----:B------:R-:W-:-:S08]  /*bb90*/  IMAD.MOV.U32 R168, RZ, RZ, 0x1f ;  /* 0x0000001fffa87424 */ /* 0x000fd000078e00ff */
[----:B01-3-5:R-:W-:Y:S05]  /*bba0*/  WARPSYNC.COLLECTIVE R163, `(.L_x_22952) ;  /* 0x00000000a3087348 */ /* 0x02bfea0003c00000 */
[----:B------:R2:W4:Y:S02]  /*bbb0*/  SHFL.BFLY P6, R164, R166, R165, R168 ;  /* 0x0c0000a5a6a47389 */ /* 0x00052400000c00a8 */
[----:B012345:R-:W-:Y:S01]  /*bbc0*/  ENDCOLLECTIVE ;  /* 0x000000000000791b */ /* 0x03ffe20003800000 */
.L_x_22952:
[----:B------:R-:W-:Y:S02]  /*bbd0*/  IMAD.MOV.U32 R165, RZ, RZ, 0x2 ;  /* 0x00000002ffa57424 */ /* 0x000fe400078e00ff */
[----:B------:R-:W-:-:S04]  /*bbe0*/  IMAD.MOV.U32 R0, RZ, RZ, R164 ;  /* 0x000000ffff007224 */ /* 0x000fc800078e00a4 */
[----:B------:R-:W-:-:S05]  /*bbf0*/  FADD.FTZ R152, R145, R0 ;  /* 0x0000000091987221 */ /* 0x000fca0000010000 */
[----:B------:R-:W-:-:S07]  /*bc00*/  MOV R166, R152 ;  /* 0x0000009800a67202 */ /* 0x000fce0000000f00 */
[----:B------:R-:W-:Y:S05]  /*bc10*/  WARPSYNC.COLLECTIVE R163, `(.L_x_22953) ;  /* 0x00000000a3087348 */ /* 0x000fea0003c00000 */
[----:B------:R0:W1:Y:S02]  /*bc20*/  SHFL.BFLY P6, R164, R166, R165, R168 ;  /* 0x0c0000a5a6a47389 */ /* 0x00006400000c00a8 */
[----:B01----:R-:W-:Y:S01]  /*bc30*/  ENDCOLLECTIVE ;  /* 0x000000000000791b */ /* 0x003fe20003800000 */
.L_x_22953:
[----:B------:R-:W-:Y:S01]  /*bc40*/  HFMA2.MMA R165, -RZ, RZ, 0, 2.384185791015625e-07 ;  /* 0x00000004ffa57435 */ /* 0x000fe200000001ff */
[----:B------:R-:W-:-:S05]  /*bc50*/  MOV R153, R164 ;  /* 0x000000a400997202 */ /* 0x000fca0000000f00 */
[----:B------:R-:W-:-:S04]  /*bc60*/  FADD.FTZ R153, R152, R153 ;  /* 0x0000009998997221 */ /* 0x000fc80000010000 */
[----:B------:R-:W-:-:S07]  /*bc70*/  IMAD.MOV.U32 R166, RZ, RZ, R153 ;  /* 0x000000ffffa67224 */ /* 0x000fce00078e0099 */
[----:B------:R-:W-:Y:S05]  /*bc80*/  WARPSYNC.COLLECTIVE R163, `(.L_x_22954) ;  /* 0x00000000a3087348 */ /* 0x000fea0003c00000 */
[----:B------:R0:W1:Y:S02]  /*bc90*/  SHFL.BFLY P6, R164, R166, R165, R168 ;  /* 0x0c0000a5a6a47389 */ /* 0x00006400000c00a8 */
[----:B01----:R-:W-:Y:S01]  /*bca0*/  ENDCOLLECTIVE ;  /* 0x000000000000791b */ /* 0x003fe20003800000 */
.L_x_22954:
[----:B------:R-:W-:Y:S02]  /*bcb0*/  IMAD.MOV.U32 R165, RZ, RZ, 0x8 ;  /* 0x00000008ffa57424 */ /* 0x000fe400078e00ff */
[----:B------:R-:W-:-:S04]  /*bcc0*/  IMAD.MOV.U32 R0, RZ, RZ, R164 ;  /* 0x000000ffff007224 */ /* 0x000fc800078e00a4 */
[----:B------:R-:W-:-:S05]  /*bcd0*/  FADD.FTZ R160, R153, R0 ;  /* 0x0000000099a07221 */ /* 0x000fca0000010000 */
[----:B------:R-:W-:-:S07]  /*bce0*/  MOV R166, R160 ;  /* 0x000000a000a67202 */ /* 0x000fce0000000f00 */
[----:B------:R-:W-:Y:S05]  /*bcf0*/  WARPSYNC.COLLECTIVE R163, `(.L_x_22955) ;  /* 0x00000000a3087348 */ /* 0x000fea0003c00000 */
[----:B------:R0:W1:Y:S02]  /*bd00*/  SHFL.BFLY P6, R164, R166, R165, R168 ;  /* 0x0c0000a5a6a47389 */ /* 0x00006400000c00a8 */
[----:B01----:R-:W-:Y:S01]  /*bd10*/  ENDCOLLECTIVE ;  /* 0x000000000000791b */ /* 0x003fe20003800000 */
.L_x_22955:
[----:B------:R-:W-:Y:S01]  /*bd20*/  HFMA2.MMA R165, -RZ, RZ, 0, 9.5367431640625e-07 ;  /* 0x00000010ffa57435 */ /* 0x000fe200000001ff */
[----:B------:R-:W-:-:S05]  /*bd30*/  MOV R161, R164 ;  /* 0x000000a400a17202 */ /* 0x000fca0000000f00 */
[----:B------:R-:W-:-:S04]  /*bd40*/  FADD.FTZ R161, R160, R161 ;  /* 0x000000a1a0a17221 */ /* 0x000fc80000010000 */
[----:B------:R-:W-:-:S07]  /*bd50*/  IMAD.MOV.U32 R166, RZ, RZ, R161 ;  /* 0x000000ffffa67224 */ /* 0x000fce00078e00a1 */
[----:B------:R-:W-:Y:S05]  /*bd60*/  WARPSYNC.COLLECTIVE R163, `(.L_x_22956) ;  /* 0x00000000a3087348 */ /* 0x000fea0003c00000 */
[----:B------:R0:W1:Y:S02]  /*bd70*/  SHFL.BFLY P6, R164, R166, R165, R168 ;  /* 0x0c0000a5a6a47389 */ /* 0x00006400000c00a8 */
[----:B01----:R-:W-:Y:S01]  /*bd80*/  ENDCOLLECTIVE ;  /* 0x000000000000791b */ /* 0x003fe20003800000 */
.L_x_22956:
        /* <DEDUP_REMOVED lines=57> */
.L_x_22957:
[----:B------:R-:W-:Y:S01]  /*c120*/  HFMA2.MMA R165, -RZ, RZ, 0, 1.1920928955078125e-07 ;  /* 0x00000002ffa57435 */ /* 0x000fe200000001ff */
[----:B------:R-:W-:-:S05]  /*c130*/  MOV R145, R164 ;  /* 0x000000a400917202 */ /* 0x000fca0000000f00 */
[----:B------:R-:W-:-:S04]  /*c140*/  FADD.FTZ R145, R0, R145 ;  /* 0x0000009100917221 */ /* 0x000fc80000010000 */
[----:B------:R-:W-:-:S07]  /*c150*/  IMAD.MOV.U32 R166, RZ, RZ, R145 ;  /* 0x000000ffffa67224 */ /* 0x000fce00078e0091 */
[----:B------:R-:W-:Y:S05]  /*c160*/  WARPSYNC.COLLECTIVE R163, `(.L_x_22958) ;  /* 0x00000000a3087348 */ /* 0x000fea0003c00000 */
[----:B------:R0:W1:Y:S02]  /*c170*/  SHFL.BFLY P6, R164, R166, R165, R168 ;  /* 0x0c0000a5a6a47389 */ /* 0x00006400000c00a8 */
[----:B01----:R-:W-:Y:S01]  /*c180*/  ENDCOLLECTIVE ;  /* 0x000000000000791b */ /* 0x003fe20003800000 */
.L_x_22958:
[----:B------:R-:W-:Y:S02]  /*c190*/  IMAD.MOV.U32 R165, RZ, RZ, 0x4 ;  /* 0x00000004ffa57424 */ /* 0x000fe400078e00ff */
[----:B------:R-:W-:-:S04]  /*c1a0*/  IMAD.MOV.U32 R152, RZ, RZ, R164 ;  /* 0x000000ffff987224 */ /* 0x000fc800078e00a4 */
[----:B------:R-:W-:-:S05]  /*c1b0*/  FADD.FTZ R152, R145, R152 ;  /* 0x0000009891987221 */ /* 0x000fca0000010000 */
[----:B------:R-:W-:-:S07]  /*c1c0*/  MOV R166, R152 ;  /* 0x0000009800a67202 */ /* 0x000fce0000000f00 */
[----:B------:R-:W-:Y:S05]  /*c1d0*/  WARPSYNC.COLLECTIVE R163, `(.L_x_22959) ;  /* 0x00000000a3087348 */ /* 0x000fea0003c00000 */
[----:B------:R0:W1:Y:S02]  /*c1e0*/  SHFL.BFLY P6, R164, R166, R165, R168 ;  /* 0x0c0000a5a6a47389 */ /* 0x00006400000c00a8 */
[----:B01----:R-:W-:Y:S01]  /*c1f0*/  ENDCOLLECTIVE ;  /* 0x000000000000791b */ /* 0x003fe20003800000 */
.L_x_22959:
[----:B------:R-:W-:Y:S01]  /*c200*/  HFMA2.MMA R165, -RZ, RZ, 0, 4.76837158203125e-07 ;  /* 0x00000008ffa57435 */ /* 0x000fe200000001ff */
[----:B------:R-:W-:-:S05]  /*c210*/  MOV R153, R164 ;  /* 0x000000a400997202 */ /* 0x000fca0000000f00 */
[----:B------:R-:W-:-:S04]  /*c220*/  FADD.FTZ R153, R152, R153 ;  /* 0x0000009998997221 */ /* 0x000fc80000010000 */
[----:B------:R-:W-:-:S07]  /*c230*/  IMAD.MOV.U32 R166, RZ, RZ, R153 ;  /* 0x000000ffffa67224 */ /* 0x000fce00078e0099 */
[----:B------:R-:W-:Y:S05]  /*c240*/  WARPSYNC.COLLECTIVE R163, `(.L_x_22960) ;  /* 0x00000000a3087348 */ /* 0x000fea0003c00000 */
[----:B------:R0:W1:Y:S02]  /*c250*/  SHFL.BFLY P6, R164, R166, R165, R168 ;  /* 0x0c0000a5a6a47389 */ /* 0x00006400000c00a8 */
[----:B01----:R-:W-:Y:S01]  /*c260*/  ENDCOLLECTIVE ;  /* 0x000000000000791b */ /* 0x003fe20003800000 */
.L_x_22960:
[----:B------:R-:W-:Y:S02]  /*c270*/  IMAD.MOV.U32 R165, RZ, RZ, 0x10 ;  /* 0x00000010ffa57424 */ /* 0x000fe400078e00ff */
[----:B------:R-:W-:-:S04]  /*c280*/  IMAD.MOV.U32 R160, RZ, RZ, R164 ;  /* 0x000000ffffa07224 */ /* 0x000fc800078e00a4 */
[----:B------:R-:W-:-:S05]  /*c290*/  FADD.FTZ R160, R153, R160 ;  /* 0x000000a099a07221 */ /* 0x000fca0000010000 */
[----:B------:R-:W-:-:S07]  /*c2a0*/  MOV R166, R160 ;  /* 0x000000a000a67202 */ /* 0x000fce0000000f00 */
[----:B------:R-:W-:Y:S05]  /*c2b0*/  WARPSYNC.COLLECTIVE R163, `(.L_x_22961) ;  /* 0x00000000a3087348 */ /* 0x000fea0003c00000 */
[----:B------:R0:W1:Y:S02]  /*c2c0*/  SHFL.BFLY P6, R164, R166, R165, R168 ;  /* 0x0c0000a5a6a47389 */ /* 0x00006400000c00a8 */
[----:B01----:R-:W-:Y:S01]  /*c2d0*/  ENDCOLLECTIVE ;  /* 0x000000000000791b */ /* 0x003fe20003800000 */
.L_x_22961:
[----:B------:R-:W-:Y:S01]  /*c2e0*/  MOV R161, R164 ;  /* 0x000000a400a17202 */ /* 0x000fe20000000f00 */
[----:B------:R-:W-:Y:S06]  /*c2f0*/  BRA `(.L_x_22962) ;  /* 0xffffffe800a07947 */ /* 0x000fec000383ffff */
.L_x_22963:
        /* <DEDUP_REMOVED lines=16> */
.L_x_23366:


//--------------------- .text._ZN10layer_norm13ln_fwd_kernelINS_13Kernel_traitsIfffffjLj6144ELj1ELj1ELj8ELj16ENS_18Kernel_traits_baseILj6144EfffffjLj256EEEEELb1ELb1ELb1ELb1EEEvNS_9FwdParamsE --------------------------
	.section	.text._ZN10layer_norm13ln_fwd_kernelINS_13Kernel_traitsIfffffjLj6144ELj1ELj1ELj8ELj16ENS_18Kernel_traits_baseILj6144EfffffjLj256EEEEELb1ELb1ELb1ELb1EEEvNS_9FwdParamsE,"ax",@progbits
	.align	128
        .global         _ZN10layer_norm13ln_fwd_kernelINS_13Kernel_traitsIfffffjLj6144ELj1ELj1ELj8ELj16ENS_18Kernel_traits_baseILj6144EfffffjLj256EEEEELb1ELb1ELb1ELb1EEEvNS_9FwdParamsE
        .type           _ZN10layer_norm13ln_fwd_kernelINS_13Kernel_traitsIfffffjLj6144ELj1ELj1ELj8ELj16ENS_18Kernel_traits_baseILj6144EfffffjLj256EEEEELb1ELb1ELb1ELb1EEEvNS_9FwdParamsE,@function
        .size           _ZN10layer_norm13ln_fwd_kernelINS_13Kernel_traitsIfffffjLj6144ELj1ELj1ELj8ELj16ENS_18Kernel_traits_baseILj6144EfffffjLj256EEEEELb1ELb1ELb1ELb1EEEvNS_9FwdParamsE,(.L_x_23367 - _ZN10layer_norm13ln_fwd_kernelINS_13Kernel_traitsIfffffjLj6144ELj1ELj1ELj8ELj16ENS_18Kernel_traits_baseILj6144EfffffjLj256EEEEELb1ELb1ELb1ELb1EEEvNS_9FwdParamsE)
        .other          _ZN10layer_norm13ln_fwd_kernelINS_13Kernel_traitsIfffffjLj6144ELj1ELj1ELj8ELj16ENS_18Kernel_traits_baseILj6144EfffffjLj256EEEEELb1ELb1ELb1ELb1EEEvNS_9FwdParamsE,@"STO_CUDA_ENTRY STV_DEFAULT"
_ZN10layer_norm13ln_fwd_kernelINS_13Kernel_traitsIfffffjLj6144ELj1ELj1ELj8ELj16ENS_18Kernel_traits_baseILj6144EfffffjLj256EEEEELb1ELb1ELb1ELb1EEEvNS_9FwdParamsE:
.text._ZN10layer_norm13ln_fwd_kernelINS_13Kernel_traitsIfffffjLj6144ELj1ELj1ELj8ELj16ENS_18Kernel_traits_baseILj6144EfffffjLj256EEEEELb1ELb1ELb1ELb1EEEvNS_9FwdParamsE:
        /* <DEDUP_REMOVED lines=69> */
[----:B------:R-:W5:Y:S01]  /*0450*/  LDG.E.128 R64, desc[UR4][R80.64+0x3000] ;  /* 0x0030000450407981 */ /* 0x000f62000c1e1d00 */
[C---:B------:R-:W-:Y:S01]  /*0460*/  IADD3 R113, R2.reuse, -0x61c88647, RZ ;  /* 0x9e3779b902717810 */ /* 0x040fe20007ffe0ff */
[----:B------:R-:W-:Y:S01]  /*0470*/  IMAD.WIDE.U32 R76, R133, -0x2daee0ad, RZ ;  /* 0xd2511f53854c7825 */ /* 0x000fe200078e00ff */
[----:B------:R-:W-:Y:S01]  /*0480*/  LOP3.LUT R0, R79, R135, R2, 0x96, !PT ;  /* 0x000000874f007212 */ /* 0x000fe200078e9602 */
[----:B------:R-:W5:Y:S04]  /*0490*/  LDG.E.128 R68, desc[UR4][R80.64+0x4000] ;  /* 0x0040000450447981 */ /* 0x000f68000c1e1d00 */
[----:B------:R0:W5:Y:S01]  /*04a0*/  LDG.E.128 R72, desc[UR4][R80.64+0x5000] ;  /* 0x0050000450487981 */ /* 0x000162000c1e1d00 */
[----:B------:R-:W-:Y:S01]  /*04b0*/  LOP3.LUT R82, R77, R3, RZ, 0x3c, !PT ;  /* 0x000000034d527212 */ /* 0x000fe200078e3cff */
[C---:B------:R-:W-:Y:S01]  /*04c0*/  VIADD R114, R2.reuse, 0x3c6ef372 ;  /* 0x3c6ef37202727836 */ /* 0x040fe20000000000 */
[C---:B------:R-:W-:Y:S01]  /*04d0*/  IADD3 R115, R3.reuse, 0x76cf5d0a, RZ ;  /* 0x76cf5d0a03737810 */ /* 0x040fe20007ffe0ff */
[C---:B------:R-:W-:Y:S01]  /*04e0*/  VIADD R116, R3.reuse, 0x32370b8f ;  /* 0x32370b8f03747836 */ /* 0x040fe20000000000 */
[----:B------:R-:W-:Y:S01]  /*04f0*/  IADD3 R117, R2, -0x255992d5, RZ ;  /* 0xdaa66d2b02757810 */ /* 0x000fe20007ffe0ff */
[----:B------:R-:W-:Y:S01]  /*0500*/  IMAD.WIDE.U32 R82, R82, -0x326172a9, RZ ;  /* 0xcd9e8d5752527825 */ /* 0x000fe200078e00ff */
[C---:B------:R-:W-:Y:S01]  /*0510*/  IADD3 R119, R3.reuse, -0x126145ec, RZ ;  /* 0xed9eba1403777810 */ /* 0x040fe20007ffe0ff */
[----:B------:R-:W-:Y:S01]  /*0520*/  HFMA2.MMA R137, -RZ, RZ, 0, 0 ;  /* 0x00000000ff897435 */ /* 0x000fe200000001ff */
[----:B------:R-:W-:Y:S01]  /*0530*/  IADD3 R121, R2, 0x1715609d, RZ ;  /* 0x1715609d02797810 */ /* 0x000fe20007ffe0ff */
[----:B0-----:R-:W-:Y:S01]  /*0540*/  IMAD.WIDE.U32 R80, R0, -0x2daee0ad, RZ ;  /* 0xd2511f5300507825 */ /* 0x001fe200078e00ff */
[----:B------:R-:W-:Y:S01]  /*0550*/  IADD3 R123, R3, 0x646e171e, RZ ;  /* 0x646e171e037b7810 */ /* 0x000fe20007ffe0ff */
[----:B------:R-:W-:Y:S01]  /*0560*/  ULDC.U8 UR6, c[0x0][0x2a0] ;  /* 0x0000a80000067ab9 */ /* 0x000fe20000000000 */
[C---:B------:R-:W-:Y:S01]  /*0570*/  IADD3 R125, R2.reuse, 0x5384540f, RZ ;  /* 0x5384540f027d7810 */ /* 0x040fe20007ffe0ff */
[C---:B------:R-:W-:Y:S01]  /*0580*/  VIADD R118, R2.reuse, 0x78dde6e4 ;  /* 0x78dde6e402767836 */ /* 0x040fe20000000000 */
[----:B------:R-:W-:Y:S01]  /*0590*/  LOP3.LUT R79, R81, R76, R112, 0x96, !PT ;  /* 0x0000004c514f7212 */ /* 0x000fe200078e9670 */
[----:B------:R-:W-:Y:S01]  /*05a0*/  VIADD R120, R3, 0xa9066899 ;  /* 0xa906689903787836 */ /* 0x000fe20000000000 */
[----:B------:R-:W-:Y:S01]  /*05b0*/  LOP3.LUT R76, R83, R113, R78, 0x96, !PT ;  /* 0x00000071534c7212 */ /* 0x000fe200078e964e */
[C---:B------:R-:W-:Y:S01]  /*05c0*/  VIADD R122, R2.reuse, 0xb54cda56 ;  /* 0xb54cda56027a7836 */ /* 0x040fe20000000000 */
[----:B------:R-:W-:Y:S01]  /*05d0*/  IADD3 R127, R3, -0x24c28bd8, RZ ;  /* 0xdb3d7428037f7810 */ /* 0x000fe20007ffe0ff */
[----:B------:R-:W-:Y:S01]  /*05e0*/  IMAD.WIDE.U32 R78, R79, -0x326172a9, RZ ;  /* 0xcd9e8d574f4e7825 */ /* 0x000fe200078e00ff */
[----:B------:R-:W-:Y:S01]  /*05f0*/  IADD3 R129, R2, -0x700cb87f, RZ ;  /* 0x8ff3478102817810 */ /* 0x000fe20007ffe0ff */
[----:B------:R-:W-:Y:S01]  /*0600*/  ULDC UR7, c[0x0][0x290] ;  /* 0x0000a40000077ab9 */ /* 0x000fe20000000800 */
[----:B------:R-:W-:Y:S01]  /*0610*/  LOP3.LUT R148, R148, 0x3, RZ, 0xc0, !PT ;  /* 0x0000000394947812 */ /* 0x000fe200078ec0ff */
[----:B------:R-:W-:Y:S01]  /*0620*/  IMAD.WIDE.U32 R76, R76, -0x2daee0ad, RZ ;  /* 0xd2511f534c4c7825 */ /* 0x000fe200078e00ff */
[----:B------:R-:W-:Y:S01]  /*0630*/  LOP3.LUT R81, R79, R82, R114, 0x96, !PT ;  /* 0x000000524f517212 */ /* 0x000fe200078e9672 */
[----:B------:R-:W-:Y:S01]  /*0640*/  ULDC.64 UR8, c[0x0][0x298] ;  /* 0x0000a60000087ab9 */ /* 0x000fe20000000a00 */
[----:B------:R-:W-:Y:S01]  /*0650*/  ISETP.NE.AND P2, PT, RZ, UR6, PT ;  /* 0x00000006ff007c0c */ /* 0x000fe2000bf45270 */
[----:B------:R-:W-:Y:S01]  /*0660*/  VIADD R124, R3, 0x1fd5c5a3 ;  /* 0x1fd5c5a3037c7836 */ /* 0x000fe20000000000 */
[----:B------:R-:W-:Y:S01]  /*0670*/  LOP3.LUT R82, R77, R80, R115, 0x96, !PT ;  /* 0x000000504d527212 */ /* 0x000fe200078e9673 */
[----:B------:R-:W-:Y:S01]  /*0680*/  IMAD.WIDE.U32 R80, R81, -0x2daee0ad, RZ ;  /* 0xd2511f5351507825 */ /* 0x000fe200078e00ff */
[----:B------:R-:W-:Y:S01]  /*0690*/  ULDC UR6, c[0x0][0x294] ;  /* 0x0000a50000067ab9 */ /* 0x000fe20000000800 */
[----:B------:R-:W-:-:S02]  /*06a0*/  ULDC.64 UR10, c[0x0][0x210] ;  /* 0x00008400000a7ab9 */ /* 0x000fc40000000a00 */
        /* <DEDUP_REMOVED lines=27> */
[----:B------:R-:W-:-:S04]  /*0860*/  IMAD.HI.U32 R130, R82, -0x2daee0ad, RZ ;  /* 0xd2511f5352827827 */ /* 0x000fc800078e00ff */
[----:B------:R-:W-:Y:S01]  /*0870*/  IMAD.HI.U32 R131, R80, -0x326172a9, RZ ;  /* 0xcd9e8d5750837827 */ /* 0x000fe200078e00ff */
[----:B------:R-:W-:-:S03]  /*0880*/  LOP3.LUT R130, R130, R77, R128, 0x96, !PT ;  /* 0x0000004d82827212 */ /* 0x000fc600078e9680 */
[----:B------:R-:W-:Y:S01]  /*0890*/  IMAD R134, R82, -0x2daee0ad, RZ ;  /* 0xd2511f5352867824 */ /* 0x000fe200078e02ff */
[----:B------:R-:W-:Y:S01]  /*08a0*/  LOP3.LUT R131, R131, R0, R129, 0x96, !PT ;  /* 0x0000000083837212 */ /* 0x000fe200078e9681 */
[----:B------:R-:W-:Y:S02]  /*08b0*/  IMAD.MOV.U32 R0, RZ, RZ, 0x1 ;  /* 0x00000001ff007424 */ /* 0x000fe400078e00ff */
[----:B------:R-:W-:-:S07]  /*08c0*/  IMAD R136, R80, -0x326172a9, RZ ;  /* 0xcd9e8d5750887824 */ /* 0x000fce00078e02ff */
.L_x_23195:
        /* <DEDUP_REMOVED lines=47> */
.L_x_22967:
[----:B------:R-:W-:-:S07]  /*0bc0*/  MOV R93, R136 ;  /* 0x00000088005d7202 */ /* 0x000fce0000000f00 */
.L_x_22968:
[----:B------:R-:W-:Y:S05]  /*0bd0*/  BSYNC B1 ;  /* 0x0000000000017941 */ /* 0x000fea0003800000 */
.L_x_22966:
        /* <DEDUP_REMOVED lines=16> */
.L_x_22972:
[----:B------:R-:W-:Y:S05]  /*0ce0*/  BSYNC B2 ;  /* 0x0000000000027941 */ /* 0x000fea0003800000 */
.L_x_22971:
        /* <DEDUP_REMOVED lines=44> */
.L_x_22970:
[----:B------:R-:W-:Y:S05]  /*0fb0*/  BSYNC B1 ;  /* 0x0000000000017941 */ /* 0x000fea0003800000 */
.L_x_22969:
        /* <DEDUP_REMOVED lines=10> */
.L_x_22965:
[----:B------:R-:W-:Y:S05]  /*1060*/  BSYNC B0 ;  /* 0x0000000000007941 */ /* 0x000fea0003800000 */
.L_x_22964:
        /* <DEDUP_REMOVED lines=18> */
.L_x_22976:
[----:B------:R-:W-:-:S07]  /*1190*/  IMAD.MOV.U32 R85, RZ, RZ, R136 ;  /* 0x000000ffff557224 */ /* 0x000fce00078e0088 */
.L_x_22977:
[----:B------:R-:W-:Y:S05]  /*11a0*/  BSYNC B1 ;  /* 0x0000000000017941 */ /* 0x000fea0003800000 */
.L_x_22975:
        /* <DEDUP_REMOVED lines=16> */
.L_x_22981:
[----:B------:R-:W-:Y:S05]  /*12b0*/  BSYNC B2 ;  /* 0x0000000000027941 */ /* 0x000fea0003800000 */
.L_x_22980:
        /* <DEDUP_REMOVED lines=44> */
.L_x_22979:
[----:B------:R-:W-:Y:S05]  /*1580*/  BSYNC B1 ;  /* 0x0000000000017941 */ /* 0x000fea0003800000 */
.L_x_22978:
        /* <DEDUP_REMOVED lines=10> */
.L_x_22974:
[----:B------:R-:W-:Y:S05]  /*1630*/  BSYNC B0 ;  /* 0x0000000000007941 */ /* 0x000fea0003800000 */
.L_x_22973:
        /* <DEDUP_REMOVED lines=18> */
.L_x_22985:
[----:B------:R-:W-:-:S07]  /*1760*/  MOV R94, R136 ;  /* 0x00000088005e7202 */ /* 0x000fce0000000f00 */
.L_x_22986:
[----:B------:R-:W-:Y:S05]  /*1770*/  BSYNC B1 ;  /* 0x0000000000017941 */ /* 0x000fea0003800000 */
.L_x_22984:
        /* <DEDUP_REMOVED lines=16> */
.L_x_22990:
[----:B------:R-:W-:Y:S05]  /*1880*/  BSYNC B2 ;  /* 0x0000000000027941 */ /* 0x000fea0003800000 */
.L_x_22989:
        /* <DEDUP_REMOVED lines=41> */
[----:B------:R-:W-:Y:S01]  /*1b20*/  LOP3.LUT R131, R89, R90, R129, 0x96, !PT ;  /* 0x0000005a59837212 */ /* 0x000fe200078e9681 */
[----:B------:R-:W-:Y:S01]  /*1b30*/  IMAD.MOV.U32 R134, RZ, RZ, R86 ;  /* 0x000000ffff867224 */ /* 0x000fe200078e0056 */
[----:B------:R-:W-:-:S08]  /*1b40*/  LOP3.LUT R130, R87, R130, R128, 0x96, !PT ;  /* 0x0000008257827212 */ /* 0x000fd000078e9680 */
.L_x_22988:
[----:B------:R-:W-:Y:S05]  /*1b50*/  BSYNC B1 ;  /* 0x0000000000017941 */ /* 0x000fea0003800000 */
.L_x_22987:
        /* <DEDUP_REMOVED lines=10> */
.L_x_22983:
[----:B------:R-:W-:Y:S05]  /*1c00*/  BSYNC B0 ;  /* 0x0000000000007941 */ /* 0x000fea0003800000 */
.L_x_22982:
        /* <DEDUP_REMOVED lines=18> */
.L_x_22994:
[----:B------:R-:W-:-:S07]  /*1d30*/  IMAD.MOV.U32 R87, RZ, RZ, R136 ;  /* 0x000000ffff577224 */ /* 0x000fce00078e0088 */
.L_x_22995:
[----:B------:R-:W-:Y:S05]  /*1d40*/  BSYNC B1 ;  /* 0x0000000000017941 */ /* 0x000fea0003800000 */
.L_x_22993:
        /* <DEDUP_REMOVED lines=16> */
.L_x_22999:
[----:B------:R-:W-:Y:S05]  /*1e50*/  BSYNC B2 ;  /* 0x0000000000027941 */ /* 0x000fea0003800000 */
.L_x_22998:
        /* <DEDUP_REMOVED lines=44> */
.L_x_22997:
[----:B------:R-:W-:Y:S05]  /*2120*/  BSYNC B1 ;  /* 0x0000000000017941 */ /* 0x000fea0003800000 */
.L_x_22996:
        /* <DEDUP_REMOVED lines=10> */
.L_x_22992:
[----:B------:R-:W-:Y:S05]  /*21d0*/  BSYNC B0 ;  /* 0x0000000000007941 */ /* 0x000fea0003800000 */
.L_x_22991:
        /* <DEDUP_REMOVED lines=21> */
.L_x_23001:
[----:B------:R-:W-:Y:S05]  /*2330*/  BSYNC B0 ;  /* 0x0000000000007941 */ /* 0x000fea0003800000 */
.L_x_23000:
[----:B--2---:R-:W-:Y:S01]  /*2340*/  @P3 IMAD.WIDE.U32 R90, R92, 0x10, R90 ;  /* 0x000000105c5a3825 */ /* 0x004fe200078e005a */
[----:B------:R-:W0:Y:S04]  /*2350*/  @P0 LDG.E.128 R76, desc[UR4][R94.64] ;  /* 0x000000045e4c0981 */ /* 0x000e28000c1e1d00 */
[----:B-----5:R2:W5:Y:S01]  /*2360*/  @P3 LDG.E.128 R80, desc[UR4][R90.64] ;  /* 0x000000045a503981 */ /* 0x020562000c1e1d00 */
[----:B------:R-:W-:Y:S01]  /*2370*/  @!P4 ISETP.NE.U32.AND P1, PT, R108, RZ, PT ;  /* 0x000000ff6c00c20c */ /* 0x000fe20003f25070 */
[----:B------:R-:W-:Y:S01]  /*2380*/  BSSY B0, `(.L_x_23002) ;  /* 0x000005b000007945 */ /* 0x000fe20003800000 */
[----:B-1----:R-:W-:Y:S02]  /*2390*/  @!P4 IMAD.MOV.U32 R97, RZ, RZ, R96 ;  /* 0x000000ffff61c224 */ /* 0x002fe400078e0060 */
        /* <DEDUP_REMOVED lines=15> */
.L_x_23005:
[----:B------:R-:W-:-:S07]  /*2490*/  MOV R98, R136 ;  /* 0x0000008800627202 */ /* 0x000fce0000000f00 */
.L_x_23006:
[----:B------:R-:W-:Y:S05]  /*24a0*/  BSYNC B1 ;  /* 0x0000000000017941 */ /* 0x000fea0003800000 */
.L_x_23004:
        /* <DEDUP_REMOVED lines=16> */
.L_x_23010:
[----:B------:R-:W-:Y:S05]  /*25b0*/  BSYNC B2 ;  /* 0x0000000000027941 */ /* 0x000fea0003800000 */
.L_x_23009:
        /* <DEDUP_REMOVED lines=44> */
.L_x_23008:
[----:B------:R-:W-:Y:S05]  /*2880*/  BSYNC B1 ;  /* 0x0000000000017941 */ /* 0x000fea0003800000 */
.L_x_23007:
        /* <DEDUP_REMOVED lines=10> */
.L_x_23003:
[----:B------:R-:W-:Y:S05]  /*2930*/  BSYNC B0 ;  /* 0x0000000000007941 */ /* 0x000fea0003800000 */
.L_x_23002:
        /* <DEDUP_REMOVED lines=18> */
.L_x_23014:
[----:B------:R-:W-:-:S07]  /*2a60*/  IMAD.MOV.U32 R89, RZ, RZ, R136 ;  /* 0x000000ffff597224 */ /* 0x000fce00078e0088 */
.L_x_23015:
[----:B------:R-:W-:Y:S05]  /*2a70*/  BSYNC B1 ;  /* 0x0000000000017941 */ /* 0x000fea0003800000 */
.L_x_23013:
        /* <DEDUP_REMOVED lines=16> */
.L_x_23019:
[----:B------:R-:W-:Y:S05]  /*2b80*/  BSYNC B2 ;  /* 0x0000000000027941 */ /* 0x000fea0003800000 */
.L_x_23018:
        /* <DEDUP_REMOVED lines=44> */
.L_x_23017:
[----:B------:R-:W-:Y:S05]  /*2e50*/  BSYNC B1 ;  /* 0x0000000000017941 */ /* 0x000fea0003800000 */
.L_x_23016:
        /* <DEDUP_REMOVED lines=10> */
.L_x_23012:
[----:B------:R-:W-:Y:S05]  /*2f00*/  BSYNC B0 ;  /* 0x0000000000007941 */ /* 0x000fea0003800000 */
.L_x_23011:
        /* <DEDUP_REMOVED lines=18> */
.L_x_23023:
[----:B------:R-:W-:-:S07]  /*3030*/  MOV R100, R136 ;  /* 0x0000008800647202 */ /* 0x000fce0000000f00 */
.L_x_23024:
[----:B------:R-:W-:Y:S05]  /*3040*/  BSYNC B1 ;  /* 0x0000000000017941 */ /* 0x000fea0003800000 */
.L_x_23022:
        /* <DEDUP_REMOVED lines=16> */
.L_x_23028:
[----:B------:R-:W-:Y:S05]  /*3150*/  BSYNC B2 ;  /* 0x0000000000027941 */ /* 0x000fea0003800000 */
.L_x_23027:
        /* <DEDUP_REMOVED lines=44> */
.L_x_23026:
[----:B------:R-:W-:Y:S05]  /*3420*/  BSYNC B1 ;  /* 0x0000000000017941 */ /* 0x000fea0003800000 */
.L_x_23025:
        /* <DEDUP_REMOVED lines=10> */
.L_x_23021:
[----:B------:R-:W-:Y:S05]  /*34d0*/  BSYNC B0 ;  /* 0x0000000000007941 */ /* 0x000fea0003800000 */
.L_x_23020:
        /* <DEDUP_REMOVED lines=18> */
.L_x_23032:
[----:B------:R-:W-:-:S07]  /*3600*/  IMAD.MOV.U32 R91, RZ, RZ, R136 ;  /* 0x000000ffff5b7224 */ /* 0x000fce00078e0088 */
.L_x_23033:
[----:B------:R-:W-:Y:S05]  /*3610*/  BSYNC B1 ;  /* 0x0000000000017941 */ /* 0x000fea0003800000 */
.L_x_23031:
        /* <DEDUP_REMOVED lines=16> */
.L_x_23037:
[----:B------:R-:W-:Y:S05]  /*3720*/  BSYNC B2 ;  /* 0x0000000000027941 */ /* 0x000fea0003800000 */
.L_x_23036:
        /* <DEDUP_REMOVED lines=44> */
.L_x_23035:
[----:B------:R-:W-:Y:S05]  /*39f0*/  BSYNC B1 ;  /* 0x0000000000017941 */ /* 0x000fea0003800000 */
.L_x_23034:
        /* <DEDUP_REMOVED lines=10> */
.L_x_23030:
[----:B------:R-:W-:Y:S05]  /*3aa0*/  BSYNC B0 ;  /* 0x0000000000007941 */ /* 0x000fea0003800000 */
.L_x_23029:
        /* <DEDUP_REMOVED lines=20> */
.L_x_23039:
[----:B------:R-:W-:Y:S05]  /*3bf0*/  BSYNC B0 ;  /* 0x0000000000007941 */ /* 0x000fea0003800000 */
.L_x_23038:
[----:B--2---:R-:W-:Y:S01]  /*3c00*/  @P3 IMAD.WIDE.U32 R94, R96, 0x10, R100 ;  /* 0x00000010605e3825 */ /* 0x004fe200078e0064 */
[----:B------:R-:W0:Y:S04]  /*3c10*/  @P0 LDG.E.128 R76, desc[UR4][R98.64] ;  /* 0x00000004624c0981 */ /* 0x000e28000c1e1d00 */
[----:B-----5:R1:W5:Y:S01]  /*3c20*/  @P3 LDG.E.128 R80, desc[UR4][R94.64] ;  /* 0x000000045e503981 */ /* 0x020362000c1e1d00 */
[----:B------:R-:W-:Y:S01]  /*3c30*/  @!P4 ISETP.NE.U32.AND P1, PT, R108, RZ, PT ;  /* 0x000000ff6c00c20c */ /* 0x000fe20003f25070 */
[----:B------:R-:W-:Y:S01]  /*3c40*/  BSSY B0, `(.L_x_23040) ;  /* 0x000005b000007945 */ /* 0x000fe20003800000 */
[----:B------:R-:W-:Y:S02]  /*3c50*/  @!P4 IMAD.MOV.U32 R100, RZ, RZ, R102 ;  /* 0x000000ffff64c224 */ /* 0x000fe400078e0066 */
[----:B------:R-:W-:-:S04]  /*3c60*/  @!P4 ISETP.NE.AND.EX P1, PT, R109, RZ, PT, P1 ;  /* 0x000000ff6d00c20c */ /* 0x000fc80003f25310 */
[----:B0-----:R-:W-:Y:S01]  /*3c70*/  @!P4 FSEL R92, R76, RZ, P1 ;  /* 0x000000ff4c5cc208 */ /* 0x001fe20000800000 */
        /* <DEDUP_REMOVED lines=13> */
.L_x_23043:
[----:B------:R-:W-:-:S07]  /*3d50*/  MOV R103, R136 ;  /* 0x0000008800677202 */ /* 0x000fce0000000f00 */
.L_x_23044:
[----:B------:R-:W-:Y:S05]  /*3d60*/  BSYNC B1 ;  /* 0x0000000000017941 */ /* 0x000fea0003800000 */
.L_x_23042:
        /* <DEDUP_REMOVED lines=16> */
.L_x_23048:
[----:B------:R-:W-:Y:S05]  /*3e70*/  BSYNC B2 ;  /* 0x0000000000027941 */ /* 0x000fea0003800000 */
.L_x_23047:
        /* <DEDUP_REMOVED lines=44> */
.L_x_23046:
[----:B------:R-:W-:Y:S05]  /*4140*/  BSYNC B1 ;  /* 0x0000000000017941 */ /* 0x000fea0003800000 */
.L_x_23045:
        /* <DEDUP_REMOVED lines=10> */
.L_x_23041:
[----:B------:R-:W-:Y:S05]  /*41f0*/  BSYNC B0 ;  /* 0x0000000000007941 */ /* 0x000fea0003800000 */
.L_x_23040:
        /* <DEDUP_REMOVED lines=18> */
.L_x_23052:
[----:B------:R-:W-:-:S07]  /*4320*/  IMAD.MOV.U32 R93, RZ, RZ, R136 ;  /* 0x000000ffff5d7224 */ /* 0x000fce00078e0088 */
.L_x_23053:
[----:B------:R-:W-:Y:S05]  /*4330*/  BSYNC B1 ;  /* 0x0000000000017941 */ /* 0x000fea0003800000 */
.L_x_23051:
        /* <DEDUP_REMOVED lines=16> */
.L_x_23057:
[----:B------:R-:W-:Y:S05]  /*4440*/  BSYNC B2 ;  /* 0x0000000000027941 */ /* 0x000fea0003800000 */
.L_x_23056:
        /* <DEDUP_REMOVED lines=44> */
.L_x_23055:
[----:B------:R-:W-:Y:S05]  /*4710*/  BSYNC B1 ;  /* 0x0000000000017941 */ /* 0x000fea0003800000 */
.L_x_23054:
        /* <DEDUP_REMOVED lines=10> */
.L_x_23050:
[----:B------:R-:W-:Y:S05]  /*47c0*/  BSYNC B0 ;  /* 0x0000000000007941 */ /* 0x000fea0003800000 */
.L_x_23049:
        /* <DEDUP_REMOVED lines=18> */
.L_x_23061:
[----:B------:R-:W-:-:S07]  /*48f0*/  MOV R106, R136 ;  /* 0x00000088006a7202 */ /* 0x000fce0000000f00 */
.L_x_23062:
[----:B------:R-:W-:Y:S05]  /*4900*/  BSYNC B1 ;  /* 0x0000000000017941 */ /* 0x000fea0003800000 */
.L_x_23060:
        /* <DEDUP_REMOVED lines=16> */
.L_x_23066:
[----:B------:R-:W-:Y:S05]  /*4a10*/  BSYNC B2 ;  /* 0x0000000000027941 */ /* 0x000fea0003800000 */
.L_x_23065:
        /* <DEDUP_REMOVED lines=44> */
.L_x_23064:
[----:B------:R-:W-:Y:S05]  /*4ce0*/  BSYNC B1 ;  /* 0x0000000000017941 */ /* 0x000fea0003800000 */
.L_x_23063:
        /* <DEDUP_REMOVED lines=10> */
.L_x_23059:
[----:B------:R-:W-:Y:S05]  /*4d90*/  BSYNC B0 ;  /* 0x0000000000007941 */ /* 0x000fea0003800000 */
.L_x_23058:
        /* <DEDUP_REMOVED lines=18> */
.L_x_23070:
[----:B------:R-:W-:-:S07]  /*4ec0*/  IMAD.MOV.U32 R95, RZ, RZ, R136 ;  /* 0x000000ffff5f7224 */ /* 0x000fce00078e0088 */
.L_x_23071:
[----:B------:R-:W-:Y:S05]  /*4ed0*/  BSYNC B1 ;  /* 0x0000000000017941 */ /* 0x000fea0003800000 */
.L_x_23069:
        /* <DEDUP_REMOVED lines=16> */
.L_x_23075:
[----:B------:R-:W-:Y:S05]  /*4fe0*/  BSYNC B2 ;  /* 0x0000000000027941 */ /* 0x000fea0003800000 */
.L_x_23074:
        /* <DEDUP_REMOVED lines=44> */
.L_x_23073:
[----:B------:R-:W-:Y:S05]  /*52b0*/  BSYNC B1 ;  /* 0x0000000000017941 */ /* 0x000fea0003800000 */
.L_x_23072:
        /* <DEDUP_REMOVED lines=10> */
.L_x_23068:
[----:B------:R-:W-:Y:S05]  /*5360*/  BSYNC B0 ;  /* 0x0000000000007941 */ /* 0x000fea0003800000 */
.L_x_23067:
        /* <DEDUP_REMOVED lines=20> */
.L_x_23077:
[----:B------:R-:W-:Y:S05]  /*54b0*/  BSYNC B0 ;  /* 0x0000000000007941 */ /* 0x000fea0003800000 */
.L_x_23076:
        /* <DEDUP_REMOVED lines=21> */
.L_x_23081:
[----:B------:R-:W-:-:S07]  /*5610*/  MOV R138, R136 ;  /* 0x00000088008a7202 */ /* 0x000fce0000000f00 */
.L_x_23082:
[----:B------:R-:W-:Y:S05]  /*5620*/  BSYNC B1 ;  /* 0x0000000000017941 */ /* 0x000fea0003800000 */
.L_x_23080:
        /* <DEDUP_REMOVED lines=16> */
.L_x_23086:
[----:B------:R-:W-:Y:S05]  /*5730*/  BSYNC B2 ;  /* 0x0000000000027941 */ /* 0x000fea0003800000 */
.L_x_23085:
        /* <DEDUP_REMOVED lines=44> */
.L_x_23084:
[----:B------:R-:W-:Y:S05]  /*5a00*/  BSYNC B1 ;  /* 0x0000000000017941 */ /* 0x000fea0003800000 */
.L_x_23083:
        /* <DEDUP_REMOVED lines=10> */
.L_x_23079:
[----:B------:R-:W-:Y:S05]  /*5ab0*/  BSYNC B0 ;  /* 0x0000000000007941 */ /* 0x000fea0003800000 */
.L_x_23078:
        /* <DEDUP_REMOVED lines=18> */
.L_x_23090:
[----:B------:R-:W-:-:S07]  /*5be0*/  IMAD.MOV.U32 R97, RZ, RZ, R136 ;  /* 0x000000ffff617224 */ /* 0x000fce00078e0088 */
.L_x_23091:
[----:B------:R-:W-:Y:S05]  /*5bf0*/  BSYNC B1 ;  /* 0x0000000000017941 */ /* 0x000fea0003800000 */
.L_x_23089:
        /* <DEDUP_REMOVED lines=16> */
.L_x_23095:
[----:B------:R-:W-:Y:S05]  /*5d00*/  BSYNC B2 ;  /* 0x0000000000027941 */ /* 0x000fea0003800000 */
.L_x_23094:
        /* <DEDUP_REMOVED lines=44> */
.L_x_23093:
[----:B------:R-:W-:Y:S05]  /*5fd0*/  BSYNC B1 ;  /* 0x0000000000017941 */ /* 0x000fea0003800000 */
.L_x_23092:
        /* <DEDUP_REMOVED lines=10> */
.L_x_23088:
[----:B------:R-:W-:Y:S05]  /*6080*/  BSYNC B0 ;  /* 0x0000000000007941 */ /* 0x000fea0003800000 */
.L_x_23087:
        /* <DEDUP_REMOVED lines=18> */
.L_x_23099:
[----:B------:R-:W-:-:S07]  /*61b0*/  MOV R140, R136 ;  /* 0x00000088008c7202 */ /* 0x000fce0000000f00 */
.L_x_23100:
[----:B------:R-:W-:Y:S05]  /*61c0*/  BSYNC B1 ;  /* 0x0000000000017941 */ /* 0x000fea0003800000 */
.L_x_23098:
        /* <DEDUP_REMOVED lines=16> */
.L_x_23104:
[----:B------:R-:W-:Y:S05]  /*62d0*/  BSYNC B2 ;  /* 0x0000000000027941 */ /* 0x000fea0003800000 */
.L_x_23103:
        /* <DEDUP_REMOVED lines=44> */
.L_x_23102:
[----:B------:R-:W-:Y:S05]  /*65a0*/  BSYNC B1 ;  /* 0x0000000000017941 */ /* 0x000fea0003800000 */
.L_x_23101:
        /* <DEDUP_REMOVED lines=10> */
.L_x_23097:
[----:B------:R-:W-:Y:S05]  /*6650*/  BSYNC B0 ;  /* 0x0000000000007941 */ /* 0x000fea0003800000 */
.L_x_23096:
        /* <DEDUP_REMOVED lines=18> */
.L_x_23108:
[----:B------:R-:W-:-:S07]  /*6780*/  IMAD.MOV.U32 R99, RZ, RZ, R136 ;  /* 0x000000ffff637224 */ /* 0x000fce00078e0088 */
.L_x_23109:
[----:B------:R-:W-:Y:S05]  /*6790*/  BSYNC B1 ;  /* 0x0000000000017941 */ /* 0x000fea0003800000 */
.L_x_23107:
        /* <DEDUP_REMOVED lines=16> */
.L_x_23113:
[----:B------:R-:W-:Y:S05]  /*68a0*/  BSYNC B2 ;  /* 0x0000000000027941 */ /* 0x000fea0003800000 */
.L_x_23112:
        /* <DEDUP_REMOVED lines=44> */
.L_x_23111:
[----:B------:R-:W-:Y:S05]  /*6b70*/  BSYNC B1 ;  /* 0x0000000000017941 */ /* 0x000fea0003800000 */
.L_x_23110:
        /* <DEDUP_REMOVED lines=10> */
.L_x_23106:
[----:B------:R-:W-:Y:S05]  /*6c20*/  BSYNC B0 ;  /* 0x0000000000007941 */ /* 0x000fea0003800000 */
.L_x_23105:
        /* <DEDUP_REMOVED lines=10> */
[----:B------:R-:W-:Y:S02]  /*6cd0*/  IMAD.U32 R152, R140, 0x10000, RZ ;  /* 0x000100008c987824 */ /* 0x000fe400078e00ff */
[----:B0-----:R-:W-:-:S03]  /*6ce0*/  IMAD.WIDE.U32 R100, R100, 0x4, R102 ;  /* 0x0000000464647825 */ /* 0x001fc600078e0066 */
        /* <DEDUP_REMOVED lines=8> */
.L_x_23115:
[----:B------:R-:W-:Y:S05]  /*6d70*/  BSYNC B0 ;  /* 0x0000000000007941 */ /* 0x000fea0003800000 */
.L_x_23114:
        /* <DEDUP_REMOVED lines=21> */
.L_x_23119:
[----:B------:R-:W-:-:S07]  /*6ed0*/  MOV R138, R136 ;  /* 0x00000088008a7202 */ /* 0x000fce0000000f00 */
.L_x_23120:
[----:B------:R-:W-:Y:S05]  /*6ee0*/  BSYNC B1 ;  /* 0x0000000000017941 */ /* 0x000fea0003800000 */
.L_x_23118:
        /* <DEDUP_REMOVED lines=16> */
.L_x_23124:
[----:B------:R-:W-:Y:S05]  /*6ff0*/  BSYNC B2 ;  /* 0x0000000000027941 */ /* 0x000fea0003800000 */
.L_x_23123:
        /* <DEDUP_REMOVED lines=44> */
.L_x_23122:
[----:B------:R-:W-:Y:S05]  /*72c0*/  BSYNC B1 ;  /* 0x0000000000017941 */ /* 0x000fea0003800000 */
.L_x_23121:
        /* <DEDUP_REMOVED lines=10> */
.L_x_23117:
[----:B------:R-:W-:Y:S05]  /*7370*/  BSYNC B0 ;  /* 0x0000000000007941 */ /* 0x000fea0003800000 */
.L_x_23116:
        /* <DEDUP_REMOVED lines=18> */
.L_x_23128:
[----:B------:R-:W-:-:S07]  /*74a0*/  IMAD.MOV.U32 R101, RZ, RZ, R136 ;  /* 0x000000ffff657224 */ /* 0x000fce00078e0088 */
.L_x_23129:
[----:B------:R-:W-:Y:S05]  /*74b0*/  BSYNC B1 ;  /* 0x0000000000017941 */ /* 0x000fea0003800000 */
.L_x_23127:
        /* <DEDUP_REMOVED lines=16> */
.L_x_23133:
[----:B------:R-:W-:Y:S05]  /*75c0*/  BSYNC B2 ;  /* 0x0000000000027941 */ /* 0x000fea0003800000 */
.L_x_23132:
        /* <DEDUP_REMOVED lines=44> */
.L_x_23131:
[----:B------:R-:W-:Y:S05]  /*7890*/  BSYNC B1 ;  /* 0x0000000000017941 */ /* 0x000fea0003800000 */
.L_x_23130:
        /* <DEDUP_REMOVED lines=10> */
.L_x_23126:
[----:B------:R-:W-:Y:S05]  /*7940*/  BSYNC B0 ;  /* 0x0000000000007941 */ /* 0x000fea0003800000 */
.L_x_23125:
        /* <DEDUP_REMOVED lines=18> */
.L_x_23137:
[----:B------:R-:W-:-:S07]  /*7a70*/  MOV R140, R136 ;  /* 0x00000088008c7202 */ /* 0x000fce0000000f00 */
.L_x_23138:
[----:B------:R-:W-:Y:S05]  /*7a80*/  BSYNC B1 ;  /* 0x0000000000017941 */ /* 0x000fea0003800000 */
.L_x_23136:
        /* <DEDUP_REMOVED lines=16> */
.L_x_23142:
[----:B------:R-:W-:Y:S05]  /*7b90*/  BSYNC B2 ;  /* 0x0000000000027941 */ /* 0x000fea0003800000 */
.L_x_23141:
        /* <DEDUP_REMOVED lines=11> */
[----:B------:R-:W-:Y:S01]  /*7c50*/  IMAD.WIDE.U32 R150, R147, -0x326172a9, RZ ;  /* 0xcd9e8d5793967825 */ /* 0x000fe200078e00ff */
[----:B------:R-:W-:-:S04]  /*7c60*/  HFMA2.MMA R147, -RZ, RZ, 0, 0 ;  /* 0x00000000ff937435 */ /* 0x000fc800000001ff */
        /* <DEDUP_REMOVED lines=27> */
[----:B------:R-:W-:Y:S02]  /*7e20*/  MOV R136, R130 ;  /* 0x0000008200887202 */ /* 0x000fe40000000f00 */
[----:B------:R-:W-:Y:S01]  /*7e30*/  LOP3.LUT R131, R131, R150, R129, 0x96, !PT ;  /* 0x0000009683837212 */ /* 0x000fe200078e9681 */
[----:B------:R-:W-:Y:S01]  /*7e40*/  IMAD.MOV.U32 R134, RZ, RZ, R102 ;  /* 0x000000ffff867224 */ /* 0x000fe200078e0066 */
[----:B------:R-:W-:-:S07]  /*7e50*/  LOP3.LUT R130, R103, R148, R128, 0x96, !PT ;  /* 0x0000009467827212 */ /* 0x000fce00078e9680 */
.L_x_23140:
[----:B------:R-:W-:Y:S05]  /*7e60*/  BSYNC B1 ;  /* 0x0000000000017941 */ /* 0x000fea0003800000 */
.L_x_23139:
        /* <DEDUP_REMOVED lines=10> */
.L_x_23135:
[----:B------:R-:W-:Y:S05]  /*7f10*/  BSYNC B0 ;  /* 0x0000000000007941 */ /* 0x000fea0003800000 */
.L_x_23134:
        /* <DEDUP_REMOVED lines=18> */
.L_x_23146:
[----:B------:R-:W-:-:S07]  /*8040*/  IMAD.MOV.U32 R103, RZ, RZ, R136 ;  /* 0x000000ffff677224 */ /* 0x000fce00078e0088 */
.L_x_23147:
[----:B------:R-:W-:Y:S05]  /*8050*/  BSYNC B1 ;  /* 0x0000000000017941 */ /* 0x000fea0003800000 */
.L_x_23145:
        /* <DEDUP_REMOVED lines=16> */
.L_x_23151:
[----:B------:R-:W-:Y:S05]  /*8160*/  BSYNC B2 ;  /* 0x0000000000027941 */ /* 0x000fea0003800000 */
.L_x_23150:
        /* <DEDUP_REMOVED lines=44> */
.L_x_23149:
[----:B------:R-:W-:Y:S05]  /*8430*/  BSYNC B1 ;  /* 0x0000000000017941 */ /* 0x000fea0003800000 */
.L_x_23148:
        /* <DEDUP_REMOVED lines=10> */
.L_x_23144:
[----:B------:R-:W-:Y:S05]  /*84e0*/  BSYNC B0 ;  /* 0x0000000000007941 */ /* 0x000fea0003800000 */
.L_x_23143:
        /* <DEDUP_REMOVED lines=9> */
[----:B------:R-:W0:Y:S02]  /*8580*/  LDC.64 R104, c[0x0][0x240] ;  /* 0x00009000ff687b82 */ /* 0x000e240000000a00 */
[----:B0-----:R-:W-:-:S04]  /*8590*/  IMAD.WIDE.U32 R106, R106, 0x4, R104 ;  /* 0x000000046a6a7825 */ /* 0x001fc800078e0068 */
[----:B------:R-:W-:-:S05]  /*85a0*/  IMAD.U32 R104, R140, 0x10000, RZ ;  /* 0x000100008c687824 */ /* 0x000fca00078e00ff */
        /* <DEDUP_REMOVED lines=8> */
.L_x_23153:
[----:B------:R-:W-:Y:S05]  /*8630*/  BSYNC B0 ;  /* 0x0000000000007941 */ /* 0x000fea0003800000 */
.L_x_23152:
        /* <DEDUP_REMOVED lines=21> */
.L_x_23157:
[----:B------:R-:W-:-:S07]  /*8790*/  MOV R138, R136 ;  /* 0x00000088008a7202 */ /* 0x000fce0000000f00 */
.L_x_23158:
[----:B------:R-:W-:Y:S05]  /*87a0*/  BSYNC B1 ;  /* 0x0000000000017941 */ /* 0x000fea0003800000 */
.L_x_23156:
        /* <DEDUP_REMOVED lines=16> */
.L_x_23162:
[----:B------:R-:W-:Y:S05]  /*88b0*/  BSYNC B2 ;  /* 0x0000000000027941 */ /* 0x000fea0003800000 */
.L_x_23161:
        /* <DEDUP_REMOVED lines=44> */
.L_x_23160:
[----:B------:R-:W-:Y:S05]  /*8b80*/  BSYNC B1 ;  /* 0x0000000000017941 */ /* 0x000fea0003800000 */
.L_x_23159:
        /* <DEDUP_REMOVED lines=10> */
.L_x_23155:
[----:B------:R-:W-:Y:S05]  /*8c30*/  BSYNC B0 ;  /* 0x0000000000007941 */ /* 0x000fea0003800000 */
.L_x_23154:
        /* <DEDUP_REMOVED lines=18> */
.L_x_23166:
[----:B------:R-:W-:-:S07]  /*8d60*/  IMAD.MOV.U32 R105, RZ, RZ, R136 ;  /* 0x000000ffff697224 */ /* 0x000fce00078e0088 */
.L_x_23167:
[----:B------:R-:W-:Y:S05]  /*8d70*/  BSYNC B1 ;  /* 0x0000000000017941 */ /* 0x000fea0003800000 */
.L_x_23165:
        /* <DEDUP_REMOVED lines=16> */
.L_x_23171:
[----:B------:R-:W-:Y:S05]  /*8e80*/  BSYNC B2 ;  /* 0x0000000000027941 */ /* 0x000fea0003800000 */
.L_x_23170:
        /* <DEDUP_REMOVED lines=44> */
.L_x_23169:
[----:B------:R-:W-:Y:S05]  /*9150*/  BSYNC B1 ;  /* 0x0000000000017941 */ /* 0x000fea0003800000 */
.L_x_23168:
        /* <DEDUP_REMOVED lines=10> */
.L_x_23164:
[----:B------:R-:W-:Y:S05]  /*9200*/  BSYNC B0 ;  /* 0x0000000000007941 */ /* 0x000fea0003800000 */
.L_x_23163:
        /* <DEDUP_REMOVED lines=18> */
.L_x_23175:
[----:B------:R-:W-:-:S07]  /*9330*/  MOV R140, R136 ;  /* 0x00000088008c7202 */ /* 0x000fce0000000f00 */
.L_x_23176:
[----:B------:R-:W-:Y:S05]  /*9340*/  BSYNC B1 ;  /* 0x0000000000017941 */ /* 0x000fea0003800000 */
.L_x_23174:
        /* <DEDUP_REMOVED lines=16> */
.L_x_23180:
[----:B------:R-:W-:Y:S05]  /*9450*/  BSYNC B2 ;  /* 0x0000000000027941 */ /* 0x000fea0003800000 */
.L_x_23179:
        /* <DEDUP_REMOVED lines=42> */
[----:B------:R-:W-:Y:S01]  /*9700*/  LOP3.LUT R130, R107, R150, R128, 0x96, !PT ;  /* 0x000000966b827212 */ /* 0x000fe200078e9680 */
[----:B------:R-:W-:-:S11]  /*9710*/  HFMA2.MMA R150, -RZ, RZ, 0, 0 ;  /* 0x00000000ff967435 */ /* 0x000fd600000001ff */
.L_x_23178:
[----:B------:R-:W-:Y:S05]  /*9720*/  BSYNC B1 ;  /* 0x0000000000017941 */ /* 0x000fea0003800000 */
.L_x_23177:
        /* <DEDUP_REMOVED lines=10> */
.L_x_23173:
[----:B------:R-:W-:Y:S05]  /*97d0*/  BSYNC B0 ;  /* 0x0000000000007941 */ /* 0x000fea0003800000 */
.L_x_23172:
        /* <DEDUP_REMOVED lines=18> */
.L_x_23184:
[----:B------:R-:W-:-:S07]  /*9900*/  IMAD.MOV.U32 R107, RZ, RZ, R136 ;  /* 0x000000ffff6b7224 */ /* 0x000fce00078e0088 */
.L_x_23185:
[----:B------:R-:W-:Y:S05]  /*9910*/  BSYNC B1 ;  /* 0x0000000000017941 */ /* 0x000fea0003800000 */
.L_x_23183:
        /* <DEDUP_REMOVED lines=16> */
.L_x_23189:
[----:B------:R-:W-:Y:S05]  /*9a20*/  BSYNC B2 ;  /* 0x0000000000027941 */ /* 0x000fea0003800000 */
.L_x_23188:
        /* <DEDUP_REMOVED lines=44> */
.L_x_23187:
[----:B------:R-:W-:Y:S05]  /*9cf0*/  BSYNC B1 ;  /* 0x0000000000017941 */ /* 0x000fea0003800000 */
.L_x_23186:
        /* <DEDUP_REMOVED lines=10> */
.L_x_23182:
[----:B------:R-:W-:Y:S05]  /*9da0*/  BSYNC B0 ;  /* 0x0000000000007941 */ /* 0x000fea0003800000 */
.L_x_23181:
        /* <DEDUP_REMOVED lines=43> */
.L_x_23191:
[----:B------:R-:W-:Y:S05]  /*a060*/  BSYNC B0 ;  /* 0x0000000000007941 */ /* 0x000fea0003800000 */
.L_x_23190:
        /* <DEDUP_REMOVED lines=72> */
.L_x_23206:
        /* <DEDUP_REMOVED lines=22> */
[----:B------:R-:W-:Y:S02]  /*a650*/  LOP3.LUT P1, RZ, R145, 0x1f, R150, 0xf8, !PT ;  /* 0x0000001f91ff7812 */ /* 0x000fe4000782f896 */
[----:B------:R-:W-:Y:S01]  /*a660*/  I2FP.F32.S32 R153, R0 ;  /* 0x0000000000997245 */ /* 0x000fe20000201400 */
[----:B------:R-:W1:Y:S02]  /*a670*/  SHFL.DOWN PT, R147, R0, 0x4, 0x1f ;  /* 0x08801f0000937f89 */ /* 0x000e6400000e0000 */
[----:B-1----:R-:W-:Y:S01]  /*a680*/  IMAD.IADD R151, R147, 0x1, R0 ;  /* 0x0000000193977824 */ /* 0x002fe200078e0200 */
[----:B0-----:R-:W-:-:S04]  /*a690*/  I2FP.F32.S32 R154, R147 ;  /* 0x00000093009a7245 */ /* 0x001fc80000201400 */
[----:B------:R-:W-:-:S04]  /*a6a0*/  I2FP.F32.S32 R147, R151 ;  /* 0x0000009700937245 */ /* 0x000fc80000201400 */
[----:B------:R-:W0:Y:S01]  /*a6b0*/  MUFU.RCP R152, R147 ;  /* 0x0000009300987308 */ /* 0x000e220000001000 */
[----:B------:R-:W1:Y:S04]  /*a6c0*/  SHFL.DOWN PT, R149, R108, 0x4, 0x1f ;  /* 0x08801f006c957f89 */ /* 0x000e6800000e0000 */
[----:B------:R-:W2:Y:S01]  /*a6d0*/  SHFL.DOWN PT, R144, R109, 0x4, 0x1f ;  /* 0x08801f006d907f89 */ /* 0x000ea200000e0000 */
        /* <DEDUP_REMOVED lines=15> */
[----:B------:R-:W1:Y:S02]  /*a7d0*/  SHFL.DOWN PT, R155, R144, 0x1, 0x1f ;  /* 0x08201f00909b7f89 */ /* 0x000e6400000e0000 */
[----:B0-----:R-:W-:Y:S01]  /*a7e0*/  FMUL.FTZ R152, R153, R156 ;  /* 0x0000009c99987220 */ /* 0x001fe20000410000 */
[----:B------:R-:W0:Y:S01]  /*a7f0*/  MUFU.RCP R151, R109 ;  /* 0x0000006d00977308 */ /* 0x000e220000001000 */
[----:B------:R-:W-:-:S02]  /*a800*/  FADD.FTZ R153, R0, -R153 ;  /* 0x8000009900997221 */ /* 0x000fc40000010000 */
[----:B------:R-:W-:Y:S02]  /*a810*/  FFMA.FTZ R152, R147, R0, R152 ;  /* 0x0000000093987223 */ /* 0x000fe40000010098 */
[----:B------:R-:W-:-:S04]  /*a820*/  FMUL.FTZ R0, R153, R153 ;  /* 0x0000009999007220 */ /* 0x000fc80000410000 */
[----:B------:R-:W-:Y:S01]  /*a830*/  FMUL.FTZ R0, R147, R0 ;  /* 0x0000000093007220 */ /* 0x000fe20000410000 */
[----:B--2---:R-:W-:-:S03]  /*a840*/  FADD.FTZ R108, R149, R108 ;  /* 0x0000006c956c7221 */ /* 0x004fc60000010000 */
[----:B------:R-:W-:Y:S01]  /*a850*/  FMUL.FTZ R0, R0, R156 ;  /* 0x0000009c00007220 */ /* 0x000fe20000410000 */
[----:B0-----:R-:W-:-:S03]  /*a860*/  FMUL.FTZ R152, R151, R152 ;  /* 0x0000009897987220 */ /* 0x001fc60000410000 */
        /* <DEDUP_REMOVED lines=10> */
[----:B------:R-:W-:Y:S01]  /*a910*/  FMUL.FTZ R144, R147, R147 ;  /* 0x0000009393907220 */ /* 0x000fe20000410000 */
[----:B-1----:R-:W-:Y:S01]  /*a920*/  FADD.FTZ R149, R0, R149 ;  /* 0x0000009500957221 */ /* 0x002fe20000010000 */
[----:B------:R-:W0:Y:S01]  /*a930*/  @!P1 LDC.64 R152, c[0x0][0x258] ;  /* 0x00009600ff989b82 */ /* 0x000e220000000a00 */
[----:B--2---:R-:W-:Y:S01]  /*a940*/  FMUL.FTZ R151, R108, R151 ;  /* 0x000000976c977220 */ /* 0x004fe20000410000 */
[----:B------:R-:W-:-:S04]  /*a950*/  FMUL.FTZ R144, R109, R144 ;  /* 0x000000906d907220 */ /* 0x000fc80000410000 */
[----:B------:R-:W-:Y:S01]  /*a960*/  FMUL.FTZ R144, R144, R155 ;  /* 0x0000009b90907220 */ /* 0x000fe20000410000 */
[----:B------:R-:W1:Y:S03]  /*a970*/  SHFL.IDX PT, R151, R151, RZ, 0x1f ;  /* 0x00001fff97977589 */ /* 0x000e6600000e0000 */
[----:B------:R-:W-:Y:S02]  /*a980*/  FFMA.FTZ R149, R108, R144, R149 ;  /* 0x000000906c957223 */ /* 0x000fe40000010095 */
[----:B------:R-:W2:Y:S04]  /*a990*/  LDC R108, c[0x0][0x2d8] ;  /* 0x0000b600ff6c7b82 */ /* 0x000ea80000000800 */
[----:B------:R-:W2:Y:S04]  /*a9a0*/  SHFL.IDX PT, R149, R149, RZ, 0x1f ;  /* 0x00001fff95957589 */ /* 0x000ea800000e0000 */
[----:B------:R-:W3:Y:S01]  /*a9b0*/  @!P1 LDC.64 R144, c[0x0][0x250] ;  /* 0x00009400ff909b82 */ /* 0x000ee20000000a00 */
[----:B-1----:R-:W-:-:S05]  /*a9c0*/  FMUL.FTZ R0, R151, R151 ;  /* 0x0000009797007220 */ /* 0x002fca0000410000 */
[----:B------:R-:W-:Y:S01]  /*a9d0*/  FSEL R109, R0, RZ, P2 ;  /* 0x000000ff006d7208 */ /* 0x000fe20001000000 */
[----:B--2---:R-:W-:-:S04]  /*a9e0*/  FFMA.FTZ R0, R149, UR7, R108 ;  /* 0x0000000795007c23 */ /* 0x004fc8000801006c */
[----:B------:R-:W-:Y:S01]  /*a9f0*/  FADD.FTZ R0, R0, R109 ;  /* 0x0000006d00007221 */ /* 0x000fe20000010000 */
[C---:B---3--:R-:W-:Y:S02]  /*aa00*/  @!P1 LEA R108, P3, R111.reuse, R144, 0x2 ;  /* 0x000000906f6c9211 */ /* 0x048fe400078610ff */
        /* <DEDUP_REMOVED lines=14> */
[----:B------:R-:W0:Y:S01]  /*aaf0*/  LDC.64 R88, c[0x0][0x2b8] ;  /* 0x0000ae00ff587b82 */ /* 0x000e220000000a00 */
[----:B------:R-:W-:Y:S01]  /*ab00*/  SHF.R.S32.HI R0, RZ, 0x1f, R143 ;  /* 0x0000001fff007819 */ /* 0x000fe2000001148f */
[C---:B------:R-:W-:Y:S01]  /*ab10*/  FADD.FTZ R85, -R108.reuse, R85 ;  /* 0x000000556c557221 */ /* 0x040fe20000010100 */
[C---:B------:R-:W-:Y:S01]  /*ab20*/  FADD.FTZ R86, -R108.reuse, R86 ;  /* 0x000000566c567221 */ /* 0x040fe20000010100 */
[----:B------:R-:W-:Y:S01]  /*ab30*/  FADD.FTZ R87, -R108, R87 ;  /* 0x000000576c577221 */ /* 0x000fe20000010100 */
[----:B------:R-:W-:Y:S01]  /*ab40*/  LEA.HI R143, R0, R143, RZ, 0x2 ;  /* 0x0000008f008f7211 */ /* 0x000fe200078f10ff */
[C---:B------:R-:W-:Y:S01]  /*ab50*/  FADD.FTZ R144, -R108.reuse, R91 ;  /* 0x0000005b6c907221 */ /* 0x040fe20000010100 */
[C---:B------:R-:W-:Y:S01]  /*ab60*/  FMUL.FTZ R91, R157.reuse, R84 ;  /* 0x000000549d5b7220 */ /* 0x040fe20000410000 */
[C---:B------:R-:W-:Y:S01]  /*ab70*/  FMUL.FTZ R0, R157.reuse, R85 ;  /* 0x000000559d007220 */ /* 0x040fe20000410000 */
[C---:B------:R-:W-:Y:S01]  /*ab80*/  FMUL.FTZ R85, R157.reuse, R86 ;  /* 0x000000569d557220 */ /* 0x040fe20000410000 */
[----:B------:R-:W-:Y:S01]  /*ab90*/  FMUL.FTZ R84, R157, R87 ;  /* 0x000000579d547220 */ /* 0x000fe20000410000 */
[C---:B------:R-:W-:Y:S01]  /*aba0*/  FADD.FTZ R90, -R108.reuse, R90 ;  /* 0x0000005a6c5a7221 */ /* 0x040fe20000010100 */
[C---:B------:R-:W-:Y:S01]  /*abb0*/  FADD.FTZ R150, -R108.reuse, R96 ;  /* 0x000000606c967221 */ /* 0x040fe20000010100 */
[C---:B------:R-:W-:Y:S01]  /*abc0*/  FADD.FTZ R152, -R108.reuse, R98 ;  /* 0x000000626c987221 */ /* 0x040fe20000010100 */
[----:B------:R-:W-:Y:S01]  /*abd0*/  LEA.HI.SX32 R143, R143, R110, 0x1e ;  /* 0x0000006e8f8f7211 */ /* 0x000fe200078ff2ff */
[C---:B------:R-:W-:Y:S01]  /*abe0*/  FADD.FTZ R145, -R108.reuse, R92 ;  /* 0x0000005c6c917221 */ /* 0x040fe20000010100 */
[C---:B------:R-:W-:Y:S01]  /*abf0*/  FADD.FTZ R103, -R108.reuse, R103 ;  /* 0x000000676c677221 */ /* 0x040fe20000010100 */
[C---:B------:R-:W-:Y:S01]  /*ac00*/  FADD.FTZ R105, -R108.reuse, R105 ;  /* 0x000000696c697221 */ /* 0x040fe20000010100 */
[C---:B------:R-:W-:Y:S01]  /*ac10*/  FADD.FTZ R107, -R108.reuse, R107 ;  /* 0x0000006b6c6b7221 */ /* 0x040fe20000010100 */
[C---:B------:R-:W-:Y:S01]  /*ac20*/  FADD.FTZ R149, -R108.reuse, R95 ;  /* 0x0000005f6c957221 */ /* 0x040fe20000010100 */
[C---:B------:R-:W-:Y:S01]  /*ac30*/  FADD.FTZ R153, -R108.reuse, R99 ;  /* 0x000000636c997221 */ /* 0x040fe20000010100 */
[----:B------:R-:W-:Y:S01]  /*ac40*/  FADD.FTZ R155, -R108, R101 ;  /* 0x000000656c9b7221 */ /* 0x000fe20000010100 */
[----:B------:R-:W-:Y:S01]  /*ac50*/  FFMA.FTZ R87, R31, R84, R7 ;  /* 0x000000541f577223 */ /* 0x000fe20000010007 */
[----:B------:R-:W-:Y:S01]  /*ac60*/  FFMA.FTZ R86, R30, R85, R6 ;  /* 0x000000551e567223 */ /* 0x000fe20000010006 */
[C---:B------:R-:W-:Y:S01]  /*ac70*/  FADD.FTZ R146, -R108.reuse, R93 ;  /* 0x0000005d6c927221 */ /* 0x040fe20000010100 */
[C---:B------:R-:W-:Y:S01]  /*ac80*/  FADD.FTZ R147, -R108.reuse, R94 ;  /* 0x0000005e6c937221 */ /* 0x040fe20000010100 */
[----:B------:R-:W-:Y:S01]  /*ac90*/  FADD.FTZ R151, -R108, R97 ;  /* 0x000000616c977221 */ /* 0x000fe20000010100 */
[C---:B------:R-:W-:Y:S01]  /*aca0*/  FMUL.FTZ R95, R157.reuse, R90 ;  /* 0x0000005a9d5f7220 */ /* 0x040fe20000410000 */
[C---:B------:R-:W-:Y:S01]  /*acb0*/  FMUL.FTZ R99, R157.reuse, R150 ;  /* 0x000000969d637220 */ /* 0x040fe20000410000 */
[----:B------:R-:W-:Y:S01]  /*acc0*/  FMUL.FTZ R101, R157, R152 ;  /* 0x000000989d657220 */ /* 0x000fe20000410000 */
[----:B------:R-:W-:Y:S01]  /*acd0*/  FFMA.FTZ R85, R29, R0, R5 ;  /* 0x000000001d557223 */ /* 0x000fe20000010005 */
[----:B------:R-:W-:Y:S01]  /*ace0*/  FFMA.FTZ R84, R28, R91, R4 ;  /* 0x0000005b1c547223 */ /* 0x000fe20000010004 */
[C---:B------:R-:W-:Y:S01]  /*acf0*/  FMUL.FTZ R97, R157.reuse, R145 ;  /* 0x000000919d617220 */ /* 0x040fe20000410000 */
[----:B------:R-:W-:Y:S01]  /*ad00*/  FMUL.FTZ R150, R157, R103 ;  /* 0x000000679d967220 */ /* 0x000fe20000410000 */
[----:B0-----:R-:W-:-:S04]  /*ad10*/  IMAD.WIDE.U32 R90, R143, 0x10, R88 ;  /* 0x000000108f5a7825 */ /* 0x001fc800078e0058 */
[C---:B------:R-:W-:Y:S01]  /*ad20*/  FMUL.FTZ R0, R157.reuse, R105 ;  /* 0x000000699d007220 */ /* 0x040fe20000410000 */
[C---:B------:R-:W-:Y:S01]  /*ad30*/  FMUL.FTZ R152, R157.reuse, R107 ;  /* 0x0000006b9d987220 */ /* 0x040fe20000410000 */
[C---:B------:R-:W-:Y:S01]  /*ad40*/  FADD.FTZ R154, -R108.reuse, R100 ;  /* 0x000000646c9a7221 */ /* 0x040fe20000010100 */
[C---:B------:R-:W-:Y:S01]  /*ad50*/  FADD.FTZ R156, -R108.reuse, R102 ;  /* 0x000000666c9c7221 */ /* 0x040fe20000010100 */
[C---:B------:R-:W-:Y:S01]  /*ad60*/  FADD.FTZ R104, -R108.reuse, R104 ;  /* 0x000000686c687221 */ /* 0x040fe20000010100 */
[----:B------:R-:W-:Y:S01]  /*ad70*/  FADD.FTZ R106, -R108, R106 ;  /* 0x0000006a6c6a7221 */ /* 0x000fe20000010100 */
[----:B------:R-:W-:Y:S01]  /*ad80*/  FMUL.FTZ R93, R157, R109 ;  /* 0x0000006d9d5d7220 */ /* 0x000fe20000410000 */
[----:B------:R-:W-:Y:S01]  /*ad90*/  IADD3 R105, R143, 0x100, RZ ;  /* 0x000001008f697810 */ /* 0x000fe20007ffe0ff */
[----:B------:R-:W-:Y:S01]  /*ada0*/  FMUL.FTZ R92, R157, R142 ;  /* 0x0000008e9d5c7220 */ /* 0x000fe20000410000 */
[----:B------:R-:W-:Y:S01]  /*adb0*/  IADD3 R107, R143, 0x200, RZ ;  /* 0x000002008f6b7810 */ /* 0x000fe20007ffe0ff */
[----:B------:R-:W-:Y:S01]  /*adc0*/  FMUL.FTZ R94, R157, R144 ;  /* 0x000000909d5e7220 */ /* 0x000fe20000410000 */
[C---:B------:R-:W-:Y:S01]  /*add0*/  IADD3 R103, R143.reuse, 0x400, RZ ;  /* 0x000004008f677810 */ /* 0x040fe20007ffe0ff */
        /* <DEDUP_REMOVED lines=12> */
[----:B------:R0:W-:Y:S01]  /*aea0*/  STG.E.128 desc[UR4][R90.64], R84 ;  /* 0x000000545a007986 */ /* 0x0001e2000c101d04 */
[----:B------:R-:W-:-:S04]  /*aeb0*/  IMAD.WIDE.U32 R104, R105, 0x10, R88 ;  /* 0x0000001069687825 */ /* 0x000fc800078e0058 */
[----:B------:R-:W-:-:S04]  /*aec0*/  IMAD.WIDE.U32 R106, R107, 0x10, R88 ;  /* 0x000000106b6a7825 */ /* 0x000fc800078e0058 */
[----:B------:R-:W-:-:S04]  /*aed0*/  IMAD.WIDE.U32 R108, R109, 0x10, R88 ;  /* 0x000000106d6c7825 */ /* 0x000fc800078e0058 */
[----:B------:R-:W-:-:S04]  /*aee0*/  IMAD.WIDE.U32 R142, R103, 0x10, R88 ;  /* 0x00000010678e7825 */ /* 0x000fc800078e0058 */
[----:B------:R-:W-:Y:S01]  /*aef0*/  FFMA.FTZ R103, R51, R152, R27 ;  /* 0x0000009833677223 */ /* 0x000fe2000001001b */
        /* <DEDUP_REMOVED lines=25> */
.L_x_23194:
[----:B------:R-:W-:Y:S05]  /*b090*/  BSYNC B0 ;  /* 0x0000000000007941 */ /* 0x000fea0003800000 */
.L_x_23193:
[----:B------:R-:W-:Y:S01]  /*b0a0*/  VIADD R111, R111, UR10 ;  /* 0x0000000a6f6f7c36 */ /* 0x000fe20008000000 */
[----:B------:R-:W-:-:S04]  /*b0b0*/  SEL R0, RZ, 0x1, P0 ;  /* 0x00000001ff007807 */ /* 0x000fc80000000000 */
[----:B------:R-:W-:-:S13]  /*b0c0*/  ISETP.GE.AND P1, PT, R111, UR11, PT ;  /* 0x0000000b6f007c0c */ /* 0x000fda000bf26270 */
[----:B------:R-:W-:Y:S05]  /*b0d0*/  @!P1 BRA `(.L_x_23195) ;  /* 0xffffff5400fc9947 */ /* 0x000fea000383ffff */
[----:B------:R-:W-:Y:S05]  /*b0e0*/  EXIT ;  /* 0x000000000000794d */ /* 0x000fea0003800000 */
.L_x_23192:
[----:B------:R-:W-:Y:S01]  /*b0f0*/  HFMA2.MMA R157, -RZ, RZ, 0, 5.9604644775390625e-08 ;  /* 0x00000001ff9d7435 */ /* 0x000fe200000001ff */
[----:B------:R-:W-:Y:S01]  /*b100*/  MOV R156, R0 ;  /* 0x00000000009c7202 */ /* 0x000fe20000000f00 */
[----:B------:R-:W-:Y:S01]  /*b110*/  IMAD.MOV.U32 R158, RZ, RZ, 0x1f ;  /* 0x0000001fff9e7424 */ /* 0x000fe200078e00ff */
[----:B0-----:R-:W-:-:S08]  /*b120*/  MOV R153, 0xffffffff ;  /* 0xffffffff00997802 */ /* 0x001fd00000000f00 */
[----:B-----5:R-:W-:Y:S05]  /*b130*/  WARPSYNC.COLLECTIVE R153, `(.L_x_23196) ;  /* 0x0000000099087348 */ /* 0x020fea0003c00000 */
[----:B------:R0:W1:Y:S02]  /*b140*/  SHFL.BFLY P3, R155, R156, R157, R158 ;  /* 0x0c00009d9c9b7389 */ /* 0x000064000006009e */
[----:B01---5:R-:W-:Y:S01]  /*b150*/  ENDCOLLECTIVE ;  /* 0x000000000000791b */ /* 0x023fe20003800000 */
.L_x_23196:
[----:B------:R-:W-:Y:S01]  /*b160*/  HFMA2.MMA R157, -RZ, RZ, 0, 1.1920928955078125e-07 ;  /* 0x00000002ff9d7435 */ /* 0x000fe200000001ff */
[----:B------:R-:W-:-:S05]  /*b170*/  MOV R145, R155 ;  /* 0x0000009b00917202 */ /* 0x000fca0000000f00 */
[----:B------:R-:W-:-:S04]  /*b180*/  FADD.FTZ R145, R0, R145 ;  /* 0x0000009100917221 */ /* 0x000fc80000010000 */
[----:B------:R-:W-:-:S07]  /*b190*/  IMAD.MOV.U32 R156, RZ, RZ, R145 ;  /* 0x000000ffff9c7224 */ /* 0x000fce00078e0091 */
[----:B------:R-:W-:Y:S05]  /*b1a0*/  WARPSYNC.COLLECTIVE R153, `(.L_x_23197) ;  /* 0x0000000099087348 */ /* 0x000fea0003c00000 */
[----:B------:R0:W1:Y:S02]  /*b1b0*/  SHFL.BFLY P3, R155, R156, R157, R158 ;  /* 0x0c00009d9c9b7389 */ /* 0x000064000006009e */
[----:B01----:R-:W-:Y:S01]  /*b1c0*/  ENDCOLLECTIVE ;  /* 0x000000000000791b */ /* 0x003fe20003800000 */
.L_x_23197:
[----:B------:R-:W-:Y:S01]  /*b1d0*/  HFMA2.MMA R157, -RZ, RZ, 0, 2.384185791015625e-07 ;  /* 0x00000004ff9d7435 */ /* 0x000fe200000001ff */
[----:B------:R-:W-:-:S05]  /*b1e0*/  MOV R108, R155 ;  /* 0x0000009b006c7202 */ /* 0x000fca0000000f00 */
[----:B------:R-:W-:-:S04]  /*b1f0*/  FADD.FTZ R147, R145, R108 ;  /* 0x0000006c91937221 */ /* 0x000fc80000010000 */
[----:B------:R-:W-:-:S07]  /*b200*/  IMAD.MOV.U32 R156, RZ, RZ, R147 ;  /* 0x000000ffff9c7224 */ /* 0x000fce00078e0093 */
[----:B------:R-:W-:Y:S05]  /*b210*/  WARPSYNC.COLLECTIVE R153, `(.L_x_23198) ;  /* 0x0000000099087348 */ /* 0x000fea0003c00000 */
[----:B------:R0:W1:Y:S02]  /*b220*/  SHFL.BFLY P3, R155, R156, R157, R158 ;  /* 0x0c00009d9c9b7389 */ /* 0x000064000006009e */
[----:B01----:R-:W-:Y:S01]  /*b230*/  ENDCOLLECTIVE ;  /* 0x000000000000791b */ /* 0x003fe20003800000 */
.L_x_23198:
[----:B------:R-:W-:Y:S01]  /*b240*/  HFMA2.MMA R157, -RZ, RZ, 0, 4.76837158203125e-07 ;  /* 0x00000008ff9d7435 */ /* 0x000fe200000001ff */
[----:B------:R-:W-:-:S05]  /*b250*/  MOV R108, R155 ;  /* 0x0000009b006c7202 */ /* 0x000fca0000000f00 */
[----:B------:R-:W-:-:S04]  /*b260*/  FADD.FTZ R149, R147, R108 ;  /* 0x0000006c93957221 */ /* 0x000fc80000010000 */
[----:B------:R-:W-:-:S07]  /*b270*/  IMAD.MOV.U32 R156, RZ, RZ, R149 ;  /* 0x000000ffff9c7224 */ /* 0x000fce00078e0095 */
[----:B------:R-:W-:Y:S05]  /*b280*/  WARPSYNC.COLLECTIVE R153, `(.L_x_23199) ;  /* 0x0000000099087348 */ /* 0x000fea0003c00000 */
[----:B------:R0:W1:Y:S02]  /*b290*/  SHFL.BFLY P3, R155, R156, R157, R158 ;  /* 0x0c00009d9c9b7389 */ /* 0x000064000006009e */
[----:B01----:R-:W-:Y:S01]  /*b2a0*/  ENDCOLLECTIVE ;  /* 0x000000000000791b */ /* 0x003fe20003800000 */
.L_x_23199:
[----:B------:R-:W-:Y:S01]  /*b2b0*/  HFMA2.MMA R157, -RZ, RZ, 0, 9.5367431640625e-07 ;  /* 0x00000010ff9d7435 */ /* 0x000fe200000001ff */
[----:B------:R-:W-:-:S05]  /*b2c0*/  MOV R108, R155 ;  /* 0x0000009b006c7202 */ /* 0x000fca0000000f00 */
[----:B------:R-:W-:-:S04]  /*b2d0*/  FADD.FTZ R151, R149, R108 ;  /* 0x0000006c95977221 */ /* 0x000fc80000010000 */
[----:B------:R-:W-:-:S07]  /*b2e0*/  IMAD.MOV.U32 R156, RZ, RZ, R151 ;  /* 0x000000ffff9c7224 */ /* 0x000fce00078e0097 */
[----:B------:R-:W-:Y:S05]  /*b2f0*/  WARPSYNC.COLLECTIVE R153, `(.L_x_23200) ;  /* 0x0000000099087348 */ /* 0x000fea0003c00000 */
[----:B------:R0:W1:Y:S02]  /*b300*/  SHFL.BFLY P3, R155, R156, R157, R158 ;  /* 0x0c00009d9c9b7389 */ /* 0x000064000006009e */
[----:B01----:R-:W-:Y:S01]  /*b310*/  ENDCOLLECTIVE ;  /* 0x000000000000791b */ /* 0x003fe20003800000 */
.L_x_23200:
        /* <DEDUP_REMOVED lines=56> */
.L_x_23201:
[----:B------:R-:W-:Y:S01]  /*b6a0*/  HFMA2.MMA R157, -RZ, RZ, 0, 1.1920928955078125e-07 ;  /* 0x00000002ff9d7435 */ /* 0x000fe200000001ff */
[----:B------:R-:W-:-:S05]  /*b6b0*/  MOV R145, R155 ;  /* 0x0000009b00917202 */ /* 0x000fca0000000f00 */
[----:B------:R-:W-:-:S04]  /*b6c0*/  FADD.FTZ R145, R0, R145 ;  /* 0x0000009100917221 */ /* 0x000fc80000010000 */
[----:B------:R-:W-:-:S07]  /*b6d0*/  IMAD.MOV.U32 R156, RZ, RZ, R145 ;  /* 0x000000ffff9c7224 */ /* 0x000fce00078e0091 */
[----:B------:R-:W-:Y:S05]  /*b6e0*/  WARPSYNC.COLLECTIVE R153, `(.L_x_23202) ;  /* 0x0000000099087348 */ /* 0x000fea0003c00000 */
[----:B------:R0:W1:Y:S02]  /*b6f0*/  SHFL.BFLY P3, R155, R156, R157, R158 ;  /* 0x0c00009d9c9b7389 */ /* 0x000064000006009e */
[----:B01----:R-:W-:Y:S01]  /*b700*/  ENDCOLLECTIVE ;  /* 0x000000000000791b */ /* 0x003fe20003800000 */
.L_x_23202:
[----:B------:R-:W-:Y:S01]  /*b710*/  HFMA2.MMA R157, -RZ, RZ, 0, 2.384185791015625e-07 ;  /* 0x00000004ff9d7435 */ /* 0x000fe200000001ff */
[----:B------:R-:W-:-:S05]  /*b720*/  MOV R152, R155 ;  /* 0x0000009b00987202 */ /* 0x000fca0000000f00 */
[----:B------:R-:W-:-:S04]  /*b730*/  FADD.FTZ R152, R145, R152 ;  /* 0x0000009891987221 */ /* 0x000fc80000010000 */
[----:B------:R-:W-:-:S07]  /*b740*/  IMAD.MOV.U32 R156, RZ, RZ, R152 ;  /* 0x000000ffff9c7224 */ /* 0x000fce00078e0098 */
[----:B------:R-:W-:Y:S05]  /*b750*/  WARPSYNC.COLLECTIVE R153, `(.L_x_23203) ;  /* 0x0000000099087348 */ /* 0x000fea0003c00000 */
[----:B------:R0:W1:Y:S02]  /*b760*/  SHFL.BFLY P3, R155, R156, R157, R158 ;  /* 0x0c00009d9c9b7389 */ /* 0x000064000006009e */
[----:B01----:R-:W-:Y:S01]  /*b770*/  ENDCOLLECTIVE ;  /* 0x000000000000791b */ /* 0x003fe20003800000 */
.L_x_23203:
[----:B------:R-:W-:Y:S01]  /*b780*/  HFMA2.MMA R157, -RZ, RZ, 0, 4.76837158203125e-07 ;  /* 0x00000008ff9d7435 */ /* 0x000fe200000001ff */
[----:B------:R-:W-:-:S05]  /*b790*/  MOV R147, R155 ;  /* 0x0000009b00937202 */ /* 0x000fca0000000f00 */
[----:B------:R-:W-:-:S04]  /*b7a0*/  FADD.FTZ R147, R152, R147 ;  /* 0x0000009398937221 */ /* 0x000fc80000010000 */
[----:B------:R-:W-:-:S07]  /*b7b0*/  IMAD.MOV.U32 R156, RZ, RZ, R147 ;  /* 0x000000ffff9c7224 */ /* 0x000fce00078e0093 */
[----:B------:R-:W-:Y:S05]  /*b7c0*/  WARPSYNC.COLLECTIVE R153, `(.L_x_23204) ;  /* 0x0000000099087348 */ /* 0x000fea0003c00000 */
[----:B------:R0:W1:Y:S02]  /*b7d0*/  SHFL.BFLY P3, R155, R156, R157, R158 ;  /* 0x0c00009d9c9b7389 */ /* 0x000064000006009e */
[----:B01----:R-:W-:Y:S01]  /*b7e0*/  ENDCOLLECTIVE ;  /* 0x000000000000791b */ /* 0x003fe20003800000 */
.L_x_23204:
[----:B------:R-:W-:Y:S01]  /*b7f0*/  HFMA2.MMA R157, -RZ, RZ, 0, 9.5367431640625e-07 ;  /* 0x00000010ff9d7435 */ /* 0x000fe200000001ff */
[----:B------:R-:W-:-:S05]  /*b800*/  MOV R154, R155 ;  /* 0x0000009b009a7202 */ /* 0x000fca0000000f00 */
[----:B------:R-:W-:-:S04]  /*b810*/  FADD.FTZ R154, R147, R154 ;  /* 0x0000009a939a7221 */ /* 0x000fc80000010000 */
[----:B------:R-:W-:-:S07]  /*b820*/  IMAD.MOV.U32 R156, RZ, RZ, R154 ;  /* 0x000000ffff9c7224 */ /* 0x000fce00078e009a */
[----:B------:R-:W-:Y:S05]  /*b830*/  WARPSYNC.COLLECTIVE R153, `(.L_x_23205) ;  /* 0x0000000099087348 */ /* 0x000fea0003c00000 */
[----:B------:R0:W1:Y:S02]  /*b840*/  SHFL.BFLY P3, R155, R156, R157, R158 ;  /* 0x0c00009d9c9b7389 */ /* 0x000064000006009e */
[----:B01----:R-:W-:Y:S01]  /*b850*/  ENDCOLLECTIVE ;  /* 0x000000000000791b */ /* 0x003fe20003800000 */
.L_x_23205:
[----:B------:R-:W-:Y:S01]  /*b860*/  MOV R149, R155 ;  /* 0x0000009b00957202 */ /* 0x000fe20000000f00 */
[----:B------:R-:W-:Y:S06]  /*b870*/  BRA `(.L_x_23206) ;  /* 0xffffffec001c7947 */ /* 0x000fec000383ffff */
.L_x_23207:
        /* <DEDUP_REMOVED lines=16> */
.L_x_23367:


//--------------------- .nv.global.init           --------------------------
	.section	.nv.global.init,"aw",@progbits
	.align	4
.nv.global.init:
	.type		mrg32k3aM1SubSeq,@object
	.size		mrg32k3aM1SubSeq,(mrg32k3aM2SubSeq - mrg32k3aM1SubSeq)
mrg32k3aM1SubSeq:
        /*0000*/ 	.byte	0x0b, 0xcc, 0xee, 0x04, 0x73, 0x29, 0x8b, 0x6f, 0xf6, 0x53, 0x03, 0xf6, 0x23, 0xf6, 0xea, 0xda
        /* <DEDUP_REMOVED lines=125> */
	.type		mrg32k3aM2SubSeq,@object
	.size		mrg32k3aM2SubSeq,(mrg32k3aM1 - mrg32k3aM2SubSeq)
mrg32k3aM2SubSeq:
        /* <DEDUP_REMOVED lines=126> */
	.type		mrg32k3aM1,@object
	.size		mrg32k3aM1,(mrg32k3aM1Seq - mrg32k3aM1)
mrg32k3aM1:
        /* <DEDUP_REMOVED lines=144> */
	.type		mrg32k3aM1Seq,@object
	.size		mrg32k3aM1Seq,(mrg32k3aM2 - mrg32k3aM1Seq)
mrg32k3aM1Seq:
        /* <DEDUP_REMOVED lines=144> */
	.type		mrg32k3aM2,@object
	.size		mrg32k3aM2,(mrg32k3aM2Seq - mrg32k3aM2)
mrg32k3aM2:
        /* <DEDUP_REMOVED lines=144> */
	.type		mrg32k3aM2Seq,@object
	.size		mrg32k3aM2Seq,(precalc_xorwow_matrix - mrg32k3aM2Seq)
mrg32k3aM2Seq:
        /* <DEDUP_REMOVED lines=144> */
	.type		precalc_xorwow_matrix,@object
	.size		precalc_xorwow_matrix,(precalc_xorwow_offset_matrix - precalc_xorwow_matrix)
precalc_xorwow_matrix:
        /* <DEDUP_REMOVED lines=6400> */
	.type		precalc_xorwow_offset_matrix,@object
	.size		precalc_xorwow_offset_matrix,(.L_1 - precalc_xorwow_offset_matrix)
precalc_xorwow_offset_matrix:
        /* <DEDUP_REMOVED lines=6400> */
.L_1:


//--------------------- .nv.shared._ZN10layer_norm13ln_fwd_kernelINS_13Kernel_traitsI13__nv_bfloat16S2_S2_S2_fjLj6144ELj1ELj1ELj8ELj16ENS_18Kernel_traits_baseILj6144ES2_S2_S2_S2_fjLj256EEEEELb0ELb0ELb0ELb0EEEvNS_9FwdParamsE --------------------------
	.section	.nv.shared._ZN10layer_norm13ln_fwd_kernelINS_13Kernel_traitsI13__nv_bfloat16S2_S2_S2_fjLj6144ELj1ELj1ELj8ELj16ENS_18Kernel_traits_baseILj6144ES2_S2_S2_S2_fjLj256EEEEELb0ELb0ELb0ELb0EEEvNS_9FwdParamsE,"aw",@nobits
	.sectionflags	@""
	.align	16
	.zero		1024


//--------------------- .nv.shared.reserved.0     --------------------------
	.section	.nv.shared.reserved.0,"aw",@nobits
	.weak		__nv_reservedSMEM_offset_0_alias
	.size		__nv_reservedSMEM_offset_0_alias, 0, 0
	.other		__nv_reservedSMEM_offset_0_alias,@"STO_CUDA_RESERVED_SHARED STV_DEFAULT"
__nv_reservedSMEM_offset_0_alias:
	.zero		0


//--------------------- .nv.shared._ZN10layer_norm13ln_fwd_kernelINS_13Kernel_traitsI13__nv_bfloat16S2_S2_S2_fjLj6144ELj1ELj1ELj8ELj16ENS_18Kernel_traits_baseILj6144ES2_S2_S2_S2_fjLj256EEEEELb0ELb0ELb0ELb1EEEvNS_9FwdParamsE --------------------------
	.section	.nv.shared._ZN10layer_norm13ln_fwd_kernelINS_13Kernel_traitsI13__nv_bfloat16S2_S2_S2_fjLj6144ELj1ELj1ELj8ELj16ENS_18Kernel_traits_baseILj6144ES2_S2_S2_S2_fjLj256EEEEELb0ELb0ELb0ELb1EEEvNS_9FwdParamsE,"aw",@nobits
	.sectionflags	@""
	.align	16
	.zero		1024


//--------------------- .nv.shared._ZN10layer_norm13ln_fwd_kernelINS_13Kernel_traitsI13__nv_bfloat16S2_S2_S2_fjLj6144ELj1ELj1ELj8ELj16ENS_18Kernel_traits_baseILj6144ES2_S2_S2_S2_fjLj256EEEEELb0ELb0ELb1ELb0EEEvNS_9FwdParamsE --------------------------
	.section	.nv.shared._ZN10layer_norm13ln_fwd_kernelINS_13Kernel_traitsI13__nv_bfloat16S2_S2_S2_fjLj6144ELj1ELj1ELj8ELj16ENS_18Kernel_traits_baseILj6144ES2_S2_S2_S2_fjLj256EEEEELb0ELb0ELb1ELb0EEEvNS_9FwdParamsE,"aw",@nobits
	.sectionflags	@""
	.align	16
	.zero		1024


//--------------------- .nv.shared._ZN10layer_norm13ln_fwd_kernelINS_13Kernel_traitsI13__nv_bfloat16S2_S2_S2_fjLj6144ELj1ELj1ELj8ELj16ENS_18Kernel_traits_baseILj6144ES2_S2_S2_S2_fjLj256EEEEELb0ELb0ELb1ELb1EEEvNS_9FwdParamsE --------------------------
	.section	.nv.shared._ZN10layer_norm13ln_fwd_kernelINS_13Kernel_traitsI13__nv_bfloat16S2_S2_S2_fjLj6144ELj1ELj1ELj8ELj16ENS_18Kernel_traits_baseILj6144ES2_S2_S2_S2_fjLj256EEEEELb0ELb0ELb1ELb1EEEvNS_9FwdParamsE,"aw",@nobits
	.sectionflags	@""
	.align	16
	.zero		1024


//--------------------- .nv.shared._ZN10layer_norm13ln_fwd_kernelINS_13Kernel_traitsI13__nv_bfloat16S2_S2_S2_fjLj6144ELj1ELj1ELj8ELj16ENS_18Kernel_traits_baseILj6144ES2_S2_S2_S2_fjLj256EEEEELb0ELb1ELb0ELb0EEEvNS_9FwdParamsE --------------------------
	.section	.nv.shared._ZN10layer_norm13ln_fwd_kernelINS_13Kernel_traitsI13__nv_bfloat16S2_S2_S2_fjLj6144ELj1ELj1ELj8ELj16ENS_18Kernel_traits_baseILj6144ES2_S2_S2_S2_fjLj256EEEEELb0ELb1ELb0ELb0EEEvNS_9FwdParamsE,"aw",@nobits
	.sectionflags	@""
	.align	16
	.zero		1024


//--------------------- .nv.shared._ZN10layer_norm13ln_fwd_kernelINS_13Kernel_traitsI13__nv_bfloat16S2_S2_S2_fjLj6144ELj1ELj1ELj8ELj16ENS_18Kernel_traits_baseILj6144ES2_S2_S2_S2_fjLj256EEEEELb0ELb1ELb0ELb1EEEvNS_9FwdParamsE --------------------------
	.section	.nv.shared._ZN10layer_norm13ln_fwd_kernelINS_13Kernel_traitsI13__nv_bfloat16S2_S2_S2_fjLj6144ELj1ELj1ELj8ELj16ENS_18Kernel_traits_baseILj6144ES2_S2_S2_S2_fjLj256EEEEELb0ELb1ELb0ELb1EEEvNS_9FwdParamsE,"aw",@nobits
	.sectionflags	@""
	.align	16
	.zero		1024


//--------------------- .nv.shared._ZN10layer_norm13ln_fwd_kernelINS_13Kernel_traitsI13__nv_bfloat16S2_S2_S2_fjLj6144ELj1ELj1ELj8ELj16ENS_18Kernel_traits_baseILj6144ES2_S2_S2_S2_fjLj256EEEEELb0ELb1ELb1ELb0EEEvNS_9FwdParamsE --------------------------
	.section	.nv.shared._ZN10layer_norm13ln_fwd_kernelINS_13Kernel_traitsI13__nv_bfloat16S2_S2_S2_fjLj6144ELj1ELj1ELj8ELj16ENS_18Kernel_traits_baseILj6144ES2_S2_S2_S2_fjLj256EEEEELb0ELb1ELb1ELb0EEEvNS_9FwdParamsE,"aw",@nobits
	.sectionflags	@""
	.align	16
	.zero		1024


//--------------------- .nv.shared._ZN10layer_norm13ln_fwd_kernelINS_13Kernel_traitsI13__nv_bfloat16S2_S2_S2_fjLj6144ELj1ELj1ELj8ELj16ENS_18Kernel_traits_baseILj6144ES2_S2_S2_S2_fjLj256EEEEELb0ELb1ELb1ELb1EEEvNS_9FwdParamsE --------------------------
	.section	.nv.shared._ZN10layer_norm13ln_fwd_kernelINS_13Kernel_traitsI13__nv_bfloat16S2_S2_S2_fjLj6144ELj1ELj1ELj8ELj16ENS_18Kernel_traits_baseILj6144ES2_S2_S2_S2_fjLj256EEEEELb0ELb1ELb1ELb1EEEvNS_9FwdParamsE,"aw",@nobits
	.sectionflags	@""
	.align	16
	.zero		1024


//--------------------- .nv.shared._ZN10layer_norm13ln_fwd_kernelINS_13Kernel_traitsI13__nv_bfloat16S2_S2_S2_fjLj6144ELj1ELj1ELj8ELj16ENS_18Kernel_traits_baseILj6144ES2_S2_S2_S2_fjLj256EEEEELb1ELb0ELb0ELb0EEEvNS_9FwdParamsE --------------------------
	.section	.nv.shared._ZN10layer_norm13ln_fwd_kernelINS_13Kernel_traitsI13__nv_bfloat16S2_S2_S2_fjLj6144ELj1ELj1ELj8ELj16ENS_18Kernel_traits_baseILj6144ES2_S2_S2_S2_fjLj256EEEEELb1ELb0ELb0ELb0EEEvNS_9FwdParamsE,"aw",@nobits
	.sectionflags	@""
	.align	16
	.zero		1024


//--------------------- .nv.shared._ZN10layer_norm13ln_fwd_kernelINS_13Kernel_traitsI13__nv_bfloat16S2_S2_S2_fjLj6144ELj1ELj1ELj8ELj16ENS_18Kernel_traits_baseILj6144ES2_S2_S2_S2_fjLj256EEEEELb1ELb0ELb0ELb1EEEvNS_9FwdParamsE --------------------------
	.section	.nv.shared._ZN10layer_norm13ln_fwd_kernelINS_13Kernel_traitsI13__nv_bfloat16S2_S2_S2_fjLj6144ELj1ELj1ELj8ELj16ENS_18Kernel_traits_baseILj6144ES2_S2_S2_S2_fjLj256EEEEELb1ELb0ELb0ELb1EEEvNS_9FwdParamsE,"aw",@nobits
	.sectionflags	@""
	.align	16
	.zero		1024


//--------------------- .nv.shared._ZN10layer_norm13ln_fwd_kernelINS_13Kernel_traitsI13__nv_bfloat16S2_S2_S2_fjLj6144ELj1ELj1ELj8ELj16ENS_18Kernel_traits_baseILj6144ES2_S2_S2_S2_fjLj256EEEEELb1ELb0ELb1ELb0EEEvNS_9FwdParamsE --------------------------
	.section	.nv.shared._ZN10layer_norm13ln_fwd_kernelINS_13Kernel_traitsI13__nv_bfloat16S2_S2_S2_fjLj6144ELj1ELj1ELj8ELj16ENS_18Kernel_traits_baseILj6144ES2_S2_S2_S2_fjLj256EEEEELb1ELb0ELb1ELb0EEEvNS_9FwdParamsE,"aw",@nobits
	.sectionflags	@""
	.align	16
	.zero		1024


//--------------------- .nv.shared._ZN10layer_norm13ln_fwd_kernelINS_13Kernel_traitsI13__nv_bfloat16S2_S2_S2_fjLj6144ELj1ELj1ELj8ELj16ENS_18Kernel_traits_baseILj6144ES2_S2_S2_S2_fjLj256EEEEELb1ELb0ELb1ELb1EEEvNS_9FwdParamsE --------------------------
	.section	.nv.shared._ZN10layer_norm13ln_fwd_kernelINS_13Kernel_traitsI13__nv_bfloat16S2_S2_S2_fjLj6144ELj1ELj1ELj8ELj16ENS_18Kernel_traits_baseILj6144ES2_S2_S2_S2_fjLj256EEEEELb1ELb0ELb1ELb1EEEvNS_9FwdParamsE,"aw",@nobits
	.sectionflags	@""
	.align	16
	.zero		1024


//--------------------- .nv.shared._ZN10layer_norm13ln_fwd_kernelINS_13Kernel_traitsI13__nv_bfloat16S2_S2_S2_fjLj6144ELj1ELj1ELj8ELj16ENS_18Kernel_traits_baseILj6144ES2_S2_S2_S2_fjLj256EEEEELb1ELb1ELb0ELb0EEEvNS_9FwdParamsE --------------------------
	.section	.nv.shared._ZN10layer_norm13ln_fwd_kernelINS_13Kernel_traitsI13__nv_bfloat16S2_S2_S2_fjLj6144ELj1ELj1ELj8ELj16ENS_18Kernel_traits_baseILj6144ES2_S2_S2_S2_fjLj256EEEEELb1ELb1ELb0ELb0EEEvNS_9FwdParamsE,"aw",@nobits
	.sectionflags	@""
	.align	16
	.zero		1024


//--------------------- .nv.shared._ZN10layer_norm13ln_fwd_kernelINS_13Kernel_traitsI13__nv_bfloat16S2_S2_S2_fjLj6144ELj1ELj1ELj8ELj16ENS_18Kernel_traits_baseILj6144ES2_S2_S2_S2_fjLj256EEEEELb1ELb1ELb0ELb1EEEvNS_9FwdParamsE --------------------------
	.section	.nv.shared._ZN10layer_norm13ln_fwd_kernelINS_13Kernel_traitsI13__nv_bfloat16S2_S2_S2_fjLj6144ELj1ELj1ELj8ELj16ENS_18Kernel_traits_baseILj6144ES2_S2_S2_S2_fjLj256EEEEELb1ELb1ELb0ELb1EEEvNS_9FwdParamsE,"aw",@nobits
	.sectionflags	@""
	.align	16
	.zero		1024


//--------------------- .nv.shared._ZN10layer_norm13ln_fwd_kernelINS_13Kernel_traitsI13__nv_bfloat16S2_S2_S2_fjLj6144ELj1ELj1ELj8ELj16ENS_18Kernel_traits_baseILj6144ES2_S2_S2_S2_fjLj256EEEEELb1ELb1ELb1ELb0EEEvNS_9FwdParamsE --------------------------
	.section	.nv.shared._ZN10layer_norm13ln_fwd_kernelINS_13Kernel_traitsI13__nv_bfloat16S2_S2_S2_fjLj6144ELj1ELj1ELj8ELj16ENS_18Kernel_traits_baseILj6144ES2_S2_S2_S2_fjLj256EEEEELb1ELb1ELb1ELb0EEEvNS_9FwdParamsE,"aw",@nobits
	.sectionflags	@""
	.align	16
	.zero		1024


//--------------------- .nv.shared._ZN10layer_norm13ln_fwd_kernelINS_13Kernel_traitsI13__nv_bfloat16S2_S2_S2_fjLj6144ELj1ELj1ELj8ELj16ENS_18Kernel_traits_baseILj6144ES2_S2_S2_S2_fjLj256EEEEELb1ELb1ELb1ELb1EEEvNS_9FwdParamsE --------------------------
	.section	.nv.shared._ZN10layer_norm13ln_fwd_kernelINS_13Kernel_traitsI13__nv_bfloat16S2_S2_S2_fjLj6144ELj1ELj1ELj8ELj16ENS_18Kernel_traits_baseILj6144ES2_S2_S2_S2_fjLj256EEEEELb1ELb1ELb1ELb1EEEvNS_9FwdParamsE,"aw",@nobits
	.sectionflags	@""
	.align	16
	.zero		1024


//--------------------- .nv.shared._ZN10layer_norm13ln_fwd_kernelINS_13Kernel_traitsI6__halfS2_S2_S2_fjLj6144ELj1ELj1ELj8ELj16ENS_18Kernel_traits_baseILj6144ES2_S2_S2_S2_fjLj256EEEEELb0ELb0ELb0ELb0EEEvNS_9FwdParamsE --------------------------
	.section	.nv.shared._ZN10layer_norm13ln_fwd_kernelINS_13Kernel_traitsI6__halfS2_S2_S2_fjLj6144ELj1ELj1ELj8ELj16ENS_18Kernel_traits_baseILj6144ES2_S2_S2_S2_fjLj256EEEEELb0ELb0ELb0ELb0EEEvNS_9FwdParamsE,"aw",@nobits
	.sectionflags	@""
	.align	16
	.zero		1024


//--------------------- .nv.shared._ZN10layer_norm13ln_fwd_kernelINS_13Kernel_traitsI6__halfS2_S2_S2_fjLj6144ELj1ELj1ELj8ELj16ENS_18Kernel_traits_baseILj6144ES2_S2_S2_S2_fjLj256EEEEELb0ELb0ELb0ELb1EEEvNS_9FwdParamsE --------------------------
	.section	.nv.shared._ZN10layer_norm13ln_fwd_kernelINS_13Kernel_traitsI6__halfS2_S2_S2_fjLj6144ELj1ELj1ELj8ELj16ENS_18Kernel_traits_baseILj6144ES2_S2_S2_S2_fjLj256EEEEELb0ELb0ELb0ELb1EEEvNS_9FwdParamsE,"aw",@nobits
	.sectionflags	@""
	.align	16
	.zero		1024


//--------------------- .nv.shared._ZN10layer_norm13ln_fwd_kernelINS_13Kernel_traitsI6__halfS2_S2_S2_fjLj6144ELj1ELj1ELj8ELj16ENS_18Kernel_traits_baseILj6144ES2_S2_S2_S2_fjLj256EEEEELb0ELb0ELb1ELb0EEEvNS_9FwdParamsE --------------------------
	.section	.nv.shared._ZN10layer_norm13ln_fwd_kernelINS_13Kernel_traitsI6__halfS2_S2_S2_fjLj6144ELj1ELj1ELj8ELj16ENS_18Kernel_traits_baseILj6144ES2_S2_S2_S2_fjLj256EEEEELb0ELb0ELb1ELb0EEEvNS_9FwdParamsE,"aw",@nobits
	.sectionflags	@""
	.align	16
	.zero		1024


//--------------------- .nv.shared._ZN10layer_norm13ln_fwd_kernelINS_13Kernel_traitsI6__halfS2_S2_S2_fjLj6144ELj1ELj1ELj8ELj16ENS_18Kernel_traits_baseILj6144ES2_S2_S2_S2_fjLj256EEEEELb0ELb0ELb1ELb1EEEvNS_9FwdParamsE --------------------------
	.section	.nv.shared._ZN10layer_norm13ln_fwd_kernelINS_13Kernel_traitsI6__halfS2_S2_S2_fjLj6144ELj1ELj1ELj8ELj16ENS_18Kernel_traits_baseILj6144ES2_S2_S2_S2_fjLj256EEEEELb0ELb0ELb1ELb1EEEvNS_9FwdParamsE,"aw",@nobits
	.sectionflags	@""
	.align	16
	.zero		1024


//--------------------- .nv.shared._ZN10layer_norm13ln_fwd_kernelINS_13Kernel_traitsI6__halfS2_S2_S2_fjLj6144ELj1ELj1ELj8ELj16ENS_18Kernel_traits_baseILj6144ES2_S2_S2_S2_fjLj256EEEEELb0ELb1ELb0ELb0EEEvNS_9FwdParamsE --------------------------
	.section	.nv.shared._ZN10layer_norm13ln_fwd_kernelINS_13Kernel_traitsI6__halfS2_S2_S2_fjLj6144ELj1ELj1ELj8ELj16ENS_18Kernel_traits_baseILj6144ES2_S2_S2_S2_fjLj256EEEEELb0ELb1ELb0ELb0EEEvNS_9FwdParamsE,"aw",@nobits
	.sectionflags	@""
	.align	16
	.zero		1024


//--------------------- .nv.shared._ZN10layer_norm13ln_fwd_kernelINS_13Kernel_traitsI6__halfS2_S2_S2_fjLj6144ELj1ELj1ELj8ELj16ENS_18Kernel_traits_baseILj6144ES2_S2_S2_S2_fjLj256EEEEELb0ELb1ELb0ELb1EEEvNS_9FwdParamsE --------------------------
	.section	.nv.shared._ZN10layer_norm13ln_fwd_kernelINS_13Kernel_traitsI6__halfS2_S2_S2_fjLj6144ELj1ELj1ELj8ELj16ENS_18Kernel_traits_baseILj6144ES2_S2_S2_S2_fjLj256EEEEELb0ELb1ELb0ELb1EEEvNS_9FwdParamsE,"aw",@nobits
	.sectionflags	@""
	.align	16
	.zero		1024


//--------------------- .nv.shared._ZN10layer_norm13ln_fwd_kernelINS_13Kernel_traitsI6__halfS2_S2_S2_fjLj6144ELj1ELj1ELj8ELj16ENS_18Kernel_traits_baseILj6144ES2_S2_S2_S2_fjLj256EEEEELb0ELb1ELb1ELb0EEEvNS_9FwdParamsE --------------------------
	.section	.nv.shared._ZN10layer_norm13ln_fwd_kernelINS_13Kernel_traitsI6__halfS2_S2_S2_fjLj6144ELj1ELj1ELj8ELj16ENS_18Kernel_traits_baseILj6144ES2_S2_S2_S2_fjLj256EEEEELb0ELb1ELb1ELb0EEEvNS_9FwdParamsE,"aw",@nobits
	.sectionflags	@""
	.align	16
	.zero		1024


//--------------------- .nv.shared._ZN10layer_norm13ln_fwd_kernelINS_13Kernel_traitsI6__halfS2_S2_S2_fjLj6144ELj1ELj1ELj8ELj16ENS_18Kernel_traits_baseILj6144ES2_S2_S2_S2_fjLj256EEEEELb0ELb1ELb1ELb1EEEvNS_9FwdParamsE --------------------------
	.section	.nv.shared._ZN10layer_norm13ln_fwd_kernelINS_13Kernel_traitsI6__halfS2_S2_S2_fjLj6144ELj1ELj1ELj8ELj16ENS_18Kernel_traits_baseILj6144ES2_S2_S2_S2_fjLj256EEEEELb0ELb1ELb1ELb1EEEvNS_9FwdParamsE,"aw",@nobits
	.sectionflags	@""
	.align	16
	.zero		1024


//--------------------- .nv.shared._ZN10layer_norm13ln_fwd_kernelINS_13Kernel_traitsI6__halfS2_S2_S2_fjLj6144ELj1ELj1ELj8ELj16ENS_18Kernel_traits_baseILj6144ES2_S2_S2_S2_fjLj256EEEEELb1ELb0ELb0ELb0EEEvNS_9FwdParamsE --------------------------
	.section	.nv.shared._ZN10layer_norm13ln_fwd_kernelINS_13Kernel_traitsI6__halfS2_S2_S2_fjLj6144ELj1ELj1ELj8ELj16ENS_18Kernel_traits_baseILj6144ES2_S2_S2_S2_fjLj256EEEEELb1ELb0ELb0ELb0EEEvNS_9FwdParamsE,"aw",@nobits
	.sectionflags	@""
	.align	16
	.zero		1024


//--------------------- .nv.shared._ZN10layer_norm13ln_fwd_kernelINS_13Kernel_traitsI6__halfS2_S2_S2_fjLj6144ELj1ELj1ELj8ELj16ENS_18Kernel_traits_baseILj6144ES2_S2_S2_S2_fjLj256EEEEELb1ELb0ELb0ELb1EEEvNS_9FwdParamsE --------------------------
	.section	.nv.shared._ZN10layer_norm13ln_fwd_kernelINS_13Kernel_traitsI6__halfS2_S2_S2_fjLj6144ELj1ELj1ELj8ELj16ENS_18Kernel_traits_baseILj6144ES2_S2_S2_S2_fjLj256EEEEELb1ELb0ELb0ELb1EEEvNS_9FwdParamsE,"aw",@nobits
	.sectionflags	@""
	.align	16
	.zero		1024


//--------------------- .nv.shared._ZN10layer_norm13ln_fwd_kernelINS_13Kernel_traitsI6__halfS2_S2_S2_fjLj6144ELj1ELj1ELj8ELj16ENS_18Kernel_traits_baseILj6144ES2_S2_S2_S2_fjLj256EEEEELb1ELb0ELb1ELb0EEEvNS_9FwdParamsE --------------------------
	.section	.nv.shared._ZN10layer_norm13ln_fwd_kernelINS_13Kernel_traitsI6__halfS2_S2_S2_fjLj6144ELj1ELj1ELj8ELj16ENS_18Kernel_traits_baseILj6144ES2_S2_S2_S2_fjLj256EEEEELb1ELb0ELb1ELb0EEEvNS_9FwdParamsE,"aw",@nobits
	.sectionflags	@""
	.align	16
	.zero		1024


//--------------------- .nv.shared._ZN10layer_norm13ln_fwd_kernelINS_13Kernel_traitsI6__halfS2_S2_S2_fjLj6144ELj1ELj1ELj8ELj16ENS_18Kernel_traits_baseILj6144ES2_S2_S2_S2_fjLj256EEEEELb1ELb0ELb1ELb1EEEvNS_9FwdParamsE --------------------------
	.section	.nv.shared._ZN10layer_norm13ln_fwd_kernelINS_13Kernel_traitsI6__halfS2_S2_S2_fjLj6144ELj1ELj1ELj8ELj16ENS_18Kernel_traits_baseILj6144ES2_S2_S2_S2_fjLj256EEEEELb1ELb0ELb1ELb1EEEvNS_9FwdParamsE,"aw",@nobits
	.sectionflags	@""
	.align	16
	.zero		1024


//--------------------- .nv.shared._ZN10layer_norm13ln_fwd_kernelINS_13Kernel_traitsI6__halfS2_S2_S2_fjLj6144ELj1ELj1ELj8ELj16ENS_18Kernel_traits_baseILj6144ES2_S2_S2_S2_fjLj256EEEEELb1ELb1ELb0ELb0EEEvNS_9FwdParamsE --------------------------
	.section	.nv.shared._ZN10layer_norm13ln_fwd_kernelINS_13Kernel_traitsI6__halfS2_S2_S2_fjLj6144ELj1ELj1ELj8ELj16ENS_18Kernel_traits_baseILj6144ES2_S2_S2_S2_fjLj256EEEEELb1ELb1ELb0ELb0EEEvNS_9FwdParamsE,"aw",@nobits
	.sectionflags	@""
	.align	16
	.zero		1024


//--------------------- .nv.shared._ZN10layer_norm13ln_fwd_kernelINS_13Kernel_traitsI6__halfS2_S2_S2_fjLj6144ELj1ELj1ELj8ELj16ENS_18Kernel_traits_baseILj6144ES2_S2_S2_S2_fjLj256EEEEELb1ELb1ELb0ELb1EEEvNS_9FwdParamsE --------------------------
	.section	.nv.shared._ZN10layer_norm13ln_fwd_kernelINS_13Kernel_traitsI6__halfS2_S2_S2_fjLj6144ELj1ELj1ELj8ELj16ENS_18Kernel_traits_baseILj6144ES2_S2_S2_S2_fjLj256EEEEELb1ELb1ELb0ELb1EEEvNS_9FwdParamsE,"aw",@nobits
	.sectionflags	@""
	.align	16
	.zero		1024


//--------------------- .nv.shared._ZN10layer_norm13ln_fwd_kernelINS_13Kernel_traitsI6__halfS2_S2_S2_fjLj6144ELj1ELj1ELj8ELj16ENS_18Kernel_traits_baseILj6144ES2_S2_S2_S2_fjLj256EEEEELb1ELb1ELb1ELb0EEEvNS_9FwdParamsE --------------------------
	.section	.nv.shared._ZN10layer_norm13ln_fwd_kernelINS_13Kernel_traitsI6__halfS2_S2_S2_fjLj6144ELj1ELj1ELj8ELj16ENS_18Kernel_traits_baseILj6144ES2_S2_S2_S2_fjLj256EEEEELb1ELb1ELb1ELb0EEEvNS_9FwdParamsE,"aw",@nobits
	.sectionflags	@""
	.align	16
	.zero		1024


//--------------------- .nv.shared._ZN10layer_norm13ln_fwd_kernelINS_13Kernel_traitsI6__halfS2_S2_S2_fjLj6144ELj1ELj1ELj8ELj16ENS_18Kernel_traits_baseILj6144ES2_S2_S2_S2_fjLj256EEEEELb1ELb1ELb1ELb1EEEvNS_9FwdParamsE --------------------------
	.section	.nv.shared._ZN10layer_norm13ln_fwd_kernelINS_13Kernel_traitsI6__halfS2_S2_S2_fjLj6144ELj1ELj1ELj8ELj16ENS_18Kernel_traits_baseILj6144ES2_S2_S2_S2_fjLj256EEEEELb1ELb1ELb1ELb1EEEvNS_9FwdParamsE,"aw",@nobits
	.sectionflags	@""
	.align	16
	.zero		1024


//--------------------- .nv.shared._ZN10layer_norm13ln_fwd_kernelINS_13Kernel_traitsIf13__nv_bfloat16S2_S2_fjLj6144ELj1ELj1ELj8ELj16ENS_18Kernel_traits_baseILj6144EfS2_S2_S2_fjLj256EEEEELb0ELb0ELb0ELb0EEEvNS_9FwdParamsE --------------------------
	.section	.nv.shared._ZN10layer_norm13ln_fwd_kernelINS_13Kernel_traitsIf13__nv_bfloat16S2_S2_fjLj6144ELj1ELj1ELj8ELj16ENS_18Kernel_traits_baseILj6144EfS2_S2_S2_fjLj256EEEEELb0ELb0ELb0ELb0EEEvNS_9FwdParamsE,"aw",@nobits
	.sectionflags	@""
	.align	16
	.zero		1024


//--------------------- .nv.shared._ZN10layer_norm13ln_fwd_kernelINS_13Kernel_traitsIf13__nv_bfloat16S2_S2_fjLj6144ELj1ELj1ELj8ELj16ENS_18Kernel_traits_baseILj6144EfS2_S2_S2_fjLj256EEEEELb0ELb0ELb0ELb1EEEvNS_9FwdParamsE --------------------------
	.section	.nv.shared._ZN10layer_norm13ln_fwd_kernelINS_13Kernel_traitsIf13__nv_bfloat16S2_S2_fjLj6144ELj1ELj1ELj8ELj16ENS_18Kernel_traits_baseILj6144EfS2_S2_S2_fjLj256EEEEELb0ELb0ELb0ELb1EEEvNS_9FwdParamsE,"aw",@nobits
	.sectionflags	@""
	.align	16
	.zero		1024


//--------------------- .nv.shared._ZN10layer_norm13ln_fwd_kernelINS_13Kernel_traitsIf13__nv_bfloat16S2_S2_fjLj6144ELj1ELj1ELj8ELj16ENS_18Kernel_traits_baseILj6144EfS2_S2_S2_fjLj256EEEEELb0ELb0ELb1ELb0EEEvNS_9FwdParamsE --------------------------
	.section	.nv.shared._ZN10layer_norm13ln_fwd_kernelINS_13Kernel_traitsIf13__nv_bfloat16S2_S2_fjLj6144ELj1ELj1ELj8ELj16ENS_18Kernel_traits_baseILj6144EfS2_S2_S2_fjLj256EEEEELb0ELb0ELb1ELb0EEEvNS_9FwdParamsE,"aw",@nobits
	.sectionflags	@""
	.align	16
	.zero		1024


//--------------------- .nv.shared._ZN10layer_norm13ln_fwd_kernelINS_13Kernel_traitsIf13__nv_bfloat16S2_S2_fjLj6144ELj1ELj1ELj8ELj16ENS_18Kernel_traits_baseILj6144EfS2_S2_S2_fjLj256EEEEELb0ELb0ELb1ELb1EEEvNS_9FwdParamsE --------------------------
	.section	.nv.shared._ZN10layer_norm13ln_fwd_kernelINS_13Kernel_traitsIf13__nv_bfloat16S2_S2_fjLj6144ELj1ELj1ELj8ELj16ENS_18Kernel_traits_baseILj6144EfS2_S2_S2_fjLj256EEEEELb0ELb0ELb1ELb1EEEvNS_9FwdParamsE,"aw",@nobits
	.sectionflags	@""
	.align	16
	.zero		1024


//--------------------- .nv.shared._ZN10layer_norm13ln_fwd_kernelINS_13Kernel_traitsIf13__nv_bfloat16S2_S2_fjLj6144ELj1ELj1ELj8ELj16ENS_18Kernel_traits_baseILj6144EfS2_S2_S2_fjLj256EEEEELb0ELb1ELb0ELb0EEEvNS_9FwdParamsE --------------------------
	.section	.nv.shared._ZN10layer_norm13ln_fwd_kernelINS_13Kernel_traitsIf13__nv_bfloat16S2_S2_fjLj6144ELj1ELj1ELj8ELj16ENS_18Kernel_traits_baseILj6144EfS2_S2_S2_fjLj256EEEEELb0ELb1ELb0ELb0EEEvNS_9FwdParamsE,"aw",@nobits
	.sectionflags	@""
	.align	16
	.zero		1024


//--------------------- .nv.shared._ZN10layer_norm13ln_fwd_kernelINS_13Kernel_traitsIf13__nv_bfloat16S2_S2_fjLj6144ELj1ELj1ELj8ELj16ENS_18Kernel_traits_baseILj6144EfS2_S2_S2_fjLj256EEEEELb0ELb1ELb0ELb1EEEvNS_9FwdParamsE --------------------------
	.section	.nv.shared._ZN10layer_norm13ln_fwd_kernelINS_13Kernel_traitsIf13__nv_bfloat16S2_S2_fjLj6144ELj1ELj1ELj8ELj16ENS_18Kernel_traits_baseILj6144EfS2_S2_S2_fjLj256EEEEELb0ELb1ELb0ELb1EEEvNS_9FwdParamsE,"aw",@nobits
	.sectionflags	@""
	.align	16
	.zero		1024


//--------------------- .nv.shared._ZN10layer_norm13ln_fwd_kernelINS_13Kernel_traitsIf13__nv_bfloat16S2_S2_fjLj6144ELj1ELj1ELj8ELj16ENS_18Kernel_traits_baseILj6144EfS2_S2_S2_fjLj256EEEEELb0ELb1ELb1ELb0EEEvNS_9FwdParamsE --------------------------
	.section	.nv.shared._ZN10layer_norm13ln_fwd_kernelINS_13Kernel_traitsIf13__nv_bfloat16S2_S2_fjLj6144ELj1ELj1ELj8ELj16ENS_18Kernel_traits_baseILj6144EfS2_S2_S2_fjLj256EEEEELb0ELb1ELb1ELb0EEEvNS_9FwdParamsE,"aw",@nobits
	.sectionflags	@""
	.align	16
	.zero		1024


//--------------------- .nv.shared._ZN10layer_norm13ln_fwd_kernelINS_13Kernel_traitsIf13__nv_bfloat16S2_S2_fjLj6144ELj1ELj1ELj8ELj16ENS_18Kernel_traits_baseILj6144EfS2_S2_S2_fjLj256EEEEELb0ELb1ELb1ELb1EEEvNS_9FwdParamsE --------------------------
	.section	.nv.shared._ZN10layer_norm13ln_fwd_kernelINS_13Kernel_traitsIf13__nv_bfloat16S2_S2_fjLj6144ELj1ELj1ELj8ELj16ENS_18Kernel_traits_baseILj6144EfS2_S2_S2_fjLj256EEEEELb0ELb1ELb1ELb1EEEvNS_9FwdParamsE,"aw",@nobits
	.sectionflags	@""
	.align	16
	.zero		1024


//--------------------- .nv.shared._ZN10layer_norm13ln_fwd_kernelINS_13Kernel_traitsIf13__nv_bfloat16S2_S2_fjLj6144ELj1ELj1ELj8ELj16ENS_18Kernel_traits_baseILj6144EfS2_S2_S2_fjLj256EEEEELb1ELb0ELb0ELb0EEEvNS_9FwdParamsE --------------------------
	.section	.nv.shared._ZN10layer_norm13ln_fwd_kernelINS_13Kernel_traitsIf13__nv_bfloat16S2_S2_fjLj6144ELj1ELj1ELj8ELj16ENS_18Kernel_traits_baseILj6144EfS2_S2_S2_fjLj256EEEEELb1ELb0ELb0ELb0EEEvNS_9FwdParamsE,"aw",@nobits
	.sectionflags	@""
	.align	16
	.zero		1024


//--------------------- .nv.shared._ZN10layer_norm13ln_fwd_kernelINS_13Kernel_traitsIf13__nv_bfloat16S2_S2_fjLj6144ELj1ELj1ELj8ELj16ENS_18Kernel_traits_baseILj6144EfS2_S2_S2_fjLj256EEEEELb1ELb0ELb0ELb1EEEvNS_9FwdParamsE --------------------------
	.section	.nv.shared._ZN10layer_norm13ln_fwd_kernelINS_13Kernel_traitsIf13__nv_bfloat16S2_S2_fjLj6144ELj1ELj1ELj8ELj16ENS_18Kernel_traits_baseILj6144EfS2_S2_S2_fjLj256EEEEELb1ELb0ELb0ELb1EEEvNS_9FwdParamsE,"aw",@nobits
	.sectionflags	@""
	.align	16
	.zero		1024


//--------------------- .nv.shared._ZN10layer_norm13ln_fwd_kernelINS_13Kernel_traitsIf13__nv_bfloat16S2_S2_fjLj6144ELj1ELj1ELj8ELj16ENS_18Kernel_traits_baseILj6144EfS2_S2_S2_fjLj256EEEEELb1ELb0ELb1ELb0EEEvNS_9FwdParamsE --------------------------
	.section	.nv.shared._ZN10layer_norm13ln_fwd_kernelINS_13Kernel_traitsIf13__nv_bfloat16S2_S2_fjLj6144ELj1ELj1ELj8ELj16ENS_18Kernel_traits_baseILj6144EfS2_S2_S2_fjLj256EEEEELb1ELb0ELb1ELb0EEEvNS_9FwdParamsE,"aw",@nobits
	.sectionflags	@""
	.align	16
	.zero		1024


//--------------------- .nv.shared._ZN10layer_norm13ln_fwd_kernelINS_13Kernel_traitsIf13__nv_bfloat16S2_S2_fjLj6144ELj1ELj1ELj8ELj16ENS_18Kernel_traits_baseILj6144EfS2_S2_S2_fjLj256EEEEELb1ELb0ELb1ELb1EEEvNS_9FwdParamsE --------------------------
	.section	.nv.shared._ZN10layer_norm13ln_fwd_kernelINS_13Kernel_traitsIf13__nv_bfloat16S2_S2_fjLj6144ELj1ELj1ELj8ELj16ENS_18Kernel_traits_baseILj6144EfS2_S2_S2_fjLj256EEEEELb1ELb0ELb1ELb1EEEvNS_9FwdParamsE,"aw",@nobits
	.sectionflags	@""
	.align	16
	.zero		1024


//--------------------- .nv.shared._ZN10layer_norm13ln_fwd_kernelINS_13Kernel_traitsIf13__nv_bfloat16S2_S2_fjLj6144ELj1ELj1ELj8ELj16ENS_18Kernel_traits_baseILj6144EfS2_S2_S2_fjLj256EEEEELb1ELb1ELb0ELb0EEEvNS_9FwdParamsE --------------------------
	.section	.nv.shared._ZN10layer_norm13ln_fwd_kernelINS_13Kernel_traitsIf13__nv_bfloat16S2_S2_fjLj6144ELj1ELj1ELj8ELj16ENS_18Kernel_traits_baseILj6144EfS2_S2_S2_fjLj256EEEEELb1ELb1ELb0ELb0EEEvNS_9FwdParamsE,"aw",@nobits
	.sectionflags	@""
	.align	16
	.zero		1024


//--------------------- .nv.shared._ZN10layer_norm13ln_fwd_kernelINS_13Kernel_traitsIf13__nv_bfloat16S2_S2_fjLj6144ELj1ELj1ELj8ELj16ENS_18Kernel_traits_baseILj6144EfS2_S2_S2_fjLj256EEEEELb1ELb1ELb0ELb1EEEvNS_9FwdParamsE --------------------------
	.section	.nv.shared._ZN10layer_norm13ln_fwd_kernelINS_13Kernel_traitsIf13__nv_bfloat16S2_S2_fjLj6144ELj1ELj1ELj8ELj16ENS_18Kernel_traits_baseILj6144EfS2_S2_S2_fjLj256EEEEELb1ELb1ELb0ELb1EEEvNS_9FwdParamsE,"aw",@nobits
	.sectionflags	@""
	.align	16
	.zero		1024


//--------------------- .nv.shared._ZN10layer_norm13ln_fwd_kernelINS_13Kernel_traitsIf13__nv_bfloat16S2_S2_fjLj6144ELj1ELj1ELj8ELj16ENS_18Kernel_traits_baseILj6144EfS2_S2_S2_fjLj256EEEEELb1ELb1ELb1ELb0EEEvNS_9FwdParamsE --------------------------
	.section	.nv.shared._ZN10layer_norm13ln_fwd_kernelINS_13Kernel_traitsIf13__nv_bfloat16S2_S2_fjLj6144ELj1ELj1ELj8ELj16ENS_18Kernel_traits_baseILj6144EfS2_S2_S2_fjLj256EEEEELb1ELb1ELb1ELb0EEEvNS_9FwdParamsE,"aw",@nobits
	.sectionflags	@""
	.align	16
	.zero		1024


//--------------------- .nv.shared._ZN10layer_norm13ln_fwd_kernelINS_13Kernel_traitsIf13__nv_bfloat16S2_S2_fjLj6144ELj1ELj1ELj8ELj16ENS_18Kernel_traits_baseILj6144EfS2_S2_S2_fjLj256EEEEELb1ELb1ELb1ELb1EEEvNS_9FwdParamsE --------------------------
	.section	.nv.shared._ZN10layer_norm13ln_fwd_kernelINS_13Kernel_traitsIf13__nv_bfloat16S2_S2_fjLj6144ELj1ELj1ELj8ELj16ENS_18Kernel_traits_baseILj6144EfS2_S2_S2_fjLj256EEEEELb1ELb1ELb1ELb1EEEvNS_9FwdParamsE,"aw",@nobits
	.sectionflags	@""
	.align	16
	.zero		1024


//--------------------- .nv.shared._ZN10layer_norm13ln_fwd_kernelINS_13Kernel_traitsI13__nv_bfloat16S2_fS2_fjLj6144ELj1ELj1ELj8ELj16ENS_18Kernel_traits_baseILj6144ES2_S2_fS2_fjLj256EEEEELb0ELb0ELb0ELb0EEEvNS_9FwdParamsE --------------------------
	.section	.nv.shared._ZN10layer_norm13ln_fwd_kernelINS_13Kernel_traitsI13__nv_bfloat16S2_fS2_fjLj6144ELj1ELj1ELj8ELj16ENS_18Kernel_traits_baseILj6144ES2_S2_fS2_fjLj256EEEEELb0ELb0ELb0ELb0EEEvNS_9FwdParamsE,"aw",@nobits
	.sectionflags	@""
	.align	16
	.zero		1024


//--------------------- .nv.shared._ZN10layer_norm13ln_fwd_kernelINS_13Kernel_traitsI13__nv_bfloat16S2_fS2_fjLj6144ELj1ELj1ELj8ELj16ENS_18Kernel_traits_baseILj6144ES2_S2_fS2_fjLj256EEEEELb0ELb0ELb0ELb1EEEvNS_9FwdParamsE --------------------------
	.section	.nv.shared._ZN10layer_norm13ln_fwd_kernelINS_13Kernel_traitsI13__nv_bfloat16S2_fS2_fjLj6144ELj1ELj1ELj8ELj16ENS_18Kernel_traits_baseILj6144ES2_S2_fS2_fjLj256EEEEELb0ELb0ELb0ELb1EEEvNS_9FwdParamsE,"aw",@nobits
	.sectionflags	@""
	.align	16
	.zero		1024


//--------------------- .nv.shared._ZN10layer_norm13ln_fwd_kernelINS_13Kernel_traitsI13__nv_bfloat16S2_fS2_fjLj6144ELj1ELj1ELj8ELj16ENS_18Kernel_traits_baseILj6144ES2_S2_fS2_fjLj256EEEEELb0ELb0ELb1ELb0EEEvNS_9FwdParamsE --------------------------
	.section	.nv.shared._ZN10layer_norm13ln_fwd_kernelINS_13Kernel_traitsI13__nv_bfloat16S2_fS2_fjLj6144ELj1ELj1ELj8ELj16ENS_18Kernel_traits_baseILj6144ES2_S2_fS2_fjLj256EEEEELb0ELb0ELb1ELb0EEEvNS_9FwdParamsE,"aw",@nobits
	.sectionflags	@""
	.align	16
	.zero		1024


//--------------------- .nv.shared._ZN10layer_norm13ln_fwd_kernelINS_13Kernel_traitsI13__nv_bfloat16S2_fS2_fjLj6144ELj1ELj1ELj8ELj16ENS_18Kernel_traits_baseILj6144ES2_S2_fS2_fjLj256EEEEELb0ELb0ELb1ELb1EEEvNS_9FwdParamsE --------------------------
	.section	.nv.shared._ZN10layer_norm13ln_fwd_kernelINS_13Kernel_traitsI13__nv_bfloat16S2_fS2_fjLj6144ELj1ELj1ELj8ELj16ENS_18Kernel_traits_baseILj6144ES2_S2_fS2_fjLj256EEEEELb0ELb0ELb1ELb1EEEvNS_9FwdParamsE,"aw",@nobits
	.sectionflags	@""
	.align	16
	.zero		1024


//--------------------- .nv.shared._ZN10layer_norm13ln_fwd_kernelINS_13Kernel_traitsI13__nv_bfloat16S2_fS2_fjLj6144ELj1ELj1ELj8ELj16ENS_18Kernel_traits_baseILj6144ES2_S2_fS2_fjLj256EEEEELb0ELb1ELb0ELb0EEEvNS_9FwdParamsE --------------------------
	.section	.nv.shared._ZN10layer_norm13ln_fwd_kernelINS_13Kernel_traitsI13__nv_bfloat16S2_fS2_fjLj6144ELj1ELj1ELj8ELj16ENS_18Kernel_traits_baseILj6144ES2_S2_fS2_fjLj256EEEEELb0ELb1ELb0ELb0EEEvNS_9FwdParamsE,"aw",@nobits
	.sectionflags	@""
	.align	16
	.zero		1024


//--------------------- .nv.shared._ZN10layer_norm13ln_fwd_kernelINS_13Kernel_traitsI13__nv_bfloat16S2_fS2_fjLj6144ELj1ELj1ELj8ELj16ENS_18Kernel_traits_baseILj6144ES2_S2_fS2_fjLj256EEEEELb0ELb1ELb0ELb1EEEvNS_9FwdParamsE --------------------------
	.section	.nv.shared._ZN10layer_norm13ln_fwd_kernelINS_13Kernel_traitsI13__nv_bfloat16S2_fS2_fjLj6144ELj1ELj1ELj8ELj16ENS_18Kernel_traits_baseILj6144ES2_S2_fS2_fjLj256EEEEELb0ELb1ELb0ELb1EEEvNS_9FwdParamsE,"aw",@nobits
	.sectionflags	@""
	.align	16
	.zero		1024


//--------------------- .nv.shared._ZN10layer_norm13ln_fwd_kernelINS_13Kernel_traitsI13__nv_bfloat16S2_fS2_fjLj6144ELj1ELj1ELj8ELj16ENS_18Kernel_traits_baseILj6144ES2_S2_fS2_fjLj256EEEEELb0ELb1ELb1ELb0EEEvNS_9FwdParamsE --------------------------
	.section	.nv.shared._ZN10layer_norm13ln_fwd_kernelINS_13Kernel_traitsI13__nv_bfloat16S2_fS2_fjLj6144ELj1ELj1ELj8ELj16ENS_18Kernel_traits_baseILj6144ES2_S2_fS2_fjLj256EEEEELb0ELb1ELb1ELb0EEEvNS_9FwdParamsE,"aw",@nobits
	.sectionflags	@""
	.align	16
	.zero		1024


//--------------------- .nv.shared._ZN10layer_norm13ln_fwd_kernelINS_13Kernel_traitsI13__nv_bfloat16S2_fS2_fjLj6144ELj1ELj1ELj8ELj16ENS_18Kernel_traits_baseILj6144ES2_S2_fS2_fjLj256EEEEELb0ELb1ELb1ELb1EEEvNS_9FwdParamsE --------------------------
	.section	.nv.shared._ZN10layer_norm13ln_fwd_kernelINS_13Kernel_traitsI13__nv_bfloat16S2_fS2_fjLj6144ELj1ELj1ELj8ELj16ENS_18Kernel_traits_baseILj6144ES2_S2_fS2_fjLj256EEEEELb0ELb1ELb1ELb1EEEvNS_9FwdParamsE,"aw",@nobits
	.sectionflags	@""
	.align	16
	.zero		1024


//--------------------- .nv.shared._ZN10layer_norm13ln_fwd_kernelINS_13Kernel_traitsI13__nv_bfloat16S2_fS2_fjLj6144ELj1ELj1ELj8ELj16ENS_18Kernel_traits_baseILj6144ES2_S2_fS2_fjLj256EEEEELb1ELb0ELb0ELb0EEEvNS_9FwdParamsE --------------------------
	.section	.nv.shared._ZN10layer_norm13ln_fwd_kernelINS_13Kernel_traitsI13__nv_bfloat16S2_fS2_fjLj6144ELj1ELj1ELj8ELj16ENS_18Kernel_traits_baseILj6144ES2_S2_fS2_fjLj256EEEEELb1ELb0ELb0ELb0EEEvNS_9FwdParamsE,"aw",@nobits
	.sectionflags	@""
	.align	16
	.zero		1024


//--------------------- .nv.shared._ZN10layer_norm13ln_fwd_kernelINS_13Kernel_traitsI13__nv_bfloat16S2_fS2_fjLj6144ELj1ELj1ELj8ELj16ENS_18Kernel_traits_baseILj6144ES2_S2_fS2_fjLj256EEEEELb1ELb0ELb0ELb1EEEvNS_9FwdParamsE --------------------------
	.section	.nv.shared._ZN10layer_norm13ln_fwd_kernelINS_13Kernel_traitsI13__nv_bfloat16S2_fS2_fjLj6144ELj1ELj1ELj8ELj16ENS_18Kernel_traits_baseILj6144ES2_S2_fS2_fjLj256EEEEELb1ELb0ELb0ELb1EEEvNS_9FwdParamsE,"aw",@nobits
	.sectionflags	@""
	.align	16
	.zero		1024


//--------------------- .nv.shared._ZN10layer_norm13ln_fwd_kernelINS_13Kernel_traitsI13__nv_bfloat16S2_fS2_fjLj6144ELj1ELj1ELj8ELj16ENS_18Kernel_traits_baseILj6144ES2_S2_fS2_fjLj256EEEEELb1ELb0ELb1ELb0EEEvNS_9FwdParamsE --------------------------
	.section	.nv.shared._ZN10layer_norm13ln_fwd_kernelINS_13Kernel_traitsI13__nv_bfloat16S2_fS2_fjLj6144ELj1ELj1ELj8ELj16ENS_18Kernel_traits_baseILj6144ES2_S2_fS2_fjLj256EEEEELb1ELb0ELb1ELb0EEEvNS_9FwdParamsE,"aw",@nobits
	.sectionflags	@""
	.align	16
	.zero		1024


//--------------------- .nv.shared._ZN10layer_norm13ln_fwd_kernelINS_13Kernel_traitsI13__nv_bfloat16S2_fS2_fjLj6144ELj1ELj1ELj8ELj16ENS_18Kernel_traits_baseILj6144ES2_S2_fS2_fjLj256EEEEELb1ELb0ELb1ELb1EEEvNS_9FwdParamsE --------------------------
	.section	.nv.shared._ZN10layer_norm13ln_fwd_kernelINS_13Kernel_traitsI13__nv_bfloat16S2_fS2_fjLj6144ELj1ELj1ELj8ELj16ENS_18Kernel_traits_baseILj6144ES2_S2_fS2_fjLj256EEEEELb1ELb0ELb1ELb1EEEvNS_9FwdParamsE,"aw",@nobits
	.sectionflags	@""
	.align	16
	.zero		1024


//--------------------- .nv.shared._ZN10layer_norm13ln_fwd_kernelINS_13Kernel_traitsI13__nv_bfloat16S2_fS2_fjLj6144ELj1ELj1ELj8ELj16ENS_18Kernel_traits_baseILj6144ES2_S2_fS2_fjLj256EEEEELb1ELb1ELb0ELb0EEEvNS_9FwdParamsE --------------------------
	.section	.nv.shared._ZN10layer_norm13ln_fwd_kernelINS_13Kernel_traitsI13__nv_bfloat16S2_fS2_fjLj6144ELj1ELj1ELj8ELj16ENS_18Kernel_traits_baseILj6144ES2_S2_fS2_fjLj256EEEEELb1ELb1ELb0ELb0EEEvNS_9FwdParamsE,"aw",@nobits
	.sectionflags	@""
	.align	16
	.zero		1024


//--------------------- .nv.shared._ZN10layer_norm13ln_fwd_kernelINS_13Kernel_traitsI13__nv_bfloat16S2_fS2_fjLj6144ELj1ELj1ELj8ELj16ENS_18Kernel_traits_baseILj6144ES2_S2_fS2_fjLj256EEEEELb1ELb1ELb0ELb1EEEvNS_9FwdParamsE --------------------------
	.section	.nv.shared._ZN10layer_norm13ln_fwd_kernelINS_13Kernel_traitsI13__nv_bfloat16S2_fS2_fjLj6144ELj1ELj1ELj8ELj16ENS_18Kernel_traits_baseILj6144ES2_S2_fS2_fjLj256EEEEELb1ELb1ELb0ELb1EEEvNS_9FwdParamsE,"aw",@nobits
	.sectionflags	@""
	.align	16
	.zero		1024


//--------------------- .nv.shared._ZN10layer_norm13ln_fwd_kernelINS_13Kernel_traitsI13__nv_bfloat16S2_fS2_fjLj6144ELj1ELj1ELj8ELj16ENS_18Kernel_traits_baseILj6144ES2_S2_fS2_fjLj256EEEEELb1ELb1ELb1ELb0EEEvNS_9FwdParamsE --------------------------
	.section	.nv.shared._ZN10layer_norm13ln_fwd_kernelINS_13Kernel_traitsI13__nv_bfloat16S2_fS2_fjLj6144ELj1ELj1ELj8ELj16ENS_18Kernel_traits_baseILj6144ES2_S2_fS2_fjLj256EEEEELb1ELb1ELb1ELb0EEEvNS_9FwdParamsE,"aw",@nobits
	.sectionflags	@""
	.align	16
	.zero		1024


//--------------------- .nv.shared._ZN10layer_norm13ln_fwd_kernelINS_13Kernel_traitsI13__nv_bfloat16S2_fS2_fjLj6144ELj1ELj1ELj8ELj16ENS_18Kernel_traits_baseILj6144ES2_S2_fS2_fjLj256EEEEELb1ELb1ELb1ELb1EEEvNS_9FwdParamsE --------------------------
	.section	.nv.shared._ZN10layer_norm13ln_fwd_kernelINS_13Kernel_traitsI13__nv_bfloat16S2_fS2_fjLj6144ELj1ELj1ELj8ELj16ENS_18Kernel_traits_baseILj6144ES2_S2_fS2_fjLj256EEEEELb1ELb1ELb1ELb1EEEvNS_9FwdParamsE,"aw",@nobits
	.sectionflags	@""
	.align	16
	.zero		1024


//--------------------- .nv.shared._ZN10layer_norm13ln_fwd_kernelINS_13Kernel_traitsIf13__nv_bfloat16fS2_fjLj6144ELj1ELj1ELj8ELj16ENS_18Kernel_traits_baseILj6144EfS2_fS2_fjLj256EEEEELb0ELb0ELb0ELb0EEEvNS_9FwdParamsE --------------------------
	.section	.nv.shared._ZN10layer_norm13ln_fwd_kernelINS_13Kernel_traitsIf13__nv_bfloat16fS2_fjLj6144ELj1ELj1ELj8ELj16ENS_18Kernel_traits_baseILj6144EfS2_fS2_fjLj256EEEEELb0ELb0ELb0ELb0EEEvNS_9FwdParamsE,"aw",@nobits
	.sectionflags	@""
	.align	16
	.zero		1024


//--------------------- .nv.shared._ZN10layer_norm13ln_fwd_kernelINS_13Kernel_traitsIf13__nv_bfloat16fS2_fjLj6144ELj1ELj1ELj8ELj16ENS_18Kernel_traits_baseILj6144EfS2_fS2_fjLj256EEEEELb0ELb0ELb0ELb1EEEvNS_9FwdParamsE --------------------------
	.section	.nv.shared._ZN10layer_norm13ln_fwd_kernelINS_13Kernel_traitsIf13__nv_bfloat16fS2_fjLj6144ELj1ELj1ELj8ELj16ENS_18Kernel_traits_baseILj6144EfS2_fS2_fjLj256EEEEELb0ELb0ELb0ELb1EEEvNS_9FwdParamsE,"aw",@nobits
	.sectionflags	@""
	.align	16
	.zero		1024


//--------------------- .nv.shared._ZN10layer_norm13ln_fwd_kernelINS_13Kernel_traitsIf13__nv_bfloat16fS2_fjLj6144ELj1ELj1ELj8ELj16ENS_18Kernel_traits_baseILj6144EfS2_fS2_fjLj256EEEEELb0ELb0ELb1ELb0EEEvNS_9FwdParamsE --------------------------
	.section	.nv.shared._ZN10layer_norm13ln_fwd_kernelINS_13Kernel_traitsIf13__nv_bfloat16fS2_fjLj6144ELj1ELj1ELj8ELj16ENS_18Kernel_traits_baseILj6144EfS2_fS2_fjLj256EEEEELb0ELb0ELb1ELb0EEEvNS_9FwdParamsE,"aw",@nobits
	.sectionflags	@""
	.align	16
	.zero		1024


//--------------------- .nv.shared._ZN10layer_norm13ln_fwd_kernelINS_13Kernel_traitsIf13__nv_bfloat16fS2_fjLj6144ELj1ELj1ELj8ELj16ENS_18Kernel_traits_baseILj6144EfS2_fS2_fjLj256EEEEELb0ELb0ELb1ELb1EEEvNS_9FwdParamsE --------------------------
	.section	.nv.shared._ZN10layer_norm13ln_fwd_kernelINS_13Kernel_traitsIf13__nv_bfloat16fS2_fjLj6144ELj1ELj1ELj8ELj16ENS_18Kernel_traits_baseILj6144EfS2_fS2_fjLj256EEEEELb0ELb0ELb1ELb1EEEvNS_9FwdParamsE,"aw",@nobits
	.sectionflags	@""
	.align	16
	.zero		1024


//--------------------- .nv.shared._ZN10layer_norm13ln_fwd_kernelINS_13Kernel_traitsIf13__nv_bfloat16fS2_fjLj6144ELj1ELj1ELj8ELj16ENS_18Kernel_traits_baseILj6144EfS2_fS2_fjLj256EEEEELb0ELb1ELb0ELb0EEEvNS_9FwdParamsE --------------------------
	.section	.nv.shared._ZN10layer_norm13ln_fwd_kernelINS_13Kernel_traitsIf13__nv_bfloat16fS2_fjLj6144ELj1ELj1ELj8ELj16ENS_18Kernel_traits_baseILj6144EfS2_fS2_fjLj256EEEEELb0ELb1ELb0ELb0EEEvNS_9FwdParamsE,"aw",@nobits
	.sectionflags	@""
	.align	16
	.zero		1024


//--------------------- .nv.shared._ZN10layer_norm13ln_fwd_kernelINS_13Kernel_traitsIf13__nv_bfloat16fS2_fjLj6144ELj1ELj1ELj8ELj16ENS_18Kernel_traits_baseILj6144EfS2_fS2_fjLj256EEEEELb0ELb1ELb0ELb1EEEvNS_9FwdParamsE --------------------------
	.section	.nv.shared._ZN10layer_norm13ln_fwd_kernelINS_13Kernel_traitsIf13__nv_bfloat16fS2_fjLj6144ELj1ELj1ELj8ELj16ENS_18Kernel_traits_baseILj6144EfS2_fS2_fjLj256EEEEELb0ELb1ELb0ELb1EEEvNS_9FwdParamsE,"aw",@nobits
	.sectionflags	@""
	.align	16
	.zero		1024


//--------------------- .nv.shared._ZN10layer_norm13ln_fwd_kernelINS_13Kernel_traitsIf13__nv_bfloat16fS2_fjLj6144ELj1ELj1ELj8ELj16ENS_18Kernel_traits_baseILj6144EfS2_fS2_fjLj256EEEEELb0ELb1ELb1ELb0EEEvNS_9FwdParamsE --------------------------
	.section	.nv.shared._ZN10layer_norm13ln_fwd_kernelINS_13Kernel_traitsIf13__nv_bfloat16fS2_fjLj6144ELj1ELj1ELj8ELj16ENS_18Kernel_traits_baseILj6144EfS2_fS2_fjLj256EEEEELb0ELb1ELb1ELb0EEEvNS_9FwdParamsE,"aw",@nobits
	.sectionflags	@""
	.align	16
	.zero		1024


//--------------------- .nv.shared._ZN10layer_norm13ln_fwd_kernelINS_13Kernel_traitsIf13__nv_bfloat16fS2_fjLj6144ELj1ELj1ELj8ELj16ENS_18Kernel_traits_baseILj6144EfS2_fS2_fjLj256EEEEELb0ELb1ELb1ELb1EEEvNS_9FwdParamsE --------------------------
	.section	.nv.shared._ZN10layer_norm13ln_fwd_kernelINS_13Kernel_traitsIf13__nv_bfloat16fS2_fjLj6144ELj1ELj1ELj8ELj16ENS_18Kernel_traits_baseILj6144EfS2_fS2_fjLj256EEEEELb0ELb1ELb1ELb1EEEvNS_9FwdParamsE,"aw",@nobits
	.sectionflags	@""
	.align	16
	.zero		1024


//--------------------- .nv.shared._ZN10layer_norm13ln_fwd_kernelINS_13Kernel_traitsIf13__nv_bfloat16fS2_fjLj6144ELj1ELj1ELj8ELj16ENS_18Kernel_traits_baseILj6144EfS2_fS2_fjLj256EEEEELb1ELb0ELb0ELb0EEEvNS_9FwdParamsE --------------------------
	.section	.nv.shared._ZN10layer_norm13ln_fwd_kernelINS_13Kernel_traitsIf13__nv_bfloat16fS2_fjLj6144ELj1ELj1ELj8ELj16ENS_18Kernel_traits_baseILj6144EfS2_fS2_fjLj256EEEEELb1ELb0ELb0ELb0EEEvNS_9FwdParamsE,"aw",@nobits
	.sectionflags	@""
	.align	16
	.zero		1024


//--------------------- .nv.shared._ZN10layer_norm13ln_fwd_kernelINS_13Kernel_traitsIf13__nv_bfloat16fS2_fjLj6144ELj1ELj1ELj8ELj16ENS_18Kernel_traits_baseILj6144EfS2_fS2_fjLj256EEEEELb1ELb0ELb0ELb1EEEvNS_9FwdParamsE --------------------------
	.section	.nv.shared._ZN10layer_norm13ln_fwd_kernelINS_13Kernel_traitsIf13__nv_bfloat16fS2_fjLj6144ELj1ELj1ELj8ELj16ENS_18Kernel_traits_baseILj6144EfS2_fS2_fjLj256EEEEELb1ELb0ELb0ELb1EEEvNS_9FwdParamsE,"aw",@nobits
	.sectionflags	@""
	.align	16
	.zero		1024


//--------------------- .nv.shared._ZN10layer_norm13ln_fwd_kernelINS_13Kernel_traitsIf13__nv_bfloat16fS2_fjLj6144ELj1ELj1ELj8ELj16ENS_18Kernel_traits_baseILj6144EfS2_fS2_fjLj256EEEEELb1ELb0ELb1ELb0EEEvNS_9FwdParamsE --------------------------
	.section	.nv.shared._ZN10layer_norm13ln_fwd_kernelINS_13Kernel_traitsIf13__nv_bfloat16fS2_fjLj6144ELj1ELj1ELj8ELj16ENS_18Kernel_traits_baseILj6144EfS2_fS2_fjLj256EEEEELb1ELb0ELb1ELb0EEEvNS_9FwdParamsE,"aw",@nobits
	.sectionflags	@""
	.align	16
	.zero		1024


//--------------------- .nv.shared._ZN10layer_norm13ln_fwd_kernelINS_13Kernel_traitsIf13__nv_bfloat16fS2_fjLj6144ELj1ELj1ELj8ELj16ENS_18Kernel_traits_baseILj6144EfS2_fS2_fjLj256EEEEELb1ELb0ELb1ELb1EEEvNS_9FwdParamsE --------------------------
	.section	.nv.shared._ZN10layer_norm13ln_fwd_kernelINS_13Kernel_traitsIf13__nv_bfloat16fS2_fjLj6144ELj1ELj1ELj8ELj16ENS_18Kernel_traits_baseILj6144EfS2_fS2_fjLj256EEEEELb1ELb0ELb1ELb1EEEvNS_9FwdParamsE,"aw",@nobits
	.sectionflags	@""
	.align	16
	.zero		1024


//--------------------- .nv.shared._ZN10layer_norm13ln_fwd_kernelINS_13Kernel_traitsIf13__nv_bfloat16fS2_fjLj6144ELj1ELj1ELj8ELj16ENS_18Kernel_traits_baseILj6144EfS2_fS2_fjLj256EEEEELb1ELb1ELb0ELb0EEEvNS_9FwdParamsE --------------------------
	.section	.nv.shared._ZN10layer_norm13ln_fwd_kernelINS_13Kernel_traitsIf13__nv_bfloat16fS2_fjLj6144ELj1ELj1ELj8ELj16ENS_18Kernel_traits_baseILj6144EfS2_fS2_fjLj256EEEEELb1ELb1ELb0ELb0EEEvNS_9FwdParamsE,"aw",@nobits
	.sectionflags	@""
	.align	16
	.zero		1024


//--------------------- .nv.shared._ZN10layer_norm13ln_fwd_kernelINS_13Kernel_traitsIf13__nv_bfloat16fS2_fjLj6144ELj1ELj1ELj8ELj16ENS_18Kernel_traits_baseILj6144EfS2_fS2_fjLj256EEEEELb1ELb1ELb0ELb1EEEvNS_9FwdParamsE --------------------------
	.section	.nv.shared._ZN10layer_norm13ln_fwd_kernelINS_13Kernel_traitsIf13__nv_bfloat16fS2_fjLj6144ELj1ELj1ELj8ELj16ENS_18Kernel_traits_baseILj6144EfS2_fS2_fjLj256EEEEELb1ELb1ELb0ELb1EEEvNS_9FwdParamsE,"aw",@nobits
	.sectionflags	@""
	.align	16
	.zero		1024


//--------------------- .nv.shared._ZN10layer_norm13ln_fwd_kernelINS_13Kernel_traitsIf13__nv_bfloat16fS2_fjLj6144ELj1ELj1ELj8ELj16ENS_18Kernel_traits_baseILj6144EfS2_fS2_fjLj256EEEEELb1ELb1ELb1ELb0EEEvNS_9FwdParamsE --------------------------
	.section	.nv.shared._ZN10layer_norm13ln_fwd_kernelINS_13Kernel_traitsIf13__nv_bfloat16fS2_fjLj6144ELj1ELj1ELj8ELj16ENS_18Kernel_traits_baseILj6144EfS2_fS2_fjLj256EEEEELb1ELb1ELb1ELb0EEEvNS_9FwdParamsE,"aw",@nobits
	.sectionflags	@""
	.align	16
	.zero		1024


//--------------------- .nv.shared._ZN10layer_norm13ln_fwd_kernelINS_13Kernel_traitsIf13__nv_bfloat16fS2_fjLj6144ELj1ELj1ELj8ELj16ENS_18Kernel_traits_baseILj6144EfS2_fS2_fjLj256EEEEELb1ELb1ELb1ELb1EEEvNS_9FwdParamsE --------------------------
	.section	.nv.shared._ZN10layer_norm13ln_fwd_kernelINS_13Kernel_traitsIf13__nv_bfloat16fS2_fjLj6144ELj1ELj1ELj8ELj16ENS_18Kernel_traits_baseILj6144EfS2_fS2_fjLj256EEEEELb1ELb1ELb1ELb1EEEvNS_9FwdParamsE,"aw",@nobits
	.sectionflags	@""
	.align	16
	.zero		1024


//--------------------- .nv.shared._ZN10layer_norm13ln_fwd_kernelINS_13Kernel_traitsIf6__halfS2_S2_fjLj6144ELj1ELj1ELj8ELj16ENS_18Kernel_traits_baseILj6144EfS2_S2_S2_fjLj256EEEEELb0ELb0ELb0ELb0EEEvNS_9FwdParamsE --------------------------
	.section	.nv.shared._ZN10layer_norm13ln_fwd_kernelINS_13Kernel_traitsIf6__halfS2_S2_fjLj6144ELj1ELj1ELj8ELj16ENS_18Kernel_traits_baseILj6144EfS2_S2_S2_fjLj256EEEEELb0ELb0ELb0ELb0EEEvNS_9FwdParamsE,"aw",@nobits
	.sectionflags	@""
	.align	16
	.zero		1024


//--------------------- .nv.shared._ZN10layer_norm13ln_fwd_kernelINS_13Kernel_traitsIf6__halfS2_S2_fjLj6144ELj1ELj1ELj8ELj16ENS_18Kernel_traits_baseILj6144EfS2_S2_S2_fjLj256EEEEELb0ELb0ELb0ELb1EEEvNS_9FwdParamsE --------------------------
	.section	.nv.shared._ZN10layer_norm13ln_fwd_kernelINS_13Kernel_traitsIf6__halfS2_S2_fjLj6144ELj1ELj1ELj8ELj16ENS_18Kernel_traits_baseILj6144EfS2_S2_S2_fjLj256EEEEELb0ELb0ELb0ELb1EEEvNS_9FwdParamsE,"aw",@nobits
	.sectionflags	@""
	.align	16
	.zero		1024


//--------------------- .nv.shared._ZN10layer_norm13ln_fwd_kernelINS_13Kernel_traitsIf6__halfS2_S2_fjLj6144ELj1ELj1ELj8ELj16ENS_18Kernel_traits_baseILj6144EfS2_S2_S2_fjLj256EEEEELb0ELb0ELb1ELb0EEEvNS_9FwdParamsE --------------------------
	.section	.nv.shared._ZN10layer_norm13ln_fwd_kernelINS_13Kernel_traitsIf6__halfS2_S2_fjLj6144ELj1ELj1ELj8ELj16ENS_18Kernel_traits_baseILj6144EfS2_S2_S2_fjLj256EEEEELb0ELb0ELb1ELb0EEEvNS_9FwdParamsE,"aw",@nobits
	.sectionflags	@""
	.align	16
	.zero		1024


//--------------------- .nv.shared._ZN10layer_norm13ln_fwd_kernelINS_13Kernel_traitsIf6__halfS2_S2_fjLj6144ELj1ELj1ELj8ELj16ENS_18Kernel_traits_baseILj6144EfS2_S2_S2_fjLj256EEEEELb0ELb0ELb1ELb1EEEvNS_9FwdParamsE --------------------------
	.section	.nv.shared._ZN10layer_norm13ln_fwd_kernelINS_13Kernel_traitsIf6__halfS2_S2_fjLj6144ELj1ELj1ELj8ELj16ENS_18Kernel_traits_baseILj6144EfS2_S2_S2_fjLj256EEEEELb0ELb0ELb1ELb1EEEvNS_9FwdParamsE,"aw",@nobits
	.sectionflags	@""
	.align	16
	.zero		1024


//--------------------- .nv.shared._ZN10layer_norm13ln_fwd_kernelINS_13Kernel_traitsIf6__halfS2_S2_fjLj6144ELj1ELj1ELj8ELj16ENS_18Kernel_traits_baseILj6144EfS2_S2_S2_fjLj256EEEEELb0ELb1ELb0ELb0EEEvNS_9FwdParamsE --------------------------
	.section	.nv.shared._ZN10layer_norm13ln_fwd_kernelINS_13Kernel_traitsIf6__halfS2_S2_fjLj6144ELj1ELj1ELj8ELj16ENS_18Kernel_traits_baseILj6144EfS2_S2_S2_fjLj256EEEEELb0ELb1ELb0ELb0EEEvNS_9FwdParamsE,"aw",@nobits
	.sectionflags	@""
	.align	16
	.zero		1024


//--------------------- .nv.shared._ZN10layer_norm13ln_fwd_kernelINS_13Kernel_traitsIf6__halfS2_S2_fjLj6144ELj1ELj1ELj8ELj16ENS_18Kernel_traits_baseILj6144EfS2_S2_S2_fjLj256EEEEELb0ELb1ELb0ELb1EEEvNS_9FwdParamsE --------------------------
	.section	.nv.shared._ZN10layer_norm13ln_fwd_kernelINS_13Kernel_traitsIf6__halfS2_S2_fjLj6144ELj1ELj1ELj8ELj16ENS_18Kernel_traits_baseILj6144EfS2_S2_S2_fjLj256EEEEELb0ELb1ELb0ELb1EEEvNS_9FwdParamsE,"aw",@nobits
	.sectionflags	@""
	.align	16
	.zero		1024


//--------------------- .nv.shared._ZN10layer_norm13ln_fwd_kernelINS_13Kernel_traitsIf6__halfS2_S2_fjLj6144ELj1ELj1ELj8ELj16ENS_18Kernel_traits_baseILj6144EfS2_S2_S2_fjLj256EEEEELb0ELb1ELb1ELb0EEEvNS_9FwdParamsE --------------------------
	.section	.nv.shared._ZN10layer_norm13ln_fwd_kernelINS_13Kernel_traitsIf6__halfS2_S2_fjLj6144ELj1ELj1ELj8ELj16ENS_18Kernel_traits_baseILj6144EfS2_S2_S2_fjLj256EEEEELb0ELb1ELb1ELb0EEEvNS_9FwdParamsE,"aw",@nobits
	.sectionflags	@""
	.align	16
	.zero		1024


//--------------------- .nv.shared._ZN10layer_norm13ln_fwd_kernelINS_13Kernel_traitsIf6__halfS2_S2_fjLj6144ELj1ELj1ELj8ELj16ENS_18Kernel_traits_baseILj6144EfS2_S2_S2_fjLj256EEEEELb0ELb1ELb1ELb1EEEvNS_9FwdParamsE --------------------------
	.section	.nv.shared._ZN10layer_norm13ln_fwd_kernelINS_13Kernel_traitsIf6__halfS2_S2_fjLj6144ELj1ELj1ELj8ELj16ENS_18Kernel_traits_baseILj6144EfS2_S2_S2_fjLj256EEEEELb0ELb1ELb1ELb1EEEvNS_9FwdParamsE,"aw",@nobits
	.sectionflags	@""
	.align	16
	.zero		1024


//--------------------- .nv.shared._ZN10layer_norm13ln_fwd_kernelINS_13Kernel_traitsIf6__halfS2_S2_fjLj6144ELj1ELj1ELj8ELj16ENS_18Kernel_traits_baseILj6144EfS2_S2_S2_fjLj256EEEEELb1ELb0ELb0ELb0EEEvNS_9FwdParamsE --------------------------
	.section	.nv.shared._ZN10layer_norm13ln_fwd_kernelINS_13Kernel_traitsIf6__halfS2_S2_fjLj6144ELj1ELj1ELj8ELj16ENS_18Kernel_traits_baseILj6144EfS2_S2_S2_fjLj256EEEEELb1ELb0ELb0ELb0EEEvNS_9FwdParamsE,"aw",@nobits
	.sectionflags	@""
	.align	16
	.zero		1024


//--------------------- .nv.shared._ZN10layer_norm13ln_fwd_kernelINS_13Kernel_traitsIf6__halfS2_S2_fjLj6144ELj1ELj1ELj8ELj16ENS_18Kernel_traits_baseILj6144EfS2_S2_S2_fjLj256EEEEELb1ELb0ELb0ELb1EEEvNS_9FwdParamsE --------------------------
	.section	.nv.shared._ZN10layer_norm13ln_fwd_kernelINS_13Kernel_traitsIf6__halfS2_S2_fjLj6144ELj1ELj1ELj8ELj16ENS_18Kernel_traits_baseILj6144EfS2_S2_S2_fjLj256EEEEELb1ELb0ELb0ELb1EEEvNS_9FwdParamsE,"aw",@nobits
	.sectionflags	@""
	.align	16
	.zero		1024


//--------------------- .nv.shared._ZN10layer_norm13ln_fwd_kernelINS_13Kernel_traitsIf6__halfS2_S2_fjLj6144ELj1ELj1ELj8ELj16ENS_18Kernel_traits_baseILj6144EfS2_S2_S2_fjLj256EEEEELb1ELb0ELb1ELb0EEEvNS_9FwdParamsE --------------------------
	.section	.nv.shared._ZN10layer_norm13ln_fwd_kernelINS_13Kernel_traitsIf6__halfS2_S2_fjLj6144ELj1ELj1ELj8ELj16ENS_18Kernel_traits_baseILj6144EfS2_S2_S2_fjLj256EEEEELb1ELb0ELb1ELb0EEEvNS_9FwdParamsE,"aw",@nobits
	.sectionflags	@""
	.align	16
	.zero		1024


//--------------------- .nv.shared._ZN10layer_norm13ln_fwd_kernelINS_13Kernel_traitsIf6__halfS2_S2_fjLj6144ELj1ELj1ELj8ELj16ENS_18Kernel_traits_baseILj6144EfS2_S2_S2_fjLj256EEEEELb1ELb0ELb1ELb1EEEvNS_9FwdParamsE --------------------------
	.section	.nv.shared._ZN10layer_norm13ln_fwd_kernelINS_13Kernel_traitsIf6__halfS2_S2_fjLj6144ELj1ELj1ELj8ELj16ENS_18Kernel_traits_baseILj6144EfS2_S2_S2_fjLj256EEEEELb1ELb0ELb1ELb1EEEvNS_9FwdParamsE,"aw",@nobits
	.sectionflags	@""
	.align	16
	.zero		1024


//--------------------- .nv.shared._ZN10layer_norm13ln_fwd_kernelINS_13Kernel_traitsIf6__halfS2_S2_fjLj6144ELj1ELj1ELj8ELj16ENS_18Kernel_traits_baseILj6144EfS2_S2_S2_fjLj256EEEEELb1ELb1ELb0ELb0EEEvNS_9FwdParamsE --------------------------
	.section	.nv.shared._ZN10layer_norm13ln_fwd_kernelINS_13Kernel_traitsIf6__halfS2_S2_fjLj6144ELj1ELj1ELj8ELj16ENS_18Kernel_traits_baseILj6144EfS2_S2_S2_fjLj256EEEEELb1ELb1ELb0ELb0EEEvNS_9FwdParamsE,"aw",@nobits
	.sectionflags	@""
	.align	16
	.zero		1024


//--------------------- .nv.shared._ZN10layer_norm13ln_fwd_kernelINS_13Kernel_traitsIf6__halfS2_S2_fjLj6144ELj1ELj1ELj8ELj16ENS_18Kernel_traits_baseILj6144EfS2_S2_S2_fjLj256EEEEELb1ELb1ELb0ELb1EEEvNS_9FwdParamsE --------------------------
	.section	.nv.shared._ZN10layer_norm13ln_fwd_kernelINS_13Kernel_traitsIf6__halfS2_S2_fjLj6144ELj1ELj1ELj8ELj16ENS_18Kernel_traits_baseILj6144EfS2_S2_S2_fjLj256EEEEELb1ELb1ELb0ELb1EEEvNS_9FwdParamsE,"aw",@nobits
	.sectionflags	@""
	.align	16
	.zero		1024


//--------------------- .nv.shared._ZN10layer_norm13ln_fwd_kernelINS_13Kernel_traitsIf6__halfS2_S2_fjLj6144ELj1ELj1ELj8ELj16ENS_18Kernel_traits_baseILj6144EfS2_S2_S2_fjLj256EEEEELb1ELb1ELb1ELb0EEEvNS_9FwdParamsE --------------------------
	.section	.nv.shared._ZN10layer_norm13ln_fwd_kernelINS_13Kernel_traitsIf6__halfS2_S2_fjLj6144ELj1ELj1ELj8ELj16ENS_18Kernel_traits_baseILj6144EfS2_S2_S2_fjLj256EEEEELb1ELb1ELb1ELb0EEEvNS_9FwdParamsE,"aw",@nobits
	.sectionflags	@""
	.align	16
	.zero		1024


//--------------------- .nv.shared._ZN10layer_norm13ln_fwd_kernelINS_13Kernel_traitsIf6__halfS2_S2_fjLj6144ELj1ELj1ELj8ELj16ENS_18Kernel_traits_baseILj6144EfS2_S2_S2_fjLj256EEEEELb1ELb1ELb1ELb1EEEvNS_9FwdParamsE --------------------------
	.section	.nv.shared._ZN10layer_norm13ln_fwd_kernelINS_13Kernel_traitsIf6__halfS2_S2_fjLj6144ELj1ELj1ELj8ELj16ENS_18Kernel_traits_baseILj6144EfS2_S2_S2_fjLj256EEEEELb1ELb1ELb1ELb1EEEvNS_9FwdParamsE,"aw",@nobits
	.sectionflags	@""
	.align	16
	.zero		1024


//--------------------- .nv.shared._ZN10layer_norm13ln_fwd_kernelINS_13Kernel_traitsI6__halfS2_fS2_fjLj6144ELj1ELj1ELj8ELj16ENS_18Kernel_traits_baseILj6144ES2_S2_fS2_fjLj256EEEEELb0ELb0ELb0ELb0EEEvNS_9FwdParamsE --------------------------
	.section	.nv.shared._ZN10layer_norm13ln_fwd_kernelINS_13Kernel_traitsI6__halfS2_fS2_fjLj6144ELj1ELj1ELj8ELj16ENS_18Kernel_traits_baseILj6144ES2_S2_fS2_fjLj256EEEEELb0ELb0ELb0ELb0EEEvNS_9FwdParamsE,"aw",@nobits
	.sectionflags	@""
	.align	16
	.zero		1024


//--------------------- .nv.shared._ZN10layer_norm13ln_fwd_kernelINS_13Kernel_traitsI6__halfS2_fS2_fjLj6144ELj1ELj1ELj8ELj16ENS_18Kernel_traits_baseILj6144ES2_S2_fS2_fjLj256EEEEELb0ELb0ELb0ELb1EEEvNS_9FwdParamsE --------------------------
	.section	.nv.shared._ZN10layer_norm13ln_fwd_kernelINS_13Kernel_traitsI6__halfS2_fS2_fjLj6144ELj1ELj1ELj8ELj16ENS_18Kernel_traits_baseILj6144ES2_S2_fS2_fjLj256EEEEELb0ELb0ELb0ELb1EEEvNS_9FwdParamsE,"aw",@nobits
	.sectionflags	@""
	.align	16
	.zero		1024


//--------------------- .nv.shared._ZN10layer_norm13ln_fwd_kernelINS_13Kernel_traitsI6__halfS2_fS2_fjLj6144ELj1ELj1ELj8ELj16ENS_18Kernel_traits_baseILj6144ES2_S2_fS2_fjLj256EEEEELb0ELb0ELb1ELb0EEEvNS_9FwdParamsE --------------------------
	.section	.nv.shared._ZN10layer_norm13ln_fwd_kernelINS_13Kernel_traitsI6__halfS2_fS2_fjLj6144ELj1ELj1ELj8ELj16ENS_18Kernel_traits_baseILj6144ES2_S2_fS2_fjLj256EEEEELb0ELb0ELb1ELb0EEEvNS_9FwdParamsE,"aw",@nobits
	.sectionflags	@""
	.align	16
	.zero		1024


//--------------------- .nv.shared._ZN10layer_norm13ln_fwd_kernelINS_13Kernel_traitsI6__halfS2_fS2_fjLj6144ELj1ELj1ELj8ELj16ENS_18Kernel_traits_baseILj6144ES2_S2_fS2_fjLj256EEEEELb0ELb0ELb1ELb1EEEvNS_9FwdParamsE --------------------------
	.section	.nv.shared._ZN10layer_norm13ln_fwd_kernelINS_13Kernel_traitsI6__halfS2_fS2_fjLj6144ELj1ELj1ELj8ELj16ENS_18Kernel_traits_baseILj6144ES2_S2_fS2_fjLj256EEEEELb0ELb0ELb1ELb1EEEvNS_9FwdParamsE,"aw",@nobits
	.sectionflags	@""
	.align	16
	.zero		1024


//--------------------- .nv.shared._ZN10layer_norm13ln_fwd_kernelINS_13Kernel_traitsI6__halfS2_fS2_fjLj6144ELj1ELj1ELj8ELj16ENS_18Kernel_traits_baseILj6144ES2_S2_fS2_fjLj256EEEEELb0ELb1ELb0ELb0EEEvNS_9FwdParamsE --------------------------
	.section	.nv.shared._ZN10layer_norm13ln_fwd_kernelINS_13Kernel_traitsI6__halfS2_fS2_fjLj6144ELj1ELj1ELj8ELj16ENS_18Kernel_traits_baseILj6144ES2_S2_fS2_fjLj256EEEEELb0ELb1ELb0ELb0EEEvNS_9FwdParamsE,"aw",@nobits
	.sectionflags	@""
	.align	16
	.zero		1024


//--------------------- .nv.shared._ZN10layer_norm13ln_fwd_kernelINS_13Kernel_traitsI6__halfS2_fS2_fjLj6144ELj1ELj1ELj8ELj16ENS_18Kernel_traits_baseILj6144ES2_S2_fS2_fjLj256EEEEELb0ELb1ELb0ELb1EEEvNS_9FwdParamsE --------------------------
	.section	.nv.shared._ZN10layer_norm13ln_fwd_kernelINS_13Kernel_traitsI6__halfS2_fS2_fjLj6144ELj1ELj1ELj8ELj16ENS_18Kernel_traits_baseILj6144ES2_S2_fS2_fjLj256EEEEELb0ELb1ELb0ELb1EEEvNS_9FwdParamsE,"aw",@nobits
	.sectionflags	@""
	.align	16
	.zero		1024


//--------------------- .nv.shared._ZN10layer_norm13ln_fwd_kernelINS_13Kernel_traitsI6__halfS2_fS2_fjLj6144ELj1ELj1ELj8ELj16ENS_18Kernel_traits_baseILj6144ES2_S2_fS2_fjLj256EEEEELb0ELb1ELb1ELb0EEEvNS_9FwdParamsE --------------------------
	.section	.nv.shared._ZN10layer_norm13ln_fwd_kernelINS_13Kernel_traitsI6__halfS2_fS2_fjLj6144ELj1ELj1ELj8ELj16ENS_18Kernel_traits_baseILj6144ES2_S2_fS2_fjLj256EEEEELb0ELb1ELb1ELb0EEEvNS_9FwdParamsE,"aw",@nobits
	.sectionflags	@""
	.align	16
	.zero		1024


//--------------------- .nv.shared._ZN10layer_norm13ln_fwd_kernelINS_13Kernel_traitsI6__halfS2_fS2_fjLj6144ELj1ELj1ELj8ELj16ENS_18Kernel_traits_baseILj6144ES2_S2_fS2_fjLj256EEEEELb0ELb1ELb1ELb1EEEvNS_9FwdParamsE --------------------------
	.section	.nv.shared._ZN10layer_norm13ln_fwd_kernelINS_13Kernel_traitsI6__halfS2_fS2_fjLj6144ELj1ELj1ELj8ELj16ENS_18Kernel_traits_baseILj6144ES2_S2_fS2_fjLj256EEEEELb0ELb1ELb1ELb1EEEvNS_9FwdParamsE,"aw",@nobits
	.sectionflags	@""
	.align	16
	.zero		1024


//--------------------- .nv.shared._ZN10layer_norm13ln_fwd_kernelINS_13Kernel_traitsI6__halfS2_fS2_fjLj6144ELj1ELj1ELj8ELj16ENS_18Kernel_traits_baseILj6144ES2_S2_fS2_fjLj256EEEEELb1ELb0ELb0ELb0EEEvNS_9FwdParamsE --------------------------
	.section	.nv.shared._ZN10layer_norm13ln_fwd_kernelINS_13Kernel_traitsI6__halfS2_fS2_fjLj6144ELj1ELj1ELj8ELj16ENS_18Kernel_traits_baseILj6144ES2_S2_fS2_fjLj256EEEEELb1ELb0ELb0ELb0EEEvNS_9FwdParamsE,"aw",@nobits
	.sectionflags	@""
	.align	16
	.zero		1024


//--------------------- .nv.shared._ZN10layer_norm13ln_fwd_kernelINS_13Kernel_traitsI6__halfS2_fS2_fjLj6144ELj1ELj1ELj8ELj16ENS_18Kernel_traits_baseILj6144ES2_S2_fS2_fjLj256EEEEELb1ELb0ELb0ELb1EEEvNS_9FwdParamsE --------------------------
	.section	.nv.shared._ZN10layer_norm13ln_fwd_kernelINS_13Kernel_traitsI6__halfS2_fS2_fjLj6144ELj1ELj1ELj8ELj16ENS_18Kernel_traits_baseILj6144ES2_S2_fS2_fjLj256EEEEELb1ELb0ELb0ELb1EEEvNS_9FwdParamsE,"aw",@nobits
	.sectionflags	@""
	.align	16
	.zero		1024


//--------------------- .nv.shared._ZN10layer_norm13ln_fwd_kernelINS_13Kernel_traitsI6__halfS2_fS2_fjLj6144ELj1ELj1ELj8ELj16ENS_18Kernel_traits_baseILj6144ES2_S2_fS2_fjLj256EEEEELb1ELb0ELb1ELb0EEEvNS_9FwdParamsE --------------------------
	.section	.nv.shared._ZN10layer_norm13ln_fwd_kernelINS_13Kernel_traitsI6__halfS2_fS2_fjLj6144ELj1ELj1ELj8ELj16ENS_18Kernel_traits_baseILj6144ES2_S2_fS2_fjLj256EEEEELb1ELb0ELb1ELb0EEEvNS_9FwdParamsE,"aw",@nobits
	.sectionflags	@""
	.align	16
	.zero		1024


//--------------------- .nv.shared._ZN10layer_norm13ln_fwd_kernelINS_13Kernel_traitsI6__halfS2_fS2_fjLj6144ELj1ELj1ELj8ELj16ENS_18Kernel_traits_baseILj6144ES2_S2_fS2_fjLj256EEEEELb1ELb0ELb1ELb1EEEvNS_9FwdParamsE --------------------------
	.section	.nv.shared._ZN10layer_norm13ln_fwd_kernelINS_13Kernel_traitsI6__halfS2_fS2_fjLj6144ELj1ELj1ELj8ELj16ENS_18Kernel_traits_baseILj6144ES2_S2_fS2_fjLj256EEEEELb1ELb0ELb1ELb1EEEvNS_9FwdParamsE,"aw",@nobits
	.sectionflags	@""
	.align	16
	.zero		1024


//--------------------- .nv.shared._ZN10layer_norm13ln_fwd_kernelINS_13Kernel_traitsI6__halfS2_fS2_fjLj6144ELj1ELj1ELj8ELj16ENS_18Kernel_traits_baseILj6144ES2_S2_fS2_fjLj256EEEEELb1ELb1ELb0ELb0EEEvNS_9FwdParamsE --------------------------
	.section	.nv.shared._ZN10layer_norm13ln_fwd_kernelINS_13Kernel_traitsI6__halfS2_fS2_fjLj6144ELj1ELj1ELj8ELj16ENS_18Kernel_traits_baseILj6144ES2_S2_fS2_fjLj256EEEEELb1ELb1ELb0ELb0EEEvNS_9FwdParamsE,"aw",@nobits
	.sectionflags	@""
	.align	16
	.zero		1024


//--------------------- .nv.shared._ZN10layer_norm13ln_fwd_kernelINS_13Kernel_traitsI6__halfS2_fS2_fjLj6144ELj1ELj1ELj8ELj16ENS_18Kernel_traits_baseILj6144ES2_S2_fS2_fjLj256EEEEELb1ELb1ELb0ELb1EEEvNS_9FwdParamsE --------------------------
	.section	.nv.shared._ZN10layer_norm13ln_fwd_kernelINS_13Kernel_traitsI6__halfS2_fS2_fjLj6144ELj1ELj1ELj8ELj16ENS_18Kernel_traits_baseILj6144ES2_S2_fS2_fjLj256EEEEELb1ELb1ELb0ELb1EEEvNS_9FwdParamsE,"aw",@nobits
	.sectionflags	@""
	.align	16
	.zero		1024


//--------------------- .nv.shared._ZN10layer_norm13ln_fwd_kernelINS_13Kernel_traitsI6__halfS2_fS2_fjLj6144ELj1ELj1ELj8ELj16ENS_18Kernel_traits_baseILj6144ES2_S2_fS2_fjLj256EEEEELb1ELb1ELb1ELb0EEEvNS_9FwdParamsE --------------------------
	.section	.nv.shared._ZN10layer_norm13ln_fwd_kernelINS_13Kernel_traitsI6__halfS2_fS2_fjLj6144ELj1ELj1ELj8ELj16ENS_18Kernel_traits_baseILj6144ES2_S2_fS2_fjLj256EEEEELb1ELb1ELb1ELb0EEEvNS_9FwdParamsE,"aw",@nobits
	.sectionflags	@""
	.align	16
	.zero		1024


//--------------------- .nv.shared._ZN10layer_norm13ln_fwd_kernelINS_13Kernel_traitsI6__halfS2_fS2_fjLj6144ELj1ELj1ELj8ELj16ENS_18Kernel_traits_baseILj6144ES2_S2_fS2_fjLj256EEEEELb1ELb1ELb1ELb1EEEvNS_9FwdParamsE --------------------------
	.section	.nv.shared._ZN10layer_norm13ln_fwd_kernelINS_13Kernel_traitsI6__halfS2_fS2_fjLj6144ELj1ELj1ELj8ELj16ENS_18Kernel_traits_baseILj6144ES2_S2_fS2_fjLj256EEEEELb1ELb1ELb1ELb1EEEvNS_9FwdParamsE,"aw",@nobits
	.sectionflags	@""
	.align	16
	.zero		1024


//--------------------- .nv.shared._ZN10layer_norm13ln_fwd_kernelINS_13Kernel_traitsIf6__halffS2_fjLj6144ELj1ELj1ELj8ELj16ENS_18Kernel_traits_baseILj6144EfS2_fS2_fjLj256EEEEELb0ELb0ELb0ELb0EEEvNS_9FwdParamsE --------------------------
	.section	.nv.shared._ZN10layer_norm13ln_fwd_kernelINS_13Kernel_traitsIf6__halffS2_fjLj6144ELj1ELj1ELj8ELj16ENS_18Kernel_traits_baseILj6144EfS2_fS2_fjLj256EEEEELb0ELb0ELb0ELb0EEEvNS_9FwdParamsE,"aw",@nobits
	.sectionflags	@""
	.align	16
	.zero		1024


//--------------------- .nv.shared._ZN10layer_norm13ln_fwd_kernelINS_13Kernel_traitsIf6__halffS2_fjLj6144ELj1ELj1ELj8ELj16ENS_18Kernel_traits_baseILj6144EfS2_fS2_fjLj256EEEEELb0ELb0ELb0ELb1EEEvNS_9FwdParamsE --------------------------
	.section	.nv.shared._ZN10layer_norm13ln_fwd_kernelINS_13Kernel_traitsIf6__halffS2_fjLj6144ELj1ELj1ELj8ELj16ENS_18Kernel_traits_baseILj6144EfS2_fS2_fjLj256EEEEELb0ELb0ELb0ELb1EEEvNS_9FwdParamsE,"aw",@nobits
	.sectionflags	@""
	.align	16
	.zero		1024


//--------------------- .nv.shared._ZN10layer_norm13ln_fwd_kernelINS_13Kernel_traitsIf6__halffS2_fjLj6144ELj1ELj1ELj8ELj16ENS_18Kernel_traits_baseILj6144EfS2_fS2_fjLj256EEEEELb0ELb0ELb1ELb0EEEvNS_9FwdParamsE --------------------------
	.section	.nv.shared._ZN10layer_norm13ln_fwd_kernelINS_13Kernel_traitsIf6__halffS2_fjLj6144ELj1ELj1ELj8ELj16ENS_18Kernel_traits_baseILj6144EfS2_fS2_fjLj256EEEEELb0ELb0ELb1ELb0EEEvNS_9FwdParamsE,"aw",@nobits
	.sectionflags	@""
	.align	16
	.zero		1024


//--------------------- .nv.shared._ZN10layer_norm13ln_fwd_kernelINS_13Kernel_traitsIf6__halffS2_fjLj6144ELj1ELj1ELj8ELj16ENS_18Kernel_traits_baseILj6144EfS2_fS2_fjLj256EEEEELb0ELb0ELb1ELb1EEEvNS_9FwdParamsE --------------------------
	.section	.nv.shared._ZN10layer_norm13ln_fwd_kernelINS_13Kernel_traitsIf6__halffS2_fjLj6144ELj1ELj1ELj8ELj16ENS_18Kernel_traits_baseILj6144EfS2_fS2_fjLj256EEEEELb0ELb0ELb1ELb1EEEvNS_9FwdParamsE,"aw",@nobits
	.sectionflags	@""
	.align	16
	.zero		1024


//--------------------- .nv.shared._ZN10layer_norm13ln_fwd_kernelINS_13Kernel_traitsIf6__halffS2_fjLj6144ELj1ELj1ELj8ELj16ENS_18Kernel_traits_baseILj6144EfS2_fS2_fjLj256EEEEELb0ELb1ELb0ELb0EEEvNS_9FwdParamsE --------------------------
	.section	.nv.shared._ZN10layer_norm13ln_fwd_kernelINS_13Kernel_traitsIf6__halffS2_fjLj6144ELj1ELj1ELj8ELj16ENS_18Kernel_traits_baseILj6144EfS2_fS2_fjLj256EEEEELb0ELb1ELb0ELb0EEEvNS_9FwdParamsE,"aw",@nobits
	.sectionflags	@""
	.align	16
	.zero		1024


//--------------------- .nv.shared._ZN10layer_norm13ln_fwd_kernelINS_13Kernel_traitsIf6__halffS2_fjLj6144ELj1ELj1ELj8ELj16ENS_18Kernel_traits_baseILj6144EfS2_fS2_fjLj256EEEEELb0ELb1ELb0ELb1EEEvNS_9FwdParamsE --------------------------
	.section	.nv.shared._ZN10layer_norm13ln_fwd_kernelINS_13Kernel_traitsIf6__halffS2_fjLj6144ELj1ELj1ELj8ELj16ENS_18Kernel_traits_baseILj6144EfS2_fS2_fjLj256EEEEELb0ELb1ELb0ELb1EEEvNS_9FwdParamsE,"aw",@nobits
	.sectionflags	@""
	.align	16
	.zero		1024


//--------------------- .nv.shared._ZN10layer_norm13ln_fwd_kernelINS_13Kernel_traitsIf6__halffS2_fjLj6144ELj1ELj1ELj8ELj16ENS_18Kernel_traits_baseILj6144EfS2_fS2_fjLj256EEEEELb0ELb1ELb1ELb0EEEvNS_9FwdParamsE --------------------------
	.section	.nv.shared._ZN10layer_norm13ln_fwd_kernelINS_13Kernel_traitsIf6__halffS2_fjLj6144ELj1ELj1ELj8ELj16ENS_18Kernel_traits_baseILj6144EfS2_fS2_fjLj256EEEEELb0ELb1ELb1ELb0EEEvNS_9FwdParamsE,"aw",@nobits
	.sectionflags	@""
	.align	16
	.zero		1024


//--------------------- .nv.shared._ZN10layer_norm13ln_fwd_kernelINS_13Kernel_traitsIf6__halffS2_fjLj6144ELj1ELj1ELj8ELj16ENS_18Kernel_traits_baseILj6144EfS2_fS2_fjLj256EEEEELb0ELb1ELb1ELb1EEEvNS_9FwdParamsE --------------------------
	.section	.nv.shared._ZN10layer_norm13ln_fwd_kernelINS_13Kernel_traitsIf6__halffS2_fjLj6144ELj1ELj1ELj8ELj16ENS_18Kernel_traits_baseILj6144EfS2_fS2_fjLj256EEEEELb0ELb1ELb1ELb1EEEvNS_9FwdParamsE,"aw",@nobits
	.sectionflags	@""
	.align	16
	.zero		1024


//--------------------- .nv.shared._ZN10layer_norm13ln_fwd_kernelINS_13Kernel_traitsIf6__halffS2_fjLj6144ELj1ELj1ELj8ELj16ENS_18Kernel_traits_baseILj6144EfS2_fS2_fjLj256EEEEELb1ELb0ELb0ELb0EEEvNS_9FwdParamsE --------------------------
	.section	.nv.shared._ZN10layer_norm13ln_fwd_kernelINS_13Kernel_traitsIf6__halffS2_fjLj6144ELj1ELj1ELj8ELj16ENS_18Kernel_traits_baseILj6144EfS2_fS2_fjLj256EEEEELb1ELb0ELb0ELb0EEEvNS_9FwdParamsE,"aw",@nobits
	.sectionflags	@""
	.align	16
	.zero		1024


//--------------------- .nv.shared._ZN10layer_norm13ln_fwd_kernelINS_13Kernel_traitsIf6__halffS2_fjLj6144ELj1ELj1ELj8ELj16ENS_18Kernel_traits_baseILj6144EfS2_fS2_fjLj256EEEEELb1ELb0ELb0ELb1EEEvNS_9FwdParamsE --------------------------
	.section	.nv.shared._ZN10layer_norm13ln_fwd_kernelINS_13Kernel_traitsIf6__halffS2_fjLj6144ELj1ELj1ELj8ELj16ENS_18Kernel_traits_baseILj6144EfS2_fS2_fjLj256EEEEELb1ELb0ELb0ELb1EEEvNS_9FwdParamsE,"aw",@nobits
	.sectionflags	@""
	.align	16
	.zero		1024


//--------------------- .nv.shared._ZN10layer_norm13ln_fwd_kernelINS_13Kernel_traitsIf6__halffS2_fjLj6144ELj1ELj1ELj8ELj16ENS_18Kernel_traits_baseILj6144EfS2_fS2_fjLj256EEEEELb1ELb0ELb1ELb0EEEvNS_9FwdParamsE --------------------------
	.section	.nv.shared._ZN10layer_norm13ln_fwd_kernelINS_13Kernel_traitsIf6__halffS2_fjLj6144ELj1ELj1ELj8ELj16ENS_18Kernel_traits_baseILj6144EfS2_fS2_fjLj256EEEEELb1ELb0ELb1ELb0EEEvNS_9FwdParamsE,"aw",@nobits
	.sectionflags	@""
	.align	16
	.zero		1024


//--------------------- .nv.shared._ZN10layer_norm13ln_fwd_kernelINS_13Kernel_traitsIf6__halffS2_fjLj6144ELj1ELj1ELj8ELj16ENS_18Kernel_traits_baseILj6144EfS2_fS2_fjLj256EEEEELb1ELb0ELb1ELb1EEEvNS_9FwdParamsE --------------------------
	.section	.nv.shared._ZN10layer_norm13ln_fwd_kernelINS_13Kernel_traitsIf6__halffS2_fjLj6144ELj1ELj1ELj8ELj16ENS_18Kernel_traits_baseILj6144EfS2_fS2_fjLj256EEEEELb1ELb0ELb1ELb1EEEvNS_9FwdParamsE,"aw",@nobits
	.sectionflags	@""
	.align	16
	.zero		1024


//--------------------- .nv.shared._ZN10layer_norm13ln_fwd_kernelINS_13Kernel_traitsIf6__halffS2_fjLj6144ELj1ELj1ELj8ELj16ENS_18Kernel_traits_baseILj6144EfS2_fS2_fjLj256EEEEELb1ELb1ELb0ELb0EEEvNS_9FwdParamsE --------------------------
	.section	.nv.shared._ZN10layer_norm13ln_fwd_kernelINS_13Kernel_traitsIf6__halffS2_fjLj6144ELj1ELj1ELj8ELj16ENS_18Kernel_traits_baseILj6144EfS2_fS2_fjLj256EEEEELb1ELb1ELb0ELb0EEEvNS_9FwdParamsE,"aw",@nobits
	.sectionflags	@""
	.align	16
	.zero		1024


//--------------------- .nv.shared._ZN10layer_norm13ln_fwd_kernelINS_13Kernel_traitsIf6__halffS2_fjLj6144ELj1ELj1ELj8ELj16ENS_18Kernel_traits_baseILj6144EfS2_fS2_fjLj256EEEEELb1ELb1ELb0ELb1EEEvNS_9FwdParamsE --------------------------
	.section	.nv.shared._ZN10layer_norm13ln_fwd_kernelINS_13Kernel_traitsIf6__halffS2_fjLj6144ELj1ELj1ELj8ELj16ENS_18Kernel_traits_baseILj6144EfS2_fS2_fjLj256EEEEELb1ELb1ELb0ELb1EEEvNS_9FwdParamsE,"aw",@nobits
	.sectionflags	@""
	.align	16
	.zero		1024


//--------------------- .nv.shared._ZN10layer_norm13ln_fwd_kernelINS_13Kernel_traitsIf6__halffS2_fjLj6144ELj1ELj1ELj8ELj16ENS_18Kernel_traits_baseILj6144EfS2_fS2_fjLj256EEEEELb1ELb1ELb1ELb0EEEvNS_9FwdParamsE --------------------------
	.section	.nv.shared._ZN10layer_norm13ln_fwd_kernelINS_13Kernel_traitsIf6__halffS2_fjLj6144ELj1ELj1ELj8ELj16ENS_18Kernel_traits_baseILj6144EfS2_fS2_fjLj256EEEEELb1ELb1ELb1ELb0EEEvNS_9FwdParamsE,"aw",@nobits
	.sectionflags	@""
	.align	16
	.zero		1024


//--------------------- .nv.shared._ZN10layer_norm13ln_fwd_kernelINS_13Kernel_traitsIf6__halffS2_fjLj6144ELj1ELj1ELj8ELj16ENS_18Kernel_traits_baseILj6144EfS2_fS2_fjLj256EEEEELb1ELb1ELb1ELb1EEEvNS_9FwdParamsE --------------------------
	.section	.nv.shared._ZN10layer_norm13ln_fwd_kernelINS_13Kernel_traitsIf6__halffS2_fjLj6144ELj1ELj1ELj8ELj16ENS_18Kernel_traits_baseILj6144EfS2_fS2_fjLj256EEEEELb1ELb1ELb1ELb1EEEvNS_9FwdParamsE,"aw",@nobits
	.sectionflags	@""
	.align	16
	.zero		1024


//--------------------- .nv.shared._ZN10layer_norm13ln_fwd_kernelINS_13Kernel_traitsI6__halfffffjLj6144ELj1ELj1ELj8ELj16ENS_18Kernel_traits_baseILj6144ES2_ffffjLj256EEEEELb0ELb0ELb0ELb0EEEvNS_9FwdParamsE --------------------------
	.section	.nv.shared._ZN10layer_norm13ln_fwd_kernelINS_13Kernel_traitsI6__halfffffjLj6144ELj1ELj1ELj8ELj16ENS_18Kernel_traits_baseILj6144ES2_ffffjLj256EEEEELb0ELb0ELb0ELb0EEEvNS_9FwdParamsE,"aw",@nobits
	.sectionflags	@""
	.align	16
	.zero		1024


//--------------------- .nv.shared._ZN10layer_norm13ln_fwd_kernelINS_13Kernel_traitsI6__halfffffjLj6144ELj1ELj1ELj8ELj16ENS_18Kernel_traits_baseILj6144ES2_ffffjLj256EEEEELb0ELb0ELb0ELb1EEEvNS_9FwdParamsE --------------------------
	.section	.nv.shared._ZN10layer_norm13ln_fwd_kernelINS_13Kernel_traitsI6__halfffffjLj6144ELj1ELj1ELj8ELj16ENS_18Kernel_traits_baseILj6144ES2_ffffjLj256EEEEELb0ELb0ELb0ELb1EEEvNS_9FwdParamsE,"aw",@nobits
	.sectionflags	@""
	.align	16
	.zero		1024


//--------------------- .nv.shared._ZN10layer_norm13ln_fwd_kernelINS_13Kernel_traitsI6__halfffffjLj6144ELj1ELj1ELj8ELj16ENS_18Kernel_traits_baseILj6144ES2_ffffjLj256EEEEELb0ELb0ELb1ELb0EEEvNS_9FwdParamsE --------------------------
	.section	.nv.shared._ZN10layer_norm13ln_fwd_kernelINS_13Kernel_traitsI6__halfffffjLj6144ELj1ELj1ELj8ELj16ENS_18Kernel_traits_baseILj6144ES2_ffffjLj256EEEEELb0ELb0ELb1ELb0EEEvNS_9FwdParamsE,"aw",@nobits
	.sectionflags	@""
	.align	16
	.zero		1024


//--------------------- .nv.shared._ZN10layer_norm13ln_fwd_kernelINS_13Kernel_traitsI6__halfffffjLj6144ELj1ELj1ELj8ELj16ENS_18Kernel_traits_baseILj6144ES2_ffffjLj256EEEEELb0ELb0ELb1ELb1EEEvNS_9FwdParamsE --------------------------
	.section	.nv.shared._ZN10layer_norm13ln_fwd_kernelINS_13Kernel_traitsI6__halfffffjLj6144ELj1ELj1ELj8ELj16ENS_18Kernel_traits_baseILj6144ES2_ffffjLj256EEEEELb0ELb0ELb1ELb1EEEvNS_9FwdParamsE,"aw",@nobits
	.sectionflags	@""
	.align	16
	.zero		1024


//--------------------- .nv.shared._ZN10layer_norm13ln_fwd_kernelINS_13Kernel_traitsI6__halfffffjLj6144ELj1ELj1ELj8ELj16ENS_18Kernel_traits_baseILj6144ES2_ffffjLj256EEEEELb0ELb1ELb0ELb0EEEvNS_9FwdParamsE --------------------------
	.section	.nv.shared._ZN10layer_norm13ln_fwd_kernelINS_13Kernel_traitsI6__halfffffjLj6144ELj1ELj1ELj8ELj16ENS_18Kernel_traits_baseILj6144ES2_ffffjLj256EEEEELb0ELb1ELb0ELb0EEEvNS_9FwdParamsE,"aw",@nobits
	.sectionflags	@""
	.align	16
	.zero		1024


//--------------------- .nv.shared._ZN10layer_norm13ln_fwd_kernelINS_13Kernel_traitsI6__halfffffjLj6144ELj1ELj1ELj8ELj16ENS_18Kernel_traits_baseILj6144ES2_ffffjLj256EEEEELb0ELb1ELb0ELb1EEEvNS_9FwdParamsE --------------------------
	.section	.nv.shared._ZN10layer_norm13ln_fwd_kernelINS_13Kernel_traitsI6__halfffffjLj6144ELj1ELj1ELj8ELj16ENS_18Kernel_traits_baseILj6144ES2_ffffjLj256EEEEELb0ELb1ELb0ELb1EEEvNS_9FwdParamsE,"aw",@nobits
	.sectionflags	@""
	.align	16
	.zero		1024


//--------------------- .nv.shared._ZN10layer_norm13ln_fwd_kernelINS_13Kernel_traitsI6__halfffffjLj6144ELj1ELj1ELj8ELj16ENS_18Kernel_traits_baseILj6144ES2_ffffjLj256EEEEELb0ELb1ELb1ELb0EEEvNS_9FwdParamsE --------------------------
	.section	.nv.shared._ZN10layer_norm13ln_fwd_kernelINS_13Kernel_traitsI6__halfffffjLj6144ELj1ELj1ELj8ELj16ENS_18Kernel_traits_baseILj6144ES2_ffffjLj256EEEEELb0ELb1ELb1ELb0EEEvNS_9FwdParamsE,"aw",@nobits
	.sectionflags	@""
	.align	16
	.zero		1024


//--------------------- .nv.shared._ZN10layer_norm13ln_fwd_kernelINS_13Kernel_traitsI6__halfffffjLj6144ELj1ELj1ELj8ELj16ENS_18Kernel_traits_baseILj6144ES2_ffffjLj256EEEEELb0ELb1ELb1ELb1EEEvNS_9FwdParamsE --------------------------
	.section	.nv.shared._ZN10layer_norm13ln_fwd_kernelINS_13Kernel_traitsI6__halfffffjLj6144ELj1ELj1ELj8ELj16ENS_18Kernel_traits_baseILj6144ES2_ffffjLj256EEEEELb0ELb1ELb1ELb1EEEvNS_9FwdParamsE,"aw",@nobits
	.sectionflags	@""
	.align	16
	.zero		1024


//--------------------- .nv.shared._ZN10layer_norm13ln_fwd_kernelINS_13Kernel_traitsI6__halfffffjLj6144ELj1ELj1ELj8ELj16ENS_18Kernel_traits_baseILj6144ES2_ffffjLj256EEEEELb1ELb0ELb0ELb0EEEvNS_9FwdParamsE --------------------------
	.section	.nv.shared._ZN10layer_norm13ln_fwd_kernelINS_13Kernel_traitsI6__halfffffjLj6144ELj1ELj1ELj8ELj16ENS_18Kernel_traits_baseILj6144ES2_ffffjLj256EEEEELb1ELb0ELb0ELb0EEEvNS_9FwdParamsE,"aw",@nobits
	.sectionflags	@""
	.align	16
	.zero		1024


//--------------------- .nv.shared._ZN10layer_norm13ln_fwd_kernelINS_13Kernel_traitsI6__halfffffjLj6144ELj1ELj1ELj8ELj16ENS_18Kernel_traits_baseILj6144ES2_ffffjLj256EEEEELb1ELb0ELb0ELb1EEEvNS_9FwdParamsE --------------------------
	.section	.nv.shared._ZN10layer_norm13ln_fwd_kernelINS_13Kernel_traitsI6__halfffffjLj6144ELj1ELj1ELj8ELj16ENS_18Kernel_traits_baseILj6144ES2_ffffjLj256EEEEELb1ELb0ELb0ELb1EEEvNS_9FwdParamsE,"aw",@nobits
	.sectionflags	@""
	.align	16
	.zero		1024


//--------------------- .nv.shared._ZN10layer_norm13ln_fwd_kernelINS_13Kernel_traitsI6__halfffffjLj6144ELj1ELj1ELj8ELj16ENS_18Kernel_traits_baseILj6144ES2_ffffjLj256EEEEELb1ELb0ELb1ELb0EEEvNS_9FwdParamsE --------------------------
	.section	.nv.shared._ZN10layer_norm13ln_fwd_kernelINS_13Kernel_traitsI6__halfffffjLj6144ELj1ELj1ELj8ELj16ENS_18Kernel_traits_baseILj6144ES2_ffffjLj256EEEEELb1ELb0ELb1ELb0EEEvNS_9FwdParamsE,"aw",@nobits
	.sectionflags	@""
	.align	16
	.zero		1024


//--------------------- .nv.shared._ZN10layer_norm13ln_fwd_kernelINS_13Kernel_traitsI6__halfffffjLj6144ELj1ELj1ELj8ELj16ENS_18Kernel_traits_baseILj6144ES2_ffffjLj256EEEEELb1ELb0ELb1ELb1EEEvNS_9FwdParamsE --------------------------
	.section	.nv.shared._ZN10layer_norm13ln_fwd_kernelINS_13Kernel_traitsI6__halfffffjLj6144ELj1ELj1ELj8ELj16ENS_18Kernel_traits_baseILj6144ES2_ffffjLj256EEEEELb1ELb0ELb1ELb1EEEvNS_9FwdParamsE,"aw",@nobits
	.sectionflags	@""
	.align	16
	.zero		1024


//--------------------- .nv.shared._ZN10layer_norm13ln_fwd_kernelINS_13Kernel_traitsI6__halfffffjLj6144ELj1ELj1ELj8ELj16ENS_18Kernel_traits_baseILj6144ES2_ffffjLj256EEEEELb1ELb1ELb0ELb0EEEvNS_9FwdParamsE --------------------------
	.section	.nv.shared._ZN10layer_norm13ln_fwd_kernelINS_13Kernel_traitsI6__halfffffjLj6144ELj1ELj1ELj8ELj16ENS_18Kernel_traits_baseILj6144ES2_ffffjLj256EEEEELb1ELb1ELb0ELb0EEEvNS_9FwdParamsE,"aw",@nobits
	.sectionflags	@""
	.align	16
	.zero		1024


//--------------------- .nv.shared._ZN10layer_norm13ln_fwd_kernelINS_13Kernel_traitsI6__halfffffjLj6144ELj1ELj1ELj8ELj16ENS_18Kernel_traits_baseILj6144ES2_ffffjLj256EEEEELb1ELb1ELb0ELb1EEEvNS_9FwdParamsE --------------------------
	.section	.nv.shared._ZN10layer_norm13ln_fwd_kernelINS_13Kernel_traitsI6__halfffffjLj6144ELj1ELj1ELj8ELj16ENS_18Kernel_traits_baseILj6144ES2_ffffjLj256EEEEELb1ELb1ELb0ELb1EEEvNS_9FwdParamsE,"aw",@nobits
	.sectionflags	@""
	.align	16
	.zero		1024


//--------------------- .nv.shared._ZN10layer_norm13ln_fwd_kernelINS_13Kernel_traitsI6__halfffffjLj6144ELj1ELj1ELj8ELj16ENS_18Kernel_traits_baseILj6144ES2_ffffjLj256EEEEELb1ELb1ELb1ELb0EEEvNS_9FwdParamsE --------------------------
	.section	.nv.shared._ZN10layer_norm13ln_fwd_kernelINS_13Kernel_traitsI6__halfffffjLj6144ELj1ELj1ELj8ELj16ENS_18Kernel_traits_baseILj6144ES2_ffffjLj256EEEEELb1ELb1ELb1ELb0EEEvNS_9FwdParamsE,"aw",@nobits
	.sectionflags	@""
	.align	16
	.zero		1024


//--------------------- .nv.shared._ZN10layer_norm13ln_fwd_kernelINS_13Kernel_traitsI6__halfffffjLj6144ELj1ELj1ELj8ELj16ENS_18Kernel_traits_baseILj6144ES2_ffffjLj256EEEEELb1ELb1ELb1ELb1EEEvNS_9FwdParamsE --------------------------
	.section	.nv.shared._ZN10layer_norm13ln_fwd_kernelINS_13Kernel_traitsI6__halfffffjLj6144ELj1ELj1ELj8ELj16ENS_18Kernel_traits_baseILj6144ES2_ffffjLj256EEEEELb1ELb1ELb1ELb1EEEvNS_9FwdParamsE,"aw",@nobits
	.sectionflags	@""
	.align	16
	.zero		1024


//--------------------- .nv.shared._ZN10layer_norm13ln_fwd_kernelINS_13Kernel_traitsIfffffjLj6144ELj1ELj1ELj8ELj16ENS_18Kernel_traits_baseILj6144EfffffjLj256EEEEELb0ELb0ELb0ELb0EEEvNS_9FwdParamsE --------------------------
	.section	.nv.shared._ZN10layer_norm13ln_fwd_kernelINS_13Kernel_traitsIfffffjLj6144ELj1ELj1ELj8ELj16ENS_18Kernel_traits_baseILj6144EfffffjLj256EEEEELb0ELb0ELb0ELb0EEEvNS_9FwdParamsE,"aw",@nobits
	.sectionflags	@""
	.align	16
	.zero		1024


//--------------------- .nv.shared._ZN10layer_norm13ln_fwd_kernelINS_13Kernel_traitsIfffffjLj6144ELj1ELj1ELj8ELj16ENS_18Kernel_traits_baseILj6144EfffffjLj256EEEEELb0ELb0ELb0ELb1EEEvNS_9FwdParamsE --------------------------
	.section	.nv.shared._ZN10layer_norm13ln_fwd_kernelINS_13Kernel_traitsIfffffjLj6144ELj1ELj1ELj8ELj16ENS_18Kernel_traits_baseILj6144EfffffjLj256EEEEELb0ELb0ELb0ELb1EEEvNS_9FwdParamsE,"aw",@nobits
	.sectionflags	@""
	.align	16
	.zero		1024


//--------------------- .nv.shared._ZN10layer_norm13ln_fwd_kernelINS_13Kernel_traitsIfffffjLj6144ELj1ELj1ELj8ELj16ENS_18Kernel_traits_baseILj6144EfffffjLj256EEEEELb0ELb0ELb1ELb0EEEvNS_9FwdParamsE --------------------------
	.section	.nv.shared._ZN10layer_norm13ln_fwd_kernelINS_13Kernel_traitsIfffffjLj6144ELj1ELj1ELj8ELj16ENS_18Kernel_traits_baseILj6144EfffffjLj256EEEEELb0ELb0ELb1ELb0EEEvNS_9FwdParamsE,"aw",@nobits
	.sectionflags	@""
	.align	16
	.zero		1024


//--------------------- .nv.shared._ZN10layer_norm13ln_fwd_kernelINS_13Kernel_traitsIfffffjLj6144ELj1ELj1ELj8ELj16ENS_18Kernel_traits_baseILj6144EfffffjLj256EEEEELb0ELb0ELb1ELb1EEEvNS_9FwdParamsE --------------------------
	.section	.nv.shared._ZN10layer_norm13ln_fwd_kernelINS_13Kernel_traitsIfffffjLj6144ELj1ELj1ELj8ELj16ENS_18Kernel_traits_baseILj6144EfffffjLj256EEEEELb0ELb0ELb1ELb1EEEvNS_9FwdParamsE,"aw",@nobits
	.sectionflags	@""
	.align	16
	.zero		1024


//--------------------- .nv.shared._ZN10layer_norm13ln_fwd_kernelINS_13Kernel_traitsIfffffjLj6144ELj1ELj1ELj8ELj16ENS_18Kernel_traits_baseILj6144EfffffjLj256EEEEELb0ELb1ELb0ELb0EEEvNS_9FwdParamsE --------------------------
	.section	.nv.shared._ZN10layer_norm13ln_fwd_kernelINS_13Kernel_traitsIfffffjLj6144ELj1ELj1ELj8ELj16ENS_18Kernel_traits_baseILj6144EfffffjLj256EEEEELb0ELb1ELb0ELb0EEEvNS_9FwdParamsE,"aw",@nobits
	.sectionflags	@""
	.align	16
	.zero		1024


//--------------------- .nv.shared._ZN10layer_norm13ln_fwd_kernelINS_13Kernel_traitsIfffffjLj6144ELj1ELj1ELj8ELj16ENS_18Kernel_traits_baseILj6144EfffffjLj256EEEEELb0ELb1ELb0ELb1EEEvNS_9FwdParamsE --------------------------
	.section	.nv.shared._ZN10layer_norm13ln_fwd_kernelINS_13Kernel_traitsIfffffjLj6144ELj1ELj1ELj8ELj16ENS_18Kernel_traits_baseILj6144EfffffjLj256EEEEELb0ELb1ELb0ELb1EEEvNS_9FwdParamsE,"aw",@nobits
	.sectionflags	@""
	.align	16
	.zero		1024


//--------------------- .nv.shared._ZN10layer_norm13ln_fwd_kernelINS_13Kernel_traitsIfffffjLj6144ELj1ELj1ELj8ELj16ENS_18Kernel_traits_baseILj6144EfffffjLj256EEEEELb0ELb1ELb1ELb0EEEvNS_9FwdParamsE --------------------------
	.section	.nv.shared._ZN10layer_norm13ln_fwd_kernelINS_13Kernel_traitsIfffffjLj6144ELj1ELj1ELj8ELj16ENS_18Kernel_traits_baseILj6144EfffffjLj256EEEEELb0ELb1ELb1ELb0EEEvNS_9FwdParamsE,"aw",@nobits
	.sectionflags	@""
	.align	16
	.zero		1024


//--------------------- .nv.shared._ZN10layer_norm13ln_fwd_kernelINS_13Kernel_traitsIfffffjLj6144ELj1ELj1ELj8ELj16ENS_18Kernel_traits_baseILj6144EfffffjLj256EEEEELb0ELb1ELb1ELb1EEEvNS_9FwdParamsE --------------------------
	.section	.nv.shared._ZN10layer_norm13ln_fwd_kernelINS_13Kernel_traitsIfffffjLj6144ELj1ELj1ELj8ELj16ENS_18Kernel_traits_baseILj6144EfffffjLj256EEEEELb0ELb1ELb1ELb1EEEvNS_9FwdParamsE,"aw",@nobits
	.sectionflags	@""
	.align	16
	.zero		1024


//--------------------- .nv.shared._ZN10layer_norm13ln_fwd_kernelINS_13Kernel_traitsIfffffjLj6144ELj1ELj1ELj8ELj16ENS_18Kernel_traits_baseILj6144EfffffjLj256EEEEELb1ELb0ELb0ELb0EEEvNS_9FwdParamsE --------------------------
	.section	.nv.shared._ZN10layer_norm13ln_fwd_kernelINS_13Kernel_traitsIfffffjLj6144ELj1ELj1ELj8ELj16ENS_18Kernel_traits_baseILj6144EfffffjLj256EEEEELb1ELb0ELb0ELb0EEEvNS_9FwdParamsE,"aw",@nobits
	.sectionflags	@""
	.align	16
	.zero		1024


//--------------------- .nv.shared._ZN10layer_norm13ln_fwd_kernelINS_13Kernel_traitsIfffffjLj6144ELj1ELj1ELj8ELj16ENS_18Kernel_traits_baseILj6144EfffffjLj256EEEEELb1ELb0ELb0ELb1EEEvNS_9FwdParamsE --------------------------
	.section	.nv.shared._ZN10layer_norm13ln_fwd_kernelINS_13Kernel_traitsIfffffjLj6144ELj1ELj1ELj8ELj16ENS_18Kernel_traits_baseILj6144EfffffjLj256EEEEELb1ELb0ELb0ELb1EEEvNS_9FwdParamsE,"aw",@nobits
	.sectionflags	@""
	.align	16
	.zero		1024


//--------------------- .nv.shared._ZN10layer_norm13ln_fwd_kernelINS_13Kernel_traitsIfffffjLj6144ELj1ELj1ELj8ELj16ENS_18Kernel_traits_baseILj6144EfffffjLj256EEEEELb1ELb0ELb1ELb0EEEvNS_9FwdParamsE --------------------------
	.section	.nv.shared._ZN10layer_norm13ln_fwd_kernelINS_13Kernel_traitsIfffffjLj6144ELj1ELj1ELj8ELj16ENS_18Kernel_traits_baseILj6144EfffffjLj256EEEEELb1ELb0ELb1ELb0EEEvNS_9FwdParamsE,"aw",@nobits
	.sectionflags	@""
	.align	16
	.zero		1024


//--------------------- .nv.shared._ZN10layer_norm13ln_fwd_kernelINS_13Kernel_traitsIfffffjLj6144ELj1ELj1ELj8ELj16ENS_18Kernel_traits_baseILj6144EfffffjLj256EEEEELb1ELb0ELb1ELb1EEEvNS_9FwdParamsE --------------------------
	.section	.nv.shared._ZN10layer_norm13ln_fwd_kernelINS_13Kernel_traitsIfffffjLj6144ELj1ELj1ELj8ELj16ENS_18Kernel_traits_baseILj6144EfffffjLj256EEEEELb1ELb0ELb1ELb1EEEvNS_9FwdParamsE,"aw",@nobits
	.sectionflags	@""
	.align	16
	.zero		1024


//--------------------- .nv.shared._ZN10layer_norm13ln_fwd_kernelINS_13Kernel_traitsIfffffjLj6144ELj1ELj1ELj8ELj16ENS_18Kernel_traits_baseILj6144EfffffjLj256EEEEELb1ELb1ELb0ELb0EEEvNS_9FwdParamsE --------------------------
	.section	.nv.shared._ZN10layer_norm13ln_fwd_kernelINS_13Kernel_traitsIfffffjLj6144ELj1ELj1ELj8ELj16ENS_18Kernel_traits_baseILj6144EfffffjLj256EEEEELb1ELb1ELb0ELb0EEEvNS_9FwdParamsE,"aw",@nobits
	.sectionflags	@""
	.align	16
	.zero		1024


//--------------------- .nv.shared._ZN10layer_norm13ln_fwd_kernelINS_13Kernel_traitsIfffffjLj6144ELj1ELj1ELj8ELj16ENS_18Kernel_traits_baseILj6144EfffffjLj256EEEEELb1ELb1ELb0ELb1EEEvNS_9FwdParamsE --------------------------
	.section	.nv.shared._ZN10layer_norm13ln_fwd_kernelINS_13Kernel_traitsIfffffjLj6144ELj1ELj1ELj8ELj16ENS_18Kernel_traits_baseILj6144EfffffjLj256EEEEELb1ELb1ELb0ELb1EEEvNS_9FwdParamsE,"aw",@nobits
	.sectionflags	@""
	.align	16
	.zero		1024


//--------------------- .nv.shared._ZN10layer_norm13ln_fwd_kernelINS_13Kernel_traitsIfffffjLj6144ELj1ELj1ELj8ELj16ENS_18Kernel_traits_baseILj6144EfffffjLj256EEEEELb1ELb1ELb1ELb0EEEvNS_9FwdParamsE --------------------------
	.section	.nv.shared._ZN10layer_norm13ln_fwd_kernelINS_13Kernel_traitsIfffffjLj6144ELj1ELj1ELj8ELj16ENS_18Kernel_traits_baseILj6144EfffffjLj256EEEEELb1ELb1ELb1ELb0EEEvNS_9FwdParamsE,"aw",@nobits
	.sectionflags	@""
	.align	16
	.zero		1024


//--------------------- .nv.shared._ZN10layer_norm13ln_fwd_kernelINS_13Kernel_traitsIfffffjLj6144ELj1ELj1ELj8ELj16ENS_18Kernel_traits_baseILj6144EfffffjLj256EEEEELb1ELb1ELb1ELb1EEEvNS_9FwdParamsE --------------------------
	.section	.nv.shared._ZN10layer_norm13ln_fwd_kernelINS_13Kernel_traitsIfffffjLj6144ELj1ELj1ELj8ELj16ENS_18Kernel_traits_baseILj6144EfffffjLj256EEEEELb1ELb1ELb1ELb1EEEvNS_9FwdParamsE,"aw",@nobits
	.sectionflags	@""
	.align	16
	.zero		1024


//--------------------- .nv.constant0._ZN10layer_norm13ln_fwd_kernelINS_13Kernel_traitsI13__nv_bfloat16S2_S2_S2_fjLj6144ELj1ELj1ELj8ELj16ENS_18Kernel_traits_baseILj6144ES2_S2_S2_S2_fjLj256EEEEELb0ELb0ELb0ELb0EEEvNS_9FwdParamsE --------------------------
	.section	.nv.constant0._ZN10layer_norm13ln_fwd_kernelINS_13Kernel_traitsI13__nv_bfloat16S2_S2_S2_fjLj6144ELj1ELj1ELj8ELj16ENS_18Kernel_traits_baseILj6144ES2_S2_S2_S2_fjLj256EEEEELb0ELb0ELb0ELb0EEEvNS_9FwdParamsE,"a",@progbits
	.sectionflags	@""
	.align	4
.nv.constant0._ZN10layer_norm13ln_fwd_kernelINS_13Kernel_traitsI13__nv_bfloat16S2_S2_S2_fjLj6144ELj1ELj1ELj8ELj16ENS_18Kernel_traits_baseILj6144ES2_S2_S2_S2_fjLj256EEEEELb0ELb0ELb0ELb0EEEvNS_9FwdParamsE:
	.zero		760


//--------------------- .nv.constant0._ZN10layer_norm13ln_fwd_kernelINS_13Kernel_traitsI13__nv_bfloat16S2_S2_S2_fjLj6144ELj1ELj1ELj8ELj16ENS_18Kernel_traits_baseILj6144ES2_S2_S2_S2_fjLj256EEEEELb0ELb0ELb0ELb1EEEvNS_9FwdParamsE --------------------------
	.section	.nv.constant0._ZN10layer_norm13ln_fwd_kernelINS_13Kernel_traitsI13__nv_bfloat16S2_S2_S2_fjLj6144ELj1ELj1ELj8ELj16ENS_18Kernel_traits_baseILj6144ES2_S2_S2_S2_fjLj256EEEEELb0ELb0ELb0ELb1EEEvNS_9FwdParamsE,"a",@progbits
	.sectionflags	@""
	.align	4
.nv.constant0._ZN10layer_norm13ln_fwd_kernelINS_13Kernel_traitsI13__nv_bfloat16S2_S2_S2_fjLj6144ELj1ELj1ELj8ELj16ENS_18Kernel_traits_baseILj6144ES2_S2_S2_S2_fjLj256EEEEELb0ELb0ELb0ELb1EEEvNS_9FwdParamsE:
	.zero		760


//--------------------- .nv.constant0._ZN10layer_norm13ln_fwd_kernelINS_13Kernel_traitsI13__nv_bfloat16S2_S2_S2_fjLj6144ELj1ELj1ELj8ELj16ENS_18Kernel_traits_baseILj6144ES2_S2_S2_S2_fjLj256EEEEELb0ELb0ELb1ELb0EEEvNS_9FwdParamsE --------------------------
	.section	.nv.constant0._ZN10layer_norm13ln_fwd_kernelINS_13Kernel_traitsI13__nv_bfloat16S2_S2_S2_fjLj6144ELj1ELj1ELj8ELj16ENS_18Kernel_traits_baseILj6144ES2_S2_S2_S2_fjLj256EEEEELb0ELb0ELb1ELb0EEEvNS_9FwdParamsE,"a",@progbits
	.sectionflags	@""
	.align	4
.nv.constant0._ZN10layer_norm13ln_fwd_kernelINS_13Kernel_traitsI13__nv_bfloat16S2_S2_S2_fjLj6144ELj1ELj1ELj8ELj16ENS_18Kernel_traits_baseILj6144ES2_S2_S2_S2_fjLj256EEEEELb0ELb0ELb1ELb0EEEvNS_9FwdParamsE:
	.zero		760


//--------------------- .nv.constant0._ZN10layer_norm13ln_fwd_kernelINS_13Kernel_traitsI13__nv_bfloat16S2_S2_S2_fjLj6144ELj1ELj1ELj8ELj16ENS_18Kernel_traits_baseILj6144ES2_S2_S2_S2_fjLj256EEEEELb0ELb0ELb1ELb1EEEvNS_9FwdParamsE --------------------------
	.section	.nv.constant0._ZN10layer_norm13ln_fwd_kernelINS_13Kernel_traitsI13__nv_bfloat16S2_S2_S2_fjLj6144ELj1ELj1ELj8ELj16ENS_18Kernel_traits_baseILj6144ES2_S2_S2_S2_fjLj256EEEEELb0ELb0ELb1ELb1EEEvNS_9FwdParamsE,"a",@progbits
	.sectionflags	@""
	.align	4
.nv.constant0._ZN10layer_norm13ln_fwd_kernelINS_13Kernel_traitsI13__nv_bfloat16S2_S2_S2_fjLj6144ELj1ELj1ELj8ELj16ENS_18Kernel_traits_baseILj6144ES2_S2_S2_S2_fjLj256EEEEELb0ELb0ELb1ELb1EEEvNS_9FwdParamsE:
	.zero		760


//--------------------- .nv.constant0._ZN10layer_norm13ln_fwd_kernelINS_13Kernel_traitsI13__nv_bfloat16S2_S2_S2_fjLj6144ELj1ELj1ELj8ELj16ENS_18Kernel_traits_baseILj6144ES2_S2_S2_S2_fjLj256EEEEELb0ELb1ELb0ELb0EEEvNS_9FwdParamsE --------------------------
	.section	.nv.constant0._ZN10layer_norm13ln_fwd_kernelINS_13Kernel_traitsI13__nv_bfloat16S2_S2_S2_fjLj6144ELj1ELj1ELj8ELj16ENS_18Kernel_traits_baseILj6144ES2_S2_S2_S2_fjLj256EEEEELb0ELb1ELb0ELb0EEEvNS_9FwdParamsE,"a",@progbits
	.sectionflags	@""
	.align	4
.nv.constant0._ZN10layer_norm13ln_fwd_kernelINS_13Kernel_traitsI13__nv_bfloat16S2_S2_S2_fjLj6144ELj1ELj1ELj8ELj16ENS_18Kernel_traits_baseILj6144ES2_S2_S2_S2_fjLj256EEEEELb0ELb1ELb0ELb0EEEvNS_9FwdParamsE:
	.zero		760


//--------------------- .nv.constant0._ZN10layer_norm13ln_fwd_kernelINS_13Kernel_traitsI13__nv_bfloat16S2_S2_S2_fjLj6144ELj1ELj1ELj8ELj16ENS_18Kernel_traits_baseILj6144ES2_S2_S2_S2_fjLj256EEEEELb0ELb1ELb0ELb1EEEvNS_9FwdParamsE --------------------------
	.section	.nv.constant0._ZN10layer_norm13ln_fwd_kernelINS_13Kernel_traitsI13__nv_bfloat16S2_S2_S2_fjLj6144ELj1ELj1ELj8ELj16ENS_18Kernel_traits_baseILj6144ES2_S2_S2_S2_fjLj256EEEEELb0ELb1ELb0ELb1EEEvNS_9FwdParamsE,"a",@progbits
	.sectionflags	@""
	.align	4
.nv.constant0._ZN10layer_norm13ln_fwd_kernelINS_13Kernel_traitsI13__nv_bfloat16S2_S2_S2_fjLj6144ELj1ELj1ELj8ELj16ENS_18Kernel_traits_baseILj6144ES2_S2_S2_S2_fjLj256EEEEELb0ELb1ELb0ELb1EEEvNS_9FwdParamsE:
	.zero		760


//--------------------- .nv.constant0._ZN10layer_norm13ln_fwd_kernelINS_13Kernel_traitsI13__nv_bfloat16S2_S2_S2_fjLj6144ELj1ELj1ELj8ELj16ENS_18Kernel_traits_baseILj6144ES2_S2_S2_S2_fjLj256EEEEELb0ELb1ELb1ELb0EEEvNS_9FwdParamsE --------------------------
	.section	.nv.constant0._ZN10layer_norm13ln_fwd_kernelINS_13Kernel_traitsI13__nv_bfloat16S2_S2_S2_fjLj6144ELj1ELj1ELj8ELj16ENS_18Kernel_traits_baseILj6144ES2_S2_S2_S2_fjLj256EEEEELb0ELb1ELb1ELb0EEEvNS_9FwdParamsE,"a",@progbits
	.sectionflags	@""
	.align	4
.nv.constant0._ZN10layer_norm13ln_fwd_kernelINS_13Kernel_traitsI13__nv_bfloat16S2_S2_S2_fjLj6144ELj1ELj1ELj8ELj16ENS_18Kernel_traits_baseILj6144ES2_S2_S2_S2_fjLj256EEEEELb0ELb1ELb1ELb0EEEvNS_9FwdParamsE:
	.zero		760


//--------------------- .nv.constant0._ZN10layer_norm13ln_fwd_kernelINS_13Kernel_traitsI13__nv_bfloat16S2_S2_S2_fjLj6144ELj1ELj1ELj8ELj16ENS_18Kernel_traits_baseILj6144ES2_S2_S2_S2_fjLj256EEEEELb0ELb1ELb1ELb1EEEvNS_9FwdParamsE --------------------------
	.section	.nv.constant0._ZN10layer_norm13ln_fwd_kernelINS_13Kernel_traitsI13__nv_bfloat16S2_S2_S2_fjLj6144ELj1ELj1ELj8ELj16ENS_18Kernel_traits_baseILj6144ES2_S2_S2_S2_fjLj256EEEEELb0ELb1ELb1ELb1EEEvNS_9FwdParamsE,"a",@progbits
	.sectionflags	@""
	.align	4
.nv.constant0._ZN10layer_norm13ln_fwd_kernelINS_13Kernel_traitsI13__nv_bfloat16S2_S2_S2_fjLj6144ELj1ELj1ELj8ELj16ENS_18Kernel_traits_baseILj6144ES2_S2_S2_S2_fjLj256EEEEELb0ELb1ELb1ELb1EEEvNS_9FwdParamsE:
	.zero		760


//--------------------- .nv.constant0._ZN10layer_norm13ln_fwd_kernelINS_13Kernel_traitsI13__nv_bfloat16S2_S2_S2_fjLj6144ELj1ELj1ELj8ELj16ENS_18Kernel_traits_baseILj6144ES2_S2_S2_S2_fjLj256EEEEELb1ELb0ELb0ELb0EEEvNS_9FwdParamsE --------------------------
	.section	.nv.constant0._ZN10layer_norm13ln_fwd_kernelINS_13Kernel_traitsI13__nv_bfloat16S2_S2_S2_fjLj6144ELj1ELj1ELj8ELj16ENS_18Kernel_traits_baseILj6144ES2_S2_S2_S2_fjLj256EEEEELb1ELb0ELb0ELb0EEEvNS_9FwdParamsE,"a",@progbits
	.sectionflags	@""
	.align	4
.nv.constant0._ZN10layer_norm13ln_fwd_kernelINS_13Kernel_traitsI13__nv_bfloat16S2_S2_S2_fjLj6144ELj1ELj1ELj8ELj16ENS_18Kernel_traits_baseILj6144ES2_S2_S2_S2_fjLj256EEEEELb1ELb0ELb0ELb0EEEvNS_9FwdParamsE:
	.zero		760


//--------------------- .nv.constant0._ZN10layer_norm13ln_fwd_kernelINS_13Kernel_traitsI13__nv_bfloat16S2_S2_S2_fjLj6144ELj1ELj1ELj8ELj16ENS_18Kernel_traits_baseILj6144ES2_S2_S2_S2_fjLj256EEEEELb1ELb0ELb0ELb1EEEvNS_9FwdParamsE --------------------------
	.section	.nv.constant0._ZN10layer_norm13ln_fwd_kernelINS_13Kernel_traitsI13__nv_bfloat16S2_S2_S2_fjLj6144ELj1ELj1ELj8ELj16ENS_18Kernel_traits_baseILj6144ES2_S2_S2_S2_fjLj256EEEEELb1ELb0ELb0ELb1EEEvNS_9FwdParamsE,"a",@progbits
	.sectionflags	@""
	.align	4
.nv.constant0._ZN10layer_norm13ln_fwd_kernelINS_13Kernel_traitsI13__nv_bfloat16S2_S2_S2_fjLj6144ELj1ELj1ELj8ELj16ENS_18Kernel_traits_baseILj6144ES2_S2_S2_S2_fjLj256EEEEELb1ELb0ELb0ELb1EEEvNS_9FwdParamsE:
	.zero		760


//--------------------- .nv.constant0._ZN10layer_norm13ln_fwd_kernelINS_13Kernel_traitsI13__nv_bfloat16S2_S2_S2_fjLj6144ELj1ELj1ELj8ELj16ENS_18Kernel_traits_baseILj6144ES2_S2_S2_S2_fjLj256EEEEELb1ELb0ELb1ELb0EEEvNS_9FwdParamsE --------------------------
	.section	.nv.constant0._ZN10layer_norm13ln_fwd_kernelINS_13Kernel_traitsI13__nv_bfloat16S2_S2_S2_fjLj6144ELj1ELj1ELj8ELj16ENS_18Kernel_traits_baseILj6144ES2_S2_S2_S2_fjLj256EEEEELb1ELb0ELb1ELb0EEEvNS_9FwdParamsE,"a",@progbits
	.sectionflags	@""
	.align	4
.nv.constant0._ZN10layer_norm13ln_fwd_kernelINS_13Kernel_traitsI13__nv_bfloat16S2_S2_S2_fjLj6144ELj1ELj1ELj8ELj16ENS_18Kernel_traits_baseILj6144ES2_S2_S2_S2_fjLj256EEEEELb1ELb0ELb1ELb0EEEvNS_9FwdParamsE:
	.zero		760


//--------------------- .nv.constant0._ZN10layer_norm13ln_fwd_kernelINS_13Kernel_traitsI13__nv_bfloat16S2_S2_S2_fjLj6144ELj1ELj1ELj8ELj16ENS_18Kernel_traits_baseILj6144ES2_S2_S2_S2_fjLj256EEEEELb1ELb0ELb1ELb1EEEvNS_9FwdParamsE --------------------------
	.section	.nv.constant0._ZN10layer_norm13ln_fwd_kernelINS_13Kernel_traitsI13__nv_bfloat16S2_S2_S2_fjLj6144ELj1ELj1ELj8ELj16ENS_18Kernel_traits_baseILj6144ES2_S2_S2_S2_fjLj256EEEEELb1ELb0ELb1ELb1EEEvNS_9FwdParamsE,"a",@progbits
	.sectionflags	@""
	.align	4
.nv.constant0._ZN10layer_norm13ln_fwd_kernelINS_13Kernel_traitsI13__nv_bfloat16S2_S2_S2_fjLj6144ELj1ELj1ELj8ELj16ENS_18Kernel_traits_baseILj6144ES2_S2_S2_S2_fjLj256EEEEELb1ELb0ELb1ELb1EEEvNS_9FwdParamsE:
	.zero		760


//--------------------- .nv.constant0._ZN10layer_norm13ln_fwd_kernelINS_13Kernel_traitsI13__nv_bfloat16S2_S2_S2_fjLj6144ELj1ELj1ELj8ELj16ENS_18Kernel_traits_baseILj6144ES2_S2_S2_S2_fjLj256EEEEELb1ELb1ELb0ELb0EEEvNS_9FwdParamsE --------------------------
	.section	.nv.constant0._ZN10layer_norm13ln_fwd_kernelINS_13Kernel_traitsI13__nv_bfloat16S2_S2_S2_fjLj6144ELj1ELj1ELj8ELj16ENS_18Kernel_traits_baseILj6144ES2_S2_S2_S2_fjLj256EEEEELb1ELb1ELb0ELb0EEEvNS_9FwdParamsE,"a",@progbits
	.sectionflags	@""
	.align	4
.nv.constant0._ZN10layer_norm13ln_fwd_kernelINS_13Kernel_traitsI13__nv_bfloat16S2_S2_S2_fjLj6144ELj1ELj1ELj8ELj16ENS_18Kernel_traits_baseILj6144ES2_S2_S2_S2_fjLj256EEEEELb1ELb1ELb0ELb0EEEvNS_9FwdParamsE:
	.zero		760


//--------------------- .nv.constant0._ZN10layer_norm13ln_fwd_kernelINS_13Kernel_traitsI13__nv_bfloat16S2_S2_S2_fjLj6144ELj1ELj1ELj8ELj16ENS_18Kernel_traits_baseILj6144ES2_S2_S2_S2_fjLj256EEEEELb1ELb1ELb0ELb1EEEvNS_9FwdParamsE --------------------------
	.section	.nv.constant0._ZN10layer_norm13ln_fwd_kernelINS_13Kernel_traitsI13__nv_bfloat16S2_S2_S2_fjLj6144ELj1ELj1ELj8ELj16ENS_18Kernel_traits_baseILj6144ES2_S2_S2_S2_fjLj256EEEEELb1ELb1ELb0ELb1EEEvNS_9FwdParamsE,"a",@progbits
	.sectionflags	@""
	.align	4
.nv.constant0._ZN10layer_norm13ln_fwd_kernelINS_13Kernel_traitsI13__nv_bfloat16S2_S2_S2_fjLj6144ELj1ELj1ELj8ELj16ENS_18Kernel_traits_baseILj6144ES2_S2_S2_S2_fjLj256EEEEELb1ELb1ELb0ELb1EEEvNS_9FwdParamsE:
	.zero		760


//--------------------- .nv.constant0._ZN10layer_norm13ln_fwd_kernelINS_13Kernel_traitsI13__nv_bfloat16S2_S2_S2_fjLj6144ELj1ELj1ELj8ELj16ENS_18Kernel_traits_baseILj6144ES2_S2_S2_S2_fjLj256EEEEELb1ELb1ELb1ELb0EEEvNS_9FwdParamsE --------------------------
	.section	.nv.constant0._ZN10layer_norm13ln_fwd_kernelINS_13Kernel_traitsI13__nv_bfloat16S2_S2_S2_fjLj6144ELj1ELj1ELj8ELj16ENS_18Kernel_traits_baseILj6144ES2_S2_S2_S2_fjLj256EEEEELb1ELb1ELb1ELb0EEEvNS_9FwdParamsE,"a",@progbits
	.sectionflags	@""
	.align	4
.nv.constant0._ZN10layer_norm13ln_fwd_kernelINS_13Kernel_traitsI13__nv_bfloat16S2_S2_S2_fjLj6144ELj1ELj1ELj8ELj16ENS_18Kernel_traits_baseILj6144ES2_S2_S2_S2_fjLj256EEEEELb1ELb1ELb1ELb0EEEvNS_9FwdParamsE:
	.zero		760


//--------------------- .nv.constant0._ZN10layer_norm13ln_fwd_kernelINS_13Kernel_traitsI13__nv_bfloat16S2_S2_S2_fjLj6144ELj1ELj1ELj8ELj16ENS_18Kernel_traits_baseILj6144ES2_S2_S2_S2_fjLj256EEEEELb1ELb1ELb1ELb1EEEvNS_9FwdParamsE --------------------------
	.section	.nv.constant0._ZN10layer_norm13ln_fwd_kernelINS_13Kernel_traitsI13__nv_bfloat16S2_S2_S2_fjLj6144ELj1ELj1ELj8ELj16ENS_18Kernel_traits_baseILj6144ES2_S2_S2_S2_fjLj256EEEEELb1ELb1ELb1ELb1EEEvNS_9FwdParamsE,"a",@progbits
	.sectionflags	@""
	.align	4
.nv.constant0._ZN10layer_norm13ln_fwd_kernelINS_13Kernel_traitsI13__nv_bfloat16S2_S2_S2_fjLj6144ELj1ELj1ELj8ELj16ENS_18Kernel_traits_baseILj6144ES2_S2_S2_S2_fjLj256EEEEELb1ELb1ELb1ELb1EEEvNS_9FwdParamsE:
	.zero		760


//--------------------- .nv.constant0._ZN10layer_norm13ln_fwd_kernelINS_13Kernel_traitsI6__halfS2_S2_S2_fjLj6144ELj1ELj1ELj8ELj16ENS_18Kernel_traits_baseILj6144ES2_S2_S2_S2_fjLj256EEEEELb0ELb0ELb0ELb0EEEvNS_9FwdParamsE --------------------------
	.section	.nv.constant0._ZN10layer_norm13ln_fwd_kernelINS_13Kernel_traitsI6__halfS2_S2_S2_fjLj6144ELj1ELj1ELj8ELj16ENS_18Kernel_traits_baseILj6144ES2_S2_S2_S2_fjLj256EEEEELb0ELb0ELb0ELb0EEEvNS_9FwdParamsE,"a",@progbits
	.sectionflags	@""
	.align	4
.nv.constant0._ZN10layer_norm13ln_fwd_kernelINS_13Kernel_traitsI6__halfS2_S2_S2_fjLj6144ELj1ELj1ELj8ELj16ENS_18Kernel_traits_baseILj6144ES2_S2_S2_S2_fjLj256EEEEELb0ELb0ELb0ELb0EEEvNS_9FwdParamsE:
	.zero		760


//--------------------- .nv.constant0._ZN10layer_norm13ln_fwd_kernelINS_13Kernel_traitsI6__halfS2_S2_S2_fjLj6144ELj1ELj1ELj8ELj16ENS_18Kernel_traits_baseILj6144ES2_S2_S2_S2_fjLj256EEEEELb0ELb0ELb0ELb1EEEvNS_9FwdParamsE --------------------------
	.section	.nv.constant0._ZN10layer_norm13ln_fwd_kernelINS_13Kernel_traitsI6__halfS2_S2_S2_fjLj6144ELj1ELj1ELj8ELj16ENS_18Kernel_traits_baseILj6144ES2_S2_S2_S2_fjLj256EEEEELb0ELb0ELb0ELb1EEEvNS_9FwdParamsE,"a",@progbits
	.sectionflags	@""
	.align	4
.nv.constant0._ZN10layer_norm13ln_fwd_kernelINS_13Kernel_traitsI6__halfS2_S2_S2_fjLj6144ELj1ELj1ELj8ELj16ENS_18Kernel_traits_baseILj6144ES2_S2_S2_S2_fjLj256EEEEELb0ELb0ELb0ELb1EEEvNS_9FwdParamsE:
	.zero		760


//--------------------- .nv.constant0._ZN10layer_norm13ln_fwd_kernelINS_13Kernel_traitsI6__halfS2_S2_S2_fjLj6144ELj1ELj1ELj8ELj16ENS_18Kernel_traits_baseILj6144ES2_S2_S2_S2_fjLj256EEEEELb0ELb0ELb1ELb0EEEvNS_9FwdParamsE --------------------------
	.section	.nv.constant0._ZN10layer_norm13ln_fwd_kernelINS_13Kernel_traitsI6__halfS2_S2_S2_fjLj6144ELj1ELj1ELj8ELj16ENS_18Kernel_traits_baseILj6144ES2_S2_S2_S2_fjLj256EEEEELb0ELb0ELb1ELb0EEEvNS_9FwdParamsE,"a",@progbits
	.sectionflags	@""
	.align	4
.nv.constant0._ZN10layer_norm13ln_fwd_kernelINS_13Kernel_traitsI6__halfS2_S2_S2_fjLj6144ELj1ELj1ELj8ELj16ENS_18Kernel_traits_baseILj6144ES2_S2_S2_S2_fjLj256EEEEELb0ELb0ELb1ELb0EEEvNS_9FwdParamsE:
	.zero		760


//--------------------- .nv.constant0._ZN10layer_norm13ln_fwd_kernelINS_13Kernel_traitsI6__halfS2_S2_S2_fjLj6144ELj1ELj1ELj8ELj16ENS_18Kernel_traits_baseILj6144ES2_S2_S2_S2_fjLj256EEEEELb0ELb0ELb1ELb1EEEvNS_9FwdParamsE --------------------------
	.section	.nv.constant0._ZN10layer_norm13ln_fwd_kernelINS_13Kernel_traitsI6__halfS2_S2_S2_fjLj6144ELj1ELj1ELj8ELj16ENS_18Kernel_traits_baseILj6144ES2_S2_S2_S2_fjLj256EEEEELb0ELb0ELb1ELb1EEEvNS_9FwdParamsE,"a",@progbits
	.sectionflags	@""
	.align	4
.nv.constant0._ZN10layer_norm13ln_fwd_kernelINS_13Kernel_traitsI6__halfS2_S2_S2_fjLj6144ELj1ELj1ELj8ELj16ENS_18Kernel_traits_baseILj6144ES2_S2_S2_S2_fjLj256EEEEELb0ELb0ELb1ELb1EEEvNS_9FwdParamsE:
	.zero		760


//--------------------- .nv.constant0._ZN10layer_norm13ln_fwd_kernelINS_13Kernel_traitsI6__halfS2_S2_S2_fjLj6144ELj1ELj1ELj8ELj16ENS_18Kernel_traits_baseILj6144ES2_S2_S2_S2_fjLj256EEEEELb0ELb1ELb0ELb0EEEvNS_9FwdParamsE --------------------------
	.section	.nv.constant0._ZN10layer_norm13ln_fwd_kernelINS_13Kernel_traitsI6__halfS2_S2_S2_fjLj6144ELj1ELj1ELj8ELj16ENS_18Kernel_traits_baseILj6144ES2_S2_S2_S2_fjLj256EEEEELb0ELb1ELb0ELb0EEEvNS_9FwdParamsE,"a",@progbits
	.sectionflags	@""
	.align	4
.nv.constant0._ZN10layer_norm13ln_fwd_kernelINS_13Kernel_traitsI6__halfS2_S2_S2_fjLj6144ELj1ELj1ELj8ELj16ENS_18Kernel_traits_baseILj6144ES2_S2_S2_S2_fjLj256EEEEELb0ELb1ELb0ELb0EEEvNS_9FwdParamsE:
	.zero		760


//--------------------- .nv.constant0._ZN10layer_norm13ln_fwd_kernelINS_13Kernel_traitsI6__halfS2_S2_S2_fjLj6144ELj1ELj1ELj8ELj16ENS_18Kernel_traits_baseILj6144ES2_S2_S2_S2_fjLj256EEEEELb0ELb1ELb0ELb1EEEvNS_9FwdParamsE --------------------------
	.section	.nv.constant0._ZN10layer_norm13ln_fwd_kernelINS_13Kernel_traitsI6__halfS2_S2_S2_fjLj6144ELj1ELj1ELj8ELj16ENS_18Kernel_traits_baseILj6144ES2_S2_S2_S2_fjLj256EEEEELb0ELb1ELb0ELb1EEEvNS_9FwdParamsE,"a",@progbits
	.sectionflags	@""
	.align	4
.nv.constant0._ZN10layer_norm13ln_fwd_kernelINS_13Kernel_traitsI6__halfS2_S2_S2_fjLj6144ELj1ELj1ELj8ELj16ENS_18Kernel_traits_baseILj6144ES2_S2_S2_S2_fjLj256EEEEELb0ELb1ELb0ELb1EEEvNS_9FwdParamsE:
	.zero		760


//--------------------- .nv.constant0._ZN10layer_norm13ln_fwd_kernelINS_13Kernel_traitsI6__halfS2_S2_S2_fjLj6144ELj1ELj1ELj8ELj16ENS_18Kernel_traits_baseILj6144ES2_S2_S2_S2_fjLj256EEEEELb0ELb1ELb1ELb0EEEvNS_9FwdParamsE --------------------------
	.section	.nv.constant0._ZN10layer_norm13ln_fwd_kernelINS_13Kernel_traitsI6__halfS2_S2_S2_fjLj6144ELj1ELj1ELj8ELj16ENS_18Kernel_traits_baseILj6144ES2_S2_S2_S2_fjLj256EEEEELb0ELb1ELb1ELb0EEEvNS_9FwdParamsE,"a",@progbits
	.sectionflags	@""
	.align	4
.nv.constant0._ZN10layer_norm13ln_fwd_kernelINS_13Kernel_traitsI6__halfS2_S2_S2_fjLj6144ELj1ELj1ELj8ELj16ENS_18Kernel_traits_baseILj6144ES2_S2_S2_S2_fjLj256EEEEELb0ELb1ELb1ELb0EEEvNS_9FwdParamsE:
	.zero		760


//--------------------- .nv.constant0._ZN10layer_norm13ln_fwd_kernelINS_13Kernel_traitsI6__halfS2_S2_S2_fjLj6144ELj1ELj1ELj8ELj16ENS_18Kernel_traits_baseILj6144ES2_S2_S2_S2_fjLj256EEEEELb0ELb1ELb1ELb1EEEvNS_9FwdParamsE --------------------------
	.section	.nv.constant0._ZN10layer_norm13ln_fwd_kernelINS_13Kernel_traitsI6__halfS2_S2_S2_fjLj6144ELj1ELj1ELj8ELj16ENS_18Kernel_traits_baseILj6144ES2_S2_S2_S2_fjLj256EEEEELb0ELb1ELb1ELb1EEEvNS_9FwdParamsE,"a",@progbits
	.sectionflags	@""
	.align	4
.nv.constant0._ZN10layer_norm13ln_fwd_kernelINS_13Kernel_traitsI6__halfS2_S2_S2_fjLj6144ELj1ELj1ELj8ELj16ENS_18Kernel_traits_baseILj6144ES2_S2_S2_S2_fjLj256EEEEELb0ELb1ELb1ELb1EEEvNS_9FwdParamsE:
	.zero		760


//--------------------- .nv.constant0._ZN10layer_norm13ln_fwd_kernelINS_13Kernel_traitsI6__halfS2_S2_S2_fjLj6144ELj1ELj1ELj8ELj16ENS_18Kernel_traits_baseILj6144ES2_S2_S2_S2_fjLj256EEEEELb1ELb0ELb0ELb0EEEvNS_9FwdParamsE --------------------------
	.section	.nv.constant0._ZN10layer_norm13ln_fwd_kernelINS_13Kernel_traitsI6__halfS2_S2_S2_fjLj6144ELj1ELj1ELj8ELj16ENS_18Kernel_traits_baseILj6144ES2_S2_S2_S2_fjLj256EEEEELb1ELb0ELb0ELb0EEEvNS_9FwdParamsE,"a",@progbits
	.sectionflags	@""
	.align	4
.nv.constant0._ZN10layer_norm13ln_fwd_kernelINS_13Kernel_traitsI6__halfS2_S2_S2_fjLj6144ELj1ELj1ELj8ELj16ENS_18Kernel_traits_baseILj6144ES2_S2_S2_S2_fjLj256EEEEELb1ELb0ELb0ELb0EEEvNS_9FwdParamsE:
	.zero		760


//--------------------- .nv.constant0._ZN10layer_norm13ln_fwd_kernelINS_13Kernel_traitsI6__halfS2_S2_S2_fjLj6144ELj1ELj1ELj8ELj16ENS_18Kernel_traits_baseILj6144ES2_S2_S2_S2_fjLj256EEEEELb1ELb0ELb0ELb1EEEvNS_9FwdParamsE --------------------------
	.section	.nv.constant0._ZN10layer_norm13ln_fwd_kernelINS_13Kernel_traitsI6__halfS2_S2_S2_fjLj6144ELj1ELj1ELj8ELj16ENS_18Kernel_traits_baseILj6144ES2_S2_S2_S2_fjLj256EEEEELb1ELb0ELb0ELb1EEEvNS_9FwdParamsE,"a",@progbits
	.sectionflags	@""
	.align	4
.nv.constant0._ZN10layer_norm13ln_fwd_kernelINS_13Kernel_traitsI6__halfS2_S2_S2_fjLj6144ELj1ELj1ELj8ELj16ENS_18Kernel_traits_baseILj6144ES2_S2_S2_S2_fjLj256EEEEELb1ELb0ELb0ELb1EEEvNS_9FwdParamsE:
	.zero		760


//--------------------- .nv.constant0._ZN10layer_norm13ln_fwd_kernelINS_13Kernel_traitsI6__halfS2_S2_S2_fjLj6144ELj1ELj1ELj8ELj16ENS_18Kernel_traits_baseILj6144ES2_S2_S2_S2_fjLj256EEEEELb1ELb0ELb1ELb0EEEvNS_9FwdParamsE --------------------------
	.section	.nv.constant0._ZN10layer_norm13ln_fwd_kernelINS_13Kernel_traitsI6__halfS2_S2_S2_fjLj6144ELj1ELj1ELj8ELj16ENS_18Kernel_traits_baseILj6144ES2_S2_S2_S2_fjLj256EEEEELb1ELb0ELb1ELb0EEEvNS_9FwdParamsE,"a",@progbits
	.sectionflags	@""
	.align	4
.nv.constant0._ZN10layer_norm13ln_fwd_kernelINS_13Kernel_traitsI6__halfS2_S2_S2_fjLj6144ELj1ELj1ELj8ELj16ENS_18Kernel_traits_baseILj6144ES2_S2_S2_S2_fjLj256EEEEELb1ELb0ELb1ELb0EEEvNS_9FwdParamsE:
	.zero		760


//--------------------- .nv.constant0._ZN10layer_norm13ln_fwd_kernelINS_13Kernel_traitsI6__halfS2_S2_S2_fjLj6144ELj1ELj1ELj8ELj16ENS_18Kernel_traits_baseILj6144ES2_S2_S2_S2_fjLj256EEEEELb1ELb0ELb1ELb1EEEvNS_9FwdParamsE --------------------------
	.section	.nv.constant0._ZN10layer_norm13ln_fwd_kernelINS_13Kernel_traitsI6__halfS2_S2_S2_fjLj6144ELj1ELj1ELj8ELj16ENS_18Kernel_traits_baseILj6144ES2_S2_S2_S2_fjLj256EEEEELb1ELb0ELb1ELb1EEEvNS_9FwdParamsE,"a",@progbits
	.sectionflags	@""
	.align	4
.nv.constant0._ZN10layer_norm13ln_fwd_kernelINS_13Kernel_traitsI6__halfS2_S2_S2_fjLj6144ELj1ELj1ELj8ELj16ENS_18Kernel_traits_baseILj6144ES2_S2_S2_S2_fjLj256EEEEELb1ELb0ELb1ELb1EEEvNS_9FwdParamsE:
	.zero		760


//--------------------- .nv.constant0._ZN10layer_norm13ln_fwd_kernelINS_13Kernel_traitsI6__halfS2_S2_S2_fjLj6144ELj1ELj1ELj8ELj16ENS_18Kernel_traits_baseILj6144ES2_S2_S2_S2_fjLj256EEEEELb1ELb1ELb0ELb0EEEvNS_9FwdParamsE --------------------------
	.section	.nv.constant0._ZN10layer_norm13ln_fwd_kernelINS_13Kernel_traitsI6__halfS2_S2_S2_fjLj6144ELj1ELj1ELj8ELj16ENS_18Kernel_traits_baseILj6144ES2_S2_S2_S2_fjLj256EEEEELb1ELb1ELb0ELb0EEEvNS_9FwdParamsE,"a",@progbits
	.sectionflags	@""
	.align	4
.nv.constant0._ZN10layer_norm13ln_fwd_kernelINS_13Kernel_traitsI6__halfS2_S2_S2_fjLj6144ELj1ELj1ELj8ELj16ENS_18Kernel_traits_baseILj6144ES2_S2_S2_S2_fjLj256EEEEELb1ELb1ELb0ELb0EEEvNS_9FwdParamsE:
	.zero		760


//--------------------- .nv.constant0._ZN10layer_norm13ln_fwd_kernelINS_13Kernel_traitsI6__halfS2_S2_S2_fjLj6144ELj1ELj1ELj8ELj16ENS_18Kernel_traits_baseILj6144ES2_S2_S2_S2_fjLj256EEEEELb1ELb1ELb0ELb1EEEvNS_9FwdParamsE --------------------------
	.section	.nv.constant0._ZN10layer_norm13ln_fwd_kernelINS_13Kernel_traitsI6__halfS2_S2_S2_fjLj6144ELj1ELj1ELj8ELj16ENS_18Kernel_traits_baseILj6144ES2_S2_S2_S2_fjLj256EEEEELb1ELb1ELb0ELb1EEEvNS_9FwdParamsE,"a",@progbits
	.sectionflags	@""
	.align	4
.nv.constant0._ZN10layer_norm13ln_fwd_kernelINS_13Kernel_traitsI6__halfS2_S2_S2_fjLj6144ELj1ELj1ELj8ELj16ENS_18Kernel_traits_baseILj6144ES2_S2_S2_S2_fjLj256EEEEELb1ELb1ELb0ELb1EEEvNS_9FwdParamsE:
	.zero		760


//--------------------- .nv.constant0._ZN10layer_norm13ln_fwd_kernelINS_13Kernel_traitsI6__halfS2_S2_S2_fjLj6144ELj1ELj1ELj8ELj16ENS_18Kernel_traits_baseILj6144ES2_S2_S2_S2_fjLj256EEEEELb1ELb1ELb1ELb0EEEvNS_9FwdParamsE --------------------------
	.section	.nv.constant0._ZN10layer_norm13ln_fwd_kernelINS_13Kernel_traitsI6__halfS2_S2_S2_fjLj6144ELj1ELj1ELj8ELj16ENS_18Kernel_traits_baseILj6144ES2_S2_S2_S2_fjLj256EEEEELb1ELb1ELb1ELb0EEEvNS_9FwdParamsE,"a",@progbits
	.sectionflags	@""
	.align	4
.nv.constant0._ZN10layer_norm13ln_fwd_kernelINS_13Kernel_traitsI6__halfS2_S2_S2_fjLj6144ELj1ELj1ELj8ELj16ENS_18Kernel_traits_baseILj6144ES2_S2_S2_S2_fjLj256EEEEELb1ELb1ELb1ELb0EEEvNS_9FwdParamsE:
	.zero		760


//--------------------- .nv.constant0._ZN10layer_norm13ln_fwd_kernelINS_13Kernel_traitsI6__halfS2_S2_S2_fjLj6144ELj1ELj1ELj8ELj16ENS_18Kernel_traits_baseILj6144ES2_S2_S2_S2_fjLj256EEEEELb1ELb1ELb1ELb1EEEvNS_9FwdParamsE --------------------------
	.section	.nv.constant0._ZN10layer_norm13ln_fwd_kernelINS_13Kernel_traitsI6__halfS2_S2_S2_fjLj6144ELj1ELj1ELj8ELj16ENS_18Kernel_traits_baseILj6144ES2_S2_S2_S2_fjLj256EEEEELb1ELb1ELb1ELb1EEEvNS_9FwdParamsE,"a",@progbits
	.sectionflags	@""
	.align	4
.nv.constant0._ZN10layer_norm13ln_fwd_kernelINS_13Kernel_traitsI6__halfS2_S2_S2_fjLj6144ELj1ELj1ELj8ELj16ENS_18Kernel_traits_baseILj6144ES2_S2_S2_S2_fjLj256EEEEELb1ELb1ELb1ELb1EEEvNS_9FwdParamsE:
	.zero		760


//--------------------- .nv.constant0._ZN10layer_norm13ln_fwd_kernelINS_13Kernel_traitsIf13__nv_bfloat16S2_S2_fjLj6144ELj1ELj1ELj8ELj16ENS_18Kernel_traits_baseILj6144EfS2_S2_S2_fjLj256EEEEELb0ELb0ELb0ELb0EEEvNS_9FwdParamsE --------------------------
	.section	.nv.constant0._ZN10layer_norm13ln_fwd_kernelINS_13Kernel_traitsIf13__nv_bfloat16S2_S2_fjLj6144ELj1ELj1ELj8ELj16ENS_18Kernel_traits_baseILj6144EfS2_S2_S2_fjLj256EEEEELb0ELb0ELb0ELb0EEEvNS_9FwdParamsE,"a",@progbits
	.sectionflags	@""
	.align	4
.nv.constant0._ZN10layer_norm13ln_fwd_kernelINS_13Kernel_traitsIf13__nv_bfloat16S2_S2_fjLj6144ELj1ELj1ELj8ELj16ENS_18Kernel_traits_baseILj6144EfS2_S2_S2_fjLj256EEEEELb0ELb0ELb0ELb0EEEvNS_9FwdParamsE:
	.zero		760


//--------------------- .nv.constant0._ZN10layer_norm13ln_fwd_kernelINS_13Kernel_traitsIf13__nv_bfloat16S2_S2_fjLj6144ELj1ELj1ELj8ELj16ENS_18Kernel_traits_baseILj6144EfS2_S2_S2_fjLj256EEEEELb0ELb0ELb0ELb1EEEvNS_9FwdParamsE --------------------------
	.section	.nv.constant0._ZN10layer_norm13ln_fwd_kernelINS_13Kernel_traitsIf13__nv_bfloat16S2_S2_fjLj6144ELj1ELj1ELj8ELj16ENS_18Kernel_traits_baseILj6144EfS2_S2_S2_fjLj256EEEEELb0ELb0ELb0ELb1EEEvNS_9FwdParamsE,"a",@progbits
	.sectionflags	@""
	.align	4
.nv.constant0._ZN10layer_norm13ln_fwd_kernelINS_13Kernel_traitsIf13__nv_bfloat16S2_S2_fjLj6144ELj1ELj1ELj8ELj16ENS_18Kernel_traits_baseILj6144EfS2_S2_S2_fjLj256EEEEELb0ELb0ELb0ELb1EEEvNS_9FwdParamsE:
	.zero		760


//--------------------- .nv.constant0._ZN10layer_norm13ln_fwd_kernelINS_13Kernel_traitsIf13__nv_bfloat16S2_S2_fjLj6144ELj1ELj1ELj8ELj16ENS_18Kernel_traits_baseILj6144EfS2_S2_S2_fjLj256EEEEELb0ELb0ELb1ELb0EEEvNS_9FwdParamsE --------------------------
	.section	.nv.constant0._ZN10layer_norm13ln_fwd_kernelINS_13Kernel_traitsIf13__nv_bfloat16S2_S2_fjLj6144ELj1ELj1ELj8ELj16ENS_18Kernel_traits_baseILj6144EfS2_S2_S2_fjLj256EEEEELb0ELb0ELb1ELb0EEEvNS_9FwdParamsE,"a",@progbits
	.sectionflags	@""
	.align	4
.nv.constant0._ZN10layer_norm13ln_fwd_kernelINS_13Kernel_traitsIf13__nv_bfloat16S2_S2_fjLj6144ELj1ELj1ELj8ELj16ENS_18Kernel_traits_baseILj6144EfS2_S2_S2_fjLj256EEEEELb0ELb0ELb1ELb0EEEvNS_9FwdParamsE:
	.zero		760


//--------------------- .nv.constant0._ZN10layer_norm13ln_fwd_kernelINS_13Kernel_traitsIf13__nv_bfloat16S2_S2_fjLj6144ELj1ELj1ELj8ELj16ENS_18Kernel_traits_baseILj6144EfS2_S2_S2_fjLj256EEEEELb0ELb0ELb1ELb1EEEvNS_9FwdParamsE --------------------------
	.section	.nv.constant0._ZN10layer_norm13ln_fwd_kernelINS_13Kernel_traitsIf13__nv_bfloat16S2_S2_fjLj6144ELj1ELj1ELj8ELj16ENS_18Kernel_traits_baseILj6144EfS2_S2_S2_fjLj256EEEEELb0ELb0ELb1ELb1EEEvNS_9FwdParamsE,"a",@progbits
	.sectionflags	@""
	.align	4
.nv.constant0._ZN10layer_norm13ln_fwd_kernelINS_13Kernel_traitsIf13__nv_bfloat16S2_S2_fjLj6144ELj1ELj1ELj8ELj16ENS_18Kernel_traits_baseILj6144EfS2_S2_S2_fjLj256EEEEELb0ELb0ELb1ELb1EEEvNS_9FwdParamsE:
	.zero		760


//--------------------- .nv.constant0._ZN10layer_norm13ln_fwd_kernelINS_13Kernel_traitsIf13__nv_bfloat16S2_S2_fjLj6144ELj1ELj1ELj8ELj16ENS_18Kernel_traits_baseILj6144EfS2_S2_S2_fjLj256EEEEELb0ELb1ELb0ELb0EEEvNS_9FwdParamsE --------------------------
	.section	.nv.constant0._ZN10layer_norm13ln_fwd_kernelINS_13Kernel_traitsIf13__nv_bfloat16S2_S2_fjLj6144ELj1ELj1ELj8ELj16ENS_18Kernel_traits_baseILj6144EfS2_S2_S2_fjLj256EEEEELb0ELb1ELb0ELb0EEEvNS_9FwdParamsE,"a",@progbits
	.sectionflags	@""
	.align	4
.nv.constant0._ZN10layer_norm13ln_fwd_kernelINS_13Kernel_traitsIf13__nv_bfloat16S2_S2_fjLj6144ELj1ELj1ELj8ELj16ENS_18Kernel_traits_baseILj6144EfS2_S2_S2_fjLj256EEEEELb0ELb1ELb0ELb0EEEvNS_9FwdParamsE:
	.zero		760


//--------------------- .nv.constant0._ZN10layer_norm13ln_fwd_kernelINS_13Kernel_traitsIf13__nv_bfloat16S2_S2_fjLj6144ELj1ELj1ELj8ELj16ENS_18Kernel_traits_baseILj6144EfS2_S2_S2_fjLj256EEEEELb0ELb1ELb0ELb1EEEvNS_9FwdParamsE --------------------------
	.section	.nv.constant0._ZN10layer_norm13ln_fwd_kernelINS_13Kernel_traitsIf13__nv_bfloat16S2_S2_fjLj6144ELj1ELj1ELj8ELj16ENS_18Kernel_traits_baseILj6144EfS2_S2_S2_fjLj256EEEEELb0ELb1ELb0ELb1EEEvNS_9FwdParamsE,"a",@progbits
	.sectionflags	@""
	.align	4
.nv.constant0._ZN10layer_norm13ln_fwd_kernelINS_13Kernel_traitsIf13__nv_bfloat16S2_S2_fjLj6144ELj1ELj1ELj8ELj16ENS_18Kernel_traits_baseILj6144EfS2_S2_S2_fjLj256EEEEELb0ELb1ELb0ELb1EEEvNS_9FwdParamsE:
	.zero		760


//--------------------- .nv.constant0._ZN10layer_norm13ln_fwd_kernelINS_13Kernel_traitsIf13__nv_bfloat16S2_S2_fjLj6144ELj1ELj1ELj8ELj16ENS_18Kernel_traits_baseILj6144EfS2_S2_S2_fjLj256EEEEELb0ELb1ELb1ELb0EEEvNS_9FwdParamsE --------------------------
	.section	.nv.constant0._ZN10layer_norm13ln_fwd_kernelINS_13Kernel_traitsIf13__nv_bfloat16S2_S2_fjLj6144ELj1ELj1ELj8ELj16ENS_18Kernel_traits_baseILj6144EfS2_S2_S2_fjLj256EEEEELb0ELb1ELb1ELb0EEEvNS_9FwdParamsE,"a",@progbits
	.sectionflags	@""
	.align	4
.nv.constant0._ZN10layer_norm13ln_fwd_kernelINS_13Kernel_traitsIf13__nv_bfloat16S2_S2_fjLj6144ELj1ELj1ELj8ELj16ENS_18Kernel_traits_baseILj6144EfS2_S2_S2_fjLj256EEEEELb0ELb1ELb1ELb0EEEvNS_9FwdParamsE:
	.zero		760


//--------------------- .nv.constant0._ZN10layer_norm13ln_fwd_kernelINS_13Kernel_traitsIf13__nv_bfloat16S2_S2_fjLj6144ELj1ELj1ELj8ELj16ENS_18Kernel_traits_baseILj6144EfS2_S2_S2_fjLj256EEEEELb0ELb1ELb1ELb1EEEvNS_9FwdParamsE --------------------------
	.section	.nv.constant0._ZN10layer_norm13ln_fwd_kernelINS_13Kernel_traitsIf13__nv_bfloat16S2_S2_fjLj6144ELj1ELj1ELj8ELj16ENS_18Kernel_traits_baseILj6144EfS2_S2_S2_fjLj256EEEEELb0ELb1ELb1ELb1EEEvNS_9FwdParamsE,"a",@progbits
	.sectionflags	@""
	.align	4
.nv.constant0._ZN10layer_norm13ln_fwd_kernelINS_13Kernel_traitsIf13__nv_bfloat16S2_S2_fjLj6144ELj1ELj1ELj8ELj16ENS_18Kernel_traits_baseILj6144EfS2_S2_S2_fjLj256EEEEELb0ELb1ELb1ELb1EEEvNS_9FwdParamsE:
	.zero		760


//--------------------- .nv.constant0._ZN10layer_norm13ln_fwd_kernelINS_13Kernel_traitsIf13__nv_bfloat16S2_S2_fjLj6144ELj1ELj1ELj8ELj16ENS_18Kernel_traits_baseILj6144EfS2_S2_S2_fjLj256EEEEELb1ELb0ELb0ELb0EEEvNS_9FwdParamsE --------------------------
	.section	.nv.constant0._ZN10layer_norm13ln_fwd_kernelINS_13Kernel_traitsIf13__nv_bfloat16S2_S2_fjLj6144ELj1ELj1ELj8ELj16ENS_18Kernel_traits_baseILj6144EfS2_S2_S2_fjLj256EEEEELb1ELb0ELb0ELb0EEEvNS_9FwdParamsE,"a",@progbits
	.sectionflags	@""
	.align	4
.nv.constant0._ZN10layer_norm13ln_fwd_kernelINS_13Kernel_traitsIf13__nv_bfloat16S2_S2_fjLj6144ELj1ELj1ELj8ELj16ENS_18Kernel_traits_baseILj6144EfS2_S2_S2_fjLj256EEEEELb1ELb0ELb0ELb0EEEvNS_9FwdParamsE:
	.zero		760


//--------------------- .nv.constant0._ZN10layer_norm13ln_fwd_kernelINS_13Kernel_traitsIf13__nv_bfloat16S2_S2_fjLj6144ELj1ELj1ELj8ELj16ENS_18Kernel_traits_baseILj6144EfS2_S2_S2_fjLj256EEEEELb1ELb0ELb0ELb1EEEvNS_9FwdParamsE --------------------------
	.section	.nv.constant0._ZN10layer_norm13ln_fwd_kernelINS_13Kernel_traitsIf13__nv_bfloat16S2_S2_fjLj6144ELj1ELj1ELj8ELj16ENS_18Kernel_traits_baseILj6144EfS2_S2_S2_fjLj256EEEEELb1ELb0ELb0ELb1EEEvNS_9FwdParamsE,"a",@progbits
	.sectionflags	@""
	.align	4
.nv.constant0._ZN10layer_norm13ln_fwd_kernelINS_13Kernel_traitsIf13__nv_bfloat16S2_S2_fjLj6144ELj1ELj1ELj8ELj16ENS_18Kernel_traits_baseILj6144EfS2_S2_S2_fjLj256EEEEELb1ELb0ELb0ELb1EEEvNS_9FwdParamsE:
	.zero		760


//--------------------- .nv.constant0._ZN10layer_norm13ln_fwd_kernelINS_13Kernel_traitsIf13__nv_bfloat16S2_S2_fjLj6144ELj1ELj1ELj8ELj16ENS_18Kernel_traits_baseILj6144EfS2_S2_S2_fjLj256EEEEELb1ELb0ELb1ELb0EEEvNS_9FwdParamsE --------------------------
	.section	.nv.constant0._ZN10layer_norm13ln_fwd_kernelINS_13Kernel_traitsIf13__nv_bfloat16S2_S2_fjLj6144ELj1ELj1ELj8ELj16ENS_18Kernel_traits_baseILj6144EfS2_S2_S2_fjLj256EEEEELb1ELb0ELb1ELb0EEEvNS_9FwdParamsE,"a",@progbits
	.sectionflags	@""
	.align	4
.nv.constant0._ZN10layer_norm13ln_fwd_kernelINS_13Kernel_traitsIf13__nv_bfloat16S2_S2_fjLj6144ELj1ELj1ELj8ELj16ENS_18Kernel_traits_baseILj6144EfS2_S2_S2_fjLj256EEEEELb1ELb0ELb1ELb0EEEvNS_9FwdParamsE:
	.zero		760


//--------------------- .nv.constant0._ZN10layer_norm13ln_fwd_kernelINS_13Kernel_traitsIf13__nv_bfloat16S2_S2_fjLj6144ELj1ELj1ELj8ELj16ENS_18Kernel_traits_baseILj6144EfS2_S2_S2_fjLj256EEEEELb1ELb0ELb1ELb1EEEvNS_9FwdParamsE --------------------------
	.section	.nv.constant0._ZN10layer_norm13ln_fwd_kernelINS_13Kernel_traitsIf13__nv_bfloat16S2_S2_fjLj6144ELj1ELj1ELj8ELj16ENS_18Kernel_traits_baseILj6144EfS2_S2_S2_fjLj256EEEEELb1ELb0ELb1ELb1EEEvNS_9FwdParamsE,"a",@progbits
	.sectionflags	@""
	.align	4
.nv.constant0._ZN10layer_norm13ln_fwd_kernelINS_13Kernel_traitsIf13__nv_bfloat16S2_S2_fjLj6144ELj1ELj1ELj8ELj16ENS_18Kernel_traits_baseILj6144EfS2_S2_S2_fjLj256EEEEELb1ELb0ELb1ELb1EEEvNS_9FwdParamsE:
	.zero		760


//--------------------- .nv.constant0._ZN10layer_norm13ln_fwd_kernelINS_13Kernel_traitsIf13__nv_bfloat16S2_S2_fjLj6144ELj1ELj1ELj8ELj16ENS_18Kernel_traits_baseILj6144EfS2_S2_S2_fjLj256EEEEELb1ELb1ELb0ELb0EEEvNS_9FwdParamsE --------------------------
	.section	.nv.constant0._ZN10layer_norm13ln_fwd_kernelINS_13Kernel_traitsIf13__nv_bfloat16S2_S2_fjLj6144ELj1ELj1ELj8ELj16ENS_18Kernel_traits_baseILj6144EfS2_S2_S2_fjLj256EEEEELb1ELb1ELb0ELb0EEEvNS_9FwdParamsE,"a",@progbits
	.sectionflags	@""
	.align	4
.nv.constant0._ZN10layer_norm13ln_fwd_kernelINS_13Kernel_traitsIf13__nv_bfloat16S2_S2_fjLj6144ELj1ELj1ELj8ELj16ENS_18Kernel_traits_baseILj6144EfS2_S2_S2_fjLj256EEEEELb1ELb1ELb0ELb0EEEvNS_9FwdParamsE:
	.zero		760


//--------------------- .nv.constant0._ZN10layer_norm13ln_fwd_kernelINS_13Kernel_traitsIf13__nv_bfloat16S2_S2_fjLj6144ELj1ELj1ELj8ELj16ENS_18Kernel_traits_baseILj6144EfS2_S2_S2_fjLj256EEEEELb1ELb1ELb0ELb1EEEvNS_9FwdParamsE --------------------------
	.section	.nv.constant0._ZN10layer_norm13ln_fwd_kernelINS_13Kernel_traitsIf13__nv_bfloat16S2_S2_fjLj6144ELj1ELj1ELj8ELj16ENS_18Kernel_traits_baseILj6144EfS2_S2_S2_fjLj256EEEEELb1ELb1ELb0ELb1EEEvNS_9FwdParamsE,"a",@progbits
	.sectionflags	@""
	.align	4
.nv.constant0._ZN10layer_norm13ln_fwd_kernelINS_13Kernel_traitsIf13__nv_bfloat16S2_S2_fjLj6144ELj1ELj1ELj8ELj16ENS_18Kernel_traits_baseILj6144EfS2_S2_S2_fjLj256EEEEELb1ELb1ELb0ELb1EEEvNS_9FwdParamsE:
	.zero		760


//--------------------- .nv.constant0._ZN10layer_norm13ln_fwd_kernelINS_13Kernel_traitsIf13__nv_bfloat16S2_S2_fjLj6144ELj1ELj1ELj8ELj16ENS_18Kernel_traits_baseILj6144EfS2_S2_S2_fjLj256EEEEELb1ELb1ELb1ELb0EEEvNS_9FwdParamsE --------------------------
	.section	.nv.constant0._ZN10layer_norm13ln_fwd_kernelINS_13Kernel_traitsIf13__nv_bfloat16S2_S2_fjLj6144ELj1ELj1ELj8ELj16ENS_18Kernel_traits_baseILj6144EfS2_S2_S2_fjLj256EEEEELb1ELb1ELb1ELb0EEEvNS_9FwdParamsE,"a",@progbits
	.sectionflags	@""
	.align	4
.nv.constant0._ZN10layer_norm13ln_fwd_kernelINS_13Kernel_traitsIf13__nv_bfloat16S2_S2_fjLj6144ELj1ELj1ELj8ELj16ENS_18Kernel_traits_baseILj6144EfS2_S2_S2_fjLj256EEEEELb1ELb1ELb1ELb0EEEvNS_9FwdParamsE:
	.zero		760


//--------------------- .nv.constant0._ZN10layer_norm13ln_fwd_kernelINS_13Kernel_traitsIf13__nv_bfloat16S2_S2_fjLj6144ELj1ELj1ELj8ELj16ENS_18Kernel_traits_baseILj6144EfS2_S2_S2_fjLj256EEEEELb1ELb1ELb1ELb1EEEvNS_9FwdParamsE --------------------------
	.section	.nv.constant0._ZN10layer_norm13ln_fwd_kernelINS_13Kernel_traitsIf13__nv_bfloat16S2_S2_fjLj6144ELj1ELj1ELj8ELj16ENS_18Kernel_traits_baseILj6144EfS2_S2_S2_fjLj256EEEEELb1ELb1ELb1ELb1EEEvNS_9FwdParamsE,"a",@progbits
	.sectionflags	@""
	.align	4
.nv.constant0._ZN10layer_norm13ln_fwd_kernelINS_13Kernel_traitsIf13__nv_bfloat16S2_S2_fjLj6144ELj1ELj1ELj8ELj16ENS_18Kernel_traits_baseILj6144EfS2_S2_S2_fjLj256EEEEELb1ELb1ELb1ELb1EEEvNS_9FwdParamsE:
	.zero		760


//--------------------- .nv.constant0._ZN10layer_norm13ln_fwd_kernelINS_13Kernel_traitsI13__nv_bfloat16S2_fS2_fjLj6144ELj1ELj1ELj8ELj16ENS_18Kernel_traits_baseILj6144ES2_S2_fS2_fjLj256EEEEELb0ELb0ELb0ELb0EEEvNS_9FwdParamsE --------------------------
	.section	.nv.constant0._ZN10layer_norm13ln_fwd_kernelINS_13Kernel_traitsI13__nv_bfloat16S2_fS2_fjLj6144ELj1ELj1ELj8ELj16ENS_18Kernel_traits_baseILj6144ES2_S2_fS2_fjLj256EEEEELb0ELb0ELb0ELb0EEEvNS_9FwdParamsE,"a",@progbits
	.sectionflags	@""
	.align	4
.nv.constant0._ZN10layer_norm13ln_fwd_kernelINS_13Kernel_traitsI13__nv_bfloat16S2_fS2_fjLj6144ELj1ELj1ELj8ELj16ENS_18Kernel_traits_baseILj6144ES2_S2_fS2_fjLj256EEEEELb0ELb0ELb0ELb0EEEvNS_9FwdParamsE:
	.zero		760


//--------------------- .nv.constant0._ZN10layer_norm13ln_fwd_kernelINS_13Kernel_traitsI13__nv_bfloat16S2_fS2_fjLj6144ELj1ELj1ELj8ELj16ENS_18Kernel_traits_baseILj6144ES2_S2_fS2_fjLj256EEEEELb0ELb0ELb0ELb1EEEvNS_9FwdParamsE --------------------------
	.section	.nv.constant0._ZN10layer_norm13ln_fwd_kernelINS_13Kernel_traitsI13__nv_bfloat16S2_fS2_fjLj6144ELj1ELj1ELj8ELj16ENS_18Kernel_traits_baseILj6144ES2_S2_fS2_fjLj256EEEEELb0ELb0ELb0ELb1EEEvNS_9FwdParamsE,"a",@progbits
	.sectionflags	@""
	.align	4
.nv.constant0._ZN10layer_norm13ln_fwd_kernelINS_13Kernel_traitsI13__nv_bfloat16S2_fS2_fjLj6144ELj1ELj1ELj8ELj16ENS_18Kernel_traits_baseILj6144ES2_S2_fS2_fjLj256EEEEELb0ELb0ELb0ELb1EEEvNS_9FwdParamsE:
	.zero		760


//--------------------- .nv.constant0._ZN10layer_norm13ln_fwd_kernelINS_13Kernel_traitsI13__nv_bfloat16S2_fS2_fjLj6144ELj1ELj1ELj8ELj16ENS_18Kernel_traits_baseILj6144ES2_S2_fS2_fjLj256EEEEELb0ELb0ELb1ELb0EEEvNS_9FwdParamsE --------------------------
	.section	.nv.constant0._ZN10layer_norm13ln_fwd_kernelINS_13Kernel_traitsI13__nv_bfloat16S2_fS2_fjLj6144ELj1ELj1ELj8ELj16ENS_18Kernel_traits_baseILj6144ES2_S2_fS2_fjLj256EEEEELb0ELb0ELb1ELb0EEEvNS_9FwdParamsE,"a",@progbits
	.sectionflags	@""
	.align	4
.nv.constant0._ZN10layer_norm13ln_fwd_kernelINS_13Kernel_traitsI13__nv_bfloat16S2_fS2_fjLj6144ELj1ELj1ELj8ELj16ENS_18Kernel_traits_baseILj6144ES2_S2_fS2_fjLj256EEEEELb0ELb0ELb1ELb0EEEvNS_9FwdParamsE:
	.zero		760


//--------------------- .nv.constant0._ZN10layer_norm13ln_fwd_kernelINS_13Kernel_traitsI13__nv_bfloat16S2_fS2_fjLj6144ELj1ELj1ELj8ELj16ENS_18Kernel_traits_baseILj6144ES2_S2_fS2_fjLj256EEEEELb0ELb0ELb1ELb1EEEvNS_9FwdParamsE --------------------------
	.section	.nv.constant0._ZN10layer_norm13ln_fwd_kernelINS_13Kernel_traitsI13__nv_bfloat16S2_fS2_fjLj6144ELj1ELj1ELj8ELj16ENS_18Kernel_traits_baseILj6144ES2_S2_fS2_fjLj256EEEEELb0ELb0ELb1ELb1EEEvNS_9FwdParamsE,"a",@progbits
	.sectionflags	@""
	.align	4
.nv.constant0._ZN10layer_norm13ln_fwd_kernelINS_13Kernel_traitsI13__nv_bfloat16S2_fS2_fjLj6144ELj1ELj1ELj8ELj16ENS_18Kernel_traits_baseILj6144ES2_S2_fS2_fjLj256EEEEELb0ELb0ELb1ELb1EEEvNS_9FwdParamsE:
	.zero		760


//--------------------- .nv.constant0._ZN10layer_norm13ln_fwd_kernelINS_13Kernel_traitsI13__nv_bfloat16S2_fS2_fjLj6144ELj1ELj1ELj8ELj16ENS_18Kernel_traits_baseILj6144ES2_S2_fS2_fjLj256EEEEELb0ELb1ELb0ELb0EEEvNS_9FwdParamsE --------------------------
	.section	.nv.constant0._ZN10layer_norm13ln_fwd_kernelINS_13Kernel_traitsI13__nv_bfloat16S2_fS2_fjLj6144ELj1ELj1ELj8ELj16ENS_18Kernel_traits_baseILj6144ES2_S2_fS2_fjLj256EEEEELb0ELb1ELb0ELb0EEEvNS_9FwdParamsE,"a",@progbits
	.sectionflags	@""
	.align	4
.nv.constant0._ZN10layer_norm13ln_fwd_kernelINS_13Kernel_traitsI13__nv_bfloat16S2_fS2_fjLj6144ELj1ELj1ELj8ELj16ENS_18Kernel_traits_baseILj6144ES2_S2_fS2_fjLj256EEEEELb0ELb1ELb0ELb0EEEvNS_9FwdParamsE:
	.zero		760


//--------------------- .nv.constant0._ZN10layer_norm13ln_fwd_kernelINS_13Kernel_traitsI13__nv_bfloat16S2_fS2_fjLj6144ELj1ELj1ELj8ELj16ENS_18Kernel_traits_baseILj6144ES2_S2_fS2_fjLj256EEEEELb0ELb1ELb0ELb1EEEvNS_9FwdParamsE --------------------------
	.section	.nv.constant0._ZN10layer_norm13ln_fwd_kernelINS_13Kernel_traitsI13__nv_bfloat16S2_fS2_fjLj6144ELj1ELj1ELj8ELj16ENS_18Kernel_traits_baseILj6144ES2_S2_fS2_fjLj256EEEEELb0ELb1ELb0ELb1EEEvNS_9FwdParamsE,"a",@progbits
	.sectionflags	@""
	.align	4
.nv.constant0._ZN10layer_norm13ln_fwd_kernelINS_13Kernel_traitsI13__nv_bfloat16S2_fS2_fjLj6144ELj1ELj1ELj8ELj16ENS_18Kernel_traits_baseILj6144ES2_S2_fS2_fjLj256EEEEELb0ELb1ELb0ELb1EEEvNS_9FwdParamsE:
	.zero		760


//--------------------- .nv.constant0._ZN10layer_norm13ln_fwd_kernelINS_13Kernel_traitsI13__nv_bfloat16S2_fS2_fjLj6144ELj1ELj1ELj8ELj16ENS_18Kernel_traits_baseILj6144ES2_S2_fS2_fjLj256EEEEELb0ELb1ELb1ELb0EEEvNS_9FwdParamsE --------------------------
	.section	.nv.constant0._ZN10layer_norm13ln_fwd_kernelINS_13Kernel_traitsI13__nv_bfloat16S2_fS2_fjLj6144ELj1ELj1ELj8ELj16ENS_18Kernel_traits_baseILj6144ES2_S2_fS2_fjLj256EEEEELb0ELb1ELb1ELb0EEEvNS_9FwdParamsE,"a",@progbits
	.sectionflags	@""
	.align	4
.nv.constant0._ZN10layer_norm13ln_fwd_kernelINS_13Kernel_traitsI13__nv_bfloat16S2_fS2_fjLj6144ELj1ELj1ELj8ELj16ENS_18Kernel_traits_baseILj6144ES2_S2_fS2_fjLj256EEEEELb0ELb1ELb1ELb0EEEvNS_9FwdParamsE:
	.zero		760


//--------------------- .nv.constant0._ZN10layer_norm13ln_fwd_kernelINS_13Kernel_traitsI13__nv_bfloat16S2_fS2_fjLj6144ELj1ELj1ELj8ELj16ENS_18Kernel_traits_baseILj6144ES2_S2_fS2_fjLj256EEEEELb0ELb1ELb1ELb1EEEvNS_9FwdParamsE --------------------------
	.section	.nv.constant0._ZN10layer_norm13ln_fwd_kernelINS_13Kernel_traitsI13__nv_bfloat16S2_fS2_fjLj6144ELj1ELj1ELj8ELj16ENS_18Kernel_traits_baseILj6144ES2_S2_fS2_fjLj256EEEEELb0ELb1ELb1ELb1EEEvNS_9FwdParamsE,"a",@progbits
	.sectionflags	@""
	.align	4
.nv.constant0._ZN10layer_norm13ln_fwd_kernelINS_13Kernel_traitsI13__nv_bfloat16S2_fS2_fjLj6144ELj1ELj1ELj8ELj16ENS_18Kernel_traits_baseILj6144ES2_S2_fS2_fjLj256EEEEELb0ELb1ELb1ELb1EEEvNS_9FwdParamsE:
	.zero		760


//--------------------- .nv.constant0._ZN10layer_norm13ln_fwd_kernelINS_13Kernel_traitsI13__nv_bfloat16S2_fS2_fjLj6144ELj1ELj1ELj8ELj16ENS_18Kernel_traits_baseILj6144ES2_S2_fS2_fjLj256EEEEELb1ELb0ELb0ELb0EEEvNS_9FwdParamsE --------------------------
	.section	.nv.constant0._ZN10layer_norm13ln_fwd_kernelINS_13Kernel_traitsI13__nv_bfloat16S2_fS2_fjLj6144ELj1ELj1ELj8ELj16ENS_18Kernel_traits_baseILj6144ES2_S2_fS2_fjLj256EEEEELb1ELb0ELb0ELb0EEEvNS_9FwdParamsE,"a",@progbits
	.sectionflags	@""
	.align	4
.nv.constant0._ZN10layer_norm13ln_fwd_kernelINS_13Kernel_traitsI13__nv_bfloat16S2_fS2_fjLj6144ELj1ELj1ELj8ELj16ENS_18Kernel_traits_baseILj6144ES2_S2_fS2_fjLj256EEEEELb1ELb0ELb0ELb0EEEvNS_9FwdParamsE:
	.zero		760


//--------------------- .nv.constant0._ZN10layer_norm13ln_fwd_kernelINS_13Kernel_traitsI13__nv_bfloat16S2_fS2_fjLj6144ELj1ELj1ELj8ELj16ENS_18Kernel_traits_baseILj6144ES2_S2_fS2_fjLj256EEEEELb1ELb0ELb0ELb1EEEvNS_9FwdParamsE --------------------------
	.section	.nv.constant0._ZN10layer_norm13ln_fwd_kernelINS_13Kernel_traitsI13__nv_bfloat16S2_fS2_fjLj6144ELj1ELj1ELj8ELj16ENS_18Kernel_traits_baseILj6144ES2_S2_fS2_fjLj256EEEEELb1ELb0ELb0ELb1EEEvNS_9FwdParamsE,"a",@progbits
	.sectionflags	@""
	.align	4
.nv.constant0._ZN10layer_norm13ln_fwd_kernelINS_13Kernel_traitsI13__nv_bfloat16S2_fS2_fjLj6144ELj1ELj1ELj8ELj16ENS_18Kernel_traits_baseILj6144ES2_S2_fS2_fjLj256EEEEELb1ELb0ELb0ELb1EEEvNS_9FwdParamsE:
	.zero		760


//--------------------- .nv.constant0._ZN10layer_norm13ln_fwd_kernelINS_13Kernel_traitsI13__nv_bfloat16S2_fS2_fjLj6144ELj1ELj1ELj8ELj16ENS_18Kernel_traits_baseILj6144ES2_S2_fS2_fjLj256EEEEELb1ELb0ELb1ELb0EEEvNS_9FwdParamsE --------------------------
	.section	.nv.constant0._ZN10layer_norm13ln_fwd_kernelINS_13Kernel_traitsI13__nv_bfloat16S2_fS2_fjLj6144ELj1ELj1ELj8ELj16ENS_18Kernel_traits_baseILj6144ES2_S2_fS2_fjLj256EEEEELb1ELb0ELb1ELb0EEEvNS_9FwdParamsE,"a",@progbits
	.sectionflags	@""
	.align	4
.nv.constant0._ZN10layer_norm13ln_fwd_kernelINS_13Kernel_traitsI13__nv_bfloat16S2_fS2_fjLj6144ELj1ELj1ELj8ELj16ENS_18Kernel_traits_baseILj6144ES2_S2_fS2_fjLj256EEEEELb1ELb0ELb1ELb0EEEvNS_9FwdParamsE:
	.zero		760


//--------------------- .nv.constant0._ZN10layer_norm13ln_fwd_kernelINS_13Kernel_traitsI13__nv_bfloat16S2_fS2_fjLj6144ELj1ELj1ELj8ELj16ENS_18Kernel_traits_baseILj6144ES2_S2_fS2_fjLj256EEEEELb1ELb0ELb1ELb1EEEvNS_9FwdParamsE --------------------------
	.section	.nv.constant0._ZN10layer_norm13ln_fwd_kernelINS_13Kernel_traitsI13__nv_bfloat16S2_fS2_fjLj6144ELj1ELj1ELj8ELj16ENS_18Kernel_traits_baseILj6144ES2_S2_fS2_fjLj256EEEEELb1ELb0ELb1ELb1EEEvNS_9FwdParamsE,"a",@progbits
	.sectionflags	@""
	.align	4
.nv.constant0._ZN10layer_norm13ln_fwd_kernelINS_13Kernel_traitsI13__nv_bfloat16S2_fS2_fjLj6144ELj1ELj1ELj8ELj16ENS_18Kernel_traits_baseILj6144ES2_S2_fS2_fjLj256EEEEELb1ELb0ELb1ELb1EEEvNS_9FwdParamsE:
	.zero		760


//--------------------- .nv.constant0._ZN10layer_norm13ln_fwd_kernelINS_13Kernel_traitsI13__nv_bfloat16S2_fS2_fjLj6144ELj1ELj1ELj8ELj16ENS_18Kernel_traits_baseILj6144ES2_S2_fS2_fjLj256EEEEELb1ELb1ELb0ELb0EEEvNS_9FwdParamsE --------------------------
	.section	.nv.constant0._ZN10layer_norm13ln_fwd_kernelINS_13Kernel_traitsI13__nv_bfloat16S2_fS2_fjLj6144ELj1ELj1ELj8ELj16ENS_18Kernel_traits_baseILj6144ES2_S2_fS2_fjLj256EEEEELb1ELb1ELb0ELb0EEEvNS_9FwdParamsE,"a",@progbits
	.sectionflags	@""
	.align	4
.nv.constant0._ZN10layer_norm13ln_fwd_kernelINS_13Kernel_traitsI13__nv_bfloat16S2_fS2_fjLj6144ELj1ELj1ELj8ELj16ENS_18Kernel_traits_baseILj6144ES2_S2_fS2_fjLj256EEEEELb1ELb1ELb0ELb0EEEvNS_9FwdParamsE:
	.zero		760


//--------------------- .nv.constant0._ZN10layer_norm13ln_fwd_kernelINS_13Kernel_traitsI13__nv_bfloat16S2_fS2_fjLj6144ELj1ELj1ELj8ELj16ENS_18Kernel_traits_baseILj6144ES2_S2_fS2_fjLj256EEEEELb1ELb1ELb0ELb1EEEvNS_9FwdParamsE --------------------------
	.section	.nv.constant0._ZN10layer_norm13ln_fwd_kernelINS_13Kernel_traitsI13__nv_bfloat16S2_fS2_fjLj6144ELj1ELj1ELj8ELj16ENS_18Kernel_traits_baseILj6144ES2_S2_fS2_fjLj256EEEEELb1ELb1ELb0ELb1EEEvNS_9FwdParamsE,"a",@progbits
	.sectionflags	@""
	.align	4
.nv.constant0._ZN10layer_norm13ln_fwd_kernelINS_13Kernel_traitsI13__nv_bfloat16S2_fS2_fjLj6144ELj1ELj1ELj8ELj16ENS_18Kernel_traits_baseILj6144ES2_S2_fS2_fjLj256EEEEELb1ELb1ELb0ELb1EEEvNS_9FwdParamsE:
	.zero		760


//--------------------- .nv.constant0._ZN10layer_norm13ln_fwd_kernelINS_13Kernel_traitsI13__nv_bfloat16S2_fS2_fjLj6144ELj1ELj1ELj8ELj16ENS_18Kernel_traits_baseILj6144ES2_S2_fS2_fjLj256EEEEELb1ELb1ELb1ELb0EEEvNS_9FwdParamsE --------------------------
	.section	.nv.constant0._ZN10layer_norm13ln_fwd_kernelINS_13Kernel_traitsI13__nv_bfloat16S2_fS2_fjLj6144ELj1ELj1ELj8ELj16ENS_18Kernel_traits_baseILj6144ES2_S2_fS2_fjLj256EEEEELb1ELb1ELb1ELb0EEEvNS_9FwdParamsE,"a",@progbits
	.sectionflags	@""
	.align	4
.nv.constant0._ZN10layer_norm13ln_fwd_kernelINS_13Kernel_traitsI13__nv_bfloat16S2_fS2_fjLj6144ELj1ELj1ELj8ELj16ENS_18Kernel_traits_baseILj6144ES2_S2_fS2_fjLj256EEEEELb1ELb1ELb1ELb0EEEvNS_9FwdParamsE:
	.zero		760


//--------------------- .nv.constant0._ZN10layer_norm13ln_fwd_kernelINS_13Kernel_traitsI13__nv_bfloat16S2_fS2_fjLj6144ELj1ELj1ELj8ELj16ENS_18Kernel_traits_baseILj6144ES2_S2_fS2_fjLj256EEEEELb1ELb1ELb1ELb1EEEvNS_9FwdParamsE --------------------------
	.section	.nv.constant0._ZN10layer_norm13ln_fwd_kernelINS_13Kernel_traitsI13__nv_bfloat16S2_fS2_fjLj6144ELj1ELj1ELj8ELj16ENS_18Kernel_traits_baseILj6144ES2_S2_fS2_fjLj256EEEEELb1ELb1ELb1ELb1EEEvNS_9FwdParamsE,"a",@progbits
	.sectionflags	@""
	.align	4
.nv.constant0._ZN10layer_norm13ln_fwd_kernelINS_13Kernel_traitsI13__nv_bfloat16S2_fS2_fjLj6144ELj1ELj1ELj8ELj16ENS_18Kernel_traits_baseILj6144ES2_S2_fS2_fjLj256EEEEELb1ELb1ELb1ELb1EEEvNS_9FwdParamsE:
	.zero		760


//--------------------- .nv.constant0._ZN10layer_norm13ln_fwd_kernelINS_13Kernel_traitsIf13__nv_bfloat16fS2_fjLj6144ELj1ELj1ELj8ELj16ENS_18Kernel_traits_baseILj6144EfS2_fS2_fjLj256EEEEELb0ELb0ELb0ELb0EEEvNS_9FwdParamsE --------------------------
	.section	.nv.constant0._ZN10layer_norm13ln_fwd_kernelINS_13Kernel_traitsIf13__nv_bfloat16fS2_fjLj6144ELj1ELj1ELj8ELj16ENS_18Kernel_traits_baseILj6144EfS2_fS2_fjLj256EEEEELb0ELb0ELb0ELb0EEEvNS_9FwdParamsE,"a",@progbits
	.sectionflags	@""
	.align	4
.nv.constant0._ZN10layer_norm13ln_fwd_kernelINS_13Kernel_traitsIf13__nv_bfloat16fS2_fjLj6144ELj1ELj1ELj8ELj16ENS_18Kernel_traits_baseILj6144EfS2_fS2_fjLj256EEEEELb0ELb0ELb0ELb0EEEvNS_9FwdParamsE:
	.zero		760


//--------------------- .nv.constant0._ZN10layer_norm13ln_fwd_kernelINS_13Kernel_traitsIf13__nv_bfloat16fS2_fjLj6144ELj1ELj1ELj8ELj16ENS_18Kernel_traits_baseILj6144EfS2_fS2_fjLj256EEEEELb0ELb0ELb0ELb1EEEvNS_9FwdParamsE --------------------------
	.section	.nv.constant0._ZN10layer_norm13ln_fwd_kernelINS_13Kernel_traitsIf13__nv_bfloat16fS2_fjLj6144ELj1ELj1ELj8ELj16ENS_18Kernel_traits_baseILj6144EfS2_fS2_fjLj256EEEEELb0ELb0ELb0ELb1EEEvNS_9FwdParamsE,"a",@progbits
	.sectionflags	@""
	.align	4
.nv.constant0._ZN10layer_norm13ln_fwd_kernelINS_13Kernel_traitsIf13__nv_bfloat16fS2_fjLj6144ELj1ELj1ELj8ELj16ENS_18Kernel_traits_baseILj6144EfS2_fS2_fjLj256EEEEELb0ELb0ELb0ELb1EEEvNS_9FwdParamsE:
	.zero		760


//--------------------- .nv.constant0._ZN10layer_norm13ln_fwd_kernelINS_13Kernel_traitsIf13__nv_bfloat16fS2_fjLj6144ELj1ELj1ELj8ELj16ENS_18Kernel_traits_baseILj6144EfS2_fS2_fjLj256EEEEELb0ELb0ELb1ELb0EEEvNS_9FwdParamsE --------------------------
	.section	.nv.constant0._ZN10layer_norm13ln_fwd_kernelINS_13Kernel_traitsIf13__nv_bfloat16fS2_fjLj6144ELj1ELj1ELj8ELj16ENS_18Kernel_traits_baseILj6144EfS2_fS2_fjLj256EEEEELb0ELb0ELb1ELb0EEEvNS_9FwdParamsE,"a",@progbits
	.sectionflags	@""
	.align	4
.nv.constant0._ZN10layer_norm13ln_fwd_kernelINS_13Kernel_traitsIf13__nv_bfloat16fS2_fjLj6144ELj1ELj1ELj8ELj16ENS_18Kernel_traits_baseILj6144EfS2_fS2_fjLj256EEEEELb0ELb0ELb1ELb0EEEvNS_9FwdParamsE:
	.zero		760


//--------------------- .nv.constant0._ZN10layer_norm13ln_fwd_kernelINS_13Kernel_traitsIf13__nv_bfloat16fS2_fjLj6144ELj1ELj1ELj8ELj16ENS_18Kernel_traits_baseILj6144EfS2_fS2_fjLj256EEEEELb0ELb0ELb1ELb1EEEvNS_9FwdParamsE --------------------------
	.section	.nv.constant0._ZN10layer_norm13ln_fwd_kernelINS_13Kernel_traitsIf13__nv_bfloat16fS2_fjLj6144ELj1ELj1ELj8ELj16ENS_18Kernel_traits_baseILj6144EfS2_fS2_fjLj256EEEEELb0ELb0ELb1ELb1EEEvNS_9FwdParamsE,"a",@progbits
	.sectionflags	@""
	.align	4
.nv.constant0._ZN10layer_norm13ln_fwd_kernelINS_13Kernel_traitsIf13__nv_bfloat16fS2_fjLj6144ELj1ELj1ELj8ELj16ENS_18Kernel_traits_baseILj6144EfS2_fS2_fjLj256EEEEELb0ELb0ELb1ELb1EEEvNS_9FwdParamsE:
	.zero		760


//--------------------- .nv.constant0._ZN10layer_norm13ln_fwd_kernelINS_13Kernel_traitsIf13__nv_bfloat16fS2_fjLj6144ELj1ELj1ELj8ELj16ENS_18Kernel_traits_baseILj6144EfS2_fS2_fjLj256EEEEELb0ELb1ELb0ELb0EEEvNS_9FwdParamsE --------------------------
	.section	.nv.constant0._ZN10layer_norm13ln_fwd_kernelINS_13Kernel_traitsIf13__nv_bfloat16fS2_fjLj6144ELj1ELj1ELj8ELj16ENS_18Kernel_traits_baseILj6144EfS2_fS2_fjLj256EEEEELb0ELb1ELb0ELb0EEEvNS_9FwdParamsE,"a",@progbits
	.sectionflags	@""
	.align	4
.nv.constant0._ZN10layer_norm13ln_fwd_kernelINS_13Kernel_traitsIf13__nv_bfloat16fS2_fjLj6144ELj1ELj1ELj8ELj16ENS_18Kernel_traits_baseILj6144EfS2_fS2_fjLj256EEEEELb0ELb1ELb0ELb0EEEvNS_9FwdParamsE:
	.zero		760


//--------------------- .nv.constant0._ZN10layer_norm13ln_fwd_kernelINS_13Kernel_traitsIf13__nv_bfloat16fS2_fjLj6144ELj1ELj1ELj8ELj16ENS_18Kernel_traits_baseILj6144EfS2_fS2_fjLj256EEEEELb0ELb1ELb0ELb1EEEvNS_9FwdParamsE --------------------------
	.section	.nv.constant0._ZN10layer_norm13ln_fwd_kernelINS_13Kernel_traitsIf13__nv_bfloat16fS2_fjLj6144ELj1ELj1ELj8ELj16ENS_18Kernel_traits_baseILj6144EfS2_fS2_fjLj256EEEEELb0ELb1ELb0ELb1EEEvNS_9FwdParamsE,"a",@progbits
	.sectionflags	@""
	.align	4
.nv.constant0._ZN10layer_norm13ln_fwd_kernelINS_13Kernel_traitsIf13__nv_bfloat16fS2_fjLj6144ELj1ELj1ELj8ELj16ENS_18Kernel_traits_baseILj6144EfS2_fS2_fjLj256EEEEELb0ELb1ELb0ELb1EEEvNS_9FwdParamsE:
	.zero		760


//--------------------- .nv.constant0._ZN10layer_norm13ln_fwd_kernelINS_13Kernel_traitsIf13__nv_bfloat16fS2_fjLj6144ELj1ELj1ELj8ELj16ENS_18Kernel_traits_baseILj6144EfS2_fS2_fjLj256EEEEELb0ELb1ELb1ELb0EEEvNS_9FwdParamsE --------------------------
	.section	.nv.constant0._ZN10layer_norm13ln_fwd_kernelINS_13Kernel_traitsIf13__nv_bfloat16fS2_fjLj6144ELj1ELj1ELj8ELj16ENS_18Kernel_traits_baseILj6144EfS2_fS2_fjLj256EEEEELb0ELb1ELb1ELb0EEEvNS_9FwdParamsE,"a",@progbits
	.sectionflags	@""
	.align	4
.nv.constant0._ZN10layer_norm13ln_fwd_kernelINS_13Kernel_traitsIf13__nv_bfloat16fS2_fjLj6144ELj1ELj1ELj8ELj16ENS_18Kernel_traits_baseILj6144EfS2_fS2_fjLj256EEEEELb0ELb1ELb1ELb0EEEvNS_9FwdParamsE:
	.zero		760


//--------------------- .nv.constant0._ZN10layer_norm13ln_fwd_kernelINS_13Kernel_traitsIf13__nv_bfloat16fS2_fjLj6144ELj1ELj1ELj8ELj16ENS_18Kernel_traits_baseILj6144EfS2_fS2_fjLj256EEEEELb0ELb1ELb1ELb1EEEvNS_9FwdParamsE --------------------------
	.section	.nv.constant0._ZN10layer_norm13ln_fwd_kernelINS_13Kernel_traitsIf13__nv_bfloat16fS2_fjLj6144ELj1ELj1ELj8ELj16ENS_18Kernel_traits_baseILj6144EfS2_fS2_fjLj256EEEEELb0ELb1ELb1ELb1EEEvNS_9FwdParamsE,"a",@progbits
	.sectionflags	@""
	.align	4
.nv.constant0._ZN10layer_norm13ln_fwd_kernelINS_13Kernel_traitsIf13__nv_bfloat16fS2_fjLj6144ELj1ELj1ELj8ELj16ENS_18Kernel_traits_baseILj6144EfS2_fS2_fjLj256EEEEELb0ELb1ELb1ELb1EEEvNS_9FwdParamsE:
	.zero		760


//--------------------- .nv.constant0._ZN10layer_norm13ln_fwd_kernelINS_13Kernel_traitsIf13__nv_bfloat16fS2_fjLj6144ELj1ELj1ELj8ELj16ENS_18Kernel_traits_baseILj6144EfS2_fS2_fjLj256EEEEELb1ELb0ELb0ELb0EEEvNS_9FwdParamsE --------------------------
	.section	.nv.constant0._ZN10layer_norm13ln_fwd_kernelINS_13Kernel_traitsIf13__nv_bfloat16fS2_fjLj6144ELj1ELj1ELj8ELj16ENS_18Kernel_traits_baseILj6144EfS2_fS2_fjLj256EEEEELb1ELb0ELb0ELb0EEEvNS_9FwdParamsE,"a",@progbits
	.sectionflags	@""
	.align	4
.nv.constant0._ZN10layer_norm13ln_fwd_kernelINS_13Kernel_traitsIf13__nv_bfloat16fS2_fjLj6144ELj1ELj1ELj8ELj16ENS_18Kernel_traits_baseILj6144EfS2_fS2_fjLj256EEEEELb1ELb0ELb0ELb0EEEvNS_9FwdParamsE:
	.zero		760


//--------------------- .nv.constant0._ZN10layer_norm13ln_fwd_kernelINS_13Kernel_traitsIf13__nv_bfloat16fS2_fjLj6144ELj1ELj1ELj8ELj16ENS_18Kernel_traits_baseILj6144EfS2_fS2_fjLj256EEEEELb1ELb0ELb0ELb1EEEvNS_9FwdParamsE --------------------------
	.section	.nv.constant0._ZN10layer_norm13ln_fwd_kernelINS_13Kernel_traitsIf13__nv_bfloat16fS2_fjLj6144ELj1ELj1ELj8ELj16ENS_18Kernel_traits_baseILj6144EfS2_fS2_fjLj256EEEEELb1ELb0ELb0ELb1EEEvNS_9FwdParamsE,"a",@progbits
	.sectionflags	@""
	.align	4
.nv.constant0._ZN10layer_norm13ln_fwd_kernelINS_13Kernel_traitsIf13__nv_bfloat16fS2_fjLj6144ELj1ELj1ELj8ELj16ENS_18Kernel_traits_baseILj6144EfS2_fS2_fjLj256EEEEELb1ELb0ELb0ELb1EEEvNS_9FwdParamsE:
	.zero		760


//--------------------- .nv.constant0._ZN10layer_norm13ln_fwd_kernelINS_13Kernel_traitsIf13__nv_bfloat16fS2_fjLj6144ELj1ELj1ELj8ELj16ENS_18Kernel_traits_baseILj6144EfS2_fS2_fjLj256EEEEELb1ELb0ELb1ELb0EEEvNS_9FwdParamsE --------------------------
	.section	.nv.constant0._ZN10layer_norm13ln_fwd_kernelINS_13Kernel_traitsIf13__nv_bfloat16fS2_fjLj6144ELj1ELj1ELj8ELj16ENS_18Kernel_traits_baseILj6144EfS2_fS2_fjLj256EEEEELb1ELb0ELb1ELb0EEEvNS_9FwdParamsE,"a",@progbits
	.sectionflags	@""
	.align	4
.nv.constant0._ZN10layer_norm13ln_fwd_kernelINS_13Kernel_traitsIf13__nv_bfloat16fS2_fjLj6144ELj1ELj1ELj8ELj16ENS_18Kernel_traits_baseILj6144EfS2_fS2_fjLj256EEEEELb1ELb0ELb1ELb0EEEvNS_9FwdParamsE:
	.zero		760


//--------------------- .nv.constant0._ZN10layer_norm13ln_fwd_kernelINS_13Kernel_traitsIf13__nv_bfloat16fS2_fjLj6144ELj1ELj1ELj8ELj16ENS_18Kernel_traits_baseILj6144EfS2_fS2_fjLj256EEEEELb1ELb0ELb1ELb1EEEvNS_9FwdParamsE --------------------------
	.section	.nv.constant0._ZN10layer_norm13ln_fwd_kernelINS_13Kernel_traitsIf13__nv_bfloat16fS2_fjLj6144ELj1ELj1ELj8ELj16ENS_18Kernel_traits_baseILj6144EfS2_fS2_fjLj256EEEEELb1ELb0ELb1ELb1EEEvNS_9FwdParamsE,"a",@progbits
	.sectionflags	@""
	.align	4
.nv.constant0._ZN10layer_norm13ln_fwd_kernelINS_13Kernel_traitsIf13__nv_bfloat16fS2_fjLj6144ELj1ELj1ELj8ELj16ENS_18Kernel_traits_baseILj6144EfS2_fS2_fjLj256EEEEELb1ELb0ELb1ELb1EEEvNS_9FwdParamsE:
	.zero		760


//--------------------- .nv.constant0._ZN10layer_norm13ln_fwd_kernelINS_13Kernel_traitsIf13__nv_bfloat16fS2_fjLj6144ELj1ELj1ELj8ELj16ENS_18Kernel_traits_baseILj6144EfS2_fS2_fjLj256EEEEELb1ELb1ELb0ELb0EEEvNS_9FwdParamsE --------------------------
	.section	.nv.constant0._ZN10layer_norm13ln_fwd_kernelINS_13Kernel_traitsIf13__nv_bfloat16fS2_fjLj6144ELj1ELj1ELj8ELj16ENS_18Kernel_traits_baseILj6144EfS2_fS2_fjLj256EEEEELb1ELb1ELb0ELb0EEEvNS_9FwdParamsE,"a",@progbits
	.sectionflags	@""
	.align	4
.nv.constant0._ZN10layer_norm13ln_fwd_kernelINS_13Kernel_traitsIf13__nv_bfloat16fS2_fjLj6144ELj1ELj1ELj8ELj16ENS_18Kernel_traits_baseILj6144EfS2_fS2_fjLj256EEEEELb1ELb1ELb0ELb0EEEvNS_9FwdParamsE:
	.zero		760


//--------------------- .nv.constant0._ZN10layer_norm13ln_fwd_kernelINS_13Kernel_traitsIf13__nv_bfloat16fS2_fjLj6144ELj1ELj1ELj8ELj16ENS_18Kernel_traits_baseILj6144EfS2_fS2_fjLj256EEEEELb1ELb1ELb0ELb1EEEvNS_9FwdParamsE --------------------------
	.section	.nv.constant0._ZN10layer_norm13ln_fwd_kernelINS_13Kernel_traitsIf13__nv_bfloat16fS2_fjLj6144ELj1ELj1ELj8ELj16ENS_18Kernel_traits_baseILj6144EfS2_fS2_fjLj256EEEEELb1ELb1ELb0ELb1EEEvNS_9FwdParamsE,"a",@progbits
	.sectionflags	@""
	.align	4
.nv.constant0._ZN10layer_norm13ln_fwd_kernelINS_13Kernel_traitsIf13__nv_bfloat16fS2_fjLj6144ELj1ELj1ELj8ELj16ENS_18Kernel_traits_baseILj6144EfS2_fS2_fjLj256EEEEELb1ELb1ELb0ELb1EEEvNS_9FwdParamsE:
	.zero		760


//--------------------- .nv.constant0._ZN10layer_norm13ln_fwd_kernelINS_13Kernel_traitsIf13__nv_bfloat16fS2_fjLj6144ELj1ELj1ELj8ELj16ENS_18Kernel_traits_baseILj6144EfS2_fS2_fjLj256EEEEELb1ELb1ELb1ELb0EEEvNS_9FwdParamsE --------------------------
	.section	.nv.constant0._ZN10layer_norm13ln_fwd_kernelINS_13Kernel_traitsIf13__nv_bfloat16fS2_fjLj6144ELj1ELj1ELj8ELj16ENS_18Kernel_traits_baseILj6144EfS2_fS2_fjLj256EEEEELb1ELb1ELb1ELb0EEEvNS_9FwdParamsE,"a",@progbits
	.sectionflags	@""
	.align	4
.nv.constant0._ZN10layer_norm13ln_fwd_kernelINS_13Kernel_traitsIf13__nv_bfloat16fS2_fjLj6144ELj1ELj1ELj8ELj16ENS_18Kernel_traits_baseILj6144EfS2_fS2_fjLj256EEEEELb1ELb1ELb1ELb0EEEvNS_9FwdParamsE:
	.zero		760


//--------------------- .nv.constant0._ZN10layer_norm13ln_fwd_kernelINS_13Kernel_traitsIf13__nv_bfloat16fS2_fjLj6144ELj1ELj1ELj8ELj16ENS_18Kernel_traits_baseILj6144EfS2_fS2_fjLj256EEEEELb1ELb1ELb1ELb1EEEvNS_9FwdParamsE --------------------------
	.section	.nv.constant0._ZN10layer_norm13ln_fwd_kernelINS_13Kernel_traitsIf13__nv_bfloat16fS2_fjLj6144ELj1ELj1ELj8ELj16ENS_18Kernel_traits_baseILj6144EfS2_fS2_fjLj256EEEEELb1ELb1ELb1ELb1EEEvNS_9FwdParamsE,"a",@progbits
	.sectionflags	@""
	.align	4
.nv.constant0._ZN10layer_norm13ln_fwd_kernelINS_13Kernel_traitsIf13__nv_bfloat16fS2_fjLj6144ELj1ELj1ELj8ELj16ENS_18Kernel_traits_baseILj6144EfS2_fS2_fjLj256EEEEELb1ELb1ELb1ELb1EEEvNS_9FwdParamsE:
	.zero		760


//--------------------- .nv.constant0._ZN10layer_norm13ln_fwd_kernelINS_13Kernel_traitsIf6__halfS2_S2_fjLj6144ELj1ELj1ELj8ELj16ENS_18Kernel_traits_baseILj6144EfS2_S2_S2_fjLj256EEEEELb0ELb0ELb0ELb0EEEvNS_9FwdParamsE --------------------------
	.section	.nv.constant0._ZN10layer_norm13ln_fwd_kernelINS_13Kernel_traitsIf6__halfS2_S2_fjLj6144ELj1ELj1ELj8ELj16ENS_18Kernel_traits_baseILj6144EfS2_S2_S2_fjLj256EEEEELb0ELb0ELb0ELb0EEEvNS_9FwdParamsE,"a",@progbits
	.sectionflags	@""
	.align	4
.nv.constant0._ZN10layer_norm13ln_fwd_kernelINS_13Kernel_traitsIf6__halfS2_S2_fjLj6144ELj1ELj1ELj8ELj16ENS_18Kernel_traits_baseILj6144EfS2_S2_S2_fjLj256EEEEELb0ELb0ELb0ELb0EEEvNS_9FwdParamsE:
	.zero		760


//--------------------- .nv.constant0._ZN10layer_norm13ln_fwd_kernelINS_13Kernel_traitsIf6__halfS2_S2_fjLj6144ELj1ELj1ELj8ELj16ENS_18Kernel_traits_baseILj6144EfS2_S2_S2_fjLj256EEEEELb0ELb0ELb0ELb1EEEvNS_9FwdParamsE --------------------------
	.section	.nv.constant0._ZN10layer_norm13ln_fwd_kernelINS_13Kernel_traitsIf6__halfS2_S2_fjLj6144ELj1ELj1ELj8ELj16ENS_18Kernel_traits_baseILj6144EfS2_S2_S2_fjLj256EEEEELb0ELb0ELb0ELb1EEEvNS_9FwdParamsE,"a",@progbits
	.sectionflags	@""
	.align	4
.nv.constant0._ZN10layer_norm13ln_fwd_kernelINS_13Kernel_traitsIf6__halfS2_S2_fjLj6144ELj1ELj1ELj8ELj16ENS_18Kernel_traits_baseILj6144EfS2_S2_S2_fjLj256EEEEELb0ELb0ELb0ELb1EEEvNS_9FwdParamsE:
	.zero		760


//--------------------- .nv.constant0._ZN10layer_norm13ln_fwd_kernelINS_13Kernel_traitsIf6__halfS2_S2_fjLj6144ELj1ELj1ELj8ELj16ENS_18Kernel_traits_baseILj6144EfS2_S2_S2_fjLj256EEEEELb0ELb0ELb1ELb0EEEvNS_9FwdParamsE --------------------------
	.section	.nv.constant0._ZN10layer_norm13ln_fwd_kernelINS_13Kernel_traitsIf6__halfS2_S2_fjLj6144ELj1ELj1ELj8ELj16ENS_18Kernel_traits_baseILj6144EfS2_S2_S2_fjLj256EEEEELb0ELb0ELb1ELb0EEEvNS_9FwdParamsE,"a",@progbits
	.sectionflags	@""
	.align	4
.nv.constant0._ZN10layer_norm13ln_fwd_kernelINS_13Kernel_traitsIf6__halfS2_S2_fjLj6144ELj1ELj1ELj8ELj16ENS_18Kernel_traits_baseILj6144EfS2_S2_S2_fjLj256EEEEELb0ELb0ELb1ELb0EEEvNS_9FwdParamsE:
	.zero		760


//--------------------- .nv.constant0._ZN10layer_norm13ln_fwd_kernelINS_13Kernel_traitsIf6__halfS2_S2_fjLj6144ELj1ELj1ELj8ELj16ENS_18Kernel_traits_baseILj6144EfS2_S2_S2_fjLj256EEEEELb0ELb0ELb1ELb1EEEvNS_9FwdParamsE --------------------------
	.section	.nv.constant0._ZN10layer_norm13ln_fwd_kernelINS_13Kernel_traitsIf6__halfS2_S2_fjLj6144ELj1ELj1ELj8ELj16ENS_18Kernel_traits_baseILj6144EfS2_S2_S2_fjLj256EEEEELb0ELb0ELb1ELb1EEEvNS_9FwdParamsE,"a",@progbits
	.sectionflags	@""
	.align	4
.nv.constant0._ZN10layer_norm13ln_fwd_kernelINS_13Kernel_traitsIf6__halfS2_S2_fjLj6144ELj1ELj1ELj8ELj16ENS_18Kernel_traits_baseILj6144EfS2_S2_S2_fjLj256EEEEELb0ELb0ELb1ELb1EEEvNS_9FwdParamsE:
	.zero		760


//--------------------- .nv.constant0._ZN10layer_norm13ln_fwd_kernelINS_13Kernel_traitsIf6__halfS2_S2_fjLj6144ELj1ELj1ELj8ELj16ENS_18Kernel_traits_baseILj6144EfS2_S2_S2_fjLj256EEEEELb0ELb1ELb0ELb0EEEvNS_9FwdParamsE --------------------------
	.section	.nv.constant0._ZN10layer_norm13ln_fwd_kernelINS_13Kernel_traitsIf6__halfS2_S2_fjLj6144ELj1ELj1ELj8ELj16ENS_18Kernel_traits_baseILj6144EfS2_S2_S2_fjLj256EEEEELb0ELb1ELb0ELb0EEEvNS_9FwdParamsE,"a",@progbits
	.sectionflags	@""
	.align	4
.nv.constant0._ZN10layer_norm13ln_fwd_kernelINS_13Kernel_traitsIf6__halfS2_S2_fjLj6144ELj1ELj1ELj8ELj16ENS_18Kernel_traits_baseILj6144EfS2_S2_S2_fjLj256EEEEELb0ELb1ELb0ELb0EEEvNS_9FwdParamsE:
	.zero		760


//--------------------- .nv.constant0._ZN10layer_norm13ln_fwd_kernelINS_13Kernel_traitsIf6__halfS2_S2_fjLj6144ELj1ELj1ELj8ELj16ENS_18Kernel_traits_baseILj6144EfS2_S2_S2_fjLj256EEEEELb0ELb1ELb0ELb1EEEvNS_9FwdParamsE --------------------------
	.section	.nv.constant0._ZN10layer_norm13ln_fwd_kernelINS_13Kernel_traitsIf6__halfS2_S2_fjLj6144ELj1ELj1ELj8ELj16ENS_18Kernel_traits_baseILj6144EfS2_S2_S2_fjLj256EEEEELb0ELb1ELb0ELb1EEEvNS_9FwdParamsE,"a",@progbits
	.sectionflags	@""
	.align	4
.nv.constant0._ZN10layer_norm13ln_fwd_kernelINS_13Kernel_traitsIf6__halfS2_S2_fjLj6144ELj1ELj1ELj8ELj16ENS_18Kernel_traits_baseILj6144EfS2_S2_S2_fjLj256EEEEELb0ELb1ELb0ELb1EEEvNS_9FwdParamsE:
	.zero		760


//--------------------- .nv.constant0._ZN10layer_norm13ln_fwd_kernelINS_13Kernel_traitsIf6__halfS2_S2_fjLj6144ELj1ELj1ELj8ELj16ENS_18Kernel_traits_baseILj6144EfS2_S2_S2_fjLj256EEEEELb0ELb1ELb1ELb0EEEvNS_9FwdParamsE --------------------------
	.section	.nv.constant0._ZN10layer_norm13ln_fwd_kernelINS_13Kernel_traitsIf6__halfS2_S2_fjLj6144ELj1ELj1ELj8ELj16ENS_18Kernel_traits_baseILj6144EfS2_S2_S2_fjLj256EEEEELb0ELb1ELb1ELb0EEEvNS_9FwdParamsE,"a",@progbits
	.sectionflags	@""
	.align	4
.nv.constant0._ZN10layer_norm13ln_fwd_kernelINS_13Kernel_traitsIf6__halfS2_S2_fjLj6144ELj1ELj1ELj8ELj16ENS_18Kernel_traits_baseILj6144EfS2_S2_S2_fjLj256EEEEELb0ELb1ELb1ELb0EEEvNS_9FwdParamsE:
	.zero		760


//--------------------- .nv.constant0._ZN10layer_norm13ln_fwd_kernelINS_13Kernel_traitsIf6__halfS2_S2_fjLj6144ELj1ELj1ELj8ELj16ENS_18Kernel_traits_baseILj6144EfS2_S2_S2_fjLj256EEEEELb0ELb1ELb1ELb1EEEvNS_9FwdParamsE --------------------------
	.section	.nv.constant0._ZN10layer_norm13ln_fwd_kernelINS_13Kernel_traitsIf6__halfS2_S2_fjLj6144ELj1ELj1ELj8ELj16ENS_18Kernel_traits_baseILj6144EfS2_S2_S2_fjLj256EEEEELb0ELb1ELb1ELb1EEEvNS_9FwdParamsE,"a",@progbits
	.sectionflags	@""
	.align	4
.nv.constant0._ZN10layer_norm13ln_fwd_kernelINS_13Kernel_traitsIf6__halfS2_S2_fjLj6144ELj1ELj1ELj8ELj16ENS_18Kernel_traits_baseILj6144EfS2_S2_S2_fjLj256EEEEELb0ELb1ELb1ELb1EEEvNS_9FwdParamsE:
	.zero		760


//--------------------- .nv.constant0._ZN10layer_norm13ln_fwd_kernelINS_13Kernel_traitsIf6__halfS2_S2_fjLj6144ELj1ELj1ELj8ELj16ENS_18Kernel_traits_baseILj6144EfS2_S2_S2_fjLj256EEEEELb1ELb0ELb0ELb0EEEvNS_9FwdParamsE --------------------------
	.section	.nv.constant0._ZN10layer_norm13ln_fwd_kernelINS_13Kernel_traitsIf6__halfS2_S2_fjLj6144ELj1ELj1ELj8ELj16ENS_18Kernel_traits_baseILj6144EfS2_S2_S2_fjLj256EEEEELb1ELb0ELb0ELb0EEEvNS_9FwdParamsE,"a",@progbits
	.sectionflags	@""
	.align	4
.nv.constant0._ZN10layer_norm13ln_fwd_kernelINS_13Kernel_traitsIf6__halfS2_S2_fjLj6144ELj1ELj1ELj8ELj16ENS_18Kernel_traits_baseILj6144EfS2_S2_S2_fjLj256EEEEELb1ELb0ELb0ELb0EEEvNS_9FwdParamsE:
	.zero		760


//--------------------- .nv.constant0._ZN10layer_norm13ln_fwd_kernelINS_13Kernel_traitsIf6__halfS2_S2_fjLj6144ELj1ELj1ELj8ELj16ENS_18Kernel_traits_baseILj6144EfS2_S2_S2_fjLj256EEEEELb1ELb0ELb0ELb1EEEvNS_9FwdParamsE --------------------------
	.section	.nv.constant0._ZN10layer_norm13ln_fwd_kernelINS_13Kernel_traitsIf6__halfS2_S2_fjLj6144ELj1ELj1ELj8ELj16ENS_18Kernel_traits_baseILj6144EfS2_S2_S2_fjLj256EEEEELb1ELb0ELb0ELb1EEEvNS_9FwdParamsE,"a",@progbits
	.sectionflags	@""
	.align	4
.nv.constant0._ZN10layer_norm13ln_fwd_kernelINS_13Kernel_traitsIf6__halfS2_S2_fjLj6144ELj1ELj1ELj8ELj16ENS_18Kernel_traits_baseILj6144EfS2_S2_S2_fjLj256EEEEELb1ELb0ELb0ELb1EEEvNS_9FwdParamsE:
	.zero		760


//--------------------- .nv.constant0._ZN10layer_norm13ln_fwd_kernelINS_13Kernel_traitsIf6__halfS2_S2_fjLj6144ELj1ELj1ELj8ELj16ENS_18Kernel_traits_baseILj6144EfS2_S2_S2_fjLj256EEEEELb1ELb0ELb1ELb0EEEvNS_9FwdParamsE --------------------------
	.section	.nv.constant0._ZN10layer_norm13ln_fwd_kernelINS_13Kernel_traitsIf6__halfS2_S2_fjLj6144ELj1ELj1ELj8ELj16ENS_18Kernel_traits_baseILj6144EfS2_S2_S2_fjLj256EEEEELb1ELb0ELb1ELb0EEEvNS_9FwdParamsE,"a",@progbits
	.sectionflags	@""
	.align	4
.nv.constant0._ZN10layer_norm13ln_fwd_kernelINS_13Kernel_traitsIf6__halfS2_S2_fjLj6144ELj1ELj1ELj8ELj16ENS_18Kernel_traits_baseILj6144EfS2_S2_S2_fjLj256EEEEELb1ELb0ELb1ELb0EEEvNS_9FwdParamsE:
	.zero		760


//--------------------- .nv.constant0._ZN10layer_norm13ln_fwd_kernelINS_13Kernel_traitsIf6__halfS2_S2_fjLj6144ELj1ELj1ELj8ELj16ENS_18Kernel_traits_baseILj6144EfS2_S2_S2_fjLj256EEEEELb1ELb0ELb1ELb1EEEvNS_9FwdParamsE --------------------------
	.section	.nv.constant0._ZN10layer_norm13ln_fwd_kernelINS_13Kernel_traitsIf6__halfS2_S2_fjLj6144ELj1ELj1ELj8ELj16ENS_18Kernel_traits_baseILj6144EfS2_S2_S2_fjLj256EEEEELb1ELb0ELb1ELb1EEEvNS_9FwdParamsE,"a",@progbits
	.sectionflags	@""
	.align	4
.nv.constant0._ZN10layer_norm13ln_fwd_kernelINS_13Kernel_traitsIf6__halfS2_S2_fjLj6144ELj1ELj1ELj8ELj16ENS_18Kernel_traits_baseILj6144EfS2_S2_S2_fjLj256EEEEELb1ELb0ELb1ELb1EEEvNS_9FwdParamsE:
	.zero		760


//--------------------- .nv.constant0._ZN10layer_norm13ln_fwd_kernelINS_13Kernel_traitsIf6__halfS2_S2_fjLj6144ELj1ELj1ELj8ELj16ENS_18Kernel_traits_baseILj6144EfS2_S2_S2_fjLj256EEEEELb1ELb1ELb0ELb0EEEvNS_9FwdParamsE --------------------------
	.section	.nv.constant0._ZN10layer_norm13ln_fwd_kernelINS_13Kernel_traitsIf6__halfS2_S2_fjLj6144ELj1ELj1ELj8ELj16ENS_18Kernel_traits_baseILj6144EfS2_S2_S2_fjLj256EEEEELb1ELb1ELb0ELb0EEEvNS_9FwdParamsE,"a",@progbits
	.sectionflags	@""
	.align	4
.nv.constant0._ZN10layer_norm13ln_fwd_kernelINS_13Kernel_traitsIf6__halfS2_S2_fjLj6144ELj1ELj1ELj8ELj16ENS_18Kernel_traits_baseILj6144EfS2_S2_S2_fjLj256EEEEELb1ELb1ELb0ELb0EEEvNS_9FwdParamsE:
	.zero		760


//--------------------- .nv.constant0._ZN10layer_norm13ln_fwd_kernelINS_13Kernel_traitsIf6__halfS2_S2_fjLj6144ELj1ELj1ELj8ELj16ENS_18Kernel_traits_baseILj6144EfS2_S2_S2_fjLj256EEEEELb1ELb1ELb0ELb1EEEvNS_9FwdParamsE --------------------------
	.section	.nv.constant0._ZN10layer_norm13ln_fwd_kernelINS_13Kernel_traitsIf6__halfS2_S2_fjLj6144ELj1ELj1ELj8ELj16ENS_18Kernel_traits_baseILj6144EfS2_S2_S2_fjLj256EEEEELb1ELb1ELb0ELb1EEEvNS_9FwdParamsE,"a",@progbits
	.sectionflags	@""
	.align	4
.nv.constant0._ZN10layer_norm13ln_fwd_kernelINS_13Kernel_traitsIf6__halfS2_S2_fjLj6144ELj1ELj1ELj8ELj16ENS_18Kernel_traits_baseILj6144EfS2_S2_S2_fjLj256EEEEELb1ELb1ELb0ELb1EEEvNS_9FwdParamsE:
	.zero		760


//--------------------- .nv.constant0._ZN10layer_norm13ln_fwd_kernelINS_13Kernel_traitsIf6__halfS2_S2_fjLj6144ELj1ELj1ELj8ELj16ENS_18Kernel_traits_baseILj6144EfS2_S2_S2_fjLj256EEEEELb1ELb1ELb1ELb0EEEvNS_9FwdParamsE --------------------------
	.section	.nv.constant0._ZN10layer_norm13ln_fwd_kernelINS_13Kernel_traitsIf6__halfS2_S2_fjLj6144ELj1ELj1ELj8ELj16ENS_18Kernel_traits_baseILj6144EfS2_S2_S2_fjLj256EEEEELb1ELb1ELb1ELb0EEEvNS_9FwdParamsE,"a",@progbits
	.sectionflags	@""
	.align	4
.nv.constant0._ZN10layer_norm13ln_fwd_kernelINS_13Kernel_traitsIf6__halfS2_S2_fjLj6144ELj1ELj1ELj8ELj16ENS_18Kernel_traits_baseILj6144EfS2_S2_S2_fjLj256EEEEELb1ELb1ELb1ELb0EEEvNS_9FwdParamsE:
	.zero		760


//--------------------- .nv.constant0._ZN10layer_norm13ln_fwd_kernelINS_13Kernel_traitsIf6__halfS2_S2_fjLj6144ELj1ELj1ELj8ELj16ENS_18Kernel_traits_baseILj6144EfS2_S2_S2_fjLj256EEEEELb1ELb1ELb1ELb1EEEvNS_9FwdParamsE --------------------------
	.section	.nv.constant0._ZN10layer_norm13ln_fwd_kernelINS_13Kernel_traitsIf6__halfS2_S2_fjLj6144ELj1ELj1ELj8ELj16ENS_18Kernel_traits_baseILj6144EfS2_S2_S2_fjLj256EEEEELb1ELb1ELb1ELb1EEEvNS_9FwdParamsE,"a",@progbits
	.sectionflags	@""
	.align	4
.nv.constant0._ZN10layer_norm13ln_fwd_kernelINS_13Kernel_traitsIf6__halfS2_S2_fjLj6144ELj1ELj1ELj8ELj16ENS_18Kernel_traits_baseILj6144EfS2_S2_S2_fjLj256EEEEELb1ELb1ELb1ELb1EEEvNS_9FwdParamsE:
	.zero		760


//--------------------- .nv.constant0._ZN10layer_norm13ln_fwd_kernelINS_13Kernel_traitsI6__halfS2_fS2_fjLj6144ELj1ELj1ELj8ELj16ENS_18Kernel_traits_baseILj6144ES2_S2_fS2_fjLj256EEEEELb0ELb0ELb0ELb0EEEvNS_9FwdParamsE --------------------------
	.section	.nv.constant0._ZN10layer_norm13ln_fwd_kernelINS_13Kernel_traitsI6__halfS2_fS2_fjLj6144ELj1ELj1ELj8ELj16ENS_18Kernel_traits_baseILj6144ES2_S2_fS2_fjLj256EEEEELb0ELb0ELb0ELb0EEEvNS_9FwdParamsE,"a",@progbits
	.sectionflags	@""
	.align	4
.nv.constant0._ZN10layer_norm13ln_fwd_kernelINS_13Kernel_traitsI6__halfS2_fS2_fjLj6144ELj1ELj1ELj8ELj16ENS_18Kernel_traits_baseILj6144ES2_S2_fS2_fjLj256EEEEELb0ELb0ELb0ELb0EEEvNS_9FwdParamsE:
	.zero		760


//--------------------- .nv.constant0._ZN10layer_norm13ln_fwd_kernelINS_13Kernel_traitsI6__halfS2_fS2_fjLj6144ELj1ELj1ELj8ELj16ENS_18Kernel_traits_baseILj6144ES2_S2_fS2_fjLj256EEEEELb0ELb0ELb0ELb1EEEvNS_9FwdParamsE --------------------------
	.section	.nv.constant0._ZN10layer_norm13ln_fwd_kernelINS_13Kernel_traitsI6__halfS2_fS2_fjLj6144ELj1ELj1ELj8ELj16ENS_18Kernel_traits_baseILj6144ES2_S2_fS2_fjLj256EEEEELb0ELb0ELb0ELb1EEEvNS_9FwdParamsE,"a",@progbits
	.sectionflags	@""
	.align	4
.nv.constant0._ZN10layer_norm13ln_fwd_kernelINS_13Kernel_traitsI6__halfS2_fS2_fjLj6144ELj1ELj1ELj8ELj16ENS_18Kernel_traits_baseILj6144ES2_S2_fS2_fjLj256EEEEELb0ELb0ELb0ELb1EEEvNS_9FwdParamsE:
	.zero		760


//--------------------- .nv.constant0._ZN10layer_norm13ln_fwd_kernelINS_13Kernel_traitsI6__halfS2_fS2_fjLj6144ELj1ELj1ELj8ELj16ENS_18Kernel_traits_baseILj6144ES2_S2_fS2_fjLj256EEEEELb0ELb0ELb1ELb0EEEvNS_9FwdParamsE --------------------------
	.section	.nv.constant0._ZN10layer_norm13ln_fwd_kernelINS_13Kernel_traitsI6__halfS2_fS2_fjLj6144ELj1ELj1ELj8ELj16ENS_18Kernel_traits_baseILj6144ES2_S2_fS2_fjLj256EEEEELb0ELb0ELb1ELb0EEEvNS_9FwdParamsE,"a",@progbits
	.sectionflags	@""
	.align	4
.nv.constant0._ZN10layer_norm13ln_fwd_kernelINS_13Kernel_traitsI6__halfS2_fS2_fjLj6144ELj1ELj1ELj8ELj16ENS_18Kernel_traits_baseILj6144ES2_S2_fS2_fjLj256EEEEELb0ELb0ELb1ELb0EEEvNS_9FwdParamsE:
	.zero		760


//--------------------- .nv.constant0._ZN10layer_norm13ln_fwd_kernelINS_13Kernel_traitsI6__halfS2_fS2_fjLj6144ELj1ELj1ELj8ELj16ENS_18Kernel_traits_baseILj6144ES2_S2_fS2_fjLj256EEEEELb0ELb0ELb1ELb1EEEvNS_9FwdParamsE --------------------------
	.section	.nv.constant0._ZN10layer_norm13ln_fwd_kernelINS_13Kernel_traitsI6__halfS2_fS2_fjLj6144ELj1ELj1ELj8ELj16ENS_18Kernel_traits_baseILj6144ES2_S2_fS2_fjLj256EEEEELb0ELb0ELb1ELb1EEEvNS_9FwdParamsE,"a",@progbits
	.sectionflags	@""
	.align	4
.nv.constant0._ZN10layer_norm13ln_fwd_kernelINS_13Kernel_traitsI6__halfS2_fS2_fjLj6144ELj1ELj1ELj8ELj16ENS_18Kernel_traits_baseILj6144ES2_S2_fS2_fjLj256EEEEELb0ELb0ELb1ELb1EEEvNS_9FwdParamsE:
	.zero		760


//--------------------- .nv.constant0._ZN10layer_norm13ln_fwd_kernelINS_13Kernel_traitsI6__halfS2_fS2_fjLj6144ELj1ELj1ELj8ELj16ENS_18Kernel_traits_baseILj6144ES2_S2_fS2_fjLj256EEEEELb0ELb1ELb0ELb0EEEvNS_9FwdParamsE --------------------------
	.section	.nv.constant0._ZN10layer_norm13ln_fwd_kernelINS_13Kernel_traitsI6__halfS2_fS2_fjLj6144ELj1ELj1ELj8ELj16ENS_18Kernel_traits_baseILj6144ES2_S2_fS2_fjLj256EEEEELb0ELb1ELb0ELb0EEEvNS_9FwdParamsE,"a",@progbits
	.sectionflags	@""
	.align	4
.nv.constant0._ZN10layer_norm13ln_fwd_kernelINS_13Kernel_traitsI6__halfS2_fS2_fjLj6144ELj1ELj1ELj8ELj16ENS_18Kernel_traits_baseILj6144ES2_S2_fS2_fjLj256EEEEELb0ELb1ELb0ELb0EEEvNS_9FwdParamsE:
	.zero		760


//--------------------- .nv.constant0._ZN10layer_norm13ln_fwd_kernelINS_13Kernel_traitsI6__halfS2_fS2_fjLj6144ELj1ELj1ELj8ELj16ENS_18Kernel_traits_baseILj6144ES2_S2_fS2_fjLj256EEEEELb0ELb1ELb0ELb1EEEvNS_9FwdParamsE --------------------------
	.section	.nv.constant0._ZN10layer_norm13ln_fwd_kernelINS_13Kernel_traitsI6__halfS2_fS2_fjLj6144ELj1ELj1ELj8ELj16ENS_18Kernel_traits_baseILj6144ES2_S2_fS2_fjLj256EEEEELb0ELb1ELb0ELb1EEEvNS_9FwdParamsE,"a",@progbits
	.sectionflags	@""
	.align	4
.nv.constant0._ZN10layer_norm13ln_fwd_kernelINS_13Kernel_traitsI6__halfS2_fS2_fjLj6144ELj1ELj1ELj8ELj16ENS_18Kernel_traits_baseILj6144ES2_S2_fS2_fjLj256EEEEELb0ELb1ELb0ELb1EEEvNS_9FwdParamsE:
	.zero		760


//--------------------- .nv.constant0._ZN10layer_norm13ln_fwd_kernelINS_13Kernel_traitsI6__halfS2_fS2_fjLj6144ELj1ELj1ELj8ELj16ENS_18Kernel_traits_baseILj6144ES2_S2_fS2_fjLj256EEEEELb0ELb1ELb1ELb0EEEvNS_9FwdParamsE --------------------------
	.section	.nv.constant0._ZN10layer_norm13ln_fwd_kernelINS_13Kernel_traitsI6__halfS2_fS2_fjLj6144ELj1ELj1ELj8ELj16ENS_18Kernel_traits_baseILj6144ES2_S2_fS2_fjLj256EEEEELb0ELb1ELb1ELb0EEEvNS_9FwdParamsE,"a",@progbits
	.sectionflags	@""
	.align	4
.nv.constant0._ZN10layer_norm13ln_fwd_kernelINS_13Kernel_traitsI6__halfS2_fS2_fjLj6144ELj1ELj1ELj8ELj16ENS_18Kernel_traits_baseILj6144ES2_S2_fS2_fjLj256EEEEELb0ELb1ELb1ELb0EEEvNS_9FwdParamsE:
	.zero		760


//--------------------- .nv.constant0._ZN10layer_norm13ln_fwd_kernelINS_13Kernel_traitsI6__halfS2_fS2_fjLj6144ELj1ELj1ELj8ELj16ENS_18Kernel_traits_baseILj6144ES2_S2_fS2_fjLj256EEEEELb0ELb1ELb1ELb1EEEvNS_9FwdParamsE --------------------------
	.section	.nv.constant0._ZN10layer_norm13ln_fwd_kernelINS_13Kernel_traitsI6__halfS2_fS2_fjLj6144ELj1ELj1ELj8ELj16ENS_18Kernel_traits_baseILj6144ES2_S2_fS2_fjLj256EEEEELb0ELb1ELb1ELb1EEEvNS_9FwdParamsE,"a",@progbits
	.sectionflags	@""
	.align	4
.nv.constant0._ZN10layer_norm13ln_fwd_kernelINS_13Kernel_traitsI6__halfS2_fS2_fjLj6144ELj1ELj1ELj8ELj16ENS_18Kernel_traits_baseILj6144ES2_S2_fS2_fjLj256EEEEELb0ELb1ELb1ELb1EEEvNS_9FwdParamsE:
	.zero		760


//--------------------- .nv.constant0._ZN10layer_norm13ln_fwd_kernelINS_13Kernel_traitsI6__halfS2_fS2_fjLj6144ELj1ELj1ELj8ELj16ENS_18Kernel_traits_baseILj6144ES2_S2_fS2_fjLj256EEEEELb1ELb0ELb0ELb0EEEvNS_9FwdParamsE --------------------------
	.section	.nv.constant0._ZN10layer_norm13ln_fwd_kernelINS_13Kernel_traitsI6__halfS2_fS2_fjLj6144ELj1ELj1ELj8ELj16ENS_18Kernel_traits_baseILj6144ES2_S2_fS2_fjLj256EEEEELb1ELb0ELb0ELb0EEEvNS_9FwdParamsE,"a",@progbits
	.sectionflags	@""
	.align	4
.nv.constant0._ZN10layer_norm13ln_fwd_kernelINS_13Kernel_traitsI6__halfS2_fS2_fjLj6144ELj1ELj1ELj8ELj16ENS_18Kernel_traits_baseILj6144ES2_S2_fS2_fjLj256EEEEELb1ELb0ELb0ELb0EEEvNS_9FwdParamsE:
	.zero		760


//--------------------- .nv.constant0._ZN10layer_norm13ln_fwd_kernelINS_13Kernel_traitsI6__halfS2_fS2_fjLj6144ELj1ELj1ELj8ELj16ENS_18Kernel_traits_baseILj6144ES2_S2_fS2_fjLj256EEEEELb1ELb0ELb0ELb1EEEvNS_9FwdParamsE --------------------------
	.section	.nv.constant0._ZN10layer_norm13ln_fwd_kernelINS_13Kernel_traitsI6__halfS2_fS2_fjLj6144ELj1ELj1ELj8ELj16ENS_18Kernel_traits_baseILj6144ES2_S2_fS2_fjLj256EEEEELb1ELb0ELb0ELb1EEEvNS_9FwdParamsE,"a",@progbits
	.sectionflags	@""
	.align	4
.nv.constant0._ZN10layer_norm13ln_fwd_kernelINS_13Kernel_traitsI6__halfS2_fS2_fjLj6144ELj1ELj1ELj8ELj16ENS_18Kernel_traits_baseILj6144ES2_S2_fS2_fjLj256EEEEELb1ELb0ELb0ELb1EEEvNS_9FwdParamsE:
	.zero		760


//--------------------- .nv.constant0._ZN10layer_norm13ln_fwd_kernelINS_13Kernel_traitsI6__halfS2_fS2_fjLj6144ELj1ELj1ELj8ELj16ENS_18Kernel_traits_baseILj6144ES2_S2_fS2_fjLj256EEEEELb1ELb0ELb1ELb0EEEvNS_9FwdParamsE --------------------------
	.section	.nv.constant0._ZN10layer_norm13ln_fwd_kernelINS_13Kernel_traitsI6__halfS2_fS2_fjLj6144ELj1ELj1ELj8ELj16ENS_18Kernel_traits_baseILj6144ES2_S2_fS2_fjLj256EEEEELb1ELb0ELb1ELb0EEEvNS_9FwdParamsE,"a",@progbits
	.sectionflags	@""
	.align	4
.nv.constant0._ZN10layer_norm13ln_fwd_kernelINS_13Kernel_traitsI6__halfS2_fS2_fjLj6144ELj1ELj1ELj8ELj16ENS_18Kernel_traits_baseILj6144ES2_S2_fS2_fjLj256EEEEELb1ELb0ELb1ELb0EEEvNS_9FwdParamsE:
	.zero		760


//--------------------- .nv.constant0._ZN10layer_norm13ln_fwd_kernelINS_13Kernel_traitsI6__halfS2_fS2_fjLj6144ELj1ELj1ELj8ELj16ENS_18Kernel_traits_baseILj6144ES2_S2_fS2_fjLj256EEEEELb1ELb0ELb1ELb1EEEvNS_9FwdParamsE --------------------------
	.section	.nv.constant0._ZN10layer_norm13ln_fwd_kernelINS_13Kernel_traitsI6__halfS2_fS2_fjLj6144ELj1ELj1ELj8ELj16ENS_18Kernel_traits_baseILj6144ES2_S2_fS2_fjLj256EEEEELb1ELb0ELb1ELb1EEEvNS_9FwdParamsE,"a",@progbits
	.sectionflags	@""
	.align	4
.nv.constant0._ZN10layer_norm13ln_fwd_kernelINS_13Kernel_traitsI6__halfS2_fS2_fjLj6144ELj1ELj1ELj8ELj16ENS_18Kernel_traits_baseILj6144ES2_S2_fS2_fjLj256EEEEELb1ELb0ELb1ELb1EEEvNS_9FwdParamsE:
	.zero		760


//--------------------- .nv.constant0._ZN10layer_norm13ln_fwd_kernelINS_13Kernel_traitsI6__halfS2_fS2_fjLj6144ELj1ELj1ELj8ELj16ENS_18Kernel_traits_baseILj6144ES2_S2_fS2_fjLj256EEEEELb1ELb1ELb0ELb0EEEvNS_9FwdParamsE --------------------------
	.section	.nv.constant0._ZN10layer_norm13ln_fwd_kernelINS_13Kernel_traitsI6__halfS2_fS2_fjLj6144ELj1ELj1ELj8ELj16ENS_18Kernel_traits_baseILj6144ES2_S2_fS2_fjLj256EEEEELb1ELb1ELb0ELb0EEEvNS_9FwdParamsE,"a",@progbits
	.sectionflags	@""
	.align	4
.nv.constant0._ZN10layer_norm13ln_fwd_kernelINS_13Kernel_traitsI6__halfS2_fS2_fjLj6144ELj1ELj1ELj8ELj16ENS_18Kernel_traits_baseILj6144ES2_S2_fS2_fjLj256EEEEELb1ELb1ELb0ELb0EEEvNS_9FwdParamsE:
	.zero		760


//--------------------- .nv.constant0._ZN10layer_norm13ln_fwd_kernelINS_13Kernel_traitsI6__halfS2_fS2_fjLj6144ELj1ELj1ELj8ELj16ENS_18Kernel_traits_baseILj6144ES2_S2_fS2_fjLj256EEEEELb1ELb1ELb0ELb1EEEvNS_9FwdParamsE --------------------------
	.section	.nv.constant0._ZN10layer_norm13ln_fwd_kernelINS_13Kernel_traitsI6__halfS2_fS2_fjLj6144ELj1ELj1ELj8ELj16ENS_18Kernel_traits_baseILj6144ES2_S2_fS2_fjLj256EEEEELb1ELb1ELb0ELb1EEEvNS_9FwdParamsE,"a",@progbits
	.sectionflags	@""
	.align	4
.nv.constant0._ZN10layer_norm13ln_fwd_kernelINS_13Kernel_traitsI6__halfS2_fS2_fjLj6144ELj1ELj1ELj8ELj16ENS_18Kernel_traits_baseILj6144ES2_S2_fS2_fjLj256EEEEELb1ELb1ELb0ELb1EEEvNS_9FwdParamsE:
	.zero		760


//--------------------- .nv.constant0._ZN10layer_norm13ln_fwd_kernelINS_13Kernel_traitsI6__halfS2_fS2_fjLj6144ELj1ELj1ELj8ELj16ENS_18Kernel_traits_baseILj6144ES2_S2_fS2_fjLj256EEEEELb1ELb1ELb1ELb0EEEvNS_9FwdParamsE --------------------------
	.section	.nv.constant0._ZN10layer_norm13ln_fwd_kernelINS_13Kernel_traitsI6__halfS2_fS2_fjLj6144ELj1ELj1ELj8ELj16ENS_18Kernel_traits_baseILj6144ES2_S2_fS2_fjLj256EEEEELb1ELb1ELb1ELb0EEEvNS_9FwdParamsE,"a",@progbits
	.sectionflags	@""
	.align	4
.nv.constant0._ZN10layer_norm13ln_fwd_kernelINS_13Kernel_traitsI6__halfS2_fS2_fjLj6144ELj1ELj1ELj8ELj16ENS_18Kernel_traits_baseILj6144ES2_S2_fS2_fjLj256EEEEELb1ELb1ELb1ELb0EEEvNS_9FwdParamsE:
	.zero		760


//--------------------- .nv.constant0._ZN10layer_norm13ln_fwd_kernelINS_13Kernel_traitsI6__halfS2_fS2_fjLj6144ELj1ELj1ELj8ELj16ENS_18Kernel_traits_baseILj6144ES2_S2_fS2_fjLj256EEEEELb1ELb1ELb1ELb1EEEvNS_9FwdParamsE --------------------------
	.section	.nv.constant0._ZN10layer_norm13ln_fwd_kernelINS_13Kernel_traitsI6__halfS2_fS2_fjLj6144ELj1ELj1ELj8ELj16ENS_18Kernel_traits_baseILj6144ES2_S2_fS2_fjLj256EEEEELb1ELb1ELb1ELb1EEEvNS_9FwdParamsE,"a",@progbits
	.sectionflags	@""
	.align	4
.nv.constant0._ZN10layer_norm13ln_fwd_kernelINS_13Kernel_traitsI6__halfS2_fS2_fjLj6144ELj1ELj1ELj8ELj16ENS_18Kernel_traits_baseILj6144ES2_S2_fS2_fjLj256EEEEELb1ELb1ELb1ELb1EEEvNS_9FwdParamsE:
	.zero		760


//--------------------- .nv.constant0._ZN10layer_norm13ln_fwd_kernelINS_13Kernel_traitsIf6__halffS2_fjLj6144ELj1ELj1ELj8ELj16ENS_18Kernel_traits_baseILj6144EfS2_fS2_fjLj256EEEEELb0ELb0ELb0ELb0EEEvNS_9FwdParamsE --------------------------
	.section	.nv.constant0._ZN10layer_norm13ln_fwd_kernelINS_13Kernel_traitsIf6__halffS2_fjLj6144ELj1ELj1ELj8ELj16ENS_18Kernel_traits_baseILj6144EfS2_fS2_fjLj256EEEEELb0ELb0ELb0ELb0EEEvNS_9FwdParamsE,"a",@progbits
	.sectionflags	@""
	.align	4
.nv.constant0._ZN10layer_norm13ln_fwd_kernelINS_13Kernel_traitsIf6__halffS2_fjLj6144ELj1ELj1ELj8ELj16ENS_18Kernel_traits_baseILj6144EfS2_fS2_fjLj256EEEEELb0ELb0ELb0ELb0EEEvNS_9FwdParamsE:
	.zero		760


//--------------------- .nv.constant0._ZN10layer_norm13ln_fwd_kernelINS_13Kernel_traitsIf6__halffS2_fjLj6144ELj1ELj1ELj8ELj16ENS_18Kernel_traits_baseILj6144EfS2_fS2_fjLj256EEEEELb0ELb0ELb0ELb1EEEvNS_9FwdParamsE --------------------------
	.section	.nv.constant0._ZN10layer_norm13ln_fwd_kernelINS_13Kernel_traitsIf6__halffS2_fjLj6144ELj1ELj1ELj8ELj16ENS_18Kernel_traits_baseILj6144EfS2_fS2_fjLj256EEEEELb0ELb0ELb0ELb1EEEvNS_9FwdParamsE,"a",@progbits
	.sectionflags	@""
	.align	4
.nv.constant0._ZN10layer_norm13ln_fwd_kernelINS_13Kernel_traitsIf6__halffS2_fjLj6144ELj1ELj1ELj8ELj16ENS_18Kernel_traits_baseILj6144EfS2_fS2_fjLj256EEEEELb0ELb0ELb0ELb1EEEvNS_9FwdParamsE:
	.zero		760


//--------------------- .nv.constant0._ZN10layer_norm13ln_fwd_kernelINS_13Kernel_traitsIf6__halffS2_fjLj6144ELj1ELj1ELj8ELj16ENS_18Kernel_traits_baseILj6144EfS2_fS2_fjLj256EEEEELb0ELb0ELb1ELb0EEEvNS_9FwdParamsE --------------------------
	.section	.nv.constant0._ZN10layer_norm13ln_fwd_kernelINS_13Kernel_traitsIf6__halffS2_fjLj6144ELj1ELj1ELj8ELj16ENS_18Kernel_traits_baseILj6144EfS2_fS2_fjLj256EEEEELb0ELb0ELb1ELb0EEEvNS_9FwdParamsE,"a",@progbits
	.sectionflags	@""
	.align	4
.nv.constant0._ZN10layer_norm13ln_fwd_kernelINS_13Kernel_traitsIf6__halffS2_fjLj6144ELj1ELj1ELj8ELj16ENS_18Kernel_traits_baseILj6144EfS2_fS2_fjLj256EEEEELb0ELb0ELb1ELb0EEEvNS_9FwdParamsE:
	.zero		760


//--------------------- .nv.constant0._ZN10layer_norm13ln_fwd_kernelINS_13Kernel_traitsIf6__halffS2_fjLj6144ELj1ELj1ELj8ELj16ENS_18Kernel_traits_baseILj6144EfS2_fS2_fjLj256EEEEELb0ELb0ELb1ELb1EEEvNS_9FwdParamsE --------------------------
	.section	.nv.constant0._ZN10layer_norm13ln_fwd_kernelINS_13Kernel_traitsIf6__halffS2_fjLj6144ELj1ELj1ELj8ELj16ENS_18Kernel_traits_baseILj6144EfS2_fS2_fjLj256EEEEELb0ELb0ELb1ELb1EEEvNS_9FwdParamsE,"a",@progbits
	.sectionflags	@""
	.align	4
.nv.constant0._ZN10layer_norm13ln_fwd_kernelINS_13Kernel_traitsIf6__halffS2_fjLj6144ELj1ELj1ELj8ELj16ENS_18Kernel_traits_baseILj6144EfS2_fS2_fjLj256EEEEELb0ELb0ELb1ELb1EEEvNS_9FwdParamsE:
	.zero		760


//--------------------- .nv.constant0._ZN10layer_norm13ln_fwd_kernelINS_13Kernel_traitsIf6__halffS2_fjLj6144ELj1ELj1ELj8ELj16ENS_18Kernel_traits_baseILj6144EfS2_fS2_fjLj256EEEEELb0ELb1ELb0ELb0EEEvNS_9FwdParamsE --------------------------
	.section	.nv.constant0._ZN10layer_norm13ln_fwd_kernelINS_13Kernel_traitsIf6__halffS2_fjLj6144ELj1ELj1ELj8ELj16ENS_18Kernel_traits_baseILj6144EfS2_fS2_fjLj256EEEEELb0ELb1ELb0ELb0EEEvNS_9FwdParamsE,"a",@progbits
	.sectionflags	@""
	.align	4
.nv.constant0._ZN10layer_norm13ln_fwd_kernelINS_13Kernel_traitsIf6__halffS2_fjLj6144ELj1ELj1ELj8ELj16ENS_18Kernel_traits_baseILj6144EfS2_fS2_fjLj256EEEEELb0ELb1ELb0ELb0EEEvNS_9FwdParamsE:
	.zero		760


//--------------------- .nv.constant0._ZN10layer_norm13ln_fwd_kernelINS_13Kernel_traitsIf6__halffS2_fjLj6144ELj1ELj1ELj8ELj16ENS_18Kernel_traits_baseILj6144EfS2_fS2_fjLj256EEEEELb0ELb1ELb0ELb1EEEvNS_9FwdParamsE --------------------------
	.section	.nv.constant0._ZN10layer_norm13ln_fwd_kernelINS_13Kernel_traitsIf6__halffS2_fjLj6144ELj1ELj1ELj8ELj16ENS_18Kernel_traits_baseILj6144EfS2_fS2_fjLj256EEEEELb0ELb1ELb0ELb1EEEvNS_9FwdParamsE,"a",@progbits
	.sectionflags	@""
	.align	4
.nv.constant0._ZN10layer_norm13ln_fwd_kernelINS_13Kernel_traitsIf6__halffS2_fjLj6144ELj1ELj1ELj8ELj16ENS_18Kernel_traits_baseILj6144EfS2_fS2_fjLj256EEEEELb0ELb1ELb0ELb1EEEvNS_9FwdParamsE:
	.zero		760


//--------------------- .nv.constant0._ZN10layer_norm13ln_fwd_kernelINS_13Kernel_traitsIf6__halffS2_fjLj6144ELj1ELj1ELj8ELj16ENS_18Kernel_traits_baseILj6144EfS2_fS2_fjLj256EEEEELb0ELb1ELb1ELb0EEEvNS_9FwdParamsE --------------------------
	.section	.nv.constant0._ZN10layer_norm13ln_fwd_kernelINS_13Kernel_traitsIf6__halffS2_fjLj6144ELj1ELj1ELj8ELj16ENS_18Kernel_traits_baseILj6144EfS2_fS2_fjLj256EEEEELb0ELb1ELb1ELb0EEEvNS_9FwdParamsE,"a",@progbits
	.sectionflags	@""
	.align	4
.nv.constant0._ZN10layer_norm13ln_fwd_kernelINS_13Kernel_traitsIf6__halffS2_fjLj6144ELj1ELj1ELj8ELj16ENS_18Kernel_traits_baseILj6144EfS2_fS2_fjLj256EEEEELb0ELb1ELb1ELb0EEEvNS_9FwdParamsE:
	.zero		760


//--------------------- .nv.constant0._ZN10layer_norm13ln_fwd_kernelINS_13Kernel_traitsIf6__halffS2_fjLj6144ELj1ELj1ELj8ELj16ENS_18Kernel_traits_baseILj6144EfS2_fS2_fjLj256EEEEELb0ELb1ELb1ELb1EEEvNS_9FwdParamsE --------------------------
	.section	.nv.constant0._ZN10layer_norm13ln_fwd_kernelINS_13Kernel_traitsIf6__halffS2_fjLj6144ELj1ELj1ELj8ELj16ENS_18Kernel_traits_baseILj6144EfS2_fS2_fjLj256EEEEELb0ELb1ELb1ELb1EEEvNS_9FwdParamsE,"a",@progbits
	.sectionflags	@""
	.align	4
.nv.constant0._ZN10layer_norm13ln_fwd_kernelINS_13Kernel_traitsIf6__halffS2_fjLj6144ELj1ELj1ELj8ELj16ENS_18Kernel_traits_baseILj6144EfS2_fS2_fjLj256EEEEELb0ELb1ELb1ELb1EEEvNS_9FwdParamsE:
	.zero		760


//--------------------- .nv.constant0._ZN10layer_norm13ln_fwd_kernelINS_13Kernel_traitsIf6__halffS2_fjLj6144ELj1ELj1ELj8ELj16ENS_18Kernel_traits_baseILj6144EfS2_fS2_fjLj256EEEEELb1ELb0ELb0ELb0EEEvNS_9FwdParamsE --------------------------
	.section	.nv.constant0._ZN10layer_norm13ln_fwd_kernelINS_13Kernel_traitsIf6__halffS2_fjLj6144ELj1ELj1ELj8ELj16ENS_18Kernel_traits_baseILj6144EfS2_fS2_fjLj256EEEEELb1ELb0ELb0ELb0EEEvNS_9FwdParamsE,"a",@progbits
	.sectionflags	@""
	.align	4
.nv.constant0._ZN10layer_norm13ln_fwd_kernelINS_13Kernel_traitsIf6__halffS2_fjLj6144ELj1ELj1ELj8ELj16ENS_18Kernel_traits_baseILj6144EfS2_fS2_fjLj256EEEEELb1ELb0ELb0ELb0EEEvNS_9FwdParamsE:
	.zero		760


//--------------------- .nv.constant0._ZN10layer_norm13ln_fwd_kernelINS_13Kernel_traitsIf6__halffS2_fjLj6144ELj1ELj1ELj8ELj16ENS_18Kernel_traits_baseILj6144EfS2_fS2_fjLj256EEEEELb1ELb0ELb0ELb1EEEvNS_9FwdParamsE --------------------------
	.section	.nv.constant0._ZN10layer_norm13ln_fwd_kernelINS_13Kernel_traitsIf6__halffS2_fjLj6144ELj1ELj1ELj8ELj16ENS_18Kernel_traits_baseILj6144EfS2_fS2_fjLj256EEEEELb1ELb0ELb0ELb1EEEvNS_9FwdParamsE,"a",@progbits
	.sectionflags	@""
	.align	4
.nv.constant0._ZN10layer_norm13ln_fwd_kernelINS_13Kernel_traitsIf6__halffS2_fjLj6144ELj1ELj1ELj8ELj16ENS_18Kernel_traits_baseILj6144EfS2_fS2_fjLj256EEEEELb1ELb0ELb0ELb1EEEvNS_9FwdParamsE:
	.zero		760


//--------------------- .nv.constant0._ZN10layer_norm13ln_fwd_kernelINS_13Kernel_traitsIf6__halffS2_fjLj6144ELj1ELj1ELj8ELj16ENS_18Kernel_traits_baseILj6144EfS2_fS2_fjLj256EEEEELb1ELb0ELb1ELb0EEEvNS_9FwdParamsE --------------------------
	.section	.nv.constant0._ZN10layer_norm13ln_fwd_kernelINS_13Kernel_traitsIf6__halffS2_fjLj6144ELj1ELj1ELj8ELj16ENS_18Kernel_traits_baseILj6144EfS2_fS2_fjLj256EEEEELb1ELb0ELb1ELb0EEEvNS_9FwdParamsE,"a",@progbits
	.sectionflags	@""
	.align	4
.nv.constant0._ZN10layer_norm13ln_fwd_kernelINS_13Kernel_traitsIf6__halffS2_fjLj6144ELj1ELj1ELj8ELj16ENS_18Kernel_traits_baseILj6144EfS2_fS2_fjLj256EEEEELb1ELb0ELb1ELb0EEEvNS_9FwdParamsE:
	.zero		760


//--------------------- .nv.constant0._ZN10layer_norm13ln_fwd_kernelINS_13Kernel_traitsIf6__halffS2_fjLj6144ELj1ELj1ELj8ELj16ENS_18Kernel_traits_baseILj6144EfS2_fS2_fjLj256EEEEELb1ELb0ELb1ELb1EEEvNS_9FwdParamsE --------------------------
	.section	.nv.constant0._ZN10layer_norm13ln_fwd_kernelINS_13Kernel_traitsIf6__halffS2_fjLj6144ELj1ELj1ELj8ELj16ENS_18Kernel_traits_baseILj6144EfS2_fS2_fjLj256EEEEELb1ELb0ELb1ELb1EEEvNS_9FwdParamsE,"a",@progbits
	.sectionflags	@""
	.align	4
.nv.constant0._ZN10layer_norm13ln_fwd_kernelINS_13Kernel_traitsIf6__halffS2_fjLj6144ELj1ELj1ELj8ELj16ENS_18Kernel_traits_baseILj6144EfS2_fS2_fjLj256EEEEELb1ELb0ELb1ELb1EEEvNS_9FwdParamsE:
	.zero		760


//--------------------- .nv.constant0._ZN10layer_norm13ln_fwd_kernelINS_13Kernel_traitsIf6__halffS2_fjLj6144ELj1ELj1ELj8ELj16ENS_18Kernel_traits_baseILj6144EfS2_fS2_fjLj256EEEEELb1ELb1ELb0ELb0EEEvNS_9FwdParamsE --------------------------
	.section	.nv.constant0._ZN10layer_norm13ln_fwd_kernelINS_13Kernel_traitsIf6__halffS2_fjLj6144ELj1ELj1ELj8ELj16ENS_18Kernel_traits_baseILj6144EfS2_fS2_fjLj256EEEEELb1ELb1ELb0ELb0EEEvNS_9FwdParamsE,"a",@progbits
	.sectionflags	@""
	.align	4
.nv.constant0._ZN10layer_norm13ln_fwd_kernelINS_13Kernel_traitsIf6__halffS2_fjLj6144ELj1ELj1ELj8ELj16ENS_18Kernel_traits_baseILj6144EfS2_fS2_fjLj256EEEEELb1ELb1ELb0ELb0EEEvNS_9FwdParamsE:
	.zero		760


//--------------------- .nv.constant0._ZN10layer_norm13ln_fwd_kernelINS_13Kernel_traitsIf6__halffS2_fjLj6144ELj1ELj1ELj8ELj16ENS_18Kernel_traits_baseILj6144EfS2_fS2_fjLj256EEEEELb1ELb1ELb0ELb1EEEvNS_9FwdParamsE --------------------------
	.section	.nv.constant0._ZN10layer_norm13ln_fwd_kernelINS_13Kernel_traitsIf6__halffS2_fjLj6144ELj1ELj1ELj8ELj16ENS_18Kernel_traits_baseILj6144EfS2_fS2_fjLj256EEEEELb1ELb1ELb0ELb1EEEvNS_9FwdParamsE,"a",@progbits
	.sectionflags	@""
	.align	4
.nv.constant0._ZN10layer_norm13ln_fwd_kernelINS_13Kernel_traitsIf6__halffS2_fjLj6144ELj1ELj1ELj8ELj16ENS_18Kernel_traits_baseILj6144EfS2_fS2_fjLj256EEEEELb1ELb1ELb0ELb1EEEvNS_9FwdParamsE:
	.zero		760


//--------------------- .nv.constant0._ZN10layer_norm13ln_fwd_kernelINS_13Kernel_traitsIf6__halffS2_fjLj6144ELj1ELj1ELj8ELj16ENS_18Kernel_traits_baseILj6144EfS2_fS2_fjLj256EEEEELb1ELb1ELb1ELb0EEEvNS_9FwdParamsE --------------------------
	.section	.nv.constant0._ZN10layer_norm13ln_fwd_kernelINS_13Kernel_traitsIf6__halffS2_fjLj6144ELj1ELj1ELj8ELj16ENS_18Kernel_traits_baseILj6144EfS2_fS2_fjLj256EEEEELb1ELb1ELb1ELb0EEEvNS_9FwdParamsE,"a",@progbits
	.sectionflags	@""
	.align	4
.nv.constant0._ZN10layer_norm13ln_fwd_kernelINS_13Kernel_traitsIf6__halffS2_fjLj6144ELj1ELj1ELj8ELj16ENS_18Kernel_traits_baseILj6144EfS2_fS2_fjLj256EEEEELb1ELb1ELb1ELb0EEEvNS_9FwdParamsE:
	.zero		760


//--------------------- .nv.constant0._ZN10layer_norm13ln_fwd_kernelINS_13Kernel_traitsIf6__halffS2_fjLj6144ELj1ELj1ELj8ELj16ENS_18Kernel_traits_baseILj6144EfS2_fS2_fjLj256EEEEELb1ELb1ELb1ELb1EEEvNS_9FwdParamsE --------------------------
	.section	.nv.constant0._ZN10layer_norm13ln_fwd_kernelINS_13Kernel_traitsIf6__halffS2_fjLj6144ELj1ELj1ELj8ELj16ENS_18Kernel_traits_baseILj6144EfS2_fS2_fjLj256EEEEELb1ELb1ELb1ELb1EEEvNS_9FwdParamsE,"a",@progbits
	.sectionflags	@""
	.align	4
.nv.constant0._ZN10layer_norm13ln_fwd_kernelINS_13Kernel_traitsIf6__halffS2_fjLj6144ELj1ELj1ELj8ELj16ENS_18Kernel_traits_baseILj6144EfS2_fS2_fjLj256EEEEELb1ELb1ELb1ELb1EEEvNS_9FwdParamsE:
	.zero		760


//--------------------- .nv.constant0._ZN10layer_norm13ln_fwd_kernelINS_13Kernel_traitsI6__halfffffjLj6144ELj1ELj1ELj8ELj16ENS_18Kernel_traits_baseILj6144ES2_ffffjLj256EEEEELb0ELb0ELb0ELb0EEEvNS_9FwdParamsE --------------------------
	.section	.nv.constant0._ZN10layer_norm13ln_fwd_kernelINS_13Kernel_traitsI6__halfffffjLj6144ELj1ELj1ELj8ELj16ENS_18Kernel_traits_baseILj6144ES2_ffffjLj256EEEEELb0ELb0ELb0ELb0EEEvNS_9FwdParamsE,"a",@progbits
	.sectionflags	@""
	.align	4
.nv.constant0._ZN10layer_norm13ln_fwd_kernelINS_13Kernel_traitsI6__halfffffjLj6144ELj1ELj1ELj8ELj16ENS_18Kernel_traits_baseILj6144ES2_ffffjLj256EEEEELb0ELb0ELb0ELb0EEEvNS_9FwdParamsE:
	.zero		760


//--------------------- .nv.constant0._ZN10layer_norm13ln_fwd_kernelINS_13Kernel_traitsI6__halfffffjLj6144ELj1ELj1ELj8ELj16ENS_18Kernel_traits_baseILj6144ES2_ffffjLj256EEEEELb0ELb0ELb0ELb1EEEvNS_9FwdParamsE --------------------------
	.section	.nv.constant0._ZN10layer_norm13ln_fwd_kernelINS_13Kernel_traitsI6__halfffffjLj6144ELj1ELj1ELj8ELj16ENS_18Kernel_traits_baseILj6144ES2_ffffjLj256EEEEELb0ELb0ELb0ELb1EEEvNS_9FwdParamsE,"a",@progbits
	.sectionflags	@""
	.align	4
.nv.constant0._ZN10layer_norm13ln_fwd_kernelINS_13Kernel_traitsI6__halfffffjLj6144ELj1ELj1ELj8ELj16ENS_18Kernel_traits_baseILj6144ES2_ffffjLj256EEEEELb0ELb0ELb0ELb1EEEvNS_9FwdParamsE:
	.zero		760


//--------------------- .nv.constant0._ZN10layer_norm13ln_fwd_kernelINS_13Kernel_traitsI6__halfffffjLj6144ELj1ELj1ELj8ELj16ENS_18Kernel_traits_baseILj6144ES2_ffffjLj256EEEEELb0ELb0ELb1ELb0EEEvNS_9FwdParamsE --------------------------
	.section	.nv.constant0._ZN10layer_norm13ln_fwd_kernelINS_13Kernel_traitsI6__halfffffjLj6144ELj1ELj1ELj8ELj16ENS_18Kernel_traits_baseILj6144ES2_ffffjLj256EEEEELb0ELb0ELb1ELb0EEEvNS_9FwdParamsE,"a",@progbits
	.sectionflags	@""
	.align	4
.nv.constant0._ZN10layer_norm13ln_fwd_kernelINS_13Kernel_traitsI6__halfffffjLj6144ELj1ELj1ELj8ELj16ENS_18Kernel_traits_baseILj6144ES2_ffffjLj256EEEEELb0ELb0ELb1ELb0EEEvNS_9FwdParamsE:
	.zero		760


//--------------------- .nv.constant0._ZN10layer_norm13ln_fwd_kernelINS_13Kernel_traitsI6__halfffffjLj6144ELj1ELj1ELj8ELj16ENS_18Kernel_traits_baseILj6144ES2_ffffjLj256EEEEELb0ELb0ELb1ELb1EEEvNS_9FwdParamsE --------------------------
	.section	.nv.constant0._ZN10layer_norm13ln_fwd_kernelINS_13Kernel_traitsI6__halfffffjLj6144ELj1ELj1ELj8ELj16ENS_18Kernel_traits_baseILj6144ES2_ffffjLj256EEEEELb0ELb0ELb1ELb1EEEvNS_9FwdParamsE,"a",@progbits
	.sectionflags	@""
	.align	4
.nv.constant0._ZN10layer_norm13ln_fwd_kernelINS_13Kernel_traitsI6__halfffffjLj6144ELj1ELj1ELj8ELj16ENS_18Kernel_traits_baseILj6144ES2_ffffjLj256EEEEELb0ELb0ELb1ELb1EEEvNS_9FwdParamsE:
	.zero		760


//--------------------- .nv.constant0._ZN10layer_norm13ln_fwd_kernelINS_13Kernel_traitsI6__halfffffjLj6144ELj1ELj1ELj8ELj16ENS_18Kernel_traits_baseILj6144ES2_ffffjLj256EEEEELb0ELb1ELb0ELb0EEEvNS_9FwdParamsE --------------------------
	.section	.nv.constant0._ZN10layer_norm13ln_fwd_kernelINS_13Kernel_traitsI6__halfffffjLj6144ELj1ELj1ELj8ELj16ENS_18Kernel_traits_baseILj6144ES2_ffffjLj256EEEEELb0ELb1ELb0ELb0EEEvNS_9FwdParamsE,"a",@progbits
	.sectionflags	@""
	.align	4
.nv.constant0._ZN10layer_norm13ln_fwd_kernelINS_13Kernel_traitsI6__halfffffjLj6144ELj1ELj1ELj8ELj16ENS_18Kernel_traits_baseILj6144ES2_ffffjLj256EEEEELb0ELb1ELb0ELb0EEEvNS_9FwdParamsE:
	.zero		760


//--------------------- .nv.constant0._ZN10layer_norm13ln_fwd_kernelINS_13Kernel_traitsI6__halfffffjLj6144ELj1ELj1ELj8ELj16ENS_18Kernel_traits_baseILj6144ES2_ffffjLj256EEEEELb0ELb1ELb0ELb1EEEvNS_9FwdParamsE --------------------------
	.section	.nv.constant0._ZN10layer_norm13ln_fwd_kernelINS_13Kernel_traitsI6__halfffffjLj6144ELj1ELj1ELj8ELj16ENS_18Kernel_traits_baseILj6144ES2_ffffjLj256EEEEELb0ELb1ELb0ELb1EEEvNS_9FwdParamsE,"a",@progbits
	.sectionflags	@""
	.align	4
.nv.constant0._ZN10layer_norm13ln_fwd_kernelINS_13Kernel_traitsI6__halfffffjLj6144ELj1ELj1ELj8ELj16ENS_18Kernel_traits_baseILj6144ES2_ffffjLj256EEEEELb0ELb1ELb0ELb1EEEvNS_9FwdParamsE:
	.zero		760


//--------------------- .nv.constant0._ZN10layer_norm13ln_fwd_kernelINS_13Kernel_traitsI6__halfffffjLj6144ELj1ELj1ELj8ELj16ENS_18Kernel_traits_baseILj6144ES2_ffffjLj256EEEEELb0ELb1ELb1ELb0EEEvNS_9FwdParamsE --------------------------
	.section	.nv.constant0._ZN10layer_norm13ln_fwd_kernelINS_13Kernel_traitsI6__halfffffjLj6144ELj1ELj1ELj8ELj16ENS_18Kernel_traits_baseILj6144ES2_ffffjLj256EEEEELb0ELb1ELb1ELb0EEEvNS_9FwdParamsE,"a",@progbits
	.sectionflags	@""
	.align	4
.nv.constant0._ZN10layer_norm13ln_fwd_kernelINS_13Kernel_traitsI6__halfffffjLj6144ELj1ELj1ELj8ELj16ENS_18Kernel_traits_baseILj6144ES2_ffffjLj256EEEEELb0ELb1ELb1ELb0EEEvNS_9FwdParamsE:
	.zero		760


//--------------------- .nv.constant0._ZN10layer_norm13ln_fwd_kernelINS_13Kernel_traitsI6__halfffffjLj6144ELj1ELj1ELj8ELj16ENS_18Kernel_traits_baseILj6144ES2_ffffjLj256EEEEELb0ELb1ELb1ELb1EEEvNS_9FwdParamsE --------------------------
	.section	.nv.constant0._ZN10layer_norm13ln_fwd_kernelINS_13Kernel_traitsI6__halfffffjLj6144ELj1ELj1ELj8ELj16ENS_18Kernel_traits_baseILj6144ES2_ffffjLj256EEEEELb0ELb1ELb1ELb1EEEvNS_9FwdParamsE,"a",@progbits
	.sectionflags	@""
	.align	4
.nv.constant0._ZN10layer_norm13ln_fwd_kernelINS_13Kernel_traitsI6__halfffffjLj6144ELj1ELj1ELj8ELj16ENS_18Kernel_traits_baseILj6144ES2_ffffjLj256EEEEELb0ELb1ELb1ELb1EEEvNS_9FwdParamsE:
	.zero		760


//--------------------- .nv.constant0._ZN10layer_norm13ln_fwd_kernelINS_13Kernel_traitsI6__halfffffjLj6144ELj1ELj1ELj8ELj16ENS_18Kernel_traits_baseILj6144ES2_ffffjLj256EEEEELb1ELb0ELb0ELb0EEEvNS_9FwdParamsE --------------------------
	.section	.nv.constant0._ZN10layer_norm13ln_fwd_kernelINS_13Kernel_traitsI6__halfffffjLj6144ELj1ELj1ELj8ELj16ENS_18Kernel_traits_baseILj6144ES2_ffffjLj256EEEEELb1ELb0ELb0ELb0EEEvNS_9FwdParamsE,"a",@progbits
	.sectionflags	@""
	.align	4
.nv.constant0._ZN10layer_norm13ln_fwd_kernelINS_13Kernel_traitsI6__halfffffjLj6144ELj1ELj1ELj8ELj16ENS_18Kernel_traits_baseILj6144ES2_ffffjLj256EEEEELb1ELb0ELb0ELb0EEEvNS_9FwdParamsE:
	.zero		760


//--------------------- .nv.constant0._ZN10layer_norm13ln_fwd_kernelINS_13Kernel_traitsI6__halfffffjLj6144ELj1ELj1ELj8ELj16ENS_18Kernel_traits_baseILj6144ES2_ffffjLj256EEEEELb1ELb0ELb0ELb1EEEvNS_9FwdParamsE --------------------------
	.section	.nv.constant0._ZN10layer_norm13ln_fwd_kernelINS_13Kernel_traitsI6__halfffffjLj6144ELj1ELj1ELj8ELj16ENS_18Kernel_traits_baseILj6144ES2_ffffjLj256EEEEELb1ELb0ELb0ELb1EEEvNS_9FwdParamsE,"a",@progbits
	.sectionflags	@""
	.align	4
.nv.constant0._ZN10layer_norm13ln_fwd_kernelINS_13Kernel_traitsI6__halfffffjLj6144ELj1ELj1ELj8ELj16ENS_18Kernel_traits_baseILj6144ES2_ffffjLj256EEEEELb1ELb0ELb0ELb1EEEvNS_9FwdParamsE:
	.zero		760


//--------------------- .nv.constant0._ZN10layer_norm13ln_fwd_kernelINS_13Kernel_traitsI6__halfffffjLj6144ELj1ELj1ELj8ELj16ENS_18Kernel_traits_baseILj6144ES2_ffffjLj256EEEEELb1ELb0ELb1ELb0EEEvNS_9FwdParamsE --------------------------
	.section	.nv.constant0._ZN10layer_norm13ln_fwd_kernelINS_13Kernel_traitsI6__halfffffjLj6144ELj1ELj1ELj8ELj16ENS_18Kernel_traits_baseILj6144ES2_ffffjLj256EEEEELb1ELb0ELb1ELb0EEEvNS_9FwdParamsE,"a",@progbits
	.sectionflags	@""
	.align	4
.nv.constant0._ZN10layer_norm13ln_fwd_kernelINS_13Kernel_traitsI6__halfffffjLj6144ELj1ELj1ELj8ELj16ENS_18Kernel_traits_baseILj6144ES2_ffffjLj256EEEEELb1ELb0ELb1ELb0EEEvNS_9FwdParamsE:
	.zero		760


//--------------------- .nv.constant0._ZN10layer_norm13ln_fwd_kernelINS_13Kernel_traitsI6__halfffffjLj6144ELj1ELj1ELj8ELj16ENS_18Kernel_traits_baseILj6144ES2_ffffjLj256EEEEELb1ELb0ELb1ELb1EEEvNS_9FwdParamsE --------------------------
	.section	.nv.constant0._ZN10layer_norm13ln_fwd_kernelINS_13Kernel_traitsI6__halfffffjLj6144ELj1ELj1ELj8ELj16ENS_18Kernel_traits_baseILj6144ES2_ffffjLj256EEEEELb1ELb0ELb1ELb1EEEvNS_9FwdParamsE,"a",@progbits
	.sectionflags	@""
	.align	4
.nv.constant0._ZN10layer_norm13ln_fwd_kernelINS_13Kernel_traitsI6__halfffffjLj6144ELj1ELj1ELj8ELj16ENS_18Kernel_traits_baseILj6144ES2_ffffjLj256EEEEELb1ELb0ELb1ELb1EEEvNS_9FwdParamsE:
	.zero		760


//--------------------- .nv.constant0._ZN10layer_norm13ln_fwd_kernelINS_13Kernel_traitsI6__halfffffjLj6144ELj1ELj1ELj8ELj16ENS_18Kernel_traits_baseILj6144ES2_ffffjLj256EEEEELb1ELb1ELb0ELb0EEEvNS_9FwdParamsE --------------------------
	.section	.nv.constant0._ZN10layer_norm13ln_fwd_kernelINS_13Kernel_traitsI6__halfffffjLj6144ELj1ELj1ELj8ELj16ENS_18Kernel_traits_baseILj6144ES2_ffffjLj256EEEEELb1ELb1ELb0ELb0EEEvNS_9FwdParamsE,"a",@progbits
	.sectionflags	@""
	.align	4
.nv.constant0._ZN10layer_norm13ln_fwd_kernelINS_13Kernel_traitsI6__halfffffjLj6144ELj1ELj1ELj8ELj16ENS_18Kernel_traits_baseILj6144ES2_ffffjLj256EEEEELb1ELb1ELb0ELb0EEEvNS_9FwdParamsE:
	.zero		760


//--------------------- .nv.constant0._ZN10layer_norm13ln_fwd_kernelINS_13Kernel_traitsI6__halfffffjLj6144ELj1ELj1ELj8ELj16ENS_18Kernel_traits_baseILj6144ES2_ffffjLj256EEEEELb1ELb1ELb0ELb1EEEvNS_9FwdParamsE --------------------------
	.section	.nv.constant0._ZN10layer_norm13ln_fwd_kernelINS_13Kernel_traitsI6__halfffffjLj6144ELj1ELj1ELj8ELj16ENS_18Kernel_traits_baseILj6144ES2_ffffjLj256EEEEELb1ELb1ELb0ELb1EEEvNS_9FwdParamsE,"a",@progbits
	.sectionflags	@""
	.align	4
.nv.constant0._ZN10layer_norm13ln_fwd_kernelINS_13Kernel_traitsI6__halfffffjLj6144ELj1ELj1ELj8ELj16ENS_18Kernel_traits_baseILj6144ES2_ffffjLj256EEEEELb1ELb1ELb0ELb1EEEvNS_9FwdParamsE:
	.zero		760


//--------------------- .nv.constant0._ZN10layer_norm13ln_fwd_kernelINS_13Kernel_traitsI6__halfffffjLj6144ELj1ELj1ELj8ELj16ENS_18Kernel_traits_baseILj6144ES2_ffffjLj256EEEEELb1ELb1ELb1ELb0EEEvNS_9FwdParamsE --------------------------
	.section	.nv.constant0._ZN10layer_norm13ln_fwd_kernelINS_13Kernel_traitsI6__halfffffjLj6144ELj1ELj1ELj8ELj16ENS_18Kernel_traits_baseILj6144ES2_ffffjLj256EEEEELb1ELb1ELb1ELb0EEEvNS_9FwdParamsE,"a",@progbits
	.sectionflags	@""
	.align	4
.nv.constant0._ZN10layer_norm13ln_fwd_kernelINS_13Kernel_traitsI6__halfffffjLj6144ELj1ELj1ELj8ELj16ENS_18Kernel_traits_baseILj6144ES2_ffffjLj256EEEEELb1ELb1ELb1ELb0EEEvNS_9FwdParamsE:
	.zero		760


//--------------------- .nv.constant0._ZN10layer_norm13ln_fwd_kernelINS_13Kernel_traitsI6__halfffffjLj6144ELj1ELj1ELj8ELj16ENS_18Kernel_traits_baseILj6144ES2_ffffjLj256EEEEELb1ELb1ELb1ELb1EEEvNS_9FwdParamsE --------------------------
	.section	.nv.constant0._ZN10layer_norm13ln_fwd_kernelINS_13Kernel_traitsI6__halfffffjLj6144ELj1ELj1ELj8ELj16ENS_18Kernel_traits_baseILj6144ES2_ffffjLj256EEEEELb1ELb1ELb1ELb1EEEvNS_9FwdParamsE,"a",@progbits
	.sectionflags	@""
	.align	4
.nv.constant0._ZN10layer_norm13ln_fwd_kernelINS_13Kernel_traitsI6__halfffffjLj6144ELj1ELj1ELj8ELj16ENS_18Kernel_traits_baseILj6144ES2_ffffjLj256EEEEELb1ELb1ELb1ELb1EEEvNS_9FwdParamsE:
	.zero		760


//--------------------- .nv.constant0._ZN10layer_norm13ln_fwd_kernelINS_13Kernel_traitsIfffffjLj6144ELj1ELj1ELj8ELj16ENS_18Kernel_traits_baseILj6144EfffffjLj256EEEEELb0ELb0ELb0ELb0EEEvNS_9FwdParamsE --------------------------
	.section	.nv.constant0._ZN10layer_norm13ln_fwd_kernelINS_13Kernel_traitsIfffffjLj6144ELj1ELj1ELj8ELj16ENS_18Kernel_traits_baseILj6144EfffffjLj256EEEEELb0ELb0ELb0ELb0EEEvNS_9FwdParamsE,"a",@progbits
	.sectionflags	@""
	.align	4
.nv.constant0._ZN10layer_norm13ln_fwd_kernelINS_13Kernel_traitsIfffffjLj6144ELj1ELj1ELj8ELj16ENS_18Kernel_traits_baseILj6144EfffffjLj256EEEEELb0ELb0ELb0ELb0EEEvNS_9FwdParamsE:
	.zero		760


//--------------------- .nv.constant0._ZN10layer_norm13ln_fwd_kernelINS_13Kernel_traitsIfffffjLj6144ELj1ELj1ELj8ELj16ENS_18Kernel_traits_baseILj6144EfffffjLj256EEEEELb0ELb0ELb0ELb1EEEvNS_9FwdParamsE --------------------------
	.section	.nv.constant0._ZN10layer_norm13ln_fwd_kernelINS_13Kernel_traitsIfffffjLj6144ELj1ELj1ELj8ELj16ENS_18Kernel_traits_baseILj6144EfffffjLj256EEEEELb0ELb0ELb0ELb1EEEvNS_9FwdParamsE,"a",@progbits
	.sectionflags	@""
	.align	4
.nv.constant0._ZN10layer_norm13ln_fwd_kernelINS_13Kernel_traitsIfffffjLj6144ELj1ELj1ELj8ELj16ENS_18Kernel_traits_baseILj6144EfffffjLj256EEEEELb0ELb0ELb0ELb1EEEvNS_9FwdParamsE:
	.zero		760


//--------------------- .nv.constant0._ZN10layer_norm13ln_fwd_kernelINS_13Kernel_traitsIfffffjLj6144ELj1ELj1ELj8ELj16ENS_18Kernel_traits_baseILj6144EfffffjLj256EEEEELb0ELb0ELb1ELb0EEEvNS_9FwdParamsE --------------------------
	.section	.nv.constant0._ZN10layer_norm13ln_fwd_kernelINS_13Kernel_traitsIfffffjLj6144ELj1ELj1ELj8ELj16ENS_18Kernel_traits_baseILj6144EfffffjLj256EEEEELb0ELb0ELb1ELb0EEEvNS_9FwdParamsE,"a",@progbits
	.sectionflags	@""
	.align	4
.nv.constant0._ZN10layer_norm13ln_fwd_kernelINS_13Kernel_traitsIfffffjLj6144ELj1ELj1ELj8ELj16ENS_18Kernel_traits_baseILj6144EfffffjLj256EEEEELb0ELb0ELb1ELb0EEEvNS_9FwdParamsE:
	.zero		760


//--------------------- .nv.constant0._ZN10layer_norm13ln_fwd_kernelINS_13Kernel_traitsIfffffjLj6144ELj1ELj1ELj8ELj16ENS_18Kernel_traits_baseILj6144EfffffjLj256EEEEELb0ELb0ELb1ELb1EEEvNS_9FwdParamsE --------------------------
	.section	.nv.constant0._ZN10layer_norm13ln_fwd_kernelINS_13Kernel_traitsIfffffjLj6144ELj1ELj1ELj8ELj16ENS_18Kernel_traits_baseILj6144EfffffjLj256EEEEELb0ELb0ELb1ELb1EEEvNS_9FwdParamsE,"a",@progbits
	.sectionflags	@""
	.align	4
.nv.constant0._ZN10layer_norm13ln_fwd_kernelINS_13Kernel_traitsIfffffjLj6144ELj1ELj1ELj8ELj16ENS_18Kernel_traits_baseILj6144EfffffjLj256EEEEELb0ELb0ELb1ELb1EEEvNS_9FwdParamsE:
	.zero		760


//--------------------- .nv.constant0._ZN10layer_norm13ln_fwd_kernelINS_13Kernel_traitsIfffffjLj6144ELj1ELj1ELj8ELj16ENS_18Kernel_traits_baseILj6144EfffffjLj256EEEEELb0ELb1ELb0ELb0EEEvNS_9FwdParamsE --------------------------
	.section	.nv.constant0._ZN10layer_norm13ln_fwd_kernelINS_13Kernel_traitsIfffffjLj6144ELj1ELj1ELj8ELj16ENS_18Kernel_traits_baseILj6144EfffffjLj256EEEEELb0ELb1ELb0ELb0EEEvNS_9FwdParamsE,"a",@progbits
	.sectionflags	@""
	.align	4
.nv.constant0._ZN10layer_norm13ln_fwd_kernelINS_13Kernel_traitsIfffffjLj6144ELj1ELj1ELj8ELj16ENS_18Kernel_traits_baseILj6144EfffffjLj256EEEEELb0ELb1ELb0ELb0EEEvNS_9FwdParamsE:
	.zero		760


//--------------------- .nv.constant0._ZN10layer_norm13ln_fwd_kernelINS_13Kernel_traitsIfffffjLj6144ELj1ELj1ELj8ELj16ENS_18Kernel_traits_baseILj6144EfffffjLj256EEEEELb0ELb1ELb0ELb1EEEvNS_9FwdParamsE --------------------------
	.section	.nv.constant0._ZN10layer_norm13ln_fwd_kernelINS_13Kernel_traitsIfffffjLj6144ELj1ELj1ELj8ELj16ENS_18Kernel_traits_baseILj6144EfffffjLj256EEEEELb0ELb1ELb0ELb1EEEvNS_9FwdParamsE,"a",@progbits
	.sectionflags	@""
	.align	4
.nv.constant0._ZN10layer_norm13ln_fwd_kernelINS_13Kernel_traitsIfffffjLj6144ELj1ELj1ELj8ELj16ENS_18Kernel_traits_baseILj6144EfffffjLj256EEEEELb0ELb1ELb0ELb1EEEvNS_9FwdParamsE:
	.zero		760


//--------------------- .nv.constant0._ZN10layer_norm13ln_fwd_kernelINS_13Kernel_traitsIfffffjLj6144ELj1ELj1ELj8ELj16ENS_18Kernel_traits_baseILj6144EfffffjLj256EEEEELb0ELb1ELb1ELb0EEEvNS_9FwdParamsE --------------------------
	.section	.nv.constant0._ZN10layer_norm13ln_fwd_kernelINS_13Kernel_traitsIfffffjLj6144ELj1ELj1ELj8ELj16ENS_18Kernel_traits_baseILj6144EfffffjLj256EEEEELb0ELb1ELb1ELb0EEEvNS_9FwdParamsE,"a",@progbits
	.sectionflags	@""
	.align	4
.nv.constant0._ZN10layer_norm13ln_fwd_kernelINS_13Kernel_traitsIfffffjLj6144ELj1ELj1ELj8ELj16ENS_18Kernel_traits_baseILj6144EfffffjLj256EEEEELb0ELb1ELb1ELb0EEEvNS_9FwdParamsE:
	.zero		760


//--------------------- .nv.constant0._ZN10layer_norm13ln_fwd_kernelINS_13Kernel_traitsIfffffjLj6144ELj1ELj1ELj8ELj16ENS_18Kernel_traits_baseILj6144EfffffjLj256EEEEELb0ELb1ELb1ELb1EEEvNS_9FwdParamsE --------------------------
	.section	.nv.constant0._ZN10layer_norm13ln_fwd_kernelINS_13Kernel_traitsIfffffjLj6144ELj1ELj1ELj8ELj16ENS_18Kernel_traits_baseILj6144EfffffjLj256EEEEELb0ELb1ELb1ELb1EEEvNS_9FwdParamsE,"a",@progbits
	.sectionflags	@""
	.align	4
.nv.constant0._ZN10layer_norm13ln_fwd_kernelINS_13Kernel_traitsIfffffjLj6144ELj1ELj1ELj8ELj16ENS_18Kernel_traits_baseILj6144EfffffjLj256EEEEELb0ELb1ELb1ELb1EEEvNS_9FwdParamsE:
	.zero		760


//--------------------- .nv.constant0._ZN10layer_norm13ln_fwd_kernelINS_13Kernel_traitsIfffffjLj6144ELj1ELj1ELj8ELj16ENS_18Kernel_traits_baseILj6144EfffffjLj256EEEEELb1ELb0ELb0ELb0EEEvNS_9FwdParamsE --------------------------
	.section	.nv.constant0._ZN10layer_norm13ln_fwd_kernelINS_13Kernel_traitsIfffffjLj6144ELj1ELj1ELj8ELj16ENS_18Kernel_traits_baseILj6144EfffffjLj256EEEEELb1ELb0ELb0ELb0EEEvNS_9FwdParamsE,"a",@progbits
	.sectionflags	@""
	.align	4
.nv.constant0._ZN10layer_norm13ln_fwd_kernelINS_13Kernel_traitsIfffffjLj6144ELj1ELj1ELj8ELj16ENS_18Kernel_traits_baseILj6144EfffffjLj256EEEEELb1ELb0ELb0ELb0EEEvNS_9FwdParamsE:
	.zero		760


//--------------------- .nv.constant0._ZN10layer_norm13ln_fwd_kernelINS_13Kernel_traitsIfffffjLj6144ELj1ELj1ELj8ELj16ENS_18Kernel_traits_baseILj6144EfffffjLj256EEEEELb1ELb0ELb0ELb1EEEvNS_9FwdParamsE --------------------------
	.section	.nv.constant0._ZN10layer_norm13ln_fwd_kernelINS_13Kernel_traitsIfffffjLj6144ELj1ELj1ELj8ELj16ENS_18Kernel_traits_baseILj6144EfffffjLj256EEEEELb1ELb0ELb0ELb1EEEvNS_9FwdParamsE,"a",@progbits
	.sectionflags	@""
	.align	4
.nv.constant0._ZN10layer_norm13ln_fwd_kernelINS_13Kernel_traitsIfffffjLj6144ELj1ELj1ELj8ELj16ENS_18Kernel_traits_baseILj6144EfffffjLj256EEEEELb1ELb0ELb0ELb1EEEvNS_9FwdParamsE:
	.zero		760


//--------------------- .nv.constant0._ZN10layer_norm13ln_fwd_kernelINS_13Kernel_traitsIfffffjLj6144ELj1ELj1ELj8ELj16ENS_18Kernel_traits_baseILj6144EfffffjLj256EEEEELb1ELb0ELb1ELb0EEEvNS_9FwdParamsE --------------------------
	.section	.nv.constant0._ZN10layer_norm13ln_fwd_kernelINS_13Kernel_traitsIfffffjLj6144ELj1ELj1ELj8ELj16ENS_18Kernel_traits_baseILj6144EfffffjLj256EEEEELb1ELb0ELb1ELb0EEEvNS_9FwdParamsE,"a",@progbits
	.sectionflags	@""
	.align	4
.nv.constant0._ZN10layer_norm13ln_fwd_kernelINS_13Kernel_traitsIfffffjLj6144ELj1ELj1ELj8ELj16ENS_18Kernel_traits_baseILj6144EfffffjLj256EEEEELb1ELb0ELb1ELb0EEEvNS_9FwdParamsE:
	.zero		760


//--------------------- .nv.constant0._ZN10layer_norm13ln_fwd_kernelINS_13Kernel_traitsIfffffjLj6144ELj1ELj1ELj8ELj16ENS_18Kernel_traits_baseILj6144EfffffjLj256EEEEELb1ELb0ELb1ELb1EEEvNS_9FwdParamsE --------------------------
	.section	.nv.constant0._ZN10layer_norm13ln_fwd_kernelINS_13Kernel_traitsIfffffjLj6144ELj1ELj1ELj8ELj16ENS_18Kernel_traits_baseILj6144EfffffjLj256EEEEELb1ELb0ELb1ELb1EEEvNS_9FwdParamsE,"a",@progbits
	.sectionflags	@""
	.align	4
.nv.constant0._ZN10layer_norm13ln_fwd_kernelINS_13Kernel_traitsIfffffjLj6144ELj1ELj1ELj8ELj16ENS_18Kernel_traits_baseILj6144EfffffjLj256EEEEELb1ELb0ELb1ELb1EEEvNS_9FwdParamsE:
	.zero		760


//--------------------- .nv.constant0._ZN10layer_norm13ln_fwd_kernelINS_13Kernel_traitsIfffffjLj6144ELj1ELj1ELj8ELj16ENS_18Kernel_traits_baseILj6144EfffffjLj256EEEEELb1ELb1ELb0ELb0EEEvNS_9FwdParamsE --------------------------
	.section	.nv.constant0._ZN10layer_norm13ln_fwd_kernelINS_13Kernel_traitsIfffffjLj6144ELj1ELj1ELj8ELj16ENS_18Kernel_traits_baseILj6144EfffffjLj256EEEEELb1ELb1ELb0ELb0EEEvNS_9FwdParamsE,"a",@progbits
	.sectionflags	@""
	.align	4
.nv.constant0._ZN10layer_norm13ln_fwd_kernelINS_13Kernel_traitsIfffffjLj6144ELj1ELj1ELj8ELj16ENS_18Kernel_traits_baseILj6144EfffffjLj256EEEEELb1ELb1ELb0ELb0EEEvNS_9FwdParamsE:
	.zero		760


//--------------------- .nv.constant0._ZN10layer_norm13ln_fwd_kernelINS_13Kernel_traitsIfffffjLj6144ELj1ELj1ELj8ELj16ENS_18Kernel_traits_baseILj6144EfffffjLj256EEEEELb1ELb1ELb0ELb1EEEvNS_9FwdParamsE --------------------------
	.section	.nv.constant0._ZN10layer_norm13ln_fwd_kernelINS_13Kernel_traitsIfffffjLj6144ELj1ELj1ELj8ELj16ENS_18Kernel_traits_baseILj6144EfffffjLj256EEEEELb1ELb1ELb0ELb1EEEvNS_9FwdParamsE,"a",@progbits
	.sectionflags	@""
	.align	4
.nv.constant0._ZN10layer_norm13ln_fwd_kernelINS_13Kernel_traitsIfffffjLj6144ELj1ELj1ELj8ELj16ENS_18Kernel_traits_baseILj6144EfffffjLj256EEEEELb1ELb1ELb0ELb1EEEvNS_9FwdParamsE:
	.zero		760


//--------------------- .nv.constant0._ZN10layer_norm13ln_fwd_kernelINS_13Kernel_traitsIfffffjLj6144ELj1ELj1ELj8ELj16ENS_18Kernel_traits_baseILj6144EfffffjLj256EEEEELb1ELb1ELb1ELb0EEEvNS_9FwdParamsE --------------------------
	.section	.nv.constant0._ZN10layer_norm13ln_fwd_kernelINS_13Kernel_traitsIfffffjLj6144ELj1ELj1ELj8ELj16ENS_18Kernel_traits_baseILj6144EfffffjLj256EEEEELb1ELb1ELb1ELb0EEEvNS_9FwdParamsE,"a",@progbits
	.sectionflags	@""
	.align	4
.nv.constant0._ZN10layer_norm13ln_fwd_kernelINS_13Kernel_traitsIfffffjLj6144ELj1ELj1ELj8ELj16ENS_18Kernel_traits_baseILj6144EfffffjLj256EEEEELb1ELb1ELb1ELb0EEEvNS_9FwdParamsE:
	.zero		760


//--------------------- .nv.constant0._ZN10layer_norm13ln_fwd_kernelINS_13Kernel_traitsIfffffjLj6144ELj1ELj1ELj8ELj16ENS_18Kernel_traits_baseILj6144EfffffjLj256EEEEELb1ELb1ELb1ELb1EEEvNS_9FwdParamsE --------------------------
	.section	.nv.constant0._ZN10layer_norm13ln_fwd_kernelINS_13Kernel_traitsIfffffjLj6144ELj1ELj1ELj8ELj16ENS_18Kernel_traits_baseILj6144EfffffjLj256EEEEELb1ELb1ELb1ELb1EEEvNS_9FwdParamsE,"a",@progbits
	.sectionflags	@""
	.align	4
.nv.constant0._ZN10layer_norm13ln_fwd_kernelINS_13Kernel_traitsIfffffjLj6144ELj1ELj1ELj8ELj16ENS_18Kernel_traits_baseILj6144EfffffjLj256EEEEELb1ELb1ELb1ELb1EEEvNS_9FwdParamsE:
	.zero		760


//--------------------- SYMBOLS --------------------------

	.type		.nv.reservedSmem.offset0,@object
	.size		.nv.reservedSmem.offset0,0x4
